// Copyright (c) 2024, Jay Shah, Ganesh Bikshandi, Ying Zhang, Vijay Thakkar, Pradeep Ramani, Tri Dao.
// Splitting the different template instantiations to different files to speed up compilation.
// This file is auto-generated. See "generate_kernels.py"

#include "flash_fwd_launch_template.h"

#ifndef FLASHATTENTION_DISABLE_HDIM64
template void run_mha_fwd_<90, cutlass::bfloat16_t, 64, 256, false, false, false, true>(Flash_fwd_params &params, cudaStream_t stream);
#endif


// ===== COMPILED SASS (sm_90a) =====

	.target	sm_90a

	.elftype	@"ET_EXEC"


//--------------------- .note.nv.tkinfo           --------------------------
	.section	.note.nv.tkinfo,"",@"SHT_NOTE"
	.sectionflags	@"SHF_NOTE_NV_TKINFO"
	.tkinfo
        /*0018*/ 	.word	0x00000002
        /*0030*/ 	.string	""
        /*0030*/ 	.string	"ptxas"
        /*0030*/ 	.string	"Cuda compilation tools, release 13.0, V13.0.88"
        /*0030*/ 	.string	"Build cuda_13.0.r13.0/compiler.36424714_0"
        /*0030*/ 	.string	"-arch sm_90a -m 64 "



//--------------------- .note.nv.cuinfo           --------------------------
	.section	.note.nv.cuinfo,"",@"SHT_NOTE"
	.sectionflags	@"SHF_NOTE_NV_CUINFO"
        /*0018*/ 	.short	0x0002
        /*001a*/ 	.short	0x005a
        /*001c*/ 	.short	0x0082
	.zero		2


//--------------------- .nv.info                  --------------------------
	.section	.nv.info,"",@"SHT_CUDA_INFO"
	.align	4


	//----- nvinfo : EIATTR_REGCOUNT
	.align		4
        /*0000*/ 	.byte	0x04, 0x2f
        /*0002*/ 	.short	(.L_21 - .L_20)
	.align		4
.L_20:
        /*0004*/ 	.word	index@(_ZN7cutlass13device_kernelIN5flash11enable_sm90INS1_16FlashAttnFwdSm90INS1_25CollectiveMainloopFwdSm90ILi2EN4cute5tupleIJNS5_1CILi1EEES8_S8_EEENS6_IJNS7_ILi128EEENS7_ILi96EEENS7_ILi64EEEEEELi256ENS_10bfloat16_tEfNS_4arch4Sm90ELb1ELb0ELb0ELb1ELb0ELb1ELb1ELb1ELb0ELb1ELb0ELb0EEENS1_21CollectiveEpilogueFwdINS6_IJSA_NS7_ILi256EEESB_EEES9_SE_SG_Li256ELb1ELb1ELb0ELb0EEENS1_36VarlenDynamicPersistentTileSchedulerILi128ELi96ELi256ELi128ELb0ELb1ELb1ELb1ELb1ELb1EEEEEEEEEvNT_6ParamsE)
        /*0008*/ 	.word	0x000000a8


	//----- nvinfo : EIATTR_FRAME_SIZE
	.align		4
.L_21:
        /*000c*/ 	.byte	0x04, 0x11
        /*000e*/ 	.short	(.L_23 - .L_22)
	.align		4
.L_22:
        /*0010*/ 	.word	index@(_ZN7cutlass13device_kernelIN5flash11enable_sm90INS1_16FlashAttnFwdSm90INS1_25CollectiveMainloopFwdSm90ILi2EN4cute5tupleIJNS5_1CILi1EEES8_S8_EEENS6_IJNS7_ILi128EEENS7_ILi96EEENS7_ILi64EEEEEELi256ENS_10bfloat16_tEfNS_4arch4Sm90ELb1ELb0ELb0ELb1ELb0ELb1ELb1ELb1ELb0ELb1ELb0ELb0EEENS1_21CollectiveEpilogueFwdINS6_IJSA_NS7_ILi256EEESB_EEES9_SE_SG_Li256ELb1ELb1ELb0ELb0EEENS1_36VarlenDynamicPersistentTileSchedulerILi128ELi96ELi256ELi128ELb0ELb1ELb1ELb1ELb1ELb1EEEEEEEEEvNT_6ParamsE)
        /*0014*/ 	.word	0x000000b0


	//----- nvinfo : EIATTR_REGCOUNT
	.align		4
.L_23:
        /*0018*/ 	.byte	0x04, 0x2f
        /*001a*/ 	.short	(.L_25 - .L_24)
	.align		4
.L_24:
        /*001c*/ 	.word	index@(_ZN7cutlass13device_kernelIN5flash11enable_sm90INS1_16FlashAttnFwdSm90INS1_25CollectiveMainloopFwdSm90ILi2EN4cute5tupleIJNS5_1CILi1EEES8_S8_EEENS6_IJNS7_ILi128EEENS7_ILi96EEENS7_ILi64EEEEEELi256ENS_10bfloat16_tEfNS_4arch4Sm90ELb1ELb0ELb0ELb1ELb0ELb0ELb1ELb1ELb0ELb1ELb0ELb0EEENS1_21CollectiveEpilogueFwdINS6_IJSA_NS7_ILi256EEESB_EEES9_SE_SG_Li256ELb1ELb1ELb0ELb0EEENS1_36VarlenDynamicPersistentTileSchedulerILi128ELi96ELi256ELi128ELb0ELb1ELb1ELb1ELb1ELb1EEEEEEEEEvNT_6ParamsE)
        /*0020*/ 	.word	0x000000a8


	//----- nvinfo : EIATTR_FRAME_SIZE
	.align		4
.L_25:
        /*0024*/ 	.byte	0x04, 0x11
        /*0026*/ 	.short	(.L_27 - .L_26)
	.align		4
.L_26:
        /*0028*/ 	.word	index@(_ZN7cutlass13device_kernelIN5flash11enable_sm90INS1_16FlashAttnFwdSm90INS1_25CollectiveMainloopFwdSm90ILi2EN4cute5tupleIJNS5_1CILi1EEES8_S8_EEENS6_IJNS7_ILi128EEENS7_ILi96EEENS7_ILi64EEEEEELi256ENS_10bfloat16_tEfNS_4arch4Sm90ELb1ELb0ELb0ELb1ELb0ELb0ELb1ELb1ELb0ELb1ELb0ELb0EEENS1_21CollectiveEpilogueFwdINS6_IJSA_NS7_ILi256EEESB_EEES9_SE_SG_Li256ELb1ELb1ELb0ELb0EEENS1_36VarlenDynamicPersistentTileSchedulerILi128ELi96ELi256ELi128ELb0ELb1ELb1ELb1ELb1ELb1EEEEEEEEEvNT_6ParamsE)
        /*002c*/ 	.word	0x00000070


	//----- nvinfo : EIATTR_REGCOUNT
	.align		4
.L_27:
        /*0030*/ 	.byte	0x04, 0x2f
        /*0032*/ 	.short	(.L_29 - .L_28)
	.align		4
.L_28:
        /*0034*/ 	.word	index@(_ZN7cutlass13device_kernelIN5flash11enable_sm90INS1_16FlashAttnFwdSm90INS1_25CollectiveMainloopFwdSm90ILi2EN4cute5tupleIJNS5_1CILi1EEES8_S8_EEENS6_IJNS7_ILi128EEENS7_ILi96EEENS7_ILi64EEEEEELi256ENS_10bfloat16_tEfNS_4arch4Sm90ELb1ELb0ELb0ELb1ELb0ELb1ELb0ELb1ELb0ELb1ELb0ELb0EEENS1_21CollectiveEpilogueFwdINS6_IJSA_NS7_ILi256EEESB_EEES9_SE_SG_Li256ELb1ELb1ELb0ELb0EEENS1_36VarlenDynamicPersistentTileSchedulerILi128ELi96ELi256ELi128ELb0ELb1ELb1ELb1ELb1ELb1EEEEEEEEEvNT_6ParamsE)
        /*0038*/ 	.word	0x000000a8


	//----- nvinfo : EIATTR_FRAME_SIZE
	.align		4
.L_29:
        /*003c*/ 	.byte	0x04, 0x11
        /*003e*/ 	.short	(.L_31 - .L_30)
	.align		4
.L_30:
        /*0040*/ 	.word	index@(_ZN7cutlass13device_kernelIN5flash11enable_sm90INS1_16FlashAttnFwdSm90INS1_25CollectiveMainloopFwdSm90ILi2EN4cute5tupleIJNS5_1CILi1EEES8_S8_EEENS6_IJNS7_ILi128EEENS7_ILi96EEENS7_ILi64EEEEEELi256ENS_10bfloat16_tEfNS_4arch4Sm90ELb1ELb0ELb0ELb1ELb0ELb1ELb0ELb1ELb0ELb1ELb0ELb0EEENS1_21CollectiveEpilogueFwdINS6_IJSA_NS7_ILi256EEESB_EEES9_SE_SG_Li256ELb1ELb1ELb0ELb0EEENS1_36VarlenDynamicPersistentTileSchedulerILi128ELi96ELi256ELi128ELb0ELb1ELb1ELb1ELb1ELb1EEEEEEEEEvNT_6ParamsE)
        /*0044*/ 	.word	0x00000060


	//----- nvinfo : EIATTR_REGCOUNT
	.align		4
.L_31:
        /*0048*/ 	.byte	0x04, 0x2f
        /*004a*/ 	.short	(.L_33 - .L_32)
	.align		4
.L_32:
        /*004c*/ 	.word	index@(_ZN7cutlass13device_kernelIN5flash11enable_sm90INS1_16FlashAttnFwdSm90INS1_25CollectiveMainloopFwdSm90ILi2EN4cute5tupleIJNS5_1CILi1EEES8_S8_EEENS6_IJNS7_ILi128EEENS7_ILi96EEENS7_ILi64EEEEEELi256ENS_10bfloat16_tEfNS_4arch4Sm90ELb1ELb0ELb0ELb1ELb0ELb0ELb0ELb1ELb0ELb1ELb0ELb0EEENS1_21CollectiveEpilogueFwdINS6_IJSA_NS7_ILi256EEESB_EEES9_SE_SG_Li256ELb1ELb1ELb0ELb0EEENS1_36VarlenDynamicPersistentTileSchedulerILi128ELi96ELi256ELi128ELb0ELb1ELb1ELb1ELb1ELb1EEEEEEEEEvNT_6ParamsE)
        /*0050*/ 	.word	0x000000a8


	//----- nvinfo : EIATTR_FRAME_SIZE
	.align		4
.L_33:
        /*0054*/ 	.byte	0x04, 0x11
        /*0056*/ 	.short	(.L_35 - .L_34)
	.align		4
.L_34:
        /*0058*/ 	.word	index@(_ZN7cutlass13device_kernelIN5flash11enable_sm90INS1_16FlashAttnFwdSm90INS1_25CollectiveMainloopFwdSm90ILi2EN4cute5tupleIJNS5_1CILi1EEES8_S8_EEENS6_IJNS7_ILi128EEENS7_ILi96EEENS7_ILi64EEEEEELi256ENS_10bfloat16_tEfNS_4arch4Sm90ELb1ELb0ELb0ELb1ELb0ELb0ELb0ELb1ELb0ELb1ELb0ELb0EEENS1_21CollectiveEpilogueFwdINS6_IJSA_NS7_ILi256EEESB_EEES9_SE_SG_Li256ELb1ELb1ELb0ELb0EEENS1_36VarlenDynamicPersistentTileSchedulerILi128ELi96ELi256ELi128ELb0ELb1ELb1ELb1ELb1ELb1EEEEEEEEEvNT_6ParamsE)
        /*005c*/ 	.word	0x00000058


	//----- nvinfo : EIATTR_REGCOUNT
	.align		4
.L_35:
        /*0060*/ 	.byte	0x04, 0x2f
        /*0062*/ 	.short	(.L_37 - .L_36)
	.align		4
.L_36:
        /*0064*/ 	.word	index@(_ZN7cutlass13device_kernelIN5flash11enable_sm90INS1_16FlashAttnFwdSm90INS1_25CollectiveMainloopFwdSm90ILi2EN4cute5tupleIJNS5_1CILi1EEES8_S8_EEENS6_IJNS7_ILi128EEENS7_ILi96EEENS7_ILi64EEEEEELi256ENS_10bfloat16_tEfNS_4arch4Sm90ELb1ELb0ELb0ELb0ELb0ELb0ELb1ELb1ELb0ELb1ELb0ELb0EEENS1_21CollectiveEpilogueFwdINS6_IJSA_NS7_ILi256EEESB_EEES9_SE_SG_Li256ELb0ELb1ELb0ELb0EEENS1_30DynamicPersistentTileSchedulerILi256ELi128ELb0ELb1ELb1EEEEEEEEEvNT_6ParamsE)
        /*0068*/ 	.word	0x000000a8


	//----- nvinfo : EIATTR_FRAME_SIZE
	.align		4
.L_37:
        /*006c*/ 	.byte	0x04, 0x11
        /*006e*/ 	.short	(.L_39 - .L_38)
	.align		4
.L_38:
        /*0070*/ 	.word	index@(_ZN7cutlass13device_kernelIN5flash11enable_sm90INS1_16FlashAttnFwdSm90INS1_25CollectiveMainloopFwdSm90ILi2EN4cute5tupleIJNS5_1CILi1EEES8_S8_EEENS6_IJNS7_ILi128EEENS7_ILi96EEENS7_ILi64EEEEEELi256ENS_10bfloat16_tEfNS_4arch4Sm90ELb1ELb0ELb0ELb0ELb0ELb0ELb1ELb1ELb0ELb1ELb0ELb0EEENS1_21CollectiveEpilogueFwdINS6_IJSA_NS7_ILi256EEESB_EEES9_SE_SG_Li256ELb0ELb1ELb0ELb0EEENS1_30DynamicPersistentTileSchedulerILi256ELi128ELb0ELb1ELb1EEEEEEEEEvNT_6ParamsE)
        /*0074*/ 	.word	0x00000050


	//----- nvinfo : EIATTR_REGCOUNT
	.align		4
.L_39:
        /*0078*/ 	.byte	0x04, 0x2f
        /*007a*/ 	.short	(.L_41 - .L_40)
	.align		4
.L_40:
        /*007c*/ 	.word	index@(_ZN7cutlass13device_kernelIN5flash11enable_sm90INS1_16FlashAttnFwdSm90INS1_25CollectiveMainloopFwdSm90ILi2EN4cute5tupleIJNS5_1CILi1EEES8_S8_EEENS6_IJNS7_ILi128EEENS7_ILi96EEENS7_ILi64EEEEEELi256ENS_10bfloat16_tEfNS_4arch4Sm90ELb1ELb0ELb0ELb0ELb0ELb0ELb0ELb1ELb0ELb1ELb0ELb0EEENS1_21CollectiveEpilogueFwdINS6_IJSA_NS7_ILi256EEESB_EEES9_SE_SG_Li256ELb0ELb1ELb0ELb0EEENS1_30DynamicPersistentTileSchedulerILi256ELi128ELb0ELb1ELb1EEEEEEEEEvNT_6ParamsE)
        /*0080*/ 	.word	0x000000a8


	//----- nvinfo : EIATTR_FRAME_SIZE
	.align		4
.L_41:
        /*0084*/ 	.byte	0x04, 0x11
        /*0086*/ 	.short	(.L_43 - .L_42)
	.align		4
.L_42:
        /*0088*/ 	.word	index@(_ZN7cutlass13device_kernelIN5flash11enable_sm90INS1_16FlashAttnFwdSm90INS1_25CollectiveMainloopFwdSm90ILi2EN4cute5tupleIJNS5_1CILi1EEES8_S8_EEENS6_IJNS7_ILi128EEENS7_ILi96EEENS7_ILi64EEEEEELi256ENS_10bfloat16_tEfNS_4arch4Sm90ELb1ELb0ELb0ELb0ELb0ELb0ELb0ELb1ELb0ELb1ELb0ELb0EEENS1_21CollectiveEpilogueFwdINS6_IJSA_NS7_ILi256EEESB_EEES9_SE_SG_Li256ELb0ELb1ELb0ELb0EEENS1_30DynamicPersistentTileSchedulerILi256ELi128ELb0ELb1ELb1EEEEEEEEEvNT_6ParamsE)
        /*008c*/ 	.word	0x00000028


	//----- nvinfo : EIATTR_REGCOUNT
	.align		4
.L_43:
        /*0090*/ 	.byte	0x04, 0x2f
        /*0092*/ 	.short	(.L_45 - .L_44)
	.align		4
.L_44:
        /*0094*/ 	.word	index@(_ZN7cutlass13device_kernelIN5flash11enable_sm90INS1_16FlashAttnFwdSm90INS1_25CollectiveMainloopFwdSm90ILi2EN4cute5tupleIJNS5_1CILi1EEES8_S8_EEENS6_IJNS7_ILi128EEENS7_ILi96EEENS7_ILi64EEEEEELi256ENS_10bfloat16_tEfNS_4arch4Sm90ELb0ELb1ELb0ELb1ELb0ELb1ELb1ELb1ELb0ELb1ELb0ELb0EEENS1_21CollectiveEpilogueFwdINS6_IJSA_NS7_ILi256EEESB_EEES9_SE_SG_Li256ELb1ELb1ELb0ELb0EEENS1_36VarlenDynamicPersistentTileSchedulerILi128ELi96ELi256ELi128ELb0ELb1ELb1ELb1ELb0ELb1EEEEEEEEEvNT_6ParamsE)
        /*0098*/ 	.word	0x000000a8


	//----- nvinfo : EIATTR_FRAME_SIZE
	.align		4
.L_45:
        /*009c*/ 	.byte	0x04, 0x11
        /*009e*/ 	.short	(.L_47 - .L_46)
	.align		4
.L_46:
        /*00a0*/ 	.word	index@($_ZN7cutlass13device_kernelIN5flash11enable_sm90INS1_16FlashAttnFwdSm90INS1_25CollectiveMainloopFwdSm90ILi2EN4cute5tupleIJNS5_1CILi1EEES8_S8_EEENS6_IJNS7_ILi128EEENS7_ILi96EEENS7_ILi64EEEEEELi256ENS_10bfloat16_tEfNS_4arch4Sm90ELb0ELb1ELb0ELb1ELb0ELb1ELb1ELb1ELb0ELb1ELb0ELb0EEENS1_21CollectiveEpilogueFwdINS6_IJSA_NS7_ILi256EEESB_EEES9_SE_SG_Li256ELb1ELb1ELb0ELb0EEENS1_36VarlenDynamicPersistentTileSchedulerILi128ELi96ELi256ELi128ELb0ELb1ELb1ELb1ELb0ELb1EEEEEEEEEvNT_6ParamsE$_ZZN5flash25CollectiveMainloopFwdSm90ILi2EN4cute5tupleIJNS1_1CILi1EEES4_S4_EEENS2_IJNS3_ILi128EEENS3_ILi96EEENS3_ILi64EEEEEELi256EN7cutlass10bfloat16_tEfNSA_4arch4Sm90ELb0ELb1ELb0ELb1ELb0ELb1ELb1ELb1ELb0ELb1ELb0ELb0EE3mmaINS_16FlashAttnFwdSm90ISE_NS_21CollectiveEpilogueFwdINS2_IJS6_NS3_ILi256EEES7_EEES5_SB_SD_Li256ELb1ELb1ELb0ELb0EEENS_36VarlenDynamicPersistentTileSchedulerILi128ELi96ELi256ELi128ELb0ELb1ELb1ELb1ELb0ELb1EEEE13SharedStorageENS1_6TensorINS1_11ArrayEngineIfLm128EEENS1_6LayoutINS2_IJNS2_IJNS3_ILi2EEEST_NS3_ILi32EEEEEES4_S4_EEENS2_IJNS2_IJS4_ST_NS3_ILi4EEEEEENS3_ILi0EEESZ_EEEEEEENS_7SoftmaxILi2ELi0EEEEEbRKNSE_6ParamsENSA_25PipelineTmaAsyncNoClusterILi2ENSA_16PipelineTmaAsyncILi2EEEEES1B_RNSA_13PipelineStateILj2EEERT0_RT1_iRiRKNS_16SeqlenInfoQKNewKILb1ELb1EEENS2_IJiiiiEEERT_ENKUliT_T0_T1_E_clIZSF_ISO_S12_S14_EbS17_S1B_S1B_S1E_S1G_S1I_iS1J_S1N_S1O_S1Q_EUlRS1R_iE0_NS3_ILb1EEES1Y_EEDaiS1R_S1S_S1T_)
        /*00a4*/ 	.word	0x000004e0


	//----- nvinfo : EIATTR_FRAME_SIZE
	.align		4
.L_47:
        /*00a8*/ 	.byte	0x04, 0x11
        /*00aa*/ 	.short	(.L_49 - .L_48)
	.align		4
.L_48:
        /*00ac*/ 	.word	index@(_ZN7cutlass13device_kernelIN5flash11enable_sm90INS1_16FlashAttnFwdSm90INS1_25CollectiveMainloopFwdSm90ILi2EN4cute5tupleIJNS5_1CILi1EEES8_S8_EEENS6_IJNS7_ILi128EEENS7_ILi96EEENS7_ILi64EEEEEELi256ENS_10bfloat16_tEfNS_4arch4Sm90ELb0ELb1ELb0ELb1ELb0ELb1ELb1ELb1ELb0ELb1ELb0ELb0EEENS1_21CollectiveEpilogueFwdINS6_IJSA_NS7_ILi256EEESB_EEES9_SE_SG_Li256ELb1ELb1ELb0ELb0EEENS1_36VarlenDynamicPersistentTileSchedulerILi128ELi96ELi256ELi128ELb0ELb1ELb1ELb1ELb0ELb1EEEEEEEEEvNT_6ParamsE)
        /*00b0*/ 	.word	0x000004e0


	//----- nvinfo : EIATTR_REGCOUNT
	.align		4
.L_49:
        /*00b4*/ 	.byte	0x04, 0x2f
        /*00b6*/ 	.short	(.L_51 - .L_50)
	.align		4
.L_50:
        /*00b8*/ 	.word	index@(_ZN7cutlass13device_kernelIN5flash11enable_sm90INS1_16FlashAttnFwdSm90INS1_25CollectiveMainloopFwdSm90ILi2EN4cute5tupleIJNS5_1CILi1EEES8_S8_EEENS6_IJNS7_ILi128EEENS7_ILi96EEENS7_ILi64EEEEEELi256ENS_10bfloat16_tEfNS_4arch4Sm90ELb0ELb1ELb0ELb1ELb0ELb0ELb1ELb1ELb0ELb1ELb0ELb0EEENS1_21CollectiveEpilogueFwdINS6_IJSA_NS7_ILi256EEESB_EEES9_SE_SG_Li256ELb1ELb1ELb0ELb0EEENS1_36VarlenDynamicPersistentTileSchedulerILi128ELi96ELi256ELi128ELb0ELb1ELb1ELb1ELb0ELb1EEEEEEEEEvNT_6ParamsE)
        /*00bc*/ 	.word	0x000000a8


	//----- nvinfo : EIATTR_FRAME_SIZE
	.align		4
.L_51:
        /*00c0*/ 	.byte	0x04, 0x11
        /*00c2*/ 	.short	(.L_53 - .L_52)
	.align		4
.L_52:
        /*00c4*/ 	.word	index@($_ZN7cutlass13device_kernelIN5flash11enable_sm90INS1_16FlashAttnFwdSm90INS1_25CollectiveMainloopFwdSm90ILi2EN4cute5tupleIJNS5_1CILi1EEES8_S8_EEENS6_IJNS7_ILi128EEENS7_ILi96EEENS7_ILi64EEEEEELi256ENS_10bfloat16_tEfNS_4arch4Sm90ELb0ELb1ELb0ELb1ELb0ELb0ELb1ELb1ELb0ELb1ELb0ELb0EEENS1_21CollectiveEpilogueFwdINS6_IJSA_NS7_ILi256EEESB_EEES9_SE_SG_Li256ELb1ELb1ELb0ELb0EEENS1_36VarlenDynamicPersistentTileSchedulerILi128ELi96ELi256ELi128ELb0ELb1ELb1ELb1ELb0ELb1EEEEEEEEEvNT_6ParamsE$_ZZN5flash25CollectiveMainloopFwdSm90ILi2EN4cute5tupleIJNS1_1CILi1EEES4_S4_EEENS2_IJNS3_ILi128EEENS3_ILi96EEENS3_ILi64EEEEEELi256EN7cutlass10bfloat16_tEfNSA_4arch4Sm90ELb0ELb1ELb0ELb1ELb0ELb0ELb1ELb1ELb0ELb1ELb0ELb0EE3mmaINS_16FlashAttnFwdSm90ISE_NS_21CollectiveEpilogueFwdINS2_IJS6_NS3_ILi256EEES7_EEES5_SB_SD_Li256ELb1ELb1ELb0ELb0EEENS_36VarlenDynamicPersistentTileSchedulerILi128ELi96ELi256ELi128ELb0ELb1ELb1ELb1ELb0ELb1EEEE13SharedStorageENS1_6TensorINS1_11ArrayEngineIfLm128EEENS1_6LayoutINS2_IJNS2_IJNS3_ILi2EEEST_NS3_ILi32EEEEEES4_S4_EEENS2_IJNS2_IJS4_ST_NS3_ILi4EEEEEENS3_ILi0EEESZ_EEEEEEENS_7SoftmaxILi2ELi0EEEEEbRKNSE_6ParamsENSA_25PipelineTmaAsyncNoClusterILi2ENSA_16PipelineTmaAsyncILi2EEEEES1B_RNSA_13PipelineStateILj2EEERT0_RT1_iRiRKNS_16SeqlenInfoQKNewKILb1ELb0EEENS2_IJiiiiEEERT_ENKUliT_T0_T1_E_clIZSF_ISO_S12_S14_EbS17_S1B_S1B_S1E_S1G_S1I_iS1J_S1N_S1O_S1Q_EUlRS1R_iE1_NS3_ILb0EEENS3_ILb1EEEEEDaiS1R_S1S_S1T_)
        /*00c8*/ 	.word	0x000004d0


	//----- nvinfo : EIATTR_FRAME_SIZE
	.align		4
.L_53:
        /*00cc*/ 	.byte	0x04, 0x11
        /*00ce*/ 	.short	(.L_55 - .L_54)
	.align		4
.L_54:
        /*00d0*/ 	.word	index@(_ZN7cutlass13device_kernelIN5flash11enable_sm90INS1_16FlashAttnFwdSm90INS1_25CollectiveMainloopFwdSm90ILi2EN4cute5tupleIJNS5_1CILi1EEES8_S8_EEENS6_IJNS7_ILi128EEENS7_ILi96EEENS7_ILi64EEEEEELi256ENS_10bfloat16_tEfNS_4arch4Sm90ELb0ELb1ELb0ELb1ELb0ELb0ELb1ELb1ELb0ELb1ELb0ELb0EEENS1_21CollectiveEpilogueFwdINS6_IJSA_NS7_ILi256EEESB_EEES9_SE_SG_Li256ELb1ELb1ELb0ELb0EEENS1_36VarlenDynamicPersistentTileSchedulerILi128ELi96ELi256ELi128ELb0ELb1ELb1ELb1ELb0ELb1EEEEEEEEEvNT_6ParamsE)
        /*00d4*/ 	.word	0x000004d0


	//----- nvinfo : EIATTR_REGCOUNT
	.align		4
.L_55:
        /*00d8*/ 	.byte	0x04, 0x2f
        /*00da*/ 	.short	(.L_57 - .L_56)
	.align		4
.L_56:
        /*00dc*/ 	.word	index@(_ZN7cutlass13device_kernelIN5flash11enable_sm90INS1_16FlashAttnFwdSm90INS1_25CollectiveMainloopFwdSm90ILi2EN4cute5tupleIJNS5_1CILi1EEES8_S8_EEENS6_IJNS7_ILi128EEENS7_ILi96EEENS7_ILi64EEEEEELi256ENS_10bfloat16_tEfNS_4arch4Sm90ELb0ELb1ELb0ELb1ELb0ELb1ELb0ELb1ELb0ELb1ELb0ELb0EEENS1_21CollectiveEpilogueFwdINS6_IJSA_NS7_ILi256EEESB_EEES9_SE_SG_Li256ELb1ELb1ELb0ELb0EEENS1_36VarlenDynamicPersistentTileSchedulerILi128ELi96ELi256ELi128ELb0ELb1ELb1ELb1ELb0ELb1EEEEEEEEEvNT_6ParamsE)
        /*00e0*/ 	.word	0x000000a8


	//----- nvinfo : EIATTR_FRAME_SIZE
	.align		4
.L_57:
        /*00e4*/ 	.byte	0x04, 0x11
        /*00e6*/ 	.short	(.L_59 - .L_58)
	.align		4
.L_58:
        /*00e8*/ 	.word	index@(_ZN7cutlass13device_kernelIN5flash11enable_sm90INS1_16FlashAttnFwdSm90INS1_25CollectiveMainloopFwdSm90ILi2EN4cute5tupleIJNS5_1CILi1EEES8_S8_EEENS6_IJNS7_ILi128EEENS7_ILi96EEENS7_ILi64EEEEEELi256ENS_10bfloat16_tEfNS_4arch4Sm90ELb0ELb1ELb0ELb1ELb0ELb1ELb0ELb1ELb0ELb1ELb0ELb0EEENS1_21CollectiveEpilogueFwdINS6_IJSA_NS7_ILi256EEESB_EEES9_SE_SG_Li256ELb1ELb1ELb0ELb0EEENS1_36VarlenDynamicPersistentTileSchedulerILi128ELi96ELi256ELi128ELb0ELb1ELb1ELb1ELb0ELb1EEEEEEEEEvNT_6ParamsE)
        /*00ec*/ 	.word	0x00000058


	//----- nvinfo : EIATTR_REGCOUNT
	.align		4
.L_59:
        /*00f0*/ 	.byte	0x04, 0x2f
        /*00f2*/ 	.short	(.L_61 - .L_60)
	.align		4
.L_60:
        /*00f4*/ 	.word	index@(_ZN7cutlass13device_kernelIN5flash11enable_sm90INS1_16FlashAttnFwdSm90INS1_25CollectiveMainloopFwdSm90ILi2EN4cute5tupleIJNS5_1CILi1EEES8_S8_EEENS6_IJNS7_ILi128EEENS7_ILi96EEENS7_ILi64EEEEEELi256ENS_10bfloat16_tEfNS_4arch4Sm90ELb0ELb1ELb0ELb1ELb0ELb0ELb0ELb1ELb0ELb1ELb0ELb0EEENS1_21CollectiveEpilogueFwdINS6_IJSA_NS7_ILi256EEESB_EEES9_SE_SG_Li256ELb1ELb1ELb0ELb0EEENS1_36VarlenDynamicPersistentTileSchedulerILi128ELi96ELi256ELi128ELb0ELb1ELb1ELb1ELb0ELb1EEEEEEEEEvNT_6ParamsE)
        /*00f8*/ 	.word	0x000000a8


	//----- nvinfo : EIATTR_FRAME_SIZE
	.align		4
.L_61:
        /*00fc*/ 	.byte	0x04, 0x11
        /*00fe*/ 	.short	(.L_63 - .L_62)
	.align		4
.L_62:
        /*0100*/ 	.word	index@(_ZN7cutlass13device_kernelIN5flash11enable_sm90INS1_16FlashAttnFwdSm90INS1_25CollectiveMainloopFwdSm90ILi2EN4cute5tupleIJNS5_1CILi1EEES8_S8_EEENS6_IJNS7_ILi128EEENS7_ILi96EEENS7_ILi64EEEEEELi256ENS_10bfloat16_tEfNS_4arch4Sm90ELb0ELb1ELb0ELb1ELb0ELb0ELb0ELb1ELb0ELb1ELb0ELb0EEENS1_21CollectiveEpilogueFwdINS6_IJSA_NS7_ILi256EEESB_EEES9_SE_SG_Li256ELb1ELb1ELb0ELb0EEENS1_36VarlenDynamicPersistentTileSchedulerILi128ELi96ELi256ELi128ELb0ELb1ELb1ELb1ELb0ELb1EEEEEEEEEvNT_6ParamsE)
        /*0104*/ 	.word	0x00000048


	//----- nvinfo : EIATTR_REGCOUNT
	.align		4
.L_63:
        /*0108*/ 	.byte	0x04, 0x2f
        /*010a*/ 	.short	(.L_65 - .L_64)
	.align		4
.L_64:
        /*010c*/ 	.word	index@(_ZN7cutlass13device_kernelIN5flash11enable_sm90INS1_16FlashAttnFwdSm90INS1_25CollectiveMainloopFwdSm90ILi2EN4cute5tupleIJNS5_1CILi1EEES8_S8_EEENS6_IJNS7_ILi128EEENS7_ILi96EEENS7_ILi64EEEEEELi256ENS_10bfloat16_tEfNS_4arch4Sm90ELb0ELb1ELb0ELb0ELb0ELb0ELb1ELb1ELb0ELb1ELb0ELb0EEENS1_21CollectiveEpilogueFwdINS6_IJSA_NS7_ILi256EEESB_EEES9_SE_SG_Li256ELb0ELb1ELb0ELb0EEENS1_30DynamicPersistentTileSchedulerILi256ELi128ELb0ELb1ELb1EEEEEEEEEvNT_6ParamsE)
        /*0110*/ 	.word	0x000000a8


	//----- nvinfo : EIATTR_FRAME_SIZE
	.align		4
.L_65:
        /*0114*/ 	.byte	0x04, 0x11
        /*0116*/ 	.short	(.L_67 - .L_66)
	.align		4
.L_66:
        /*0118*/ 	.word	index@($_ZN7cutlass13device_kernelIN5flash11enable_sm90INS1_16FlashAttnFwdSm90INS1_25CollectiveMainloopFwdSm90ILi2EN4cute5tupleIJNS5_1CILi1EEES8_S8_EEENS6_IJNS7_ILi128EEENS7_ILi96EEENS7_ILi64EEEEEELi256ENS_10bfloat16_tEfNS_4arch4Sm90ELb0ELb1ELb0ELb0ELb0ELb0ELb1ELb1ELb0ELb1ELb0ELb0EEENS1_21CollectiveEpilogueFwdINS6_IJSA_NS7_ILi256EEESB_EEES9_SE_SG_Li256ELb0ELb1ELb0ELb0EEENS1_30DynamicPersistentTileSchedulerILi256ELi128ELb0ELb1ELb1EEEEEEEEEvNT_6ParamsE$_ZZN5flash25CollectiveMainloopFwdSm90ILi2EN4cute5tupleIJNS1_1CILi1EEES4_S4_EEENS2_IJNS3_ILi128EEENS3_ILi96EEENS3_ILi64EEEEEELi256EN7cutlass10bfloat16_tEfNSA_4arch4Sm90ELb0ELb1ELb0ELb0ELb0ELb0ELb1ELb1ELb0ELb1ELb0ELb0EE3mmaINS_16FlashAttnFwdSm90ISE_NS_21CollectiveEpilogueFwdINS2_IJS6_NS3_ILi256EEES7_EEES5_SB_SD_Li256ELb0ELb1ELb0ELb0EEENS_30DynamicPersistentTileSchedulerILi256ELi128ELb0ELb1ELb1EEEE13SharedStorageENS1_6TensorINS1_11ArrayEngineIfLm128EEENS1_6LayoutINS2_IJNS2_IJNS3_ILi2EEEST_NS3_ILi32EEEEEES4_S4_EEENS2_IJNS2_IJS4_ST_NS3_ILi4EEEEEENS3_ILi0EEESZ_EEEEEEENS_7SoftmaxILi2ELi0EEEEEbRKNSE_6ParamsENSA_25PipelineTmaAsyncNoClusterILi2ENSA_16PipelineTmaAsyncILi2EEEEES1B_RNSA_13PipelineStateILj2EEERT0_RT1_iRiRKNS_16SeqlenInfoQKNewKILb0ELb0EEENS2_IJiiiiEEERT_ENKUliT_T0_T1_E_clIZSF_ISO_S12_S14_EbS17_S1B_S1B_S1E_S1G_S1I_iS1J_S1N_S1O_S1Q_EUlRS1R_iE1_NS3_ILb0EEENS3_ILb1EEEEEDaiS1R_S1S_S1T_)
        /*011c*/ 	.word	0x000004b0


	//----- nvinfo : EIATTR_FRAME_SIZE
	.align		4
.L_67:
        /*0120*/ 	.byte	0x04, 0x11
        /*0122*/ 	.short	(.L_69 - .L_68)
	.align		4
.L_68:
        /*0124*/ 	.word	index@(_ZN7cutlass13device_kernelIN5flash11enable_sm90INS1_16FlashAttnFwdSm90INS1_25CollectiveMainloopFwdSm90ILi2EN4cute5tupleIJNS5_1CILi1EEES8_S8_EEENS6_IJNS7_ILi128EEENS7_ILi96EEENS7_ILi64EEEEEELi256ENS_10bfloat16_tEfNS_4arch4Sm90ELb0ELb1ELb0ELb0ELb0ELb0ELb1ELb1ELb0ELb1ELb0ELb0EEENS1_21CollectiveEpilogueFwdINS6_IJSA_NS7_ILi256EEESB_EEES9_SE_SG_Li256ELb0ELb1ELb0ELb0EEENS1_30DynamicPersistentTileSchedulerILi256ELi128ELb0ELb1ELb1EEEEEEEEEvNT_6ParamsE)
        /*0128*/ 	.word	0x000004b0


	//----- nvinfo : EIATTR_REGCOUNT
	.align		4
.L_69:
        /*012c*/ 	.byte	0x04, 0x2f
        /*012e*/ 	.short	(.L_71 - .L_70)
	.align		4
.L_70:
        /*0130*/ 	.word	index@(_ZN7cutlass13device_kernelIN5flash11enable_sm90INS1_16FlashAttnFwdSm90INS1_25CollectiveMainloopFwdSm90ILi2EN4cute5tupleIJNS5_1CILi1EEES8_S8_EEENS6_IJNS7_ILi128EEENS7_ILi96EEENS7_ILi64EEEEEELi256ENS_10bfloat16_tEfNS_4arch4Sm90ELb0ELb1ELb0ELb0ELb0ELb0ELb0ELb1ELb0ELb1ELb0ELb0EEENS1_21CollectiveEpilogueFwdINS6_IJSA_NS7_ILi256EEESB_EEES9_SE_SG_Li256ELb0ELb1ELb0ELb0EEENS1_30DynamicPersistentTileSchedulerILi256ELi128ELb0ELb1ELb1EEEEEEEEEvNT_6ParamsE)
        /*0134*/ 	.word	0x000000a8


	//----- nvinfo : EIATTR_FRAME_SIZE
	.align		4
.L_71:
        /*0138*/ 	.byte	0x04, 0x11
        /*013a*/ 	.short	(.L_73 - .L_72)
	.align		4
.L_72:
        /*013c*/ 	.word	index@(_ZN7cutlass13device_kernelIN5flash11enable_sm90INS1_16FlashAttnFwdSm90INS1_25CollectiveMainloopFwdSm90ILi2EN4cute5tupleIJNS5_1CILi1EEES8_S8_EEENS6_IJNS7_ILi128EEENS7_ILi96EEENS7_ILi64EEEEEELi256ENS_10bfloat16_tEfNS_4arch4Sm90ELb0ELb1ELb0ELb0ELb0ELb0ELb0ELb1ELb0ELb1ELb0ELb0EEENS1_21CollectiveEpilogueFwdINS6_IJSA_NS7_ILi256EEESB_EEES9_SE_SG_Li256ELb0ELb1ELb0ELb0EEENS1_30DynamicPersistentTileSchedulerILi256ELi128ELb0ELb1ELb1EEEEEEEEEvNT_6ParamsE)
        /*0140*/ 	.word	0x00000020


	//----- nvinfo : EIATTR_REGCOUNT
	.align		4
.L_73:
        /*0144*/ 	.byte	0x04, 0x2f
        /*0146*/ 	.short	(.L_75 - .L_74)
	.align		4
.L_74:
        /*0148*/ 	.word	index@(_ZN7cutlass13device_kernelIN5flash11enable_sm90INS1_16FlashAttnFwdSm90INS1_25CollectiveMainloopFwdSm90ILi2EN4cute5tupleIJNS5_1CILi1EEES8_S8_EEENS6_IJNS7_ILi128EEENS7_ILi96EEENS7_ILi64EEEEEELi256ENS_10bfloat16_tEfNS_4arch4Sm90ELb0ELb0ELb0ELb1ELb0ELb1ELb1ELb1ELb0ELb1ELb0ELb0EEENS1_21CollectiveEpilogueFwdINS6_IJSA_NS7_ILi256EEESB_EEES9_SE_SG_Li256ELb1ELb1ELb0ELb0EEENS1_36VarlenDynamicPersistentTileSchedulerILi128ELi96ELi256ELi128ELb0ELb1ELb1ELb0ELb1ELb1EEEEEEEEEvNT_6ParamsE)
        /*014c*/ 	.word	0x000000a8


	//----- nvinfo : EIATTR_FRAME_SIZE
	.align		4
.L_75:
        /*0150*/ 	.byte	0x04, 0x11
        /*0152*/ 	.short	(.L_77 - .L_76)
	.align		4
.L_76:
        /*0154*/ 	.word	index@(_ZN7cutlass13device_kernelIN5flash11enable_sm90INS1_16FlashAttnFwdSm90INS1_25CollectiveMainloopFwdSm90ILi2EN4cute5tupleIJNS5_1CILi1EEES8_S8_EEENS6_IJNS7_ILi128EEENS7_ILi96EEENS7_ILi64EEEEEELi256ENS_10bfloat16_tEfNS_4arch4Sm90ELb0ELb0ELb0ELb1ELb0ELb1ELb1ELb1ELb0ELb1ELb0ELb0EEENS1_21CollectiveEpilogueFwdINS6_IJSA_NS7_ILi256EEESB_EEES9_SE_SG_Li256ELb1ELb1ELb0ELb0EEENS1_36VarlenDynamicPersistentTileSchedulerILi128ELi96ELi256ELi128ELb0ELb1ELb1ELb0ELb1ELb1EEEEEEEEEvNT_6ParamsE)
        /*0158*/ 	.word	0x00000090


	//----- nvinfo : EIATTR_REGCOUNT
	.align		4
.L_77:
        /*015c*/ 	.byte	0x04, 0x2f
        /*015e*/ 	.short	(.L_79 - .L_78)
	.align		4
.L_78:
        /*0160*/ 	.word	index@(_ZN7cutlass13device_kernelIN5flash11enable_sm90INS1_16FlashAttnFwdSm90INS1_25CollectiveMainloopFwdSm90ILi2EN4cute5tupleIJNS5_1CILi1EEES8_S8_EEENS6_IJNS7_ILi128EEENS7_ILi96EEENS7_ILi64EEEEEELi256ENS_10bfloat16_tEfNS_4arch4Sm90ELb0ELb0ELb0ELb1ELb0ELb0ELb1ELb1ELb0ELb1ELb0ELb0EEENS1_21CollectiveEpilogueFwdINS6_IJSA_NS7_ILi256EEESB_EEES9_SE_SG_Li256ELb1ELb1ELb0ELb0EEENS1_36VarlenDynamicPersistentTileSchedulerILi128ELi96ELi256ELi128ELb0ELb1ELb1ELb0ELb1ELb1EEEEEEEEEvNT_6ParamsE)
        /*0164*/ 	.word	0x000000a8


	//----- nvinfo : EIATTR_FRAME_SIZE
	.align		4
.L_79:
        /*0168*/ 	.byte	0x04, 0x11
        /*016a*/ 	.short	(.L_81 - .L_80)
	.align		4
.L_80:
        /*016c*/ 	.word	index@(_ZN7cutlass13device_kernelIN5flash11enable_sm90INS1_16FlashAttnFwdSm90INS1_25CollectiveMainloopFwdSm90ILi2EN4cute5tupleIJNS5_1CILi1EEES8_S8_EEENS6_IJNS7_ILi128EEENS7_ILi96EEENS7_ILi64EEEEEELi256ENS_10bfloat16_tEfNS_4arch4Sm90ELb0ELb0ELb0ELb1ELb0ELb0ELb1ELb1ELb0ELb1ELb0ELb0EEENS1_21CollectiveEpilogueFwdINS6_IJSA_NS7_ILi256EEESB_EEES9_SE_SG_Li256ELb1ELb1ELb0ELb0EEENS1_36VarlenDynamicPersistentTileSchedulerILi128ELi96ELi256ELi128ELb0ELb1ELb1ELb0ELb1ELb1EEEEEEEEEvNT_6ParamsE)
        /*0170*/ 	.word	0x00000078


	//----- nvinfo : EIATTR_REGCOUNT
	.align		4
.L_81:
        /*0174*/ 	.byte	0x04, 0x2f
        /*0176*/ 	.short	(.L_83 - .L_82)
	.align		4
.L_82:
        /*0178*/ 	.word	index@(_ZN7cutlass13device_kernelIN5flash11enable_sm90INS1_16FlashAttnFwdSm90INS1_25CollectiveMainloopFwdSm90ILi2EN4cute5tupleIJNS5_1CILi1EEES8_S8_EEENS6_IJNS7_ILi128EEENS7_ILi96EEENS7_ILi64EEEEEELi256ENS_10bfloat16_tEfNS_4arch4Sm90ELb0ELb0ELb0ELb1ELb0ELb1ELb0ELb1ELb0ELb1ELb0ELb0EEENS1_21CollectiveEpilogueFwdINS6_IJSA_NS7_ILi256EEESB_EEES9_SE_SG_Li256ELb1ELb1ELb0ELb0EEENS1_36VarlenDynamicPersistentTileSchedulerILi128ELi96ELi256ELi128ELb0ELb1ELb1ELb0ELb1ELb1EEEEEEEEEvNT_6ParamsE)
        /*017c*/ 	.word	0x000000a8


	//----- nvinfo : EIATTR_FRAME_SIZE
	.align		4
.L_83:
        /*0180*/ 	.byte	0x04, 0x11
        /*0182*/ 	.short	(.L_85 - .L_84)
	.align		4
.L_84:
        /*0184*/ 	.word	index@(_ZN7cutlass13device_kernelIN5flash11enable_sm90INS1_16FlashAttnFwdSm90INS1_25CollectiveMainloopFwdSm90ILi2EN4cute5tupleIJNS5_1CILi1EEES8_S8_EEENS6_IJNS7_ILi128EEENS7_ILi96EEENS7_ILi64EEEEEELi256ENS_10bfloat16_tEfNS_4arch4Sm90ELb0ELb0ELb0ELb1ELb0ELb1ELb0ELb1ELb0ELb1ELb0ELb0EEENS1_21CollectiveEpilogueFwdINS6_IJSA_NS7_ILi256EEESB_EEES9_SE_SG_Li256ELb1ELb1ELb0ELb0EEENS1_36VarlenDynamicPersistentTileSchedulerILi128ELi96ELi256ELi128ELb0ELb1ELb1ELb0ELb1ELb1EEEEEEEEEvNT_6ParamsE)
        /*0188*/ 	.word	0x00000068


	//----- nvinfo : EIATTR_REGCOUNT
	.align		4
.L_85:
        /*018c*/ 	.byte	0x04, 0x2f
        /*018e*/ 	.short	(.L_87 - .L_86)
	.align		4
.L_86:
        /*0190*/ 	.word	index@(_ZN7cutlass13device_kernelIN5flash11enable_sm90INS1_16FlashAttnFwdSm90INS1_25CollectiveMainloopFwdSm90ILi2EN4cute5tupleIJNS5_1CILi1EEES8_S8_EEENS6_IJNS7_ILi128EEENS7_ILi96EEENS7_ILi64EEEEEELi256ENS_10bfloat16_tEfNS_4arch4Sm90ELb0ELb0ELb0ELb1ELb0ELb0ELb0ELb1ELb0ELb1ELb0ELb0EEENS1_21CollectiveEpilogueFwdINS6_IJSA_NS7_ILi256EEESB_EEES9_SE_SG_Li256ELb1ELb1ELb0ELb0EEENS1_36VarlenDynamicPersistentTileSchedulerILi128ELi96ELi256ELi128ELb0ELb1ELb1ELb0ELb1ELb1EEEEEEEEEvNT_6ParamsE)
        /*0194*/ 	.word	0x000000a8


	//----- nvinfo : EIATTR_FRAME_SIZE
	.align		4
.L_87:
        /*0198*/ 	.byte	0x04, 0x11
        /*019a*/ 	.short	(.L_89 - .L_88)
	.align		4
.L_88:
        /*019c*/ 	.word	index@(_ZN7cutlass13device_kernelIN5flash11enable_sm90INS1_16FlashAttnFwdSm90INS1_25CollectiveMainloopFwdSm90ILi2EN4cute5tupleIJNS5_1CILi1EEES8_S8_EEENS6_IJNS7_ILi128EEENS7_ILi96EEENS7_ILi64EEEEEELi256ENS_10bfloat16_tEfNS_4arch4Sm90ELb0ELb0ELb0ELb1ELb0ELb0ELb0ELb1ELb0ELb1ELb0ELb0EEENS1_21CollectiveEpilogueFwdINS6_IJSA_NS7_ILi256EEESB_EEES9_SE_SG_Li256ELb1ELb1ELb0ELb0EEENS1_36VarlenDynamicPersistentTileSchedulerILi128ELi96ELi256ELi128ELb0ELb1ELb1ELb0ELb1ELb1EEEEEEEEEvNT_6ParamsE)
        /*01a0*/ 	.word	0x00000060


	//----- nvinfo : EIATTR_REGCOUNT
	.align		4
.L_89:
        /*01a4*/ 	.byte	0x04, 0x2f
        /*01a6*/ 	.short	(.L_91 - .L_90)
	.align		4
.L_90:
        /*01a8*/ 	.word	index@(_ZN7cutlass13device_kernelIN5flash11enable_sm90INS1_16FlashAttnFwdSm90INS1_25CollectiveMainloopFwdSm90ILi2EN4cute5tupleIJNS5_1CILi1EEES8_S8_EEENS6_IJNS7_ILi128EEENS7_ILi96EEENS7_ILi64EEEEEELi256ENS_10bfloat16_tEfNS_4arch4Sm90ELb0ELb0ELb0ELb0ELb0ELb0ELb1ELb1ELb0ELb1ELb0ELb0EEENS1_21CollectiveEpilogueFwdINS6_IJSA_NS7_ILi256EEESB_EEES9_SE_SG_Li256ELb0ELb1ELb0ELb0EEENS1_29StaticPersistentTileSchedulerILb0EEEEEEEEEvNT_6ParamsE)
        /*01ac*/ 	.word	0x000000a8


	//----- nvinfo : EIATTR_FRAME_SIZE
	.align		4
.L_91:
        /*01b0*/ 	.byte	0x04, 0x11
        /*01b2*/ 	.short	(.L_93 - .L_92)
	.align		4
.L_92:
        /*01b4*/ 	.word	index@(_ZN7cutlass13device_kernelIN5flash11enable_sm90INS1_16FlashAttnFwdSm90INS1_25CollectiveMainloopFwdSm90ILi2EN4cute5tupleIJNS5_1CILi1EEES8_S8_EEENS6_IJNS7_ILi128EEENS7_ILi96EEENS7_ILi64EEEEEELi256ENS_10bfloat16_tEfNS_4arch4Sm90ELb0ELb0ELb0ELb0ELb0ELb0ELb1ELb1ELb0ELb1ELb0ELb0EEENS1_21CollectiveEpilogueFwdINS6_IJSA_NS7_ILi256EEESB_EEES9_SE_SG_Li256ELb0ELb1ELb0ELb0EEENS1_29StaticPersistentTileSchedulerILb0EEEEEEEEEvNT_6ParamsE)
        /*01b8*/ 	.word	0x00000068


	//----- nvinfo : EIATTR_REGCOUNT
	.align		4
.L_93:
        /*01bc*/ 	.byte	0x04, 0x2f
        /*01be*/ 	.short	(.L_95 - .L_94)
	.align		4
.L_94:
        /*01c0*/ 	.word	index@(_ZN7cutlass13device_kernelIN5flash11enable_sm90INS1_16FlashAttnFwdSm90INS1_25CollectiveMainloopFwdSm90ILi2EN4cute5tupleIJNS5_1CILi1EEES8_S8_EEENS6_IJNS7_ILi128EEENS7_ILi96EEENS7_ILi64EEEEEELi256ENS_10bfloat16_tEfNS_4arch4Sm90ELb0ELb0ELb0ELb0ELb0ELb0ELb0ELb1ELb0ELb1ELb0ELb0EEENS1_21CollectiveEpilogueFwdINS6_IJSA_NS7_ILi256EEESB_EEES9_SE_SG_Li256ELb0ELb1ELb0ELb0EEENS1_29StaticPersistentTileSchedulerILb0EEEEEEEEEvNT_6ParamsE)
        /*01c4*/ 	.word	0x000000a8


	//----- nvinfo : EIATTR_FRAME_SIZE
	.align		4
.L_95:
        /*01c8*/ 	.byte	0x04, 0x11
        /*01ca*/ 	.short	(.L_97 - .L_96)
	.align		4
.L_96:
        /*01cc*/ 	.word	index@(_ZN7cutlass13device_kernelIN5flash11enable_sm90INS1_16FlashAttnFwdSm90INS1_25CollectiveMainloopFwdSm90ILi2EN4cute5tupleIJNS5_1CILi1EEES8_S8_EEENS6_IJNS7_ILi128EEENS7_ILi96EEENS7_ILi64EEEEEELi256ENS_10bfloat16_tEfNS_4arch4Sm90ELb0ELb0ELb0ELb0ELb0ELb0ELb0ELb1ELb0ELb1ELb0ELb0EEENS1_21CollectiveEpilogueFwdINS6_IJSA_NS7_ILi256EEESB_EEES9_SE_SG_Li256ELb0ELb1ELb0ELb0EEENS1_29StaticPersistentTileSchedulerILb0EEEEEEEEEvNT_6ParamsE)
        /*01d0*/ 	.word	0x00000038


	//----- nvinfo : EIATTR_MIN_STACK_SIZE
	.align		4
.L_97:
        /*01d4*/ 	.byte	0x04, 0x12
        /*01d6*/ 	.short	(.L_99 - .L_98)
	.align		4
.L_98:
        /*01d8*/ 	.word	index@(_ZN7cutlass13device_kernelIN5flash11enable_sm90INS1_16FlashAttnFwdSm90INS1_25CollectiveMainloopFwdSm90ILi2EN4cute5tupleIJNS5_1CILi1EEES8_S8_EEENS6_IJNS7_ILi128EEENS7_ILi96EEENS7_ILi64EEEEEELi256ENS_10bfloat16_tEfNS_4arch4Sm90ELb0ELb0ELb0ELb0ELb0ELb0ELb0ELb1ELb0ELb1ELb0ELb0EEENS1_21CollectiveEpilogueFwdINS6_IJSA_NS7_ILi256EEESB_EEES9_SE_SG_Li256ELb0ELb1ELb0ELb0EEENS1_29StaticPersistentTileSchedulerILb0EEEEEEEEEvNT_6ParamsE)
        /*01dc*/ 	.word	0x00000038


	//----- nvinfo : EIATTR_MIN_STACK_SIZE
	.align		4
.L_99:
        /*01e0*/ 	.byte	0x04, 0x12
        /*01e2*/ 	.short	(.L_101 - .L_100)
	.align		4
.L_100:
        /*01e4*/ 	.word	index@(_ZN7cutlass13device_kernelIN5flash11enable_sm90INS1_16FlashAttnFwdSm90INS1_25CollectiveMainloopFwdSm90ILi2EN4cute5tupleIJNS5_1CILi1EEES8_S8_EEENS6_IJNS7_ILi128EEENS7_ILi96EEENS7_ILi64EEEEEELi256ENS_10bfloat16_tEfNS_4arch4Sm90ELb0ELb0ELb0ELb0ELb0ELb0ELb1ELb1ELb0ELb1ELb0ELb0EEENS1_21CollectiveEpilogueFwdINS6_IJSA_NS7_ILi256EEESB_EEES9_SE_SG_Li256ELb0ELb1ELb0ELb0EEENS1_29StaticPersistentTileSchedulerILb0EEEEEEEEEvNT_6ParamsE)
        /*01e8*/ 	.word	0x00000068


	//----- nvinfo : EIATTR_MIN_STACK_SIZE
	.align		4
.L_101:
        /*01ec*/ 	.byte	0x04, 0x12
        /*01ee*/ 	.short	(.L_103 - .L_102)
	.align		4
.L_102:
        /*01f0*/ 	.word	index@(_ZN7cutlass13device_kernelIN5flash11enable_sm90INS1_16FlashAttnFwdSm90INS1_25CollectiveMainloopFwdSm90ILi2EN4cute5tupleIJNS5_1CILi1EEES8_S8_EEENS6_IJNS7_ILi128EEENS7_ILi96EEENS7_ILi64EEEEEELi256ENS_10bfloat16_tEfNS_4arch4Sm90ELb0ELb0ELb0ELb1ELb0ELb0ELb0ELb1ELb0ELb1ELb0ELb0EEENS1_21CollectiveEpilogueFwdINS6_IJSA_NS7_ILi256EEESB_EEES9_SE_SG_Li256ELb1ELb1ELb0ELb0EEENS1_36VarlenDynamicPersistentTileSchedulerILi128ELi96ELi256ELi128ELb0ELb1ELb1ELb0ELb1ELb1EEEEEEEEEvNT_6ParamsE)
        /*01f4*/ 	.word	0x00000060


	//----- nvinfo : EIATTR_MIN_STACK_SIZE
	.align		4
.L_103:
        /*01f8*/ 	.byte	0x04, 0x12
        /*01fa*/ 	.short	(.L_105 - .L_104)
	.align		4
.L_104:
        /*01fc*/ 	.word	index@(_ZN7cutlass13device_kernelIN5flash11enable_sm90INS1_16FlashAttnFwdSm90INS1_25CollectiveMainloopFwdSm90ILi2EN4cute5tupleIJNS5_1CILi1EEES8_S8_EEENS6_IJNS7_ILi128EEENS7_ILi96EEENS7_ILi64EEEEEELi256ENS_10bfloat16_tEfNS_4arch4Sm90ELb0ELb0ELb0ELb1ELb0ELb1ELb0ELb1ELb0ELb1ELb0ELb0EEENS1_21CollectiveEpilogueFwdINS6_IJSA_NS7_ILi256EEESB_EEES9_SE_SG_Li256ELb1ELb1ELb0ELb0EEENS1_36VarlenDynamicPersistentTileSchedulerILi128ELi96ELi256ELi128ELb0ELb1ELb1ELb0ELb1ELb1EEEEEEEEEvNT_6ParamsE)
        /*0200*/ 	.word	0x00000068


	//----- nvinfo : EIATTR_MIN_STACK_SIZE
	.align		4
.L_105:
        /*0204*/ 	.byte	0x04, 0x12
        /*0206*/ 	.short	(.L_107 - .L_106)
	.align		4
.L_106:
        /*0208*/ 	.word	index@(_ZN7cutlass13device_kernelIN5flash11enable_sm90INS1_16FlashAttnFwdSm90INS1_25CollectiveMainloopFwdSm90ILi2EN4cute5tupleIJNS5_1CILi1EEES8_S8_EEENS6_IJNS7_ILi128EEENS7_ILi96EEENS7_ILi64EEEEEELi256ENS_10bfloat16_tEfNS_4arch4Sm90ELb0ELb0ELb0ELb1ELb0ELb0ELb1ELb1ELb0ELb1ELb0ELb0EEENS1_21CollectiveEpilogueFwdINS6_IJSA_NS7_ILi256EEESB_EEES9_SE_SG_Li256ELb1ELb1ELb0ELb0EEENS1_36VarlenDynamicPersistentTileSchedulerILi128ELi96ELi256ELi128ELb0ELb1ELb1ELb0ELb1ELb1EEEEEEEEEvNT_6ParamsE)
        /*020c*/ 	.word	0x00000078


	//----- nvinfo : EIATTR_MIN_STACK_SIZE
	.align		4
.L_107:
        /*0210*/ 	.byte	0x04, 0x12
        /*0212*/ 	.short	(.L_109 - .L_108)
	.align		4
.L_108:
        /*0214*/ 	.word	index@(_ZN7cutlass13device_kernelIN5flash11enable_sm90INS1_16FlashAttnFwdSm90INS1_25CollectiveMainloopFwdSm90ILi2EN4cute5tupleIJNS5_1CILi1EEES8_S8_EEENS6_IJNS7_ILi128EEENS7_ILi96EEENS7_ILi64EEEEEELi256ENS_10bfloat16_tEfNS_4arch4Sm90ELb0ELb0ELb0ELb1ELb0ELb1ELb1ELb1ELb0ELb1ELb0ELb0EEENS1_21CollectiveEpilogueFwdINS6_IJSA_NS7_ILi256EEESB_EEES9_SE_SG_Li256ELb1ELb1ELb0ELb0EEENS1_36VarlenDynamicPersistentTileSchedulerILi128ELi96ELi256ELi128ELb0ELb1ELb1ELb0ELb1ELb1EEEEEEEEEvNT_6ParamsE)
        /*0218*/ 	.word	0x00000090


	//----- nvinfo : EIATTR_MIN_STACK_SIZE
	.align		4
.L_109:
        /*021c*/ 	.byte	0x04, 0x12
        /*021e*/ 	.short	(.L_111 - .L_110)
	.align		4
.L_110:
        /*0220*/ 	.word	index@(_ZN7cutlass13device_kernelIN5flash11enable_sm90INS1_16FlashAttnFwdSm90INS1_25CollectiveMainloopFwdSm90ILi2EN4cute5tupleIJNS5_1CILi1EEES8_S8_EEENS6_IJNS7_ILi128EEENS7_ILi96EEENS7_ILi64EEEEEELi256ENS_10bfloat16_tEfNS_4arch4Sm90ELb0ELb1ELb0ELb0ELb0ELb0ELb0ELb1ELb0ELb1ELb0ELb0EEENS1_21CollectiveEpilogueFwdINS6_IJSA_NS7_ILi256EEESB_EEES9_SE_SG_Li256ELb0ELb1ELb0ELb0EEENS1_30DynamicPersistentTileSchedulerILi256ELi128ELb0ELb1ELb1EEEEEEEEEvNT_6ParamsE)
        /*0224*/ 	.word	0x00000020


	//----- nvinfo : EIATTR_MIN_STACK_SIZE
	.align		4
.L_111:
        /*0228*/ 	.byte	0x04, 0x12
        /*022a*/ 	.short	(.L_113 - .L_112)
	.align		4
.L_112:
        /*022c*/ 	.word	index@(_ZN7cutlass13device_kernelIN5flash11enable_sm90INS1_16FlashAttnFwdSm90INS1_25CollectiveMainloopFwdSm90ILi2EN4cute5tupleIJNS5_1CILi1EEES8_S8_EEENS6_IJNS7_ILi128EEENS7_ILi96EEENS7_ILi64EEEEEELi256ENS_10bfloat16_tEfNS_4arch4Sm90ELb0ELb1ELb0ELb0ELb0ELb0ELb1ELb1ELb0ELb1ELb0ELb0EEENS1_21CollectiveEpilogueFwdINS6_IJSA_NS7_ILi256EEESB_EEES9_SE_SG_Li256ELb0ELb1ELb0ELb0EEENS1_30DynamicPersistentTileSchedulerILi256ELi128ELb0ELb1ELb1EEEEEEEEEvNT_6ParamsE)
        /*0230*/ 	.word	0x000004b0


	//----- nvinfo : EIATTR_MIN_STACK_SIZE
	.align		4
.L_113:
        /*0234*/ 	.byte	0x04, 0x12
        /*0236*/ 	.short	(.L_115 - .L_114)
	.align		4
.L_114:
        /*0238*/ 	.word	index@(_ZN7cutlass13device_kernelIN5flash11enable_sm90INS1_16FlashAttnFwdSm90INS1_25CollectiveMainloopFwdSm90ILi2EN4cute5tupleIJNS5_1CILi1EEES8_S8_EEENS6_IJNS7_ILi128EEENS7_ILi96EEENS7_ILi64EEEEEELi256ENS_10bfloat16_tEfNS_4arch4Sm90ELb0ELb1ELb0ELb1ELb0ELb0ELb0ELb1ELb0ELb1ELb0ELb0EEENS1_21CollectiveEpilogueFwdINS6_IJSA_NS7_ILi256EEESB_EEES9_SE_SG_Li256ELb1ELb1ELb0ELb0EEENS1_36VarlenDynamicPersistentTileSchedulerILi128ELi96ELi256ELi128ELb0ELb1ELb1ELb1ELb0ELb1EEEEEEEEEvNT_6ParamsE)
        /*023c*/ 	.word	0x00000048


	//----- nvinfo : EIATTR_MIN_STACK_SIZE
	.align		4
.L_115:
        /*0240*/ 	.byte	0x04, 0x12
        /*0242*/ 	.short	(.L_117 - .L_116)
	.align		4
.L_116:
        /*0244*/ 	.word	index@(_ZN7cutlass13device_kernelIN5flash11enable_sm90INS1_16FlashAttnFwdSm90INS1_25CollectiveMainloopFwdSm90ILi2EN4cute5tupleIJNS5_1CILi1EEES8_S8_EEENS6_IJNS7_ILi128EEENS7_ILi96EEENS7_ILi64EEEEEELi256ENS_10bfloat16_tEfNS_4arch4Sm90ELb0ELb1ELb0ELb1ELb0ELb1ELb0ELb1ELb0ELb1ELb0ELb0EEENS1_21CollectiveEpilogueFwdINS6_IJSA_NS7_ILi256EEESB_EEES9_SE_SG_Li256ELb1ELb1ELb0ELb0EEENS1_36VarlenDynamicPersistentTileSchedulerILi128ELi96ELi256ELi128ELb0ELb1ELb1ELb1ELb0ELb1EEEEEEEEEvNT_6ParamsE)
        /*0248*/ 	.word	0x00000058


	//----- nvinfo : EIATTR_MIN_STACK_SIZE
	.align		4
.L_117:
        /*024c*/ 	.byte	0x04, 0x12
        /*024e*/ 	.short	(.L_119 - .L_118)
	.align		4
.L_118:
        /*0250*/ 	.word	index@(_ZN7cutlass13device_kernelIN5flash11enable_sm90INS1_16FlashAttnFwdSm90INS1_25CollectiveMainloopFwdSm90ILi2EN4cute5tupleIJNS5_1CILi1EEES8_S8_EEENS6_IJNS7_ILi128EEENS7_ILi96EEENS7_ILi64EEEEEELi256ENS_10bfloat16_tEfNS_4arch4Sm90ELb0ELb1ELb0ELb1ELb0ELb0ELb1ELb1ELb0ELb1ELb0ELb0EEENS1_21CollectiveEpilogueFwdINS6_IJSA_NS7_ILi256EEESB_EEES9_SE_SG_Li256ELb1ELb1ELb0ELb0EEENS1_36VarlenDynamicPersistentTileSchedulerILi128ELi96ELi256ELi128ELb0ELb1ELb1ELb1ELb0ELb1EEEEEEEEEvNT_6ParamsE)
        /*0254*/ 	.word	0x000004d0


	//----- nvinfo : EIATTR_MIN_STACK_SIZE
	.align		4
.L_119:
        /*0258*/ 	.byte	0x04, 0x12
        /*025a*/ 	.short	(.L_121 - .L_120)
	.align		4
.L_120:
        /*025c*/ 	.word	index@(_ZN7cutlass13device_kernelIN5flash11enable_sm90INS1_16FlashAttnFwdSm90INS1_25CollectiveMainloopFwdSm90ILi2EN4cute5tupleIJNS5_1CILi1EEES8_S8_EEENS6_IJNS7_ILi128EEENS7_ILi96EEENS7_ILi64EEEEEELi256ENS_10bfloat16_tEfNS_4arch4Sm90ELb0ELb1ELb0ELb1ELb0ELb1ELb1ELb1ELb0ELb1ELb0ELb0EEENS1_21CollectiveEpilogueFwdINS6_IJSA_NS7_ILi256EEESB_EEES9_SE_SG_Li256ELb1ELb1ELb0ELb0EEENS1_36VarlenDynamicPersistentTileSchedulerILi128ELi96ELi256ELi128ELb0ELb1ELb1ELb1ELb0ELb1EEEEEEEEEvNT_6ParamsE)
        /*0260*/ 	.word	0x000004e0


	//----- nvinfo : EIATTR_MIN_STACK_SIZE
	.align		4
.L_121:
        /*0264*/ 	.byte	0x04, 0x12
        /*0266*/ 	.short	(.L_123 - .L_122)
	.align		4
.L_122:
        /*0268*/ 	.word	index@(_ZN7cutlass13device_kernelIN5flash11enable_sm90INS1_16FlashAttnFwdSm90INS1_25CollectiveMainloopFwdSm90ILi2EN4cute5tupleIJNS5_1CILi1EEES8_S8_EEENS6_IJNS7_ILi128EEENS7_ILi96EEENS7_ILi64EEEEEELi256ENS_10bfloat16_tEfNS_4arch4Sm90ELb1ELb0ELb0ELb0ELb0ELb0ELb0ELb1ELb0ELb1ELb0ELb0EEENS1_21CollectiveEpilogueFwdINS6_IJSA_NS7_ILi256EEESB_EEES9_SE_SG_Li256ELb0ELb1ELb0ELb0EEENS1_30DynamicPersistentTileSchedulerILi256ELi128ELb0ELb1ELb1EEEEEEEEEvNT_6ParamsE)
        /*026c*/ 	.word	0x00000028


	//----- nvinfo : EIATTR_MIN_STACK_SIZE
	.align		4
.L_123:
        /*0270*/ 	.byte	0x04, 0x12
        /*0272*/ 	.short	(.L_125 - .L_124)
	.align		4
.L_124:
        /*0274*/ 	.word	index@(_ZN7cutlass13device_kernelIN5flash11enable_sm90INS1_16FlashAttnFwdSm90INS1_25CollectiveMainloopFwdSm90ILi2EN4cute5tupleIJNS5_1CILi1EEES8_S8_EEENS6_IJNS7_ILi128EEENS7_ILi96EEENS7_ILi64EEEEEELi256ENS_10bfloat16_tEfNS_4arch4Sm90ELb1ELb0ELb0ELb0ELb0ELb0ELb1ELb1ELb0ELb1ELb0ELb0EEENS1_21CollectiveEpilogueFwdINS6_IJSA_NS7_ILi256EEESB_EEES9_SE_SG_Li256ELb0ELb1ELb0ELb0EEENS1_30DynamicPersistentTileSchedulerILi256ELi128ELb0ELb1ELb1EEEEEEEEEvNT_6ParamsE)
        /*0278*/ 	.word	0x00000050


	//----- nvinfo : EIATTR_MIN_STACK_SIZE
	.align		4
.L_125:
        /*027c*/ 	.byte	0x04, 0x12
        /*027e*/ 	.short	(.L_127 - .L_126)
	.align		4
.L_126:
        /*0280*/ 	.word	index@(_ZN7cutlass13device_kernelIN5flash11enable_sm90INS1_16FlashAttnFwdSm90INS1_25CollectiveMainloopFwdSm90ILi2EN4cute5tupleIJNS5_1CILi1EEES8_S8_EEENS6_IJNS7_ILi128EEENS7_ILi96EEENS7_ILi64EEEEEELi256ENS_10bfloat16_tEfNS_4arch4Sm90ELb1ELb0ELb0ELb1ELb0ELb0ELb0ELb1ELb0ELb1ELb0ELb0EEENS1_21CollectiveEpilogueFwdINS6_IJSA_NS7_ILi256EEESB_EEES9_SE_SG_Li256ELb1ELb1ELb0ELb0EEENS1_36VarlenDynamicPersistentTileSchedulerILi128ELi96ELi256ELi128ELb0ELb1ELb1ELb1ELb1ELb1EEEEEEEEEvNT_6ParamsE)
        /*0284*/ 	.word	0x00000058


	//----- nvinfo : EIATTR_MIN_STACK_SIZE
	.align		4
.L_127:
        /*0288*/ 	.byte	0x04, 0x12
        /*028a*/ 	.short	(.L_129 - .L_128)
	.align		4
.L_128:
        /*028c*/ 	.word	index@(_ZN7cutlass13device_kernelIN5flash11enable_sm90INS1_16FlashAttnFwdSm90INS1_25CollectiveMainloopFwdSm90ILi2EN4cute5tupleIJNS5_1CILi1EEES8_S8_EEENS6_IJNS7_ILi128EEENS7_ILi96EEENS7_ILi64EEEEEELi256ENS_10bfloat16_tEfNS_4arch4Sm90ELb1ELb0ELb0ELb1ELb0ELb1ELb0ELb1ELb0ELb1ELb0ELb0EEENS1_21CollectiveEpilogueFwdINS6_IJSA_NS7_ILi256EEESB_EEES9_SE_SG_Li256ELb1ELb1ELb0ELb0EEENS1_36VarlenDynamicPersistentTileSchedulerILi128ELi96ELi256ELi128ELb0ELb1ELb1ELb1ELb1ELb1EEEEEEEEEvNT_6ParamsE)
        /*0290*/ 	.word	0x00000060


	//----- nvinfo : EIATTR_MIN_STACK_SIZE
	.align		4
.L_129:
        /*0294*/ 	.byte	0x04, 0x12
        /*0296*/ 	.short	(.L_131 - .L_130)
	.align		4
.L_130:
        /*0298*/ 	.word	index@(_ZN7cutlass13device_kernelIN5flash11enable_sm90INS1_16FlashAttnFwdSm90INS1_25CollectiveMainloopFwdSm90ILi2EN4cute5tupleIJNS5_1CILi1EEES8_S8_EEENS6_IJNS7_ILi128EEENS7_ILi96EEENS7_ILi64EEEEEELi256ENS_10bfloat16_tEfNS_4arch4Sm90ELb1ELb0ELb0ELb1ELb0ELb0ELb1ELb1ELb0ELb1ELb0ELb0EEENS1_21CollectiveEpilogueFwdINS6_IJSA_NS7_ILi256EEESB_EEES9_SE_SG_Li256ELb1ELb1ELb0ELb0EEENS1_36VarlenDynamicPersistentTileSchedulerILi128ELi96ELi256ELi128ELb0ELb1ELb1ELb1ELb1ELb1EEEEEEEEEvNT_6ParamsE)
        /*029c*/ 	.word	0x00000070


	//----- nvinfo : EIATTR_MIN_STACK_SIZE
	.align		4
.L_131:
        /*02a0*/ 	.byte	0x04, 0x12
        /*02a2*/ 	.short	(.L_133 - .L_132)
	.align		4
.L_132:
        /*02a4*/ 	.word	index@(_ZN7cutlass13device_kernelIN5flash11enable_sm90INS1_16FlashAttnFwdSm90INS1_25CollectiveMainloopFwdSm90ILi2EN4cute5tupleIJNS5_1CILi1EEES8_S8_EEENS6_IJNS7_ILi128EEENS7_ILi96EEENS7_ILi64EEEEEELi256ENS_10bfloat16_tEfNS_4arch4Sm90ELb1ELb0ELb0ELb1ELb0ELb1ELb1ELb1ELb0ELb1ELb0ELb0EEENS1_21CollectiveEpilogueFwdINS6_IJSA_NS7_ILi256EEESB_EEES9_SE_SG_Li256ELb1ELb1ELb0ELb0EEENS1_36VarlenDynamicPersistentTileSchedulerILi128ELi96ELi256ELi128ELb0ELb1ELb1ELb1ELb1ELb1EEEEEEEEEvNT_6ParamsE)
        /*02a8*/ 	.word	0x000000b0
.L_133:


//--------------------- .nv.compat                --------------------------
	.section	.nv.compat,"",@"SHT_CUDA_COMPAT_INFO"
	.align	4
        /*0000*/ 	.byte	0x02, 0x09, 0x01, 0x00, 0x02, 0x02, 0x04, 0x00, 0x02, 0x05, 0x05, 0x00, 0x03, 0x07, 0x01, 0x01
        /*0010*/ 	.byte	0x02, 0x03, 0x01, 0x00, 0x02, 0x06, 0x01, 0x00, 0x04, 0x0b, 0x08, 0x00, 0x00, 0x00, 0x00, 0x00
        /*0020*/ 	.byte	0x00, 0x00, 0x00, 0x00


//--------------------- .nv.info._ZN7cutlass13device_kernelIN5flash11enable_sm90INS1_16FlashAttnFwdSm90INS1_25CollectiveMainloopFwdSm90ILi2EN4cute5tupleIJNS5_1CILi1EEES8_S8_EEENS6_IJNS7_ILi128EEENS7_ILi96EEENS7_ILi64EEEEEELi256ENS_10bfloat16_tEfNS_4arch4Sm90ELb0ELb0ELb0ELb0ELb0ELb0ELb0ELb1ELb0ELb1ELb0ELb0EEENS1_21CollectiveEpilogueFwdINS6_IJSA_NS7_ILi256EEESB_EEES9_SE_SG_Li256ELb0ELb1ELb0ELb0EEENS1_29StaticPersistentTileSchedulerILb0EEEEEEEEEvNT_6ParamsE --------------------------
	.section	.nv.info._ZN7cutlass13device_kernelIN5flash11enable_sm90INS1_16FlashAttnFwdSm90INS1_25CollectiveMainloopFwdSm90ILi2EN4cute5tupleIJNS5_1CILi1EEES8_S8_EEENS6_IJNS7_ILi128EEENS7_ILi96EEENS7_ILi64EEEEEELi256ENS_10bfloat16_tEfNS_4arch4Sm90ELb0ELb0ELb0ELb0ELb0ELb0ELb0ELb1ELb0ELb1ELb0ELb0EEENS1_21CollectiveEpilogueFwdINS6_IJSA_NS7_ILi256EEESB_EEES9_SE_SG_Li256ELb0ELb1ELb0ELb0EEENS1_29StaticPersistentTileSchedulerILb0EEEEEEEEEvNT_6ParamsE,"",@"SHT_CUDA_INFO"
	.sectionflags	@""
	.align	4


	//----- nvinfo : EIATTR_CUDA_API_VERSION
	.align		4
        /*0000*/ 	.byte	0x04, 0x37
        /*0002*/ 	.short	(.L_135 - .L_134)
.L_134:
        /*0004*/ 	.word	0x00000082


	//----- nvinfo : EIATTR_KPARAM_INFO
	.align		4
.L_135:
        /*0008*/ 	.byte	0x04, 0x17
        /*000a*/ 	.short	(.L_137 - .L_136)
.L_136:
        /*000c*/ 	.word	0x00000000
        /*0010*/ 	.short	0x0000
        /*0012*/ 	.short	0x0070
        /*0014*/ 	.byte	0x00, 0xf0, 0x01, 0x28


	//----- nvinfo : EIATTR_SPARSE_MMA_MASK
	.align		4
.L_137:
        /*0018*/ 	.byte	0x03, 0x50
        /*001a*/ 	.short	0x0000


	//----- nvinfo : EIATTR_MAXREG_COUNT
	.align		4
        /*001c*/ 	.byte	0x03, 0x1b
        /*001e*/ 	.short	0x00a8


	//----- nvinfo : EIATTR_NUM_BARRIERS
	.align		4
        /*0020*/ 	.byte	0x02, 0x4c
        /*0022*/ 	.byte	0x10
	.zero		1


	//----- nvinfo : EIATTR_EXTERNS
	.align		4
        /*0024*/ 	.byte	0x04, 0x0f
        /*0026*/ 	.short	(.L_139 - .L_138)


	//   ....[0]....
	.align		4
.L_138:
        /*0028*/ 	.word	index@(__assertfail)


	//----- nvinfo : EIATTR_ANNOTATIONS
	.align		4
.L_139:
        /*002c*/ 	.byte	0x04, 0x55
        /*002e*/ 	.short	(.L_141 - .L_140)


	//   ....[0]....
.L_140:
        /*0030*/ 	.word	0x00000001
        /*0034*/ 	.byte	0xc0, 0x71, 0x00, 0x00, 0x01, 0x00, 0x00, 0x00, 0x00, 0x73, 0x00, 0x00, 0x01, 0x00, 0x00, 0x00
        /* <DEDUP_REMOVED lines=25> */
        /*01d4*/ 	.byte	0x50, 0xb0, 0x00, 0x00


	//----- nvinfo : EIATTR_MERCURY_ISA_VERSION
	.align		4
.L_141:
        /*01d8*/ 	.byte	0x03, 0x5f
        /*01da*/ 	.short	0x0101


	//----- nvinfo : EIATTR_INT_WARP_WIDE_INSTR_OFFSETS
	.align		4
        /*01dc*/ 	.byte	0x04, 0x31
        /*01de*/ 	.short	(.L_143 - .L_142)


	//   ....[0]....
.L_142:
        /*01e0*/ 	.word	0x00000130


	//   ....[1]....
        /*01e4*/ 	.word	0x00000170


	//   ....[2]....
        /*01e8*/ 	.word	0x000001e0


	//----- nvinfo : EIATTR_COOP_GROUP_MASK_REGIDS
	.align		4
.L_143:
        /*01ec*/ 	.byte	0x04, 0x29
        /*01ee*/ 	.short	(.L_145 - .L_144)


	//   ....[0]....
.L_144:
        /*01f0*/ 	.word	0xffffffff


	//   ....[1]....
        /*01f4*/ 	.word	0xffffffff


	//   ....[2]....
        /*01f8*/ 	.word	0xffffffff


	//   ....[3]....
        /*01fc*/ 	.word	0xffffffff


	//   ....[4]....
        /*0200*/ 	.word	0xffffffff


	//   ....[5]....
        /*0204*/ 	.word	0xffffffff


	//   ....[6]....
        /*0208*/ 	.word	0xffffffff


	//   ....[7]....
        /*020c*/ 	.word	0xffffffff


	//   ....[8]....
        /*0210*/ 	.word	0xffffffff


	//   ....[9]....
        /*0214*/ 	.word	0xffffffff


	//   ....[10]....
        /*0218*/ 	.word	0xffffffff


	//   ....[11]....
        /*021c*/ 	.word	0xffffffff


	//   ....[12]....
        /*0220*/ 	.word	0xffffffff


	//   ....[13]....
        /*0224*/ 	.word	0xffffffff


	//   ....[14]....
        /*0228*/ 	.word	0xffffffff


	//   ....[15]....
        /*022c*/ 	.word	0xffffffff


	//   ....[16]....
        /*0230*/ 	.word	0xffffffff


	//   ....[17]....
        /*0234*/ 	.word	0xffffffff


	//   ....[18]....
        /*0238*/ 	.word	0xffffffff


	//   ....[19]....
        /*023c*/ 	.word	0xffffffff


	//   ....[20]....
        /*0240*/ 	.word	0xffffffff


	//   ....[21]....
        /*0244*/ 	.word	0xffffffff


	//   ....[22]....
        /*0248*/ 	.word	0xffffffff


	//   ....[23]....
        /*024c*/ 	.word	0xffffffff


	//   ....[24]....
        /*0250*/ 	.word	0xffffffff


	//   ....[25]....
        /*0254*/ 	.word	0xffffffff


	//   ....[26]....
        /*0258*/ 	.word	0xffffffff


	//   ....[27]....
        /*025c*/ 	.word	0xffffffff


	//   ....[28]....
        /*0260*/ 	.word	0xffffffff


	//   ....[29]....
        /*0264*/ 	.word	0xffffffff


	//   ....[30]....
        /*0268*/ 	.word	0xffffffff


	//   ....[31]....
        /*026c*/ 	.word	0xffffffff


	//   ....[32]....
        /*0270*/ 	.word	0xffffffff


	//   ....[33]....
        /*0274*/ 	.word	0xffffffff


	//   ....[34]....
        /*0278*/ 	.word	0xffffffff


	//   ....[35]....
        /*027c*/ 	.word	0xffffffff


	//   ....[36]....
        /*0280*/ 	.word	0xffffffff


	//   ....[37]....
        /*0284*/ 	.word	0xffffffff


	//   ....[38]....
        /*0288*/ 	.word	0xffffffff


	//   ....[39]....
        /*028c*/ 	.word	0xffffffff


	//   ....[40]....
        /*0290*/ 	.word	0xffffffff


	//   ....[41]....
        /*0294*/ 	.word	0xffffffff


	//   ....[42]....
        /*0298*/ 	.word	0xffffffff


	//   ....[43]....
        /*029c*/ 	.word	0xffffffff


	//   ....[44]....
        /*02a0*/ 	.word	0xffffffff


	//   ....[45]....
        /*02a4*/ 	.word	0xffffffff


	//   ....[46]....
        /*02a8*/ 	.word	0xffffffff


	//   ....[47]....
        /*02ac*/ 	.word	0xffffffff


	//   ....[48]....
        /*02b0*/ 	.word	0xffffffff


	//   ....[49]....
        /*02b4*/ 	.word	0xffffffff


	//   ....[50]....
        /*02b8*/ 	.word	0x0500000f


	//   ....[51]....
        /*02bc*/ 	.word	0x0500000f


	//   ....[52]....
        /*02c0*/ 	.word	0x0500000f


	//   ....[53]....
        /*02c4*/ 	.word	0x0500000f


	//   ....[54]....
        /*02c8*/ 	.word	0x0500000f


	//   ....[55]....
        /*02cc*/ 	.word	0x0500000f


	//   ....[56]....
        /*02d0*/ 	.word	0x0500000f


	//   ....[57]....
        /*02d4*/ 	.word	0x0500000f


	//   ....[58]....
        /*02d8*/ 	.word	0x0500000f


	//   ....[59]....
        /*02dc*/ 	.word	0x0500000f


	//   ....[60]....
        /*02e0*/ 	.word	0x0500000f


	//   ....[61]....
        /*02e4*/ 	.word	0x0500000f


	//   ....[62]....
        /*02e8*/ 	.word	0x0500000f


	//   ....[63]....
        /*02ec*/ 	.word	0x0500000f


	//   ....[64]....
        /*02f0*/ 	.word	0x0500000f


	//   ....[65]....
        /*02f4*/ 	.word	0x0500000f


	//   ....[66]....
        /*02f8*/ 	.word	0x0500000f


	//   ....[67]....
        /*02fc*/ 	.word	0x0500000f


	//----- nvinfo : EIATTR_COOP_GROUP_INSTR_OFFSETS
	.align		4
.L_145:
        /*0300*/ 	.byte	0x04, 0x28
        /*0302*/ 	.short	(.L_147 - .L_146)


	//   ....[0]....
.L_146:
        /*0304*/ 	.word	0x00000070


	//   ....[1]....
        /*0308*/ 	.word	0x00000140


	//   ....[2]....
        /*030c*/ 	.word	0x00000190


	//   ....[3]....
        /*0310*/ 	.word	0x000003c0


	//   ....[4]....
        /*0314*/ 	.word	0x00000520


	//   ....[5]....
        /*0318*/ 	.word	0x00000640


	//   ....[6]....
        /*031c*/ 	.word	0x000007a0


	//   ....[7]....
        /*0320*/ 	.word	0x00000db0


	//   ....[8]....
        /*0324*/ 	.word	0x00001ad0


	//   ....[9]....
        /*0328*/ 	.word	0x00001b20


	//   ....[10]....
        /*032c*/ 	.word	0x00001f80


	//   ....[11]....
        /*0330*/ 	.word	0x00002000


	//   ....[12]....
        /*0334*/ 	.word	0x00003090


	//   ....[13]....
        /*0338*/ 	.word	0x000030c0


	//   ....[14]....
        /*033c*/ 	.word	0x000034c0


	//   ....[15]....
        /*0340*/ 	.word	0x00003690


	//   ....[16]....
        /*0344*/ 	.word	0x00004960


	//   ....[17]....
        /*0348*/ 	.word	0x00004990


	//   ....[18]....
        /*034c*/ 	.word	0x00004a10


	//   ....[19]....
        /*0350*/ 	.word	0x00004a30


	//   ....[20]....
        /*0354*/ 	.word	0x00006490


	//   ....[21]....
        /*0358*/ 	.word	0x000064c0


	//   ....[22]....
        /*035c*/ 	.word	0x00006650


	//   ....[23]....
        /*0360*/ 	.word	0x00006660


	//   ....[24]....
        /*0364*/ 	.word	0x00006b80


	//   ....[25]....
        /*0368*/ 	.word	0x00006ba0


	//   ....[26]....
        /*036c*/ 	.word	0x00006ce0


	//   ....[27]....
        /*0370*/ 	.word	0x00006d00


	//   ....[28]....
        /*0374*/ 	.word	0x00006e30


	//   ....[29]....
        /*0378*/ 	.word	0x00006e50


	//   ....[30]....
        /*037c*/ 	.word	0x00006f90


	//   ....[31]....
        /*0380*/ 	.word	0x00006fd0


	//   ....[32]....
        /*0384*/ 	.word	0x00007a00


	//   ....[33]....
        /*0388*/ 	.word	0x00008370


	//   ....[34]....
        /*038c*/ 	.word	0x00008380


	//   ....[35]....
        /*0390*/ 	.word	0x000083c0


	//   ....[36]....
        /*0394*/ 	.word	0x00008400


	//   ....[37]....
        /*0398*/ 	.word	0x00008500


	//   ....[38]....
        /*039c*/ 	.word	0x00008510


	//   ....[39]....
        /*03a0*/ 	.word	0x000085a0


	//   ....[40]....
        /*03a4*/ 	.word	0x000085b0


	//   ....[41]....
        /*03a8*/ 	.word	0x00008640


	//   ....[42]....
        /*03ac*/ 	.word	0x00008650


	//   ....[43]....
        /*03b0*/ 	.word	0x000086e0


	//   ....[44]....
        /*03b4*/ 	.word	0x000086f0


	//   ....[45]....
        /*03b8*/ 	.word	0x00008770


	//   ....[46]....
        /*03bc*/ 	.word	0x00008780


	//   ....[47]....
        /*03c0*/ 	.word	0x00008790


	//   ....[48]....
        /*03c4*/ 	.word	0x000087a0


	//   ....[49]....
        /*03c8*/ 	.word	0x0000af80


	//   ....[50]....
        /*03cc*/ 	.word	0x0000b480


	//   ....[51]....
        /*03d0*/ 	.word	0x0000b5f0


	//   ....[52]....
        /*03d4*/ 	.word	0x0000b650


	//   ....[53]....
        /*03d8*/ 	.word	0x0000b720


	//   ....[54]....
        /*03dc*/ 	.word	0x0000b7c0


	//   ....[55]....
        /*03e0*/ 	.word	0x0000b860


	//   ....[56]....
        /*03e4*/ 	.word	0x0000b970


	//   ....[57]....
        /*03e8*/ 	.word	0x0000b9d0


	//   ....[58]....
        /*03ec*/ 	.word	0x0000bad0


	//   ....[59]....
        /*03f0*/ 	.word	0x0000bb30


	//   ....[60]....
        /*03f4*/ 	.word	0x0000bc30


	//   ....[61]....
        /*03f8*/ 	.word	0x0000bc90


	//   ....[62]....
        /*03fc*/ 	.word	0x0000bd90


	//   ....[63]....
        /*0400*/ 	.word	0x0000bdf0


	//   ....[64]....
        /*0404*/ 	.word	0x0000bee0


	//   ....[65]....
        /*0408*/ 	.word	0x0000bf40


	//   ....[66]....
        /*040c*/ 	.word	0x0000bfe0


	//   ....[67]....
        /*0410*/ 	.word	0x0000c3d0


	//----- nvinfo : EIATTR_REG_RECONFIG
	.align		4
.L_147:
        /*0414*/ 	.byte	0x01, 0x54
	.zero		2


	//----- nvinfo : EIATTR_SYSCALL_OFFSETS
	.align		4
        /*0418*/ 	.byte	0x04, 0x46
        /*041a*/ 	.short	(.L_149 - .L_148)


	//   ....[0]....
.L_148:
        /*041c*/ 	.word	0x00001110


	//   ....[1]....
        /*0420*/ 	.word	0x00007660


	//   ....[2]....
        /*0424*/ 	.word	0x000077a0


	//   ....[3]....
        /*0428*/ 	.word	0x00007890


	//   ....[4]....
        /*042c*/ 	.word	0x00007f90


	//----- nvinfo : EIATTR_MBARRIER_INSTR_OFFSETS
	.align		4
.L_149:
        /*0430*/ 	.byte	0x04, 0x39
        /*0432*/ 	.short	(.L_151 - .L_150)


	//   ....[0]....
.L_150:
        /*0434*/ 	.word	0x00000270
        /*0438*/ 	.word	0x000000ff
        /*043c*/ 	.word	0x00022800
        /*0440*/ 	.short	0x0100
        /*0442*/ 	.byte	0x08
	.zero		1


	//   ....[1]....
        /*0444*/ 	.word	0x00000280
        /*0448*/ 	.word	0x000000ff
        /*044c*/ 	.word	0x00022820
        /*0450*/ 	.short	0x0100
        /*0452*/ 	.byte	0x08
	.zero		1


	//   ....[2]....
        /*0454*/ 	.word	0x00000370
        /*0458*/ 	.word	0x000000ff
        /*045c*/ 	.word	0x00022830
        /*0460*/ 	.short	0x0100
        /*0462*/ 	.byte	0x08
	.zero		1


	//   ....[3]....
        /*0464*/ 	.word	0x00000380
        /*0468*/ 	.word	0x000000ff
        /*046c*/ 	.word	0x00022840
        /*0470*/ 	.short	0x0100
        /*0472*/ 	.byte	0x08
	.zero		1


	//   ....[4]....
        /*0474*/ 	.word	0x00000390
        /*0478*/ 	.word	0x000000ff
        /*047c*/ 	.word	0x00022838
        /*0480*/ 	.short	0x0100
        /*0482*/ 	.byte	0x08
	.zero		1


	//   ....[5]....
        /*0484*/ 	.word	0x000003a0
        /*0488*/ 	.word	0x000000ff
        /*048c*/ 	.word	0x00022848
        /*0490*/ 	.short	0x0100
        /*0492*/ 	.byte	0x08
	.zero		1


	//   ....[6]....
        /*0494*/ 	.word	0x000004d0
        /*0498*/ 	.word	0x000000ff
        /*049c*/ 	.word	0x00022850
        /*04a0*/ 	.short	0x0100
        /*04a2*/ 	.byte	0x08
	.zero		1


	//   ....[7]....
        /*04a4*/ 	.word	0x000004e0
        /*04a8*/ 	.word	0x000000ff
        /*04ac*/ 	.word	0x00022860
        /*04b0*/ 	.short	0x0100
        /*04b2*/ 	.byte	0x08
	.zero		1


	//   ....[8]....
        /*04b4*/ 	.word	0x000004f0
        /*04b8*/ 	.word	0x000000ff
        /*04bc*/ 	.word	0x00022858
        /*04c0*/ 	.short	0x0100
        /*04c2*/ 	.byte	0x08
	.zero		1


	//   ....[9]....
        /*04c4*/ 	.word	0x00000500
        /*04c8*/ 	.word	0x000000ff
        /*04cc*/ 	.word	0x00022868
        /*04d0*/ 	.short	0x0100
        /*04d2*/ 	.byte	0x08
	.zero		1


	//   ....[10]....
        /*04d4*/ 	.word	0x000005f0
        /*04d8*/ 	.word	0x000000ff
        /*04dc*/ 	.word	0x00022870
        /*04e0*/ 	.short	0x0100
        /*04e2*/ 	.byte	0x06
	.zero		1


	//   ....[11]....
        /*04e4*/ 	.word	0x00000600
        /*04e8*/ 	.word	0x000000ff
        /*04ec*/ 	.word	0x00022880
        /*04f0*/ 	.short	0x0100
        /*04f2*/ 	.byte	0x06
	.zero		1


	//   ....[12]....
        /*04f4*/ 	.word	0x00000610
        /*04f8*/ 	.word	0x000000ff
        /*04fc*/ 	.word	0x00022878
        /*0500*/ 	.short	0x0100
        /*0502*/ 	.byte	0x06
	.zero		1


	//   ....[13]....
        /*0504*/ 	.word	0x00000620
        /*0508*/ 	.word	0x000000ff
        /*050c*/ 	.word	0x00022888
        /*0510*/ 	.short	0x0100
        /*0512*/ 	.byte	0x06
	.zero		1


	//   ....[14]....
        /*0514*/ 	.word	0x00000750
        /*0518*/ 	.word	0x000000ff
        /*051c*/ 	.word	0x00022890
        /*0520*/ 	.short	0x0100
        /*0522*/ 	.byte	0x08
	.zero		1


	//   ....[15]....
        /*0524*/ 	.word	0x00000760
        /*0528*/ 	.word	0x000000ff
        /*052c*/ 	.word	0x000228a0
        /*0530*/ 	.short	0x0100
        /*0532*/ 	.byte	0x08
	.zero		1


	//   ....[16]....
        /*0534*/ 	.word	0x00000770
        /*0538*/ 	.word	0x000000ff
        /*053c*/ 	.word	0x00022898
        /*0540*/ 	.short	0x0100
        /*0542*/ 	.byte	0x08
	.zero		1


	//   ....[17]....
        /*0544*/ 	.word	0x00000780
        /*0548*/ 	.word	0x000000ff
        /*054c*/ 	.word	0x000228a8
        /*0550*/ 	.short	0x0100
        /*0552*/ 	.byte	0x08
	.zero		1


	//   ....[18]....
        /*0554*/ 	.word	0x000008b0
        /*0558*/ 	.word	0x000000ff
        /*055c*/ 	.word	0x000228b0
        /*0560*/ 	.short	0x0100
        /*0562*/ 	.byte	0x08
	.zero		1


	//   ....[19]....
        /*0564*/ 	.word	0x000008c0
        /*0568*/ 	.word	0x000000ff
        /*056c*/ 	.word	0x000228c0
        /*0570*/ 	.short	0x0100
        /*0572*/ 	.byte	0x08
	.zero		1


	//   ....[20]....
        /*0574*/ 	.word	0x000008d0
        /*0578*/ 	.word	0x000000ff
        /*057c*/ 	.word	0x000228b8
        /*0580*/ 	.short	0x0100
        /*0582*/ 	.byte	0x08
	.zero		1


	//   ....[21]....
        /*0584*/ 	.word	0x000008e0
        /*0588*/ 	.word	0x000000ff
        /*058c*/ 	.word	0x000228c8
        /*0590*/ 	.short	0x0100
        /*0592*/ 	.byte	0x08
	.zero		1


	//   ....[22]....
        /*0594*/ 	.word	0x00001160
        /*0598*/ 	.word	0x000000ff
        /*059c*/ 	.word	0x00022800
        /*05a0*/ 	.short	0x010a
        /*05a2*/ 	.byte	0x2d
	.zero		1


	//   ....[23]....
        /*05a4*/ 	.word	0x00001230
        /*05a8*/ 	.word	0x000000ff
        /*05ac*/ 	.word	0x00022830
        /*05b0*/ 	.short	0x010a
        /*05b2*/ 	.byte	0x15
	.zero		1


	//   ....[24]....
        /*05b4*/ 	.word	0x00001270
        /*05b8*/ 	.word	0x000000ff
        /*05bc*/ 	.word	0x00022830
        /*05c0*/ 	.short	0x010a
        /*05c2*/ 	.byte	0x15
	.zero		1


	//   ....[25]....
        /*05c4*/ 	.word	0x00002440
        /*05c8*/ 	.word	0x00000004
        /*05cc*/ 	.word	0x00000000
        /*05d0*/ 	.short	0x0101
        /*05d2*/ 	.byte	0x3f
	.zero		1


	//   ....[26]....
        /*05d4*/ 	.word	0x00002870
        /*05d8*/ 	.word	0x000000ff
        /*05dc*/ 	.word	0x00022850
        /*05e0*/ 	.short	0x010a
        /*05e2*/ 	.byte	0x15
	.zero		1


	//   ....[27]....
        /*05e4*/ 	.word	0x000028b0
        /*05e8*/ 	.word	0x000000ff
        /*05ec*/ 	.word	0x00022850
        /*05f0*/ 	.short	0x010a
        /*05f2*/ 	.byte	0x15
	.zero		1


	//   ....[28]....
        /*05f4*/ 	.word	0x00002ba0
        /*05f8*/ 	.word	0x00000008
        /*05fc*/ 	.word	0x00000000
        /*0600*/ 	.short	0x0101
        /*0602*/ 	.byte	0x3f
	.zero		1


	//   ....[29]....
        /*0604*/ 	.word	0x00002d20
        /*0608*/ 	.word	0x000000ff
        /*060c*/ 	.word	0x00022830
        /*0610*/ 	.short	0x010a
        /*0612*/ 	.byte	0x17
	.zero		1


	//   ....[30]....
        /*0614*/ 	.word	0x00002d70
        /*0618*/ 	.word	0x000000ff
        /*061c*/ 	.word	0x00022830
        /*0620*/ 	.short	0x010a
        /*0622*/ 	.byte	0x17
	.zero		1


	//   ....[31]....
        /*0624*/ 	.word	0x00003a20
        /*0628*/ 	.word	0x0000009a
        /*062c*/ 	.word	0x00000000
        /*0630*/ 	.short	0x0101
        /*0632*/ 	.byte	0x3f
	.zero		1


	//   ....[32]....
        /*0634*/ 	.word	0x00004610
        /*0638*/ 	.word	0x000000ff
        /*063c*/ 	.word	0x00022850
        /*0640*/ 	.short	0x010a
        /*0642*/ 	.byte	0x17
	.zero		1


	//   ....[33]....
        /*0644*/ 	.word	0x00004660
        /*0648*/ 	.word	0x000000ff
        /*064c*/ 	.word	0x00022850
        /*0650*/ 	.short	0x010a
        /*0652*/ 	.byte	0x17
	.zero		1


	//   ....[34]....
        /*0654*/ 	.word	0x00004940
        /*0658*/ 	.word	0x000000b7
        /*065c*/ 	.word	0x00000000
        /*0660*/ 	.short	0x0101
        /*0662*/ 	.byte	0x3f
	.zero		1


	//   ....[35]....
        /*0664*/ 	.word	0x00006b60
        /*0668*/ 	.word	0x000000ce
        /*066c*/ 	.word	0x00000000
        /*0670*/ 	.short	0x0101
        /*0672*/ 	.byte	0x3f
	.zero		1


	//   ....[36]....
        /*0674*/ 	.word	0x00007c30
        /*0678*/ 	.word	0x00000000
        /*067c*/ 	.word	0x00022840
        /*0680*/ 	.short	0x010a
        /*0682*/ 	.byte	0x3f
	.zero		1


	//   ....[37]....
        /*0684*/ 	.word	0x000088a0
        /*0688*/ 	.word	0x000000ff
        /*068c*/ 	.word	0x00022800
        /*0690*/ 	.short	0x0107
        /*0692*/ 	.byte	0x24
	.zero		1


	//   ....[38]....
        /*0694*/ 	.word	0x00008900
        /*0698*/ 	.word	0x000000ff
        /*069c*/ 	.word	0x00022800
        /*06a0*/ 	.short	0x0101
        /*06a2*/ 	.byte	0x24
	.zero		1


	//   ....[39]....
        /*06a4*/ 	.word	0x00008920
        /*06a8*/ 	.word	0x000000ff
        /*06ac*/ 	.word	0x00022820
        /*06b0*/ 	.short	0x010a
        /*06b2*/ 	.byte	0x24
	.zero		1


	//   ....[40]....
        /*06b4*/ 	.word	0x00008a00
        /*06b8*/ 	.word	0x00000002
        /*06bc*/ 	.word	0x00022860
        /*06c0*/ 	.short	0x010a
        /*06c2*/ 	.byte	0x3f
	.zero		1


	//   ....[41]....
        /*06c4*/ 	.word	0x00009220
        /*06c8*/ 	.word	0x00000003
        /*06cc*/ 	.word	0x00022840
        /*06d0*/ 	.short	0x010a
        /*06d2*/ 	.byte	0x3f
	.zero		1


	//   ....[42]....
        /*06d4*/ 	.word	0x00009470
        /*06d8*/ 	.word	0x00000003
        /*06dc*/ 	.word	0x00022860
        /*06e0*/ 	.short	0x010a
        /*06e2*/ 	.byte	0x3f
	.zero		1


	//   ....[43]....
        /*06e4*/ 	.word	0x00009c80
        /*06e8*/ 	.word	0x00000004
        /*06ec*/ 	.word	0x00022840
        /*06f0*/ 	.short	0x010a
        /*06f2*/ 	.byte	0x3f
	.zero		1


	//   ....[44]....
        /*06f4*/ 	.word	0x00009eb0
        /*06f8*/ 	.word	0x00000004
        /*06fc*/ 	.word	0x00022860
        /*0700*/ 	.short	0x010a
        /*0702*/ 	.byte	0x3f
	.zero		1


	//   ....[45]....
        /*0704*/ 	.word	0x0000a610
        /*0708*/ 	.word	0x00000004
        /*070c*/ 	.word	0x00022840
        /*0710*/ 	.short	0x010a
        /*0712*/ 	.byte	0x3f
	.zero		1


	//   ....[46]....
        /*0714*/ 	.word	0x0000a860
        /*0718*/ 	.word	0x00000004
        /*071c*/ 	.word	0x00022860
        /*0720*/ 	.short	0x010a
        /*0722*/ 	.byte	0x3f
	.zero		1


	//   ....[47]....
        /*0724*/ 	.word	0x0000af00
        /*0728*/ 	.word	0x00000000
        /*072c*/ 	.word	0x00022820
        /*0730*/ 	.short	0x010a
        /*0732*/ 	.byte	0x3f
	.zero		1


	//   ....[48]....
        /*0734*/ 	.word	0x0000b0d0
        /*0738*/ 	.word	0x00000006
        /*073c*/ 	.word	0x00000000
        /*0740*/ 	.short	0x010a
        /*0742*/ 	.byte	0x3f
	.zero		1


	//   ....[49]....
        /*0744*/ 	.word	0x0000b120
        /*0748*/ 	.word	0x00000003
        /*074c*/ 	.word	0x00000000
        /*0750*/ 	.short	0x010a
        /*0752*/ 	.byte	0x3f
	.zero		1


	//   ....[50]....
        /*0754*/ 	.word	0x0000b180
        /*0758*/ 	.word	0x00000012
        /*075c*/ 	.word	0x00000000
        /*0760*/ 	.short	0x010a
        /*0762*/ 	.byte	0x3f
	.zero		1


	//   ....[51]....
        /*0764*/ 	.word	0x0000b1b0
        /*0768*/ 	.word	0x00000003
        /*076c*/ 	.word	0x00000000
        /*0770*/ 	.short	0x010a
        /*0772*/ 	.byte	0x3f
	.zero		1


	//   ....[52]....
        /*0774*/ 	.word	0x0000b220
        /*0778*/ 	.word	0x00000003
        /*077c*/ 	.word	0x00022800
        /*0780*/ 	.short	0x010a
        /*0782*/ 	.byte	0x3f
	.zero		1


	//   ....[53]....
        /*0784*/ 	.word	0x0000b280
        /*0788*/ 	.word	0x00000000
        /*078c*/ 	.word	0x00022830
        /*0790*/ 	.short	0x010a
        /*0792*/ 	.byte	0x3f
	.zero		1


	//   ....[54]....
        /*0794*/ 	.word	0x0000b2d0
        /*0798*/ 	.word	0x00000008
        /*079c*/ 	.word	0x00022850
        /*07a0*/ 	.short	0x010a
        /*07a2*/ 	.byte	0x3f
	.zero		1


	//   ....[55]....
        /*07a4*/ 	.word	0x0000b340
        /*07a8*/ 	.word	0x00000000
        /*07ac*/ 	.word	0x00022830
        /*07b0*/ 	.short	0x010a
        /*07b2*/ 	.byte	0x3f
	.zero		1


	//   ....[56]....
        /*07b4*/ 	.word	0x0000b3a0
        /*07b8*/ 	.word	0x000000b7
        /*07bc*/ 	.word	0x00022850
        /*07c0*/ 	.short	0x010a
        /*07c2*/ 	.byte	0x3f
	.zero		1


	//   ....[57]....
        /*07c4*/ 	.word	0x0000b540
        /*07c8*/ 	.word	0x00000000
        /*07cc*/ 	.word	0x00022840
        /*07d0*/ 	.short	0x010a
        /*07d2*/ 	.byte	0x3f
	.zero		1


	//   ....[58]....
        /*07d4*/ 	.word	0x0000c070
        /*07d8*/ 	.word	0x00000003
        /*07dc*/ 	.word	0x00022820
        /*07e0*/ 	.short	0x010a
        /*07e2*/ 	.byte	0x3f
	.zero		1


	//   ....[59]....
        /*07e4*/ 	.word	0x0000c0c0
        /*07e8*/ 	.word	0x00000002
        /*07ec*/ 	.word	0x00022860
        /*07f0*/ 	.short	0x010a
        /*07f2*/ 	.byte	0x3f
	.zero		1


	//   ....[60]....
        /*07f4*/ 	.word	0x0000c110
        /*07f8*/ 	.word	0x00000003
        /*07fc*/ 	.word	0x00022840
        /*0800*/ 	.short	0x010a
        /*0802*/ 	.byte	0x3f
	.zero		1


	//   ....[61]....
        /*0804*/ 	.word	0x0000c160
        /*0808*/ 	.word	0x00000003
        /*080c*/ 	.word	0x00022860
        /*0810*/ 	.short	0x010a
        /*0812*/ 	.byte	0x3f
	.zero		1


	//   ....[62]....
        /*0814*/ 	.word	0x0000c1b0
        /*0818*/ 	.word	0x00000004
        /*081c*/ 	.word	0x00022840
        /*0820*/ 	.short	0x010a
        /*0822*/ 	.byte	0x3f
	.zero		1


	//   ....[63]....
        /*0824*/ 	.word	0x0000c200
        /*0828*/ 	.word	0x00000004
        /*082c*/ 	.word	0x00022860
        /*0830*/ 	.short	0x010a
        /*0832*/ 	.byte	0x3f
	.zero		1


	//   ....[64]....
        /*0834*/ 	.word	0x0000c250
        /*0838*/ 	.word	0x00000004
        /*083c*/ 	.word	0x00022840
        /*0840*/ 	.short	0x010a
        /*0842*/ 	.byte	0x3f
	.zero		1


	//   ....[65]....
        /*0844*/ 	.word	0x0000c2a0
        /*0848*/ 	.word	0x00000004
        /*084c*/ 	.word	0x00022860
        /*0850*/ 	.short	0x010a
        /*0852*/ 	.byte	0x3f
	.zero		1


	//   ....[66]....
        /*0854*/ 	.word	0x0000c2f0
        /*0858*/ 	.word	0x00000000
        /*085c*/ 	.word	0x00022820
        /*0860*/ 	.short	0x010a
        /*0862*/ 	.byte	0x3f
	.zero		1


	//   ....[67]....
        /*0864*/ 	.word	0x0000c490
        /*0868*/ 	.word	0x00000006
        /*086c*/ 	.word	0x00000000
        /*0870*/ 	.short	0x010a
        /*0872*/ 	.byte	0x3f
	.zero		1


	//   ....[68]....
        /*0874*/ 	.word	0x0000c4e0
        /*0878*/ 	.word	0x00000003
        /*087c*/ 	.word	0x00000000
        /*0880*/ 	.short	0x010a
        /*0882*/ 	.byte	0x3f
	.zero		1


	//   ....[69]....
        /*0884*/ 	.word	0x0000c530
        /*0888*/ 	.word	0x00000012
        /*088c*/ 	.word	0x00000000
        /*0890*/ 	.short	0x010a
        /*0892*/ 	.byte	0x3f
	.zero		1


	//----- nvinfo : EIATTR_NUM_MBARRIERS
	.align		4
.L_151:
        /*0894*/ 	.byte	0x03, 0x38
        /*0896*/ 	.short	0x0016


	//----- nvinfo : EIATTR_EXIT_INSTR_OFFSETS
	.align		4
        /*0898*/ 	.byte	0x04, 0x1c
        /*089a*/ 	.short	(.L_153 - .L_152)


	//   ....[0]....
.L_152:
        /*089c*/ 	.word	0x00000a20


	//   ....[1]....
        /*08a0*/ 	.word	0x00007130


	//   ....[2]....
        /*08a4*/ 	.word	0x0000b200


	//----- nvinfo : EIATTR_MAX_THREADS
	.align		4
.L_153:
        /*08a8*/ 	.byte	0x04, 0x05
        /*08aa*/ 	.short	(.L_155 - .L_154)
.L_154:
        /*08ac*/ 	.word	0x00000180
        /*08b0*/ 	.word	0x00000001
        /*08b4*/ 	.word	0x00000001


	//----- nvinfo : EIATTR_CRS_STACK_SIZE
	.align		4
.L_155:
        /*08b8*/ 	.byte	0x04, 0x1e
        /*08ba*/ 	.short	(.L_157 - .L_156)
.L_156:
        /*08bc*/ 	.word	0x00000000


	//----- nvinfo : EIATTR_CBANK_PARAM_SIZE
	.align		4
.L_157:
        /*08c0*/ 	.byte	0x03, 0x19
        /*08c2*/ 	.short	0x0a70


	//----- nvinfo : EIATTR_PARAM_CBANK
	.align		4
        /*08c4*/ 	.byte	0x04, 0x0a
        /*08c6*/ 	.short	(.L_159 - .L_158)
	.align		4
.L_158:
        /*08c8*/ 	.word	index@(.nv.constant0._ZN7cutlass13device_kernelIN5flash11enable_sm90INS1_16FlashAttnFwdSm90INS1_25CollectiveMainloopFwdSm90ILi2EN4cute5tupleIJNS5_1CILi1EEES8_S8_EEENS6_IJNS7_ILi128EEENS7_ILi96EEENS7_ILi64EEEEEELi256ENS_10bfloat16_tEfNS_4arch4Sm90ELb0ELb0ELb0ELb0ELb0ELb0ELb0ELb1ELb0ELb1ELb0ELb0EEENS1_21CollectiveEpilogueFwdINS6_IJSA_NS7_ILi256EEESB_EEES9_SE_SG_Li256ELb0ELb1ELb0ELb0EEENS1_29StaticPersistentTileSchedulerILb0EEEEEEEEEvNT_6ParamsE)
        /*08cc*/ 	.short	0x0210
        /*08ce*/ 	.short	0x0a70


	//----- nvinfo : EIATTR_SW_WAR
	.align		4
.L_159:
        /*08d0*/ 	.byte	0x04, 0x36
        /*08d2*/ 	.short	(.L_161 - .L_160)
.L_160:
        /*08d4*/ 	.word	0x00000008
.L_161:


//--------------------- .nv.info._ZN7cutlass13device_kernelIN5flash11enable_sm90INS1_16FlashAttnFwdSm90INS1_25CollectiveMainloopFwdSm90ILi2EN4cute5tupleIJNS5_1CILi1EEES8_S8_EEENS6_IJNS7_ILi128EEENS7_ILi96EEENS7_ILi64EEEEEELi256ENS_10bfloat16_tEfNS_4arch4Sm90ELb0ELb0ELb0ELb0ELb0ELb0ELb1ELb1ELb0ELb1ELb0ELb0EEENS1_21CollectiveEpilogueFwdINS6_IJSA_NS7_ILi256EEESB_EEES9_SE_SG_Li256ELb0ELb1ELb0ELb0EEENS1_29StaticPersistentTileSchedulerILb0EEEEEEEEEvNT_6ParamsE --------------------------
	.section	.nv.info._ZN7cutlass13device_kernelIN5flash11enable_sm90INS1_16FlashAttnFwdSm90INS1_25CollectiveMainloopFwdSm90ILi2EN4cute5tupleIJNS5_1CILi1EEES8_S8_EEENS6_IJNS7_ILi128EEENS7_ILi96EEENS7_ILi64EEEEEELi256ENS_10bfloat16_tEfNS_4arch4Sm90ELb0ELb0ELb0ELb0ELb0ELb0ELb1ELb1ELb0ELb1ELb0ELb0EEENS1_21CollectiveEpilogueFwdINS6_IJSA_NS7_ILi256EEESB_EEES9_SE_SG_Li256ELb0ELb1ELb0ELb0EEENS1_29StaticPersistentTileSchedulerILb0EEEEEEEEEvNT_6ParamsE,"",@"SHT_CUDA_INFO"
	.sectionflags	@""
	.align	4


	//----- nvinfo : EIATTR_CUDA_API_VERSION
	.align		4
        /*0000*/ 	.byte	0x04, 0x37
        /*0002*/ 	.short	(.L_163 - .L_162)
.L_162:
        /*0004*/ 	.word	0x00000082


	//----- nvinfo : EIATTR_KPARAM_INFO
	.align		4
.L_163:
        /*0008*/ 	.byte	0x04, 0x17
        /*000a*/ 	.short	(.L_165 - .L_164)
.L_164:
        /*000c*/ 	.word	0x00000000
        /*0010*/ 	.short	0x0000
        /*0012*/ 	.short	0x0070
        /*0014*/ 	.byte	0x00, 0xf0, 0x01, 0x2c


	//----- nvinfo : EIATTR_SPARSE_MMA_MASK
	.align		4
.L_165:
        /*0018*/ 	.byte	0x03, 0x50
        /*001a*/ 	.short	0x0000


	//----- nvinfo : EIATTR_MAXREG_COUNT
	.align		4
        /*001c*/ 	.byte	0x03, 0x1b
        /*001e*/ 	.short	0x00a8


	//----- nvinfo : EIATTR_NUM_BARRIERS
	.align		4
        /*0020*/ 	.byte	0x02, 0x4c
        /*0022*/ 	.byte	0x10
	.zero		1


	//----- nvinfo : EIATTR_EXTERNS
	.align		4
        /*0024*/ 	.byte	0x04, 0x0f
        /*0026*/ 	.short	(.L_167 - .L_166)


	//   ....[0]....
	.align		4
.L_166:
        /*0028*/ 	.word	index@(__assertfail)


	//----- nvinfo : EIATTR_ANNOTATIONS
	.align		4
.L_167:
        /*002c*/ 	.byte	0x04, 0x55
        /*002e*/ 	.short	(.L_169 - .L_168)


	//   ....[0]....
.L_168:
        /* <DEDUP_REMOVED lines=50> */


	//----- nvinfo : EIATTR_MERCURY_ISA_VERSION
	.align		4
.L_169:
        /*0338*/ 	.byte	0x03, 0x5f
        /*033a*/ 	.short	0x0101


	//----- nvinfo : EIATTR_INT_WARP_WIDE_INSTR_OFFSETS
	.align		4
        /*033c*/ 	.byte	0x04, 0x31
        /*033e*/ 	.short	(.L_171 - .L_170)


	//   ....[0]....
.L_170:
        /*0340*/ 	.word	0x00000130


	//   ....[1]....
        /*0344*/ 	.word	0x00000170


	//   ....[2]....
        /*0348*/ 	.word	0x000001e0


	//   ....[3]....
        /*034c*/ 	.word	0x000001f0


	//----- nvinfo : EIATTR_COOP_GROUP_MASK_REGIDS
	.align		4
.L_171:
        /*0350*/ 	.byte	0x04, 0x29
        /*0352*/ 	.short	(.L_173 - .L_172)


	//   ....[0]....
.L_172:
        /*0354*/ 	.word	0xffffffff


	//   ....[1]....
        /*0358*/ 	.word	0xffffffff


	//   ....[2]....
        /*035c*/ 	.word	0xffffffff


	//   ....[3]....
        /*0360*/ 	.word	0xffffffff


	//   ....[4]....
        /*0364*/ 	.word	0xffffffff


	//   ....[5]....
        /*0368*/ 	.word	0xffffffff


	//   ....[6]....
        /*036c*/ 	.word	0xffffffff


	//   ....[7]....
        /*0370*/ 	.word	0xffffffff


	//   ....[8]....
        /*0374*/ 	.word	0xffffffff


	//   ....[9]....
        /*0378*/ 	.word	0xffffffff


	//   ....[10]....
        /*037c*/ 	.word	0xffffffff


	//   ....[11]....
        /*0380*/ 	.word	0xffffffff


	//   ....[12]....
        /*0384*/ 	.word	0xffffffff


	//   ....[13]....
        /*0388*/ 	.word	0xffffffff


	//   ....[14]....
        /*038c*/ 	.word	0xffffffff


	//   ....[15]....
        /*0390*/ 	.word	0xffffffff


	//   ....[16]....
        /*0394*/ 	.word	0xffffffff


	//   ....[17]....
        /*0398*/ 	.word	0xffffffff


	//   ....[18]....
        /*039c*/ 	.word	0xffffffff


	//   ....[19]....
        /*03a0*/ 	.word	0xffffffff


	//   ....[20]....
        /*03a4*/ 	.word	0xffffffff


	//   ....[21]....
        /*03a8*/ 	.word	0xffffffff


	//   ....[22]....
        /*03ac*/ 	.word	0xffffffff


	//   ....[23]....
        /*03b0*/ 	.word	0xffffffff


	//   ....[24]....
        /*03b4*/ 	.word	0xffffffff


	//   ....[25]....
        /*03b8*/ 	.word	0xffffffff


	//   ....[26]....
        /*03bc*/ 	.word	0xffffffff


	//   ....[27]....
        /*03c0*/ 	.word	0xffffffff


	//   ....[28]....
        /*03c4*/ 	.word	0xffffffff


	//   ....[29]....
        /*03c8*/ 	.word	0xffffffff


	//   ....[30]....
        /*03cc*/ 	.word	0xffffffff


	//   ....[31]....
        /*03d0*/ 	.word	0xffffffff


	//   ....[32]....
        /*03d4*/ 	.word	0xffffffff


	//   ....[33]....
        /*03d8*/ 	.word	0xffffffff


	//   ....[34]....
        /*03dc*/ 	.word	0xffffffff


	//   ....[35]....
        /*03e0*/ 	.word	0xffffffff


	//   ....[36]....
        /*03e4*/ 	.word	0xffffffff


	//   ....[37]....
        /*03e8*/ 	.word	0xffffffff


	//   ....[38]....
        /*03ec*/ 	.word	0xffffffff


	//   ....[39]....
        /*03f0*/ 	.word	0xffffffff


	//   ....[40]....
        /*03f4*/ 	.word	0xffffffff


	//   ....[41]....
        /*03f8*/ 	.word	0xffffffff


	//   ....[42]....
        /*03fc*/ 	.word	0xffffffff


	//   ....[43]....
        /*0400*/ 	.word	0xffffffff


	//   ....[44]....
        /*0404*/ 	.word	0xffffffff


	//   ....[45]....
        /*0408*/ 	.word	0xffffffff


	//   ....[46]....
        /*040c*/ 	.word	0xffffffff


	//   ....[47]....
        /*0410*/ 	.word	0xffffffff


	//   ....[48]....
        /*0414*/ 	.word	0xffffffff


	//   ....[49]....
        /*0418*/ 	.word	0xffffffff


	//   ....[50]....
        /*041c*/ 	.word	0xffffffff


	//   ....[51]....
        /*0420*/ 	.word	0xffffffff


	//   ....[52]....
        /*0424*/ 	.word	0xffffffff


	//   ....[53]....
        /*0428*/ 	.word	0xffffffff


	//   ....[54]....
        /*042c*/ 	.word	0xffffffff


	//   ....[55]....
        /*0430*/ 	.word	0xffffffff


	//   ....[56]....
        /*0434*/ 	.word	0xffffffff


	//   ....[57]....
        /*0438*/ 	.word	0xffffffff


	//   ....[58]....
        /*043c*/ 	.word	0xffffffff


	//   ....[59]....
        /*0440*/ 	.word	0xffffffff


	//   ....[60]....
        /*0444*/ 	.word	0xffffffff


	//   ....[61]....
        /*0448*/ 	.word	0xffffffff


	//   ....[62]....
        /*044c*/ 	.word	0xffffffff


	//   ....[63]....
        /*0450*/ 	.word	0xffffffff


	//   ....[64]....
        /*0454*/ 	.word	0xffffffff


	//   ....[65]....
        /*0458*/ 	.word	0xffffffff


	//   ....[66]....
        /*045c*/ 	.word	0x0500000f


	//   ....[67]....
        /*0460*/ 	.word	0x0500000f


	//   ....[68]....
        /*0464*/ 	.word	0x0500000f


	//   ....[69]....
        /*0468*/ 	.word	0x0500000f


	//   ....[70]....
        /*046c*/ 	.word	0x0500000f


	//   ....[71]....
        /*0470*/ 	.word	0x0500000f


	//   ....[72]....
        /*0474*/ 	.word	0x0500000f


	//   ....[73]....
        /*0478*/ 	.word	0x0500000f


	//   ....[74]....
        /*047c*/ 	.word	0x0500000f


	//   ....[75]....
        /*0480*/ 	.word	0x0500000f


	//   ....[76]....
        /*0484*/ 	.word	0x0500000f


	//   ....[77]....
        /*0488*/ 	.word	0x0500000f


	//   ....[78]....
        /*048c*/ 	.word	0x0500000f


	//   ....[79]....
        /*0490*/ 	.word	0x0500000f


	//   ....[80]....
        /*0494*/ 	.word	0x0500000f


	//   ....[81]....
        /*0498*/ 	.word	0x0500000f


	//   ....[82]....
        /*049c*/ 	.word	0x0500000f


	//   ....[83]....
        /*04a0*/ 	.word	0x0500000f


	//   ....[84]....
        /*04a4*/ 	.word	0x0500000f


	//   ....[85]....
        /*04a8*/ 	.word	0x0500000f


	//   ....[86]....
        /*04ac*/ 	.word	0x0500000f


	//   ....[87]....
        /*04b0*/ 	.word	0x0500000f


	//   ....[88]....
        /*04b4*/ 	.word	0x0500000f


	//   ....[89]....
        /*04b8*/ 	.word	0x0500000f


	//   ....[90]....
        /*04bc*/ 	.word	0x0500000f


	//   ....[91]....
        /*04c0*/ 	.word	0x0500000f


	//   ....[92]....
        /*04c4*/ 	.word	0x0500000f


	//   ....[93]....
        /*04c8*/ 	.word	0x0500000f


	//   ....[94]....
        /*04cc*/ 	.word	0x0500000f


	//   ....[95]....
        /*04d0*/ 	.word	0x0500000f


	//   ....[96]....
        /*04d4*/ 	.word	0x0500000f


	//   ....[97]....
        /*04d8*/ 	.word	0x0500000f


	//   ....[98]....
        /*04dc*/ 	.word	0x0500000f


	//   ....[99]....
        /*04e0*/ 	.word	0x0500000f


	//----- nvinfo : EIATTR_COOP_GROUP_INSTR_OFFSETS
	.align		4
.L_173:
        /*04e4*/ 	.byte	0x04, 0x28
        /*04e6*/ 	.short	(.L_175 - .L_174)


	//   ....[0]....
.L_174:
        /*04e8*/ 	.word	0x00000070


	//   ....[1]....
        /*04ec*/ 	.word	0x00000140


	//   ....[2]....
        /*04f0*/ 	.word	0x00000190


	//   ....[3]....
        /*04f4*/ 	.word	0x000003e0


	//   ....[4]....
        /*04f8*/ 	.word	0x00000540


	//   ....[5]....
        /*04fc*/ 	.word	0x00000660


	//   ....[6]....
        /*0500*/ 	.word	0x000007c0


	//   ....[7]....
        /*0504*/ 	.word	0x00000dd0


	//   ....[8]....
        /*0508*/ 	.word	0x00002520


	//   ....[9]....
        /*050c*/ 	.word	0x00002550


	//   ....[10]....
        /*0510*/ 	.word	0x00002570


	//   ....[11]....
        /*0514*/ 	.word	0x00002590


	//   ....[12]....
        /*0518*/ 	.word	0x00004110


	//   ....[13]....
        /*051c*/ 	.word	0x00004170


	//   ....[14]....
        /*0520*/ 	.word	0x00004190


	//   ....[15]....
        /*0524*/ 	.word	0x000041b0


	//   ....[16]....
        /*0528*/ 	.word	0x00005740


	//   ....[17]....
        /*052c*/ 	.word	0x00005770


	//   ....[18]....
        /*0530*/ 	.word	0x00005880


	//   ....[19]....
        /*0534*/ 	.word	0x000058b0


	//   ....[20]....
        /*0538*/ 	.word	0x00007270


	//   ....[21]....
        /*053c*/ 	.word	0x000072a0


	//   ....[22]....
        /*0540*/ 	.word	0x00007430


	//   ....[23]....
        /*0544*/ 	.word	0x00007440


	//   ....[24]....
        /*0548*/ 	.word	0x00007960


	//   ....[25]....
        /*054c*/ 	.word	0x00007980


	//   ....[26]....
        /*0550*/ 	.word	0x00007ac0


	//   ....[27]....
        /*0554*/ 	.word	0x00007ae0


	//   ....[28]....
        /*0558*/ 	.word	0x00007c10


	//   ....[29]....
        /*055c*/ 	.word	0x00007c30


	//   ....[30]....
        /*0560*/ 	.word	0x00007d70


	//   ....[31]....
        /*0564*/ 	.word	0x00007db0


	//   ....[32]....
        /*0568*/ 	.word	0x00008870


	//   ....[33]....
        /*056c*/ 	.word	0x00009260


	//   ....[34]....
        /*0570*/ 	.word	0x00009270


	//   ....[35]....
        /*0574*/ 	.word	0x000092b0


	//   ....[36]....
        /*0578*/ 	.word	0x000092e0


	//   ....[37]....
        /*057c*/ 	.word	0x000093f0


	//   ....[38]....
        /*0580*/ 	.word	0x00009460


	//   ....[39]....
        /*0584*/ 	.word	0x00009490


	//   ....[40]....
        /*0588*/ 	.word	0x00009510


	//   ....[41]....
        /*058c*/ 	.word	0x00009540


	//   ....[42]....
        /*0590*/ 	.word	0x000095c0


	//   ....[43]....
        /*0594*/ 	.word	0x000095f0


	//   ....[44]....
        /*0598*/ 	.word	0x00009670


	//   ....[45]....
        /*059c*/ 	.word	0x000096a0


	//   ....[46]....
        /*05a0*/ 	.word	0x00009700


	//   ....[47]....
        /*05a4*/ 	.word	0x00009710


	//   ....[48]....
        /*05a8*/ 	.word	0x00009780


	//   ....[49]....
        /*05ac*/ 	.word	0x00009df0


	//   ....[50]....
        /*05b0*/ 	.word	0x00009e00


	//   ....[51]....
        /*05b4*/ 	.word	0x00009e40


	//   ....[52]....
        /*05b8*/ 	.word	0x00009ef0


	//   ....[53]....
        /*05bc*/ 	.word	0x00009f80


	//   ....[54]....
        /*05c0*/ 	.word	0x00009f90


	//   ....[55]....
        /*05c4*/ 	.word	0x0000a020


	//   ....[56]....
        /*05c8*/ 	.word	0x0000a030


	//   ....[57]....
        /*05cc*/ 	.word	0x0000a060


	//   ....[58]....
        /*05d0*/ 	.word	0x0000a0c0


	//   ....[59]....
        /*05d4*/ 	.word	0x0000a0f0


	//   ....[60]....
        /*05d8*/ 	.word	0x0000a140


	//   ....[61]....
        /*05dc*/ 	.word	0x0000a180


	//   ....[62]....
        /*05e0*/ 	.word	0x0000a1d0


	//   ....[63]....
        /*05e4*/ 	.word	0x0000a210


	//   ....[64]....
        /*05e8*/ 	.word	0x0000a260


	//   ....[65]....
        /*05ec*/ 	.word	0x0000ca10


	//   ....[66]....
        /*05f0*/ 	.word	0x0000cf70


	//   ....[67]....
        /*05f4*/ 	.word	0x0000d0f0


	//   ....[68]....
        /*05f8*/ 	.word	0x0000d150


	//   ....[69]....
        /*05fc*/ 	.word	0x0000d210


	//   ....[70]....
        /*0600*/ 	.word	0x0000d2c0


	//   ....[71]....
        /*0604*/ 	.word	0x0000d3a0


	//   ....[72]....
        /*0608*/ 	.word	0x0000d440


	//   ....[73]....
        /*060c*/ 	.word	0x0000d540


	//   ....[74]....
        /*0610*/ 	.word	0x0000d640


	//   ....[75]....
        /*0614*/ 	.word	0x0000d6b0


	//   ....[76]....
        /*0618*/ 	.word	0x0000d750


	//   ....[77]....
        /*061c*/ 	.word	0x0000d820


	//   ....[78]....
        /*0620*/ 	.word	0x0000d8c0


	//   ....[79]....
        /*0624*/ 	.word	0x0000d990


	//   ....[80]....
        /*0628*/ 	.word	0x0000da30


	//   ....[81]....
        /*062c*/ 	.word	0x0000dae0


	//   ....[82]....
        /*0630*/ 	.word	0x0000dbd0


	//   ....[83]....
        /*0634*/ 	.word	0x0000dc70


	//   ....[84]....
        /*0638*/ 	.word	0x0000dd30


	//   ....[85]....
        /*063c*/ 	.word	0x0000df90


	//   ....[86]....
        /*0640*/ 	.word	0x0000e080


	//   ....[87]....
        /*0644*/ 	.word	0x0000e140


	//   ....[88]....
        /*0648*/ 	.word	0x0000e200


	//   ....[89]....
        /*064c*/ 	.word	0x0000e2c0


	//   ....[90]....
        /*0650*/ 	.word	0x0000e380


	//   ....[91]....
        /*0654*/ 	.word	0x0000e440


	//   ....[92]....
        /*0658*/ 	.word	0x0000e500


	//   ....[93]....
        /*065c*/ 	.word	0x0000e610


	//   ....[94]....
        /*0660*/ 	.word	0x0000e660


	//   ....[95]....
        /*0664*/ 	.word	0x0000e720


	//   ....[96]....
        /*0668*/ 	.word	0x0000e7d0


	//   ....[97]....
        /*066c*/ 	.word	0x0000e890


	//   ....[98]....
        /*0670*/ 	.word	0x0000e940


	//   ....[99]....
        /*0674*/ 	.word	0x0000ecf0


	//----- nvinfo : EIATTR_REG_RECONFIG
	.align		4
.L_175:
        /*0678*/ 	.byte	0x01, 0x54
	.zero		2


	//----- nvinfo : EIATTR_SYSCALL_OFFSETS
	.align		4
        /*067c*/ 	.byte	0x04, 0x46
        /*067e*/ 	.short	(.L_177 - .L_176)


	//   ....[0]....
.L_176:
        /*0680*/ 	.word	0x00001140


	//   ....[1]....
        /*0684*/ 	.word	0x00008490


	//   ....[2]....
        /*0688*/ 	.word	0x000085d0


	//   ....[3]....
        /*068c*/ 	.word	0x000086c0


	//   ....[4]....
        /*0690*/ 	.word	0x00008e50


	//   ....[5]....
        /*0694*/ 	.word	0x00009a50


	//----- nvinfo : EIATTR_MBARRIER_INSTR_OFFSETS
	.align		4
.L_177:
        /*0698*/ 	.byte	0x04, 0x39
        /*069a*/ 	.short	(.L_179 - .L_178)


	//   ....[0]....
.L_178:
        /*069c*/ 	.word	0x00000280
        /*06a0*/ 	.word	0x000000ff
        /*06a4*/ 	.word	0x00032400
        /*06a8*/ 	.short	0x0100
        /*06aa*/ 	.byte	0x08
	.zero		1


	//   ....[1]....
        /*06ac*/ 	.word	0x00000290
        /*06b0*/ 	.word	0x000000ff
        /*06b4*/ 	.word	0x00032410
        /*06b8*/ 	.short	0x0100
        /*06ba*/ 	.byte	0x08
	.zero		1


	//   ....[2]....
        /*06bc*/ 	.word	0x000002a0
        /*06c0*/ 	.word	0x000000ff
        /*06c4*/ 	.word	0x00032420
        /*06c8*/ 	.short	0x0100
        /*06ca*/ 	.byte	0x08
	.zero		1


	//   ....[3]....
        /*06cc*/ 	.word	0x00000390
        /*06d0*/ 	.word	0x000000ff
        /*06d4*/ 	.word	0x00032430
        /*06d8*/ 	.short	0x0100
        /*06da*/ 	.byte	0x08
	.zero		1


	//   ....[4]....
        /*06dc*/ 	.word	0x000003a0
        /*06e0*/ 	.word	0x000000ff
        /*06e4*/ 	.word	0x00032440
        /*06e8*/ 	.short	0x0100
        /*06ea*/ 	.byte	0x08
	.zero		1


	//   ....[5]....
        /*06ec*/ 	.word	0x000003b0
        /*06f0*/ 	.word	0x000000ff
        /*06f4*/ 	.word	0x00032438
        /*06f8*/ 	.short	0x0100
        /*06fa*/ 	.byte	0x08
	.zero		1


	//   ....[6]....
        /*06fc*/ 	.word	0x000003c0
        /*0700*/ 	.word	0x000000ff
        /*0704*/ 	.word	0x00032448
        /*0708*/ 	.short	0x0100
        /*070a*/ 	.byte	0x08
	.zero		1


	//   ....[7]....
        /*070c*/ 	.word	0x000004f0
        /*0710*/ 	.word	0x000000ff
        /*0714*/ 	.word	0x00032450
        /*0718*/ 	.short	0x0100
        /*071a*/ 	.byte	0x08
	.zero		1


	//   ....[8]....
        /*071c*/ 	.word	0x00000500
        /*0720*/ 	.word	0x000000ff
        /*0724*/ 	.word	0x00032460
        /*0728*/ 	.short	0x0100
        /*072a*/ 	.byte	0x08
	.zero		1


	//   ....[9]....
        /*072c*/ 	.word	0x00000510
        /*0730*/ 	.word	0x000000ff
        /*0734*/ 	.word	0x00032458
        /*0738*/ 	.short	0x0100
        /*073a*/ 	.byte	0x08
	.zero		1


	//   ....[10]....
        /*073c*/ 	.word	0x00000520
        /*0740*/ 	.word	0x000000ff
        /*0744*/ 	.word	0x00032468
        /*0748*/ 	.short	0x0100
        /*074a*/ 	.byte	0x08
	.zero		1


	//   ....[11]....
        /*074c*/ 	.word	0x00000610
        /*0750*/ 	.word	0x000000ff
        /*0754*/ 	.word	0x00032470
        /*0758*/ 	.short	0x0100
        /*075a*/ 	.byte	0x06
	.zero		1


	//   ....[12]....
        /*075c*/ 	.word	0x00000620
        /*0760*/ 	.word	0x000000ff
        /*0764*/ 	.word	0x00032480
        /*0768*/ 	.short	0x0100
        /*076a*/ 	.byte	0x06
	.zero		1


	//   ....[13]....
        /*076c*/ 	.word	0x00000630
        /*0770*/ 	.word	0x000000ff
        /*0774*/ 	.word	0x00032478
        /*0778*/ 	.short	0x0100
        /*077a*/ 	.byte	0x06
	.zero		1


	//   ....[14]....
        /*077c*/ 	.word	0x00000640
        /*0780*/ 	.word	0x000000ff
        /*0784*/ 	.word	0x00032488
        /*0788*/ 	.short	0x0100
        /*078a*/ 	.byte	0x06
	.zero		1


	//   ....[15]....
        /*078c*/ 	.word	0x00000770
        /*0790*/ 	.word	0x000000ff
        /*0794*/ 	.word	0x00032490
        /*0798*/ 	.short	0x0100
        /*079a*/ 	.byte	0x08
	.zero		1


	//   ....[16]....
        /*079c*/ 	.word	0x00000780
        /*07a0*/ 	.word	0x000000ff
        /*07a4*/ 	.word	0x000324a0
        /*07a8*/ 	.short	0x0100
        /*07aa*/ 	.byte	0x08
	.zero		1


	//   ....[17]....
        /*07ac*/ 	.word	0x00000790
        /*07b0*/ 	.word	0x000000ff
        /*07b4*/ 	.word	0x00032498
        /*07b8*/ 	.short	0x0100
        /*07ba*/ 	.byte	0x08
	.zero		1


	//   ....[18]....
        /*07bc*/ 	.word	0x000007a0
        /*07c0*/ 	.word	0x000000ff
        /*07c4*/ 	.word	0x000324a8
        /*07c8*/ 	.short	0x0100
        /*07ca*/ 	.byte	0x08
	.zero		1


	//   ....[19]....
        /*07cc*/ 	.word	0x000008d0
        /*07d0*/ 	.word	0x000000ff
        /*07d4*/ 	.word	0x000324b0
        /*07d8*/ 	.short	0x0100
        /*07da*/ 	.byte	0x08
	.zero		1


	//   ....[20]....
        /*07dc*/ 	.word	0x000008e0
        /*07e0*/ 	.word	0x000000ff
        /*07e4*/ 	.word	0x000324c0
        /*07e8*/ 	.short	0x0100
        /*07ea*/ 	.byte	0x08
	.zero		1


	//   ....[21]....
        /*07ec*/ 	.word	0x000008f0
        /*07f0*/ 	.word	0x000000ff
        /*07f4*/ 	.word	0x000324b8
        /*07f8*/ 	.short	0x0100
        /*07fa*/ 	.byte	0x08
	.zero		1


	//   ....[22]....
        /*07fc*/ 	.word	0x00000900
        /*0800*/ 	.word	0x000000ff
        /*0804*/ 	.word	0x000324c8
        /*0808*/ 	.short	0x0100
        /*080a*/ 	.byte	0x08
	.zero		1


	//   ....[23]....
        /*080c*/ 	.word	0x00001190
        /*0810*/ 	.word	0x000000ff
        /*0814*/ 	.word	0x00032400
        /*0818*/ 	.short	0x010a
        /*081a*/ 	.byte	0x32
	.zero		1


	//   ....[24]....
        /*081c*/ 	.word	0x00001260
        /*0820*/ 	.word	0x000000ff
        /*0824*/ 	.word	0x00032430
        /*0828*/ 	.short	0x010a
        /*082a*/ 	.byte	0x1a
	.zero		1


	//   ....[25]....
        /*082c*/ 	.word	0x000012a0
        /*0830*/ 	.word	0x000000ff
        /*0834*/ 	.word	0x00032430
        /*0838*/ 	.short	0x010a
        /*083a*/ 	.byte	0x1a
	.zero		1


	//   ....[26]....
        /*083c*/ 	.word	0x00001500
        /*0840*/ 	.word	0x000000ff
        /*0844*/ 	.word	0x00032410
        /*0848*/ 	.short	0x010a
        /*084a*/ 	.byte	0x32
	.zero		1


	//   ....[27]....
        /*084c*/ 	.word	0x00001540
        /*0850*/ 	.word	0x000000ff
        /*0854*/ 	.word	0x00032450
        /*0858*/ 	.short	0x010a
        /*085a*/ 	.byte	0x1a
	.zero		1


	//   ....[28]....
        /*085c*/ 	.word	0x00001580
        /*0860*/ 	.word	0x000000ff
        /*0864*/ 	.word	0x00032450
        /*0868*/ 	.short	0x010a
        /*086a*/ 	.byte	0x1a
	.zero		1


	//   ....[29]....
        /*086c*/ 	.word	0x00002920
        /*0870*/ 	.word	0x00000018
        /*0874*/ 	.word	0x00000000
        /*0878*/ 	.short	0x0101
        /*087a*/ 	.byte	0x3f
	.zero		1


	//   ....[30]....
        /*087c*/ 	.word	0x000032f0
        /*0880*/ 	.word	0x000000b8
        /*0884*/ 	.word	0x00000000
        /*0888*/ 	.short	0x0101
        /*088a*/ 	.byte	0x3f
	.zero		1


	//   ....[31]....
        /*088c*/ 	.word	0x00003450
        /*0890*/ 	.word	0x000000ff
        /*0894*/ 	.word	0x00032430
        /*0898*/ 	.short	0x010a
        /*089a*/ 	.byte	0x1c
	.zero		1


	//   ....[32]....
        /*089c*/ 	.word	0x00003490
        /*08a0*/ 	.word	0x000000ff
        /*08a4*/ 	.word	0x00032430
        /*08a8*/ 	.short	0x010a
        /*08aa*/ 	.byte	0x1c
	.zero		1


	//   ....[33]....
        /*08ac*/ 	.word	0x00003610
        /*08b0*/ 	.word	0x000000ff
        /*08b4*/ 	.word	0x00032450
        /*08b8*/ 	.short	0x010a
        /*08ba*/ 	.byte	0x1c
	.zero		1


	//   ....[34]....
        /*08bc*/ 	.word	0x00003650
        /*08c0*/ 	.word	0x000000ff
        /*08c4*/ 	.word	0x00032450
        /*08c8*/ 	.short	0x010a
        /*08ca*/ 	.byte	0x1c
	.zero		1


	//   ....[35]....
        /*08cc*/ 	.word	0x00004360
        /*08d0*/ 	.word	0x00000098
        /*08d4*/ 	.word	0x00000000
        /*08d8*/ 	.short	0x0101
        /*08da*/ 	.byte	0x3f
	.zero		1


	//   ....[36]....
        /*08dc*/ 	.word	0x00005720
        /*08e0*/ 	.word	0x00000014
        /*08e4*/ 	.word	0x00000000
        /*08e8*/ 	.short	0x0101
        /*08ea*/ 	.byte	0x3f
	.zero		1


	//   ....[37]....
        /*08ec*/ 	.word	0x00007940
        /*08f0*/ 	.word	0x000000ce
        /*08f4*/ 	.word	0x00000000
        /*08f8*/ 	.short	0x0101
        /*08fa*/ 	.byte	0x3f
	.zero		1


	//   ....[38]....
        /*08fc*/ 	.word	0x00008aa0
        /*0900*/ 	.word	0x00000000
        /*0904*/ 	.word	0x00032440
        /*0908*/ 	.short	0x010a
        /*090a*/ 	.byte	0x3f
	.zero		1


	//   ....[39]....
        /*090c*/ 	.word	0x00009860
        /*0910*/ 	.word	0x000000ff
        /*0914*/ 	.word	0x00032400
        /*0918*/ 	.short	0x0107
        /*091a*/ 	.byte	0x25
	.zero		1


	//   ....[40]....
        /*091c*/ 	.word	0x000098d0
        /*0920*/ 	.word	0x000000ff
        /*0924*/ 	.word	0x00032400
        /*0928*/ 	.short	0x0101
        /*092a*/ 	.byte	0x25
	.zero		1


	//   ....[41]....
        /*092c*/ 	.word	0x0000a370
        /*0930*/ 	.word	0x000000ff
        /*0934*/ 	.word	0x00032410
        /*0938*/ 	.short	0x0107
        /*093a*/ 	.byte	0x25
	.zero		1


	//   ....[42]....
        /*093c*/ 	.word	0x0000a3d0
        /*0940*/ 	.word	0x000000ff
        /*0944*/ 	.word	0x00032410
        /*0948*/ 	.short	0x0101
        /*094a*/ 	.byte	0x25
	.zero		1


	//   ....[43]....
        /*094c*/ 	.word	0x0000a3f0
        /*0950*/ 	.word	0x000000ff
        /*0954*/ 	.word	0x00032420
        /*0958*/ 	.short	0x010a
        /*095a*/ 	.byte	0x25
	.zero		1


	//   ....[44]....
        /*095c*/ 	.word	0x0000a4c0
        /*0960*/ 	.word	0x00000002
        /*0964*/ 	.word	0x00032460
        /*0968*/ 	.short	0x010a
        /*096a*/ 	.byte	0x3f
	.zero		1


	//   ....[45]....
        /*096c*/ 	.word	0x0000acd0
        /*0970*/ 	.word	0x00000003
        /*0974*/ 	.word	0x00032440
        /*0978*/ 	.short	0x010a
        /*097a*/ 	.byte	0x3f
	.zero		1


	//   ....[46]....
        /*097c*/ 	.word	0x0000af20
        /*0980*/ 	.word	0x00000003
        /*0984*/ 	.word	0x00032460
        /*0988*/ 	.short	0x010a
        /*098a*/ 	.byte	0x3f
	.zero		1


	//   ....[47]....
        /*098c*/ 	.word	0x0000b720
        /*0990*/ 	.word	0x00000004
        /*0994*/ 	.word	0x00032440
        /*0998*/ 	.short	0x010a
        /*099a*/ 	.byte	0x3f
	.zero		1


	//   ....[48]....
        /*099c*/ 	.word	0x0000b950
        /*09a0*/ 	.word	0x00000004
        /*09a4*/ 	.word	0x00032460
        /*09a8*/ 	.short	0x010a
        /*09aa*/ 	.byte	0x3f
	.zero		1


	//   ....[49]....
        /*09ac*/ 	.word	0x0000c0a0
        /*09b0*/ 	.word	0x00000004
        /*09b4*/ 	.word	0x00032440
        /*09b8*/ 	.short	0x010a
        /*09ba*/ 	.byte	0x3f
	.zero		1


	//   ....[50]....
        /*09bc*/ 	.word	0x0000c2f0
        /*09c0*/ 	.word	0x00000004
        /*09c4*/ 	.word	0x00032460
        /*09c8*/ 	.short	0x010a
        /*09ca*/ 	.byte	0x3f
	.zero		1


	//   ....[51]....
        /*09cc*/ 	.word	0x0000c990
        /*09d0*/ 	.word	0x00000000
        /*09d4*/ 	.word	0x00032420
        /*09d8*/ 	.short	0x010a
        /*09da*/ 	.byte	0x3f
	.zero		1


	//   ....[52]....
        /*09dc*/ 	.word	0x0000cb80
        /*09e0*/ 	.word	0x00000006
        /*09e4*/ 	.word	0x00000000
        /*09e8*/ 	.short	0x010a
        /*09ea*/ 	.byte	0x3f
	.zero		1


	//   ....[53]....
        /*09ec*/ 	.word	0x0000cbb0
        /*09f0*/ 	.word	0x00000007
        /*09f4*/ 	.word	0x00000000
        /*09f8*/ 	.short	0x010a
        /*09fa*/ 	.byte	0x3f
	.zero		1


	//   ....[54]....
        /*09fc*/ 	.word	0x0000cc10
        /*0a00*/ 	.word	0x00000004
        /*0a04*/ 	.word	0x00000000
        /*0a08*/ 	.short	0x010a
        /*0a0a*/ 	.byte	0x3f
	.zero		1


	//   ....[55]....
        /*0a0c*/ 	.word	0x0000cc40
        /*0a10*/ 	.word	0x00000003
        /*0a14*/ 	.word	0x00000000
        /*0a18*/ 	.short	0x010a
        /*0a1a*/ 	.byte	0x3f
	.zero		1


	//   ....[56]....
        /*0a1c*/ 	.word	0x0000ccb0
        /*0a20*/ 	.word	0x00000003
        /*0a24*/ 	.word	0x00032400
        /*0a28*/ 	.short	0x010a
        /*0a2a*/ 	.byte	0x3f
	.zero		1


	//   ....[57]....
        /*0a2c*/ 	.word	0x0000cd10
        /*0a30*/ 	.word	0x00000004
        /*0a34*/ 	.word	0x00032430
        /*0a38*/ 	.short	0x010a
        /*0a3a*/ 	.byte	0x3f
	.zero		1


	//   ....[58]....
        /*0a3c*/ 	.word	0x0000cd70
        /*0a40*/ 	.word	0x00000005
        /*0a44*/ 	.word	0x00032410
        /*0a48*/ 	.short	0x010a
        /*0a4a*/ 	.byte	0x3f
	.zero		1


	//   ....[59]....
        /*0a4c*/ 	.word	0x0000cdd0
        /*0a50*/ 	.word	0x00000000
        /*0a54*/ 	.word	0x00032450
        /*0a58*/ 	.short	0x010a
        /*0a5a*/ 	.byte	0x3f
	.zero		1


	//   ....[60]....
        /*0a5c*/ 	.word	0x0000ce30
        /*0a60*/ 	.word	0x00000003
        /*0a64*/ 	.word	0x00032430
        /*0a68*/ 	.short	0x010a
        /*0a6a*/ 	.byte	0x3f
	.zero		1


	//   ....[61]....
        /*0a6c*/ 	.word	0x0000ce90
        /*0a70*/ 	.word	0x00000003
        /*0a74*/ 	.word	0x00032450
        /*0a78*/ 	.short	0x010a
        /*0a7a*/ 	.byte	0x3f
	.zero		1


	//   ....[62]....
        /*0a7c*/ 	.word	0x0000d030
        /*0a80*/ 	.word	0x00000000
        /*0a84*/ 	.word	0x00032440
        /*0a88*/ 	.short	0x010a
        /*0a8a*/ 	.byte	0x3f
	.zero		1


	//   ....[63]....
        /*0a8c*/ 	.word	0x0000e990
        /*0a90*/ 	.word	0x00000003
        /*0a94*/ 	.word	0x00032420
        /*0a98*/ 	.short	0x010a
        /*0a9a*/ 	.byte	0x3f
	.zero		1


	//   ....[64]....
        /*0a9c*/ 	.word	0x0000e9e0
        /*0aa0*/ 	.word	0x00000002
        /*0aa4*/ 	.word	0x00032460
        /*0aa8*/ 	.short	0x010a
        /*0aaa*/ 	.byte	0x3f
	.zero		1


	//   ....[65]....
        /*0aac*/ 	.word	0x0000ea30
        /*0ab0*/ 	.word	0x00000003
        /*0ab4*/ 	.word	0x00032440
        /*0ab8*/ 	.short	0x010a
        /*0aba*/ 	.byte	0x3f
	.zero		1


	//   ....[66]....
        /*0abc*/ 	.word	0x0000ea80
        /*0ac0*/ 	.word	0x00000003
        /*0ac4*/ 	.word	0x00032460
        /*0ac8*/ 	.short	0x010a
        /*0aca*/ 	.byte	0x3f
	.zero		1


	//   ....[67]....
        /*0acc*/ 	.word	0x0000ead0
        /*0ad0*/ 	.word	0x00000004
        /*0ad4*/ 	.word	0x00032440
        /*0ad8*/ 	.short	0x010a
        /*0ada*/ 	.byte	0x3f
	.zero		1


	//   ....[68]....
        /*0adc*/ 	.word	0x0000eb20
        /*0ae0*/ 	.word	0x00000004
        /*0ae4*/ 	.word	0x00032460
        /*0ae8*/ 	.short	0x010a
        /*0aea*/ 	.byte	0x3f
	.zero		1


	//   ....[69]....
        /*0aec*/ 	.word	0x0000eb70
        /*0af0*/ 	.word	0x00000004
        /*0af4*/ 	.word	0x00032440
        /*0af8*/ 	.short	0x010a
        /*0afa*/ 	.byte	0x3f
	.zero		1


	//   ....[70]....
        /*0afc*/ 	.word	0x0000ebc0
        /*0b00*/ 	.word	0x00000004
        /*0b04*/ 	.word	0x00032460
        /*0b08*/ 	.short	0x010a
        /*0b0a*/ 	.byte	0x3f
	.zero		1


	//   ....[71]....
        /*0b0c*/ 	.word	0x0000ec10
        /*0b10*/ 	.word	0x00000000
        /*0b14*/ 	.word	0x00032420
        /*0b18*/ 	.short	0x010a
        /*0b1a*/ 	.byte	0x3f
	.zero		1


	//   ....[72]....
        /*0b1c*/ 	.word	0x0000edb0
        /*0b20*/ 	.word	0x00000006
        /*0b24*/ 	.word	0x00000000
        /*0b28*/ 	.short	0x010a
        /*0b2a*/ 	.byte	0x3f
	.zero		1


	//   ....[73]....
        /*0b2c*/ 	.word	0x0000ee00
        /*0b30*/ 	.word	0x00000007
        /*0b34*/ 	.word	0x00000000
        /*0b38*/ 	.short	0x010a
        /*0b3a*/ 	.byte	0x3f
	.zero		1


	//   ....[74]....
        /*0b3c*/ 	.word	0x0000ee50
        /*0b40*/ 	.word	0x00000004
        /*0b44*/ 	.word	0x00000000
        /*0b48*/ 	.short	0x010a
        /*0b4a*/ 	.byte	0x3f
	.zero		1


	//----- nvinfo : EIATTR_NUM_MBARRIERS
	.align		4
.L_179:
        /*0b4c*/ 	.byte	0x03, 0x38
        /*0b4e*/ 	.short	0x0017


	//----- nvinfo : EIATTR_EXIT_INSTR_OFFSETS
	.align		4
        /*0b50*/ 	.byte	0x04, 0x1c
        /*0b52*/ 	.short	(.L_181 - .L_180)


	//   ....[0]....
.L_180:
        /*0b54*/ 	.word	0x00000a40


	//   ....[1]....
        /*0b58*/ 	.word	0x00007f10


	//   ....[2]....
        /*0b5c*/ 	.word	0x0000cc90


	//----- nvinfo : EIATTR_MAX_THREADS
	.align		4
.L_181:
        /*0b60*/ 	.byte	0x04, 0x05
        /*0b62*/ 	.short	(.L_183 - .L_182)
.L_182:
        /*0b64*/ 	.word	0x00000180
        /*0b68*/ 	.word	0x00000001
        /*0b6c*/ 	.word	0x00000001


	//----- nvinfo : EIATTR_CRS_STACK_SIZE
	.align		4
.L_183:
        /*0b70*/ 	.byte	0x04, 0x1e
        /*0b72*/ 	.short	(.L_185 - .L_184)
.L_184:
        /*0b74*/ 	.word	0x00000000


	//----- nvinfo : EIATTR_CBANK_PARAM_SIZE
	.align		4
.L_185:
        /*0b78*/ 	.byte	0x03, 0x19
        /*0b7a*/ 	.short	0x0b70


	//----- nvinfo : EIATTR_PARAM_CBANK
	.align		4
        /*0b7c*/ 	.byte	0x04, 0x0a
        /*0b7e*/ 	.short	(.L_187 - .L_186)
	.align		4
.L_186:
        /*0b80*/ 	.word	index@(.nv.constant0._ZN7cutlass13device_kernelIN5flash11enable_sm90INS1_16FlashAttnFwdSm90INS1_25CollectiveMainloopFwdSm90ILi2EN4cute5tupleIJNS5_1CILi1EEES8_S8_EEENS6_IJNS7_ILi128EEENS7_ILi96EEENS7_ILi64EEEEEELi256ENS_10bfloat16_tEfNS_4arch4Sm90ELb0ELb0ELb0ELb0ELb0ELb0ELb1ELb1ELb0ELb1ELb0ELb0EEENS1_21CollectiveEpilogueFwdINS6_IJSA_NS7_ILi256EEESB_EEES9_SE_SG_Li256ELb0ELb1ELb0ELb0EEENS1_29StaticPersistentTileSchedulerILb0EEEEEEEEEvNT_6ParamsE)
        /*0b84*/ 	.short	0x0210
        /*0b86*/ 	.short	0x0b70


	//----- nvinfo : EIATTR_SW_WAR
	.align		4
.L_187:
        /*0b88*/ 	.byte	0x04, 0x36
        /*0b8a*/ 	.short	(.L_189 - .L_188)
.L_188:
        /*0b8c*/ 	.word	0x00000008
.L_189:


//--------------------- .nv.info._ZN7cutlass13device_kernelIN5flash11enable_sm90INS1_16FlashAttnFwdSm90INS1_25CollectiveMainloopFwdSm90ILi2EN4cute5tupleIJNS5_1CILi1EEES8_S8_EEENS6_IJNS7_ILi128EEENS7_ILi96EEENS7_ILi64EEEEEELi256ENS_10bfloat16_tEfNS_4arch4Sm90ELb0ELb0ELb0ELb1ELb0ELb0ELb0ELb1ELb0ELb1ELb0ELb0EEENS1_21CollectiveEpilogueFwdINS6_IJSA_NS7_ILi256EEESB_EEES9_SE_SG_Li256ELb1ELb1ELb0ELb0EEENS1_36VarlenDynamicPersistentTileSchedulerILi128ELi96ELi256ELi128ELb0ELb1ELb1ELb0ELb1ELb1EEEEEEEEEvNT_6ParamsE --------------------------
	.section	.nv.info._ZN7cutlass13device_kernelIN5flash11enable_sm90INS1_16FlashAttnFwdSm90INS1_25CollectiveMainloopFwdSm90ILi2EN4cute5tupleIJNS5_1CILi1EEES8_S8_EEENS6_IJNS7_ILi128EEENS7_ILi96EEENS7_ILi64EEEEEELi256ENS_10bfloat16_tEfNS_4arch4Sm90ELb0ELb0ELb0ELb1ELb0ELb0ELb0ELb1ELb0ELb1ELb0ELb0EEENS1_21CollectiveEpilogueFwdINS6_IJSA_NS7_ILi256EEESB_EEES9_SE_SG_Li256ELb1ELb1ELb0ELb0EEENS1_36VarlenDynamicPersistentTileSchedulerILi128ELi96ELi256ELi128ELb0ELb1ELb1ELb0ELb1ELb1EEEEEEEEEvNT_6ParamsE,"",@"SHT_CUDA_INFO"
	.sectionflags	@""
	.align	4


	//----- nvinfo : EIATTR_CUDA_API_VERSION
	.align		4
        /*0000*/ 	.byte	0x04, 0x37
        /*0002*/ 	.short	(.L_191 - .L_190)
.L_190:
        /*0004*/ 	.word	0x00000082


	//----- nvinfo : EIATTR_KPARAM_INFO
	.align		4
.L_191:
        /*0008*/ 	.byte	0x04, 0x17
        /*000a*/ 	.short	(.L_193 - .L_192)
.L_192:
        /*000c*/ 	.word	0x00000000
        /*0010*/ 	.short	0x0000
        /*0012*/ 	.short	0x0070
        /*0014*/ 	.byte	0x00, 0xf0, 0x01, 0x2a


	//----- nvinfo : EIATTR_SPARSE_MMA_MASK
	.align		4
.L_193:
        /*0018*/ 	.byte	0x03, 0x50
        /*001a*/ 	.short	0x0000


	//----- nvinfo : EIATTR_MAXREG_COUNT
	.align		4
        /*001c*/ 	.byte	0x03, 0x1b
        /*001e*/ 	.short	0x00a8


	//----- nvinfo : EIATTR_NUM_BARRIERS
	.align		4
        /*0020*/ 	.byte	0x02, 0x4c
        /*0022*/ 	.byte	0x10
	.zero		1


	//----- nvinfo : EIATTR_EXTERNS
	.align		4
        /*0024*/ 	.byte	0x04, 0x0f
        /*0026*/ 	.short	(.L_195 - .L_194)


	//   ....[0]....
	.align		4
.L_194:
        /*0028*/ 	.word	index@(__assertfail)


	//----- nvinfo : EIATTR_ANNOTATIONS
	.align		4
.L_195:
        /*002c*/ 	.byte	0x04, 0x55
        /*002e*/ 	.short	(.L_197 - .L_196)


	//   ....[0]....
.L_196:
        /* <DEDUP_REMOVED lines=72> */
        /*04a4*/ 	.byte	0xf0, 0xea, 0x00, 0x00, 0x01, 0x00, 0x00, 0x00, 0x30, 0xf5, 0x00, 0x00


	//----- nvinfo : EIATTR_MERCURY_ISA_VERSION
	.align		4
.L_197:
        /*04b0*/ 	.byte	0x03, 0x5f
        /*04b2*/ 	.short	0x0101


	//----- nvinfo : EIATTR_UNUSED_LOAD_BYTE_OFFSET
	.align		4
        /*04b4*/ 	.byte	0x04, 0x44
        /*04b6*/ 	.short	(.L_199 - .L_198)


	//   ....[0]....
.L_198:
        /*04b8*/ 	.word	0x00000a40
        /*04bc*/ 	.word	0x0000fff0


	//   ....[1]....
        /*04c0*/ 	.word	0x00005af0
        /*04c4*/ 	.word	0x0000fff0


	//----- nvinfo : EIATTR_INT_WARP_WIDE_INSTR_OFFSETS
	.align		4
.L_199:
        /*04c8*/ 	.byte	0x04, 0x31
        /*04ca*/ 	.short	(.L_201 - .L_200)


	//   ....[0]....
.L_200:
        /*04cc*/ 	.word	0x00000130


	//   ....[1]....
        /*04d0*/ 	.word	0x00000170


	//   ....[2]....
        /*04d4*/ 	.word	0x000001e0


	//   ....[3]....
        /*04d8*/ 	.word	0x00009910


	//   ....[4]....
        /*04dc*/ 	.word	0x000099a0


	//   ....[5]....
        /*04e0*/ 	.word	0x0000d8c0


	//   ....[6]....
        /*04e4*/ 	.word	0x0000d950


	//----- nvinfo : EIATTR_COOP_GROUP_MASK_REGIDS
	.align		4
.L_201:
        /*04e8*/ 	.byte	0x04, 0x29
        /*04ea*/ 	.short	(.L_203 - .L_202)


	//   ....[0]....
.L_202:
        /*04ec*/ 	.word	0xffffffff


	//   ....[1]....
        /*04f0*/ 	.word	0xffffffff


	//   ....[2]....
        /*04f4*/ 	.word	0xffffffff


	//   ....[3]....
        /*04f8*/ 	.word	0xffffffff


	//   ....[4]....
        /*04fc*/ 	.word	0xffffffff


	//   ....[5]....
        /*0500*/ 	.word	0xffffffff


	//   ....[6]....
        /*0504*/ 	.word	0xffffffff


	//   ....[7]....
        /*0508*/ 	.word	0xffffffff


	//   ....[8]....
        /*050c*/ 	.word	0xffffffff


	//   ....[9]....
        /*0510*/ 	.word	0xffffffff


	//   ....[10]....
        /*0514*/ 	.word	0xffffffff


	//   ....[11]....
        /*0518*/ 	.word	0xffffffff


	//   ....[12]....
        /*051c*/ 	.word	0xffffffff


	//   ....[13]....
        /*0520*/ 	.word	0xffffffff


	//   ....[14]....
        /*0524*/ 	.word	0xffffffff


	//   ....[15]....
        /*0528*/ 	.word	0xffffffff


	//   ....[16]....
        /*052c*/ 	.word	0xffffffff


	//   ....[17]....
        /*0530*/ 	.word	0xffffffff


	//   ....[18]....
        /*0534*/ 	.word	0xffffffff


	//   ....[19]....
        /*0538*/ 	.word	0xffffffff


	//   ....[20]....
        /*053c*/ 	.word	0xffffffff


	//   ....[21]....
        /*0540*/ 	.word	0xffffffff


	//   ....[22]....
        /*0544*/ 	.word	0xffffffff


	//   ....[23]....
        /*0548*/ 	.word	0xffffffff


	//   ....[24]....
        /*054c*/ 	.word	0xffffffff


	//   ....[25]....
        /*0550*/ 	.word	0xffffffff


	//   ....[26]....
        /*0554*/ 	.word	0xffffffff


	//   ....[27]....
        /*0558*/ 	.word	0xffffffff


	//   ....[28]....
        /*055c*/ 	.word	0xffffffff


	//   ....[29]....
        /*0560*/ 	.word	0xffffffff


	//   ....[30]....
        /*0564*/ 	.word	0xffffffff


	//   ....[31]....
        /*0568*/ 	.word	0xffffffff


	//   ....[32]....
        /*056c*/ 	.word	0xffffffff


	//   ....[33]....
        /*0570*/ 	.word	0xffffffff


	//   ....[34]....
        /*0574*/ 	.word	0xffffffff


	//   ....[35]....
        /*0578*/ 	.word	0xffffffff


	//   ....[36]....
        /*057c*/ 	.word	0xffffffff


	//   ....[37]....
        /*0580*/ 	.word	0xffffffff


	//   ....[38]....
        /*0584*/ 	.word	0xffffffff


	//   ....[39]....
        /*0588*/ 	.word	0xffffffff


	//   ....[40]....
        /*058c*/ 	.word	0xffffffff


	//   ....[41]....
        /*0590*/ 	.word	0xffffffff


	//   ....[42]....
        /*0594*/ 	.word	0xffffffff


	//   ....[43]....
        /*0598*/ 	.word	0xffffffff


	//   ....[44]....
        /*059c*/ 	.word	0xffffffff


	//   ....[45]....
        /*05a0*/ 	.word	0xffffffff


	//   ....[46]....
        /*05a4*/ 	.word	0xffffffff


	//   ....[47]....
        /*05a8*/ 	.word	0xffffffff


	//   ....[48]....
        /*05ac*/ 	.word	0xffffffff


	//   ....[49]....
        /*05b0*/ 	.word	0xffffffff


	//   ....[50]....
        /*05b4*/ 	.word	0xffffffff


	//   ....[51]....
        /*05b8*/ 	.word	0xffffffff


	//   ....[52]....
        /*05bc*/ 	.word	0xffffffff


	//   ....[53]....
        /*05c0*/ 	.word	0xffffffff


	//   ....[54]....
        /*05c4*/ 	.word	0xffffffff


	//   ....[55]....
        /*05c8*/ 	.word	0xffffffff


	//   ....[56]....
        /*05cc*/ 	.word	0xffffffff


	//   ....[57]....
        /*05d0*/ 	.word	0xffffffff


	//   ....[58]....
        /*05d4*/ 	.word	0xffffffff


	//   ....[59]....
        /*05d8*/ 	.word	0xffffffff


	//   ....[60]....
        /*05dc*/ 	.word	0xffffffff


	//   ....[61]....
        /*05e0*/ 	.word	0xffffffff


	//   ....[62]....
        /*05e4*/ 	.word	0xffffffff


	//   ....[63]....
        /*05e8*/ 	.word	0xffffffff


	//   ....[64]....
        /*05ec*/ 	.word	0xffffffff


	//   ....[65]....
        /*05f0*/ 	.word	0xffffffff


	//   ....[66]....
        /*05f4*/ 	.word	0xffffffff


	//   ....[67]....
        /*05f8*/ 	.word	0xffffffff


	//   ....[68]....
        /*05fc*/ 	.word	0xffffffff


	//   ....[69]....
        /*0600*/ 	.word	0xffffffff


	//   ....[70]....
        /*0604*/ 	.word	0xffffffff


	//   ....[71]....
        /*0608*/ 	.word	0xffffffff


	//   ....[72]....
        /*060c*/ 	.word	0xffffffff


	//   ....[73]....
        /*0610*/ 	.word	0xffffffff


	//   ....[74]....
        /*0614*/ 	.word	0xffffffff


	//   ....[75]....
        /*0618*/ 	.word	0xffffffff


	//   ....[76]....
        /*061c*/ 	.word	0xffffffff


	//   ....[77]....
        /*0620*/ 	.word	0xffffffff


	//   ....[78]....
        /*0624*/ 	.word	0xffffffff


	//   ....[79]....
        /*0628*/ 	.word	0xffffffff


	//   ....[80]....
        /*062c*/ 	.word	0xffffffff


	//   ....[81]....
        /*0630*/ 	.word	0xffffffff


	//   ....[82]....
        /*0634*/ 	.word	0xffffffff


	//   ....[83]....
        /*0638*/ 	.word	0xffffffff


	//   ....[84]....
        /*063c*/ 	.word	0xffffffff


	//   ....[85]....
        /*0640*/ 	.word	0xffffffff


	//   ....[86]....
        /*0644*/ 	.word	0xffffffff


	//   ....[87]....
        /*0648*/ 	.word	0xffffffff


	//   ....[88]....
        /*064c*/ 	.word	0xffffffff


	//   ....[89]....
        /*0650*/ 	.word	0xffffffff


	//   ....[90]....
        /*0654*/ 	.word	0xffffffff


	//   ....[91]....
        /*0658*/ 	.word	0x0500000f


	//   ....[92]....
        /*065c*/ 	.word	0x0500000f


	//   ....[93]....
        /*0660*/ 	.word	0x0500000f


	//   ....[94]....
        /*0664*/ 	.word	0x0500000f


	//   ....[95]....
        /*0668*/ 	.word	0x0500000f


	//   ....[96]....
        /*066c*/ 	.word	0x0500000f


	//   ....[97]....
        /*0670*/ 	.word	0x0500000f


	//   ....[98]....
        /*0674*/ 	.word	0x0500000f


	//   ....[99]....
        /*0678*/ 	.word	0x0500000f


	//   ....[100]....
        /*067c*/ 	.word	0x0500000f


	//   ....[101]....
        /*0680*/ 	.word	0x0500000f


	//   ....[102]....
        /*0684*/ 	.word	0x0500000f


	//   ....[103]....
        /*0688*/ 	.word	0x0500000f


	//   ....[104]....
        /*068c*/ 	.word	0x0500000f


	//   ....[105]....
        /*0690*/ 	.word	0x0500000f


	//   ....[106]....
        /*0694*/ 	.word	0x0500000f


	//   ....[107]....
        /*0698*/ 	.word	0x0500000f


	//   ....[108]....
        /*069c*/ 	.word	0x0500000f


	//   ....[109]....
        /*06a0*/ 	.word	0x0500000f


	//   ....[110]....
        /*06a4*/ 	.word	0x0500000f


	//   ....[111]....
        /*06a8*/ 	.word	0x0500000f


	//   ....[112]....
        /*06ac*/ 	.word	0x0500000f


	//   ....[113]....
        /*06b0*/ 	.word	0x0500000f


	//   ....[114]....
        /*06b4*/ 	.word	0x0500000f


	//   ....[115]....
        /*06b8*/ 	.word	0x0500000f


	//   ....[116]....
        /*06bc*/ 	.word	0x0500000f


	//   ....[117]....
        /*06c0*/ 	.word	0x0500000f


	//   ....[118]....
        /*06c4*/ 	.word	0x0500000f


	//   ....[119]....
        /*06c8*/ 	.word	0x0500000f


	//   ....[120]....
        /*06cc*/ 	.word	0x0500000f


	//   ....[121]....
        /*06d0*/ 	.word	0x0500000f


	//   ....[122]....
        /*06d4*/ 	.word	0x0500000f


	//   ....[123]....
        /*06d8*/ 	.word	0x0500000f


	//   ....[124]....
        /*06dc*/ 	.word	0x0500000f


	//   ....[125]....
        /*06e0*/ 	.word	0x0500000f


	//----- nvinfo : EIATTR_COOP_GROUP_INSTR_OFFSETS
	.align		4
.L_203:
        /*06e4*/ 	.byte	0x04, 0x28
        /*06e6*/ 	.short	(.L_205 - .L_204)


	//   ....[0]....
.L_204:
        /*06e8*/ 	.word	0x00000070


	//   ....[1]....
        /*06ec*/ 	.word	0x00000140


	//   ....[2]....
        /*06f0*/ 	.word	0x00000190


	//   ....[3]....
        /*06f4*/ 	.word	0x000003c0


	//   ....[4]....
        /*06f8*/ 	.word	0x00000520


	//   ....[5]....
        /*06fc*/ 	.word	0x00000640


	//   ....[6]....
        /*0700*/ 	.word	0x000007a0


	//   ....[7]....
        /*0704*/ 	.word	0x00001640


	//   ....[8]....
        /*0708*/ 	.word	0x00002240


	//   ....[9]....
        /*070c*/ 	.word	0x00002290


	//   ....[10]....
        /*0710*/ 	.word	0x000026e0


	//   ....[11]....
        /*0714*/ 	.word	0x00002760


	//   ....[12]....
        /*0718*/ 	.word	0x000037c0


	//   ....[13]....
        /*071c*/ 	.word	0x000037f0


	//   ....[14]....
        /*0720*/ 	.word	0x00003c50


	//   ....[15]....
        /*0724*/ 	.word	0x00003e20


	//   ....[16]....
        /*0728*/ 	.word	0x00005070


	//   ....[17]....
        /*072c*/ 	.word	0x000050b0


	//   ....[18]....
        /*0730*/ 	.word	0x00005150


	//   ....[19]....
        /*0734*/ 	.word	0x000051a0


	//   ....[20]....
        /*0738*/ 	.word	0x00006bd0


	//   ....[21]....
        /*073c*/ 	.word	0x00006c10


	//   ....[22]....
        /*0740*/ 	.word	0x00006cf0


	//   ....[23]....
        /*0744*/ 	.word	0x00006d20


	//   ....[24]....
        /*0748*/ 	.word	0x00007520


	//   ....[25]....
        /*074c*/ 	.word	0x00007550


	//   ....[26]....
        /*0750*/ 	.word	0x00007690


	//   ....[27]....
        /*0754*/ 	.word	0x000076b0


	//   ....[28]....
        /*0758*/ 	.word	0x000077f0


	//   ....[29]....
        /*075c*/ 	.word	0x00007810


	//   ....[30]....
        /*0760*/ 	.word	0x00007960


	//   ....[31]....
        /*0764*/ 	.word	0x00007980


	//   ....[32]....
        /*0768*/ 	.word	0x000082d0


	//   ....[33]....
        /*076c*/ 	.word	0x00008300


	//   ....[34]....
        /*0770*/ 	.word	0x00008450


	//   ....[35]....
        /*0774*/ 	.word	0x00008470


	//   ....[36]....
        /*0778*/ 	.word	0x000085b0


	//   ....[37]....
        /*077c*/ 	.word	0x000085d0


	//   ....[38]....
        /*0780*/ 	.word	0x00008720


	//   ....[39]....
        /*0784*/ 	.word	0x00008740


	//   ....[40]....
        /*0788*/ 	.word	0x000088f0


	//   ....[41]....
        /*078c*/ 	.word	0x00008ad0


	//   ....[42]....
        /*0790*/ 	.word	0x00008b00


	//   ....[43]....
        /*0794*/ 	.word	0x00008b30


	//   ....[44]....
        /*0798*/ 	.word	0x00008b60


	//   ....[45]....
        /*079c*/ 	.word	0x00008b90


	//   ....[46]....
        /*07a0*/ 	.word	0x00008bc0


	//   ....[47]....
        /*07a4*/ 	.word	0x00008d30


	//   ....[48]....
        /*07a8*/ 	.word	0x00008d60


	//   ....[49]....
        /*07ac*/ 	.word	0x00008d90


	//   ....[50]....
        /*07b0*/ 	.word	0x00008dc0


	//   ....[51]....
        /*07b4*/ 	.word	0x00008df0


	//   ....[52]....
        /*07b8*/ 	.word	0x00008e20


	//   ....[53]....
        /*07bc*/ 	.word	0x00008ec0


	//   ....[54]....
        /*07c0*/ 	.word	0x00008ef0


	//   ....[55]....
        /*07c4*/ 	.word	0x00008f80


	//   ....[56]....
        /*07c8*/ 	.word	0x00009f20


	//   ....[57]....
        /*07cc*/ 	.word	0x0000aa90


	//   ....[58]....
        /*07d0*/ 	.word	0x0000aab0


	//   ....[59]....
        /*07d4*/ 	.word	0x0000ab40


	//   ....[60]....
        /*07d8*/ 	.word	0x0000ab50


	//   ....[61]....
        /*07dc*/ 	.word	0x0000abd0


	//   ....[62]....
        /*07e0*/ 	.word	0x0000abe0


	//   ....[63]....
        /*07e4*/ 	.word	0x0000ac60


	//   ....[64]....
        /*07e8*/ 	.word	0x0000ac70


	//   ....[65]....
        /*07ec*/ 	.word	0x0000acf0


	//   ....[66]....
        /*07f0*/ 	.word	0x0000ad00


	//   ....[67]....
        /*07f4*/ 	.word	0x0000ad80


	//   ....[68]....
        /*07f8*/ 	.word	0x0000ad90


	//   ....[69]....
        /*07fc*/ 	.word	0x0000ae10


	//   ....[70]....
        /*0800*/ 	.word	0x0000ae20


	//   ....[71]....
        /*0804*/ 	.word	0x0000ae30


	//   ....[72]....
        /*0808*/ 	.word	0x0000ae80


	//   ....[73]....
        /*080c*/ 	.word	0x0000db50


	//   ....[74]....
        /*0810*/ 	.word	0x0000db80


	//   ....[75]....
        /*0814*/ 	.word	0x0000dbc0


	//   ....[76]....
        /*0818*/ 	.word	0x0000dbf0


	//   ....[77]....
        /*081c*/ 	.word	0x0000dc20


	//   ....[78]....
        /*0820*/ 	.word	0x0000dc50


	//   ....[79]....
        /*0824*/ 	.word	0x0000dc80


	//   ....[80]....
        /*0828*/ 	.word	0x0000dcb0


	//   ....[81]....
        /*082c*/ 	.word	0x0000de30


	//   ....[82]....
        /*0830*/ 	.word	0x0000de60


	//   ....[83]....
        /*0834*/ 	.word	0x0000de90


	//   ....[84]....
        /*0838*/ 	.word	0x0000dec0


	//   ....[85]....
        /*083c*/ 	.word	0x0000def0


	//   ....[86]....
        /*0840*/ 	.word	0x0000df20


	//   ....[87]....
        /*0844*/ 	.word	0x0000dfe0


	//   ....[88]....
        /*0848*/ 	.word	0x0000e000


	//   ....[89]....
        /*084c*/ 	.word	0x0000e070


	//   ....[90]....
        /*0850*/ 	.word	0x0000e500


	//   ....[91]....
        /*0854*/ 	.word	0x0000e9e0


	//   ....[92]....
        /*0858*/ 	.word	0x0000eb90


	//   ....[93]....
        /*085c*/ 	.word	0x0000ebe0


	//   ....[94]....
        /*0860*/ 	.word	0x0000ec40


	//   ....[95]....
        /*0864*/ 	.word	0x0000ed30


	//   ....[96]....
        /*0868*/ 	.word	0x0000ed90


	//   ....[97]....
        /*086c*/ 	.word	0x0000ee80


	//   ....[98]....
        /*0870*/ 	.word	0x0000eee0


	//   ....[99]....
        /*0874*/ 	.word	0x0000efd0


	//   ....[100]....
        /*0878*/ 	.word	0x0000f030


	//   ....[101]....
        /*087c*/ 	.word	0x0000f120


	//   ....[102]....
        /*0880*/ 	.word	0x0000f180


	//   ....[103]....
        /*0884*/ 	.word	0x0000f270


	//   ....[104]....
        /*0888*/ 	.word	0x0000f2d0


	//   ....[105]....
        /*088c*/ 	.word	0x0000f3a0


	//   ....[106]....
        /*0890*/ 	.word	0x0000f420


	//   ....[107]....
        /*0894*/ 	.word	0x0000f4f0


	//   ....[108]....
        /*0898*/ 	.word	0x0000f820


	//   ....[109]....
        /*089c*/ 	.word	0x0000f8c0


	//   ....[110]....
        /*08a0*/ 	.word	0x0000f9e0


	//   ....[111]....
        /*08a4*/ 	.word	0x0000fa50


	//   ....[112]....
        /*08a8*/ 	.word	0x0000fac0


	//   ....[113]....
        /*08ac*/ 	.word	0x0000fb30


	//   ....[114]....
        /*08b0*/ 	.word	0x0000fba0


	//   ....[115]....
        /*08b4*/ 	.word	0x0000fc20


	//   ....[116]....
        /*08b8*/ 	.word	0x0000fcb0


	//   ....[117]....
        /*08bc*/ 	.word	0x0000fd50


	//   ....[118]....
        /*08c0*/ 	.word	0x0000fdc0


	//   ....[119]....
        /*08c4*/ 	.word	0x0000fe30


	//   ....[120]....
        /*08c8*/ 	.word	0x0000fea0


	//   ....[121]....
        /*08cc*/ 	.word	0x0000ff20


	//   ....[122]....
        /*08d0*/ 	.word	0x0000ff90


	//   ....[123]....
        /*08d4*/ 	.word	0x00010030


	//   ....[124]....
        /*08d8*/ 	.word	0x000100c0


	//   ....[125]....
        /*08dc*/ 	.word	0x000101e0


	//----- nvinfo : EIATTR_REG_RECONFIG
	.align		4
.L_205:
        /*08e0*/ 	.byte	0x01, 0x54
	.zero		2


	//----- nvinfo : EIATTR_SYSCALL_OFFSETS
	.align		4
        /*08e4*/ 	.byte	0x04, 0x46
        /*08e6*/ 	.short	(.L_207 - .L_206)


	//   ....[0]....
.L_206:
        /*08e8*/ 	.word	0x00001820


	//   ....[1]....
        /*08ec*/ 	.word	0x00009b10


	//   ....[2]....
        /*08f0*/ 	.word	0x00009c70


	//   ....[3]....
        /*08f4*/ 	.word	0x00009d70


	//   ....[4]....
        /*08f8*/ 	.word	0x0000a6a0


	//----- nvinfo : EIATTR_MBARRIER_INSTR_OFFSETS
	.align		4
.L_207:
        /*08fc*/ 	.byte	0x04, 0x39
        /*08fe*/ 	.short	(.L_209 - .L_208)


	//   ....[0]....
.L_208:
        /*0900*/ 	.word	0x00000270
        /*0904*/ 	.word	0x000000ff
        /*0908*/ 	.word	0x00022800
        /*090c*/ 	.short	0x0100
        /*090e*/ 	.byte	0x08
	.zero		1


	//   ....[1]....
        /*0910*/ 	.word	0x00000280
        /*0914*/ 	.word	0x000000ff
        /*0918*/ 	.word	0x00022820
        /*091c*/ 	.short	0x0100
        /*091e*/ 	.byte	0x08
	.zero		1


	//   ....[2]....
        /*0920*/ 	.word	0x00000370
        /*0924*/ 	.word	0x000000ff
        /*0928*/ 	.word	0x00022830
        /*092c*/ 	.short	0x0100
        /*092e*/ 	.byte	0x08
	.zero		1


	//   ....[3]....
        /*0930*/ 	.word	0x00000380
        /*0934*/ 	.word	0x000000ff
        /*0938*/ 	.word	0x00022840
        /*093c*/ 	.short	0x0100
        /*093e*/ 	.byte	0x08
	.zero		1


	//   ....[4]....
        /*0940*/ 	.word	0x00000390
        /*0944*/ 	.word	0x000000ff
        /*0948*/ 	.word	0x00022838
        /*094c*/ 	.short	0x0100
        /*094e*/ 	.byte	0x08
	.zero		1


	//   ....[5]....
        /*0950*/ 	.word	0x000003a0
        /*0954*/ 	.word	0x000000ff
        /*0958*/ 	.word	0x00022848
        /*095c*/ 	.short	0x0100
        /*095e*/ 	.byte	0x08
	.zero		1


	//   ....[6]....
        /*0960*/ 	.word	0x000004d0
        /*0964*/ 	.word	0x000000ff
        /*0968*/ 	.word	0x00022850
        /*096c*/ 	.short	0x0100
        /*096e*/ 	.byte	0x08
	.zero		1


	//   ....[7]....
        /*0970*/ 	.word	0x000004e0
        /*0974*/ 	.word	0x000000ff
        /*0978*/ 	.word	0x00022860
        /*097c*/ 	.short	0x0100
        /*097e*/ 	.byte	0x08
	.zero		1


	//   ....[8]....
        /*0980*/ 	.word	0x000004f0
        /*0984*/ 	.word	0x000000ff
        /*0988*/ 	.word	0x00022858
        /*098c*/ 	.short	0x0100
        /*098e*/ 	.byte	0x08
	.zero		1


	//   ....[9]....
        /*0990*/ 	.word	0x00000500
        /*0994*/ 	.word	0x000000ff
        /*0998*/ 	.word	0x00022868
        /*099c*/ 	.short	0x0100
        /*099e*/ 	.byte	0x08
	.zero		1


	//   ....[10]....
        /*09a0*/ 	.word	0x000005f0
        /*09a4*/ 	.word	0x000000ff
        /*09a8*/ 	.word	0x00022870
        /*09ac*/ 	.short	0x0100
        /*09ae*/ 	.byte	0x06
	.zero		1


	//   ....[11]....
        /*09b0*/ 	.word	0x00000600
        /*09b4*/ 	.word	0x000000ff
        /*09b8*/ 	.word	0x00022880
        /*09bc*/ 	.short	0x0100
        /*09be*/ 	.byte	0x06
	.zero		1


	//   ....[12]....
        /*09c0*/ 	.word	0x00000610
        /*09c4*/ 	.word	0x000000ff
        /*09c8*/ 	.word	0x00022878
        /*09cc*/ 	.short	0x0100
        /*09ce*/ 	.byte	0x06
	.zero		1


	//   ....[13]....
        /*09d0*/ 	.word	0x00000620
        /*09d4*/ 	.word	0x000000ff
        /*09d8*/ 	.word	0x00022888
        /*09dc*/ 	.short	0x0100
        /*09de*/ 	.byte	0x06
	.zero		1


	//   ....[14]....
        /*09e0*/ 	.word	0x00000750
        /*09e4*/ 	.word	0x000000ff
        /*09e8*/ 	.word	0x00022890
        /*09ec*/ 	.short	0x0100
        /*09ee*/ 	.byte	0x08
	.zero		1


	//   ....[15]....
        /*09f0*/ 	.word	0x00000760
        /*09f4*/ 	.word	0x000000ff
        /*09f8*/ 	.word	0x000228a0
        /*09fc*/ 	.short	0x0100
        /*09fe*/ 	.byte	0x08
	.zero		1


	//   ....[16]....
        /*0a00*/ 	.word	0x00000770
        /*0a04*/ 	.word	0x000000ff
        /*0a08*/ 	.word	0x00022898
        /*0a0c*/ 	.short	0x0100
        /*0a0e*/ 	.byte	0x08
	.zero		1


	//   ....[17]....
        /*0a10*/ 	.word	0x00000780
        /*0a14*/ 	.word	0x000000ff
        /*0a18*/ 	.word	0x000228a8
        /*0a1c*/ 	.short	0x0100
        /*0a1e*/ 	.byte	0x08
	.zero		1


	//   ....[18]....
        /*0a20*/ 	.word	0x000008b0
        /*0a24*/ 	.word	0x000000ff
        /*0a28*/ 	.word	0x000228b0
        /*0a2c*/ 	.short	0x0100
        /*0a2e*/ 	.byte	0x08
	.zero		1


	//   ....[19]....
        /*0a30*/ 	.word	0x000008c0
        /*0a34*/ 	.word	0x000000ff
        /*0a38*/ 	.word	0x000228c0
        /*0a3c*/ 	.short	0x0100
        /*0a3e*/ 	.byte	0x08
	.zero		1


	//   ....[20]....
        /*0a40*/ 	.word	0x000008d0
        /*0a44*/ 	.word	0x000000ff
        /*0a48*/ 	.word	0x000228b8
        /*0a4c*/ 	.short	0x0100
        /*0a4e*/ 	.byte	0x08
	.zero		1


	//   ....[21]....
        /*0a50*/ 	.word	0x000008e0
        /*0a54*/ 	.word	0x000000ff
        /*0a58*/ 	.word	0x000228c8
        /*0a5c*/ 	.short	0x0100
        /*0a5e*/ 	.byte	0x08
	.zero		1


	//   ....[22]....
        /*0a60*/ 	.word	0x000018d0
        /*0a64*/ 	.word	0x00000007
        /*0a68*/ 	.word	0x00022800
        /*0a6c*/ 	.short	0x010a
        /*0a6e*/ 	.byte	0x3f
	.zero		1


	//   ....[23]....
        /*0a70*/ 	.word	0x000019a0
        /*0a74*/ 	.word	0x00000005
        /*0a78*/ 	.word	0x00022830
        /*0a7c*/ 	.short	0x010a
        /*0a7e*/ 	.byte	0x3f
	.zero		1


	//   ....[24]....
        /*0a80*/ 	.word	0x000019e0
        /*0a84*/ 	.word	0x00000005
        /*0a88*/ 	.word	0x00022830
        /*0a8c*/ 	.short	0x010a
        /*0a8e*/ 	.byte	0x3f
	.zero		1


	//   ....[25]....
        /*0a90*/ 	.word	0x00002b90
        /*0a94*/ 	.word	0x00000004
        /*0a98*/ 	.word	0x00000000
        /*0a9c*/ 	.short	0x0101
        /*0a9e*/ 	.byte	0x3f
	.zero		1


	//   ....[26]....
        /*0aa0*/ 	.word	0x00002fc0
        /*0aa4*/ 	.word	0x00000005
        /*0aa8*/ 	.word	0x00022850
        /*0aac*/ 	.short	0x010a
        /*0aae*/ 	.byte	0x3f
	.zero		1


	//   ....[27]....
        /*0ab0*/ 	.word	0x00003000
        /*0ab4*/ 	.word	0x00000005
        /*0ab8*/ 	.word	0x00022850
        /*0abc*/ 	.short	0x010a
        /*0abe*/ 	.byte	0x3f
	.zero		1


	//   ....[28]....
        /*0ac0*/ 	.word	0x00003300
        /*0ac4*/ 	.word	0x00000005
        /*0ac8*/ 	.word	0x00000000
        /*0acc*/ 	.short	0x0101
        /*0ace*/ 	.byte	0x3f
	.zero		1


	//   ....[29]....
        /*0ad0*/ 	.word	0x00003460
        /*0ad4*/ 	.word	0x000000ff
        /*0ad8*/ 	.word	0x00022830
        /*0adc*/ 	.short	0x010a
        /*0ade*/ 	.byte	0x17
	.zero		1


	//   ....[30]....
        /*0ae0*/ 	.word	0x000034a0
        /*0ae4*/ 	.word	0x000000ff
        /*0ae8*/ 	.word	0x00022830
        /*0aec*/ 	.short	0x010a
        /*0aee*/ 	.byte	0x17
	.zero		1


	//   ....[31]....
        /*0af0*/ 	.word	0x00004380
        /*0af4*/ 	.word	0x0000009a
        /*0af8*/ 	.word	0x00000000
        /*0afc*/ 	.short	0x0101
        /*0afe*/ 	.byte	0x3f
	.zero		1


	//   ....[32]....
        /*0b00*/ 	.word	0x00004d30
        /*0b04*/ 	.word	0x000000ff
        /*0b08*/ 	.word	0x00022850
        /*0b0c*/ 	.short	0x010a
        /*0b0e*/ 	.byte	0x17
	.zero		1


	//   ....[33]....
        /*0b10*/ 	.word	0x00004d70
        /*0b14*/ 	.word	0x000000ff
        /*0b18*/ 	.word	0x00022850
        /*0b1c*/ 	.short	0x010a
        /*0b1e*/ 	.byte	0x17
	.zero		1


	//   ....[34]....
        /*0b20*/ 	.word	0x00005050
        /*0b24*/ 	.word	0x000000ba
        /*0b28*/ 	.word	0x00000000
        /*0b2c*/ 	.short	0x0101
        /*0b2e*/ 	.byte	0x3f
	.zero		1


	//   ....[35]....
        /*0b30*/ 	.word	0x00007540
        /*0b34*/ 	.word	0x00000000
        /*0b38*/ 	.word	0x00000000
        /*0b3c*/ 	.short	0x0101
        /*0b3e*/ 	.byte	0x3f
	.zero		1


	//   ....[36]....
        /*0b40*/ 	.word	0x0000a1a0
        /*0b44*/ 	.word	0x00000000
        /*0b48*/ 	.word	0x00022840
        /*0b4c*/ 	.short	0x010a
        /*0b4e*/ 	.byte	0x3f
	.zero		1


	//   ....[37]....
        /*0b50*/ 	.word	0x0000af40
        /*0b54*/ 	.word	0x00000008
        /*0b58*/ 	.word	0x00022800
        /*0b5c*/ 	.short	0x0107
        /*0b5e*/ 	.byte	0x3f
	.zero		1


	//   ....[38]....
        /*0b60*/ 	.word	0x0000b040
        /*0b64*/ 	.word	0x00000002
        /*0b68*/ 	.word	0x00022800
        /*0b6c*/ 	.short	0x0101
        /*0b6e*/ 	.byte	0x3f
	.zero		1


	//   ....[39]....
        /*0b70*/ 	.word	0x0000b060
        /*0b74*/ 	.word	0x00000002
        /*0b78*/ 	.word	0x00022820
        /*0b7c*/ 	.short	0x010a
        /*0b7e*/ 	.byte	0x3f
	.zero		1


	//   ....[40]....
        /*0b80*/ 	.word	0x0000b170
        /*0b84*/ 	.word	0x00000002
        /*0b88*/ 	.word	0x00022860
        /*0b8c*/ 	.short	0x010a
        /*0b8e*/ 	.byte	0x3f
	.zero		1


	//   ....[41]....
        /*0b90*/ 	.word	0x0000ba80
        /*0b94*/ 	.word	0x00000003
        /*0b98*/ 	.word	0x00022840
        /*0b9c*/ 	.short	0x010a
        /*0b9e*/ 	.byte	0x3f
	.zero		1


	//   ....[42]....
        /*0ba0*/ 	.word	0x0000bce0
        /*0ba4*/ 	.word	0x00000003
        /*0ba8*/ 	.word	0x00022860
        /*0bac*/ 	.short	0x010a
        /*0bae*/ 	.byte	0x3f
	.zero		1


	//   ....[43]....
        /*0bb0*/ 	.word	0x0000c580
        /*0bb4*/ 	.word	0x00000002
        /*0bb8*/ 	.word	0x00022840
        /*0bbc*/ 	.short	0x010a
        /*0bbe*/ 	.byte	0x3f
	.zero		1


	//   ....[44]....
        /*0bc0*/ 	.word	0x0000c7d0
        /*0bc4*/ 	.word	0x00000002
        /*0bc8*/ 	.word	0x00022860
        /*0bcc*/ 	.short	0x010a
        /*0bce*/ 	.byte	0x3f
	.zero		1


	//   ....[45]....
        /*0bd0*/ 	.word	0x0000cfe0
        /*0bd4*/ 	.word	0x00000002
        /*0bd8*/ 	.word	0x00022840
        /*0bdc*/ 	.short	0x010a
        /*0bde*/ 	.byte	0x3f
	.zero		1


	//   ....[46]....
        /*0be0*/ 	.word	0x0000d240
        /*0be4*/ 	.word	0x00000002
        /*0be8*/ 	.word	0x00022860
        /*0bec*/ 	.short	0x010a
        /*0bee*/ 	.byte	0x3f
	.zero		1


	//   ....[47]....
        /*0bf0*/ 	.word	0x0000e480
        /*0bf4*/ 	.word	0x00000000
        /*0bf8*/ 	.word	0x00022820
        /*0bfc*/ 	.short	0x010a
        /*0bfe*/ 	.byte	0x3f
	.zero		1


	//   ....[48]....
        /*0c00*/ 	.word	0x0000e640
        /*0c04*/ 	.word	0x00000006
        /*0c08*/ 	.word	0x00000000
        /*0c0c*/ 	.short	0x010a
        /*0c0e*/ 	.byte	0x3f
	.zero		1


	//   ....[49]....
        /*0c10*/ 	.word	0x0000e6b0
        /*0c14*/ 	.word	0x00000007
        /*0c18*/ 	.word	0x00000000
        /*0c1c*/ 	.short	0x010a
        /*0c1e*/ 	.byte	0x3f
	.zero		1


	//   ....[50]....
        /*0c20*/ 	.word	0x0000e720
        /*0c24*/ 	.word	0x00000004
        /*0c28*/ 	.word	0x00000000
        /*0c2c*/ 	.short	0x010a
        /*0c2e*/ 	.byte	0x3f
	.zero		1


	//   ....[51]....
        /*0c30*/ 	.word	0x0000e750
        /*0c34*/ 	.word	0x00000003
        /*0c38*/ 	.word	0x00000000
        /*0c3c*/ 	.short	0x010a
        /*0c3e*/ 	.byte	0x3f
	.zero		1


	//   ....[52]....
        /*0c40*/ 	.word	0x0000e7b0
        /*0c44*/ 	.word	0x00000007
        /*0c48*/ 	.word	0x00022800
        /*0c4c*/ 	.short	0x010a
        /*0c4e*/ 	.byte	0x3f
	.zero		1


	//   ....[53]....
        /*0c50*/ 	.word	0x0000e800
        /*0c54*/ 	.word	0x00000005
        /*0c58*/ 	.word	0x00022830
        /*0c5c*/ 	.short	0x010a
        /*0c5e*/ 	.byte	0x3f
	.zero		1


	//   ....[54]....
        /*0c60*/ 	.word	0x0000e850
        /*0c64*/ 	.word	0x00000005
        /*0c68*/ 	.word	0x00022850
        /*0c6c*/ 	.short	0x010a
        /*0c6e*/ 	.byte	0x3f
	.zero		1


	//   ....[55]....
        /*0c70*/ 	.word	0x0000e8b0
        /*0c74*/ 	.word	0x00000000
        /*0c78*/ 	.word	0x00022830
        /*0c7c*/ 	.short	0x010a
        /*0c7e*/ 	.byte	0x3f
	.zero		1


	//   ....[56]....
        /*0c80*/ 	.word	0x0000e900
        /*0c84*/ 	.word	0x000000ba
        /*0c88*/ 	.word	0x00022850
        /*0c8c*/ 	.short	0x010a
        /*0c8e*/ 	.byte	0x3f
	.zero		1


	//   ....[57]....
        /*0c90*/ 	.word	0x0000eaa0
        /*0c94*/ 	.word	0x00000000
        /*0c98*/ 	.word	0x00022840
        /*0c9c*/ 	.short	0x010a
        /*0c9e*/ 	.byte	0x3f
	.zero		1


	//   ....[58]....
        /*0ca0*/ 	.word	0x0000f540
        /*0ca4*/ 	.word	0x00000002
        /*0ca8*/ 	.word	0x00022820
        /*0cac*/ 	.short	0x010a
        /*0cae*/ 	.byte	0x3f
	.zero		1


	//   ....[59]....
        /*0cb0*/ 	.word	0x0000f590
        /*0cb4*/ 	.word	0x00000002
        /*0cb8*/ 	.word	0x00022860
        /*0cbc*/ 	.short	0x010a
        /*0cbe*/ 	.byte	0x3f
	.zero		1


	//   ....[60]....
        /*0cc0*/ 	.word	0x0000f5e0
        /*0cc4*/ 	.word	0x00000003
        /*0cc8*/ 	.word	0x00022840
        /*0ccc*/ 	.short	0x010a
        /*0cce*/ 	.byte	0x3f
	.zero		1


	//   ....[61]....
        /*0cd0*/ 	.word	0x0000f630
        /*0cd4*/ 	.word	0x00000003
        /*0cd8*/ 	.word	0x00022860
        /*0cdc*/ 	.short	0x010a
        /*0cde*/ 	.byte	0x3f
	.zero		1


	//   ....[62]....
        /*0ce0*/ 	.word	0x0000f680
        /*0ce4*/ 	.word	0x00000002
        /*0ce8*/ 	.word	0x00022840
        /*0cec*/ 	.short	0x010a
        /*0cee*/ 	.byte	0x3f
	.zero		1


	//   ....[63]....
        /*0cf0*/ 	.word	0x0000f6d0
        /*0cf4*/ 	.word	0x00000002
        /*0cf8*/ 	.word	0x00022860
        /*0cfc*/ 	.short	0x010a
        /*0cfe*/ 	.byte	0x3f
	.zero		1


	//   ....[64]....
        /*0d00*/ 	.word	0x0000f720
        /*0d04*/ 	.word	0x00000002
        /*0d08*/ 	.word	0x00022840
        /*0d0c*/ 	.short	0x010a
        /*0d0e*/ 	.byte	0x3f
	.zero		1


	//   ....[65]....
        /*0d10*/ 	.word	0x0000f770
        /*0d14*/ 	.word	0x00000002
        /*0d18*/ 	.word	0x00022860
        /*0d1c*/ 	.short	0x010a
        /*0d1e*/ 	.byte	0x3f
	.zero		1


	//   ....[66]....
        /*0d20*/ 	.word	0x00010100
        /*0d24*/ 	.word	0x00000000
        /*0d28*/ 	.word	0x00022820
        /*0d2c*/ 	.short	0x010a
        /*0d2e*/ 	.byte	0x3f
	.zero		1


	//   ....[67]....
        /*0d30*/ 	.word	0x000102a0
        /*0d34*/ 	.word	0x00000006
        /*0d38*/ 	.word	0x00000000
        /*0d3c*/ 	.short	0x010a
        /*0d3e*/ 	.byte	0x3f
	.zero		1


	//   ....[68]....
        /*0d40*/ 	.word	0x000102f0
        /*0d44*/ 	.word	0x00000007
        /*0d48*/ 	.word	0x00000000
        /*0d4c*/ 	.short	0x010a
        /*0d4e*/ 	.byte	0x3f
	.zero		1


	//   ....[69]....
        /*0d50*/ 	.word	0x00010340
        /*0d54*/ 	.word	0x00000004
        /*0d58*/ 	.word	0x00000000
        /*0d5c*/ 	.short	0x010a
        /*0d5e*/ 	.byte	0x3f
	.zero		1


	//----- nvinfo : EIATTR_NUM_MBARRIERS
	.align		4
.L_209:
        /*0d60*/ 	.byte	0x03, 0x38
        /*0d62*/ 	.short	0x0016


	//----- nvinfo : EIATTR_EXIT_INSTR_OFFSETS
	.align		4
        /*0d64*/ 	.byte	0x04, 0x1c
        /*0d66*/ 	.short	(.L_211 - .L_210)


	//   ....[0]....
.L_210:
        /*0d68*/ 	.word	0x00000a80


	//   ....[1]....
        /*0d6c*/ 	.word	0x000088b0


	//   ....[2]....
        /*0d70*/ 	.word	0x0000e7a0


	//----- nvinfo : EIATTR_MAX_THREADS
	.align		4
.L_211:
        /*0d74*/ 	.byte	0x04, 0x05
        /*0d76*/ 	.short	(.L_213 - .L_212)
.L_212:
        /*0d78*/ 	.word	0x00000180
        /*0d7c*/ 	.word	0x00000001
        /*0d80*/ 	.word	0x00000001


	//----- nvinfo : EIATTR_CRS_STACK_SIZE
	.align		4
.L_213:
        /*0d84*/ 	.byte	0x04, 0x1e
        /*0d86*/ 	.short	(.L_215 - .L_214)
.L_214:
        /*0d88*/ 	.word	0x00000000


	//----- nvinfo : EIATTR_CBANK_PARAM_SIZE
	.align		4
.L_215:
        /*0d8c*/ 	.byte	0x03, 0x19
        /*0d8e*/ 	.short	0x0af0


	//----- nvinfo : EIATTR_PARAM_CBANK
	.align		4
        /*0d90*/ 	.byte	0x04, 0x0a
        /*0d92*/ 	.short	(.L_217 - .L_216)
	.align		4
.L_216:
        /*0d94*/ 	.word	index@(.nv.constant0._ZN7cutlass13device_kernelIN5flash11enable_sm90INS1_16FlashAttnFwdSm90INS1_25CollectiveMainloopFwdSm90ILi2EN4cute5tupleIJNS5_1CILi1EEES8_S8_EEENS6_IJNS7_ILi128EEENS7_ILi96EEENS7_ILi64EEEEEELi256ENS_10bfloat16_tEfNS_4arch4Sm90ELb0ELb0ELb0ELb1ELb0ELb0ELb0ELb1ELb0ELb1ELb0ELb0EEENS1_21CollectiveEpilogueFwdINS6_IJSA_NS7_ILi256EEESB_EEES9_SE_SG_Li256ELb1ELb1ELb0ELb0EEENS1_36VarlenDynamicPersistentTileSchedulerILi128ELi96ELi256ELi128ELb0ELb1ELb1ELb0ELb1ELb1EEEEEEEEEvNT_6ParamsE)
        /*0d98*/ 	.short	0x0210
        /*0d9a*/ 	.short	0x0af0


	//----- nvinfo : EIATTR_SW_WAR
	.align		4
.L_217:
        /*0d9c*/ 	.byte	0x04, 0x36
        /*0d9e*/ 	.short	(.L_219 - .L_218)
.L_218:
        /*0da0*/ 	.word	0x00000008
.L_219:


//--------------------- .nv.info._ZN7cutlass13device_kernelIN5flash11enable_sm90INS1_16FlashAttnFwdSm90INS1_25CollectiveMainloopFwdSm90ILi2EN4cute5tupleIJNS5_1CILi1EEES8_S8_EEENS6_IJNS7_ILi128EEENS7_ILi96EEENS7_ILi64EEEEEELi256ENS_10bfloat16_tEfNS_4arch4Sm90ELb0ELb0ELb0ELb1ELb0ELb1ELb0ELb1ELb0ELb1ELb0ELb0EEENS1_21CollectiveEpilogueFwdINS6_IJSA_NS7_ILi256EEESB_EEES9_SE_SG_Li256ELb1ELb1ELb0ELb0EEENS1_36VarlenDynamicPersistentTileSchedulerILi128ELi96ELi256ELi128ELb0ELb1ELb1ELb0ELb1ELb1EEEEEEEEEvNT_6ParamsE --------------------------
	.section	.nv.info._ZN7cutlass13device_kernelIN5flash11enable_sm90INS1_16FlashAttnFwdSm90INS1_25CollectiveMainloopFwdSm90ILi2EN4cute5tupleIJNS5_1CILi1EEES8_S8_EEENS6_IJNS7_ILi128EEENS7_ILi96EEENS7_ILi64EEEEEELi256ENS_10bfloat16_tEfNS_4arch4Sm90ELb0ELb0ELb0ELb1ELb0ELb1ELb0ELb1ELb0ELb1ELb0ELb0EEENS1_21CollectiveEpilogueFwdINS6_IJSA_NS7_ILi256EEESB_EEES9_SE_SG_Li256ELb1ELb1ELb0ELb0EEENS1_36VarlenDynamicPersistentTileSchedulerILi128ELi96ELi256ELi128ELb0ELb1ELb1ELb0ELb1ELb1EEEEEEEEEvNT_6ParamsE,"",@"SHT_CUDA_INFO"
	.sectionflags	@""
	.align	4


	//----- nvinfo : EIATTR_CUDA_API_VERSION
	.align		4
        /*0000*/ 	.byte	0x04, 0x37
        /*0002*/ 	.short	(.L_221 - .L_220)
.L_220:
        /*0004*/ 	.word	0x00000082


	//----- nvinfo : EIATTR_KPARAM_INFO
	.align		4
.L_221:
        /*0008*/ 	.byte	0x04, 0x17
        /*000a*/ 	.short	(.L_223 - .L_222)
.L_222:
        /*000c*/ 	.word	0x00000000
        /*0010*/ 	.short	0x0000
        /*0012*/ 	.short	0x0070
        /*0014*/ 	.byte	0x00, 0xf0, 0x01, 0x2a


	//----- nvinfo : EIATTR_SPARSE_MMA_MASK
	.align		4
.L_223:
        /*0018*/ 	.byte	0x03, 0x50
        /*001a*/ 	.short	0x0000


	//----- nvinfo : EIATTR_MAXREG_COUNT
	.align		4
        /*001c*/ 	.byte	0x03, 0x1b
        /*001e*/ 	.short	0x00a8


	//----- nvinfo : EIATTR_NUM_BARRIERS
	.align		4
        /*0020*/ 	.byte	0x02, 0x4c
        /*0022*/ 	.byte	0x10
	.zero		1


	//----- nvinfo : EIATTR_EXTERNS
	.align		4
        /*0024*/ 	.byte	0x04, 0x0f
        /*0026*/ 	.short	(.L_225 - .L_224)


	//   ....[0]....
	.align		4
.L_224:
        /*0028*/ 	.word	index@(__assertfail)


	//----- nvinfo : EIATTR_ANNOTATIONS
	.align		4
.L_225:
        /*002c*/ 	.byte	0x04, 0x55
        /*002e*/ 	.short	(.L_227 - .L_226)


	//   ....[0]....
.L_226:
        /* <DEDUP_REMOVED lines=91> */


	//----- nvinfo : EIATTR_MERCURY_ISA_VERSION
	.align		4
.L_227:
        /*05d0*/ 	.byte	0x03, 0x5f
        /*05d2*/ 	.short	0x0101


	//----- nvinfo : EIATTR_UNUSED_LOAD_BYTE_OFFSET
	.align		4
        /*05d4*/ 	.byte	0x04, 0x44
        /*05d6*/ 	.short	(.L_229 - .L_228)


	//   ....[0]....
.L_228:
        /*05d8*/ 	.word	0x00000ac0
        /*05dc*/ 	.word	0x0000fff0


	//   ....[1]....
        /*05e0*/ 	.word	0x0000c760
        /*05e4*/ 	.word	0x0000fff0


	//----- nvinfo : EIATTR_INT_WARP_WIDE_INSTR_OFFSETS
	.align		4
.L_229:
        /*05e8*/ 	.byte	0x04, 0x31
        /*05ea*/ 	.short	(.L_231 - .L_230)


	//   ....[0]....
.L_230:
        /*05ec*/ 	.word	0x00000180


	//   ....[1]....
        /*05f0*/ 	.word	0x00000220


	//   ....[2]....
        /*05f4*/ 	.word	0x00000290


	//   ....[3]....
        /*05f8*/ 	.word	0x00011b20


	//   ....[4]....
        /*05fc*/ 	.word	0x00011bb0


	//   ....[5]....
        /*0600*/ 	.word	0x00015b50


	//   ....[6]....
        /*0604*/ 	.word	0x00015be0


	//----- nvinfo : EIATTR_COOP_GROUP_MASK_REGIDS
	.align		4
.L_231:
        /*0608*/ 	.byte	0x04, 0x29
        /*060a*/ 	.short	(.L_233 - .L_232)


	//   ....[0]....
.L_232:
        /*060c*/ 	.word	0xffffffff


	//   ....[1]....
        /*0610*/ 	.word	0xffffffff


	//   ....[2]....
        /*0614*/ 	.word	0xffffffff


	//   ....[3]....
        /*0618*/ 	.word	0xffffffff


	//   ....[4]....
        /*061c*/ 	.word	0xffffffff


	//   ....[5]....
        /*0620*/ 	.word	0xffffffff


	//   ....[6]....
        /*0624*/ 	.word	0xffffffff


	//   ....[7]....
        /*0628*/ 	.word	0xffffffff


	//   ....[8]....
        /*062c*/ 	.word	0xffffffff


	//   ....[9]....
        /*0630*/ 	.word	0xffffffff


	//   ....[10]....
        /*0634*/ 	.word	0xffffffff


	//   ....[11]....
        /*0638*/ 	.word	0xffffffff


	//   ....[12]....
        /*063c*/ 	.word	0xffffffff


	//   ....[13]....
        /*0640*/ 	.word	0xffffffff


	//   ....[14]....
        /*0644*/ 	.word	0xffffffff


	//   ....[15]....
        /*0648*/ 	.word	0xffffffff


	//   ....[16]....
        /*064c*/ 	.word	0xffffffff


	//   ....[17]....
        /*0650*/ 	.word	0xffffffff


	//   ....[18]....
        /*0654*/ 	.word	0xffffffff


	//   ....[19]....
        /*0658*/ 	.word	0xffffffff


	//   ....[20]....
        /*065c*/ 	.word	0xffffffff


	//   ....[21]....
        /*0660*/ 	.word	0xffffffff


	//   ....[22]....
        /*0664*/ 	.word	0xffffffff


	//   ....[23]....
        /*0668*/ 	.word	0xffffffff


	//   ....[24]....
        /*066c*/ 	.word	0xffffffff


	//   ....[25]....
        /*0670*/ 	.word	0xffffffff


	//   ....[26]....
        /*0674*/ 	.word	0xffffffff


	//   ....[27]....
        /*0678*/ 	.word	0xffffffff


	//   ....[28]....
        /*067c*/ 	.word	0xffffffff


	//   ....[29]....
        /*0680*/ 	.word	0xffffffff


	//   ....[30]....
        /*0684*/ 	.word	0xffffffff


	//   ....[31]....
        /*0688*/ 	.word	0xffffffff


	//   ....[32]....
        /*068c*/ 	.word	0xffffffff


	//   ....[33]....
        /*0690*/ 	.word	0xffffffff


	//   ....[34]....
        /*0694*/ 	.word	0xffffffff


	//   ....[35]....
        /*0698*/ 	.word	0xffffffff


	//   ....[36]....
        /*069c*/ 	.word	0xffffffff


	//   ....[37]....
        /*06a0*/ 	.word	0xffffffff


	//   ....[38]....
        /*06a4*/ 	.word	0xffffffff


	//   ....[39]....
        /*06a8*/ 	.word	0xffffffff


	//   ....[40]....
        /*06ac*/ 	.word	0xffffffff


	//   ....[41]....
        /*06b0*/ 	.word	0xffffffff


	//   ....[42]....
        /*06b4*/ 	.word	0xffffffff


	//   ....[43]....
        /*06b8*/ 	.word	0xffffffff


	//   ....[44]....
        /*06bc*/ 	.word	0xffffffff


	//   ....[45]....
        /*06c0*/ 	.word	0xffffffff


	//   ....[46]....
        /*06c4*/ 	.word	0xffffffff


	//   ....[47]....
        /*06c8*/ 	.word	0xffffffff


	//   ....[48]....
        /*06cc*/ 	.word	0xffffffff


	//   ....[49]....
        /*06d0*/ 	.word	0xffffffff


	//   ....[50]....
        /*06d4*/ 	.word	0xffffffff


	//   ....[51]....
        /*06d8*/ 	.word	0xffffffff


	//   ....[52]....
        /*06dc*/ 	.word	0xffffffff


	//   ....[53]....
        /*06e0*/ 	.word	0xffffffff


	//   ....[54]....
        /*06e4*/ 	.word	0xffffffff


	//   ....[55]....
        /*06e8*/ 	.word	0xffffffff


	//   ....[56]....
        /*06ec*/ 	.word	0xffffffff


	//   ....[57]....
        /*06f0*/ 	.word	0xffffffff


	//   ....[58]....
        /*06f4*/ 	.word	0xffffffff


	//   ....[59]....
        /*06f8*/ 	.word	0xffffffff


	//   ....[60]....
        /*06fc*/ 	.word	0xffffffff


	//   ....[61]....
        /*0700*/ 	.word	0xffffffff


	//   ....[62]....
        /*0704*/ 	.word	0xffffffff


	//   ....[63]....
        /*0708*/ 	.word	0xffffffff


	//   ....[64]....
        /*070c*/ 	.word	0xffffffff


	//   ....[65]....
        /*0710*/ 	.word	0xffffffff


	//   ....[66]....
        /*0714*/ 	.word	0xffffffff


	//   ....[67]....
        /*0718*/ 	.word	0xffffffff


	//   ....[68]....
        /*071c*/ 	.word	0xffffffff


	//   ....[69]....
        /*0720*/ 	.word	0xffffffff


	//   ....[70]....
        /*0724*/ 	.word	0xffffffff


	//   ....[71]....
        /*0728*/ 	.word	0xffffffff


	//   ....[72]....
        /*072c*/ 	.word	0xffffffff


	//   ....[73]....
        /*0730*/ 	.word	0xffffffff


	//   ....[74]....
        /*0734*/ 	.word	0xffffffff


	//   ....[75]....
        /*0738*/ 	.word	0xffffffff


	//   ....[76]....
        /*073c*/ 	.word	0xffffffff


	//   ....[77]....
        /*0740*/ 	.word	0xffffffff


	//   ....[78]....
        /*0744*/ 	.word	0xffffffff


	//   ....[79]....
        /*0748*/ 	.word	0xffffffff


	//   ....[80]....
        /*074c*/ 	.word	0xffffffff


	//   ....[81]....
        /*0750*/ 	.word	0xffffffff


	//   ....[82]....
        /*0754*/ 	.word	0xffffffff


	//   ....[83]....
        /*0758*/ 	.word	0xffffffff


	//   ....[84]....
        /*075c*/ 	.word	0xffffffff


	//   ....[85]....
        /*0760*/ 	.word	0xffffffff


	//   ....[86]....
        /*0764*/ 	.word	0xffffffff


	//   ....[87]....
        /*0768*/ 	.word	0xffffffff


	//   ....[88]....
        /*076c*/ 	.word	0xffffffff


	//   ....[89]....
        /*0770*/ 	.word	0xffffffff


	//   ....[90]....
        /*0774*/ 	.word	0xffffffff


	//   ....[91]....
        /*0778*/ 	.word	0xffffffff


	//   ....[92]....
        /*077c*/ 	.word	0xffffffff


	//   ....[93]....
        /*0780*/ 	.word	0xffffffff


	//   ....[94]....
        /*0784*/ 	.word	0xffffffff


	//   ....[95]....
        /*0788*/ 	.word	0xffffffff


	//   ....[96]....
        /*078c*/ 	.word	0xffffffff


	//   ....[97]....
        /*0790*/ 	.word	0xffffffff


	//   ....[98]....
        /*0794*/ 	.word	0xffffffff


	//   ....[99]....
        /*0798*/ 	.word	0xffffffff


	//   ....[100]....
        /*079c*/ 	.word	0x0500000f


	//   ....[101]....
        /*07a0*/ 	.word	0x0500000f


	//   ....[102]....
        /*07a4*/ 	.word	0x0500000f


	//   ....[103]....
        /*07a8*/ 	.word	0x0500000f


	//   ....[104]....
        /*07ac*/ 	.word	0x0500000f


	//   ....[105]....
        /*07b0*/ 	.word	0x0500000f


	//   ....[106]....
        /*07b4*/ 	.word	0x0500000f


	//   ....[107]....
        /*07b8*/ 	.word	0x0500000f


	//   ....[108]....
        /*07bc*/ 	.word	0x0500000f


	//   ....[109]....
        /*07c0*/ 	.word	0x0500000f


	//   ....[110]....
        /*07c4*/ 	.word	0x0500000f


	//   ....[111]....
        /*07c8*/ 	.word	0x0500000f


	//   ....[112]....
        /*07cc*/ 	.word	0x0500000f


	//   ....[113]....
        /*07d0*/ 	.word	0x0500000f


	//   ....[114]....
        /*07d4*/ 	.word	0x0500000f


	//   ....[115]....
        /*07d8*/ 	.word	0x0500000f


	//   ....[116]....
        /*07dc*/ 	.word	0x0500000f


	//   ....[117]....
        /*07e0*/ 	.word	0x0500000f


	//   ....[118]....
        /*07e4*/ 	.word	0x0500000f


	//   ....[119]....
        /*07e8*/ 	.word	0x0500000f


	//   ....[120]....
        /*07ec*/ 	.word	0x0500000f


	//   ....[121]....
        /*07f0*/ 	.word	0x0500000f


	//   ....[122]....
        /*07f4*/ 	.word	0x0500000f


	//   ....[123]....
        /*07f8*/ 	.word	0x0500000f


	//   ....[124]....
        /*07fc*/ 	.word	0x0500000f


	//   ....[125]....
        /*0800*/ 	.word	0x0500000f


	//   ....[126]....
        /*0804*/ 	.word	0x0500000f


	//   ....[127]....
        /*0808*/ 	.word	0x0500000f


	//   ....[128]....
        /*080c*/ 	.word	0x0500000f


	//   ....[129]....
        /*0810*/ 	.word	0x0500000f


	//   ....[130]....
        /*0814*/ 	.word	0x0500000f


	//   ....[131]....
        /*0818*/ 	.word	0x0500000f


	//   ....[132]....
        /*081c*/ 	.word	0x0500000f


	//   ....[133]....
        /*0820*/ 	.word	0x0500000f


	//   ....[134]....
        /*0824*/ 	.word	0x0500000f


	//   ....[135]....
        /*0828*/ 	.word	0x0500000f


	//   ....[136]....
        /*082c*/ 	.word	0x0500000f


	//   ....[137]....
        /*0830*/ 	.word	0x0500000f


	//   ....[138]....
        /*0834*/ 	.word	0x0500000f


	//   ....[139]....
        /*0838*/ 	.word	0x0500000f


	//   ....[140]....
        /*083c*/ 	.word	0x0500000f


	//   ....[141]....
        /*0840*/ 	.word	0x0500000f


	//   ....[142]....
        /*0844*/ 	.word	0x0500000f


	//   ....[143]....
        /*0848*/ 	.word	0x0500000f


	//   ....[144]....
        /*084c*/ 	.word	0x0500000f


	//   ....[145]....
        /*0850*/ 	.word	0x0500000f


	//   ....[146]....
        /*0854*/ 	.word	0x0500000f


	//   ....[147]....
        /*0858*/ 	.word	0x0500000f


	//   ....[148]....
        /*085c*/ 	.word	0x0500000f


	//   ....[149]....
        /*0860*/ 	.word	0x0500000f


	//   ....[150]....
        /*0864*/ 	.word	0x0500000f


	//   ....[151]....
        /*0868*/ 	.word	0x0500000f


	//   ....[152]....
        /*086c*/ 	.word	0x0500000f


	//----- nvinfo : EIATTR_COOP_GROUP_INSTR_OFFSETS
	.align		4
.L_233:
        /*0870*/ 	.byte	0x04, 0x28
        /*0872*/ 	.short	(.L_235 - .L_234)


	//   ....[0]....
.L_234:
        /*0874*/ 	.word	0x00000060


	//   ....[1]....
        /*0878*/ 	.word	0x00000190


	//   ....[2]....
        /*087c*/ 	.word	0x00000240


	//   ....[3]....
        /*0880*/ 	.word	0x00000400


	//   ....[4]....
        /*0884*/ 	.word	0x00000560


	//   ....[5]....
        /*0888*/ 	.word	0x00000680


	//   ....[6]....
        /*088c*/ 	.word	0x000007e0


	//   ....[7]....
        /*0890*/ 	.word	0x00005d30


	//   ....[8]....
        /*0894*/ 	.word	0x000062d0


	//   ....[9]....
        /*0898*/ 	.word	0x000062e0


	//   ....[10]....
        /*089c*/ 	.word	0x000062f0


	//   ....[11]....
        /*08a0*/ 	.word	0x00006300


	//   ....[12]....
        /*08a4*/ 	.word	0x000072b0


	//   ....[13]....
        /*08a8*/ 	.word	0x000072c0


	//   ....[14]....
        /*08ac*/ 	.word	0x000072d0


	//   ....[15]....
        /*08b0*/ 	.word	0x000072e0


	//   ....[16]....
        /*08b4*/ 	.word	0x00008c70


	//   ....[17]....
        /*08b8*/ 	.word	0x00008ca0


	//   ....[18]....
        /*08bc*/ 	.word	0x000090c0


	//   ....[19]....
        /*08c0*/ 	.word	0x00009120


	//   ....[20]....
        /*08c4*/ 	.word	0x0000a320


	//   ....[21]....
        /*08c8*/ 	.word	0x0000a340


	//   ....[22]....
        /*08cc*/ 	.word	0x0000ab80


	//   ....[23]....
        /*08d0*/ 	.word	0x0000ac10


	//   ....[24]....
        /*08d4*/ 	.word	0x0000bce0


	//   ....[25]....
        /*08d8*/ 	.word	0x0000bd40


	//   ....[26]....
        /*08dc*/ 	.word	0x0000bd90


	//   ....[27]....
        /*08e0*/ 	.word	0x0000bdc0


	//   ....[28]....
        /*08e4*/ 	.word	0x0000d750


	//   ....[29]....
        /*08e8*/ 	.word	0x0000d7b0


	//   ....[30]....
        /*08ec*/ 	.word	0x0000d7f0


	//   ....[31]....
        /*08f0*/ 	.word	0x0000d820


	//   ....[32]....
        /*08f4*/ 	.word	0x0000e070


	//   ....[33]....
        /*08f8*/ 	.word	0x0000e0b0


	//   ....[34]....
        /*08fc*/ 	.word	0x0000e220


	//   ....[35]....
        /*0900*/ 	.word	0x0000e240


	//   ....[36]....
        /*0904*/ 	.word	0x0000e380


	//   ....[37]....
        /*0908*/ 	.word	0x0000e3a0


	//   ....[38]....
        /*090c*/ 	.word	0x0000e4f0


	//   ....[39]....
        /*0910*/ 	.word	0x0000e510


	//   ....[40]....
        /*0914*/ 	.word	0x0000ed70


	//   ....[41]....
        /*0918*/ 	.word	0x0000ed80


	//   ....[42]....
        /*091c*/ 	.word	0x0000ef60


	//   ....[43]....
        /*0920*/ 	.word	0x0000ef70


	//   ....[44]....
        /*0924*/ 	.word	0x0000f140


	//   ....[45]....
        /*0928*/ 	.word	0x0000f150


	//   ....[46]....
        /*092c*/ 	.word	0x0000f320


	//   ....[47]....
        /*0930*/ 	.word	0x0000f330


	//   ....[48]....
        /*0934*/ 	.word	0x0000f550


	//   ....[49]....
        /*0938*/ 	.word	0x0000f740


	//   ....[50]....
        /*093c*/ 	.word	0x0000f770


	//   ....[51]....
        /*0940*/ 	.word	0x0000f7a0


	//   ....[52]....
        /*0944*/ 	.word	0x0000f7d0


	//   ....[53]....
        /*0948*/ 	.word	0x0000f800


	//   ....[54]....
        /*094c*/ 	.word	0x0000f830


	//   ....[55]....
        /*0950*/ 	.word	0x0000f9a0


	//   ....[56]....
        /*0954*/ 	.word	0x0000f9d0


	//   ....[57]....
        /*0958*/ 	.word	0x0000fa00


	//   ....[58]....
        /*095c*/ 	.word	0x0000fa30


	//   ....[59]....
        /*0960*/ 	.word	0x0000fa60


	//   ....[60]....
        /*0964*/ 	.word	0x0000fa90


	//   ....[61]....
        /*0968*/ 	.word	0x0000fb30


	//   ....[62]....
        /*096c*/ 	.word	0x0000fb60


	//   ....[63]....
        /*0970*/ 	.word	0x0000fbf0


	//   ....[64]....
        /*0974*/ 	.word	0x00010740


	//   ....[65]....
        /*0978*/ 	.word	0x00012130


	//   ....[66]....
        /*097c*/ 	.word	0x00012cf0


	//   ....[67]....
        /*0980*/ 	.word	0x00012d00


	//   ....[68]....
        /*0984*/ 	.word	0x00012da0


	//   ....[69]....
        /*0988*/ 	.word	0x00012db0


	//   ....[70]....
        /*098c*/ 	.word	0x00012e30


	//   ....[71]....
        /*0990*/ 	.word	0x00012e40


	//   ....[72]....
        /*0994*/ 	.word	0x00012ec0


	//   ....[73]....
        /*0998*/ 	.word	0x00012ed0


	//   ....[74]....
        /*099c*/ 	.word	0x00012f50


	//   ....[75]....
        /*09a0*/ 	.word	0x00012f60


	//   ....[76]....
        /*09a4*/ 	.word	0x00012fe0


	//   ....[77]....
        /*09a8*/ 	.word	0x00012ff0


	//   ....[78]....
        /*09ac*/ 	.word	0x00013070


	//   ....[79]....
        /*09b0*/ 	.word	0x00013080


	//   ....[80]....
        /*09b4*/ 	.word	0x000130d0


	//   ....[81]....
        /*09b8*/ 	.word	0x000130f0


	//   ....[82]....
        /*09bc*/ 	.word	0x00015de0


	//   ....[83]....
        /*09c0*/ 	.word	0x00015e40


	//   ....[84]....
        /*09c4*/ 	.word	0x00015e70


	//   ....[85]....
        /*09c8*/ 	.word	0x00015ea0


	//   ....[86]....
        /*09cc*/ 	.word	0x00015ed0


	//   ....[87]....
        /*09d0*/ 	.word	0x00015f00


	//   ....[88]....
        /*09d4*/ 	.word	0x00015f30


	//   ....[89]....
        /*09d8*/ 	.word	0x00015f40


	//   ....[90]....
        /*09dc*/ 	.word	0x000160c0


	//   ....[91]....
        /*09e0*/ 	.word	0x000160f0


	//   ....[92]....
        /*09e4*/ 	.word	0x00016120


	//   ....[93]....
        /*09e8*/ 	.word	0x00016150


	//   ....[94]....
        /*09ec*/ 	.word	0x00016180


	//   ....[95]....
        /*09f0*/ 	.word	0x000161b0


	//   ....[96]....
        /*09f4*/ 	.word	0x00016270


	//   ....[97]....
        /*09f8*/ 	.word	0x00016290


	//   ....[98]....
        /*09fc*/ 	.word	0x00016300


	//   ....[99]....
        /*0a00*/ 	.word	0x00016790


	//   ....[100]....
        /*0a04*/ 	.word	0x00016bd0


	//   ....[101]....
        /*0a08*/ 	.word	0x00016c70


	//   ....[102]....
        /*0a0c*/ 	.word	0x00016d00


	//   ....[103]....
        /*0a10*/ 	.word	0x00016d50


	//   ....[104]....
        /*0a14*/ 	.word	0x00016da0


	//   ....[105]....
        /*0a18*/ 	.word	0x00016e80


	//   ....[106]....
        /*0a1c*/ 	.word	0x00016f10


	//   ....[107]....
        /*0a20*/ 	.word	0x00016f60


	//   ....[108]....
        /*0a24*/ 	.word	0x00016fb0


	//   ....[109]....
        /*0a28*/ 	.word	0x000171c0


	//   ....[110]....
        /*0a2c*/ 	.word	0x00017210


	//   ....[111]....
        /*0a30*/ 	.word	0x000172a0


	//   ....[112]....
        /*0a34*/ 	.word	0x00017330


	//   ....[113]....
        /*0a38*/ 	.word	0x000173c0


	//   ....[114]....
        /*0a3c*/ 	.word	0x00017450


	//   ....[115]....
        /*0a40*/ 	.word	0x000174e0


	//   ....[116]....
        /*0a44*/ 	.word	0x00017570


	//   ....[117]....
        /*0a48*/ 	.word	0x00017630


	//   ....[118]....
        /*0a4c*/ 	.word	0x00017920


	//   ....[119]....
        /*0a50*/ 	.word	0x00017b00


	//   ....[120]....
        /*0a54*/ 	.word	0x00017b50


	//   ....[121]....
        /*0a58*/ 	.word	0x00017bb0


	//   ....[122]....
        /*0a5c*/ 	.word	0x00017ca0


	//   ....[123]....
        /*0a60*/ 	.word	0x00017d00


	//   ....[124]....
        /*0a64*/ 	.word	0x00017df0


	//   ....[125]....
        /*0a68*/ 	.word	0x00017e50


	//   ....[126]....
        /*0a6c*/ 	.word	0x00017f40


	//   ....[127]....
        /*0a70*/ 	.word	0x00017fa0


	//   ....[128]....
        /*0a74*/ 	.word	0x00018090


	//   ....[129]....
        /*0a78*/ 	.word	0x000180f0


	//   ....[130]....
        /*0a7c*/ 	.word	0x000181e0


	//   ....[131]....
        /*0a80*/ 	.word	0x00018240


	//   ....[132]....
        /*0a84*/ 	.word	0x00018320


	//   ....[133]....
        /*0a88*/ 	.word	0x00018380


	//   ....[134]....
        /*0a8c*/ 	.word	0x00018450


	//   ....[135]....
        /*0a90*/ 	.word	0x00018780


	//   ....[136]....
        /*0a94*/ 	.word	0x00018820


	//   ....[137]....
        /*0a98*/ 	.word	0x00018940


	//   ....[138]....
        /*0a9c*/ 	.word	0x000189c0


	//   ....[139]....
        /*0aa0*/ 	.word	0x00018a40


	//   ....[140]....
        /*0aa4*/ 	.word	0x00018ac0


	//   ....[141]....
        /*0aa8*/ 	.word	0x00018b40


	//   ....[142]....
        /*0aac*/ 	.word	0x00018bd0


	//   ....[143]....
        /*0ab0*/ 	.word	0x00018c70


	//   ....[144]....
        /*0ab4*/ 	.word	0x00018d10


	//   ....[145]....
        /*0ab8*/ 	.word	0x00018d90


	//   ....[146]....
        /*0abc*/ 	.word	0x00018e10


	//   ....[147]....
        /*0ac0*/ 	.word	0x00018e90


	//   ....[148]....
        /*0ac4*/ 	.word	0x00018f20


	//   ....[149]....
        /*0ac8*/ 	.word	0x00018fa0


	//   ....[150]....
        /*0acc*/ 	.word	0x00019040


	//   ....[151]....
        /*0ad0*/ 	.word	0x000190d0


	//   ....[152]....
        /*0ad4*/ 	.word	0x00019200


	//----- nvinfo : EIATTR_REG_RECONFIG
	.align		4
.L_235:
        /*0ad8*/ 	.byte	0x01, 0x54
	.zero		2


	//----- nvinfo : EIATTR_SYSCALL_OFFSETS
	.align		4
        /*0adc*/ 	.byte	0x04, 0x46
        /*0ade*/ 	.short	(.L_237 - .L_236)


	//   ....[0]....
.L_236:
        /*0ae0*/ 	.word	0x000017c0


	//   ....[1]....
        /*0ae4*/ 	.word	0x00001910


	//   ....[2]....
        /*0ae8*/ 	.word	0x00005ed0


	//   ....[3]....
        /*0aec*/ 	.word	0x00006240


	//   ....[4]....
        /*0af0*/ 	.word	0x00011d20


	//   ....[5]....
        /*0af4*/ 	.word	0x00011e80


	//   ....[6]....
        /*0af8*/ 	.word	0x00011f80


	//   ....[7]....
        /*0afc*/ 	.word	0x000128f0


	//----- nvinfo : EIATTR_MBARRIER_INSTR_OFFSETS
	.align		4
.L_237:
        /*0b00*/ 	.byte	0x04, 0x39
        /*0b02*/ 	.short	(.L_239 - .L_238)


	//   ....[0]....
.L_238:
        /*0b04*/ 	.word	0x000002b0
        /*0b08*/ 	.word	0x000000ff
        /*0b0c*/ 	.word	0x00022800
        /*0b10*/ 	.short	0x0100
        /*0b12*/ 	.byte	0x08
	.zero		1


	//   ....[1]....
        /*0b14*/ 	.word	0x000002c0
        /*0b18*/ 	.word	0x000000ff
        /*0b1c*/ 	.word	0x00022820
        /*0b20*/ 	.short	0x0100
        /*0b22*/ 	.byte	0x08
	.zero		1


	//   ....[2]....
        /*0b24*/ 	.word	0x000003b0
        /*0b28*/ 	.word	0x000000ff
        /*0b2c*/ 	.word	0x00022830
        /*0b30*/ 	.short	0x0100
        /*0b32*/ 	.byte	0x08
	.zero		1


	//   ....[3]....
        /*0b34*/ 	.word	0x000003c0
        /*0b38*/ 	.word	0x000000ff
        /*0b3c*/ 	.word	0x00022840
        /*0b40*/ 	.short	0x0100
        /*0b42*/ 	.byte	0x08
	.zero		1


	//   ....[4]....
        /*0b44*/ 	.word	0x000003d0
        /*0b48*/ 	.word	0x000000ff
        /*0b4c*/ 	.word	0x00022838
        /*0b50*/ 	.short	0x0100
        /*0b52*/ 	.byte	0x08
	.zero		1


	//   ....[5]....
        /*0b54*/ 	.word	0x000003e0
        /*0b58*/ 	.word	0x000000ff
        /*0b5c*/ 	.word	0x00022848
        /*0b60*/ 	.short	0x0100
        /*0b62*/ 	.byte	0x08
	.zero		1


	//   ....[6]....
        /*0b64*/ 	.word	0x00000510
        /*0b68*/ 	.word	0x000000ff
        /*0b6c*/ 	.word	0x00022850
        /*0b70*/ 	.short	0x0100
        /*0b72*/ 	.byte	0x08
	.zero		1


	//   ....[7]....
        /*0b74*/ 	.word	0x00000520
        /*0b78*/ 	.word	0x000000ff
        /*0b7c*/ 	.word	0x00022860
        /*0b80*/ 	.short	0x0100
        /*0b82*/ 	.byte	0x08
	.zero		1


	//   ....[8]....
        /*0b84*/ 	.word	0x00000530
        /*0b88*/ 	.word	0x000000ff
        /*0b8c*/ 	.word	0x00022858
        /*0b90*/ 	.short	0x0100
        /*0b92*/ 	.byte	0x08
	.zero		1


	//   ....[9]....
        /*0b94*/ 	.word	0x00000540
        /*0b98*/ 	.word	0x000000ff
        /*0b9c*/ 	.word	0x00022868
        /*0ba0*/ 	.short	0x0100
        /*0ba2*/ 	.byte	0x08
	.zero		1


	//   ....[10]....
        /*0ba4*/ 	.word	0x00000630
        /*0ba8*/ 	.word	0x000000ff
        /*0bac*/ 	.word	0x00022870
        /*0bb0*/ 	.short	0x0100
        /*0bb2*/ 	.byte	0x06
	.zero		1


	//   ....[11]....
        /*0bb4*/ 	.word	0x00000640
        /*0bb8*/ 	.word	0x000000ff
        /*0bbc*/ 	.word	0x00022880
        /*0bc0*/ 	.short	0x0100
        /*0bc2*/ 	.byte	0x06
	.zero		1


	//   ....[12]....
        /*0bc4*/ 	.word	0x00000650
        /*0bc8*/ 	.word	0x000000ff
        /*0bcc*/ 	.word	0x00022878
        /*0bd0*/ 	.short	0x0100
        /*0bd2*/ 	.byte	0x06
	.zero		1


	//   ....[13]....
        /*0bd4*/ 	.word	0x00000660
        /*0bd8*/ 	.word	0x000000ff
        /*0bdc*/ 	.word	0x00022888
        /*0be0*/ 	.short	0x0100
        /*0be2*/ 	.byte	0x06
	.zero		1


	//   ....[14]....
        /*0be4*/ 	.word	0x00000790
        /*0be8*/ 	.word	0x000000ff
        /*0bec*/ 	.word	0x00022890
        /*0bf0*/ 	.short	0x0100
        /*0bf2*/ 	.byte	0x08
	.zero		1


	//   ....[15]....
        /*0bf4*/ 	.word	0x000007a0
        /*0bf8*/ 	.word	0x000000ff
        /*0bfc*/ 	.word	0x000228a0
        /*0c00*/ 	.short	0x0100
        /*0c02*/ 	.byte	0x08
	.zero		1


	//   ....[16]....
        /*0c04*/ 	.word	0x000007b0
        /*0c08*/ 	.word	0x000000ff
        /*0c0c*/ 	.word	0x00022898
        /*0c10*/ 	.short	0x0100
        /*0c12*/ 	.byte	0x08
	.zero		1


	//   ....[17]....
        /*0c14*/ 	.word	0x000007c0
        /*0c18*/ 	.word	0x000000ff
        /*0c1c*/ 	.word	0x000228a8
        /*0c20*/ 	.short	0x0100
        /*0c22*/ 	.byte	0x08
	.zero		1


	//   ....[18]....
        /*0c24*/ 	.word	0x000008f0
        /*0c28*/ 	.word	0x000000ff
        /*0c2c*/ 	.word	0x000228b0
        /*0c30*/ 	.short	0x0100
        /*0c32*/ 	.byte	0x08
	.zero		1


	//   ....[19]....
        /*0c34*/ 	.word	0x00000900
        /*0c38*/ 	.word	0x000000ff
        /*0c3c*/ 	.word	0x000228c0
        /*0c40*/ 	.short	0x0100
        /*0c42*/ 	.byte	0x08
	.zero		1


	//   ....[20]....
        /*0c44*/ 	.word	0x00000910
        /*0c48*/ 	.word	0x000000ff
        /*0c4c*/ 	.word	0x000228b8
        /*0c50*/ 	.short	0x0100
        /*0c52*/ 	.byte	0x08
	.zero		1


	//   ....[21]....
        /*0c54*/ 	.word	0x00000920
        /*0c58*/ 	.word	0x000000ff
        /*0c5c*/ 	.word	0x000228c8
        /*0c60*/ 	.short	0x0100
        /*0c62*/ 	.byte	0x08
	.zero		1


	//   ....[22]....
        /*0c64*/ 	.word	0x00002b90
        /*0c68*/ 	.word	0x00000061
        /*0c6c*/ 	.word	0x00022890
        /*0c70*/ 	.short	0x010a
        /*0c72*/ 	.byte	0x3f
	.zero		1


	//   ....[23]....
        /*0c74*/ 	.word	0x00003e60
        /*0c78*/ 	.word	0x00000061
        /*0c7c*/ 	.word	0x00022890
        /*0c80*/ 	.short	0x010a
        /*0c82*/ 	.byte	0x3f
	.zero		1


	//   ....[24]....
        /*0c84*/ 	.word	0x00004f50
        /*0c88*/ 	.word	0x00000061
        /*0c8c*/ 	.word	0x00022890
        /*0c90*/ 	.short	0x010a
        /*0c92*/ 	.byte	0x3f
	.zero		1


	//   ....[25]....
        /*0c94*/ 	.word	0x00005160
        /*0c98*/ 	.word	0x0000001c
        /*0c9c*/ 	.word	0x00000000
        /*0ca0*/ 	.short	0x0101
        /*0ca2*/ 	.byte	0x3f
	.zero		1


	//   ....[26]....
        /*0ca4*/ 	.word	0x000051a0
        /*0ca8*/ 	.word	0x00000061
        /*0cac*/ 	.word	0x000228b0
        /*0cb0*/ 	.short	0x010a
        /*0cb2*/ 	.byte	0x3f
	.zero		1


	//   ....[27]....
        /*0cb4*/ 	.word	0x000057f0
        /*0cb8*/ 	.word	0x00000061
        /*0cbc*/ 	.word	0x00000000
        /*0cc0*/ 	.short	0x0101
        /*0cc2*/ 	.byte	0x3f
	.zero		1


	//   ....[28]....
        /*0cc4*/ 	.word	0x00005f60
        /*0cc8*/ 	.word	0x00000012
        /*0ccc*/ 	.word	0x00022800
        /*0cd0*/ 	.short	0x010a
        /*0cd2*/ 	.byte	0x3f
	.zero		1


	//   ....[29]....
        /*0cd4*/ 	.word	0x00005fb0
        /*0cd8*/ 	.word	0x00000012
        /*0cdc*/ 	.word	0x00022800
        /*0ce0*/ 	.short	0x010a
        /*0ce2*/ 	.byte	0x3f
	.zero		1


	//   ....[30]....
        /*0ce4*/ 	.word	0x00006550
        /*0ce8*/ 	.word	0x00000012
        /*0cec*/ 	.word	0x00022800
        /*0cf0*/ 	.short	0x010a
        /*0cf2*/ 	.byte	0x3f
	.zero		1


	//   ....[31]....
        /*0cf4*/ 	.word	0x000074a0
        /*0cf8*/ 	.word	0x00000012
        /*0cfc*/ 	.word	0x00022800
        /*0d00*/ 	.short	0x010a
        /*0d02*/ 	.byte	0x3f
	.zero		1


	//   ....[32]....
        /*0d04*/ 	.word	0x000082c0
        /*0d08*/ 	.word	0x00000014
        /*0d0c*/ 	.word	0x00022830
        /*0d10*/ 	.short	0x010a
        /*0d12*/ 	.byte	0x3f
	.zero		1


	//   ....[33]....
        /*0d14*/ 	.word	0x00008360
        /*0d18*/ 	.word	0x00000014
        /*0d1c*/ 	.word	0x00022830
        /*0d20*/ 	.short	0x010a
        /*0d22*/ 	.byte	0x3f
	.zero		1


	//   ....[34]....
        /*0d24*/ 	.word	0x00009590
        /*0d28*/ 	.word	0x0000000e
        /*0d2c*/ 	.word	0x00000000
        /*0d30*/ 	.short	0x0101
        /*0d32*/ 	.byte	0x3f
	.zero		1


	//   ....[35]....
        /*0d34*/ 	.word	0x000099e0
        /*0d38*/ 	.word	0x00000014
        /*0d3c*/ 	.word	0x00022850
        /*0d40*/ 	.short	0x010a
        /*0d42*/ 	.byte	0x3f
	.zero		1


	//   ....[36]....
        /*0d44*/ 	.word	0x00009a30
        /*0d48*/ 	.word	0x00000014
        /*0d4c*/ 	.word	0x00022850
        /*0d50*/ 	.short	0x010a
        /*0d52*/ 	.byte	0x3f
	.zero		1


	//   ....[37]....
        /*0d54*/ 	.word	0x00009de0
        /*0d58*/ 	.word	0x00000014
        /*0d5c*/ 	.word	0x00000000
        /*0d60*/ 	.short	0x0101
        /*0d62*/ 	.byte	0x3f
	.zero		1


	//   ....[38]....
        /*0d64*/ 	.word	0x00009ef0
        /*0d68*/ 	.word	0x00000015
        /*0d6c*/ 	.word	0x00022830
        /*0d70*/ 	.short	0x010a
        /*0d72*/ 	.byte	0x3f
	.zero		1


	//   ....[39]....
        /*0d74*/ 	.word	0x00009f50
        /*0d78*/ 	.word	0x00000015
        /*0d7c*/ 	.word	0x00022830
        /*0d80*/ 	.short	0x010a
        /*0d82*/ 	.byte	0x3f
	.zero		1


	//   ....[40]....
        /*0d84*/ 	.word	0x0000b050
        /*0d88*/ 	.word	0x0000009a
        /*0d8c*/ 	.word	0x00000000
        /*0d90*/ 	.short	0x0101
        /*0d92*/ 	.byte	0x3f
	.zero		1


	//   ....[41]....
        /*0d94*/ 	.word	0x0000b8c0
        /*0d98*/ 	.word	0x00000015
        /*0d9c*/ 	.word	0x00022850
        /*0da0*/ 	.short	0x010a
        /*0da2*/ 	.byte	0x3f
	.zero		1


	//   ....[42]....
        /*0da4*/ 	.word	0x0000b910
        /*0da8*/ 	.word	0x00000015
        /*0dac*/ 	.word	0x00022850
        /*0db0*/ 	.short	0x010a
        /*0db2*/ 	.byte	0x3f
	.zero		1


	//   ....[43]....
        /*0db4*/ 	.word	0x0000bcb0
        /*0db8*/ 	.word	0x00000015
        /*0dbc*/ 	.word	0x00000000
        /*0dc0*/ 	.short	0x0101
        /*0dc2*/ 	.byte	0x3f
	.zero		1


	//   ....[44]....
        /*0dc4*/ 	.word	0x0000e060
        /*0dc8*/ 	.word	0x00000000
        /*0dcc*/ 	.word	0x00000000
        /*0dd0*/ 	.short	0x0101
        /*0dd2*/ 	.byte	0x3f
	.zero		1


	//   ....[45]....
        /*0dd4*/ 	.word	0x00010830
        /*0dd8*/ 	.word	0x00000006
        /*0ddc*/ 	.word	0x00022820
        /*0de0*/ 	.short	0x010a
        /*0de2*/ 	.byte	0x3f
	.zero		1


	//   ....[46]....
        /*0de4*/ 	.word	0x00010920
        /*0de8*/ 	.word	0x00000004
        /*0dec*/ 	.word	0x000228a0
        /*0df0*/ 	.short	0x010a
        /*0df2*/ 	.byte	0x3f
	.zero		1


	//   ....[47]....
        /*0df4*/ 	.word	0x00010b70
        /*0df8*/ 	.word	0x00000004
        /*0dfc*/ 	.word	0x000228c0
        /*0e00*/ 	.short	0x010a
        /*0e02*/ 	.byte	0x3f
	.zero		1


	//   ....[48]....
        /*0e04*/ 	.word	0x00011230
        /*0e08*/ 	.word	0x00000005
        /*0e0c*/ 	.word	0x000228a0
        /*0e10*/ 	.short	0x010a
        /*0e12*/ 	.byte	0x3f
	.zero		1


	//   ....[49]....
        /*0e14*/ 	.word	0x00011470
        /*0e18*/ 	.word	0x00000005
        /*0e1c*/ 	.word	0x000228c0
        /*0e20*/ 	.short	0x010a
        /*0e22*/ 	.byte	0x3f
	.zero		1


	//   ....[50]....
        /*0e24*/ 	.word	0x000123d0
        /*0e28*/ 	.word	0x00000000
        /*0e2c*/ 	.word	0x00022840
        /*0e30*/ 	.short	0x010a
        /*0e32*/ 	.byte	0x3f
	.zero		1


	//   ....[51]....
        /*0e34*/ 	.word	0x000131d0
        /*0e38*/ 	.word	0x00000009
        /*0e3c*/ 	.word	0x00022800
        /*0e40*/ 	.short	0x0107
        /*0e42*/ 	.byte	0x3f
	.zero		1


	//   ....[52]....
        /*0e44*/ 	.word	0x000132d0
        /*0e48*/ 	.word	0x00000002
        /*0e4c*/ 	.word	0x00022800
        /*0e50*/ 	.short	0x0101
        /*0e52*/ 	.byte	0x3f
	.zero		1


	//   ....[53]....
        /*0e54*/ 	.word	0x000132f0
        /*0e58*/ 	.word	0x00000002
        /*0e5c*/ 	.word	0x00022820
        /*0e60*/ 	.short	0x010a
        /*0e62*/ 	.byte	0x3f
	.zero		1


	//   ....[54]....
        /*0e64*/ 	.word	0x00013400
        /*0e68*/ 	.word	0x00000002
        /*0e6c*/ 	.word	0x00022860
        /*0e70*/ 	.short	0x010a
        /*0e72*/ 	.byte	0x3f
	.zero		1


	//   ....[55]....
        /*0e74*/ 	.word	0x00013d10
        /*0e78*/ 	.word	0x00000002
        /*0e7c*/ 	.word	0x00022840
        /*0e80*/ 	.short	0x010a
        /*0e82*/ 	.byte	0x3f
	.zero		1


	//   ....[56]....
        /*0e84*/ 	.word	0x00013f70
        /*0e88*/ 	.word	0x00000002
        /*0e8c*/ 	.word	0x00022860
        /*0e90*/ 	.short	0x010a
        /*0e92*/ 	.byte	0x3f
	.zero		1


	//   ....[57]....
        /*0e94*/ 	.word	0x00014810
        /*0e98*/ 	.word	0x00000003
        /*0e9c*/ 	.word	0x00022840
        /*0ea0*/ 	.short	0x010a
        /*0ea2*/ 	.byte	0x3f
	.zero		1


	//   ....[58]....
        /*0ea4*/ 	.word	0x00014a60
        /*0ea8*/ 	.word	0x00000003
        /*0eac*/ 	.word	0x00022860
        /*0eb0*/ 	.short	0x010a
        /*0eb2*/ 	.byte	0x3f
	.zero		1


	//   ....[59]....
        /*0eb4*/ 	.word	0x00015270
        /*0eb8*/ 	.word	0x00000003
        /*0ebc*/ 	.word	0x00022840
        /*0ec0*/ 	.short	0x010a
        /*0ec2*/ 	.byte	0x3f
	.zero		1


	//   ....[60]....
        /*0ec4*/ 	.word	0x000154d0
        /*0ec8*/ 	.word	0x00000003
        /*0ecc*/ 	.word	0x00022860
        /*0ed0*/ 	.short	0x010a
        /*0ed2*/ 	.byte	0x3f
	.zero		1


	//   ....[61]....
        /*0ed4*/ 	.word	0x00016710
        /*0ed8*/ 	.word	0x00000000
        /*0edc*/ 	.word	0x00022820
        /*0ee0*/ 	.short	0x010a
        /*0ee2*/ 	.byte	0x3f
	.zero		1


	//   ....[62]....
        /*0ee4*/ 	.word	0x000168c0
        /*0ee8*/ 	.word	0x00000006
        /*0eec*/ 	.word	0x00000000
        /*0ef0*/ 	.short	0x010a
        /*0ef2*/ 	.byte	0x3f
	.zero		1


	//   ....[63]....
        /*0ef4*/ 	.word	0x00016930
        /*0ef8*/ 	.word	0x00000007
        /*0efc*/ 	.word	0x00000000
        /*0f00*/ 	.short	0x010a
        /*0f02*/ 	.byte	0x3f
	.zero		1


	//   ....[64]....
        /*0f04*/ 	.word	0x000169a0
        /*0f08*/ 	.word	0x00000004
        /*0f0c*/ 	.word	0x00000000
        /*0f10*/ 	.short	0x010a
        /*0f12*/ 	.byte	0x3f
	.zero		1


	//   ....[65]....
        /*0f14*/ 	.word	0x000169d0
        /*0f18*/ 	.word	0x00000003
        /*0f1c*/ 	.word	0x00000000
        /*0f20*/ 	.short	0x010a
        /*0f22*/ 	.byte	0x3f
	.zero		1


	//   ....[66]....
        /*0f24*/ 	.word	0x00016a30
        /*0f28*/ 	.word	0x00000061
        /*0f2c*/ 	.word	0x00022890
        /*0f30*/ 	.short	0x010a
        /*0f32*/ 	.byte	0x3f
	.zero		1


	//   ....[67]....
        /*0f34*/ 	.word	0x00016a80
        /*0f38*/ 	.word	0x00000061
        /*0f3c*/ 	.word	0x00022890
        /*0f40*/ 	.short	0x010a
        /*0f42*/ 	.byte	0x3f
	.zero		1


	//   ....[68]....
        /*0f44*/ 	.word	0x00016ad0
        /*0f48*/ 	.word	0x00000061
        /*0f4c*/ 	.word	0x00022890
        /*0f50*/ 	.short	0x010a
        /*0f52*/ 	.byte	0x3f
	.zero		1


	//   ....[69]....
        /*0f54*/ 	.word	0x00016b20
        /*0f58*/ 	.word	0x00000061
        /*0f5c*/ 	.word	0x000228b0
        /*0f60*/ 	.short	0x010a
        /*0f62*/ 	.byte	0x3f
	.zero		1


	//   ....[70]....
        /*0f64*/ 	.word	0x00016dd0
        /*0f68*/ 	.word	0x00000012
        /*0f6c*/ 	.word	0x00022800
        /*0f70*/ 	.short	0x010a
        /*0f72*/ 	.byte	0x3f
	.zero		1


	//   ....[71]....
        /*0f74*/ 	.word	0x00016fe0
        /*0f78*/ 	.word	0x00000012
        /*0f7c*/ 	.word	0x00022800
        /*0f80*/ 	.short	0x010a
        /*0f82*/ 	.byte	0x3f
	.zero		1


	//   ....[72]....
        /*0f84*/ 	.word	0x00017030
        /*0f88*/ 	.word	0x00000014
        /*0f8c*/ 	.word	0x00022830
        /*0f90*/ 	.short	0x010a
        /*0f92*/ 	.byte	0x3f
	.zero		1


	//   ....[73]....
        /*0f94*/ 	.word	0x00017080
        /*0f98*/ 	.word	0x00000014
        /*0f9c*/ 	.word	0x00022850
        /*0fa0*/ 	.short	0x010a
        /*0fa2*/ 	.byte	0x3f
	.zero		1


	//   ....[74]....
        /*0fa4*/ 	.word	0x000170d0
        /*0fa8*/ 	.word	0x00000015
        /*0fac*/ 	.word	0x00022830
        /*0fb0*/ 	.short	0x010a
        /*0fb2*/ 	.byte	0x3f
	.zero		1


	//   ....[75]....
        /*0fb4*/ 	.word	0x00017120
        /*0fb8*/ 	.word	0x00000015
        /*0fbc*/ 	.word	0x00022850
        /*0fc0*/ 	.short	0x010a
        /*0fc2*/ 	.byte	0x3f
	.zero		1


	//   ....[76]....
        /*0fc4*/ 	.word	0x00017700
        /*0fc8*/ 	.word	0x00000005
        /*0fcc*/ 	.word	0x00022820
        /*0fd0*/ 	.short	0x010a
        /*0fd2*/ 	.byte	0x3f
	.zero		1


	//   ....[77]....
        /*0fd4*/ 	.word	0x00017750
        /*0fd8*/ 	.word	0x00000004
        /*0fdc*/ 	.word	0x000228a0
        /*0fe0*/ 	.short	0x010a
        /*0fe2*/ 	.byte	0x3f
	.zero		1


	//   ....[78]....
        /*0fe4*/ 	.word	0x000177a0
        /*0fe8*/ 	.word	0x00000004
        /*0fec*/ 	.word	0x000228c0
        /*0ff0*/ 	.short	0x010a
        /*0ff2*/ 	.byte	0x3f
	.zero		1


	//   ....[79]....
        /*0ff4*/ 	.word	0x000177f0
        /*0ff8*/ 	.word	0x00000005
        /*0ffc*/ 	.word	0x000228a0
        /*1000*/ 	.short	0x010a
        /*1002*/ 	.byte	0x3f
	.zero		1


	//   ....[80]....
        /*1004*/ 	.word	0x00017840
        /*1008*/ 	.word	0x00000005
        /*100c*/ 	.word	0x000228c0
        /*1010*/ 	.short	0x010a
        /*1012*/ 	.byte	0x3f
	.zero		1


	//   ....[81]....
        /*1014*/ 	.word	0x000179e0
        /*1018*/ 	.word	0x00000000
        /*101c*/ 	.word	0x00022840
        /*1020*/ 	.short	0x010a
        /*1022*/ 	.byte	0x3f
	.zero		1


	//   ....[82]....
        /*1024*/ 	.word	0x000184a0
        /*1028*/ 	.word	0x00000002
        /*102c*/ 	.word	0x00022820
        /*1030*/ 	.short	0x010a
        /*1032*/ 	.byte	0x3f
	.zero		1


	//   ....[83]....
        /*1034*/ 	.word	0x000184f0
        /*1038*/ 	.word	0x00000002
        /*103c*/ 	.word	0x00022860
        /*1040*/ 	.short	0x010a
        /*1042*/ 	.byte	0x3f
	.zero		1


	//   ....[84]....
        /*1044*/ 	.word	0x00018540
        /*1048*/ 	.word	0x00000002
        /*104c*/ 	.word	0x00022840
        /*1050*/ 	.short	0x010a
        /*1052*/ 	.byte	0x3f
	.zero		1


	//   ....[85]....
        /*1054*/ 	.word	0x00018590
        /*1058*/ 	.word	0x00000002
        /*105c*/ 	.word	0x00022860
        /*1060*/ 	.short	0x010a
        /*1062*/ 	.byte	0x3f
	.zero		1


	//   ....[86]....
        /*1064*/ 	.word	0x000185e0
        /*1068*/ 	.word	0x00000003
        /*106c*/ 	.word	0x00022840
        /*1070*/ 	.short	0x010a
        /*1072*/ 	.byte	0x3f
	.zero		1


	//   ....[87]....
        /*1074*/ 	.word	0x00018630
        /*1078*/ 	.word	0x00000003
        /*107c*/ 	.word	0x00022860
        /*1080*/ 	.short	0x010a
        /*1082*/ 	.byte	0x3f
	.zero		1


	//   ....[88]....
        /*1084*/ 	.word	0x00018680
        /*1088*/ 	.word	0x00000003
        /*108c*/ 	.word	0x00022840
        /*1090*/ 	.short	0x010a
        /*1092*/ 	.byte	0x3f
	.zero		1


	//   ....[89]....
        /*1094*/ 	.word	0x000186d0
        /*1098*/ 	.word	0x00000003
        /*109c*/ 	.word	0x00022860
        /*10a0*/ 	.short	0x010a
        /*10a2*/ 	.byte	0x3f
	.zero		1


	//   ....[90]....
        /*10a4*/ 	.word	0x00019120
        /*10a8*/ 	.word	0x00000000
        /*10ac*/ 	.word	0x00022820
        /*10b0*/ 	.short	0x010a
        /*10b2*/ 	.byte	0x3f
	.zero		1


	//   ....[91]....
        /*10b4*/ 	.word	0x000192c0
        /*10b8*/ 	.word	0x00000006
        /*10bc*/ 	.word	0x00000000
        /*10c0*/ 	.short	0x010a
        /*10c2*/ 	.byte	0x3f
	.zero		1


	//   ....[92]....
        /*10c4*/ 	.word	0x00019310
        /*10c8*/ 	.word	0x00000007
        /*10cc*/ 	.word	0x00000000
        /*10d0*/ 	.short	0x010a
        /*10d2*/ 	.byte	0x3f
	.zero		1


	//   ....[93]....
        /*10d4*/ 	.word	0x00019360
        /*10d8*/ 	.word	0x00000004
        /*10dc*/ 	.word	0x00000000
        /*10e0*/ 	.short	0x010a
        /*10e2*/ 	.byte	0x3f
	.zero		1


	//----- nvinfo : EIATTR_NUM_MBARRIERS
	.align		4
.L_239:
        /*10e4*/ 	.byte	0x03, 0x38
        /*10e6*/ 	.short	0x0016


	//----- nvinfo : EIATTR_EXIT_INSTR_OFFSETS
	.align		4
        /*10e8*/ 	.byte	0x04, 0x1c
        /*10ea*/ 	.short	(.L_241 - .L_240)


	//   ....[0]....
.L_240:
        /*10ec*/ 	.word	0x00016a20


	//----- nvinfo : EIATTR_MAX_THREADS
	.align		4
.L_241:
        /*10f0*/ 	.byte	0x04, 0x05
        /*10f2*/ 	.short	(.L_243 - .L_242)
.L_242:
        /*10f4*/ 	.word	0x00000180
        /*10f8*/ 	.word	0x00000001
        /*10fc*/ 	.word	0x00000001


	//----- nvinfo : EIATTR_CRS_STACK_SIZE
	.align		4
.L_243:
        /*1100*/ 	.byte	0x04, 0x1e
        /*1102*/ 	.short	(.L_245 - .L_244)
.L_244:
        /*1104*/ 	.word	0x00000000


	//----- nvinfo : EIATTR_CBANK_PARAM_SIZE
	.align		4
.L_245:
        /*1108*/ 	.byte	0x03, 0x19
        /*110a*/ 	.short	0x0af0


	//----- nvinfo : EIATTR_PARAM_CBANK
	.align		4
        /*110c*/ 	.byte	0x04, 0x0a
        /*110e*/ 	.short	(.L_247 - .L_246)
	.align		4
.L_246:
        /*1110*/ 	.word	index@(.nv.constant0._ZN7cutlass13device_kernelIN5flash11enable_sm90INS1_16FlashAttnFwdSm90INS1_25CollectiveMainloopFwdSm90ILi2EN4cute5tupleIJNS5_1CILi1EEES8_S8_EEENS6_IJNS7_ILi128EEENS7_ILi96EEENS7_ILi64EEEEEELi256ENS_10bfloat16_tEfNS_4arch4Sm90ELb0ELb0ELb0ELb1ELb0ELb1ELb0ELb1ELb0ELb1ELb0ELb0EEENS1_21CollectiveEpilogueFwdINS6_IJSA_NS7_ILi256EEESB_EEES9_SE_SG_Li256ELb1ELb1ELb0ELb0EEENS1_36VarlenDynamicPersistentTileSchedulerILi128ELi96ELi256ELi128ELb0ELb1ELb1ELb0ELb1ELb1EEEEEEEEEvNT_6ParamsE)
        /*1114*/ 	.short	0x0210
        /*1116*/ 	.short	0x0af0


	//----- nvinfo : EIATTR_SW_WAR
	.align		4
.L_247:
        /*1118*/ 	.byte	0x04, 0x36
        /*111a*/ 	.short	(.L_249 - .L_248)
.L_248:
        /*111c*/ 	.word	0x00000008
.L_249:


//--------------------- .nv.info._ZN7cutlass13device_kernelIN5flash11enable_sm90INS1_16FlashAttnFwdSm90INS1_25CollectiveMainloopFwdSm90ILi2EN4cute5tupleIJNS5_1CILi1EEES8_S8_EEENS6_IJNS7_ILi128EEENS7_ILi96EEENS7_ILi64EEEEEELi256ENS_10bfloat16_tEfNS_4arch4Sm90ELb0ELb0ELb0ELb1ELb0ELb0ELb1ELb1ELb0ELb1ELb0ELb0EEENS1_21CollectiveEpilogueFwdINS6_IJSA_NS7_ILi256EEESB_EEES9_SE_SG_Li256ELb1ELb1ELb0ELb0EEENS1_36VarlenDynamicPersistentTileSchedulerILi128ELi96ELi256ELi128ELb0ELb1ELb1ELb0ELb1ELb1EEEEEEEEEvNT_6ParamsE --------------------------
	.section	.nv.info._ZN7cutlass13device_kernelIN5flash11enable_sm90INS1_16FlashAttnFwdSm90INS1_25CollectiveMainloopFwdSm90ILi2EN4cute5tupleIJNS5_1CILi1EEES8_S8_EEENS6_IJNS7_ILi128EEENS7_ILi96EEENS7_ILi64EEEEEELi256ENS_10bfloat16_tEfNS_4arch4Sm90ELb0ELb0ELb0ELb1ELb0ELb0ELb1ELb1ELb0ELb1ELb0ELb0EEENS1_21CollectiveEpilogueFwdINS6_IJSA_NS7_ILi256EEESB_EEES9_SE_SG_Li256ELb1ELb1ELb0ELb0EEENS1_36VarlenDynamicPersistentTileSchedulerILi128ELi96ELi256ELi128ELb0ELb1ELb1ELb0ELb1ELb1EEEEEEEEEvNT_6ParamsE,"",@"SHT_CUDA_INFO"
	.sectionflags	@""
	.align	4


	//----- nvinfo : EIATTR_CUDA_API_VERSION
	.align		4
        /*0000*/ 	.byte	0x04, 0x37
        /*0002*/ 	.short	(.L_251 - .L_250)
.L_250:
        /*0004*/ 	.word	0x00000082


	//----- nvinfo : EIATTR_KPARAM_INFO
	.align		4
.L_251:
        /*0008*/ 	.byte	0x04, 0x17
        /*000a*/ 	.short	(.L_253 - .L_252)
.L_252:
        /*000c*/ 	.word	0x00000000
        /*0010*/ 	.short	0x0000
        /*0012*/ 	.short	0x0070
        /*0014*/ 	.byte	0x00, 0xf0, 0x01, 0x2e


	//----- nvinfo : EIATTR_SPARSE_MMA_MASK
	.align		4
.L_253:
        /*0018*/ 	.byte	0x03, 0x50
        /*001a*/ 	.short	0x0000


	//----- nvinfo : EIATTR_MAXREG_COUNT
	.align		4
        /*001c*/ 	.byte	0x03, 0x1b
        /*001e*/ 	.short	0x00a8


	//----- nvinfo : EIATTR_NUM_BARRIERS
	.align		4
        /*0020*/ 	.byte	0x02, 0x4c
        /*0022*/ 	.byte	0x10
	.zero		1


	//----- nvinfo : EIATTR_EXTERNS
	.align		4
        /*0024*/ 	.byte	0x04, 0x0f
        /*0026*/ 	.short	(.L_255 - .L_254)


	//   ....[0]....
	.align		4
.L_254:
        /*0028*/ 	.word	index@(__assertfail)


	//----- nvinfo : EIATTR_ANNOTATIONS
	.align		4
.L_255:
        /*002c*/ 	.byte	0x04, 0x55
        /*002e*/ 	.short	(.L_257 - .L_256)


	//   ....[0]....
.L_256:
        /* <DEDUP_REMOVED lines=99> */


	//----- nvinfo : EIATTR_MERCURY_ISA_VERSION
	.align		4
.L_257:
        /*0650*/ 	.byte	0x03, 0x5f
        /*0652*/ 	.short	0x0101


	//----- nvinfo : EIATTR_UNUSED_LOAD_BYTE_OFFSET
	.align		4
        /*0654*/ 	.byte	0x04, 0x44
        /*0656*/ 	.short	(.L_259 - .L_258)


	//   ....[0]....
.L_258:
        /*0658*/ 	.word	0x00000a80
        /*065c*/ 	.word	0x0000fff0


	//   ....[1]....
        /*0660*/ 	.word	0x00006a30
        /*0664*/ 	.word	0x0000fff0


	//----- nvinfo : EIATTR_INT_WARP_WIDE_INSTR_OFFSETS
	.align		4
.L_259:
        /*0668*/ 	.byte	0x04, 0x31
        /*066a*/ 	.short	(.L_261 - .L_260)


	//   ....[0]....
.L_260:
        /*066c*/ 	.word	0x00000130


	//   ....[1]....
        /*0670*/ 	.word	0x00000170


	//   ....[2]....
        /*0674*/ 	.word	0x000001e0


	//   ....[3]....
        /*0678*/ 	.word	0x000001f0


	//   ....[4]....
        /*067c*/ 	.word	0x0000a960


	//   ....[5]....
        /*0680*/ 	.word	0x0000a9f0


	//   ....[6]....
        /*0684*/ 	.word	0x0000f600


	//   ....[7]....
        /*0688*/ 	.word	0x0000f690


	//----- nvinfo : EIATTR_COOP_GROUP_MASK_REGIDS
	.align		4
.L_261:
        /*068c*/ 	.byte	0x04, 0x29
        /*068e*/ 	.short	(.L_263 - .L_262)


	//   ....[0]....
.L_262:
        /*0690*/ 	.word	0xffffffff


	//   ....[1]....
        /*0694*/ 	.word	0xffffffff


	//   ....[2]....
        /*0698*/ 	.word	0xffffffff


	//   ....[3]....
        /*069c*/ 	.word	0xffffffff


	//   ....[4]....
        /*06a0*/ 	.word	0xffffffff


	//   ....[5]....
        /*06a4*/ 	.word	0xffffffff


	//   ....[6]....
        /*06a8*/ 	.word	0xffffffff


	//   ....[7]....
        /*06ac*/ 	.word	0xffffffff


	//   ....[8]....
        /*06b0*/ 	.word	0xffffffff


	//   ....[9]....
        /*06b4*/ 	.word	0xffffffff


	//   ....[10]....
        /*06b8*/ 	.word	0xffffffff


	//   ....[11]....
        /*06bc*/ 	.word	0xffffffff


	//   ....[12]....
        /*06c0*/ 	.word	0xffffffff


	//   ....[13]....
        /*06c4*/ 	.word	0xffffffff


	//   ....[14]....
        /*06c8*/ 	.word	0xffffffff


	//   ....[15]....
        /*06cc*/ 	.word	0xffffffff


	//   ....[16]....
        /*06d0*/ 	.word	0xffffffff


	//   ....[17]....
        /*06d4*/ 	.word	0xffffffff


	//   ....[18]....
        /*06d8*/ 	.word	0xffffffff


	//   ....[19]....
        /*06dc*/ 	.word	0xffffffff


	//   ....[20]....
        /*06e0*/ 	.word	0xffffffff


	//   ....[21]....
        /*06e4*/ 	.word	0xffffffff


	//   ....[22]....
        /*06e8*/ 	.word	0xffffffff


	//   ....[23]....
        /*06ec*/ 	.word	0xffffffff


	//   ....[24]....
        /*06f0*/ 	.word	0xffffffff


	//   ....[25]....
        /*06f4*/ 	.word	0xffffffff


	//   ....[26]....
        /*06f8*/ 	.word	0xffffffff


	//   ....[27]....
        /*06fc*/ 	.word	0xffffffff


	//   ....[28]....
        /*0700*/ 	.word	0xffffffff


	//   ....[29]....
        /*0704*/ 	.word	0xffffffff


	//   ....[30]....
        /*0708*/ 	.word	0xffffffff


	//   ....[31]....
        /*070c*/ 	.word	0xffffffff


	//   ....[32]....
        /*0710*/ 	.word	0xffffffff


	//   ....[33]....
        /*0714*/ 	.word	0xffffffff


	//   ....[34]....
        /*0718*/ 	.word	0xffffffff


	//   ....[35]....
        /*071c*/ 	.word	0xffffffff


	//   ....[36]....
        /*0720*/ 	.word	0xffffffff


	//   ....[37]....
        /*0724*/ 	.word	0xffffffff


	//   ....[38]....
        /*0728*/ 	.word	0xffffffff


	//   ....[39]....
        /*072c*/ 	.word	0xffffffff


	//   ....[40]....
        /*0730*/ 	.word	0xffffffff


	//   ....[41]....
        /*0734*/ 	.word	0xffffffff


	//   ....[42]....
        /*0738*/ 	.word	0xffffffff


	//   ....[43]....
        /*073c*/ 	.word	0xffffffff


	//   ....[44]....
        /*0740*/ 	.word	0xffffffff


	//   ....[45]....
        /*0744*/ 	.word	0xffffffff


	//   ....[46]....
        /*0748*/ 	.word	0xffffffff


	//   ....[47]....
        /*074c*/ 	.word	0xffffffff


	//   ....[48]....
        /*0750*/ 	.word	0xffffffff


	//   ....[49]....
        /*0754*/ 	.word	0xffffffff


	//   ....[50]....
        /*0758*/ 	.word	0xffffffff


	//   ....[51]....
        /*075c*/ 	.word	0xffffffff


	//   ....[52]....
        /*0760*/ 	.word	0xffffffff


	//   ....[53]....
        /*0764*/ 	.word	0xffffffff


	//   ....[54]....
        /*0768*/ 	.word	0xffffffff


	//   ....[55]....
        /*076c*/ 	.word	0xffffffff


	//   ....[56]....
        /*0770*/ 	.word	0xffffffff


	//   ....[57]....
        /*0774*/ 	.word	0xffffffff


	//   ....[58]....
        /*0778*/ 	.word	0xffffffff


	//   ....[59]....
        /*077c*/ 	.word	0xffffffff


	//   ....[60]....
        /*0780*/ 	.word	0xffffffff


	//   ....[61]....
        /*0784*/ 	.word	0xffffffff


	//   ....[62]....
        /*0788*/ 	.word	0xffffffff


	//   ....[63]....
        /*078c*/ 	.word	0xffffffff


	//   ....[64]....
        /*0790*/ 	.word	0xffffffff


	//   ....[65]....
        /*0794*/ 	.word	0xffffffff


	//   ....[66]....
        /*0798*/ 	.word	0xffffffff


	//   ....[67]....
        /*079c*/ 	.word	0xffffffff


	//   ....[68]....
        /*07a0*/ 	.word	0xffffffff


	//   ....[69]....
        /*07a4*/ 	.word	0xffffffff


	//   ....[70]....
        /*07a8*/ 	.word	0xffffffff


	//   ....[71]....
        /*07ac*/ 	.word	0xffffffff


	//   ....[72]....
        /*07b0*/ 	.word	0xffffffff


	//   ....[73]....
        /*07b4*/ 	.word	0xffffffff


	//   ....[74]....
        /*07b8*/ 	.word	0xffffffff


	//   ....[75]....
        /*07bc*/ 	.word	0xffffffff


	//   ....[76]....
        /*07c0*/ 	.word	0xffffffff


	//   ....[77]....
        /*07c4*/ 	.word	0xffffffff


	//   ....[78]....
        /*07c8*/ 	.word	0xffffffff


	//   ....[79]....
        /*07cc*/ 	.word	0xffffffff


	//   ....[80]....
        /*07d0*/ 	.word	0xffffffff


	//   ....[81]....
        /*07d4*/ 	.word	0xffffffff


	//   ....[82]....
        /*07d8*/ 	.word	0xffffffff


	//   ....[83]....
        /*07dc*/ 	.word	0xffffffff


	//   ....[84]....
        /*07e0*/ 	.word	0xffffffff


	//   ....[85]....
        /*07e4*/ 	.word	0xffffffff


	//   ....[86]....
        /*07e8*/ 	.word	0xffffffff


	//   ....[87]....
        /*07ec*/ 	.word	0xffffffff


	//   ....[88]....
        /*07f0*/ 	.word	0xffffffff


	//   ....[89]....
        /*07f4*/ 	.word	0xffffffff


	//   ....[90]....
        /*07f8*/ 	.word	0xffffffff


	//   ....[91]....
        /*07fc*/ 	.word	0xffffffff


	//   ....[92]....
        /*0800*/ 	.word	0xffffffff


	//   ....[93]....
        /*0804*/ 	.word	0xffffffff


	//   ....[94]....
        /*0808*/ 	.word	0xffffffff


	//   ....[95]....
        /*080c*/ 	.word	0xffffffff


	//   ....[96]....
        /*0810*/ 	.word	0xffffffff


	//   ....[97]....
        /*0814*/ 	.word	0xffffffff


	//   ....[98]....
        /*0818*/ 	.word	0xffffffff


	//   ....[99]....
        /*081c*/ 	.word	0xffffffff


	//   ....[100]....
        /*0820*/ 	.word	0xffffffff


	//   ....[101]....
        /*0824*/ 	.word	0xffffffff


	//   ....[102]....
        /*0828*/ 	.word	0xffffffff


	//   ....[103]....
        /*082c*/ 	.word	0xffffffff


	//   ....[104]....
        /*0830*/ 	.word	0xffffffff


	//   ....[105]....
        /*0834*/ 	.word	0xffffffff


	//   ....[106]....
        /*0838*/ 	.word	0xffffffff


	//   ....[107]....
        /*083c*/ 	.word	0x0500000f


	//   ....[108]....
        /*0840*/ 	.word	0x0500000f


	//   ....[109]....
        /*0844*/ 	.word	0x0500000f


	//   ....[110]....
        /*0848*/ 	.word	0x0500000f


	//   ....[111]....
        /*084c*/ 	.word	0x0500000f


	//   ....[112]....
        /*0850*/ 	.word	0x0500000f


	//   ....[113]....
        /*0854*/ 	.word	0x0500000f


	//   ....[114]....
        /*0858*/ 	.word	0x0500000f


	//   ....[115]....
        /*085c*/ 	.word	0x0500000f


	//   ....[116]....
        /*0860*/ 	.word	0x0500000f


	//   ....[117]....
        /*0864*/ 	.word	0x0500000f


	//   ....[118]....
        /*0868*/ 	.word	0x0500000f


	//   ....[119]....
        /*086c*/ 	.word	0x0500000f


	//   ....[120]....
        /*0870*/ 	.word	0x0500000f


	//   ....[121]....
        /*0874*/ 	.word	0x0500000f


	//   ....[122]....
        /*0878*/ 	.word	0x0500000f


	//   ....[123]....
        /*087c*/ 	.word	0x0500000f


	//   ....[124]....
        /*0880*/ 	.word	0x0500000f


	//   ....[125]....
        /*0884*/ 	.word	0x0500000f


	//   ....[126]....
        /*0888*/ 	.word	0x0500000f


	//   ....[127]....
        /*088c*/ 	.word	0x0500000f


	//   ....[128]....
        /*0890*/ 	.word	0x0500000f


	//   ....[129]....
        /*0894*/ 	.word	0x0500000f


	//   ....[130]....
        /*0898*/ 	.word	0x0500000f


	//   ....[131]....
        /*089c*/ 	.word	0x0500000f


	//   ....[132]....
        /*08a0*/ 	.word	0x0500000f


	//   ....[133]....
        /*08a4*/ 	.word	0x0500000f


	//   ....[134]....
        /*08a8*/ 	.word	0x0500000f


	//   ....[135]....
        /*08ac*/ 	.word	0x0500000f


	//   ....[136]....
        /*08b0*/ 	.word	0x0500000f


	//   ....[137]....
        /*08b4*/ 	.word	0x0500000f


	//   ....[138]....
        /*08b8*/ 	.word	0x0500000f


	//   ....[139]....
        /*08bc*/ 	.word	0x0500000f


	//   ....[140]....
        /*08c0*/ 	.word	0x0500000f


	//   ....[141]....
        /*08c4*/ 	.word	0x0500000f


	//   ....[142]....
        /*08c8*/ 	.word	0x0500000f


	//   ....[143]....
        /*08cc*/ 	.word	0x0500000f


	//   ....[144]....
        /*08d0*/ 	.word	0x0500000f


	//   ....[145]....
        /*08d4*/ 	.word	0x0500000f


	//   ....[146]....
        /*08d8*/ 	.word	0x0500000f


	//   ....[147]....
        /*08dc*/ 	.word	0x0500000f


	//   ....[148]....
        /*08e0*/ 	.word	0x0500000f


	//   ....[149]....
        /*08e4*/ 	.word	0x0500000f


	//   ....[150]....
        /*08e8*/ 	.word	0x0500000f


	//   ....[151]....
        /*08ec*/ 	.word	0x0500000f


	//   ....[152]....
        /*08f0*/ 	.word	0x0500000f


	//   ....[153]....
        /*08f4*/ 	.word	0x0500000f


	//   ....[154]....
        /*08f8*/ 	.word	0x0500000f


	//   ....[155]....
        /*08fc*/ 	.word	0x0500000f


	//   ....[156]....
        /*0900*/ 	.word	0x0500000f


	//   ....[157]....
        /*0904*/ 	.word	0x0500000f


	//----- nvinfo : EIATTR_COOP_GROUP_INSTR_OFFSETS
	.align		4
.L_263:
        /*0908*/ 	.byte	0x04, 0x28
        /*090a*/ 	.short	(.L_265 - .L_264)


	//   ....[0]....
.L_264:
        /*090c*/ 	.word	0x00000070


	//   ....[1]....
        /*0910*/ 	.word	0x00000140


	//   ....[2]....
        /*0914*/ 	.word	0x00000190


	//   ....[3]....
        /*0918*/ 	.word	0x000003e0


	//   ....[4]....
        /*091c*/ 	.word	0x00000540


	//   ....[5]....
        /*0920*/ 	.word	0x00000660


	//   ....[6]....
        /*0924*/ 	.word	0x000007c0


	//   ....[7]....
        /*0928*/ 	.word	0x000016a0


	//   ....[8]....
        /*092c*/ 	.word	0x00002e70


	//   ....[9]....
        /*0930*/ 	.word	0x00002ee0


	//   ....[10]....
        /*0934*/ 	.word	0x00002f00


	//   ....[11]....
        /*0938*/ 	.word	0x00002f20


	//   ....[12]....
        /*093c*/ 	.word	0x00004900


	//   ....[13]....
        /*0940*/ 	.word	0x00004960


	//   ....[14]....
        /*0944*/ 	.word	0x00004980


	//   ....[15]....
        /*0948*/ 	.word	0x000049a0


	//   ....[16]....
        /*094c*/ 	.word	0x00005f90


	//   ....[17]....
        /*0950*/ 	.word	0x00005fd0


	//   ....[18]....
        /*0954*/ 	.word	0x00006090


	//   ....[19]....
        /*0958*/ 	.word	0x000060e0


	//   ....[20]....
        /*095c*/ 	.word	0x00007ba0


	//   ....[21]....
        /*0960*/ 	.word	0x00007bd0


	//   ....[22]....
        /*0964*/ 	.word	0x00007c80


	//   ....[23]....
        /*0968*/ 	.word	0x00007cb0


	//   ....[24]....
        /*096c*/ 	.word	0x000084b0


	//   ....[25]....
        /*0970*/ 	.word	0x000084e0


	//   ....[26]....
        /*0974*/ 	.word	0x00008620


	//   ....[27]....
        /*0978*/ 	.word	0x00008640


	//   ....[28]....
        /*097c*/ 	.word	0x00008780


	//   ....[29]....
        /*0980*/ 	.word	0x000087a0


	//   ....[30]....
        /*0984*/ 	.word	0x000088f0


	//   ....[31]....
        /*0988*/ 	.word	0x00008910


	//   ....[32]....
        /*098c*/ 	.word	0x000092c0


	//   ....[33]....
        /*0990*/ 	.word	0x000092f0


	//   ....[34]....
        /*0994*/ 	.word	0x00009440


	//   ....[35]....
        /*0998*/ 	.word	0x00009460


	//   ....[36]....
        /*099c*/ 	.word	0x000095a0


	//   ....[37]....
        /*09a0*/ 	.word	0x000095c0


	//   ....[38]....
        /*09a4*/ 	.word	0x00009710


	//   ....[39]....
        /*09a8*/ 	.word	0x00009730


	//   ....[40]....
        /*09ac*/ 	.word	0x000098f0


	//   ....[41]....
        /*09b0*/ 	.word	0x00009ae0


	//   ....[42]....
        /*09b4*/ 	.word	0x00009b10


	//   ....[43]....
        /*09b8*/ 	.word	0x00009b40


	//   ....[44]....
        /*09bc*/ 	.word	0x00009b70


	//   ....[45]....
        /*09c0*/ 	.word	0x00009ba0


	//   ....[46]....
        /*09c4*/ 	.word	0x00009bd0


	//   ....[47]....
        /*09c8*/ 	.word	0x00009d40


	//   ....[48]....
        /*09cc*/ 	.word	0x00009d70


	//   ....[49]....
        /*09d0*/ 	.word	0x00009da0


	//   ....[50]....
        /*09d4*/ 	.word	0x00009dd0


	//   ....[51]....
        /*09d8*/ 	.word	0x00009e00


	//   ....[52]....
        /*09dc*/ 	.word	0x00009e30


	//   ....[53]....
        /*09e0*/ 	.word	0x00009ed0


	//   ....[54]....
        /*09e4*/ 	.word	0x00009f00


	//   ....[55]....
        /*09e8*/ 	.word	0x00009f90


	//   ....[56]....
        /*09ec*/ 	.word	0x0000af70


	//   ....[57]....
        /*09f0*/ 	.word	0x0000bb00


	//   ....[58]....
        /*09f4*/ 	.word	0x0000bb20


	//   ....[59]....
        /*09f8*/ 	.word	0x0000bb50


	//   ....[60]....
        /*09fc*/ 	.word	0x0000bb70


	//   ....[61]....
        /*0a00*/ 	.word	0x0000bc20


	//   ....[62]....
        /*0a04*/ 	.word	0x0000bcb0


	//   ....[63]....
        /*0a08*/ 	.word	0x0000bce0


	//   ....[64]....
        /*0a0c*/ 	.word	0x0000bd60


	//   ....[65]....
        /*0a10*/ 	.word	0x0000bd90


	//   ....[66]....
        /*0a14*/ 	.word	0x0000be10


	//   ....[67]....
        /*0a18*/ 	.word	0x0000be40


	//   ....[68]....
        /*0a1c*/ 	.word	0x0000bec0


	//   ....[69]....
        /*0a20*/ 	.word	0x0000bef0


	//   ....[70]....
        /*0a24*/ 	.word	0x0000bf50


	//   ....[71]....
        /*0a28*/ 	.word	0x0000bf60


	//   ....[72]....
        /*0a2c*/ 	.word	0x0000bfd0


	//   ....[73]....
        /*0a30*/ 	.word	0x0000c6d0


	//   ....[74]....
        /*0a34*/ 	.word	0x0000c730


	//   ....[75]....
        /*0a38*/ 	.word	0x0000c7e0


	//   ....[76]....
        /*0a3c*/ 	.word	0x0000c7f0


	//   ....[77]....
        /*0a40*/ 	.word	0x0000c880


	//   ....[78]....
        /*0a44*/ 	.word	0x0000c890


	//   ....[79]....
        /*0a48*/ 	.word	0x0000c920


	//   ....[80]....
        /*0a4c*/ 	.word	0x0000c930


	//   ....[81]....
        /*0a50*/ 	.word	0x0000c9a0


	//   ....[82]....
        /*0a54*/ 	.word	0x0000c9b0


	//   ....[83]....
        /*0a58*/ 	.word	0x0000ca30


	//   ....[84]....
        /*0a5c*/ 	.word	0x0000ca40


	//   ....[85]....
        /*0a60*/ 	.word	0x0000cac0


	//   ....[86]....
        /*0a64*/ 	.word	0x0000cad0


	//   ....[87]....
        /*0a68*/ 	.word	0x0000cb50


	//   ....[88]....
        /*0a6c*/ 	.word	0x0000cb60


	//   ....[89]....
        /*0a70*/ 	.word	0x0000f890


	//   ....[90]....
        /*0a74*/ 	.word	0x0000f8c0


	//   ....[91]....
        /*0a78*/ 	.word	0x0000f900


	//   ....[92]....
        /*0a7c*/ 	.word	0x0000f930


	//   ....[93]....
        /*0a80*/ 	.word	0x0000f960


	//   ....[94]....
        /*0a84*/ 	.word	0x0000f990


	//   ....[95]....
        /*0a88*/ 	.word	0x0000f9c0


	//   ....[96]....
        /*0a8c*/ 	.word	0x0000f9f0


	//   ....[97]....
        /*0a90*/ 	.word	0x0000fb70


	//   ....[98]....
        /*0a94*/ 	.word	0x0000fba0


	//   ....[99]....
        /*0a98*/ 	.word	0x0000fbd0


	//   ....[100]....
        /*0a9c*/ 	.word	0x0000fc00


	//   ....[101]....
        /*0aa0*/ 	.word	0x0000fc30


	//   ....[102]....
        /*0aa4*/ 	.word	0x0000fc60


	//   ....[103]....
        /*0aa8*/ 	.word	0x0000fd20


	//   ....[104]....
        /*0aac*/ 	.word	0x0000fd40


	//   ....[105]....
        /*0ab0*/ 	.word	0x0000fdb0


	//   ....[106]....
        /*0ab4*/ 	.word	0x00010240


	//   ....[107]....
        /*0ab8*/ 	.word	0x000107a0


	//   ....[108]....
        /*0abc*/ 	.word	0x00010920


	//   ....[109]....
        /*0ac0*/ 	.word	0x00010990


	//   ....[110]....
        /*0ac4*/ 	.word	0x000109f0


	//   ....[111]....
        /*0ac8*/ 	.word	0x00010a50


	//   ....[112]....
        /*0acc*/ 	.word	0x00010b20


	//   ....[113]....
        /*0ad0*/ 	.word	0x00010be0


	//   ....[114]....
        /*0ad4*/ 	.word	0x00010cf0


	//   ....[115]....
        /*0ad8*/ 	.word	0x00010d90


	//   ....[116]....
        /*0adc*/ 	.word	0x00010e60


	//   ....[117]....
        /*0ae0*/ 	.word	0x00010f00


	//   ....[118]....
        /*0ae4*/ 	.word	0x00010fd0


	//   ....[119]....
        /*0ae8*/ 	.word	0x00011070


	//   ....[120]....
        /*0aec*/ 	.word	0x00011140


	//   ....[121]....
        /*0af0*/ 	.word	0x000111e0


	//   ....[122]....
        /*0af4*/ 	.word	0x00011290


	//   ....[123]....
        /*0af8*/ 	.word	0x00011370


	//   ....[124]....
        /*0afc*/ 	.word	0x000115c0


	//   ....[125]....
        /*0b00*/ 	.word	0x00011690


	//   ....[126]....
        /*0b04*/ 	.word	0x00011770


	//   ....[127]....
        /*0b08*/ 	.word	0x000117e0


	//   ....[128]....
        /*0b0c*/ 	.word	0x000118f0


	//   ....[129]....
        /*0b10*/ 	.word	0x000119b0


	//   ....[130]....
        /*0b14*/ 	.word	0x00011a70


	//   ....[131]....
        /*0b18*/ 	.word	0x00011b30


	//   ....[132]....
        /*0b1c*/ 	.word	0x00011bf0


	//   ....[133]....
        /*0b20*/ 	.word	0x00011cb0


	//   ....[134]....
        /*0b24*/ 	.word	0x00011d70


	//   ....[135]....
        /*0b28*/ 	.word	0x00011e20


	//   ....[136]....
        /*0b2c*/ 	.word	0x00011f20


	//   ....[137]....
        /*0b30*/ 	.word	0x00011f70


	//   ....[138]....
        /*0b34*/ 	.word	0x00011fd0


	//   ....[139]....
        /*0b38*/ 	.word	0x000120b0


	//   ....[140]....
        /*0b3c*/ 	.word	0x000123e0


	//   ....[141]....
        /*0b40*/ 	.word	0x00012480


	//   ....[142]....
        /*0b44*/ 	.word	0x000125a0


	//   ....[143]....
        /*0b48*/ 	.word	0x00012620


	//   ....[144]....
        /*0b4c*/ 	.word	0x000126a0


	//   ....[145]....
        /*0b50*/ 	.word	0x00012720


	//   ....[146]....
        /*0b54*/ 	.word	0x000127a0


	//   ....[147]....
        /*0b58*/ 	.word	0x00012830


	//   ....[148]....
        /*0b5c*/ 	.word	0x000128d0


	//   ....[149]....
        /*0b60*/ 	.word	0x00012980


	//   ....[150]....
        /*0b64*/ 	.word	0x00012a00


	//   ....[151]....
        /*0b68*/ 	.word	0x00012a80


	//   ....[152]....
        /*0b6c*/ 	.word	0x00012b00


	//   ....[153]....
        /*0b70*/ 	.word	0x00012b90


	//   ....[154]....
        /*0b74*/ 	.word	0x00012c10


	//   ....[155]....
        /*0b78*/ 	.word	0x00012cb0


	//   ....[156]....
        /*0b7c*/ 	.word	0x00012d40


	//   ....[157]....
        /*0b80*/ 	.word	0x00012e70


	//----- nvinfo : EIATTR_REG_RECONFIG
	.align		4
.L_265:
        /*0b84*/ 	.byte	0x01, 0x54
	.zero		2


	//----- nvinfo : EIATTR_SYSCALL_OFFSETS
	.align		4
        /*0b88*/ 	.byte	0x04, 0x46
        /*0b8a*/ 	.short	(.L_267 - .L_266)


	//   ....[0]....
.L_266:
        /*0b8c*/ 	.word	0x00001810


	//   ....[1]....
        /*0b90*/ 	.word	0x0000ab60


	//   ....[2]....
        /*0b94*/ 	.word	0x0000acc0


	//   ....[3]....
        /*0b98*/ 	.word	0x0000adc0


	//   ....[4]....
        /*0b9c*/ 	.word	0x0000b6d0


	//   ....[5]....
        /*0ba0*/ 	.word	0x0000c2f0


	//----- nvinfo : EIATTR_MBARRIER_INSTR_OFFSETS
	.align		4
.L_267:
        /*0ba4*/ 	.byte	0x04, 0x39
        /*0ba6*/ 	.short	(.L_269 - .L_268)


	//   ....[0]....
.L_268:
        /*0ba8*/ 	.word	0x00000280
        /*0bac*/ 	.word	0x000000ff
        /*0bb0*/ 	.word	0x00032400
        /*0bb4*/ 	.short	0x0100
        /*0bb6*/ 	.byte	0x08
	.zero		1


	//   ....[1]....
        /*0bb8*/ 	.word	0x00000290
        /*0bbc*/ 	.word	0x000000ff
        /*0bc0*/ 	.word	0x00032410
        /*0bc4*/ 	.short	0x0100
        /*0bc6*/ 	.byte	0x08
	.zero		1


	//   ....[2]....
        /*0bc8*/ 	.word	0x000002a0
        /*0bcc*/ 	.word	0x000000ff
        /*0bd0*/ 	.word	0x00032420
        /*0bd4*/ 	.short	0x0100
        /*0bd6*/ 	.byte	0x08
	.zero		1


	//   ....[3]....
        /*0bd8*/ 	.word	0x00000390
        /*0bdc*/ 	.word	0x000000ff
        /*0be0*/ 	.word	0x00032430
        /*0be4*/ 	.short	0x0100
        /*0be6*/ 	.byte	0x08
	.zero		1


	//   ....[4]....
        /*0be8*/ 	.word	0x000003a0
        /*0bec*/ 	.word	0x000000ff
        /*0bf0*/ 	.word	0x00032440
        /*0bf4*/ 	.short	0x0100
        /*0bf6*/ 	.byte	0x08
	.zero		1


	//   ....[5]....
        /*0bf8*/ 	.word	0x000003b0
        /*0bfc*/ 	.word	0x000000ff
        /*0c00*/ 	.word	0x00032438
        /*0c04*/ 	.short	0x0100
        /*0c06*/ 	.byte	0x08
	.zero		1


	//   ....[6]....
        /*0c08*/ 	.word	0x000003c0
        /*0c0c*/ 	.word	0x000000ff
        /*0c10*/ 	.word	0x00032448
        /*0c14*/ 	.short	0x0100
        /*0c16*/ 	.byte	0x08
	.zero		1


	//   ....[7]....
        /*0c18*/ 	.word	0x000004f0
        /*0c1c*/ 	.word	0x000000ff
        /*0c20*/ 	.word	0x00032450
        /*0c24*/ 	.short	0x0100
        /*0c26*/ 	.byte	0x08
	.zero		1


	//   ....[8]....
        /*0c28*/ 	.word	0x00000500
        /*0c2c*/ 	.word	0x000000ff
        /*0c30*/ 	.word	0x00032460
        /*0c34*/ 	.short	0x0100
        /*0c36*/ 	.byte	0x08
	.zero		1


	//   ....[9]....
        /*0c38*/ 	.word	0x00000510
        /*0c3c*/ 	.word	0x000000ff
        /*0c40*/ 	.word	0x00032458
        /*0c44*/ 	.short	0x0100
        /*0c46*/ 	.byte	0x08
	.zero		1


	//   ....[10]....
        /*0c48*/ 	.word	0x00000520
        /*0c4c*/ 	.word	0x000000ff
        /*0c50*/ 	.word	0x00032468
        /*0c54*/ 	.short	0x0100
        /*0c56*/ 	.byte	0x08
	.zero		1


	//   ....[11]....
        /*0c58*/ 	.word	0x00000610
        /*0c5c*/ 	.word	0x000000ff
        /*0c60*/ 	.word	0x00032470
        /*0c64*/ 	.short	0x0100
        /*0c66*/ 	.byte	0x06
	.zero		1


	//   ....[12]....
        /*0c68*/ 	.word	0x00000620
        /*0c6c*/ 	.word	0x000000ff
        /*0c70*/ 	.word	0x00032480
        /*0c74*/ 	.short	0x0100
        /*0c76*/ 	.byte	0x06
	.zero		1


	//   ....[13]....
        /*0c78*/ 	.word	0x00000630
        /*0c7c*/ 	.word	0x000000ff
        /*0c80*/ 	.word	0x00032478
        /*0c84*/ 	.short	0x0100
        /*0c86*/ 	.byte	0x06
	.zero		1


	//   ....[14]....
        /*0c88*/ 	.word	0x00000640
        /*0c8c*/ 	.word	0x000000ff
        /*0c90*/ 	.word	0x00032488
        /*0c94*/ 	.short	0x0100
        /*0c96*/ 	.byte	0x06
	.zero		1


	//   ....[15]....
        /*0c98*/ 	.word	0x00000770
        /*0c9c*/ 	.word	0x000000ff
        /*0ca0*/ 	.word	0x00032490
        /*0ca4*/ 	.short	0x0100
        /*0ca6*/ 	.byte	0x08
	.zero		1


	//   ....[16]....
        /*0ca8*/ 	.word	0x00000780
        /*0cac*/ 	.word	0x000000ff
        /*0cb0*/ 	.word	0x000324a0
        /*0cb4*/ 	.short	0x0100
        /*0cb6*/ 	.byte	0x08
	.zero		1


	//   ....[17]....
        /*0cb8*/ 	.word	0x00000790
        /*0cbc*/ 	.word	0x000000ff
        /*0cc0*/ 	.word	0x00032498
        /*0cc4*/ 	.short	0x0100
        /*0cc6*/ 	.byte	0x08
	.zero		1


	//   ....[18]....
        /*0cc8*/ 	.word	0x000007a0
        /*0ccc*/ 	.word	0x000000ff
        /*0cd0*/ 	.word	0x000324a8
        /*0cd4*/ 	.short	0x0100
        /*0cd6*/ 	.byte	0x08
	.zero		1


	//   ....[19]....
        /*0cd8*/ 	.word	0x000008d0
        /*0cdc*/ 	.word	0x000000ff
        /*0ce0*/ 	.word	0x000324b0
        /*0ce4*/ 	.short	0x0100
        /*0ce6*/ 	.byte	0x08
	.zero		1


	//   ....[20]....
        /*0ce8*/ 	.word	0x000008e0
        /*0cec*/ 	.word	0x000000ff
        /*0cf0*/ 	.word	0x000324c0
        /*0cf4*/ 	.short	0x0100
        /*0cf6*/ 	.byte	0x08
	.zero		1


	//   ....[21]....
        /*0cf8*/ 	.word	0x000008f0
        /*0cfc*/ 	.word	0x000000ff
        /*0d00*/ 	.word	0x000324b8
        /*0d04*/ 	.short	0x0100
        /*0d06*/ 	.byte	0x08
	.zero		1


	//   ....[22]....
        /*0d08*/ 	.word	0x00000900
        /*0d0c*/ 	.word	0x000000ff
        /*0d10*/ 	.word	0x000324c8
        /*0d14*/ 	.short	0x0100
        /*0d16*/ 	.byte	0x08
	.zero		1


	//   ....[23]....
        /*0d18*/ 	.word	0x000018d0
        /*0d1c*/ 	.word	0x00000005
        /*0d20*/ 	.word	0x00032400
        /*0d24*/ 	.short	0x010a
        /*0d26*/ 	.byte	0x3f
	.zero		1


	//   ....[24]....
        /*0d28*/ 	.word	0x000019b0
        /*0d2c*/ 	.word	0x00000003
        /*0d30*/ 	.word	0x00032430
        /*0d34*/ 	.short	0x010a
        /*0d36*/ 	.byte	0x3f
	.zero		1


	//   ....[25]....
        /*0d38*/ 	.word	0x00001a00
        /*0d3c*/ 	.word	0x00000003
        /*0d40*/ 	.word	0x00032430
        /*0d44*/ 	.short	0x010a
        /*0d46*/ 	.byte	0x3f
	.zero		1


	//   ....[26]....
        /*0d48*/ 	.word	0x00001d70
        /*0d4c*/ 	.word	0x00000005
        /*0d50*/ 	.word	0x00032410
        /*0d54*/ 	.short	0x010a
        /*0d56*/ 	.byte	0x3f
	.zero		1


	//   ....[27]....
        /*0d58*/ 	.word	0x00001db0
        /*0d5c*/ 	.word	0x00000003
        /*0d60*/ 	.word	0x00032450
        /*0d64*/ 	.short	0x010a
        /*0d66*/ 	.byte	0x3f
	.zero		1


	//   ....[28]....
        /*0d68*/ 	.word	0x00001df0
        /*0d6c*/ 	.word	0x00000003
        /*0d70*/ 	.word	0x00032450
        /*0d74*/ 	.short	0x010a
        /*0d76*/ 	.byte	0x3f
	.zero		1


	//   ....[29]....
        /*0d78*/ 	.word	0x00003180
        /*0d7c*/ 	.word	0x00000018
        /*0d80*/ 	.word	0x00000000
        /*0d84*/ 	.short	0x0101
        /*0d86*/ 	.byte	0x3f
	.zero		1


	//   ....[30]....
        /*0d88*/ 	.word	0x00003c60
        /*0d8c*/ 	.word	0x00000003
        /*0d90*/ 	.word	0x00000000
        /*0d94*/ 	.short	0x0101
        /*0d96*/ 	.byte	0x3f
	.zero		1


	//   ....[31]....
        /*0d98*/ 	.word	0x00003db0
        /*0d9c*/ 	.word	0x000000ff
        /*0da0*/ 	.word	0x00032430
        /*0da4*/ 	.short	0x010a
        /*0da6*/ 	.byte	0x04
	.zero		1


	//   ....[32]....
        /*0da8*/ 	.word	0x00003df0
        /*0dac*/ 	.word	0x000000ff
        /*0db0*/ 	.word	0x00032430
        /*0db4*/ 	.short	0x010a
        /*0db6*/ 	.byte	0x04
	.zero		1


	//   ....[33]....
        /*0db8*/ 	.word	0x00004000
        /*0dbc*/ 	.word	0x000000ff
        /*0dc0*/ 	.word	0x00032450
        /*0dc4*/ 	.short	0x010a
        /*0dc6*/ 	.byte	0x04
	.zero		1


	//   ....[34]....
        /*0dc8*/ 	.word	0x00004040
        /*0dcc*/ 	.word	0x000000ff
        /*0dd0*/ 	.word	0x00032450
        /*0dd4*/ 	.short	0x010a
        /*0dd6*/ 	.byte	0x04
	.zero		1


	//   ....[35]....
        /*0dd8*/ 	.word	0x00004bf0
        /*0ddc*/ 	.word	0x00000098
        /*0de0*/ 	.word	0x00000000
        /*0de4*/ 	.short	0x0101
        /*0de6*/ 	.byte	0x3f
	.zero		1


	//   ....[36]....
        /*0de8*/ 	.word	0x00005e00
        /*0dec*/ 	.word	0x000000d6
        /*0df0*/ 	.word	0x00000000
        /*0df4*/ 	.short	0x0101
        /*0df6*/ 	.byte	0x3f
	.zero		1


	//   ....[37]....
        /*0df8*/ 	.word	0x000084d0
        /*0dfc*/ 	.word	0x00000000
        /*0e00*/ 	.word	0x00000000
        /*0e04*/ 	.short	0x0101
        /*0e06*/ 	.byte	0x3f
	.zero		1


	//   ....[38]....
        /*0e08*/ 	.word	0x0000b210
        /*0e0c*/ 	.word	0x00000000
        /*0e10*/ 	.word	0x00032440
        /*0e14*/ 	.short	0x010a
        /*0e16*/ 	.byte	0x3f
	.zero		1


	//   ....[39]....
        /*0e18*/ 	.word	0x0000c090
        /*0e1c*/ 	.word	0x00000008
        /*0e20*/ 	.word	0x00032400
        /*0e24*/ 	.short	0x0107
        /*0e26*/ 	.byte	0x3f
	.zero		1


	//   ....[40]....
        /*0e28*/ 	.word	0x0000c130
        /*0e2c*/ 	.word	0x00000002
        /*0e30*/ 	.word	0x00032400
        /*0e34*/ 	.short	0x0101
        /*0e36*/ 	.byte	0x3f
	.zero		1


	//   ....[41]....
        /*0e38*/ 	.word	0x0000cc80
        /*0e3c*/ 	.word	0x00000007
        /*0e40*/ 	.word	0x00032410
        /*0e44*/ 	.short	0x0107
        /*0e46*/ 	.byte	0x3f
	.zero		1


	//   ....[42]....
        /*0e48*/ 	.word	0x0000cd80
        /*0e4c*/ 	.word	0x00000002
        /*0e50*/ 	.word	0x00032410
        /*0e54*/ 	.short	0x0101
        /*0e56*/ 	.byte	0x3f
	.zero		1


	//   ....[43]....
        /*0e58*/ 	.word	0x0000cda0
        /*0e5c*/ 	.word	0x00000002
        /*0e60*/ 	.word	0x00032420
        /*0e64*/ 	.short	0x010a
        /*0e66*/ 	.byte	0x3f
	.zero		1


	//   ....[44]....
        /*0e68*/ 	.word	0x0000ceb0
        /*0e6c*/ 	.word	0x00000002
        /*0e70*/ 	.word	0x00032460
        /*0e74*/ 	.short	0x010a
        /*0e76*/ 	.byte	0x3f
	.zero		1


	//   ....[45]....
        /*0e78*/ 	.word	0x0000d7c0
        /*0e7c*/ 	.word	0x00000003
        /*0e80*/ 	.word	0x00032440
        /*0e84*/ 	.short	0x010a
        /*0e86*/ 	.byte	0x3f
	.zero		1


	//   ....[46]....
        /*0e88*/ 	.word	0x0000da20
        /*0e8c*/ 	.word	0x00000003
        /*0e90*/ 	.word	0x00032460
        /*0e94*/ 	.short	0x010a
        /*0e96*/ 	.byte	0x3f
	.zero		1


	//   ....[47]....
        /*0e98*/ 	.word	0x0000e2c0
        /*0e9c*/ 	.word	0x00000004
        /*0ea0*/ 	.word	0x00032440
        /*0ea4*/ 	.short	0x010a
        /*0ea6*/ 	.byte	0x3f
	.zero		1


	//   ....[48]....
        /*0ea8*/ 	.word	0x0000e510
        /*0eac*/ 	.word	0x00000004
        /*0eb0*/ 	.word	0x00032460
        /*0eb4*/ 	.short	0x010a
        /*0eb6*/ 	.byte	0x3f
	.zero		1


	//   ....[49]....
        /*0eb8*/ 	.word	0x0000ed20
        /*0ebc*/ 	.word	0x00000004
        /*0ec0*/ 	.word	0x00032440
        /*0ec4*/ 	.short	0x010a
        /*0ec6*/ 	.byte	0x3f
	.zero		1


	//   ....[50]....
        /*0ec8*/ 	.word	0x0000ef80
        /*0ecc*/ 	.word	0x00000004
        /*0ed0*/ 	.word	0x00032460
        /*0ed4*/ 	.short	0x010a
        /*0ed6*/ 	.byte	0x3f
	.zero		1


	//   ....[51]....
        /*0ed8*/ 	.word	0x000101c0
        /*0edc*/ 	.word	0x00000000
        /*0ee0*/ 	.word	0x00032420
        /*0ee4*/ 	.short	0x010a
        /*0ee6*/ 	.byte	0x3f
	.zero		1


	//   ....[52]....
        /*0ee8*/ 	.word	0x000103a0
        /*0eec*/ 	.word	0x00000006
        /*0ef0*/ 	.word	0x00000000
        /*0ef4*/ 	.short	0x010a
        /*0ef6*/ 	.byte	0x3f
	.zero		1


	//   ....[53]....
        /*0ef8*/ 	.word	0x00010410
        /*0efc*/ 	.word	0x00000007
        /*0f00*/ 	.word	0x00000000
        /*0f04*/ 	.short	0x010a
        /*0f06*/ 	.byte	0x3f
	.zero		1


	//   ....[54]....
        /*0f08*/ 	.word	0x00010480
        /*0f0c*/ 	.word	0x00000004
        /*0f10*/ 	.word	0x00000000
        /*0f14*/ 	.short	0x010a
        /*0f16*/ 	.byte	0x3f
	.zero		1


	//   ....[55]....
        /*0f18*/ 	.word	0x000104b0
        /*0f1c*/ 	.word	0x00000003
        /*0f20*/ 	.word	0x00000000
        /*0f24*/ 	.short	0x010a
        /*0f26*/ 	.byte	0x3f
	.zero		1


	//   ....[56]....
        /*0f28*/ 	.word	0x00010510
        /*0f2c*/ 	.word	0x00000005
        /*0f30*/ 	.word	0x00032400
        /*0f34*/ 	.short	0x010a
        /*0f36*/ 	.byte	0x3f
	.zero		1


	//   ....[57]....
        /*0f38*/ 	.word	0x00010560
        /*0f3c*/ 	.word	0x00000003
        /*0f40*/ 	.word	0x00032430
        /*0f44*/ 	.short	0x010a
        /*0f46*/ 	.byte	0x3f
	.zero		1


	//   ....[58]....
        /*0f48*/ 	.word	0x000105b0
        /*0f4c*/ 	.word	0x00000005
        /*0f50*/ 	.word	0x00032410
        /*0f54*/ 	.short	0x010a
        /*0f56*/ 	.byte	0x3f
	.zero		1


	//   ....[59]....
        /*0f58*/ 	.word	0x00010600
        /*0f5c*/ 	.word	0x00000003
        /*0f60*/ 	.word	0x00032450
        /*0f64*/ 	.short	0x010a
        /*0f66*/ 	.byte	0x3f
	.zero		1


	//   ....[60]....
        /*0f68*/ 	.word	0x00010660
        /*0f6c*/ 	.word	0x00000099
        /*0f70*/ 	.word	0x00032430
        /*0f74*/ 	.short	0x010a
        /*0f76*/ 	.byte	0x3f
	.zero		1


	//   ....[61]....
        /*0f78*/ 	.word	0x000106c0
        /*0f7c*/ 	.word	0x000000d1
        /*0f80*/ 	.word	0x00032450
        /*0f84*/ 	.short	0x010a
        /*0f86*/ 	.byte	0x3f
	.zero		1


	//   ....[62]....
        /*0f88*/ 	.word	0x00010860
        /*0f8c*/ 	.word	0x00000000
        /*0f90*/ 	.word	0x00032440
        /*0f94*/ 	.short	0x010a
        /*0f96*/ 	.byte	0x3f
	.zero		1


	//   ....[63]....
        /*0f98*/ 	.word	0x00012100
        /*0f9c*/ 	.word	0x00000002
        /*0fa0*/ 	.word	0x00032420
        /*0fa4*/ 	.short	0x010a
        /*0fa6*/ 	.byte	0x3f
	.zero		1


	//   ....[64]....
        /*0fa8*/ 	.word	0x00012150
        /*0fac*/ 	.word	0x00000002
        /*0fb0*/ 	.word	0x00032460
        /*0fb4*/ 	.short	0x010a
        /*0fb6*/ 	.byte	0x3f
	.zero		1


	//   ....[65]....
        /*0fb8*/ 	.word	0x000121a0
        /*0fbc*/ 	.word	0x00000003
        /*0fc0*/ 	.word	0x00032440
        /*0fc4*/ 	.short	0x010a
        /*0fc6*/ 	.byte	0x3f
	.zero		1


	//   ....[66]....
        /*0fc8*/ 	.word	0x000121f0
        /*0fcc*/ 	.word	0x00000003
        /*0fd0*/ 	.word	0x00032460
        /*0fd4*/ 	.short	0x010a
        /*0fd6*/ 	.byte	0x3f
	.zero		1


	//   ....[67]....
        /*0fd8*/ 	.word	0x00012240
        /*0fdc*/ 	.word	0x00000004
        /*0fe0*/ 	.word	0x00032440
        /*0fe4*/ 	.short	0x010a
        /*0fe6*/ 	.byte	0x3f
	.zero		1


	//   ....[68]....
        /*0fe8*/ 	.word	0x00012290
        /*0fec*/ 	.word	0x00000004
        /*0ff0*/ 	.word	0x00032460
        /*0ff4*/ 	.short	0x010a
        /*0ff6*/ 	.byte	0x3f
	.zero		1


	//   ....[69]....
        /*0ff8*/ 	.word	0x000122e0
        /*0ffc*/ 	.word	0x00000004
        /*1000*/ 	.word	0x00032440
        /*1004*/ 	.short	0x010a
        /*1006*/ 	.byte	0x3f
	.zero		1


	//   ....[70]....
        /*1008*/ 	.word	0x00012330
        /*100c*/ 	.word	0x00000004
        /*1010*/ 	.word	0x00032460
        /*1014*/ 	.short	0x010a
        /*1016*/ 	.byte	0x3f
	.zero		1


	//   ....[71]....
        /*1018*/ 	.word	0x00012d90
        /*101c*/ 	.word	0x00000000
        /*1020*/ 	.word	0x00032420
        /*1024*/ 	.short	0x010a
        /*1026*/ 	.byte	0x3f
	.zero		1


	//   ....[72]....
        /*1028*/ 	.word	0x00012f30
        /*102c*/ 	.word	0x00000006
        /*1030*/ 	.word	0x00000000
        /*1034*/ 	.short	0x010a
        /*1036*/ 	.byte	0x3f
	.zero		1


	//   ....[73]....
        /*1038*/ 	.word	0x00012f80
        /*103c*/ 	.word	0x00000007
        /*1040*/ 	.word	0x00000000
        /*1044*/ 	.short	0x010a
        /*1046*/ 	.byte	0x3f
	.zero		1


	//   ....[74]....
        /*1048*/ 	.word	0x00012fd0
        /*104c*/ 	.word	0x00000004
        /*1050*/ 	.word	0x00000000
        /*1054*/ 	.short	0x010a
        /*1056*/ 	.byte	0x3f
	.zero		1


	//----- nvinfo : EIATTR_NUM_MBARRIERS
	.align		4
.L_269:
        /*1058*/ 	.byte	0x03, 0x38
        /*105a*/ 	.short	0x0017


	//----- nvinfo : EIATTR_EXIT_INSTR_OFFSETS
	.align		4
        /*105c*/ 	.byte	0x04, 0x1c
        /*105e*/ 	.short	(.L_271 - .L_270)


	//   ....[0]....
.L_270:
        /*1060*/ 	.word	0x00000ac0


	//   ....[1]....
        /*1064*/ 	.word	0x000098a0


	//   ....[2]....
        /*1068*/ 	.word	0x00010500


	//----- nvinfo : EIATTR_MAX_THREADS
	.align		4
.L_271:
        /*106c*/ 	.byte	0x04, 0x05
        /*106e*/ 	.short	(.L_273 - .L_272)
.L_272:
        /*1070*/ 	.word	0x00000180
        /*1074*/ 	.word	0x00000001
        /*1078*/ 	.word	0x00000001


	//----- nvinfo : EIATTR_CRS_STACK_SIZE
	.align		4
.L_273:
        /*107c*/ 	.byte	0x04, 0x1e
        /*107e*/ 	.short	(.L_275 - .L_274)
.L_274:
        /*1080*/ 	.word	0x00000000


	//----- nvinfo : EIATTR_CBANK_PARAM_SIZE
	.align		4
.L_275:
        /*1084*/ 	.byte	0x03, 0x19
        /*1086*/ 	.short	0x0bf0


	//----- nvinfo : EIATTR_PARAM_CBANK
	.align		4
        /*1088*/ 	.byte	0x04, 0x0a
        /*108a*/ 	.short	(.L_277 - .L_276)
	.align		4
.L_276:
        /*108c*/ 	.word	index@(.nv.constant0._ZN7cutlass13device_kernelIN5flash11enable_sm90INS1_16FlashAttnFwdSm90INS1_25CollectiveMainloopFwdSm90ILi2EN4cute5tupleIJNS5_1CILi1EEES8_S8_EEENS6_IJNS7_ILi128EEENS7_ILi96EEENS7_ILi64EEEEEELi256ENS_10bfloat16_tEfNS_4arch4Sm90ELb0ELb0ELb0ELb1ELb0ELb0ELb1ELb1ELb0ELb1ELb0ELb0EEENS1_21CollectiveEpilogueFwdINS6_IJSA_NS7_ILi256EEESB_EEES9_SE_SG_Li256ELb1ELb1ELb0ELb0EEENS1_36VarlenDynamicPersistentTileSchedulerILi128ELi96ELi256ELi128ELb0ELb1ELb1ELb0ELb1ELb1EEEEEEEEEvNT_6ParamsE)
        /*1090*/ 	.short	0x0210
        /*1092*/ 	.short	0x0bf0


	//----- nvinfo : EIATTR_SW_WAR
	.align		4
.L_277:
        /*1094*/ 	.byte	0x04, 0x36
        /*1096*/ 	.short	(.L_279 - .L_278)
.L_278:
        /*1098*/ 	.word	0x00000008
.L_279:


//--------------------- .nv.info._ZN7cutlass13device_kernelIN5flash11enable_sm90INS1_16FlashAttnFwdSm90INS1_25CollectiveMainloopFwdSm90ILi2EN4cute5tupleIJNS5_1CILi1EEES8_S8_EEENS6_IJNS7_ILi128EEENS7_ILi96EEENS7_ILi64EEEEEELi256ENS_10bfloat16_tEfNS_4arch4Sm90ELb0ELb0ELb0ELb1ELb0ELb1ELb1ELb1ELb0ELb1ELb0ELb0EEENS1_21CollectiveEpilogueFwdINS6_IJSA_NS7_ILi256EEESB_EEES9_SE_SG_Li256ELb1ELb1ELb0ELb0EEENS1_36VarlenDynamicPersistentTileSchedulerILi128ELi96ELi256ELi128ELb0ELb1ELb1ELb0ELb1ELb1EEEEEEEEEvNT_6ParamsE --------------------------
	.section	.nv.info._ZN7cutlass13device_kernelIN5flash11enable_sm90INS1_16FlashAttnFwdSm90INS1_25CollectiveMainloopFwdSm90ILi2EN4cute5tupleIJNS5_1CILi1EEES8_S8_EEENS6_IJNS7_ILi128EEENS7_ILi96EEENS7_ILi64EEEEEELi256ENS_10bfloat16_tEfNS_4arch4Sm90ELb0ELb0ELb0ELb1ELb0ELb1ELb1ELb1ELb0ELb1ELb0ELb0EEENS1_21CollectiveEpilogueFwdINS6_IJSA_NS7_ILi256EEESB_EEES9_SE_SG_Li256ELb1ELb1ELb0ELb0EEENS1_36VarlenDynamicPersistentTileSchedulerILi128ELi96ELi256ELi128ELb0ELb1ELb1ELb0ELb1ELb1EEEEEEEEEvNT_6ParamsE,"",@"SHT_CUDA_INFO"
	.sectionflags	@""
	.align	4


	//----- nvinfo : EIATTR_CUDA_API_VERSION
	.align		4
        /*0000*/ 	.byte	0x04, 0x37
        /*0002*/ 	.short	(.L_281 - .L_280)
.L_280:
        /*0004*/ 	.word	0x00000082


	//----- nvinfo : EIATTR_KPARAM_INFO
	.align		4
.L_281:
        /*0008*/ 	.byte	0x04, 0x17
        /*000a*/ 	.short	(.L_283 - .L_282)
.L_282:
        /*000c*/ 	.word	0x00000000
        /*0010*/ 	.short	0x0000
        /*0012*/ 	.short	0x0070
        /*0014*/ 	.byte	0x00, 0xf0, 0x01, 0x2e


	//----- nvinfo : EIATTR_SPARSE_MMA_MASK
	.align		4
.L_283:
        /*0018*/ 	.byte	0x03, 0x50
        /*001a*/ 	.short	0x0000


	//----- nvinfo : EIATTR_MAXREG_COUNT
	.align		4
        /*001c*/ 	.byte	0x03, 0x1b
        /*001e*/ 	.short	0x00a8


	//----- nvinfo : EIATTR_NUM_BARRIERS
	.align		4
        /*0020*/ 	.byte	0x02, 0x4c
        /*0022*/ 	.byte	0x10
	.zero		1


	//----- nvinfo : EIATTR_EXTERNS
	.align		4
        /*0024*/ 	.byte	0x04, 0x0f
        /*0026*/ 	.short	(.L_285 - .L_284)


	//   ....[0]....
	.align		4
.L_284:
        /*0028*/ 	.word	index@(__assertfail)


	//----- nvinfo : EIATTR_ANNOTATIONS
	.align		4
.L_285:
        /*002c*/ 	.byte	0x04, 0x55
        /*002e*/ 	.short	(.L_287 - .L_286)


	//   ....[0]....
.L_286:
        /* <DEDUP_REMOVED lines=130> */


	//----- nvinfo : EIATTR_MERCURY_ISA_VERSION
	.align		4
.L_287:
        /*0840*/ 	.byte	0x03, 0x5f
        /*0842*/ 	.short	0x0101


	//----- nvinfo : EIATTR_UNUSED_LOAD_BYTE_OFFSET
	.align		4
        /*0844*/ 	.byte	0x04, 0x44
        /*0846*/ 	.short	(.L_289 - .L_288)


	//   ....[0]....
.L_288:
        /*0848*/ 	.word	0x00000ae0
        /*084c*/ 	.word	0x0000fff0


	//   ....[1]....
        /*0850*/ 	.word	0x0000dd50
        /*0854*/ 	.word	0x0000fff0


	//----- nvinfo : EIATTR_INT_WARP_WIDE_INSTR_OFFSETS
	.align		4
.L_289:
        /*0858*/ 	.byte	0x04, 0x31
        /*085a*/ 	.short	(.L_291 - .L_290)


	//   ....[0]....
.L_290:
        /*085c*/ 	.word	0x00000180


	//   ....[1]....
        /*0860*/ 	.word	0x000001c0


	//   ....[2]....
        /*0864*/ 	.word	0x00000230


	//   ....[3]....
        /*0868*/ 	.word	0x000002a0


	//   ....[4]....
        /*086c*/ 	.word	0x00013180


	//   ....[5]....
        /*0870*/ 	.word	0x000131e0


	//   ....[6]....
        /*0874*/ 	.word	0x00017f30


	//   ....[7]....
        /*0878*/ 	.word	0x00017f90


	//----- nvinfo : EIATTR_COOP_GROUP_MASK_REGIDS
	.align		4
.L_291:
        /*087c*/ 	.byte	0x04, 0x29
        /*087e*/ 	.short	(.L_293 - .L_292)


	//   ....[0]....
.L_292:
        /*0880*/ 	.word	0xffffffff


	//   ....[1]....
        /*0884*/ 	.word	0xffffffff


	//   ....[2]....
        /*0888*/ 	.word	0xffffffff


	//   ....[3]....
        /*088c*/ 	.word	0xffffffff


	//   ....[4]....
        /*0890*/ 	.word	0xffffffff


	//   ....[5]....
        /*0894*/ 	.word	0xffffffff


	//   ....[6]....
        /*0898*/ 	.word	0xffffffff


	//   ....[7]....
        /*089c*/ 	.word	0xffffffff


	//   ....[8]....
        /*08a0*/ 	.word	0xffffffff


	//   ....[9]....
        /*08a4*/ 	.word	0xffffffff


	//   ....[10]....
        /*08a8*/ 	.word	0xffffffff


	//   ....[11]....
        /*08ac*/ 	.word	0xffffffff


	//   ....[12]....
        /*08b0*/ 	.word	0xffffffff


	//   ....[13]....
        /*08b4*/ 	.word	0xffffffff


	//   ....[14]....
        /*08b8*/ 	.word	0xffffffff


	//   ....[15]....
        /*08bc*/ 	.word	0xffffffff


	//   ....[16]....
        /*08c0*/ 	.word	0xffffffff


	//   ....[17]....
        /*08c4*/ 	.word	0xffffffff


	//   ....[18]....
        /*08c8*/ 	.word	0xffffffff


	//   ....[19]....
        /*08cc*/ 	.word	0xffffffff


	//   ....[20]....
        /*08d0*/ 	.word	0xffffffff


	//   ....[21]....
        /*08d4*/ 	.word	0xffffffff


	//   ....[22]....
        /*08d8*/ 	.word	0xffffffff


	//   ....[23]....
        /*08dc*/ 	.word	0xffffffff


	//   ....[24]....
        /*08e0*/ 	.word	0xffffffff


	//   ....[25]....
        /*08e4*/ 	.word	0xffffffff


	//   ....[26]....
        /*08e8*/ 	.word	0xffffffff


	//   ....[27]....
        /*08ec*/ 	.word	0xffffffff


	//   ....[28]....
        /*08f0*/ 	.word	0xffffffff


	//   ....[29]....
        /*08f4*/ 	.word	0xffffffff


	//   ....[30]....
        /*08f8*/ 	.word	0xffffffff


	//   ....[31]....
        /*08fc*/ 	.word	0xffffffff


	//   ....[32]....
        /*0900*/ 	.word	0xffffffff


	//   ....[33]....
        /*0904*/ 	.word	0xffffffff


	//   ....[34]....
        /*0908*/ 	.word	0xffffffff


	//   ....[35]....
        /*090c*/ 	.word	0xffffffff


	//   ....[36]....
        /*0910*/ 	.word	0xffffffff


	//   ....[37]....
        /*0914*/ 	.word	0xffffffff


	//   ....[38]....
        /*0918*/ 	.word	0xffffffff


	//   ....[39]....
        /*091c*/ 	.word	0xffffffff


	//   ....[40]....
        /*0920*/ 	.word	0xffffffff


	//   ....[41]....
        /*0924*/ 	.word	0xffffffff


	//   ....[42]....
        /*0928*/ 	.word	0xffffffff


	//   ....[43]....
        /*092c*/ 	.word	0xffffffff


	//   ....[44]....
        /*0930*/ 	.word	0xffffffff


	//   ....[45]....
        /*0934*/ 	.word	0xffffffff


	//   ....[46]....
        /*0938*/ 	.word	0xffffffff


	//   ....[47]....
        /*093c*/ 	.word	0xffffffff


	//   ....[48]....
        /*0940*/ 	.word	0xffffffff


	//   ....[49]....
        /*0944*/ 	.word	0xffffffff


	//   ....[50]....
        /*0948*/ 	.word	0xffffffff


	//   ....[51]....
        /*094c*/ 	.word	0xffffffff


	//   ....[52]....
        /*0950*/ 	.word	0xffffffff


	//   ....[53]....
        /*0954*/ 	.word	0xffffffff


	//   ....[54]....
        /*0958*/ 	.word	0xffffffff


	//   ....[55]....
        /*095c*/ 	.word	0xffffffff


	//   ....[56]....
        /*0960*/ 	.word	0xffffffff


	//   ....[57]....
        /*0964*/ 	.word	0xffffffff


	//   ....[58]....
        /*0968*/ 	.word	0xffffffff


	//   ....[59]....
        /*096c*/ 	.word	0xffffffff


	//   ....[60]....
        /*0970*/ 	.word	0xffffffff


	//   ....[61]....
        /*0974*/ 	.word	0xffffffff


	//   ....[62]....
        /*0978*/ 	.word	0xffffffff


	//   ....[63]....
        /*097c*/ 	.word	0xffffffff


	//   ....[64]....
        /*0980*/ 	.word	0xffffffff


	//   ....[65]....
        /*0984*/ 	.word	0xffffffff


	//   ....[66]....
        /*0988*/ 	.word	0xffffffff


	//   ....[67]....
        /*098c*/ 	.word	0xffffffff


	//   ....[68]....
        /*0990*/ 	.word	0xffffffff


	//   ....[69]....
        /*0994*/ 	.word	0xffffffff


	//   ....[70]....
        /*0998*/ 	.word	0xffffffff


	//   ....[71]....
        /*099c*/ 	.word	0xffffffff


	//   ....[72]....
        /*09a0*/ 	.word	0xffffffff


	//   ....[73]....
        /*09a4*/ 	.word	0xffffffff


	//   ....[74]....
        /*09a8*/ 	.word	0xffffffff


	//   ....[75]....
        /*09ac*/ 	.word	0xffffffff


	//   ....[76]....
        /*09b0*/ 	.word	0xffffffff


	//   ....[77]....
        /*09b4*/ 	.word	0xffffffff


	//   ....[78]....
        /*09b8*/ 	.word	0xffffffff


	//   ....[79]....
        /*09bc*/ 	.word	0xffffffff


	//   ....[80]....
        /*09c0*/ 	.word	0xffffffff


	//   ....[81]....
        /*09c4*/ 	.word	0xffffffff


	//   ....[82]....
        /*09c8*/ 	.word	0xffffffff


	//   ....[83]....
        /*09cc*/ 	.word	0xffffffff


	//   ....[84]....
        /*09d0*/ 	.word	0xffffffff


	//   ....[85]....
        /*09d4*/ 	.word	0xffffffff


	//   ....[86]....
        /*09d8*/ 	.word	0xffffffff


	//   ....[87]....
        /*09dc*/ 	.word	0xffffffff


	//   ....[88]....
        /*09e0*/ 	.word	0xffffffff


	//   ....[89]....
        /*09e4*/ 	.word	0xffffffff


	//   ....[90]....
        /*09e8*/ 	.word	0xffffffff


	//   ....[91]....
        /*09ec*/ 	.word	0xffffffff


	//   ....[92]....
        /*09f0*/ 	.word	0xffffffff


	//   ....[93]....
        /*09f4*/ 	.word	0xffffffff


	//   ....[94]....
        /*09f8*/ 	.word	0xffffffff


	//   ....[95]....
        /*09fc*/ 	.word	0xffffffff


	//   ....[96]....
        /*0a00*/ 	.word	0xffffffff


	//   ....[97]....
        /*0a04*/ 	.word	0xffffffff


	//   ....[98]....
        /*0a08*/ 	.word	0xffffffff


	//   ....[99]....
        /*0a0c*/ 	.word	0xffffffff


	//   ....[100]....
        /*0a10*/ 	.word	0xffffffff


	//   ....[101]....
        /*0a14*/ 	.word	0xffffffff


	//   ....[102]....
        /*0a18*/ 	.word	0xffffffff


	//   ....[103]....
        /*0a1c*/ 	.word	0xffffffff


	//   ....[104]....
        /*0a20*/ 	.word	0xffffffff


	//   ....[105]....
        /*0a24*/ 	.word	0xffffffff


	//   ....[106]....
        /*0a28*/ 	.word	0xffffffff


	//   ....[107]....
        /*0a2c*/ 	.word	0xffffffff


	//   ....[108]....
        /*0a30*/ 	.word	0xffffffff


	//   ....[109]....
        /*0a34*/ 	.word	0xffffffff


	//   ....[110]....
        /*0a38*/ 	.word	0xffffffff


	//   ....[111]....
        /*0a3c*/ 	.word	0xffffffff


	//   ....[112]....
        /*0a40*/ 	.word	0xffffffff


	//   ....[113]....
        /*0a44*/ 	.word	0xffffffff


	//   ....[114]....
        /*0a48*/ 	.word	0xffffffff


	//   ....[115]....
        /*0a4c*/ 	.word	0xffffffff


	//   ....[116]....
        /*0a50*/ 	.word	0x0500000f


	//   ....[117]....
        /*0a54*/ 	.word	0x0500000f


	//   ....[118]....
        /*0a58*/ 	.word	0x0500000f


	//   ....[119]....
        /*0a5c*/ 	.word	0x0500000f


	//   ....[120]....
        /*0a60*/ 	.word	0x0500000f


	//   ....[121]....
        /*0a64*/ 	.word	0x0500000f


	//   ....[122]....
        /*0a68*/ 	.word	0x0500000f


	//   ....[123]....
        /*0a6c*/ 	.word	0x0500000f


	//   ....[124]....
        /*0a70*/ 	.word	0x0500000f


	//   ....[125]....
        /*0a74*/ 	.word	0x0500000f


	//   ....[126]....
        /*0a78*/ 	.word	0x0500000f


	//   ....[127]....
        /*0a7c*/ 	.word	0x0500000f


	//   ....[128]....
        /*0a80*/ 	.word	0x0500000f


	//   ....[129]....
        /*0a84*/ 	.word	0x0500000f


	//   ....[130]....
        /*0a88*/ 	.word	0x0500000f


	//   ....[131]....
        /*0a8c*/ 	.word	0x0500000f


	//   ....[132]....
        /*0a90*/ 	.word	0x0500000f


	//   ....[133]....
        /*0a94*/ 	.word	0x0500000f


	//   ....[134]....
        /*0a98*/ 	.word	0x0500000f


	//   ....[135]....
        /*0a9c*/ 	.word	0x0500000f


	//   ....[136]....
        /*0aa0*/ 	.word	0x0500000f


	//   ....[137]....
        /*0aa4*/ 	.word	0x0500000f


	//   ....[138]....
        /*0aa8*/ 	.word	0x0500000f


	//   ....[139]....
        /*0aac*/ 	.word	0x0500000f


	//   ....[140]....
        /*0ab0*/ 	.word	0x0500000f


	//   ....[141]....
        /*0ab4*/ 	.word	0x0500000f


	//   ....[142]....
        /*0ab8*/ 	.word	0x0500000f


	//   ....[143]....
        /*0abc*/ 	.word	0x0500000f


	//   ....[144]....
        /*0ac0*/ 	.word	0x0500000f


	//   ....[145]....
        /*0ac4*/ 	.word	0x0500000f


	//   ....[146]....
        /*0ac8*/ 	.word	0x0500000f


	//   ....[147]....
        /*0acc*/ 	.word	0x0500000f


	//   ....[148]....
        /*0ad0*/ 	.word	0x0500000f


	//   ....[149]....
        /*0ad4*/ 	.word	0x0500000f


	//   ....[150]....
        /*0ad8*/ 	.word	0x0500000f


	//   ....[151]....
        /*0adc*/ 	.word	0x0500000f


	//   ....[152]....
        /*0ae0*/ 	.word	0x0500000f


	//   ....[153]....
        /*0ae4*/ 	.word	0x0500000f


	//   ....[154]....
        /*0ae8*/ 	.word	0x0500000f


	//   ....[155]....
        /*0aec*/ 	.word	0x0500000f


	//   ....[156]....
        /*0af0*/ 	.word	0x0500000f


	//   ....[157]....
        /*0af4*/ 	.word	0x0500000f


	//   ....[158]....
        /*0af8*/ 	.word	0x0500000f


	//   ....[159]....
        /*0afc*/ 	.word	0x0500000f


	//   ....[160]....
        /*0b00*/ 	.word	0x0500000f


	//   ....[161]....
        /*0b04*/ 	.word	0x0500000f


	//   ....[162]....
        /*0b08*/ 	.word	0x0500000f


	//   ....[163]....
        /*0b0c*/ 	.word	0x0500000f


	//   ....[164]....
        /*0b10*/ 	.word	0x0500000f


	//   ....[165]....
        /*0b14*/ 	.word	0x0500000f


	//   ....[166]....
        /*0b18*/ 	.word	0x0500000f


	//   ....[167]....
        /*0b1c*/ 	.word	0x0500000f


	//   ....[168]....
        /*0b20*/ 	.word	0x0500000f


	//   ....[169]....
        /*0b24*/ 	.word	0x0500000f


	//   ....[170]....
        /*0b28*/ 	.word	0x0500000f


	//   ....[171]....
        /*0b2c*/ 	.word	0x0500000f


	//   ....[172]....
        /*0b30*/ 	.word	0x0500000f


	//   ....[173]....
        /*0b34*/ 	.word	0x0500000f


	//   ....[174]....
        /*0b38*/ 	.word	0x0500000f


	//   ....[175]....
        /*0b3c*/ 	.word	0x0500000f


	//   ....[176]....
        /*0b40*/ 	.word	0x0500000f


	//   ....[177]....
        /*0b44*/ 	.word	0x0500000f


	//   ....[178]....
        /*0b48*/ 	.word	0x0500000f


	//   ....[179]....
        /*0b4c*/ 	.word	0x0500000f


	//   ....[180]....
        /*0b50*/ 	.word	0x0500000f


	//   ....[181]....
        /*0b54*/ 	.word	0x0500000f


	//   ....[182]....
        /*0b58*/ 	.word	0x0500000f


	//   ....[183]....
        /*0b5c*/ 	.word	0x0500000f


	//   ....[184]....
        /*0b60*/ 	.word	0x0500000f


	//----- nvinfo : EIATTR_COOP_GROUP_INSTR_OFFSETS
	.align		4
.L_293:
        /*0b64*/ 	.byte	0x04, 0x28
        /*0b66*/ 	.short	(.L_295 - .L_294)


	//   ....[0]....
.L_294:
        /*0b68*/ 	.word	0x00000060


	//   ....[1]....
        /*0b6c*/ 	.word	0x00000190


	//   ....[2]....
        /*0b70*/ 	.word	0x00000250


	//   ....[3]....
        /*0b74*/ 	.word	0x00000420


	//   ....[4]....
        /*0b78*/ 	.word	0x00000580


	//   ....[5]....
        /*0b7c*/ 	.word	0x000006a0


	//   ....[6]....
        /*0b80*/ 	.word	0x00000800


	//   ....[7]....
        /*0b84*/ 	.word	0x00005d70


	//   ....[8]....
        /*0b88*/ 	.word	0x000062e0


	//   ....[9]....
        /*0b8c*/ 	.word	0x000062f0


	//   ....[10]....
        /*0b90*/ 	.word	0x00006300


	//   ....[11]....
        /*0b94*/ 	.word	0x00006310


	//   ....[12]....
        /*0b98*/ 	.word	0x000072c0


	//   ....[13]....
        /*0b9c*/ 	.word	0x000072d0


	//   ....[14]....
        /*0ba0*/ 	.word	0x000072e0


	//   ....[15]....
        /*0ba4*/ 	.word	0x000072f0


	//   ....[16]....
        /*0ba8*/ 	.word	0x00009bd0


	//   ....[17]....
        /*0bac*/ 	.word	0x00009c60


	//   ....[18]....
        /*0bb0*/ 	.word	0x00009c80


	//   ....[19]....
        /*0bb4*/ 	.word	0x00009ca0


	//   ....[20]....
        /*0bb8*/ 	.word	0x0000ba20


	//   ....[21]....
        /*0bbc*/ 	.word	0x0000ba40


	//   ....[22]....
        /*0bc0*/ 	.word	0x0000bcf0


	//   ....[23]....
        /*0bc4*/ 	.word	0x0000bd10


	//   ....[24]....
        /*0bc8*/ 	.word	0x0000d2d0


	//   ....[25]....
        /*0bcc*/ 	.word	0x0000d330


	//   ....[26]....
        /*0bd0*/ 	.word	0x0000d370


	//   ....[27]....
        /*0bd4*/ 	.word	0x0000d3b0


	//   ....[28]....
        /*0bd8*/ 	.word	0x0000ed00


	//   ....[29]....
        /*0bdc*/ 	.word	0x0000ed40


	//   ....[30]....
        /*0be0*/ 	.word	0x0000ed80


	//   ....[31]....
        /*0be4*/ 	.word	0x0000edc0


	//   ....[32]....
        /*0be8*/ 	.word	0x0000f690


	//   ....[33]....
        /*0bec*/ 	.word	0x0000f6d0


	//   ....[34]....
        /*0bf0*/ 	.word	0x0000f850


	//   ....[35]....
        /*0bf4*/ 	.word	0x0000f870


	//   ....[36]....
        /*0bf8*/ 	.word	0x0000f9b0


	//   ....[37]....
        /*0bfc*/ 	.word	0x0000f9d0


	//   ....[38]....
        /*0c00*/ 	.word	0x0000fb10


	//   ....[39]....
        /*0c04*/ 	.word	0x0000fb20


	//   ....[40]....
        /*0c08*/ 	.word	0x00010380


	//   ....[41]....
        /*0c0c*/ 	.word	0x00010390


	//   ....[42]....
        /*0c10*/ 	.word	0x00010570


	//   ....[43]....
        /*0c14*/ 	.word	0x00010580


	//   ....[44]....
        /*0c18*/ 	.word	0x00010750


	//   ....[45]....
        /*0c1c*/ 	.word	0x00010760


	//   ....[46]....
        /*0c20*/ 	.word	0x00010930


	//   ....[47]....
        /*0c24*/ 	.word	0x00010940


	//   ....[48]....
        /*0c28*/ 	.word	0x00010b60


	//   ....[49]....
        /*0c2c*/ 	.word	0x00010d50


	//   ....[50]....
        /*0c30*/ 	.word	0x00010d80


	//   ....[51]....
        /*0c34*/ 	.word	0x00010db0


	//   ....[52]....
        /*0c38*/ 	.word	0x00010de0


	//   ....[53]....
        /*0c3c*/ 	.word	0x00010e10


	//   ....[54]....
        /*0c40*/ 	.word	0x00010e40


	//   ....[55]....
        /*0c44*/ 	.word	0x00010fb0


	//   ....[56]....
        /*0c48*/ 	.word	0x00010fe0


	//   ....[57]....
        /*0c4c*/ 	.word	0x00011010


	//   ....[58]....
        /*0c50*/ 	.word	0x00011040


	//   ....[59]....
        /*0c54*/ 	.word	0x00011070


	//   ....[60]....
        /*0c58*/ 	.word	0x000110a0


	//   ....[61]....
        /*0c5c*/ 	.word	0x00011140


	//   ....[62]....
        /*0c60*/ 	.word	0x00011170


	//   ....[63]....
        /*0c64*/ 	.word	0x00011200


	//   ....[64]....
        /*0c68*/ 	.word	0x00011da0


	//   ....[65]....
        /*0c6c*/ 	.word	0x00013790


	//   ....[66]....
        /*0c70*/ 	.word	0x00014320


	//   ....[67]....
        /*0c74*/ 	.word	0x00014340


	//   ....[68]....
        /*0c78*/ 	.word	0x00014370


	//   ....[69]....
        /*0c7c*/ 	.word	0x00014390


	//   ....[70]....
        /*0c80*/ 	.word	0x00014440


	//   ....[71]....
        /*0c84*/ 	.word	0x000144d0


	//   ....[72]....
        /*0c88*/ 	.word	0x00014500


	//   ....[73]....
        /*0c8c*/ 	.word	0x00014580


	//   ....[74]....
        /*0c90*/ 	.word	0x000145b0


	//   ....[75]....
        /*0c94*/ 	.word	0x00014630


	//   ....[76]....
        /*0c98*/ 	.word	0x00014660


	//   ....[77]....
        /*0c9c*/ 	.word	0x000146e0


	//   ....[78]....
        /*0ca0*/ 	.word	0x00014710


	//   ....[79]....
        /*0ca4*/ 	.word	0x00014770


	//   ....[80]....
        /*0ca8*/ 	.word	0x00014780


	//   ....[81]....
        /*0cac*/ 	.word	0x000147f0


	//   ....[82]....
        /*0cb0*/ 	.word	0x00014f10


	//   ....[83]....
        /*0cb4*/ 	.word	0x00014f30


	//   ....[84]....
        /*0cb8*/ 	.word	0x00014f50


	//   ....[85]....
        /*0cbc*/ 	.word	0x00015000


	//   ....[86]....
        /*0cc0*/ 	.word	0x000150c0


	//   ....[87]....
        /*0cc4*/ 	.word	0x000150d0


	//   ....[88]....
        /*0cc8*/ 	.word	0x00015190


	//   ....[89]....
        /*0ccc*/ 	.word	0x000151a0


	//   ....[90]....
        /*0cd0*/ 	.word	0x00015240


	//   ....[91]....
        /*0cd4*/ 	.word	0x00015250


	//   ....[92]....
        /*0cd8*/ 	.word	0x00015300


	//   ....[93]....
        /*0cdc*/ 	.word	0x00015310


	//   ....[94]....
        /*0ce0*/ 	.word	0x000153c0


	//   ....[95]....
        /*0ce4*/ 	.word	0x000153d0


	//   ....[96]....
        /*0ce8*/ 	.word	0x00015440


	//   ....[97]....
        /*0cec*/ 	.word	0x00015490


	//   ....[98]....
        /*0cf0*/ 	.word	0x000181c0


	//   ....[99]....
        /*0cf4*/ 	.word	0x000181f0


	//   ....[100]....
        /*0cf8*/ 	.word	0x00018230


	//   ....[101]....
        /*0cfc*/ 	.word	0x00018260


	//   ....[102]....
        /*0d00*/ 	.word	0x00018290


	//   ....[103]....
        /*0d04*/ 	.word	0x000182c0


	//   ....[104]....
        /*0d08*/ 	.word	0x000182f0


	//   ....[105]....
        /*0d0c*/ 	.word	0x00018320


	//   ....[106]....
        /*0d10*/ 	.word	0x000184a0


	//   ....[107]....
        /*0d14*/ 	.word	0x000184d0


	//   ....[108]....
        /*0d18*/ 	.word	0x00018500


	//   ....[109]....
        /*0d1c*/ 	.word	0x00018530


	//   ....[110]....
        /*0d20*/ 	.word	0x00018560


	//   ....[111]....
        /*0d24*/ 	.word	0x00018590


	//   ....[112]....
        /*0d28*/ 	.word	0x00018650


	//   ....[113]....
        /*0d2c*/ 	.word	0x00018670


	//   ....[114]....
        /*0d30*/ 	.word	0x000186e0


	//   ....[115]....
        /*0d34*/ 	.word	0x00018b70


	//   ....[116]....
        /*0d38*/ 	.word	0x00018fb0


	//   ....[117]....
        /*0d3c*/ 	.word	0x00019050


	//   ....[118]....
        /*0d40*/ 	.word	0x000190e0


	//   ....[119]....
        /*0d44*/ 	.word	0x00019130


	//   ....[120]....
        /*0d48*/ 	.word	0x00019180


	//   ....[121]....
        /*0d4c*/ 	.word	0x00019260


	//   ....[122]....
        /*0d50*/ 	.word	0x000192f0


	//   ....[123]....
        /*0d54*/ 	.word	0x00019340


	//   ....[124]....
        /*0d58*/ 	.word	0x00019390


	//   ....[125]....
        /*0d5c*/ 	.word	0x000195f0


	//   ....[126]....
        /*0d60*/ 	.word	0x00019640


	//   ....[127]....
        /*0d64*/ 	.word	0x000196d0


	//   ....[128]....
        /*0d68*/ 	.word	0x00019760


	//   ....[129]....
        /*0d6c*/ 	.word	0x000197f0


	//   ....[130]....
        /*0d70*/ 	.word	0x00019880


	//   ....[131]....
        /*0d74*/ 	.word	0x00019910


	//   ....[132]....
        /*0d78*/ 	.word	0x000199a0


	//   ....[133]....
        /*0d7c*/ 	.word	0x00019a60


	//   ....[134]....
        /*0d80*/ 	.word	0x00019d50


	//   ....[135]....
        /*0d84*/ 	.word	0x00019ed0


	//   ....[136]....
        /*0d88*/ 	.word	0x00019f40


	//   ....[137]....
        /*0d8c*/ 	.word	0x00019fa0


	//   ....[138]....
        /*0d90*/ 	.word	0x0001a000


	//   ....[139]....
        /*0d94*/ 	.word	0x0001a0d0


	//   ....[140]....
        /*0d98*/ 	.word	0x0001a190


	//   ....[141]....
        /*0d9c*/ 	.word	0x0001a2a0


	//   ....[142]....
        /*0da0*/ 	.word	0x0001a340


	//   ....[143]....
        /*0da4*/ 	.word	0x0001a410


	//   ....[144]....
        /*0da8*/ 	.word	0x0001a4b0


	//   ....[145]....
        /*0dac*/ 	.word	0x0001a580


	//   ....[146]....
        /*0db0*/ 	.word	0x0001a620


	//   ....[147]....
        /*0db4*/ 	.word	0x0001a6f0


	//   ....[148]....
        /*0db8*/ 	.word	0x0001a790


	//   ....[149]....
        /*0dbc*/ 	.word	0x0001a840


	//   ....[150]....
        /*0dc0*/ 	.word	0x0001a920


	//   ....[151]....
        /*0dc4*/ 	.word	0x0001ab70


	//   ....[152]....
        /*0dc8*/ 	.word	0x0001ac40


	//   ....[153]....
        /*0dcc*/ 	.word	0x0001ad10


	//   ....[154]....
        /*0dd0*/ 	.word	0x0001ad80


	//   ....[155]....
        /*0dd4*/ 	.word	0x0001ae90


	//   ....[156]....
        /*0dd8*/ 	.word	0x0001af80


	//   ....[157]....
        /*0ddc*/ 	.word	0x0001b010


	//   ....[158]....
        /*0de0*/ 	.word	0x0001b100


	//   ....[159]....
        /*0de4*/ 	.word	0x0001b190


	//   ....[160]....
        /*0de8*/ 	.word	0x0001b280


	//   ....[161]....
        /*0dec*/ 	.word	0x0001b310


	//   ....[162]....
        /*0df0*/ 	.word	0x0001b3f0


	//   ....[163]....
        /*0df4*/ 	.word	0x0001b520


	//   ....[164]....
        /*0df8*/ 	.word	0x0001b570


	//   ....[165]....
        /*0dfc*/ 	.word	0x0001b5d0


	//   ....[166]....
        /*0e00*/ 	.word	0x0001b670


	//   ....[167]....
        /*0e04*/ 	.word	0x0001ba10


	//   ....[168]....
        /*0e08*/ 	.word	0x0001bab0


	//   ....[169]....
        /*0e0c*/ 	.word	0x0001bbd0


	//   ....[170]....
        /*0e10*/ 	.word	0x0001bc50


	//   ....[171]....
        /*0e14*/ 	.word	0x0001bcd0


	//   ....[172]....
        /*0e18*/ 	.word	0x0001bd50


	//   ....[173]....
        /*0e1c*/ 	.word	0x0001bdd0


	//   ....[174]....
        /*0e20*/ 	.word	0x0001be60


	//   ....[175]....
        /*0e24*/ 	.word	0x0001bf00


	//   ....[176]....
        /*0e28*/ 	.word	0x0001bfb0


	//   ....[177]....
        /*0e2c*/ 	.word	0x0001c030


	//   ....[178]....
        /*0e30*/ 	.word	0x0001c0b0


	//   ....[179]....
        /*0e34*/ 	.word	0x0001c130


	//   ....[180]....
        /*0e38*/ 	.word	0x0001c1c0


	//   ....[181]....
        /*0e3c*/ 	.word	0x0001c240


	//   ....[182]....
        /*0e40*/ 	.word	0x0001c2e0


	//   ....[183]....
        /*0e44*/ 	.word	0x0001c370


	//   ....[184]....
        /*0e48*/ 	.word	0x0001c4a0


	//----- nvinfo : EIATTR_REG_RECONFIG
	.align		4
.L_295:
        /*0e4c*/ 	.byte	0x01, 0x54
	.zero		2


	//----- nvinfo : EIATTR_SYSCALL_OFFSETS
	.align		4
        /*0e50*/ 	.byte	0x04, 0x46
        /*0e52*/ 	.short	(.L_297 - .L_296)


	//   ....[0]....
.L_296:
        /*0e54*/ 	.word	0x000017e0


	//   ....[1]....
        /*0e58*/ 	.word	0x00001930


	//   ....[2]....
        /*0e5c*/ 	.word	0x00005ee0


	//   ....[3]....
        /*0e60*/ 	.word	0x00006250


	//   ....[4]....
        /*0e64*/ 	.word	0x00013380


	//   ....[5]....
        /*0e68*/ 	.word	0x000134e0


	//   ....[6]....
        /*0e6c*/ 	.word	0x000135e0


	//   ....[7]....
        /*0e70*/ 	.word	0x00013ef0


	//   ....[8]....
        /*0e74*/ 	.word	0x00014b10


	//----- nvinfo : EIATTR_MBARRIER_INSTR_OFFSETS
	.align		4
.L_297:
        /*0e78*/ 	.byte	0x04, 0x39
        /*0e7a*/ 	.short	(.L_299 - .L_298)


	//   ....[0]....
.L_298:
        /*0e7c*/ 	.word	0x000002c0
        /*0e80*/ 	.word	0x000000ff
        /*0e84*/ 	.word	0x00032400
        /*0e88*/ 	.short	0x0100
        /*0e8a*/ 	.byte	0x08
	.zero		1


	//   ....[1]....
        /*0e8c*/ 	.word	0x000002d0
        /*0e90*/ 	.word	0x000000ff
        /*0e94*/ 	.word	0x00032410
        /*0e98*/ 	.short	0x0100
        /*0e9a*/ 	.byte	0x08
	.zero		1


	//   ....[2]....
        /*0e9c*/ 	.word	0x000002e0
        /*0ea0*/ 	.word	0x000000ff
        /*0ea4*/ 	.word	0x00032420
        /*0ea8*/ 	.short	0x0100
        /*0eaa*/ 	.byte	0x08
	.zero		1


	//   ....[3]....
        /*0eac*/ 	.word	0x000003d0
        /*0eb0*/ 	.word	0x000000ff
        /*0eb4*/ 	.word	0x00032430
        /*0eb8*/ 	.short	0x0100
        /*0eba*/ 	.byte	0x08
	.zero		1


	//   ....[4]....
        /*0ebc*/ 	.word	0x000003e0
        /*0ec0*/ 	.word	0x000000ff
        /*0ec4*/ 	.word	0x00032440
        /*0ec8*/ 	.short	0x0100
        /*0eca*/ 	.byte	0x08
	.zero		1


	//   ....[5]....
        /*0ecc*/ 	.word	0x000003f0
        /*0ed0*/ 	.word	0x000000ff
        /*0ed4*/ 	.word	0x00032438
        /*0ed8*/ 	.short	0x0100
        /*0eda*/ 	.byte	0x08
	.zero		1


	//   ....[6]....
        /*0edc*/ 	.word	0x00000400
        /*0ee0*/ 	.word	0x000000ff
        /*0ee4*/ 	.word	0x00032448
        /*0ee8*/ 	.short	0x0100
        /*0eea*/ 	.byte	0x08
	.zero		1


	//   ....[7]....
        /*0eec*/ 	.word	0x00000530
        /*0ef0*/ 	.word	0x000000ff
        /*0ef4*/ 	.word	0x00032450
        /*0ef8*/ 	.short	0x0100
        /*0efa*/ 	.byte	0x08
	.zero		1


	//   ....[8]....
        /*0efc*/ 	.word	0x00000540
        /*0f00*/ 	.word	0x000000ff
        /*0f04*/ 	.word	0x00032460
        /*0f08*/ 	.short	0x0100
        /*0f0a*/ 	.byte	0x08
	.zero		1


	//   ....[9]....
        /*0f0c*/ 	.word	0x00000550
        /*0f10*/ 	.word	0x000000ff
        /*0f14*/ 	.word	0x00032458
        /*0f18*/ 	.short	0x0100
        /*0f1a*/ 	.byte	0x08
	.zero		1


	//   ....[10]....
        /*0f1c*/ 	.word	0x00000560
        /*0f20*/ 	.word	0x000000ff
        /*0f24*/ 	.word	0x00032468
        /*0f28*/ 	.short	0x0100
        /*0f2a*/ 	.byte	0x08
	.zero		1


	//   ....[11]....
        /*0f2c*/ 	.word	0x00000650
        /*0f30*/ 	.word	0x000000ff
        /*0f34*/ 	.word	0x00032470
        /*0f38*/ 	.short	0x0100
        /*0f3a*/ 	.byte	0x06
	.zero		1


	//   ....[12]....
        /*0f3c*/ 	.word	0x00000660
        /*0f40*/ 	.word	0x000000ff
        /*0f44*/ 	.word	0x00032480
        /*0f48*/ 	.short	0x0100
        /*0f4a*/ 	.byte	0x06
	.zero		1


	//   ....[13]....
        /*0f4c*/ 	.word	0x00000670
        /*0f50*/ 	.word	0x000000ff
        /*0f54*/ 	.word	0x00032478
        /*0f58*/ 	.short	0x0100
        /*0f5a*/ 	.byte	0x06
	.zero		1


	//   ....[14]....
        /*0f5c*/ 	.word	0x00000680
        /*0f60*/ 	.word	0x000000ff
        /*0f64*/ 	.word	0x00032488
        /*0f68*/ 	.short	0x0100
        /*0f6a*/ 	.byte	0x06
	.zero		1


	//   ....[15]....
        /*0f6c*/ 	.word	0x000007b0
        /*0f70*/ 	.word	0x000000ff
        /*0f74*/ 	.word	0x00032490
        /*0f78*/ 	.short	0x0100
        /*0f7a*/ 	.byte	0x08
	.zero		1


	//   ....[16]....
        /*0f7c*/ 	.word	0x000007c0
        /*0f80*/ 	.word	0x000000ff
        /*0f84*/ 	.word	0x000324a0
        /*0f88*/ 	.short	0x0100
        /*0f8a*/ 	.byte	0x08
	.zero		1


	//   ....[17]....
        /*0f8c*/ 	.word	0x000007d0
        /*0f90*/ 	.word	0x000000ff
        /*0f94*/ 	.word	0x00032498
        /*0f98*/ 	.short	0x0100
        /*0f9a*/ 	.byte	0x08
	.zero		1


	//   ....[18]....
        /*0f9c*/ 	.word	0x000007e0
        /*0fa0*/ 	.word	0x000000ff
        /*0fa4*/ 	.word	0x000324a8
        /*0fa8*/ 	.short	0x0100
        /*0faa*/ 	.byte	0x08
	.zero		1


	//   ....[19]....
        /*0fac*/ 	.word	0x00000910
        /*0fb0*/ 	.word	0x000000ff
        /*0fb4*/ 	.word	0x000324b0
        /*0fb8*/ 	.short	0x0100
        /*0fba*/ 	.byte	0x08
	.zero		1


	//   ....[20]....
        /*0fbc*/ 	.word	0x00000920
        /*0fc0*/ 	.word	0x000000ff
        /*0fc4*/ 	.word	0x000324c0
        /*0fc8*/ 	.short	0x0100
        /*0fca*/ 	.byte	0x08
	.zero		1


	//   ....[21]....
        /*0fcc*/ 	.word	0x00000930
        /*0fd0*/ 	.word	0x000000ff
        /*0fd4*/ 	.word	0x000324b8
        /*0fd8*/ 	.short	0x0100
        /*0fda*/ 	.byte	0x08
	.zero		1


	//   ....[22]....
        /*0fdc*/ 	.word	0x00000940
        /*0fe0*/ 	.word	0x000000ff
        /*0fe4*/ 	.word	0x000324c8
        /*0fe8*/ 	.short	0x0100
        /*0fea*/ 	.byte	0x08
	.zero		1


	//   ....[23]....
        /*0fec*/ 	.word	0x00002bb0
        /*0ff0*/ 	.word	0x0000005e
        /*0ff4*/ 	.word	0x00032490
        /*0ff8*/ 	.short	0x010a
        /*0ffa*/ 	.byte	0x3f
	.zero		1


	//   ....[24]....
        /*0ffc*/ 	.word	0x00003e80
        /*1000*/ 	.word	0x0000005e
        /*1004*/ 	.word	0x00032490
        /*1008*/ 	.short	0x010a
        /*100a*/ 	.byte	0x3f
	.zero		1


	//   ....[25]....
        /*100c*/ 	.word	0x00004f70
        /*1010*/ 	.word	0x0000005e
        /*1014*/ 	.word	0x00032490
        /*1018*/ 	.short	0x010a
        /*101a*/ 	.byte	0x3f
	.zero		1


	//   ....[26]....
        /*101c*/ 	.word	0x00005180
        /*1020*/ 	.word	0x00000028
        /*1024*/ 	.word	0x00000000
        /*1028*/ 	.short	0x0101
        /*102a*/ 	.byte	0x3f
	.zero		1


	//   ....[27]....
        /*102c*/ 	.word	0x000051c0
        /*1030*/ 	.word	0x0000005e
        /*1034*/ 	.word	0x000324b0
        /*1038*/ 	.short	0x010a
        /*103a*/ 	.byte	0x3f
	.zero		1


	//   ....[28]....
        /*103c*/ 	.word	0x00005820
        /*1040*/ 	.word	0x0000005e
        /*1044*/ 	.word	0x00000000
        /*1048*/ 	.short	0x0101
        /*104a*/ 	.byte	0x3f
	.zero		1


	//   ....[29]....
        /*104c*/ 	.word	0x00005f70
        /*1050*/ 	.word	0x00000012
        /*1054*/ 	.word	0x00032400
        /*1058*/ 	.short	0x010a
        /*105a*/ 	.byte	0x3f
	.zero		1


	//   ....[30]....
        /*105c*/ 	.word	0x00005fc0
        /*1060*/ 	.word	0x00000012
        /*1064*/ 	.word	0x00032400
        /*1068*/ 	.short	0x010a
        /*106a*/ 	.byte	0x3f
	.zero		1


	//   ....[31]....
        /*106c*/ 	.word	0x00006560
        /*1070*/ 	.word	0x00000012
        /*1074*/ 	.word	0x00032400
        /*1078*/ 	.short	0x010a
        /*107a*/ 	.byte	0x3f
	.zero		1


	//   ....[32]....
        /*107c*/ 	.word	0x000074b0
        /*1080*/ 	.word	0x00000012
        /*1084*/ 	.word	0x00032400
        /*1088*/ 	.short	0x010a
        /*108a*/ 	.byte	0x3f
	.zero		1


	//   ....[33]....
        /*108c*/ 	.word	0x000082d0
        /*1090*/ 	.word	0x00000004
        /*1094*/ 	.word	0x00032430
        /*1098*/ 	.short	0x010a
        /*109a*/ 	.byte	0x3f
	.zero		1


	//   ....[34]....
        /*109c*/ 	.word	0x00008340
        /*10a0*/ 	.word	0x00000004
        /*10a4*/ 	.word	0x00032430
        /*10a8*/ 	.short	0x010a
        /*10aa*/ 	.byte	0x3f
	.zero		1


	//   ....[35]....
        /*10ac*/ 	.word	0x00008730
        /*10b0*/ 	.word	0x00000012
        /*10b4*/ 	.word	0x00032410
        /*10b8*/ 	.short	0x010a
        /*10ba*/ 	.byte	0x3f
	.zero		1


	//   ....[36]....
        /*10bc*/ 	.word	0x00008780
        /*10c0*/ 	.word	0x00000004
        /*10c4*/ 	.word	0x00032450
        /*10c8*/ 	.short	0x010a
        /*10ca*/ 	.byte	0x3f
	.zero		1


	//   ....[37]....
        /*10cc*/ 	.word	0x00008800
        /*10d0*/ 	.word	0x00000004
        /*10d4*/ 	.word	0x00032450
        /*10d8*/ 	.short	0x010a
        /*10da*/ 	.byte	0x3f
	.zero		1


	//   ....[38]....
        /*10dc*/ 	.word	0x00009ea0
        /*10e0*/ 	.word	0x00000018
        /*10e4*/ 	.word	0x00000000
        /*10e8*/ 	.short	0x0101
        /*10ea*/ 	.byte	0x3f
	.zero		1


	//   ....[39]....
        /*10ec*/ 	.word	0x0000aac0
        /*10f0*/ 	.word	0x00000004
        /*10f4*/ 	.word	0x00000000
        /*10f8*/ 	.short	0x0101
        /*10fa*/ 	.byte	0x3f
	.zero		1


	//   ....[40]....
        /*10fc*/ 	.word	0x0000abd0
        /*1100*/ 	.word	0x00000005
        /*1104*/ 	.word	0x00032430
        /*1108*/ 	.short	0x010a
        /*110a*/ 	.byte	0x3f
	.zero		1


	//   ....[41]....
        /*110c*/ 	.word	0x0000ac30
        /*1110*/ 	.word	0x00000005
        /*1114*/ 	.word	0x00032430
        /*1118*/ 	.short	0x010a
        /*111a*/ 	.byte	0x3f
	.zero		1


	//   ....[42]....
        /*111c*/ 	.word	0x0000aee0
        /*1120*/ 	.word	0x00000005
        /*1124*/ 	.word	0x00032450
        /*1128*/ 	.short	0x010a
        /*112a*/ 	.byte	0x3f
	.zero		1


	//   ....[43]....
        /*112c*/ 	.word	0x0000af30
        /*1130*/ 	.word	0x00000005
        /*1134*/ 	.word	0x00032450
        /*1138*/ 	.short	0x010a
        /*113a*/ 	.byte	0x3f
	.zero		1


	//   ....[44]....
        /*113c*/ 	.word	0x0000c780
        /*1140*/ 	.word	0x00000007
        /*1144*/ 	.word	0x00000000
        /*1148*/ 	.short	0x0101
        /*114a*/ 	.byte	0x3f
	.zero		1


	//   ....[45]....
        /*114c*/ 	.word	0x0000d2a0
        /*1150*/ 	.word	0x00000005
        /*1154*/ 	.word	0x00000000
        /*1158*/ 	.short	0x0101
        /*115a*/ 	.byte	0x3f
	.zero		1


	//   ....[46]....
        /*115c*/ 	.word	0x0000f680
        /*1160*/ 	.word	0x00000000
        /*1164*/ 	.word	0x00000000
        /*1168*/ 	.short	0x0101
        /*116a*/ 	.byte	0x3f
	.zero		1


	//   ....[47]....
        /*116c*/ 	.word	0x00011e90
        /*1170*/ 	.word	0x00000005
        /*1174*/ 	.word	0x00032420
        /*1178*/ 	.short	0x010a
        /*117a*/ 	.byte	0x3f
	.zero		1


	//   ....[48]....
        /*117c*/ 	.word	0x00011f80
        /*1180*/ 	.word	0x00000003
        /*1184*/ 	.word	0x000324a0
        /*1188*/ 	.short	0x010a
        /*118a*/ 	.byte	0x3f
	.zero		1


	//   ....[49]....
        /*118c*/ 	.word	0x000121d0
        /*1190*/ 	.word	0x00000003
        /*1194*/ 	.word	0x000324c0
        /*1198*/ 	.short	0x010a
        /*119a*/ 	.byte	0x3f
	.zero		1


	//   ....[50]....
        /*119c*/ 	.word	0x00012890
        /*11a0*/ 	.word	0x00000004
        /*11a4*/ 	.word	0x000324a0
        /*11a8*/ 	.short	0x010a
        /*11aa*/ 	.byte	0x3f
	.zero		1


	//   ....[51]....
        /*11ac*/ 	.word	0x00012ad0
        /*11b0*/ 	.word	0x00000004
        /*11b4*/ 	.word	0x000324c0
        /*11b8*/ 	.short	0x010a
        /*11ba*/ 	.byte	0x3f
	.zero		1


	//   ....[52]....
        /*11bc*/ 	.word	0x00013a30
        /*11c0*/ 	.word	0x00000000
        /*11c4*/ 	.word	0x00032440
        /*11c8*/ 	.short	0x010a
        /*11ca*/ 	.byte	0x3f
	.zero		1


	//   ....[53]....
        /*11cc*/ 	.word	0x000148b0
        /*11d0*/ 	.word	0x00000008
        /*11d4*/ 	.word	0x00032400
        /*11d8*/ 	.short	0x0107
        /*11da*/ 	.byte	0x3f
	.zero		1


	//   ....[54]....
        /*11dc*/ 	.word	0x00014950
        /*11e0*/ 	.word	0x00000002
        /*11e4*/ 	.word	0x00032400
        /*11e8*/ 	.short	0x0101
        /*11ea*/ 	.byte	0x3f
	.zero		1


	//   ....[55]....
        /*11ec*/ 	.word	0x000155b0
        /*11f0*/ 	.word	0x00000008
        /*11f4*/ 	.word	0x00032410
        /*11f8*/ 	.short	0x0107
        /*11fa*/ 	.byte	0x3f
	.zero		1


	//   ....[56]....
        /*11fc*/ 	.word	0x000156b0
        /*1200*/ 	.word	0x00000002
        /*1204*/ 	.word	0x00032410
        /*1208*/ 	.short	0x0101
        /*120a*/ 	.byte	0x3f
	.zero		1


	//   ....[57]....
        /*120c*/ 	.word	0x000156d0
        /*1210*/ 	.word	0x00000002
        /*1214*/ 	.word	0x00032420
        /*1218*/ 	.short	0x010a
        /*121a*/ 	.byte	0x3f
	.zero		1


	//   ....[58]....
        /*121c*/ 	.word	0x000157e0
        /*1220*/ 	.word	0x00000002
        /*1224*/ 	.word	0x00032460
        /*1228*/ 	.short	0x010a
        /*122a*/ 	.byte	0x3f
	.zero		1


	//   ....[59]....
        /*122c*/ 	.word	0x000160f0
        /*1230*/ 	.word	0x00000002
        /*1234*/ 	.word	0x00032440
        /*1238*/ 	.short	0x010a
        /*123a*/ 	.byte	0x3f
	.zero		1


	//   ....[60]....
        /*123c*/ 	.word	0x00016350
        /*1240*/ 	.word	0x00000002
        /*1244*/ 	.word	0x00032460
        /*1248*/ 	.short	0x010a
        /*124a*/ 	.byte	0x3f
	.zero		1


	//   ....[61]....
        /*124c*/ 	.word	0x00016bf0
        /*1250*/ 	.word	0x00000003
        /*1254*/ 	.word	0x00032440
        /*1258*/ 	.short	0x010a
        /*125a*/ 	.byte	0x3f
	.zero		1


	//   ....[62]....
        /*125c*/ 	.word	0x00016e40
        /*1260*/ 	.word	0x00000003
        /*1264*/ 	.word	0x00032460
        /*1268*/ 	.short	0x010a
        /*126a*/ 	.byte	0x3f
	.zero		1


	//   ....[63]....
        /*126c*/ 	.word	0x00017650
        /*1270*/ 	.word	0x00000003
        /*1274*/ 	.word	0x00032440
        /*1278*/ 	.short	0x010a
        /*127a*/ 	.byte	0x3f
	.zero		1


	//   ....[64]....
        /*127c*/ 	.word	0x000178b0
        /*1280*/ 	.word	0x00000003
        /*1284*/ 	.word	0x00032460
        /*1288*/ 	.short	0x010a
        /*128a*/ 	.byte	0x3f
	.zero		1


	//   ....[65]....
        /*128c*/ 	.word	0x00018af0
        /*1290*/ 	.word	0x00000000
        /*1294*/ 	.word	0x00032420
        /*1298*/ 	.short	0x010a
        /*129a*/ 	.byte	0x3f
	.zero		1


	//   ....[66]....
        /*129c*/ 	.word	0x00018ca0
        /*12a0*/ 	.word	0x00000006
        /*12a4*/ 	.word	0x00000000
        /*12a8*/ 	.short	0x010a
        /*12aa*/ 	.byte	0x3f
	.zero		1


	//   ....[67]....
        /*12ac*/ 	.word	0x00018d10
        /*12b0*/ 	.word	0x00000007
        /*12b4*/ 	.word	0x00000000
        /*12b8*/ 	.short	0x010a
        /*12ba*/ 	.byte	0x3f
	.zero		1


	//   ....[68]....
        /*12bc*/ 	.word	0x00018d80
        /*12c0*/ 	.word	0x00000004
        /*12c4*/ 	.word	0x00000000
        /*12c8*/ 	.short	0x010a
        /*12ca*/ 	.byte	0x3f
	.zero		1


	//   ....[69]....
        /*12cc*/ 	.word	0x00018db0
        /*12d0*/ 	.word	0x00000003
        /*12d4*/ 	.word	0x00000000
        /*12d8*/ 	.short	0x010a
        /*12da*/ 	.byte	0x3f
	.zero		1


	//   ....[70]....
        /*12dc*/ 	.word	0x00018e10
        /*12e0*/ 	.word	0x0000005e
        /*12e4*/ 	.word	0x00032490
        /*12e8*/ 	.short	0x010a
        /*12ea*/ 	.byte	0x3f
	.zero		1


	//   ....[71]....
        /*12ec*/ 	.word	0x00018e60
        /*12f0*/ 	.word	0x0000005e
        /*12f4*/ 	.word	0x00032490
        /*12f8*/ 	.short	0x010a
        /*12fa*/ 	.byte	0x3f
	.zero		1


	//   ....[72]....
        /*12fc*/ 	.word	0x00018eb0
        /*1300*/ 	.word	0x0000005e
        /*1304*/ 	.word	0x00032490
        /*1308*/ 	.short	0x010a
        /*130a*/ 	.byte	0x3f
	.zero		1


	//   ....[73]....
        /*130c*/ 	.word	0x00018f00
        /*1310*/ 	.word	0x0000005e
        /*1314*/ 	.word	0x000324b0
        /*1318*/ 	.short	0x010a
        /*131a*/ 	.byte	0x3f
	.zero		1


	//   ....[74]....
        /*131c*/ 	.word	0x000191b0
        /*1320*/ 	.word	0x00000012
        /*1324*/ 	.word	0x00032400
        /*1328*/ 	.short	0x010a
        /*132a*/ 	.byte	0x3f
	.zero		1


	//   ....[75]....
        /*132c*/ 	.word	0x000193c0
        /*1330*/ 	.word	0x00000012
        /*1334*/ 	.word	0x00032400
        /*1338*/ 	.short	0x010a
        /*133a*/ 	.byte	0x3f
	.zero		1


	//   ....[76]....
        /*133c*/ 	.word	0x00019410
        /*1340*/ 	.word	0x00000004
        /*1344*/ 	.word	0x00032430
        /*1348*/ 	.short	0x010a
        /*134a*/ 	.byte	0x3f
	.zero		1


	//   ....[77]....
        /*134c*/ 	.word	0x00019460
        /*1350*/ 	.word	0x00000012
        /*1354*/ 	.word	0x00032410
        /*1358*/ 	.short	0x010a
        /*135a*/ 	.byte	0x3f
	.zero		1


	//   ....[78]....
        /*135c*/ 	.word	0x000194b0
        /*1360*/ 	.word	0x00000004
        /*1364*/ 	.word	0x00032450
        /*1368*/ 	.short	0x010a
        /*136a*/ 	.byte	0x3f
	.zero		1


	//   ....[79]....
        /*136c*/ 	.word	0x00019500
        /*1370*/ 	.word	0x00000005
        /*1374*/ 	.word	0x00032430
        /*1378*/ 	.short	0x010a
        /*137a*/ 	.byte	0x3f
	.zero		1


	//   ....[80]....
        /*137c*/ 	.word	0x00019550
        /*1380*/ 	.word	0x00000005
        /*1384*/ 	.word	0x00032450
        /*1388*/ 	.short	0x010a
        /*138a*/ 	.byte	0x3f
	.zero		1


	//   ....[81]....
        /*138c*/ 	.word	0x00019b30
        /*1390*/ 	.word	0x00000004
        /*1394*/ 	.word	0x00032420
        /*1398*/ 	.short	0x010a
        /*139a*/ 	.byte	0x3f
	.zero		1


	//   ....[82]....
        /*139c*/ 	.word	0x00019b80
        /*13a0*/ 	.word	0x00000003
        /*13a4*/ 	.word	0x000324a0
        /*13a8*/ 	.short	0x010a
        /*13aa*/ 	.byte	0x3f
	.zero		1


	//   ....[83]....
        /*13ac*/ 	.word	0x00019bd0
        /*13b0*/ 	.word	0x00000003
        /*13b4*/ 	.word	0x000324c0
        /*13b8*/ 	.short	0x010a
        /*13ba*/ 	.byte	0x3f
	.zero		1


	//   ....[84]....
        /*13bc*/ 	.word	0x00019c20
        /*13c0*/ 	.word	0x00000004
        /*13c4*/ 	.word	0x000324a0
        /*13c8*/ 	.short	0x010a
        /*13ca*/ 	.byte	0x3f
	.zero		1


	//   ....[85]....
        /*13cc*/ 	.word	0x00019c70
        /*13d0*/ 	.word	0x00000004
        /*13d4*/ 	.word	0x000324c0
        /*13d8*/ 	.short	0x010a
        /*13da*/ 	.byte	0x3f
	.zero		1


	//   ....[86]....
        /*13dc*/ 	.word	0x00019e10
        /*13e0*/ 	.word	0x00000000
        /*13e4*/ 	.word	0x00032440
        /*13e8*/ 	.short	0x010a
        /*13ea*/ 	.byte	0x3f
	.zero		1


	//   ....[87]....
        /*13ec*/ 	.word	0x0001b730
        /*13f0*/ 	.word	0x00000002
        /*13f4*/ 	.word	0x00032420
        /*13f8*/ 	.short	0x010a
        /*13fa*/ 	.byte	0x3f
	.zero		1


	//   ....[88]....
        /*13fc*/ 	.word	0x0001b780
        /*1400*/ 	.word	0x00000002
        /*1404*/ 	.word	0x00032460
        /*1408*/ 	.short	0x010a
        /*140a*/ 	.byte	0x3f
	.zero		1


	//   ....[89]....
        /*140c*/ 	.word	0x0001b7d0
        /*1410*/ 	.word	0x00000002
        /*1414*/ 	.word	0x00032440
        /*1418*/ 	.short	0x010a
        /*141a*/ 	.byte	0x3f
	.zero		1


	//   ....[90]....
        /*141c*/ 	.word	0x0001b820
        /*1420*/ 	.word	0x00000002
        /*1424*/ 	.word	0x00032460
        /*1428*/ 	.short	0x010a
        /*142a*/ 	.byte	0x3f
	.zero		1


	//   ....[91]....
        /*142c*/ 	.word	0x0001b870
        /*1430*/ 	.word	0x00000003
        /*1434*/ 	.word	0x00032440
        /*1438*/ 	.short	0x010a
        /*143a*/ 	.byte	0x3f
	.zero		1


	//   ....[92]....
        /*143c*/ 	.word	0x0001b8c0
        /*1440*/ 	.word	0x00000003
        /*1444*/ 	.word	0x00032460
        /*1448*/ 	.short	0x010a
        /*144a*/ 	.byte	0x3f
	.zero		1


	//   ....[93]....
        /*144c*/ 	.word	0x0001b910
        /*1450*/ 	.word	0x00000003
        /*1454*/ 	.word	0x00032440
        /*1458*/ 	.short	0x010a
        /*145a*/ 	.byte	0x3f
	.zero		1


	//   ....[94]....
        /*145c*/ 	.word	0x0001b960
        /*1460*/ 	.word	0x00000003
        /*1464*/ 	.word	0x00032460
        /*1468*/ 	.short	0x010a
        /*146a*/ 	.byte	0x3f
	.zero		1


	//   ....[95]....
        /*146c*/ 	.word	0x0001c3c0
        /*1470*/ 	.word	0x00000000
        /*1474*/ 	.word	0x00032420
        /*1478*/ 	.short	0x010a
        /*147a*/ 	.byte	0x3f
	.zero		1


	//   ....[96]....
        /*147c*/ 	.word	0x0001c560
        /*1480*/ 	.word	0x00000006
        /*1484*/ 	.word	0x00000000
        /*1488*/ 	.short	0x010a
        /*148a*/ 	.byte	0x3f
	.zero		1


	//   ....[97]....
        /*148c*/ 	.word	0x0001c5b0
        /*1490*/ 	.word	0x00000007
        /*1494*/ 	.word	0x00000000
        /*1498*/ 	.short	0x010a
        /*149a*/ 	.byte	0x3f
	.zero		1


	//   ....[98]....
        /*149c*/ 	.word	0x0001c600
        /*14a0*/ 	.word	0x00000004
        /*14a4*/ 	.word	0x00000000
        /*14a8*/ 	.short	0x010a
        /*14aa*/ 	.byte	0x3f
	.zero		1


	//----- nvinfo : EIATTR_NUM_MBARRIERS
	.align		4
.L_299:
        /*14ac*/ 	.byte	0x03, 0x38
        /*14ae*/ 	.short	0x0017


	//----- nvinfo : EIATTR_EXIT_INSTR_OFFSETS
	.align		4
        /*14b0*/ 	.byte	0x04, 0x1c
        /*14b2*/ 	.short	(.L_301 - .L_300)


	//   ....[0]....
.L_300:
        /*14b4*/ 	.word	0x00018e00


	//----- nvinfo : EIATTR_MAX_THREADS
	.align		4
.L_301:
        /*14b8*/ 	.byte	0x04, 0x05
        /*14ba*/ 	.short	(.L_303 - .L_302)
.L_302:
        /*14bc*/ 	.word	0x00000180
        /*14c0*/ 	.word	0x00000001
        /*14c4*/ 	.word	0x00000001


	//----- nvinfo : EIATTR_CRS_STACK_SIZE
	.align		4
.L_303:
        /*14c8*/ 	.byte	0x04, 0x1e
        /*14ca*/ 	.short	(.L_305 - .L_304)
.L_304:
        /*14cc*/ 	.word	0x00000000


	//----- nvinfo : EIATTR_CBANK_PARAM_SIZE
	.align		4
.L_305:
        /*14d0*/ 	.byte	0x03, 0x19
        /*14d2*/ 	.short	0x0bf0


	//----- nvinfo : EIATTR_PARAM_CBANK
	.align		4
        /*14d4*/ 	.byte	0x04, 0x0a
        /*14d6*/ 	.short	(.L_307 - .L_306)
	.align		4
.L_306:
        /*14d8*/ 	.word	index@(.nv.constant0._ZN7cutlass13device_kernelIN5flash11enable_sm90INS1_16FlashAttnFwdSm90INS1_25CollectiveMainloopFwdSm90ILi2EN4cute5tupleIJNS5_1CILi1EEES8_S8_EEENS6_IJNS7_ILi128EEENS7_ILi96EEENS7_ILi64EEEEEELi256ENS_10bfloat16_tEfNS_4arch4Sm90ELb0ELb0ELb0ELb1ELb0ELb1ELb1ELb1ELb0ELb1ELb0ELb0EEENS1_21CollectiveEpilogueFwdINS6_IJSA_NS7_ILi256EEESB_EEES9_SE_SG_Li256ELb1ELb1ELb0ELb0EEENS1_36VarlenDynamicPersistentTileSchedulerILi128ELi96ELi256ELi128ELb0ELb1ELb1ELb0ELb1ELb1EEEEEEEEEvNT_6ParamsE)
        /*14dc*/ 	.short	0x0210
        /*14de*/ 	.short	0x0bf0


	//----- nvinfo : EIATTR_SW_WAR
	.align		4
.L_307:
        /*14e0*/ 	.byte	0x04, 0x36
        /*14e2*/ 	.short	(.L_309 - .L_308)
.L_308:
        /*14e4*/ 	.word	0x00000008
.L_309:


//--------------------- .nv.info._ZN7cutlass13device_kernelIN5flash11enable_sm90INS1_16FlashAttnFwdSm90INS1_25CollectiveMainloopFwdSm90ILi2EN4cute5tupleIJNS5_1CILi1EEES8_S8_EEENS6_IJNS7_ILi128EEENS7_ILi96EEENS7_ILi64EEEEEELi256ENS_10bfloat16_tEfNS_4arch4Sm90ELb0ELb1ELb0ELb0ELb0ELb0ELb0ELb1ELb0ELb1ELb0ELb0EEENS1_21CollectiveEpilogueFwdINS6_IJSA_NS7_ILi256EEESB_EEES9_SE_SG_Li256ELb0ELb1ELb0ELb0EEENS1_30DynamicPersistentTileSchedulerILi256ELi128ELb0ELb1ELb1EEEEEEEEEvNT_6ParamsE --------------------------
	.section	.nv.info._ZN7cutlass13device_kernelIN5flash11enable_sm90INS1_16FlashAttnFwdSm90INS1_25CollectiveMainloopFwdSm90ILi2EN4cute5tupleIJNS5_1CILi1EEES8_S8_EEENS6_IJNS7_ILi128EEENS7_ILi96EEENS7_ILi64EEEEEELi256ENS_10bfloat16_tEfNS_4arch4Sm90ELb0ELb1ELb0ELb0ELb0ELb0ELb0ELb1ELb0ELb1ELb0ELb0EEENS1_21CollectiveEpilogueFwdINS6_IJSA_NS7_ILi256EEESB_EEES9_SE_SG_Li256ELb0ELb1ELb0ELb0EEENS1_30DynamicPersistentTileSchedulerILi256ELi128ELb0ELb1ELb1EEEEEEEEEvNT_6ParamsE,"",@"SHT_CUDA_INFO"
	.sectionflags	@""
	.align	4


	//----- nvinfo : EIATTR_CUDA_API_VERSION
	.align		4
        /*0000*/ 	.byte	0x04, 0x37
        /*0002*/ 	.short	(.L_311 - .L_310)
.L_310:
        /*0004*/ 	.word	0x00000082


	//----- nvinfo : EIATTR_KPARAM_INFO
	.align		4
.L_311:
        /*0008*/ 	.byte	0x04, 0x17
        /*000a*/ 	.short	(.L_313 - .L_312)
.L_312:
        /*000c*/ 	.word	0x00000000
        /*0010*/ 	.short	0x0000
        /*0012*/ 	.short	0x0070
        /*0014*/ 	.byte	0x00, 0xf0, 0x01, 0x2a


	//----- nvinfo : EIATTR_SPARSE_MMA_MASK
	.align		4
.L_313:
        /*0018*/ 	.byte	0x03, 0x50
        /*001a*/ 	.short	0x0000


	//----- nvinfo : EIATTR_MAXREG_COUNT
	.align		4
        /*001c*/ 	.byte	0x03, 0x1b
        /*001e*/ 	.short	0x00a8


	//----- nvinfo : EIATTR_NUM_BARRIERS
	.align		4
        /*0020*/ 	.byte	0x02, 0x4c
        /*0022*/ 	.byte	0x10
	.zero		1


	//----- nvinfo : EIATTR_EXTERNS
	.align		4
        /*0024*/ 	.byte	0x04, 0x0f
        /*0026*/ 	.short	(.L_315 - .L_314)


	//   ....[0]....
	.align		4
.L_314:
        /*0028*/ 	.word	index@(__assertfail)


	//----- nvinfo : EIATTR_ANNOTATIONS
	.align		4
.L_315:
        /*002c*/ 	.byte	0x04, 0x55
        /*002e*/ 	.short	(.L_317 - .L_316)


	//   ....[0]....
.L_316:
        /* <DEDUP_REMOVED lines=20> */


	//----- nvinfo : EIATTR_MERCURY_ISA_VERSION
	.align		4
.L_317:
        /*0160*/ 	.byte	0x03, 0x5f
        /*0162*/ 	.short	0x0101


	//----- nvinfo : EIATTR_INT_WARP_WIDE_INSTR_OFFSETS
	.align		4
        /*0164*/ 	.byte	0x04, 0x31
        /*0166*/ 	.short	(.L_319 - .L_318)


	//   ....[0]....
.L_318:
        /*0168*/ 	.word	0x00000130


	//   ....[1]....
        /*016c*/ 	.word	0x00000170


	//   ....[2]....
        /*0170*/ 	.word	0x000001e0


	//   ....[3]....
        /*0174*/ 	.word	0x000105d0


	//   ....[4]....
        /*0178*/ 	.word	0x00010660


	//   ....[5]....
        /*017c*/ 	.word	0x00013f80


	//   ....[6]....
        /*0180*/ 	.word	0x00014010


	//----- nvinfo : EIATTR_COOP_GROUP_MASK_REGIDS
	.align		4
.L_319:
        /*0184*/ 	.byte	0x04, 0x29
        /*0186*/ 	.short	(.L_321 - .L_320)


	//   ....[0]....
.L_320:
        /*0188*/ 	.word	0xffffffff


	//   ....[1]....
        /*018c*/ 	.word	0xffffffff


	//   ....[2]....
        /*0190*/ 	.word	0xffffffff


	//   ....[3]....
        /*0194*/ 	.word	0xffffffff


	//   ....[4]....
        /*0198*/ 	.word	0xffffffff


	//   ....[5]....
        /*019c*/ 	.word	0xffffffff


	//   ....[6]....
        /*01a0*/ 	.word	0xffffffff


	//   ....[7]....
        /*01a4*/ 	.word	0xffffffff


	//   ....[8]....
        /*01a8*/ 	.word	0xffffffff


	//   ....[9]....
        /*01ac*/ 	.word	0xffffffff


	//   ....[10]....
        /*01b0*/ 	.word	0xffffffff


	//   ....[11]....
        /*01b4*/ 	.word	0xffffffff


	//   ....[12]....
        /*01b8*/ 	.word	0xffffffff


	//   ....[13]....
        /*01bc*/ 	.word	0xffffffff


	//   ....[14]....
        /*01c0*/ 	.word	0xffffffff


	//   ....[15]....
        /*01c4*/ 	.word	0xffffffff


	//   ....[16]....
        /*01c8*/ 	.word	0xffffffff


	//   ....[17]....
        /*01cc*/ 	.word	0xffffffff


	//   ....[18]....
        /*01d0*/ 	.word	0xffffffff


	//   ....[19]....
        /*01d4*/ 	.word	0xffffffff


	//   ....[20]....
        /*01d8*/ 	.word	0xffffffff


	//   ....[21]....
        /*01dc*/ 	.word	0xffffffff


	//   ....[22]....
        /*01e0*/ 	.word	0xffffffff


	//   ....[23]....
        /*01e4*/ 	.word	0xffffffff


	//   ....[24]....
        /*01e8*/ 	.word	0xffffffff


	//   ....[25]....
        /*01ec*/ 	.word	0xffffffff


	//   ....[26]....
        /*01f0*/ 	.word	0xffffffff


	//   ....[27]....
        /*01f4*/ 	.word	0xffffffff


	//   ....[28]....
        /*01f8*/ 	.word	0xffffffff


	//   ....[29]....
        /*01fc*/ 	.word	0xffffffff


	//   ....[30]....
        /*0200*/ 	.word	0xffffffff


	//   ....[31]....
        /*0204*/ 	.word	0xffffffff


	//   ....[32]....
        /*0208*/ 	.word	0xffffffff


	//   ....[33]....
        /*020c*/ 	.word	0xffffffff


	//   ....[34]....
        /*0210*/ 	.word	0xffffffff


	//   ....[35]....
        /*0214*/ 	.word	0xffffffff


	//   ....[36]....
        /*0218*/ 	.word	0xffffffff


	//   ....[37]....
        /*021c*/ 	.word	0xffffffff


	//   ....[38]....
        /*0220*/ 	.word	0xffffffff


	//   ....[39]....
        /*0224*/ 	.word	0xffffffff


	//   ....[40]....
        /*0228*/ 	.word	0xffffffff


	//   ....[41]....
        /*022c*/ 	.word	0xffffffff


	//   ....[42]....
        /*0230*/ 	.word	0xffffffff


	//   ....[43]....
        /*0234*/ 	.word	0xffffffff


	//   ....[44]....
        /*0238*/ 	.word	0xffffffff


	//   ....[45]....
        /*023c*/ 	.word	0xffffffff


	//   ....[46]....
        /*0240*/ 	.word	0xffffffff


	//   ....[47]....
        /*0244*/ 	.word	0xffffffff


	//   ....[48]....
        /*0248*/ 	.word	0xffffffff


	//   ....[49]....
        /*024c*/ 	.word	0xffffffff


	//   ....[50]....
        /*0250*/ 	.word	0xffffffff


	//   ....[51]....
        /*0254*/ 	.word	0xffffffff


	//   ....[52]....
        /*0258*/ 	.word	0xffffffff


	//   ....[53]....
        /*025c*/ 	.word	0xffffffff


	//   ....[54]....
        /*0260*/ 	.word	0xffffffff


	//   ....[55]....
        /*0264*/ 	.word	0xffffffff


	//   ....[56]....
        /*0268*/ 	.word	0xffffffff


	//   ....[57]....
        /*026c*/ 	.word	0xffffffff


	//   ....[58]....
        /*0270*/ 	.word	0xffffffff


	//   ....[59]....
        /*0274*/ 	.word	0xffffffff


	//   ....[60]....
        /*0278*/ 	.word	0xffffffff


	//   ....[61]....
        /*027c*/ 	.word	0xffffffff


	//   ....[62]....
        /*0280*/ 	.word	0xffffffff


	//   ....[63]....
        /*0284*/ 	.word	0xffffffff


	//   ....[64]....
        /*0288*/ 	.word	0xffffffff


	//   ....[65]....
        /*028c*/ 	.word	0xffffffff


	//   ....[66]....
        /*0290*/ 	.word	0xffffffff


	//   ....[67]....
        /*0294*/ 	.word	0xffffffff


	//   ....[68]....
        /*0298*/ 	.word	0xffffffff


	//   ....[69]....
        /*029c*/ 	.word	0xffffffff


	//   ....[70]....
        /*02a0*/ 	.word	0xffffffff


	//   ....[71]....
        /*02a4*/ 	.word	0xffffffff


	//   ....[72]....
        /*02a8*/ 	.word	0xffffffff


	//   ....[73]....
        /*02ac*/ 	.word	0xffffffff


	//   ....[74]....
        /*02b0*/ 	.word	0x0500000f


	//   ....[75]....
        /*02b4*/ 	.word	0x0500000f


	//   ....[76]....
        /*02b8*/ 	.word	0x0500000f


	//   ....[77]....
        /*02bc*/ 	.word	0x0500000f


	//   ....[78]....
        /*02c0*/ 	.word	0x0500000f


	//   ....[79]....
        /*02c4*/ 	.word	0x0500000f


	//   ....[80]....
        /*02c8*/ 	.word	0x0500000f


	//   ....[81]....
        /*02cc*/ 	.word	0x0500000f


	//   ....[82]....
        /*02d0*/ 	.word	0x0500000f


	//   ....[83]....
        /*02d4*/ 	.word	0x0500000f


	//   ....[84]....
        /*02d8*/ 	.word	0x0500000f


	//   ....[85]....
        /*02dc*/ 	.word	0x0500000f


	//   ....[86]....
        /*02e0*/ 	.word	0x0500000f


	//   ....[87]....
        /*02e4*/ 	.word	0x0500000f


	//   ....[88]....
        /*02e8*/ 	.word	0x0500000f


	//   ....[89]....
        /*02ec*/ 	.word	0x0500000f


	//   ....[90]....
        /*02f0*/ 	.word	0x0500000f


	//   ....[91]....
        /*02f4*/ 	.word	0x0500000f


	//   ....[92]....
        /*02f8*/ 	.word	0x0500000f


	//----- nvinfo : EIATTR_COOP_GROUP_INSTR_OFFSETS
	.align		4
.L_321:
        /*02fc*/ 	.byte	0x04, 0x28
        /*02fe*/ 	.short	(.L_323 - .L_322)


	//   ....[0]....
.L_322:
        /*0300*/ 	.word	0x00000070


	//   ....[1]....
        /*0304*/ 	.word	0x00000140


	//   ....[2]....
        /*0308*/ 	.word	0x00000190


	//   ....[3]....
        /*030c*/ 	.word	0x000003c0


	//   ....[4]....
        /*0310*/ 	.word	0x00000520


	//   ....[5]....
        /*0314*/ 	.word	0x00000640


	//   ....[6]....
        /*0318*/ 	.word	0x000007a0


	//   ....[7]....
        /*031c*/ 	.word	0x00001a30


	//   ....[8]....
        /*0320*/ 	.word	0x000020b0


	//   ....[9]....
        /*0324*/ 	.word	0x00002b00


	//   ....[10]....
        /*0328*/ 	.word	0x00003130


	//   ....[11]....
        /*032c*/ 	.word	0x00003240


	//   ....[12]....
        /*0330*/ 	.word	0x00003820


	//   ....[13]....
        /*0334*/ 	.word	0x000038b0


	//   ....[14]....
        /*0338*/ 	.word	0x00004990


	//   ....[15]....
        /*033c*/ 	.word	0x000054b0


	//   ....[16]....
        /*0340*/ 	.word	0x00005a40


	//   ....[17]....
        /*0344*/ 	.word	0x00005b60


	//   ....[18]....
        /*0348*/ 	.word	0x000061b0


	//   ....[19]....
        /*034c*/ 	.word	0x00006230


	//   ....[20]....
        /*0350*/ 	.word	0x00007df0


	//   ....[21]....
        /*0354*/ 	.word	0x00007e10


	//   ....[22]....
        /*0358*/ 	.word	0x00008340


	//   ....[23]....
        /*035c*/ 	.word	0x00008510


	//   ....[24]....
        /*0360*/ 	.word	0x00009a90


	//   ....[25]....
        /*0364*/ 	.word	0x00009cf0


	//   ....[26]....
        /*0368*/ 	.word	0x0000aac0


	//   ....[27]....
        /*036c*/ 	.word	0x0000abe0


	//   ....[28]....
        /*0370*/ 	.word	0x0000b420


	//   ....[29]....
        /*0374*/ 	.word	0x0000b5f0


	//   ....[30]....
        /*0378*/ 	.word	0x0000c720


	//   ....[31]....
        /*037c*/ 	.word	0x0000c7a0


	//   ....[32]....
        /*0380*/ 	.word	0x0000c810


	//   ....[33]....
        /*0384*/ 	.word	0x0000c840


	//   ....[34]....
        /*0388*/ 	.word	0x0000e1f0


	//   ....[35]....
        /*038c*/ 	.word	0x0000e220


	//   ....[36]....
        /*0390*/ 	.word	0x0000e2c0


	//   ....[37]....
        /*0394*/ 	.word	0x0000e2f0


	//   ....[38]....
        /*0398*/ 	.word	0x0000e950


	//   ....[39]....
        /*039c*/ 	.word	0x0000e990


	//   ....[40]....
        /*03a0*/ 	.word	0x0000ead0


	//   ....[41]....
        /*03a4*/ 	.word	0x0000eaf0


	//   ....[42]....
        /*03a8*/ 	.word	0x0000ec30


	//   ....[43]....
        /*03ac*/ 	.word	0x0000ec50


	//   ....[44]....
        /*03b0*/ 	.word	0x0000eda0


	//   ....[45]....
        /*03b4*/ 	.word	0x0000edc0


	//   ....[46]....
        /*03b8*/ 	.word	0x0000f4e0


	//   ....[47]....
        /*03bc*/ 	.word	0x0000f500


	//   ....[48]....
        /*03c0*/ 	.word	0x0000f640


	//   ....[49]....
        /*03c4*/ 	.word	0x0000f660


	//   ....[50]....
        /*03c8*/ 	.word	0x0000f7a0


	//   ....[51]....
        /*03cc*/ 	.word	0x0000f7c0


	//   ....[52]....
        /*03d0*/ 	.word	0x0000f910


	//   ....[53]....
        /*03d4*/ 	.word	0x0000f930


	//   ....[54]....
        /*03d8*/ 	.word	0x0000fb30


	//   ....[55]....
        /*03dc*/ 	.word	0x00010bd0


	//   ....[56]....
        /*03e0*/ 	.word	0x00011510


	//   ....[57]....
        /*03e4*/ 	.word	0x00011520


	//   ....[58]....
        /*03e8*/ 	.word	0x00011530


	//   ....[59]....
        /*03ec*/ 	.word	0x00011570


	//   ....[60]....
        /*03f0*/ 	.word	0x000115d0


	//   ....[61]....
        /*03f4*/ 	.word	0x00011670


	//   ....[62]....
        /*03f8*/ 	.word	0x00011680


	//   ....[63]....
        /*03fc*/ 	.word	0x000116f0


	//   ....[64]....
        /*0400*/ 	.word	0x00011700


	//   ....[65]....
        /*0404*/ 	.word	0x00011770


	//   ....[66]....
        /*0408*/ 	.word	0x00011780


	//   ....[67]....
        /*040c*/ 	.word	0x000117f0


	//   ....[68]....
        /*0410*/ 	.word	0x00011800


	//   ....[69]....
        /*0414*/ 	.word	0x00011870


	//   ....[70]....
        /*0418*/ 	.word	0x00011880


	//   ....[71]....
        /*041c*/ 	.word	0x00011890


	//   ....[72]....
        /*0420*/ 	.word	0x00014160


	//   ....[73]....
        /*0424*/ 	.word	0x00014350


	//   ....[74]....
        /*0428*/ 	.word	0x00014950


	//   ....[75]....
        /*042c*/ 	.word	0x00014ad0


	//   ....[76]....
        /*0430*/ 	.word	0x00014b30


	//   ....[77]....
        /*0434*/ 	.word	0x00014bc0


	//   ....[78]....
        /*0438*/ 	.word	0x00014cb0


	//   ....[79]....
        /*043c*/ 	.word	0x00014d30


	//   ....[80]....
        /*0440*/ 	.word	0x00014e10


	//   ....[81]....
        /*0444*/ 	.word	0x00014e90


	//   ....[82]....
        /*0448*/ 	.word	0x00014f70


	//   ....[83]....
        /*044c*/ 	.word	0x00014fd0


	//   ....[84]....
        /*0450*/ 	.word	0x000150b0


	//   ....[85]....
        /*0454*/ 	.word	0x00015110


	//   ....[86]....
        /*0458*/ 	.word	0x000151f0


	//   ....[87]....
        /*045c*/ 	.word	0x00015250


	//   ....[88]....
        /*0460*/ 	.word	0x00015320


	//   ....[89]....
        /*0464*/ 	.word	0x00015380


	//   ....[90]....
        /*0468*/ 	.word	0x00015440


	//   ....[91]....
        /*046c*/ 	.word	0x00015750


	//   ....[92]....
        /*0470*/ 	.word	0x00015870


	//----- nvinfo : EIATTR_REG_RECONFIG
	.align		4
.L_323:
        /*0474*/ 	.byte	0x01, 0x54
	.zero		2


	//----- nvinfo : EIATTR_SYSCALL_OFFSETS
	.align		4
        /*0478*/ 	.byte	0x04, 0x46
        /*047a*/ 	.short	(.L_325 - .L_324)


	//   ....[0]....
.L_324:
        /*047c*/ 	.word	0x00001c10


	//   ....[1]....
        /*0480*/ 	.word	0x000107d0


	//   ....[2]....
        /*0484*/ 	.word	0x00010920


	//   ....[3]....
        /*0488*/ 	.word	0x00010a10


	//   ....[4]....
        /*048c*/ 	.word	0x00011150


	//----- nvinfo : EIATTR_MBARRIER_INSTR_OFFSETS
	.align		4
.L_325:
        /*0490*/ 	.byte	0x04, 0x39
        /*0492*/ 	.short	(.L_327 - .L_326)


	//   ....[0]....
.L_326:
        /*0494*/ 	.word	0x00000270
        /*0498*/ 	.word	0x000000ff
        /*049c*/ 	.word	0x00022800
        /*04a0*/ 	.short	0x0100
        /*04a2*/ 	.byte	0x08
	.zero		1


	//   ....[1]....
        /*04a4*/ 	.word	0x00000280
        /*04a8*/ 	.word	0x000000ff
        /*04ac*/ 	.word	0x00022820
        /*04b0*/ 	.short	0x0100
        /*04b2*/ 	.byte	0x08
	.zero		1


	//   ....[2]....
        /*04b4*/ 	.word	0x00000370
        /*04b8*/ 	.word	0x000000ff
        /*04bc*/ 	.word	0x00022830
        /*04c0*/ 	.short	0x0100
        /*04c2*/ 	.byte	0x08
	.zero		1


	//   ....[3]....
        /*04c4*/ 	.word	0x00000380
        /*04c8*/ 	.word	0x000000ff
        /*04cc*/ 	.word	0x00022840
        /*04d0*/ 	.short	0x0100
        /*04d2*/ 	.byte	0x08
	.zero		1


	//   ....[4]....
        /*04d4*/ 	.word	0x00000390
        /*04d8*/ 	.word	0x000000ff
        /*04dc*/ 	.word	0x00022838
        /*04e0*/ 	.short	0x0100
        /*04e2*/ 	.byte	0x08
	.zero		1


	//   ....[5]....
        /*04e4*/ 	.word	0x000003a0
        /*04e8*/ 	.word	0x000000ff
        /*04ec*/ 	.word	0x00022848
        /*04f0*/ 	.short	0x0100
        /*04f2*/ 	.byte	0x08
	.zero		1


	//   ....[6]....
        /*04f4*/ 	.word	0x000004d0
        /*04f8*/ 	.word	0x000000ff
        /*04fc*/ 	.word	0x00022850
        /*0500*/ 	.short	0x0100
        /*0502*/ 	.byte	0x08
	.zero		1


	//   ....[7]....
        /*0504*/ 	.word	0x000004e0
        /*0508*/ 	.word	0x000000ff
        /*050c*/ 	.word	0x00022860
        /*0510*/ 	.short	0x0100
        /*0512*/ 	.byte	0x08
	.zero		1


	//   ....[8]....
        /*0514*/ 	.word	0x000004f0
        /*0518*/ 	.word	0x000000ff
        /*051c*/ 	.word	0x00022858
        /*0520*/ 	.short	0x0100
        /*0522*/ 	.byte	0x08
	.zero		1


	//   ....[9]....
        /*0524*/ 	.word	0x00000500
        /*0528*/ 	.word	0x000000ff
        /*052c*/ 	.word	0x00022868
        /*0530*/ 	.short	0x0100
        /*0532*/ 	.byte	0x08
	.zero		1


	//   ....[10]....
        /*0534*/ 	.word	0x000005f0
        /*0538*/ 	.word	0x000000ff
        /*053c*/ 	.word	0x00022870
        /*0540*/ 	.short	0x0100
        /*0542*/ 	.byte	0x06
	.zero		1


	//   ....[11]....
        /*0544*/ 	.word	0x00000600
        /*0548*/ 	.word	0x000000ff
        /*054c*/ 	.word	0x00022880
        /*0550*/ 	.short	0x0100
        /*0552*/ 	.byte	0x06
	.zero		1


	//   ....[12]....
        /*0554*/ 	.word	0x00000610
        /*0558*/ 	.word	0x000000ff
        /*055c*/ 	.word	0x00022878
        /*0560*/ 	.short	0x0100
        /*0562*/ 	.byte	0x06
	.zero		1


	//   ....[13]....
        /*0564*/ 	.word	0x00000620
        /*0568*/ 	.word	0x000000ff
        /*056c*/ 	.word	0x00022888
        /*0570*/ 	.short	0x0100
        /*0572*/ 	.byte	0x06
	.zero		1


	//   ....[14]....
        /*0574*/ 	.word	0x00000750
        /*0578*/ 	.word	0x000000ff
        /*057c*/ 	.word	0x00022890
        /*0580*/ 	.short	0x0100
        /*0582*/ 	.byte	0x08
	.zero		1


	//   ....[15]....
        /*0584*/ 	.word	0x00000760
        /*0588*/ 	.word	0x000000ff
        /*058c*/ 	.word	0x000228a0
        /*0590*/ 	.short	0x0100
        /*0592*/ 	.byte	0x08
	.zero		1


	//   ....[16]....
        /*0594*/ 	.word	0x00000770
        /*0598*/ 	.word	0x000000ff
        /*059c*/ 	.word	0x00022898
        /*05a0*/ 	.short	0x0100
        /*05a2*/ 	.byte	0x08
	.zero		1


	//   ....[17]....
        /*05a4*/ 	.word	0x00000780
        /*05a8*/ 	.word	0x000000ff
        /*05ac*/ 	.word	0x000228a8
        /*05b0*/ 	.short	0x0100
        /*05b2*/ 	.byte	0x08
	.zero		1


	//   ....[18]....
        /*05b4*/ 	.word	0x000008b0
        /*05b8*/ 	.word	0x000000ff
        /*05bc*/ 	.word	0x000228b0
        /*05c0*/ 	.short	0x0100
        /*05c2*/ 	.byte	0x08
	.zero		1


	//   ....[19]....
        /*05c4*/ 	.word	0x000008c0
        /*05c8*/ 	.word	0x000000ff
        /*05cc*/ 	.word	0x000228c0
        /*05d0*/ 	.short	0x0100
        /*05d2*/ 	.byte	0x08
	.zero		1


	//   ....[20]....
        /*05d4*/ 	.word	0x000008d0
        /*05d8*/ 	.word	0x000000ff
        /*05dc*/ 	.word	0x000228b8
        /*05e0*/ 	.short	0x0100
        /*05e2*/ 	.byte	0x08
	.zero		1


	//   ....[21]....
        /*05e4*/ 	.word	0x000008e0
        /*05e8*/ 	.word	0x000000ff
        /*05ec*/ 	.word	0x000228c8
        /*05f0*/ 	.short	0x0100
        /*05f2*/ 	.byte	0x08
	.zero		1


	//   ....[22]....
        /*05f4*/ 	.word	0x00001cc0
        /*05f8*/ 	.word	0x00000005
        /*05fc*/ 	.word	0x00022800
        /*0600*/ 	.short	0x010a
        /*0602*/ 	.byte	0x3f
	.zero		1


	//   ....[23]....
        /*0604*/ 	.word	0x00001d90
        /*0608*/ 	.word	0x000000ff
        /*060c*/ 	.word	0x00022830
        /*0610*/ 	.short	0x010a
        /*0612*/ 	.byte	0x16
	.zero		1


	//   ....[24]....
        /*0614*/ 	.word	0x00001dd0
        /*0618*/ 	.word	0x000000ff
        /*061c*/ 	.word	0x00022830
        /*0620*/ 	.short	0x010a
        /*0622*/ 	.byte	0x16
	.zero		1


	//   ....[25]....
        /*0624*/ 	.word	0x000021f0
        /*0628*/ 	.word	0x00000000
        /*062c*/ 	.word	0x00000000
        /*0630*/ 	.short	0x0101
        /*0632*/ 	.byte	0x3f
	.zero		1


	//   ....[26]....
        /*0634*/ 	.word	0x000040e0
        /*0638*/ 	.word	0x000000ff
        /*063c*/ 	.word	0x00022850
        /*0640*/ 	.short	0x010a
        /*0642*/ 	.byte	0x16
	.zero		1


	//   ....[27]....
        /*0644*/ 	.word	0x00004120
        /*0648*/ 	.word	0x000000ff
        /*064c*/ 	.word	0x00022850
        /*0650*/ 	.short	0x010a
        /*0652*/ 	.byte	0x16
	.zero		1


	//   ....[28]....
        /*0654*/ 	.word	0x000044b0
        /*0658*/ 	.word	0x00000005
        /*065c*/ 	.word	0x00000000
        /*0660*/ 	.short	0x0101
        /*0662*/ 	.byte	0x3f
	.zero		1


	//   ....[29]....
        /*0664*/ 	.word	0x00004790
        /*0668*/ 	.word	0x000000ff
        /*066c*/ 	.word	0x00022830
        /*0670*/ 	.short	0x010a
        /*0672*/ 	.byte	0x1b
	.zero		1


	//   ....[30]....
        /*0674*/ 	.word	0x000047d0
        /*0678*/ 	.word	0x000000ff
        /*067c*/ 	.word	0x00022830
        /*0680*/ 	.short	0x010a
        /*0682*/ 	.byte	0x1b
	.zero		1


	//   ....[31]....
        /*0684*/ 	.word	0x00004ad0
        /*0688*/ 	.word	0x0000000a
        /*068c*/ 	.word	0x00000000
        /*0690*/ 	.short	0x0101
        /*0692*/ 	.byte	0x3f
	.zero		1


	//   ....[32]....
        /*0694*/ 	.word	0x00007330
        /*0698*/ 	.word	0x000000ff
        /*069c*/ 	.word	0x00022850
        /*06a0*/ 	.short	0x010a
        /*06a2*/ 	.byte	0x1b
	.zero		1


	//   ....[33]....
        /*06a4*/ 	.word	0x00007370
        /*06a8*/ 	.word	0x000000ff
        /*06ac*/ 	.word	0x00022850
        /*06b0*/ 	.short	0x010a
        /*06b2*/ 	.byte	0x1b
	.zero		1


	//   ....[34]....
        /*06b4*/ 	.word	0x00007670
        /*06b8*/ 	.word	0x0000000c
        /*06bc*/ 	.word	0x00000000
        /*06c0*/ 	.short	0x0101
        /*06c2*/ 	.byte	0x3f
	.zero		1


	//   ....[35]....
        /*06c4*/ 	.word	0x00007a80
        /*06c8*/ 	.word	0x000000ff
        /*06cc*/ 	.word	0x00022830
        /*06d0*/ 	.short	0x010a
        /*06d2*/ 	.byte	0x18
	.zero		1


	//   ....[36]....
        /*06d4*/ 	.word	0x00007ac0
        /*06d8*/ 	.word	0x000000ff
        /*06dc*/ 	.word	0x00022830
        /*06e0*/ 	.short	0x010a
        /*06e2*/ 	.byte	0x18
	.zero		1


	//   ....[37]....
        /*06e4*/ 	.word	0x00008840
        /*06e8*/ 	.word	0x0000009a
        /*06ec*/ 	.word	0x00000000
        /*06f0*/ 	.short	0x0101
        /*06f2*/ 	.byte	0x3f
	.zero		1


	//   ....[38]....
        /*06f4*/ 	.word	0x00009360
        /*06f8*/ 	.word	0x000000ff
        /*06fc*/ 	.word	0x00022850
        /*0700*/ 	.short	0x010a
        /*0702*/ 	.byte	0x18
	.zero		1


	//   ....[39]....
        /*0704*/ 	.word	0x000093a0
        /*0708*/ 	.word	0x000000ff
        /*070c*/ 	.word	0x00022850
        /*0710*/ 	.short	0x010a
        /*0712*/ 	.byte	0x18
	.zero		1


	//   ....[40]....
        /*0714*/ 	.word	0x00009690
        /*0718*/ 	.word	0x000000b2
        /*071c*/ 	.word	0x00000000
        /*0720*/ 	.short	0x0101
        /*0722*/ 	.byte	0x3f
	.zero		1


	//   ....[41]....
        /*0724*/ 	.word	0x00009820
        /*0728*/ 	.word	0x000000ff
        /*072c*/ 	.word	0x00022830
        /*0730*/ 	.short	0x010a
        /*0732*/ 	.byte	0x1b
	.zero		1


	//   ....[42]....
        /*0734*/ 	.word	0x00009860
        /*0738*/ 	.word	0x000000ff
        /*073c*/ 	.word	0x00022830
        /*0740*/ 	.short	0x010a
        /*0742*/ 	.byte	0x1b
	.zero		1


	//   ....[43]....
        /*0744*/ 	.word	0x00009b50
        /*0748*/ 	.word	0x00000002
        /*074c*/ 	.word	0x00000000
        /*0750*/ 	.short	0x0101
        /*0752*/ 	.byte	0x3f
	.zero		1


	//   ....[44]....
        /*0754*/ 	.word	0x0000c3b0
        /*0758*/ 	.word	0x000000ff
        /*075c*/ 	.word	0x00022850
        /*0760*/ 	.short	0x010a
        /*0762*/ 	.byte	0x1b
	.zero		1


	//   ....[45]....
        /*0764*/ 	.word	0x0000c3f0
        /*0768*/ 	.word	0x000000ff
        /*076c*/ 	.word	0x00022850
        /*0770*/ 	.short	0x010a
        /*0772*/ 	.byte	0x1b
	.zero		1


	//   ....[46]....
        /*0774*/ 	.word	0x0000c6e0
        /*0778*/ 	.word	0x00000008
        /*077c*/ 	.word	0x00000000
        /*0780*/ 	.short	0x0101
        /*0782*/ 	.byte	0x3f
	.zero		1


	//   ....[47]....
        /*0784*/ 	.word	0x0000e980
        /*0788*/ 	.word	0x000000b0
        /*078c*/ 	.word	0x00000000
        /*0790*/ 	.short	0x0101
        /*0792*/ 	.byte	0x3f
	.zero		1


	//   ....[48]....
        /*0794*/ 	.word	0x00010e30
        /*0798*/ 	.word	0x00000003
        /*079c*/ 	.word	0x00022840
        /*07a0*/ 	.short	0x010a
        /*07a2*/ 	.byte	0x3f
	.zero		1


	//   ....[49]....
        /*07a4*/ 	.word	0x000119a0
        /*07a8*/ 	.word	0x00000012
        /*07ac*/ 	.word	0x00022800
        /*07b0*/ 	.short	0x0107
        /*07b2*/ 	.byte	0x3f
	.zero		1


	//   ....[50]....
        /*07b4*/ 	.word	0x00011a90
        /*07b8*/ 	.word	0x00000012
        /*07bc*/ 	.word	0x00022800
        /*07c0*/ 	.short	0x0101
        /*07c2*/ 	.byte	0x3f
	.zero		1


	//   ....[51]....
        /*07c4*/ 	.word	0x00011ab0
        /*07c8*/ 	.word	0x00000012
        /*07cc*/ 	.word	0x00022820
        /*07d0*/ 	.short	0x010a
        /*07d2*/ 	.byte	0x3f
	.zero		1


	//   ....[52]....
        /*07d4*/ 	.word	0x00011b80
        /*07d8*/ 	.word	0x00000000
        /*07dc*/ 	.word	0x00022860
        /*07e0*/ 	.short	0x010a
        /*07e2*/ 	.byte	0x3f
	.zero		1


	//   ....[53]....
        /*07e4*/ 	.word	0x000123a0
        /*07e8*/ 	.word	0x00000004
        /*07ec*/ 	.word	0x00022840
        /*07f0*/ 	.short	0x010a
        /*07f2*/ 	.byte	0x3f
	.zero		1


	//   ....[54]....
        /*07f4*/ 	.word	0x000125c0
        /*07f8*/ 	.word	0x00000004
        /*07fc*/ 	.word	0x00022860
        /*0800*/ 	.short	0x010a
        /*0802*/ 	.byte	0x3f
	.zero		1


	//   ....[55]....
        /*0804*/ 	.word	0x00012db0
        /*0808*/ 	.word	0x00000004
        /*080c*/ 	.word	0x00022840
        /*0810*/ 	.short	0x010a
        /*0812*/ 	.byte	0x3f
	.zero		1


	//   ....[56]....
        /*0814*/ 	.word	0x00012fd0
        /*0818*/ 	.word	0x00000004
        /*081c*/ 	.word	0x00022860
        /*0820*/ 	.short	0x010a
        /*0822*/ 	.byte	0x3f
	.zero		1


	//   ....[57]....
        /*0824*/ 	.word	0x00013750
        /*0828*/ 	.word	0x00000004
        /*082c*/ 	.word	0x00022840
        /*0830*/ 	.short	0x010a
        /*0832*/ 	.byte	0x3f
	.zero		1


	//   ....[58]....
        /*0834*/ 	.word	0x00013970
        /*0838*/ 	.word	0x00000004
        /*083c*/ 	.word	0x00022860
        /*0840*/ 	.short	0x010a
        /*0842*/ 	.byte	0x3f
	.zero		1


	//   ....[59]....
        /*0844*/ 	.word	0x000142d0
        /*0848*/ 	.word	0x00000000
        /*084c*/ 	.word	0x00022820
        /*0850*/ 	.short	0x010a
        /*0852*/ 	.byte	0x3f
	.zero		1


	//   ....[60]....
        /*0854*/ 	.word	0x000144c0
        /*0858*/ 	.word	0x00000006
        /*085c*/ 	.word	0x00000000
        /*0860*/ 	.short	0x010a
        /*0862*/ 	.byte	0x3f
	.zero		1


	//   ....[61]....
        /*0864*/ 	.word	0x000144f0
        /*0868*/ 	.word	0x00000007
        /*086c*/ 	.word	0x00000000
        /*0870*/ 	.short	0x010a
        /*0872*/ 	.byte	0x3f
	.zero		1


	//   ....[62]....
        /*0874*/ 	.word	0x00014550
        /*0878*/ 	.word	0x00000004
        /*087c*/ 	.word	0x00000000
        /*0880*/ 	.short	0x010a
        /*0882*/ 	.byte	0x3f
	.zero		1


	//   ....[63]....
        /*0884*/ 	.word	0x00014580
        /*0888*/ 	.word	0x00000003
        /*088c*/ 	.word	0x00000000
        /*0890*/ 	.short	0x010a
        /*0892*/ 	.byte	0x3f
	.zero		1


	//   ....[64]....
        /*0894*/ 	.word	0x000145e0
        /*0898*/ 	.word	0x00000005
        /*089c*/ 	.word	0x00022800
        /*08a0*/ 	.short	0x010a
        /*08a2*/ 	.byte	0x3f
	.zero		1


	//   ....[65]....
        /*08a4*/ 	.word	0x00014640
        /*08a8*/ 	.word	0x00000003
        /*08ac*/ 	.word	0x00022830
        /*08b0*/ 	.short	0x010a
        /*08b2*/ 	.byte	0x3f
	.zero		1


	//   ....[66]....
        /*08b4*/ 	.word	0x000146a0
        /*08b8*/ 	.word	0x0000000b
        /*08bc*/ 	.word	0x00022850
        /*08c0*/ 	.short	0x010a
        /*08c2*/ 	.byte	0x3f
	.zero		1


	//   ....[67]....
        /*08c4*/ 	.word	0x00014700
        /*08c8*/ 	.word	0x00000004
        /*08cc*/ 	.word	0x00022830
        /*08d0*/ 	.short	0x010a
        /*08d2*/ 	.byte	0x3f
	.zero		1


	//   ....[68]....
        /*08d4*/ 	.word	0x00014750
        /*08d8*/ 	.word	0x0000000c
        /*08dc*/ 	.word	0x00022850
        /*08e0*/ 	.short	0x010a
        /*08e2*/ 	.byte	0x3f
	.zero		1


	//   ....[69]....
        /*08e4*/ 	.word	0x000147b0
        /*08e8*/ 	.word	0x00000002
        /*08ec*/ 	.word	0x00022830
        /*08f0*/ 	.short	0x010a
        /*08f2*/ 	.byte	0x3f
	.zero		1


	//   ....[70]....
        /*08f4*/ 	.word	0x00014800
        /*08f8*/ 	.word	0x000000b2
        /*08fc*/ 	.word	0x00022850
        /*0900*/ 	.short	0x010a
        /*0902*/ 	.byte	0x3f
	.zero		1


	//   ....[71]....
        /*0904*/ 	.word	0x00014860
        /*0908*/ 	.word	0x00000002
        /*090c*/ 	.word	0x00022830
        /*0910*/ 	.short	0x010a
        /*0912*/ 	.byte	0x3f
	.zero		1


	//   ....[72]....
        /*0914*/ 	.word	0x000148b0
        /*0918*/ 	.word	0x00000008
        /*091c*/ 	.word	0x00022850
        /*0920*/ 	.short	0x010a
        /*0922*/ 	.byte	0x3f
	.zero		1


	//   ....[73]....
        /*0924*/ 	.word	0x00014a00
        /*0928*/ 	.word	0x00000003
        /*092c*/ 	.word	0x00022840
        /*0930*/ 	.short	0x010a
        /*0932*/ 	.byte	0x3f
	.zero		1


	//   ....[74]....
        /*0934*/ 	.word	0x00015470
        /*0938*/ 	.word	0x00000012
        /*093c*/ 	.word	0x00022820
        /*0940*/ 	.short	0x010a
        /*0942*/ 	.byte	0x3f
	.zero		1


	//   ....[75]....
        /*0944*/ 	.word	0x000154c0
        /*0948*/ 	.word	0x00000000
        /*094c*/ 	.word	0x00022860
        /*0950*/ 	.short	0x010a
        /*0952*/ 	.byte	0x3f
	.zero		1


	//   ....[76]....
        /*0954*/ 	.word	0x00015510
        /*0958*/ 	.word	0x00000004
        /*095c*/ 	.word	0x00022840
        /*0960*/ 	.short	0x010a
        /*0962*/ 	.byte	0x3f
	.zero		1


	//   ....[77]....
        /*0964*/ 	.word	0x00015560
        /*0968*/ 	.word	0x00000004
        /*096c*/ 	.word	0x00022860
        /*0970*/ 	.short	0x010a
        /*0972*/ 	.byte	0x3f
	.zero		1


	//   ....[78]....
        /*0974*/ 	.word	0x000155b0
        /*0978*/ 	.word	0x00000004
        /*097c*/ 	.word	0x00022840
        /*0980*/ 	.short	0x010a
        /*0982*/ 	.byte	0x3f
	.zero		1


	//   ....[79]....
        /*0984*/ 	.word	0x00015600
        /*0988*/ 	.word	0x00000004
        /*098c*/ 	.word	0x00022860
        /*0990*/ 	.short	0x010a
        /*0992*/ 	.byte	0x3f
	.zero		1


	//   ....[80]....
        /*0994*/ 	.word	0x00015650
        /*0998*/ 	.word	0x00000004
        /*099c*/ 	.word	0x00022840
        /*09a0*/ 	.short	0x010a
        /*09a2*/ 	.byte	0x3f
	.zero		1


	//   ....[81]....
        /*09a4*/ 	.word	0x000156a0
        /*09a8*/ 	.word	0x00000004
        /*09ac*/ 	.word	0x00022860
        /*09b0*/ 	.short	0x010a
        /*09b2*/ 	.byte	0x3f
	.zero		1


	//   ....[82]....
        /*09b4*/ 	.word	0x00015790
        /*09b8*/ 	.word	0x00000000
        /*09bc*/ 	.word	0x00022820
        /*09c0*/ 	.short	0x010a
        /*09c2*/ 	.byte	0x3f
	.zero		1


	//   ....[83]....
        /*09c4*/ 	.word	0x00015930
        /*09c8*/ 	.word	0x00000006
        /*09cc*/ 	.word	0x00000000
        /*09d0*/ 	.short	0x010a
        /*09d2*/ 	.byte	0x3f
	.zero		1


	//   ....[84]....
        /*09d4*/ 	.word	0x00015980
        /*09d8*/ 	.word	0x00000007
        /*09dc*/ 	.word	0x00000000
        /*09e0*/ 	.short	0x010a
        /*09e2*/ 	.byte	0x3f
	.zero		1


	//   ....[85]....
        /*09e4*/ 	.word	0x000159d0
        /*09e8*/ 	.word	0x00000004
        /*09ec*/ 	.word	0x00000000
        /*09f0*/ 	.short	0x010a
        /*09f2*/ 	.byte	0x3f
	.zero		1


	//----- nvinfo : EIATTR_NUM_MBARRIERS
	.align		4
.L_327:
        /*09f4*/ 	.byte	0x03, 0x38
        /*09f6*/ 	.short	0x0016


	//----- nvinfo : EIATTR_EXIT_INSTR_OFFSETS
	.align		4
        /*09f8*/ 	.byte	0x04, 0x1c
        /*09fa*/ 	.short	(.L_329 - .L_328)


	//   ....[0]....
.L_328:
        /*09fc*/ 	.word	0x00000a40


	//   ....[1]....
        /*0a00*/ 	.word	0x0000fab0


	//   ....[2]....
        /*0a04*/ 	.word	0x000145d0


	//----- nvinfo : EIATTR_MAX_THREADS
	.align		4
.L_329:
        /*0a08*/ 	.byte	0x04, 0x05
        /*0a0a*/ 	.short	(.L_331 - .L_330)
.L_330:
        /*0a0c*/ 	.word	0x00000180
        /*0a10*/ 	.word	0x00000001
        /*0a14*/ 	.word	0x00000001


	//----- nvinfo : EIATTR_CRS_STACK_SIZE
	.align		4
.L_331:
        /*0a18*/ 	.byte	0x04, 0x1e
        /*0a1a*/ 	.short	(.L_333 - .L_332)
.L_332:
        /*0a1c*/ 	.word	0x00000000


	//----- nvinfo : EIATTR_CBANK_PARAM_SIZE
	.align		4
.L_333:
        /*0a20*/ 	.byte	0x03, 0x19
        /*0a22*/ 	.short	0x0af0


	//----- nvinfo : EIATTR_PARAM_CBANK
	.align		4
        /*0a24*/ 	.byte	0x04, 0x0a
        /*0a26*/ 	.short	(.L_335 - .L_334)
	.align		4
.L_334:
        /*0a28*/ 	.word	index@(.nv.constant0._ZN7cutlass13device_kernelIN5flash11enable_sm90INS1_16FlashAttnFwdSm90INS1_25CollectiveMainloopFwdSm90ILi2EN4cute5tupleIJNS5_1CILi1EEES8_S8_EEENS6_IJNS7_ILi128EEENS7_ILi96EEENS7_ILi64EEEEEELi256ENS_10bfloat16_tEfNS_4arch4Sm90ELb0ELb1ELb0ELb0ELb0ELb0ELb0ELb1ELb0ELb1ELb0ELb0EEENS1_21CollectiveEpilogueFwdINS6_IJSA_NS7_ILi256EEESB_EEES9_SE_SG_Li256ELb0ELb1ELb0ELb0EEENS1_30DynamicPersistentTileSchedulerILi256ELi128ELb0ELb1ELb1EEEEEEEEEvNT_6ParamsE)
        /*0a2c*/ 	.short	0x0210
        /*0a2e*/ 	.short	0x0af0


	//----- nvinfo : EIATTR_SW_WAR
	.align		4
.L_335:
        /*0a30*/ 	.byte	0x04, 0x36
        /*0a32*/ 	.short	(.L_337 - .L_336)
.L_336:
        /*0a34*/ 	.word	0x00000008
.L_337:


//--------------------- .nv.info._ZN7cutlass13device_kernelIN5flash11enable_sm90INS1_16FlashAttnFwdSm90INS1_25CollectiveMainloopFwdSm90ILi2EN4cute5tupleIJNS5_1CILi1EEES8_S8_EEENS6_IJNS7_ILi128EEENS7_ILi96EEENS7_ILi64EEEEEELi256ENS_10bfloat16_tEfNS_4arch4Sm90ELb0ELb1ELb0ELb0ELb0ELb0ELb1ELb1ELb0ELb1ELb0ELb0EEENS1_21CollectiveEpilogueFwdINS6_IJSA_NS7_ILi256EEESB_EEES9_SE_SG_Li256ELb0ELb1ELb0ELb0EEENS1_30DynamicPersistentTileSchedulerILi256ELi128ELb0ELb1ELb1EEEEEEEEEvNT_6ParamsE --------------------------
	.section	.nv.info._ZN7cutlass13device_kernelIN5flash11enable_sm90INS1_16FlashAttnFwdSm90INS1_25CollectiveMainloopFwdSm90ILi2EN4cute5tupleIJNS5_1CILi1EEES8_S8_EEENS6_IJNS7_ILi128EEENS7_ILi96EEENS7_ILi64EEEEEELi256ENS_10bfloat16_tEfNS_4arch4Sm90ELb0ELb1ELb0ELb0ELb0ELb0ELb1ELb1ELb0ELb1ELb0ELb0EEENS1_21CollectiveEpilogueFwdINS6_IJSA_NS7_ILi256EEESB_EEES9_SE_SG_Li256ELb0ELb1ELb0ELb0EEENS1_30DynamicPersistentTileSchedulerILi256ELi128ELb0ELb1ELb1EEEEEEEEEvNT_6ParamsE,"",@"SHT_CUDA_INFO"
	.sectionflags	@""
	.align	4


	//----- nvinfo : EIATTR_CUDA_API_VERSION
	.align		4
        /*0000*/ 	.byte	0x04, 0x37
        /*0002*/ 	.short	(.L_339 - .L_338)
.L_338:
        /*0004*/ 	.word	0x00000082


	//----- nvinfo : EIATTR_KPARAM_INFO
	.align		4
.L_339:
        /*0008*/ 	.byte	0x04, 0x17
        /*000a*/ 	.short	(.L_341 - .L_340)
.L_340:
        /*000c*/ 	.word	0x00000000
        /*0010*/ 	.short	0x0000
        /*0012*/ 	.short	0x0070
        /*0014*/ 	.byte	0x00, 0xf0, 0x01, 0x2e


	//----- nvinfo : EIATTR_SPARSE_MMA_MASK
	.align		4
.L_341:
        /*0018*/ 	.byte	0x03, 0x50
        /*001a*/ 	.short	0x0000


	//----- nvinfo : EIATTR_MAXREG_COUNT
	.align		4
        /*001c*/ 	.byte	0x03, 0x1b
        /*001e*/ 	.short	0x00a8


	//----- nvinfo : EIATTR_NUM_BARRIERS
	.align		4
        /*0020*/ 	.byte	0x02, 0x4c
        /*0022*/ 	.byte	0x10
	.zero		1


	//----- nvinfo : EIATTR_EXTERNS
	.align		4
        /*0024*/ 	.byte	0x04, 0x0f
        /*0026*/ 	.short	(.L_343 - .L_342)


	//   ....[0]....
	.align		4
.L_342:
        /*0028*/ 	.word	index@(__assertfail)


	//----- nvinfo : EIATTR_ANNOTATIONS
	.align		4
.L_343:
        /*002c*/ 	.byte	0x04, 0x55
        /*002e*/ 	.short	(.L_345 - .L_344)


	//   ....[0]....
.L_344:
        /* <DEDUP_REMOVED lines=48> */


	//----- nvinfo : EIATTR_MERCURY_ISA_VERSION
	.align		4
.L_345:
        /*0320*/ 	.byte	0x03, 0x5f
        /*0322*/ 	.short	0x0101


	//----- nvinfo : EIATTR_INT_WARP_WIDE_INSTR_OFFSETS
	.align		4
        /*0324*/ 	.byte	0x04, 0x31
        /*0326*/ 	.short	(.L_347 - .L_346)


	//   ....[0]....
.L_346:
        /*0328*/ 	.word	0x00000170


	//   ....[1]....
        /*032c*/ 	.word	0x000001b0


	//   ....[2]....
        /*0330*/ 	.word	0x00000220


	//   ....[3]....
        /*0334*/ 	.word	0x00000230


	//   ....[4]....
        /*0338*/ 	.word	0x00022170


	//   ....[5]....
        /*033c*/ 	.word	0x00022200


	//   ....[6]....
        /*0340*/ 	.word	0x00026800


	//   ....[7]....
        /*0344*/ 	.word	0x00026890


	//----- nvinfo : EIATTR_COOP_GROUP_MASK_REGIDS
	.align		4
.L_347:
        /*0348*/ 	.byte	0x04, 0x29
        /*034a*/ 	.short	(.L_349 - .L_348)


	//   ....[0]....
.L_348:
        /*034c*/ 	.word	0xffffffff


	//   ....[1]....
        /*0350*/ 	.word	0xffffffff


	//   ....[2]....
        /*0354*/ 	.word	0xffffffff


	//   ....[3]....
        /*0358*/ 	.word	0xffffffff


	//   ....[4]....
        /*035c*/ 	.word	0xffffffff


	//   ....[5]....
        /*0360*/ 	.word	0xffffffff


	//   ....[6]....
        /*0364*/ 	.word	0xffffffff


	//   ....[7]....
        /*0368*/ 	.word	0xffffffff


	//   ....[8]....
        /*036c*/ 	.word	0xffffffff


	//   ....[9]....
        /*0370*/ 	.word	0xffffffff


	//   ....[10]....
        /*0374*/ 	.word	0xffffffff


	//   ....[11]....
        /*0378*/ 	.word	0xffffffff


	//   ....[12]....
        /*037c*/ 	.word	0xffffffff


	//   ....[13]....
        /*0380*/ 	.word	0xffffffff


	//   ....[14]....
        /*0384*/ 	.word	0xffffffff


	//   ....[15]....
        /*0388*/ 	.word	0xffffffff


	//   ....[16]....
        /*038c*/ 	.word	0xffffffff


	//   ....[17]....
        /*0390*/ 	.word	0xffffffff


	//   ....[18]....
        /*0394*/ 	.word	0xffffffff


	//   ....[19]....
        /*0398*/ 	.word	0xffffffff


	//   ....[20]....
        /*039c*/ 	.word	0xffffffff


	//   ....[21]....
        /*03a0*/ 	.word	0xffffffff


	//   ....[22]....
        /*03a4*/ 	.word	0xffffffff


	//   ....[23]....
        /*03a8*/ 	.word	0xffffffff


	//   ....[24]....
        /*03ac*/ 	.word	0xffffffff


	//   ....[25]....
        /*03b0*/ 	.word	0xffffffff


	//   ....[26]....
        /*03b4*/ 	.word	0xffffffff


	//   ....[27]....
        /*03b8*/ 	.word	0xffffffff


	//   ....[28]....
        /*03bc*/ 	.word	0xffffffff


	//   ....[29]....
        /*03c0*/ 	.word	0xffffffff


	//   ....[30]....
        /*03c4*/ 	.word	0xffffffff


	//   ....[31]....
        /*03c8*/ 	.word	0xffffffff


	//   ....[32]....
        /*03cc*/ 	.word	0xffffffff


	//   ....[33]....
        /*03d0*/ 	.word	0xffffffff


	//   ....[34]....
        /*03d4*/ 	.word	0xffffffff


	//   ....[35]....
        /*03d8*/ 	.word	0xffffffff


	//   ....[36]....
        /*03dc*/ 	.word	0xffffffff


	//   ....[37]....
        /*03e0*/ 	.word	0xffffffff


	//   ....[38]....
        /*03e4*/ 	.word	0xffffffff


	//   ....[39]....
        /*03e8*/ 	.word	0xffffffff


	//   ....[40]....
        /*03ec*/ 	.word	0xffffffff


	//   ....[41]....
        /*03f0*/ 	.word	0xffffffff


	//   ....[42]....
        /*03f4*/ 	.word	0xffffffff


	//   ....[43]....
        /*03f8*/ 	.word	0xffffffff


	//   ....[44]....
        /*03fc*/ 	.word	0xffffffff


	//   ....[45]....
        /*0400*/ 	.word	0xffffffff


	//   ....[46]....
        /*0404*/ 	.word	0xffffffff


	//   ....[47]....
        /*0408*/ 	.word	0xffffffff


	//   ....[48]....
        /*040c*/ 	.word	0xffffffff


	//   ....[49]....
        /*0410*/ 	.word	0xffffffff


	//   ....[50]....
        /*0414*/ 	.word	0xffffffff


	//   ....[51]....
        /*0418*/ 	.word	0xffffffff


	//   ....[52]....
        /*041c*/ 	.word	0xffffffff


	//   ....[53]....
        /*0420*/ 	.word	0xffffffff


	//   ....[54]....
        /*0424*/ 	.word	0xffffffff


	//   ....[55]....
        /*0428*/ 	.word	0xffffffff


	//   ....[56]....
        /*042c*/ 	.word	0xffffffff


	//   ....[57]....
        /*0430*/ 	.word	0xffffffff


	//   ....[58]....
        /*0434*/ 	.word	0xffffffff


	//   ....[59]....
        /*0438*/ 	.word	0xffffffff


	//   ....[60]....
        /*043c*/ 	.word	0xffffffff


	//   ....[61]....
        /*0440*/ 	.word	0xffffffff


	//   ....[62]....
        /*0444*/ 	.word	0xffffffff


	//   ....[63]....
        /*0448*/ 	.word	0xffffffff


	//   ....[64]....
        /*044c*/ 	.word	0xffffffff


	//   ....[65]....
        /*0450*/ 	.word	0xffffffff


	//   ....[66]....
        /*0454*/ 	.word	0xffffffff


	//   ....[67]....
        /*0458*/ 	.word	0xffffffff


	//   ....[68]....
        /*045c*/ 	.word	0xffffffff


	//   ....[69]....
        /*0460*/ 	.word	0xffffffff


	//   ....[70]....
        /*0464*/ 	.word	0xffffffff


	//   ....[71]....
        /*0468*/ 	.word	0xffffffff


	//   ....[72]....
        /*046c*/ 	.word	0xffffffff


	//   ....[73]....
        /*0470*/ 	.word	0xffffffff


	//   ....[74]....
        /*0474*/ 	.word	0xffffffff


	//   ....[75]....
        /*0478*/ 	.word	0xffffffff


	//   ....[76]....
        /*047c*/ 	.word	0xffffffff


	//   ....[77]....
        /*0480*/ 	.word	0xffffffff


	//   ....[78]....
        /*0484*/ 	.word	0xffffffff


	//   ....[79]....
        /*0488*/ 	.word	0xffffffff


	//   ....[80]....
        /*048c*/ 	.word	0xffffffff


	//   ....[81]....
        /*0490*/ 	.word	0xffffffff


	//   ....[82]....
        /*0494*/ 	.word	0xffffffff


	//   ....[83]....
        /*0498*/ 	.word	0xffffffff


	//   ....[84]....
        /*049c*/ 	.word	0x0500000f


	//   ....[85]....
        /*04a0*/ 	.word	0x0500000f


	//   ....[86]....
        /*04a4*/ 	.word	0x0500000f


	//   ....[87]....
        /*04a8*/ 	.word	0x0500000f


	//   ....[88]....
        /*04ac*/ 	.word	0x0500000f


	//   ....[89]....
        /*04b0*/ 	.word	0x0500000f


	//   ....[90]....
        /*04b4*/ 	.word	0x0500000f


	//   ....[91]....
        /*04b8*/ 	.word	0x0500000f


	//   ....[92]....
        /*04bc*/ 	.word	0x0500000f


	//   ....[93]....
        /*04c0*/ 	.word	0x0500000f


	//   ....[94]....
        /*04c4*/ 	.word	0x0500000f


	//   ....[95]....
        /*04c8*/ 	.word	0x0500000f


	//   ....[96]....
        /*04cc*/ 	.word	0x0500000f


	//   ....[97]....
        /*04d0*/ 	.word	0x0500000f


	//   ....[98]....
        /*04d4*/ 	.word	0x0500000f


	//   ....[99]....
        /*04d8*/ 	.word	0x0500000f


	//   ....[100]....
        /*04dc*/ 	.word	0x0500000f


	//   ....[101]....
        /*04e0*/ 	.word	0x0500000f


	//   ....[102]....
        /*04e4*/ 	.word	0x0500000f


	//   ....[103]....
        /*04e8*/ 	.word	0x0500000f


	//   ....[104]....
        /*04ec*/ 	.word	0x0500000f


	//   ....[105]....
        /*04f0*/ 	.word	0x0500000f


	//   ....[106]....
        /*04f4*/ 	.word	0x0500000f


	//   ....[107]....
        /*04f8*/ 	.word	0x0500000f


	//   ....[108]....
        /*04fc*/ 	.word	0x0500000f


	//   ....[109]....
        /*0500*/ 	.word	0x0500000f


	//   ....[110]....
        /*0504*/ 	.word	0x0500000f


	//   ....[111]....
        /*0508*/ 	.word	0x0500000f


	//   ....[112]....
        /*050c*/ 	.word	0x0500000f


	//   ....[113]....
        /*0510*/ 	.word	0x0500000f


	//   ....[114]....
        /*0514*/ 	.word	0x0500000f


	//   ....[115]....
        /*0518*/ 	.word	0x0500000f


	//   ....[116]....
        /*051c*/ 	.word	0x0500000f


	//   ....[117]....
        /*0520*/ 	.word	0x0500000f


	//   ....[118]....
        /*0524*/ 	.word	0x0500000f


	//   ....[119]....
        /*0528*/ 	.word	0xffffffff


	//   ....[120]....
        /*052c*/ 	.word	0xffffffff


	//   ....[121]....
        /*0530*/ 	.word	0xffffffff


	//   ....[122]....
        /*0534*/ 	.word	0xffffffff


	//   ....[123]....
        /*0538*/ 	.word	0xffffffff


	//   ....[124]....
        /*053c*/ 	.word	0xffffffff


	//----- nvinfo : EIATTR_COOP_GROUP_INSTR_OFFSETS
	.align		4
.L_349:
        /*0540*/ 	.byte	0x04, 0x28
        /*0542*/ 	.short	(.L_351 - .L_350)


	//   ....[0]....
.L_350:
        /*0544*/ 	.word	0x000000b0


	//   ....[1]....
        /*0548*/ 	.word	0x00000180


	//   ....[2]....
        /*054c*/ 	.word	0x000001d0


	//   ....[3]....
        /*0550*/ 	.word	0x00000420


	//   ....[4]....
        /*0554*/ 	.word	0x00000580


	//   ....[5]....
        /*0558*/ 	.word	0x000006a0


	//   ....[6]....
        /*055c*/ 	.word	0x00000800


	//   ....[7]....
        /*0560*/ 	.word	0x00002010


	//   ....[8]....
        /*0564*/ 	.word	0x000041e0


	//   ....[9]....
        /*0568*/ 	.word	0x00004450


	//   ....[10]....
        /*056c*/ 	.word	0x00005ab0


	//   ....[11]....
        /*0570*/ 	.word	0x00005b30


	//   ....[12]....
        /*0574*/ 	.word	0x00005ec0


	//   ....[13]....
        /*0578*/ 	.word	0x00005ee0


	//   ....[14]....
        /*057c*/ 	.word	0x0000ad60


	//   ....[15]....
        /*0580*/ 	.word	0x0000adf0


	//   ....[16]....
        /*0584*/ 	.word	0x0000aeb0


	//   ....[17]....
        /*0588*/ 	.word	0x0000af00


	//   ....[18]....
        /*058c*/ 	.word	0x000145b0


	//   ....[19]....
        /*0590*/ 	.word	0x000147d0


	//   ....[20]....
        /*0594*/ 	.word	0x00015800


	//   ....[21]....
        /*0598*/ 	.word	0x000158d0


	//   ....[22]....
        /*059c*/ 	.word	0x00015a50


	//   ....[23]....
        /*05a0*/ 	.word	0x00015ac0


	//   ....[24]....
        /*05a4*/ 	.word	0x0001de30


	//   ....[25]....
        /*05a8*/ 	.word	0x0001de50


	//   ....[26]....
        /*05ac*/ 	.word	0x0001deb0


	//   ....[27]....
        /*05b0*/ 	.word	0x0001def0


	//   ....[28]....
        /*05b4*/ 	.word	0x0001fb00


	//   ....[29]....
        /*05b8*/ 	.word	0x0001fb10


	//   ....[30]....
        /*05bc*/ 	.word	0x0001fc20


	//   ....[31]....
        /*05c0*/ 	.word	0x0001fc50


	//   ....[32]....
        /*05c4*/ 	.word	0x000204c0


	//   ....[33]....
        /*05c8*/ 	.word	0x000204d0


	//   ....[34]....
        /*05cc*/ 	.word	0x00020620


	//   ....[35]....
        /*05d0*/ 	.word	0x00020640


	//   ....[36]....
        /*05d4*/ 	.word	0x00020780


	//   ....[37]....
        /*05d8*/ 	.word	0x000207a0


	//   ....[38]....
        /*05dc*/ 	.word	0x000208f0


	//   ....[39]....
        /*05e0*/ 	.word	0x00020910


	//   ....[40]....
        /*05e4*/ 	.word	0x00021020


	//   ....[41]....
        /*05e8*/ 	.word	0x00021040


	//   ....[42]....
        /*05ec*/ 	.word	0x00021180


	//   ....[43]....
        /*05f0*/ 	.word	0x000211a0


	//   ....[44]....
        /*05f4*/ 	.word	0x000212e0


	//   ....[45]....
        /*05f8*/ 	.word	0x00021300


	//   ....[46]....
        /*05fc*/ 	.word	0x00021450


	//   ....[47]....
        /*0600*/ 	.word	0x00021470


	//   ....[48]....
        /*0604*/ 	.word	0x00021670


	//   ....[49]....
        /*0608*/ 	.word	0x00022780


	//   ....[50]....
        /*060c*/ 	.word	0x000230f0


	//   ....[51]....
        /*0610*/ 	.word	0x00023120


	//   ....[52]....
        /*0614*/ 	.word	0x00023150


	//   ....[53]....
        /*0618*/ 	.word	0x00023170


	//   ....[54]....
        /*061c*/ 	.word	0x00023240


	//   ....[55]....
        /*0620*/ 	.word	0x000232a0


	//   ....[56]....
        /*0624*/ 	.word	0x000232b0


	//   ....[57]....
        /*0628*/ 	.word	0x00023350


	//   ....[58]....
        /*062c*/ 	.word	0x00023380


	//   ....[59]....
        /*0630*/ 	.word	0x00023400


	//   ....[60]....
        /*0634*/ 	.word	0x00023430


	//   ....[61]....
        /*0638*/ 	.word	0x000234b0


	//   ....[62]....
        /*063c*/ 	.word	0x000234e0


	//   ....[63]....
        /*0640*/ 	.word	0x00023500


	//   ....[64]....
        /*0644*/ 	.word	0x00023550


	//   ....[65]....
        /*0648*/ 	.word	0x00023560


	//   ....[66]....
        /*064c*/ 	.word	0x00023c90


	//   ....[67]....
        /*0650*/ 	.word	0x00023cb0


	//   ....[68]....
        /*0654*/ 	.word	0x00023cf0


	//   ....[69]....
        /*0658*/ 	.word	0x00023d90


	//   ....[70]....
        /*065c*/ 	.word	0x00023e20


	//   ....[71]....
        /*0660*/ 	.word	0x00023e30


	//   ....[72]....
        /*0664*/ 	.word	0x00023ec0


	//   ....[73]....
        /*0668*/ 	.word	0x00023ed0


	//   ....[74]....
        /*066c*/ 	.word	0x00023f40


	//   ....[75]....
        /*0670*/ 	.word	0x00023f50


	//   ....[76]....
        /*0674*/ 	.word	0x00023fd0


	//   ....[77]....
        /*0678*/ 	.word	0x00023fe0


	//   ....[78]....
        /*067c*/ 	.word	0x00024060


	//   ....[79]....
        /*0680*/ 	.word	0x00024070


	//   ....[80]....
        /*0684*/ 	.word	0x000240f0


	//   ....[81]....
        /*0688*/ 	.word	0x00024100


	//   ....[82]....
        /*068c*/ 	.word	0x000269f0


	//   ....[83]....
        /*0690*/ 	.word	0x00026be0


	//   ....[84]....
        /*0694*/ 	.word	0x00027160


	//   ....[85]....
        /*0698*/ 	.word	0x000272c0


	//   ....[86]....
        /*069c*/ 	.word	0x00027320


	//   ....[87]....
        /*06a0*/ 	.word	0x000273b0


	//   ....[88]....
        /*06a4*/ 	.word	0x00027450


	//   ....[89]....
        /*06a8*/ 	.word	0x00027520


	//   ....[90]....
        /*06ac*/ 	.word	0x00027620


	//   ....[91]....
        /*06b0*/ 	.word	0x00027680


	//   ....[92]....
        /*06b4*/ 	.word	0x00027720


	//   ....[93]....
        /*06b8*/ 	.word	0x000277f0


	//   ....[94]....
        /*06bc*/ 	.word	0x00027890


	//   ....[95]....
        /*06c0*/ 	.word	0x00027960


	//   ....[96]....
        /*06c4*/ 	.word	0x00027a00


	//   ....[97]....
        /*06c8*/ 	.word	0x00027ad0


	//   ....[98]....
        /*06cc*/ 	.word	0x00027b70


	//   ....[99]....
        /*06d0*/ 	.word	0x00027c20


	//   ....[100]....
        /*06d4*/ 	.word	0x00027cc0


	//   ....[101]....
        /*06d8*/ 	.word	0x00027da0


	//   ....[102]....
        /*06dc*/ 	.word	0x00027e60


	//   ....[103]....
        /*06e0*/ 	.word	0x00028090


	//   ....[104]....
        /*06e4*/ 	.word	0x00028110


	//   ....[105]....
        /*06e8*/ 	.word	0x00028250


	//   ....[106]....
        /*06ec*/ 	.word	0x00028300


	//   ....[107]....
        /*06f0*/ 	.word	0x000283d0


	//   ....[108]....
        /*06f4*/ 	.word	0x00028480


	//   ....[109]....
        /*06f8*/ 	.word	0x00028550


	//   ....[110]....
        /*06fc*/ 	.word	0x00028600


	//   ....[111]....
        /*0700*/ 	.word	0x00028700


	//   ....[112]....
        /*0704*/ 	.word	0x00028750


	//   ....[113]....
        /*0708*/ 	.word	0x00028830


	//   ....[114]....
        /*070c*/ 	.word	0x000288e0


	//   ....[115]....
        /*0710*/ 	.word	0x000289b0


	//   ....[116]....
        /*0714*/ 	.word	0x00028a60


	//   ....[117]....
        /*0718*/ 	.word	0x00028d80


	//   ....[118]....
        /*071c*/ 	.word	0x00028ea0


	//   ....[119]....
        /*0720*/ 	.word	0x0002b3d0


	//   ....[120]....
        /*0724*/ 	.word	0x0002b670


	//   ....[121]....
        /*0728*/ 	.word	0x0002c940


	//   ....[122]....
        /*072c*/ 	.word	0x0002c980


	//   ....[123]....
        /*0730*/ 	.word	0x0002c9f0


	//   ....[124]....
        /*0734*/ 	.word	0x0002ca10


	//----- nvinfo : EIATTR_REG_RECONFIG
	.align		4
.L_351:
        /*0738*/ 	.byte	0x01, 0x54
	.zero		2


	//----- nvinfo : EIATTR_SYSCALL_OFFSETS
	.align		4
        /*073c*/ 	.byte	0x04, 0x46
        /*073e*/ 	.short	(.L_353 - .L_352)


	//   ....[0]....
.L_352:
        /*0740*/ 	.word	0x00002580


	//   ....[1]....
        /*0744*/ 	.word	0x00022370


	//   ....[2]....
        /*0748*/ 	.word	0x000224c0


	//   ....[3]....
        /*074c*/ 	.word	0x000225b0


	//   ....[4]....
        /*0750*/ 	.word	0x00022d50


	//   ....[5]....
        /*0754*/ 	.word	0x000238b0


	//----- nvinfo : EIATTR_MBARRIER_INSTR_OFFSETS
	.align		4
.L_353:
        /*0758*/ 	.byte	0x04, 0x39
        /*075a*/ 	.short	(.L_355 - .L_354)


	//   ....[0]....
.L_354:
        /*075c*/ 	.word	0x000002c0
        /*0760*/ 	.word	0x000000ff
        /*0764*/ 	.word	0x00032400
        /*0768*/ 	.short	0x0100
        /*076a*/ 	.byte	0x08
	.zero		1


	//   ....[1]....
        /*076c*/ 	.word	0x000002d0
        /*0770*/ 	.word	0x000000ff
        /*0774*/ 	.word	0x00032410
        /*0778*/ 	.short	0x0100
        /*077a*/ 	.byte	0x08
	.zero		1


	//   ....[2]....
        /*077c*/ 	.word	0x000002e0
        /*0780*/ 	.word	0x000000ff
        /*0784*/ 	.word	0x00032420
        /*0788*/ 	.short	0x0100
        /*078a*/ 	.byte	0x08
	.zero		1


	//   ....[3]....
        /*078c*/ 	.word	0x000003d0
        /*0790*/ 	.word	0x000000ff
        /*0794*/ 	.word	0x00032430
        /*0798*/ 	.short	0x0100
        /*079a*/ 	.byte	0x08
	.zero		1


	//   ....[4]....
        /*079c*/ 	.word	0x000003e0
        /*07a0*/ 	.word	0x000000ff
        /*07a4*/ 	.word	0x00032440
        /*07a8*/ 	.short	0x0100
        /*07aa*/ 	.byte	0x08
	.zero		1


	//   ....[5]....
        /*07ac*/ 	.word	0x000003f0
        /*07b0*/ 	.word	0x000000ff
        /*07b4*/ 	.word	0x00032438
        /*07b8*/ 	.short	0x0100
        /*07ba*/ 	.byte	0x08
	.zero		1


	//   ....[6]....
        /*07bc*/ 	.word	0x00000400
        /*07c0*/ 	.word	0x000000ff
        /*07c4*/ 	.word	0x00032448
        /*07c8*/ 	.short	0x0100
        /*07ca*/ 	.byte	0x08
	.zero		1


	//   ....[7]....
        /*07cc*/ 	.word	0x00000530
        /*07d0*/ 	.word	0x000000ff
        /*07d4*/ 	.word	0x00032450
        /*07d8*/ 	.short	0x0100
        /*07da*/ 	.byte	0x08
	.zero		1


	//   ....[8]....
        /*07dc*/ 	.word	0x00000540
        /*07e0*/ 	.word	0x000000ff
        /*07e4*/ 	.word	0x00032460
        /*07e8*/ 	.short	0x0100
        /*07ea*/ 	.byte	0x08
	.zero		1


	//   ....[9]....
        /*07ec*/ 	.word	0x00000550
        /*07f0*/ 	.word	0x000000ff
        /*07f4*/ 	.word	0x00032458
        /*07f8*/ 	.short	0x0100
        /*07fa*/ 	.byte	0x08
	.zero		1


	//   ....[10]....
        /*07fc*/ 	.word	0x00000560
        /*0800*/ 	.word	0x000000ff
        /*0804*/ 	.word	0x00032468
        /*0808*/ 	.short	0x0100
        /*080a*/ 	.byte	0x08
	.zero		1


	//   ....[11]....
        /*080c*/ 	.word	0x00000650
        /*0810*/ 	.word	0x000000ff
        /*0814*/ 	.word	0x00032470
        /*0818*/ 	.short	0x0100
        /*081a*/ 	.byte	0x06
	.zero		1


	//   ....[12]....
        /*081c*/ 	.word	0x00000660
        /*0820*/ 	.word	0x000000ff
        /*0824*/ 	.word	0x00032480
        /*0828*/ 	.short	0x0100
        /*082a*/ 	.byte	0x06
	.zero		1


	//   ....[13]....
        /*082c*/ 	.word	0x00000670
        /*0830*/ 	.word	0x000000ff
        /*0834*/ 	.word	0x00032478
        /*0838*/ 	.short	0x0100
        /*083a*/ 	.byte	0x06
	.zero		1


	//   ....[14]....
        /*083c*/ 	.word	0x00000680
        /*0840*/ 	.word	0x000000ff
        /*0844*/ 	.word	0x00032488
        /*0848*/ 	.short	0x0100
        /*084a*/ 	.byte	0x06
	.zero		1


	//   ....[15]....
        /*084c*/ 	.word	0x000007b0
        /*0850*/ 	.word	0x000000ff
        /*0854*/ 	.word	0x00032490
        /*0858*/ 	.short	0x0100
        /*085a*/ 	.byte	0x08
	.zero		1


	//   ....[16]....
        /*085c*/ 	.word	0x000007c0
        /*0860*/ 	.word	0x000000ff
        /*0864*/ 	.word	0x000324a0
        /*0868*/ 	.short	0x0100
        /*086a*/ 	.byte	0x08
	.zero		1


	//   ....[17]....
        /*086c*/ 	.word	0x000007d0
        /*0870*/ 	.word	0x000000ff
        /*0874*/ 	.word	0x00032498
        /*0878*/ 	.short	0x0100
        /*087a*/ 	.byte	0x08
	.zero		1


	//   ....[18]....
        /*087c*/ 	.word	0x000007e0
        /*0880*/ 	.word	0x000000ff
        /*0884*/ 	.word	0x000324a8
        /*0888*/ 	.short	0x0100
        /*088a*/ 	.byte	0x08
	.zero		1


	//   ....[19]....
        /*088c*/ 	.word	0x00000910
        /*0890*/ 	.word	0x000000ff
        /*0894*/ 	.word	0x000324b0
        /*0898*/ 	.short	0x0100
        /*089a*/ 	.byte	0x08
	.zero		1


	//   ....[20]....
        /*089c*/ 	.word	0x00000920
        /*08a0*/ 	.word	0x000000ff
        /*08a4*/ 	.word	0x000324c0
        /*08a8*/ 	.short	0x0100
        /*08aa*/ 	.byte	0x08
	.zero		1


	//   ....[21]....
        /*08ac*/ 	.word	0x00000930
        /*08b0*/ 	.word	0x000000ff
        /*08b4*/ 	.word	0x000324b8
        /*08b8*/ 	.short	0x0100
        /*08ba*/ 	.byte	0x08
	.zero		1


	//   ....[22]....
        /*08bc*/ 	.word	0x00000940
        /*08c0*/ 	.word	0x000000ff
        /*08c4*/ 	.word	0x000324c8
        /*08c8*/ 	.short	0x0100
        /*08ca*/ 	.byte	0x08
	.zero		1


	//   ....[23]....
        /*08cc*/ 	.word	0x000027d0
        /*08d0*/ 	.word	0x000000ff
        /*08d4*/ 	.word	0x00032400
        /*08d8*/ 	.short	0x010a
        /*08da*/ 	.byte	0x2c
	.zero		1


	//   ....[24]....
        /*08dc*/ 	.word	0x00002c30
        /*08e0*/ 	.word	0x0000000c
        /*08e4*/ 	.word	0x00000000
        /*08e8*/ 	.short	0x010a
        /*08ea*/ 	.byte	0x3f
	.zero		1


	//   ....[25]....
        /*08ec*/ 	.word	0x00002c90
        /*08f0*/ 	.word	0x0000000c
        /*08f4*/ 	.word	0x00000000
        /*08f8*/ 	.short	0x010a
        /*08fa*/ 	.byte	0x3f
	.zero		1


	//   ....[26]....
        /*08fc*/ 	.word	0x00003040
        /*0900*/ 	.word	0x000000ff
        /*0904*/ 	.word	0x00032410
        /*0908*/ 	.short	0x010a
        /*090a*/ 	.byte	0x2c
	.zero		1


	//   ....[27]....
        /*090c*/ 	.word	0x00003140
        /*0910*/ 	.word	0x00000008
        /*0914*/ 	.word	0x00000000
        /*0918*/ 	.short	0x010a
        /*091a*/ 	.byte	0x3f
	.zero		1


	//   ....[28]....
        /*091c*/ 	.word	0x000031a0
        /*0920*/ 	.word	0x00000008
        /*0924*/ 	.word	0x00000000
        /*0928*/ 	.short	0x010a
        /*092a*/ 	.byte	0x3f
	.zero		1


	//   ....[29]....
        /*092c*/ 	.word	0x00003e90
        /*0930*/ 	.word	0x00000008
        /*0934*/ 	.word	0x00000000
        /*0938*/ 	.short	0x0101
        /*093a*/ 	.byte	0x3f
	.zero		1


	//   ....[30]....
        /*093c*/ 	.word	0x00009120
        /*0940*/ 	.word	0x0000000d
        /*0944*/ 	.word	0x00000000
        /*0948*/ 	.short	0x0101
        /*094a*/ 	.byte	0x3f
	.zero		1


	//   ....[31]....
        /*094c*/ 	.word	0x00009850
        /*0950*/ 	.word	0x00000003
        /*0954*/ 	.word	0x00000000
        /*0958*/ 	.short	0x010a
        /*095a*/ 	.byte	0x3f
	.zero		1


	//   ....[32]....
        /*095c*/ 	.word	0x00009950
        /*0960*/ 	.word	0x00000000
        /*0964*/ 	.word	0x00000000
        /*0968*/ 	.short	0x010a
        /*096a*/ 	.byte	0x3f
	.zero		1


	//   ....[33]....
        /*096c*/ 	.word	0x00009d80
        /*0970*/ 	.word	0x00000003
        /*0974*/ 	.word	0x00000000
        /*0978*/ 	.short	0x010a
        /*097a*/ 	.byte	0x3f
	.zero		1


	//   ....[34]....
        /*097c*/ 	.word	0x00009e30
        /*0980*/ 	.word	0x00000004
        /*0984*/ 	.word	0x00000000
        /*0988*/ 	.short	0x010a
        /*098a*/ 	.byte	0x3f
	.zero		1


	//   ....[35]....
        /*098c*/ 	.word	0x0000aaf0
        /*0990*/ 	.word	0x00000003
        /*0994*/ 	.word	0x00000000
        /*0998*/ 	.short	0x0101
        /*099a*/ 	.byte	0x3f
	.zero		1


	//   ....[36]....
        /*099c*/ 	.word	0x00012dd0
        /*09a0*/ 	.word	0x00000000
        /*09a4*/ 	.word	0x00000000
        /*09a8*/ 	.short	0x0101
        /*09aa*/ 	.byte	0x3f
	.zero		1


	//   ....[37]....
        /*09ac*/ 	.word	0x00012fd0
        /*09b0*/ 	.word	0x00000005
        /*09b4*/ 	.word	0x00000000
        /*09b8*/ 	.short	0x010a
        /*09ba*/ 	.byte	0x3f
	.zero		1


	//   ....[38]....
        /*09bc*/ 	.word	0x000130d0
        /*09c0*/ 	.word	0x00000000
        /*09c4*/ 	.word	0x00000000
        /*09c8*/ 	.short	0x010a
        /*09ca*/ 	.byte	0x3f
	.zero		1


	//   ....[39]....
        /*09cc*/ 	.word	0x00013500
        /*09d0*/ 	.word	0x00000005
        /*09d4*/ 	.word	0x00000000
        /*09d8*/ 	.short	0x010a
        /*09da*/ 	.byte	0x3f
	.zero		1


	//   ....[40]....
        /*09dc*/ 	.word	0x000135b0
        /*09e0*/ 	.word	0x00000004
        /*09e4*/ 	.word	0x00000000
        /*09e8*/ 	.short	0x010a
        /*09ea*/ 	.byte	0x3f
	.zero		1


	//   ....[41]....
        /*09ec*/ 	.word	0x00014270
        /*09f0*/ 	.word	0x00000004
        /*09f4*/ 	.word	0x00000000
        /*09f8*/ 	.short	0x0101
        /*09fa*/ 	.byte	0x3f
	.zero		1


	//   ....[42]....
        /*09fc*/ 	.word	0x0001d9c0
        /*0a00*/ 	.word	0x00000000
        /*0a04*/ 	.word	0x00000000
        /*0a08*/ 	.short	0x0101
        /*0a0a*/ 	.byte	0x3f
	.zero		1


	//   ....[43]....
        /*0a0c*/ 	.word	0x000204e0
        /*0a10*/ 	.word	0x000000ff
        /*0a14*/ 	.word	0x00000000
        /*0a18*/ 	.short	0x0101
        /*0a1a*/ 	.byte	0x05
	.zero		1


	//   ....[44]....
        /*0a1c*/ 	.word	0x000229c0
        /*0a20*/ 	.word	0x00000000
        /*0a24*/ 	.word	0x00032440
        /*0a28*/ 	.short	0x010a
        /*0a2a*/ 	.byte	0x3f
	.zero		1


	//   ....[45]....
        /*0a2c*/ 	.word	0x00023680
        /*0a30*/ 	.word	0x00000011
        /*0a34*/ 	.word	0x00032400
        /*0a38*/ 	.short	0x0107
        /*0a3a*/ 	.byte	0x3f
	.zero		1


	//   ....[46]....
        /*0a3c*/ 	.word	0x00023720
        /*0a40*/ 	.word	0x00000011
        /*0a44*/ 	.word	0x00032400
        /*0a48*/ 	.short	0x0101
        /*0a4a*/ 	.byte	0x3f
	.zero		1


	//   ....[47]....
        /*0a4c*/ 	.word	0x00024200
        /*0a50*/ 	.word	0x00000011
        /*0a54*/ 	.word	0x00032410
        /*0a58*/ 	.short	0x0107
        /*0a5a*/ 	.byte	0x3f
	.zero		1


	//   ....[48]....
        /*0a5c*/ 	.word	0x00024300
        /*0a60*/ 	.word	0x00000011
        /*0a64*/ 	.word	0x00032410
        /*0a68*/ 	.short	0x0101
        /*0a6a*/ 	.byte	0x3f
	.zero		1


	//   ....[49]....
        /*0a6c*/ 	.word	0x00024320
        /*0a70*/ 	.word	0x00000011
        /*0a74*/ 	.word	0x00032420
        /*0a78*/ 	.short	0x010a
        /*0a7a*/ 	.byte	0x3f
	.zero		1


	//   ....[50]....
        /*0a7c*/ 	.word	0x00024400
        /*0a80*/ 	.word	0x00000002
        /*0a84*/ 	.word	0x00032460
        /*0a88*/ 	.short	0x010a
        /*0a8a*/ 	.byte	0x3f
	.zero		1


	//   ....[51]....
        /*0a8c*/ 	.word	0x00024c20
        /*0a90*/ 	.word	0x00000003
        /*0a94*/ 	.word	0x00032440
        /*0a98*/ 	.short	0x010a
        /*0a9a*/ 	.byte	0x3f
	.zero		1


	//   ....[52]....
        /*0a9c*/ 	.word	0x00024e40
        /*0aa0*/ 	.word	0x00000003
        /*0aa4*/ 	.word	0x00032460
        /*0aa8*/ 	.short	0x010a
        /*0aaa*/ 	.byte	0x3f
	.zero		1


	//   ....[53]....
        /*0aac*/ 	.word	0x00025630
        /*0ab0*/ 	.word	0x00000004
        /*0ab4*/ 	.word	0x00032440
        /*0ab8*/ 	.short	0x010a
        /*0aba*/ 	.byte	0x3f
	.zero		1


	//   ....[54]....
        /*0abc*/ 	.word	0x00025850
        /*0ac0*/ 	.word	0x00000004
        /*0ac4*/ 	.word	0x00032460
        /*0ac8*/ 	.short	0x010a
        /*0aca*/ 	.byte	0x3f
	.zero		1


	//   ....[55]....
        /*0acc*/ 	.word	0x00025fd0
        /*0ad0*/ 	.word	0x00000004
        /*0ad4*/ 	.word	0x00032440
        /*0ad8*/ 	.short	0x010a
        /*0ada*/ 	.byte	0x3f
	.zero		1


	//   ....[56]....
        /*0adc*/ 	.word	0x000261f0
        /*0ae0*/ 	.word	0x00000004
        /*0ae4*/ 	.word	0x00032460
        /*0ae8*/ 	.short	0x010a
        /*0aea*/ 	.byte	0x3f
	.zero		1


	//   ....[57]....
        /*0aec*/ 	.word	0x00026b60
        /*0af0*/ 	.word	0x00000000
        /*0af4*/ 	.word	0x00032420
        /*0af8*/ 	.short	0x010a
        /*0afa*/ 	.byte	0x3f
	.zero		1


	//   ....[58]....
        /*0afc*/ 	.word	0x00026d30
        /*0b00*/ 	.word	0x00000006
        /*0b04*/ 	.word	0x00000000
        /*0b08*/ 	.short	0x010a
        /*0b0a*/ 	.byte	0x3f
	.zero		1


	//   ....[59]....
        /*0b0c*/ 	.word	0x00026d80
        /*0b10*/ 	.word	0x00000003
        /*0b14*/ 	.word	0x00000000
        /*0b18*/ 	.short	0x010a
        /*0b1a*/ 	.byte	0x3f
	.zero		1


	//   ....[60]....
        /*0b1c*/ 	.word	0x00026de0
        /*0b20*/ 	.word	0x00000012
        /*0b24*/ 	.word	0x00000000
        /*0b28*/ 	.short	0x010a
        /*0b2a*/ 	.byte	0x3f
	.zero		1


	//   ....[61]....
        /*0b2c*/ 	.word	0x00026e10
        /*0b30*/ 	.word	0x00000003
        /*0b34*/ 	.word	0x00000000
        /*0b38*/ 	.short	0x010a
        /*0b3a*/ 	.byte	0x3f
	.zero		1


	//   ....[62]....
        /*0b3c*/ 	.word	0x00026e80
        /*0b40*/ 	.word	0x00000009
        /*0b44*/ 	.word	0x00032400
        /*0b48*/ 	.short	0x010a
        /*0b4a*/ 	.byte	0x3f
	.zero		1


	//   ....[63]....
        /*0b4c*/ 	.word	0x00026ed0
        /*0b50*/ 	.word	0x0000000c
        /*0b54*/ 	.word	0x00000000
        /*0b58*/ 	.short	0x010a
        /*0b5a*/ 	.byte	0x3f
	.zero		1


	//   ....[64]....
        /*0b5c*/ 	.word	0x00026f30
        /*0b60*/ 	.word	0x00000009
        /*0b64*/ 	.word	0x00032410
        /*0b68*/ 	.short	0x010a
        /*0b6a*/ 	.byte	0x3f
	.zero		1


	//   ....[65]....
        /*0b6c*/ 	.word	0x00026f80
        /*0b70*/ 	.word	0x00000008
        /*0b74*/ 	.word	0x00000000
        /*0b78*/ 	.short	0x010a
        /*0b7a*/ 	.byte	0x3f
	.zero		1


	//   ....[66]....
        /*0b7c*/ 	.word	0x00026fd0
        /*0b80*/ 	.word	0x00000000
        /*0b84*/ 	.word	0x00000000
        /*0b88*/ 	.short	0x010a
        /*0b8a*/ 	.byte	0x3f
	.zero		1


	//   ....[67]....
        /*0b8c*/ 	.word	0x00027020
        /*0b90*/ 	.word	0x00000004
        /*0b94*/ 	.word	0x00000000
        /*0b98*/ 	.short	0x010a
        /*0b9a*/ 	.byte	0x3f
	.zero		1


	//   ....[68]....
        /*0b9c*/ 	.word	0x00027070
        /*0ba0*/ 	.word	0x00000000
        /*0ba4*/ 	.word	0x00000000
        /*0ba8*/ 	.short	0x010a
        /*0baa*/ 	.byte	0x3f
	.zero		1


	//   ....[69]....
        /*0bac*/ 	.word	0x000270c0
        /*0bb0*/ 	.word	0x00000004
        /*0bb4*/ 	.word	0x00000000
        /*0bb8*/ 	.short	0x010a
        /*0bba*/ 	.byte	0x3f
	.zero		1


	//   ....[70]....
        /*0bbc*/ 	.word	0x00027210
        /*0bc0*/ 	.word	0x00000000
        /*0bc4*/ 	.word	0x00032440
        /*0bc8*/ 	.short	0x010a
        /*0bca*/ 	.byte	0x3f
	.zero		1


	//   ....[71]....
        /*0bcc*/ 	.word	0x00028aa0
        /*0bd0*/ 	.word	0x00000011
        /*0bd4*/ 	.word	0x00032420
        /*0bd8*/ 	.short	0x010a
        /*0bda*/ 	.byte	0x3f
	.zero		1


	//   ....[72]....
        /*0bdc*/ 	.word	0x00028af0
        /*0be0*/ 	.word	0x00000002
        /*0be4*/ 	.word	0x00032460
        /*0be8*/ 	.short	0x010a
        /*0bea*/ 	.byte	0x3f
	.zero		1


	//   ....[73]....
        /*0bec*/ 	.word	0x00028b40
        /*0bf0*/ 	.word	0x00000003
        /*0bf4*/ 	.word	0x00032440
        /*0bf8*/ 	.short	0x010a
        /*0bfa*/ 	.byte	0x3f
	.zero		1


	//   ....[74]....
        /*0bfc*/ 	.word	0x00028b90
        /*0c00*/ 	.word	0x00000003
        /*0c04*/ 	.word	0x00032460
        /*0c08*/ 	.short	0x010a
        /*0c0a*/ 	.byte	0x3f
	.zero		1


	//   ....[75]....
        /*0c0c*/ 	.word	0x00028be0
        /*0c10*/ 	.word	0x00000004
        /*0c14*/ 	.word	0x00032440
        /*0c18*/ 	.short	0x010a
        /*0c1a*/ 	.byte	0x3f
	.zero		1


	//   ....[76]....
        /*0c1c*/ 	.word	0x00028c30
        /*0c20*/ 	.word	0x00000004
        /*0c24*/ 	.word	0x00032460
        /*0c28*/ 	.short	0x010a
        /*0c2a*/ 	.byte	0x3f
	.zero		1


	//   ....[77]....
        /*0c2c*/ 	.word	0x00028c80
        /*0c30*/ 	.word	0x00000004
        /*0c34*/ 	.word	0x00032440
        /*0c38*/ 	.short	0x010a
        /*0c3a*/ 	.byte	0x3f
	.zero		1


	//   ....[78]....
        /*0c3c*/ 	.word	0x00028cd0
        /*0c40*/ 	.word	0x00000004
        /*0c44*/ 	.word	0x00032460
        /*0c48*/ 	.short	0x010a
        /*0c4a*/ 	.byte	0x3f
	.zero		1


	//   ....[79]....
        /*0c4c*/ 	.word	0x00028dc0
        /*0c50*/ 	.word	0x00000000
        /*0c54*/ 	.word	0x00032420
        /*0c58*/ 	.short	0x010a
        /*0c5a*/ 	.byte	0x3f
	.zero		1


	//   ....[80]....
        /*0c5c*/ 	.word	0x00028f60
        /*0c60*/ 	.word	0x00000006
        /*0c64*/ 	.word	0x00000000
        /*0c68*/ 	.short	0x010a
        /*0c6a*/ 	.byte	0x3f
	.zero		1


	//   ....[81]....
        /*0c6c*/ 	.word	0x00028fb0
        /*0c70*/ 	.word	0x00000003
        /*0c74*/ 	.word	0x00000000
        /*0c78*/ 	.short	0x010a
        /*0c7a*/ 	.byte	0x3f
	.zero		1


	//   ....[82]....
        /*0c7c*/ 	.word	0x00029000
        /*0c80*/ 	.word	0x00000012
        /*0c84*/ 	.word	0x00000000
        /*0c88*/ 	.short	0x010a
        /*0c8a*/ 	.byte	0x3f
	.zero		1


	//   ....[83]....
        /*0c8c*/ 	.word	0x000293b0
        /*0c90*/ 	.word	0x0000000c
        /*0c94*/ 	.word	0x00000000
        /*0c98*/ 	.short	0x010a
        /*0c9a*/ 	.byte	0x3f
	.zero		1


	//   ....[84]....
        /*0c9c*/ 	.word	0x000294f0
        /*0ca0*/ 	.word	0x00000002
        /*0ca4*/ 	.word	0x00000000
        /*0ca8*/ 	.short	0x010a
        /*0caa*/ 	.byte	0x3f
	.zero		1


	//   ....[85]....
        /*0cac*/ 	.word	0x00029b50
        /*0cb0*/ 	.word	0x0000000b
        /*0cb4*/ 	.word	0x00000000
        /*0cb8*/ 	.short	0x010a
        /*0cba*/ 	.byte	0x3f
	.zero		1


	//   ....[86]....
        /*0cbc*/ 	.word	0x00029c90
        /*0cc0*/ 	.word	0x00000008
        /*0cc4*/ 	.word	0x00000000
        /*0cc8*/ 	.short	0x010a
        /*0cca*/ 	.byte	0x3f
	.zero		1


	//   ....[87]....
        /*0ccc*/ 	.word	0x0002af00
        /*0cd0*/ 	.word	0x00000002
        /*0cd4*/ 	.word	0x00000000
        /*0cd8*/ 	.short	0x0101
        /*0cda*/ 	.byte	0x3f
	.zero		1


	//   ....[88]....
        /*0cdc*/ 	.word	0x00044650
        /*0ce0*/ 	.word	0x00000004
        /*0ce4*/ 	.word	0x00000000
        /*0ce8*/ 	.short	0x0101
        /*0cea*/ 	.byte	0x3f
	.zero		1


	//   ....[89]....
        /*0cec*/ 	.word	0x00044690
        /*0cf0*/ 	.word	0x00000002
        /*0cf4*/ 	.word	0x00000000
        /*0cf8*/ 	.short	0x010a
        /*0cfa*/ 	.byte	0x3f
	.zero		1


	//   ....[90]....
        /*0cfc*/ 	.word	0x000446e0
        /*0d00*/ 	.word	0x00000008
        /*0d04*/ 	.word	0x00000000
        /*0d08*/ 	.short	0x010a
        /*0d0a*/ 	.byte	0x3f
	.zero		1


	//----- nvinfo : EIATTR_NUM_MBARRIERS
	.align		4
.L_355:
        /*0d0c*/ 	.byte	0x03, 0x38
        /*0d0e*/ 	.short	0x0017


	//----- nvinfo : EIATTR_EXIT_INSTR_OFFSETS
	.align		4
        /*0d10*/ 	.byte	0x04, 0x1c
        /*0d12*/ 	.short	(.L_357 - .L_356)


	//   ....[0]....
.L_356:
        /*0d14*/ 	.word	0x00000b50


	//   ....[1]....
        /*0d18*/ 	.word	0x000215f0


	//   ....[2]....
        /*0d1c*/ 	.word	0x00026e60


	//----- nvinfo : EIATTR_MAX_THREADS
	.align		4
.L_357:
        /*0d20*/ 	.byte	0x04, 0x05
        /*0d22*/ 	.short	(.L_359 - .L_358)
.L_358:
        /*0d24*/ 	.word	0x00000180
        /*0d28*/ 	.word	0x00000001
        /*0d2c*/ 	.word	0x00000001


	//----- nvinfo : EIATTR_CRS_STACK_SIZE
	.align		4
.L_359:
        /*0d30*/ 	.byte	0x04, 0x1e
        /*0d32*/ 	.short	(.L_361 - .L_360)
.L_360:
        /*0d34*/ 	.word	0x00000000


	//----- nvinfo : EIATTR_CBANK_PARAM_SIZE
	.align		4
.L_361:
        /*0d38*/ 	.byte	0x03, 0x19
        /*0d3a*/ 	.short	0x0bf0


	//----- nvinfo : EIATTR_PARAM_CBANK
	.align		4
        /*0d3c*/ 	.byte	0x04, 0x0a
        /*0d3e*/ 	.short	(.L_363 - .L_362)
	.align		4
.L_362:
        /*0d40*/ 	.word	index@(.nv.constant0._ZN7cutlass13device_kernelIN5flash11enable_sm90INS1_16FlashAttnFwdSm90INS1_25CollectiveMainloopFwdSm90ILi2EN4cute5tupleIJNS5_1CILi1EEES8_S8_EEENS6_IJNS7_ILi128EEENS7_ILi96EEENS7_ILi64EEEEEELi256ENS_10bfloat16_tEfNS_4arch4Sm90ELb0ELb1ELb0ELb0ELb0ELb0ELb1ELb1ELb0ELb1ELb0ELb0EEENS1_21CollectiveEpilogueFwdINS6_IJSA_NS7_ILi256EEESB_EEES9_SE_SG_Li256ELb0ELb1ELb0ELb0EEENS1_30DynamicPersistentTileSchedulerILi256ELi128ELb0ELb1ELb1EEEEEEEEEvNT_6ParamsE)
        /*0d44*/ 	.short	0x0210
        /*0d46*/ 	.short	0x0bf0


	//----- nvinfo : EIATTR_SW_WAR
	.align		4
.L_363:
        /*0d48*/ 	.byte	0x04, 0x36
        /*0d4a*/ 	.short	(.L_365 - .L_364)
.L_364:
        /*0d4c*/ 	.word	0x00000008
.L_365:


//--------------------- .nv.info._ZN7cutlass13device_kernelIN5flash11enable_sm90INS1_16FlashAttnFwdSm90INS1_25CollectiveMainloopFwdSm90ILi2EN4cute5tupleIJNS5_1CILi1EEES8_S8_EEENS6_IJNS7_ILi128EEENS7_ILi96EEENS7_ILi64EEEEEELi256ENS_10bfloat16_tEfNS_4arch4Sm90ELb0ELb1ELb0ELb1ELb0ELb0ELb0ELb1ELb0ELb1ELb0ELb0EEENS1_21CollectiveEpilogueFwdINS6_IJSA_NS7_ILi256EEESB_EEES9_SE_SG_Li256ELb1ELb1ELb0ELb0EEENS1_36VarlenDynamicPersistentTileSchedulerILi128ELi96ELi256ELi128ELb0ELb1ELb1ELb1ELb0ELb1EEEEEEEEEvNT_6ParamsE --------------------------
	.section	.nv.info._ZN7cutlass13device_kernelIN5flash11enable_sm90INS1_16FlashAttnFwdSm90INS1_25CollectiveMainloopFwdSm90ILi2EN4cute5tupleIJNS5_1CILi1EEES8_S8_EEENS6_IJNS7_ILi128EEENS7_ILi96EEENS7_ILi64EEEEEELi256ENS_10bfloat16_tEfNS_4arch4Sm90ELb0ELb1ELb0ELb1ELb0ELb0ELb0ELb1ELb0ELb1ELb0ELb0EEENS1_21CollectiveEpilogueFwdINS6_IJSA_NS7_ILi256EEESB_EEES9_SE_SG_Li256ELb1ELb1ELb0ELb0EEENS1_36VarlenDynamicPersistentTileSchedulerILi128ELi96ELi256ELi128ELb0ELb1ELb1ELb1ELb0ELb1EEEEEEEEEvNT_6ParamsE,"",@"SHT_CUDA_INFO"
	.sectionflags	@""
	.align	4


	//----- nvinfo : EIATTR_CUDA_API_VERSION
	.align		4
        /*0000*/ 	.byte	0x04, 0x37
        /*0002*/ 	.short	(.L_367 - .L_366)
.L_366:
        /*0004*/ 	.word	0x00000082


	//----- nvinfo : EIATTR_KPARAM_INFO
	.align		4
.L_367:
        /*0008*/ 	.byte	0x04, 0x17
        /*000a*/ 	.short	(.L_369 - .L_368)
.L_368:
        /*000c*/ 	.word	0x00000000
        /*0010*/ 	.short	0x0000
        /*0012*/ 	.short	0x0070
        /*0014*/ 	.byte	0x00, 0xf0, 0x01, 0x2a


	//----- nvinfo : EIATTR_SPARSE_MMA_MASK
	.align		4
.L_369:
        /*0018*/ 	.byte	0x03, 0x50
        /*001a*/ 	.short	0x0000


	//----- nvinfo : EIATTR_MAXREG_COUNT
	.align		4
        /*001c*/ 	.byte	0x03, 0x1b
        /*001e*/ 	.short	0x00a8


	//----- nvinfo : EIATTR_NUM_BARRIERS
	.align		4
        /*0020*/ 	.byte	0x02, 0x4c
        /*0022*/ 	.byte	0x10
	.zero		1


	//----- nvinfo : EIATTR_EXTERNS
	.align		4
        /*0024*/ 	.byte	0x04, 0x0f
        /*0026*/ 	.short	(.L_371 - .L_370)


	//   ....[0]....
	.align		4
.L_370:
        /*0028*/ 	.word	index@(__assertfail)


	//----- nvinfo : EIATTR_ANNOTATIONS
	.align		4
.L_371:
        /*002c*/ 	.byte	0x04, 0x55
        /*002e*/ 	.short	(.L_373 - .L_372)


	//   ....[0]....
.L_372:
        /* <DEDUP_REMOVED lines=57> */


	//----- nvinfo : EIATTR_MERCURY_ISA_VERSION
	.align		4
.L_373:
        /*03b0*/ 	.byte	0x03, 0x5f
        /*03b2*/ 	.short	0x0101


	//----- nvinfo : EIATTR_UNUSED_LOAD_BYTE_OFFSET
	.align		4
        /*03b4*/ 	.byte	0x04, 0x44
        /*03b6*/ 	.short	(.L_375 - .L_374)


	//   ....[0]....
.L_374:
        /*03b8*/ 	.word	0x00000a40
        /*03bc*/ 	.word	0x0000fff0


	//   ....[1]....
        /*03c0*/ 	.word	0x0000d180
        /*03c4*/ 	.word	0x0000fff0


	//----- nvinfo : EIATTR_INT_WARP_WIDE_INSTR_OFFSETS
	.align		4
.L_375:
        /*03c8*/ 	.byte	0x04, 0x31
        /*03ca*/ 	.short	(.L_377 - .L_376)


	//   ....[0]....
.L_376:
        /*03cc*/ 	.word	0x00000130


	//   ....[1]....
        /*03d0*/ 	.word	0x00000170


	//   ....[2]....
        /*03d4*/ 	.word	0x000001e0


	//   ....[3]....
        /*03d8*/ 	.word	0x00011510


	//   ....[4]....
        /*03dc*/ 	.word	0x000115a0


	//   ....[5]....
        /*03e0*/ 	.word	0x00015310


	//   ....[6]....
        /*03e4*/ 	.word	0x000153a0


	//----- nvinfo : EIATTR_COOP_GROUP_MASK_REGIDS
	.align		4
.L_377:
        /*03e8*/ 	.byte	0x04, 0x29
        /*03ea*/ 	.short	(.L_379 - .L_378)


	//   ....[0]....
.L_378:
        /*03ec*/ 	.word	0xffffffff


	//   ....[1]....
        /*03f0*/ 	.word	0xffffffff


	//   ....[2]....
        /*03f4*/ 	.word	0xffffffff


	//   ....[3]....
        /*03f8*/ 	.word	0xffffffff


	//   ....[4]....
        /*03fc*/ 	.word	0xffffffff


	//   ....[5]....
        /*0400*/ 	.word	0xffffffff


	//   ....[6]....
        /*0404*/ 	.word	0xffffffff


	//   ....[7]....
        /*0408*/ 	.word	0xffffffff


	//   ....[8]....
        /*040c*/ 	.word	0xffffffff


	//   ....[9]....
        /*0410*/ 	.word	0xffffffff


	//   ....[10]....
        /*0414*/ 	.word	0xffffffff


	//   ....[11]....
        /*0418*/ 	.word	0xffffffff


	//   ....[12]....
        /*041c*/ 	.word	0xffffffff


	//   ....[13]....
        /*0420*/ 	.word	0xffffffff


	//   ....[14]....
        /*0424*/ 	.word	0xffffffff


	//   ....[15]....
        /*0428*/ 	.word	0xffffffff


	//   ....[16]....
        /*042c*/ 	.word	0xffffffff


	//   ....[17]....
        /*0430*/ 	.word	0xffffffff


	//   ....[18]....
        /*0434*/ 	.word	0xffffffff


	//   ....[19]....
        /*0438*/ 	.word	0xffffffff


	//   ....[20]....
        /*043c*/ 	.word	0xffffffff


	//   ....[21]....
        /*0440*/ 	.word	0xffffffff


	//   ....[22]....
        /*0444*/ 	.word	0xffffffff


	//   ....[23]....
        /*0448*/ 	.word	0xffffffff


	//   ....[24]....
        /*044c*/ 	.word	0xffffffff


	//   ....[25]....
        /*0450*/ 	.word	0xffffffff


	//   ....[26]....
        /*0454*/ 	.word	0xffffffff


	//   ....[27]....
        /*0458*/ 	.word	0xffffffff


	//   ....[28]....
        /*045c*/ 	.word	0xffffffff


	//   ....[29]....
        /*0460*/ 	.word	0xffffffff


	//   ....[30]....
        /*0464*/ 	.word	0xffffffff


	//   ....[31]....
        /*0468*/ 	.word	0xffffffff


	//   ....[32]....
        /*046c*/ 	.word	0xffffffff


	//   ....[33]....
        /*0470*/ 	.word	0xffffffff


	//   ....[34]....
        /*0474*/ 	.word	0xffffffff


	//   ....[35]....
        /*0478*/ 	.word	0xffffffff


	//   ....[36]....
        /*047c*/ 	.word	0xffffffff


	//   ....[37]....
        /*0480*/ 	.word	0xffffffff


	//   ....[38]....
        /*0484*/ 	.word	0xffffffff


	//   ....[39]....
        /*0488*/ 	.word	0xffffffff


	//   ....[40]....
        /*048c*/ 	.word	0xffffffff


	//   ....[41]....
        /*0490*/ 	.word	0xffffffff


	//   ....[42]....
        /*0494*/ 	.word	0xffffffff


	//   ....[43]....
        /*0498*/ 	.word	0xffffffff


	//   ....[44]....
        /*049c*/ 	.word	0xffffffff


	//   ....[45]....
        /*04a0*/ 	.word	0xffffffff


	//   ....[46]....
        /*04a4*/ 	.word	0xffffffff


	//   ....[47]....
        /*04a8*/ 	.word	0xffffffff


	//   ....[48]....
        /*04ac*/ 	.word	0xffffffff


	//   ....[49]....
        /*04b0*/ 	.word	0xffffffff


	//   ....[50]....
        /*04b4*/ 	.word	0xffffffff


	//   ....[51]....
        /*04b8*/ 	.word	0xffffffff


	//   ....[52]....
        /*04bc*/ 	.word	0xffffffff


	//   ....[53]....
        /*04c0*/ 	.word	0xffffffff


	//   ....[54]....
        /*04c4*/ 	.word	0xffffffff


	//   ....[55]....
        /*04c8*/ 	.word	0xffffffff


	//   ....[56]....
        /*04cc*/ 	.word	0xffffffff


	//   ....[57]....
        /*04d0*/ 	.word	0xffffffff


	//   ....[58]....
        /*04d4*/ 	.word	0xffffffff


	//   ....[59]....
        /*04d8*/ 	.word	0xffffffff


	//   ....[60]....
        /*04dc*/ 	.word	0xffffffff


	//   ....[61]....
        /*04e0*/ 	.word	0xffffffff


	//   ....[62]....
        /*04e4*/ 	.word	0xffffffff


	//   ....[63]....
        /*04e8*/ 	.word	0xffffffff


	//   ....[64]....
        /*04ec*/ 	.word	0xffffffff


	//   ....[65]....
        /*04f0*/ 	.word	0xffffffff


	//   ....[66]....
        /*04f4*/ 	.word	0xffffffff


	//   ....[67]....
        /*04f8*/ 	.word	0xffffffff


	//   ....[68]....
        /*04fc*/ 	.word	0xffffffff


	//   ....[69]....
        /*0500*/ 	.word	0xffffffff


	//   ....[70]....
        /*0504*/ 	.word	0xffffffff


	//   ....[71]....
        /*0508*/ 	.word	0xffffffff


	//   ....[72]....
        /*050c*/ 	.word	0xffffffff


	//   ....[73]....
        /*0510*/ 	.word	0xffffffff


	//   ....[74]....
        /*0514*/ 	.word	0xffffffff


	//   ....[75]....
        /*0518*/ 	.word	0xffffffff


	//   ....[76]....
        /*051c*/ 	.word	0xffffffff


	//   ....[77]....
        /*0520*/ 	.word	0xffffffff


	//   ....[78]....
        /*0524*/ 	.word	0xffffffff


	//   ....[79]....
        /*0528*/ 	.word	0xffffffff


	//   ....[80]....
        /*052c*/ 	.word	0xffffffff


	//   ....[81]....
        /*0530*/ 	.word	0xffffffff


	//   ....[82]....
        /*0534*/ 	.word	0xffffffff


	//   ....[83]....
        /*0538*/ 	.word	0xffffffff


	//   ....[84]....
        /*053c*/ 	.word	0xffffffff


	//   ....[85]....
        /*0540*/ 	.word	0xffffffff


	//   ....[86]....
        /*0544*/ 	.word	0xffffffff


	//   ....[87]....
        /*0548*/ 	.word	0xffffffff


	//   ....[88]....
        /*054c*/ 	.word	0xffffffff


	//   ....[89]....
        /*0550*/ 	.word	0xffffffff


	//   ....[90]....
        /*0554*/ 	.word	0xffffffff


	//   ....[91]....
        /*0558*/ 	.word	0xffffffff


	//   ....[92]....
        /*055c*/ 	.word	0xffffffff


	//   ....[93]....
        /*0560*/ 	.word	0xffffffff


	//   ....[94]....
        /*0564*/ 	.word	0xffffffff


	//   ....[95]....
        /*0568*/ 	.word	0xffffffff


	//   ....[96]....
        /*056c*/ 	.word	0xffffffff


	//   ....[97]....
        /*0570*/ 	.word	0xffffffff


	//   ....[98]....
        /*0574*/ 	.word	0xffffffff


	//   ....[99]....
        /*0578*/ 	.word	0xffffffff


	//   ....[100]....
        /*057c*/ 	.word	0xffffffff


	//   ....[101]....
        /*0580*/ 	.word	0xffffffff


	//   ....[102]....
        /*0584*/ 	.word	0xffffffff


	//   ....[103]....
        /*0588*/ 	.word	0xffffffff


	//   ....[104]....
        /*058c*/ 	.word	0xffffffff


	//   ....[105]....
        /*0590*/ 	.word	0x0500000f


	//   ....[106]....
        /*0594*/ 	.word	0x0500000f


	//   ....[107]....
        /*0598*/ 	.word	0x0500000f


	//   ....[108]....
        /*059c*/ 	.word	0x0500000f


	//   ....[109]....
        /*05a0*/ 	.word	0x0500000f


	//   ....[110]....
        /*05a4*/ 	.word	0x0500000f


	//   ....[111]....
        /*05a8*/ 	.word	0x0500000f


	//   ....[112]....
        /*05ac*/ 	.word	0x0500000f


	//   ....[113]....
        /*05b0*/ 	.word	0x0500000f


	//   ....[114]....
        /*05b4*/ 	.word	0x0500000f


	//   ....[115]....
        /*05b8*/ 	.word	0x0500000f


	//   ....[116]....
        /*05bc*/ 	.word	0x0500000f


	//   ....[117]....
        /*05c0*/ 	.word	0x0500000f


	//   ....[118]....
        /*05c4*/ 	.word	0x0500000f


	//   ....[119]....
        /*05c8*/ 	.word	0x0500000f


	//   ....[120]....
        /*05cc*/ 	.word	0x0500000f


	//   ....[121]....
        /*05d0*/ 	.word	0x0500000f


	//   ....[122]....
        /*05d4*/ 	.word	0x0500000f


	//   ....[123]....
        /*05d8*/ 	.word	0x0500000f


	//   ....[124]....
        /*05dc*/ 	.word	0x0500000f


	//   ....[125]....
        /*05e0*/ 	.word	0x0500000f


	//   ....[126]....
        /*05e4*/ 	.word	0x0500000f


	//   ....[127]....
        /*05e8*/ 	.word	0x0500000f


	//   ....[128]....
        /*05ec*/ 	.word	0x0500000f


	//   ....[129]....
        /*05f0*/ 	.word	0x0500000f


	//   ....[130]....
        /*05f4*/ 	.word	0x0500000f


	//   ....[131]....
        /*05f8*/ 	.word	0x0500000f


	//   ....[132]....
        /*05fc*/ 	.word	0x0500000f


	//   ....[133]....
        /*0600*/ 	.word	0x0500000f


	//   ....[134]....
        /*0604*/ 	.word	0x0500000f


	//   ....[135]....
        /*0608*/ 	.word	0x0500000f


	//   ....[136]....
        /*060c*/ 	.word	0x0500000f


	//   ....[137]....
        /*0610*/ 	.word	0x0500000f


	//   ....[138]....
        /*0614*/ 	.word	0x0500000f


	//   ....[139]....
        /*0618*/ 	.word	0x0500000f


	//----- nvinfo : EIATTR_COOP_GROUP_INSTR_OFFSETS
	.align		4
.L_379:
        /*061c*/ 	.byte	0x04, 0x28
        /*061e*/ 	.short	(.L_381 - .L_380)


	//   ....[0]....
.L_380:
        /*0620*/ 	.word	0x00000070


	//   ....[1]....
        /*0624*/ 	.word	0x00000140


	//   ....[2]....
        /*0628*/ 	.word	0x00000190


	//   ....[3]....
        /*062c*/ 	.word	0x000003c0


	//   ....[4]....
        /*0630*/ 	.word	0x00000520


	//   ....[5]....
        /*0634*/ 	.word	0x00000640


	//   ....[6]....
        /*0638*/ 	.word	0x000007a0


	//   ....[7]....
        /*063c*/ 	.word	0x00001b50


	//   ....[8]....
        /*0640*/ 	.word	0x00002180


	//   ....[9]....
        /*0644*/ 	.word	0x00002c20


	//   ....[10]....
        /*0648*/ 	.word	0x000031e0


	//   ....[11]....
        /*064c*/ 	.word	0x000032e0


	//   ....[12]....
        /*0650*/ 	.word	0x00003890


	//   ....[13]....
        /*0654*/ 	.word	0x00003950


	//   ....[14]....
        /*0658*/ 	.word	0x00004a80


	//   ....[15]....
        /*065c*/ 	.word	0x00004d90


	//   ....[16]....
        /*0660*/ 	.word	0x00005b60


	//   ....[17]....
        /*0664*/ 	.word	0x00005c80


	//   ....[18]....
        /*0668*/ 	.word	0x000062e0


	//   ....[19]....
        /*066c*/ 	.word	0x00006350


	//   ....[20]....
        /*0670*/ 	.word	0x00007f10


	//   ....[21]....
        /*0674*/ 	.word	0x00007f30


	//   ....[22]....
        /*0678*/ 	.word	0x00008460


	//   ....[23]....
        /*067c*/ 	.word	0x00008630


	//   ....[24]....
        /*0680*/ 	.word	0x00009ba0


	//   ....[25]....
        /*0684*/ 	.word	0x00009e00


	//   ....[26]....
        /*0688*/ 	.word	0x0000aaa0


	//   ....[27]....
        /*068c*/ 	.word	0x0000abc0


	//   ....[28]....
        /*0690*/ 	.word	0x0000b400


	//   ....[29]....
        /*0694*/ 	.word	0x0000b5d0


	//   ....[30]....
        /*0698*/ 	.word	0x0000c700


	//   ....[31]....
        /*069c*/ 	.word	0x0000c780


	//   ....[32]....
        /*06a0*/ 	.word	0x0000c7e0


	//   ....[33]....
        /*06a4*/ 	.word	0x0000c810


	//   ....[34]....
        /*06a8*/ 	.word	0x0000e210


	//   ....[35]....
        /*06ac*/ 	.word	0x0000e250


	//   ....[36]....
        /*06b0*/ 	.word	0x0000e290


	//   ....[37]....
        /*06b4*/ 	.word	0x0000e2c0


	//   ....[38]....
        /*06b8*/ 	.word	0x0000eb60


	//   ....[39]....
        /*06bc*/ 	.word	0x0000eba0


	//   ....[40]....
        /*06c0*/ 	.word	0x0000ece0


	//   ....[41]....
        /*06c4*/ 	.word	0x0000ed00


	//   ....[42]....
        /*06c8*/ 	.word	0x0000ee40


	//   ....[43]....
        /*06cc*/ 	.word	0x0000ee60


	//   ....[44]....
        /*06d0*/ 	.word	0x0000efb0


	//   ....[45]....
        /*06d4*/ 	.word	0x0000efd0


	//   ....[46]....
        /*06d8*/ 	.word	0x0000f920


	//   ....[47]....
        /*06dc*/ 	.word	0x0000f940


	//   ....[48]....
        /*06e0*/ 	.word	0x0000fa80


	//   ....[49]....
        /*06e4*/ 	.word	0x0000faa0


	//   ....[50]....
        /*06e8*/ 	.word	0x0000fbe0


	//   ....[51]....
        /*06ec*/ 	.word	0x0000fc00


	//   ....[52]....
        /*06f0*/ 	.word	0x0000fd50


	//   ....[53]....
        /*06f4*/ 	.word	0x0000fd70


	//   ....[54]....
        /*06f8*/ 	.word	0x0000ff50


	//   ....[55]....
        /*06fc*/ 	.word	0x00010130


	//   ....[56]....
        /*0700*/ 	.word	0x00010160


	//   ....[57]....
        /*0704*/ 	.word	0x00010190


	//   ....[58]....
        /*0708*/ 	.word	0x000101c0


	//   ....[59]....
        /*070c*/ 	.word	0x000101f0


	//   ....[60]....
        /*0710*/ 	.word	0x00010220


	//   ....[61]....
        /*0714*/ 	.word	0x00010390


	//   ....[62]....
        /*0718*/ 	.word	0x000103c0


	//   ....[63]....
        /*071c*/ 	.word	0x000103f0


	//   ....[64]....
        /*0720*/ 	.word	0x00010420


	//   ....[65]....
        /*0724*/ 	.word	0x00010450


	//   ....[66]....
        /*0728*/ 	.word	0x00010480


	//   ....[67]....
        /*072c*/ 	.word	0x00010520


	//   ....[68]....
        /*0730*/ 	.word	0x00010580


	//   ....[69]....
        /*0734*/ 	.word	0x00010610


	//   ....[70]....
        /*0738*/ 	.word	0x00011ad0


	//   ....[71]....
        /*073c*/ 	.word	0x000125f0


	//   ....[72]....
        /*0740*/ 	.word	0x00012610


	//   ....[73]....
        /*0744*/ 	.word	0x000126c0


	//   ....[74]....
        /*0748*/ 	.word	0x000126d0


	//   ....[75]....
        /*074c*/ 	.word	0x00012750


	//   ....[76]....
        /*0750*/ 	.word	0x00012760


	//   ....[77]....
        /*0754*/ 	.word	0x000127e0


	//   ....[78]....
        /*0758*/ 	.word	0x000127f0


	//   ....[79]....
        /*075c*/ 	.word	0x00012870


	//   ....[80]....
        /*0760*/ 	.word	0x00012880


	//   ....[81]....
        /*0764*/ 	.word	0x00012900


	//   ....[82]....
        /*0768*/ 	.word	0x00012910


	//   ....[83]....
        /*076c*/ 	.word	0x00012990


	//   ....[84]....
        /*0770*/ 	.word	0x000129a0


	//   ....[85]....
        /*0774*/ 	.word	0x000129b0


	//   ....[86]....
        /*0778*/ 	.word	0x00012a00


	//   ....[87]....
        /*077c*/ 	.word	0x000155a0


	//   ....[88]....
        /*0780*/ 	.word	0x00015600


	//   ....[89]....
        /*0784*/ 	.word	0x00015630


	//   ....[90]....
        /*0788*/ 	.word	0x00015640


	//   ....[91]....
        /*078c*/ 	.word	0x00015670


	//   ....[92]....
        /*0790*/ 	.word	0x000156a0


	//   ....[93]....
        /*0794*/ 	.word	0x000156d0


	//   ....[94]....
        /*0798*/ 	.word	0x00015700


	//   ....[95]....
        /*079c*/ 	.word	0x00015880


	//   ....[96]....
        /*07a0*/ 	.word	0x000158b0


	//   ....[97]....
        /*07a4*/ 	.word	0x000158e0


	//   ....[98]....
        /*07a8*/ 	.word	0x00015910


	//   ....[99]....
        /*07ac*/ 	.word	0x00015940


	//   ....[100]....
        /*07b0*/ 	.word	0x00015970


	//   ....[101]....
        /*07b4*/ 	.word	0x00015a30


	//   ....[102]....
        /*07b8*/ 	.word	0x00015a50


	//   ....[103]....
        /*07bc*/ 	.word	0x00015ac0


	//   ....[104]....
        /*07c0*/ 	.word	0x00016180


	//   ....[105]....
        /*07c4*/ 	.word	0x000167c0


	//   ....[106]....
        /*07c8*/ 	.word	0x00016980


	//   ....[107]....
        /*07cc*/ 	.word	0x000169d0


	//   ....[108]....
        /*07d0*/ 	.word	0x00016a30


	//   ....[109]....
        /*07d4*/ 	.word	0x00016b20


	//   ....[110]....
        /*07d8*/ 	.word	0x00016b80


	//   ....[111]....
        /*07dc*/ 	.word	0x00016c70


	//   ....[112]....
        /*07e0*/ 	.word	0x00016cd0


	//   ....[113]....
        /*07e4*/ 	.word	0x00016dc0


	//   ....[114]....
        /*07e8*/ 	.word	0x00016e20


	//   ....[115]....
        /*07ec*/ 	.word	0x00016f10


	//   ....[116]....
        /*07f0*/ 	.word	0x00016f70


	//   ....[117]....
        /*07f4*/ 	.word	0x00017060


	//   ....[118]....
        /*07f8*/ 	.word	0x000170c0


	//   ....[119]....
        /*07fc*/ 	.word	0x00017190


	//   ....[120]....
        /*0800*/ 	.word	0x00017210


	//   ....[121]....
        /*0804*/ 	.word	0x000172e0


	//   ....[122]....
        /*0808*/ 	.word	0x00017610


	//   ....[123]....
        /*080c*/ 	.word	0x000176b0


	//   ....[124]....
        /*0810*/ 	.word	0x000177d0


	//   ....[125]....
        /*0814*/ 	.word	0x00017840


	//   ....[126]....
        /*0818*/ 	.word	0x000178b0


	//   ....[127]....
        /*081c*/ 	.word	0x00017920


	//   ....[128]....
        /*0820*/ 	.word	0x00017990


	//   ....[129]....
        /*0824*/ 	.word	0x00017a10


	//   ....[130]....
        /*0828*/ 	.word	0x00017aa0


	//   ....[131]....
        /*082c*/ 	.word	0x00017b30


	//   ....[132]....
        /*0830*/ 	.word	0x00017ba0


	//   ....[133]....
        /*0834*/ 	.word	0x00017c10


	//   ....[134]....
        /*0838*/ 	.word	0x00017c80


	//   ....[135]....
        /*083c*/ 	.word	0x00017d00


	//   ....[136]....
        /*0840*/ 	.word	0x00017d70


	//   ....[137]....
        /*0844*/ 	.word	0x00017e10


	//   ....[138]....
        /*0848*/ 	.word	0x00017ea0


	//   ....[139]....
        /*084c*/ 	.word	0x00017fd0


	//----- nvinfo : EIATTR_REG_RECONFIG
	.align		4
.L_381:
        /*0850*/ 	.byte	0x01, 0x54
	.zero		2


	//----- nvinfo : EIATTR_SYSCALL_OFFSETS
	.align		4
        /*0854*/ 	.byte	0x04, 0x46
        /*0856*/ 	.short	(.L_383 - .L_382)


	//   ....[0]....
.L_382:
        /*0858*/ 	.word	0x00001d30


	//   ....[1]....
        /*085c*/ 	.word	0x00011710


	//   ....[2]....
        /*0860*/ 	.word	0x00011860


	//   ....[3]....
        /*0864*/ 	.word	0x00011950


	//   ....[4]....
        /*0868*/ 	.word	0x000121c0


	//----- nvinfo : EIATTR_MBARRIER_INSTR_OFFSETS
	.align		4
.L_383:
        /*086c*/ 	.byte	0x04, 0x39
        /*086e*/ 	.short	(.L_385 - .L_384)


	//   ....[0]....
.L_384:
        /*0870*/ 	.word	0x00000270
        /*0874*/ 	.word	0x000000ff
        /*0878*/ 	.word	0x00022800
        /*087c*/ 	.short	0x0100
        /*087e*/ 	.byte	0x08
	.zero		1


	//   ....[1]....
        /*0880*/ 	.word	0x00000280
        /*0884*/ 	.word	0x000000ff
        /*0888*/ 	.word	0x00022820
        /*088c*/ 	.short	0x0100
        /*088e*/ 	.byte	0x08
	.zero		1


	//   ....[2]....
        /*0890*/ 	.word	0x00000370
        /*0894*/ 	.word	0x000000ff
        /*0898*/ 	.word	0x00022830
        /*089c*/ 	.short	0x0100
        /*089e*/ 	.byte	0x08
	.zero		1


	//   ....[3]....
        /*08a0*/ 	.word	0x00000380
        /*08a4*/ 	.word	0x000000ff
        /*08a8*/ 	.word	0x00022840
        /*08ac*/ 	.short	0x0100
        /*08ae*/ 	.byte	0x08
	.zero		1


	//   ....[4]....
        /*08b0*/ 	.word	0x00000390
        /*08b4*/ 	.word	0x000000ff
        /*08b8*/ 	.word	0x00022838
        /*08bc*/ 	.short	0x0100
        /*08be*/ 	.byte	0x08
	.zero		1


	//   ....[5]....
        /*08c0*/ 	.word	0x000003a0
        /*08c4*/ 	.word	0x000000ff
        /*08c8*/ 	.word	0x00022848
        /*08cc*/ 	.short	0x0100
        /*08ce*/ 	.byte	0x08
	.zero		1


	//   ....[6]....
        /*08d0*/ 	.word	0x000004d0
        /*08d4*/ 	.word	0x000000ff
        /*08d8*/ 	.word	0x00022850
        /*08dc*/ 	.short	0x0100
        /*08de*/ 	.byte	0x08
	.zero		1


	//   ....[7]....
        /*08e0*/ 	.word	0x000004e0
        /*08e4*/ 	.word	0x000000ff
        /*08e8*/ 	.word	0x00022860
        /*08ec*/ 	.short	0x0100
        /*08ee*/ 	.byte	0x08
	.zero		1


	//   ....[8]....
        /*08f0*/ 	.word	0x000004f0
        /*08f4*/ 	.word	0x000000ff
        /*08f8*/ 	.word	0x00022858
        /*08fc*/ 	.short	0x0100
        /*08fe*/ 	.byte	0x08
	.zero		1


	//   ....[9]....
        /*0900*/ 	.word	0x00000500
        /*0904*/ 	.word	0x000000ff
        /*0908*/ 	.word	0x00022868
        /*090c*/ 	.short	0x0100
        /*090e*/ 	.byte	0x08
	.zero		1


	//   ....[10]....
        /*0910*/ 	.word	0x000005f0
        /*0914*/ 	.word	0x000000ff
        /*0918*/ 	.word	0x00022870
        /*091c*/ 	.short	0x0100
        /*091e*/ 	.byte	0x06
	.zero		1


	//   ....[11]....
        /*0920*/ 	.word	0x00000600
        /*0924*/ 	.word	0x000000ff
        /*0928*/ 	.word	0x00022880
        /*092c*/ 	.short	0x0100
        /*092e*/ 	.byte	0x06
	.zero		1


	//   ....[12]....
        /*0930*/ 	.word	0x00000610
        /*0934*/ 	.word	0x000000ff
        /*0938*/ 	.word	0x00022878
        /*093c*/ 	.short	0x0100
        /*093e*/ 	.byte	0x06
	.zero		1


	//   ....[13]....
        /*0940*/ 	.word	0x00000620
        /*0944*/ 	.word	0x000000ff
        /*0948*/ 	.word	0x00022888
        /*094c*/ 	.short	0x0100
        /*094e*/ 	.byte	0x06
	.zero		1


	//   ....[14]....
        /*0950*/ 	.word	0x00000750
        /*0954*/ 	.word	0x000000ff
        /*0958*/ 	.word	0x00022890
        /*095c*/ 	.short	0x0100
        /*095e*/ 	.byte	0x08
	.zero		1


	//   ....[15]....
        /*0960*/ 	.word	0x00000760
        /*0964*/ 	.word	0x000000ff
        /*0968*/ 	.word	0x000228a0
        /*096c*/ 	.short	0x0100
        /*096e*/ 	.byte	0x08
	.zero		1


	//   ....[16]....
        /*0970*/ 	.word	0x00000770
        /*0974*/ 	.word	0x000000ff
        /*0978*/ 	.word	0x00022898
        /*097c*/ 	.short	0x0100
        /*097e*/ 	.byte	0x08
	.zero		1


	//   ....[17]....
        /*0980*/ 	.word	0x00000780
        /*0984*/ 	.word	0x000000ff
        /*0988*/ 	.word	0x000228a8
        /*098c*/ 	.short	0x0100
        /*098e*/ 	.byte	0x08
	.zero		1


	//   ....[18]....
        /*0990*/ 	.word	0x000008b0
        /*0994*/ 	.word	0x000000ff
        /*0998*/ 	.word	0x000228b0
        /*099c*/ 	.short	0x0100
        /*099e*/ 	.byte	0x08
	.zero		1


	//   ....[19]....
        /*09a0*/ 	.word	0x000008c0
        /*09a4*/ 	.word	0x000000ff
        /*09a8*/ 	.word	0x000228c0
        /*09ac*/ 	.short	0x0100
        /*09ae*/ 	.byte	0x08
	.zero		1


	//   ....[20]....
        /*09b0*/ 	.word	0x000008d0
        /*09b4*/ 	.word	0x000000ff
        /*09b8*/ 	.word	0x000228b8
        /*09bc*/ 	.short	0x0100
        /*09be*/ 	.byte	0x08
	.zero		1


	//   ....[21]....
        /*09c0*/ 	.word	0x000008e0
        /*09c4*/ 	.word	0x000000ff
        /*09c8*/ 	.word	0x000228c8
        /*09cc*/ 	.short	0x0100
        /*09ce*/ 	.byte	0x08
	.zero		1


	//   ....[22]....
        /*09d0*/ 	.word	0x00001de0
        /*09d4*/ 	.word	0x00000008
        /*09d8*/ 	.word	0x00022800
        /*09dc*/ 	.short	0x010a
        /*09de*/ 	.byte	0x3f
	.zero		1


	//   ....[23]....
        /*09e0*/ 	.word	0x00001eb0
        /*09e4*/ 	.word	0x00000005
        /*09e8*/ 	.word	0x00022830
        /*09ec*/ 	.short	0x010a
        /*09ee*/ 	.byte	0x3f
	.zero		1


	//   ....[24]....
        /*09f0*/ 	.word	0x00001ef0
        /*09f4*/ 	.word	0x00000005
        /*09f8*/ 	.word	0x00022830
        /*09fc*/ 	.short	0x010a
        /*09fe*/ 	.byte	0x3f
	.zero		1


	//   ....[25]....
        /*0a00*/ 	.word	0x00002380
        /*0a04*/ 	.word	0x00000000
        /*0a08*/ 	.word	0x00000000
        /*0a0c*/ 	.short	0x0101
        /*0a0e*/ 	.byte	0x3f
	.zero		1


	//   ....[26]....
        /*0a10*/ 	.word	0x00004200
        /*0a14*/ 	.word	0x00000005
        /*0a18*/ 	.word	0x00022850
        /*0a1c*/ 	.short	0x010a
        /*0a1e*/ 	.byte	0x3f
	.zero		1


	//   ....[27]....
        /*0a20*/ 	.word	0x00004240
        /*0a24*/ 	.word	0x00000005
        /*0a28*/ 	.word	0x00022850
        /*0a2c*/ 	.short	0x010a
        /*0a2e*/ 	.byte	0x3f
	.zero		1


	//   ....[28]....
        /*0a30*/ 	.word	0x000045c0
        /*0a34*/ 	.word	0x00000005
        /*0a38*/ 	.word	0x00000000
        /*0a3c*/ 	.short	0x0101
        /*0a3e*/ 	.byte	0x3f
	.zero		1


	//   ....[29]....
        /*0a40*/ 	.word	0x000048a0
        /*0a44*/ 	.word	0x000000ff
        /*0a48*/ 	.word	0x00022830
        /*0a4c*/ 	.short	0x010a
        /*0a4e*/ 	.byte	0x1b
	.zero		1


	//   ....[30]....
        /*0a50*/ 	.word	0x000048e0
        /*0a54*/ 	.word	0x000000ff
        /*0a58*/ 	.word	0x00022830
        /*0a5c*/ 	.short	0x010a
        /*0a5e*/ 	.byte	0x1b
	.zero		1


	//   ....[31]....
        /*0a60*/ 	.word	0x00004bd0
        /*0a64*/ 	.word	0x00000008
        /*0a68*/ 	.word	0x00000000
        /*0a6c*/ 	.short	0x0101
        /*0a6e*/ 	.byte	0x3f
	.zero		1


	//   ....[32]....
        /*0a70*/ 	.word	0x00007450
        /*0a74*/ 	.word	0x000000ff
        /*0a78*/ 	.word	0x00022850
        /*0a7c*/ 	.short	0x010a
        /*0a7e*/ 	.byte	0x1b
	.zero		1


	//   ....[33]....
        /*0a80*/ 	.word	0x00007490
        /*0a84*/ 	.word	0x000000ff
        /*0a88*/ 	.word	0x00022850
        /*0a8c*/ 	.short	0x010a
        /*0a8e*/ 	.byte	0x1b
	.zero		1


	//   ....[34]....
        /*0a90*/ 	.word	0x00007790
        /*0a94*/ 	.word	0x0000000b
        /*0a98*/ 	.word	0x00000000
        /*0a9c*/ 	.short	0x0101
        /*0a9e*/ 	.byte	0x3f
	.zero		1


	//   ....[35]....
        /*0aa0*/ 	.word	0x00007ba0
        /*0aa4*/ 	.word	0x000000ff
        /*0aa8*/ 	.word	0x00022830
        /*0aac*/ 	.short	0x010a
        /*0aae*/ 	.byte	0x18
	.zero		1


	//   ....[36]....
        /*0ab0*/ 	.word	0x00007be0
        /*0ab4*/ 	.word	0x000000ff
        /*0ab8*/ 	.word	0x00022830
        /*0abc*/ 	.short	0x010a
        /*0abe*/ 	.byte	0x18
	.zero		1


	//   ....[37]....
        /*0ac0*/ 	.word	0x00008960
        /*0ac4*/ 	.word	0x0000009a
        /*0ac8*/ 	.word	0x00000000
        /*0acc*/ 	.short	0x0101
        /*0ace*/ 	.byte	0x3f
	.zero		1


	//   ....[38]....
        /*0ad0*/ 	.word	0x00009480
        /*0ad4*/ 	.word	0x000000ff
        /*0ad8*/ 	.word	0x00022850
        /*0adc*/ 	.short	0x010a
        /*0ade*/ 	.byte	0x18
	.zero		1


	//   ....[39]....
        /*0ae0*/ 	.word	0x000094c0
        /*0ae4*/ 	.word	0x000000ff
        /*0ae8*/ 	.word	0x00022850
        /*0aec*/ 	.short	0x010a
        /*0aee*/ 	.byte	0x18
	.zero		1


	//   ....[40]....
        /*0af0*/ 	.word	0x000097b0
        /*0af4*/ 	.word	0x000000b2
        /*0af8*/ 	.word	0x00000000
        /*0afc*/ 	.short	0x0101
        /*0afe*/ 	.byte	0x3f
	.zero		1


	//   ....[41]....
        /*0b00*/ 	.word	0x00009930
        /*0b04*/ 	.word	0x000000ff
        /*0b08*/ 	.word	0x00022830
        /*0b0c*/ 	.short	0x010a
        /*0b0e*/ 	.byte	0x1a
	.zero		1


	//   ....[42]....
        /*0b10*/ 	.word	0x00009970
        /*0b14*/ 	.word	0x000000ff
        /*0b18*/ 	.word	0x00022830
        /*0b1c*/ 	.short	0x010a
        /*0b1e*/ 	.byte	0x1a
	.zero		1


	//   ....[43]....
        /*0b20*/ 	.word	0x00009c60
        /*0b24*/ 	.word	0x00000002
        /*0b28*/ 	.word	0x00000000
        /*0b2c*/ 	.short	0x0101
        /*0b2e*/ 	.byte	0x3f
	.zero		1


	//   ....[44]....
        /*0b30*/ 	.word	0x0000c390
        /*0b34*/ 	.word	0x000000ff
        /*0b38*/ 	.word	0x00022850
        /*0b3c*/ 	.short	0x010a
        /*0b3e*/ 	.byte	0x1a
	.zero		1


	//   ....[45]....
        /*0b40*/ 	.word	0x0000c3d0
        /*0b44*/ 	.word	0x000000ff
        /*0b48*/ 	.word	0x00022850
        /*0b4c*/ 	.short	0x010a
        /*0b4e*/ 	.byte	0x1a
	.zero		1


	//   ....[46]....
        /*0b50*/ 	.word	0x0000c6c0
        /*0b54*/ 	.word	0x00000008
        /*0b58*/ 	.word	0x00000000
        /*0b5c*/ 	.short	0x0101
        /*0b5e*/ 	.byte	0x3f
	.zero		1


	//   ....[47]....
        /*0b60*/ 	.word	0x0000eb90
        /*0b64*/ 	.word	0x00000002
        /*0b68*/ 	.word	0x00000000
        /*0b6c*/ 	.short	0x0101
        /*0b6e*/ 	.byte	0x3f
	.zero		1


	//   ....[48]....
        /*0b70*/ 	.word	0x00011d60
        /*0b74*/ 	.word	0x00000000
        /*0b78*/ 	.word	0x00022840
        /*0b7c*/ 	.short	0x010a
        /*0b7e*/ 	.byte	0x3f
	.zero		1


	//   ....[49]....
        /*0b80*/ 	.word	0x00012ac0
        /*0b84*/ 	.word	0x00000008
        /*0b88*/ 	.word	0x00022800
        /*0b8c*/ 	.short	0x0107
        /*0b8e*/ 	.byte	0x3f
	.zero		1


	//   ....[50]....
        /*0b90*/ 	.word	0x00012bc0
        /*0b94*/ 	.word	0x00000002
        /*0b98*/ 	.word	0x00022800
        /*0b9c*/ 	.short	0x0101
        /*0b9e*/ 	.byte	0x3f
	.zero		1


	//   ....[51]....
        /*0ba0*/ 	.word	0x00012be0
        /*0ba4*/ 	.word	0x00000002
        /*0ba8*/ 	.word	0x00022820
        /*0bac*/ 	.short	0x010a
        /*0bae*/ 	.byte	0x3f
	.zero		1


	//   ....[52]....
        /*0bb0*/ 	.word	0x00012cf0
        /*0bb4*/ 	.word	0x00000002
        /*0bb8*/ 	.word	0x00022860
        /*0bbc*/ 	.short	0x010a
        /*0bbe*/ 	.byte	0x3f
	.zero		1


	//   ....[53]....
        /*0bc0*/ 	.word	0x000135b0
        /*0bc4*/ 	.word	0x00000003
        /*0bc8*/ 	.word	0x00022840
        /*0bcc*/ 	.short	0x010a
        /*0bce*/ 	.byte	0x3f
	.zero		1


	//   ....[54]....
        /*0bd0*/ 	.word	0x00013800
        /*0bd4*/ 	.word	0x00000003
        /*0bd8*/ 	.word	0x00022860
        /*0bdc*/ 	.short	0x010a
        /*0bde*/ 	.byte	0x3f
	.zero		1


	//   ....[55]....
        /*0be0*/ 	.word	0x00014060
        /*0be4*/ 	.word	0x00000002
        /*0be8*/ 	.word	0x00022840
        /*0bec*/ 	.short	0x010a
        /*0bee*/ 	.byte	0x3f
	.zero		1


	//   ....[56]....
        /*0bf0*/ 	.word	0x000142a0
        /*0bf4*/ 	.word	0x00000002
        /*0bf8*/ 	.word	0x00022860
        /*0bfc*/ 	.short	0x010a
        /*0bfe*/ 	.byte	0x3f
	.zero		1


	//   ....[57]....
        /*0c00*/ 	.word	0x00014a70
        /*0c04*/ 	.word	0x00000003
        /*0c08*/ 	.word	0x00022840
        /*0c0c*/ 	.short	0x010a
        /*0c0e*/ 	.byte	0x3f
	.zero		1


	//   ....[58]....
        /*0c10*/ 	.word	0x00014cc0
        /*0c14*/ 	.word	0x00000003
        /*0c18*/ 	.word	0x00022860
        /*0c1c*/ 	.short	0x010a
        /*0c1e*/ 	.byte	0x3f
	.zero		1


	//   ....[59]....
        /*0c20*/ 	.word	0x00016100
        /*0c24*/ 	.word	0x00000000
        /*0c28*/ 	.word	0x00022820
        /*0c2c*/ 	.short	0x010a
        /*0c2e*/ 	.byte	0x3f
	.zero		1


	//   ....[60]....
        /*0c30*/ 	.word	0x000162c0
        /*0c34*/ 	.word	0x00000006
        /*0c38*/ 	.word	0x00000000
        /*0c3c*/ 	.short	0x010a
        /*0c3e*/ 	.byte	0x3f
	.zero		1


	//   ....[61]....
        /*0c40*/ 	.word	0x00016330
        /*0c44*/ 	.word	0x00000007
        /*0c48*/ 	.word	0x00000000
        /*0c4c*/ 	.short	0x010a
        /*0c4e*/ 	.byte	0x3f
	.zero		1


	//   ....[62]....
        /*0c50*/ 	.word	0x000163a0
        /*0c54*/ 	.word	0x00000004
        /*0c58*/ 	.word	0x00000000
        /*0c5c*/ 	.short	0x010a
        /*0c5e*/ 	.byte	0x3f
	.zero		1


	//   ....[63]....
        /*0c60*/ 	.word	0x000163d0
        /*0c64*/ 	.word	0x00000003
        /*0c68*/ 	.word	0x00000000
        /*0c6c*/ 	.short	0x010a
        /*0c6e*/ 	.byte	0x3f
	.zero		1


	//   ....[64]....
        /*0c70*/ 	.word	0x00016430
        /*0c74*/ 	.word	0x00000008
        /*0c78*/ 	.word	0x00022800
        /*0c7c*/ 	.short	0x010a
        /*0c7e*/ 	.byte	0x3f
	.zero		1


	//   ....[65]....
        /*0c80*/ 	.word	0x00016480
        /*0c84*/ 	.word	0x00000005
        /*0c88*/ 	.word	0x00022830
        /*0c8c*/ 	.short	0x010a
        /*0c8e*/ 	.byte	0x3f
	.zero		1


	//   ....[66]....
        /*0c90*/ 	.word	0x000164d0
        /*0c94*/ 	.word	0x00000005
        /*0c98*/ 	.word	0x00022850
        /*0c9c*/ 	.short	0x010a
        /*0c9e*/ 	.byte	0x3f
	.zero		1


	//   ....[67]....
        /*0ca0*/ 	.word	0x00016530
        /*0ca4*/ 	.word	0x00000009
        /*0ca8*/ 	.word	0x00022830
        /*0cac*/ 	.short	0x010a
        /*0cae*/ 	.byte	0x3f
	.zero		1


	//   ....[68]....
        /*0cb0*/ 	.word	0x00016580
        /*0cb4*/ 	.word	0x0000000b
        /*0cb8*/ 	.word	0x00022850
        /*0cbc*/ 	.short	0x010a
        /*0cbe*/ 	.byte	0x3f
	.zero		1


	//   ....[69]....
        /*0cc0*/ 	.word	0x000165e0
        /*0cc4*/ 	.word	0x00000002
        /*0cc8*/ 	.word	0x00022830
        /*0ccc*/ 	.short	0x010a
        /*0cce*/ 	.byte	0x3f
	.zero		1


	//   ....[70]....
        /*0cd0*/ 	.word	0x00016630
        /*0cd4*/ 	.word	0x000000b2
        /*0cd8*/ 	.word	0x00022850
        /*0cdc*/ 	.short	0x010a
        /*0cde*/ 	.byte	0x3f
	.zero		1


	//   ....[71]....
        /*0ce0*/ 	.word	0x00016690
        /*0ce4*/ 	.word	0x00000002
        /*0ce8*/ 	.word	0x00022830
        /*0cec*/ 	.short	0x010a
        /*0cee*/ 	.byte	0x3f
	.zero		1


	//   ....[72]....
        /*0cf0*/ 	.word	0x000166e0
        /*0cf4*/ 	.word	0x00000008
        /*0cf8*/ 	.word	0x00022850
        /*0cfc*/ 	.short	0x010a
        /*0cfe*/ 	.byte	0x3f
	.zero		1


	//   ....[73]....
        /*0d00*/ 	.word	0x00016880
        /*0d04*/ 	.word	0x00000000
        /*0d08*/ 	.word	0x00022840
        /*0d0c*/ 	.short	0x010a
        /*0d0e*/ 	.byte	0x3f
	.zero		1


	//   ....[74]....
        /*0d10*/ 	.word	0x00017330
        /*0d14*/ 	.word	0x00000002
        /*0d18*/ 	.word	0x00022820
        /*0d1c*/ 	.short	0x010a
        /*0d1e*/ 	.byte	0x3f
	.zero		1


	//   ....[75]....
        /*0d20*/ 	.word	0x00017380
        /*0d24*/ 	.word	0x00000002
        /*0d28*/ 	.word	0x00022860
        /*0d2c*/ 	.short	0x010a
        /*0d2e*/ 	.byte	0x3f
	.zero		1


	//   ....[76]....
        /*0d30*/ 	.word	0x000173d0
        /*0d34*/ 	.word	0x00000003
        /*0d38*/ 	.word	0x00022840
        /*0d3c*/ 	.short	0x010a
        /*0d3e*/ 	.byte	0x3f
	.zero		1


	//   ....[77]....
        /*0d40*/ 	.word	0x00017420
        /*0d44*/ 	.word	0x00000003
        /*0d48*/ 	.word	0x00022860
        /*0d4c*/ 	.short	0x010a
        /*0d4e*/ 	.byte	0x3f
	.zero		1


	//   ....[78]....
        /*0d50*/ 	.word	0x00017470
        /*0d54*/ 	.word	0x00000002
        /*0d58*/ 	.word	0x00022840
        /*0d5c*/ 	.short	0x010a
        /*0d5e*/ 	.byte	0x3f
	.zero		1


	//   ....[79]....
        /*0d60*/ 	.word	0x000174c0
        /*0d64*/ 	.word	0x00000002
        /*0d68*/ 	.word	0x00022860
        /*0d6c*/ 	.short	0x010a
        /*0d6e*/ 	.byte	0x3f
	.zero		1


	//   ....[80]....
        /*0d70*/ 	.word	0x00017510
        /*0d74*/ 	.word	0x00000003
        /*0d78*/ 	.word	0x00022840
        /*0d7c*/ 	.short	0x010a
        /*0d7e*/ 	.byte	0x3f
	.zero		1


	//   ....[81]....
        /*0d80*/ 	.word	0x00017560
        /*0d84*/ 	.word	0x00000003
        /*0d88*/ 	.word	0x00022860
        /*0d8c*/ 	.short	0x010a
        /*0d8e*/ 	.byte	0x3f
	.zero		1


	//   ....[82]....
        /*0d90*/ 	.word	0x00017ef0
        /*0d94*/ 	.word	0x00000000
        /*0d98*/ 	.word	0x00022820
        /*0d9c*/ 	.short	0x010a
        /*0d9e*/ 	.byte	0x3f
	.zero		1


	//   ....[83]....
        /*0da0*/ 	.word	0x00018090
        /*0da4*/ 	.word	0x00000006
        /*0da8*/ 	.word	0x00000000
        /*0dac*/ 	.short	0x010a
        /*0dae*/ 	.byte	0x3f
	.zero		1


	//   ....[84]....
        /*0db0*/ 	.word	0x000180e0
        /*0db4*/ 	.word	0x00000007
        /*0db8*/ 	.word	0x00000000
        /*0dbc*/ 	.short	0x010a
        /*0dbe*/ 	.byte	0x3f
	.zero		1


	//   ....[85]....
        /*0dc0*/ 	.word	0x00018130
        /*0dc4*/ 	.word	0x00000004
        /*0dc8*/ 	.word	0x00000000
        /*0dcc*/ 	.short	0x010a
        /*0dce*/ 	.byte	0x3f
	.zero		1


	//----- nvinfo : EIATTR_NUM_MBARRIERS
	.align		4
.L_385:
        /*0dd0*/ 	.byte	0x03, 0x38
        /*0dd2*/ 	.short	0x0016


	//----- nvinfo : EIATTR_EXIT_INSTR_OFFSETS
	.align		4
        /*0dd4*/ 	.byte	0x04, 0x1c
        /*0dd6*/ 	.short	(.L_387 - .L_386)


	//   ....[0]....
.L_386:
        /*0dd8*/ 	.word	0x00000a80


	//   ....[1]....
        /*0ddc*/ 	.word	0x0000fef0


	//   ....[2]....
        /*0de0*/ 	.word	0x00016420


	//----- nvinfo : EIATTR_MAX_THREADS
	.align		4
.L_387:
        /*0de4*/ 	.byte	0x04, 0x05
        /*0de6*/ 	.short	(.L_389 - .L_388)
.L_388:
        /*0de8*/ 	.word	0x00000180
        /*0dec*/ 	.word	0x00000001
        /*0df0*/ 	.word	0x00000001


	//----- nvinfo : EIATTR_CRS_STACK_SIZE
	.align		4
.L_389:
        /*0df4*/ 	.byte	0x04, 0x1e
        /*0df6*/ 	.short	(.L_391 - .L_390)
.L_390:
        /*0df8*/ 	.word	0x00000000


	//----- nvinfo : EIATTR_CBANK_PARAM_SIZE
	.align		4
.L_391:
        /*0dfc*/ 	.byte	0x03, 0x19
        /*0dfe*/ 	.short	0x0af0


	//----- nvinfo : EIATTR_PARAM_CBANK
	.align		4
        /*0e00*/ 	.byte	0x04, 0x0a
        /*0e02*/ 	.short	(.L_393 - .L_392)
	.align		4
.L_392:
        /*0e04*/ 	.word	index@(.nv.constant0._ZN7cutlass13device_kernelIN5flash11enable_sm90INS1_16FlashAttnFwdSm90INS1_25CollectiveMainloopFwdSm90ILi2EN4cute5tupleIJNS5_1CILi1EEES8_S8_EEENS6_IJNS7_ILi128EEENS7_ILi96EEENS7_ILi64EEEEEELi256ENS_10bfloat16_tEfNS_4arch4Sm90ELb0ELb1ELb0ELb1ELb0ELb0ELb0ELb1ELb0ELb1ELb0ELb0EEENS1_21CollectiveEpilogueFwdINS6_IJSA_NS7_ILi256EEESB_EEES9_SE_SG_Li256ELb1ELb1ELb0ELb0EEENS1_36VarlenDynamicPersistentTileSchedulerILi128ELi96ELi256ELi128ELb0ELb1ELb1ELb1ELb0ELb1EEEEEEEEEvNT_6ParamsE)
        /*0e08*/ 	.short	0x0210
        /*0e0a*/ 	.short	0x0af0


	//----- nvinfo : EIATTR_SW_WAR
	.align		4
.L_393:
        /*0e0c*/ 	.byte	0x04, 0x36
        /*0e0e*/ 	.short	(.L_395 - .L_394)
.L_394:
        /*0e10*/ 	.word	0x00000008
.L_395:


//--------------------- .nv.info._ZN7cutlass13device_kernelIN5flash11enable_sm90INS1_16FlashAttnFwdSm90INS1_25CollectiveMainloopFwdSm90ILi2EN4cute5tupleIJNS5_1CILi1EEES8_S8_EEENS6_IJNS7_ILi128EEENS7_ILi96EEENS7_ILi64EEEEEELi256ENS_10bfloat16_tEfNS_4arch4Sm90ELb0ELb1ELb0ELb1ELb0ELb1ELb0ELb1ELb0ELb1ELb0ELb0EEENS1_21CollectiveEpilogueFwdINS6_IJSA_NS7_ILi256EEESB_EEES9_SE_SG_Li256ELb1ELb1ELb0ELb0EEENS1_36VarlenDynamicPersistentTileSchedulerILi128ELi96ELi256ELi128ELb0ELb1ELb1ELb1ELb0ELb1EEEEEEEEEvNT_6ParamsE --------------------------
	.section	.nv.info._ZN7cutlass13device_kernelIN5flash11enable_sm90INS1_16FlashAttnFwdSm90INS1_25CollectiveMainloopFwdSm90ILi2EN4cute5tupleIJNS5_1CILi1EEES8_S8_EEENS6_IJNS7_ILi128EEENS7_ILi96EEENS7_ILi64EEEEEELi256ENS_10bfloat16_tEfNS_4arch4Sm90ELb0ELb1ELb0ELb1ELb0ELb1ELb0ELb1ELb0ELb1ELb0ELb0EEENS1_21CollectiveEpilogueFwdINS6_IJSA_NS7_ILi256EEESB_EEES9_SE_SG_Li256ELb1ELb1ELb0ELb0EEENS1_36VarlenDynamicPersistentTileSchedulerILi128ELi96ELi256ELi128ELb0ELb1ELb1ELb1ELb0ELb1EEEEEEEEEvNT_6ParamsE,"",@"SHT_CUDA_INFO"
	.sectionflags	@""
	.align	4


	//----- nvinfo : EIATTR_CUDA_API_VERSION
	.align		4
        /*0000*/ 	.byte	0x04, 0x37
        /*0002*/ 	.short	(.L_397 - .L_396)
.L_396:
        /*0004*/ 	.word	0x00000082


	//----- nvinfo : EIATTR_KPARAM_INFO
	.align		4
.L_397:
        /*0008*/ 	.byte	0x04, 0x17
        /*000a*/ 	.short	(.L_399 - .L_398)
.L_398:
        /*000c*/ 	.word	0x00000000
        /*0010*/ 	.short	0x0000
        /*0012*/ 	.short	0x0070
        /*0014*/ 	.byte	0x00, 0xf0, 0x01, 0x2a


	//----- nvinfo : EIATTR_SPARSE_MMA_MASK
	.align		4
.L_399:
        /*0018*/ 	.byte	0x03, 0x50
        /*001a*/ 	.short	0x0000


	//----- nvinfo : EIATTR_MAXREG_COUNT
	.align		4
        /*001c*/ 	.byte	0x03, 0x1b
        /*001e*/ 	.short	0x00a8


	//----- nvinfo : EIATTR_NUM_BARRIERS
	.align		4
        /*0020*/ 	.byte	0x02, 0x4c
        /*0022*/ 	.byte	0x10
	.zero		1


	//----- nvinfo : EIATTR_EXTERNS
	.align		4
        /*0024*/ 	.byte	0x04, 0x0f
        /*0026*/ 	.short	(.L_401 - .L_400)


	//   ....[0]....
	.align		4
.L_400:
        /*0028*/ 	.word	index@(__assertfail)


	//----- nvinfo : EIATTR_ANNOTATIONS
	.align		4
.L_401:
        /*002c*/ 	.byte	0x04, 0x55
        /*002e*/ 	.short	(.L_403 - .L_402)


	//   ....[0]....
.L_402:
        /* <DEDUP_REMOVED lines=79> */


	//----- nvinfo : EIATTR_MERCURY_ISA_VERSION
	.align		4
.L_403:
        /*0510*/ 	.byte	0x03, 0x5f
        /*0512*/ 	.short	0x0101


	//----- nvinfo : EIATTR_UNUSED_LOAD_BYTE_OFFSET
	.align		4
        /*0514*/ 	.byte	0x04, 0x44
        /*0516*/ 	.short	(.L_405 - .L_404)


	//   ....[0]....
.L_404:
        /*0518*/ 	.word	0x00000ac0
        /*051c*/ 	.word	0x0000fff0


	//   ....[1]....
        /*0520*/ 	.word	0x00015200
        /*0524*/ 	.word	0x0000fff0


	//----- nvinfo : EIATTR_INT_WARP_WIDE_INSTR_OFFSETS
	.align		4
.L_405:
        /*0528*/ 	.byte	0x04, 0x31
        /*052a*/ 	.short	(.L_407 - .L_406)


	//   ....[0]....
.L_406:
        /*052c*/ 	.word	0x00000180


	//   ....[1]....
        /*0530*/ 	.word	0x00000220


	//   ....[2]....
        /*0534*/ 	.word	0x00000290


	//   ....[3]....
        /*0538*/ 	.word	0x0001b010


	//   ....[4]....
        /*053c*/ 	.word	0x0001b0a0


	//   ....[5]....
        /*0540*/ 	.word	0x0001ee10


	//   ....[6]....
        /*0544*/ 	.word	0x0001eea0


	//----- nvinfo : EIATTR_COOP_GROUP_MASK_REGIDS
	.align		4
.L_407:
        /*0548*/ 	.byte	0x04, 0x29
        /*054a*/ 	.short	(.L_409 - .L_408)


	//   ....[0]....
.L_408:
        /*054c*/ 	.word	0xffffffff


	//   ....[1]....
        /*0550*/ 	.word	0xffffffff


	//   ....[2]....
        /*0554*/ 	.word	0xffffffff


	//   ....[3]....
        /*0558*/ 	.word	0xffffffff


	//   ....[4]....
        /*055c*/ 	.word	0xffffffff


	//   ....[5]....
        /*0560*/ 	.word	0xffffffff


	//   ....[6]....
        /*0564*/ 	.word	0xffffffff


	//   ....[7]....
        /*0568*/ 	.word	0xffffffff


	//   ....[8]....
        /*056c*/ 	.word	0xffffffff


	//   ....[9]....
        /*0570*/ 	.word	0xffffffff


	//   ....[10]....
        /*0574*/ 	.word	0xffffffff


	//   ....[11]....
        /*0578*/ 	.word	0xffffffff


	//   ....[12]....
        /*057c*/ 	.word	0xffffffff


	//   ....[13]....
        /*0580*/ 	.word	0xffffffff


	//   ....[14]....
        /*0584*/ 	.word	0xffffffff


	//   ....[15]....
        /*0588*/ 	.word	0xffffffff


	//   ....[16]....
        /*058c*/ 	.word	0xffffffff


	//   ....[17]....
        /*0590*/ 	.word	0xffffffff


	//   ....[18]....
        /*0594*/ 	.word	0xffffffff


	//   ....[19]....
        /*0598*/ 	.word	0xffffffff


	//   ....[20]....
        /*059c*/ 	.word	0xffffffff


	//   ....[21]....
        /*05a0*/ 	.word	0xffffffff


	//   ....[22]....
        /*05a4*/ 	.word	0xffffffff


	//   ....[23]....
        /*05a8*/ 	.word	0xffffffff


	//   ....[24]....
        /*05ac*/ 	.word	0xffffffff


	//   ....[25]....
        /*05b0*/ 	.word	0xffffffff


	//   ....[26]....
        /*05b4*/ 	.word	0xffffffff


	//   ....[27]....
        /*05b8*/ 	.word	0xffffffff


	//   ....[28]....
        /*05bc*/ 	.word	0xffffffff


	//   ....[29]....
        /*05c0*/ 	.word	0xffffffff


	//   ....[30]....
        /*05c4*/ 	.word	0xffffffff


	//   ....[31]....
        /*05c8*/ 	.word	0xffffffff


	//   ....[32]....
        /*05cc*/ 	.word	0xffffffff


	//   ....[33]....
        /*05d0*/ 	.word	0xffffffff


	//   ....[34]....
        /*05d4*/ 	.word	0xffffffff


	//   ....[35]....
        /*05d8*/ 	.word	0xffffffff


	//   ....[36]....
        /*05dc*/ 	.word	0xffffffff


	//   ....[37]....
        /*05e0*/ 	.word	0xffffffff


	//   ....[38]....
        /*05e4*/ 	.word	0xffffffff


	//   ....[39]....
        /*05e8*/ 	.word	0xffffffff


	//   ....[40]....
        /*05ec*/ 	.word	0xffffffff


	//   ....[41]....
        /*05f0*/ 	.word	0xffffffff


	//   ....[42]....
        /*05f4*/ 	.word	0xffffffff


	//   ....[43]....
        /*05f8*/ 	.word	0xffffffff


	//   ....[44]....
        /*05fc*/ 	.word	0xffffffff


	//   ....[45]....
        /*0600*/ 	.word	0xffffffff


	//   ....[46]....
        /*0604*/ 	.word	0xffffffff


	//   ....[47]....
        /*0608*/ 	.word	0xffffffff


	//   ....[48]....
        /*060c*/ 	.word	0xffffffff


	//   ....[49]....
        /*0610*/ 	.word	0xffffffff


	//   ....[50]....
        /*0614*/ 	.word	0xffffffff


	//   ....[51]....
        /*0618*/ 	.word	0xffffffff


	//   ....[52]....
        /*061c*/ 	.word	0xffffffff


	//   ....[53]....
        /*0620*/ 	.word	0xffffffff


	//   ....[54]....
        /*0624*/ 	.word	0xffffffff


	//   ....[55]....
        /*0628*/ 	.word	0xffffffff


	//   ....[56]....
        /*062c*/ 	.word	0xffffffff


	//   ....[57]....
        /*0630*/ 	.word	0xffffffff


	//   ....[58]....
        /*0634*/ 	.word	0xffffffff


	//   ....[59]....
        /*0638*/ 	.word	0xffffffff


	//   ....[60]....
        /*063c*/ 	.word	0xffffffff


	//   ....[61]....
        /*0640*/ 	.word	0xffffffff


	//   ....[62]....
        /*0644*/ 	.word	0xffffffff


	//   ....[63]....
        /*0648*/ 	.word	0xffffffff


	//   ....[64]....
        /*064c*/ 	.word	0xffffffff


	//   ....[65]....
        /*0650*/ 	.word	0xffffffff


	//   ....[66]....
        /*0654*/ 	.word	0xffffffff


	//   ....[67]....
        /*0658*/ 	.word	0xffffffff


	//   ....[68]....
        /*065c*/ 	.word	0xffffffff


	//   ....[69]....
        /*0660*/ 	.word	0xffffffff


	//   ....[70]....
        /*0664*/ 	.word	0xffffffff


	//   ....[71]....
        /*0668*/ 	.word	0xffffffff


	//   ....[72]....
        /*066c*/ 	.word	0xffffffff


	//   ....[73]....
        /*0670*/ 	.word	0xffffffff


	//   ....[74]....
        /*0674*/ 	.word	0xffffffff


	//   ....[75]....
        /*0678*/ 	.word	0xffffffff


	//   ....[76]....
        /*067c*/ 	.word	0xffffffff


	//   ....[77]....
        /*0680*/ 	.word	0xffffffff


	//   ....[78]....
        /*0684*/ 	.word	0xffffffff


	//   ....[79]....
        /*0688*/ 	.word	0xffffffff


	//   ....[80]....
        /*068c*/ 	.word	0xffffffff


	//   ....[81]....
        /*0690*/ 	.word	0xffffffff


	//   ....[82]....
        /*0694*/ 	.word	0xffffffff


	//   ....[83]....
        /*0698*/ 	.word	0xffffffff


	//   ....[84]....
        /*069c*/ 	.word	0xffffffff


	//   ....[85]....
        /*06a0*/ 	.word	0xffffffff


	//   ....[86]....
        /*06a4*/ 	.word	0xffffffff


	//   ....[87]....
        /*06a8*/ 	.word	0xffffffff


	//   ....[88]....
        /*06ac*/ 	.word	0xffffffff


	//   ....[89]....
        /*06b0*/ 	.word	0xffffffff


	//   ....[90]....
        /*06b4*/ 	.word	0xffffffff


	//   ....[91]....
        /*06b8*/ 	.word	0xffffffff


	//   ....[92]....
        /*06bc*/ 	.word	0xffffffff


	//   ....[93]....
        /*06c0*/ 	.word	0xffffffff


	//   ....[94]....
        /*06c4*/ 	.word	0xffffffff


	//   ....[95]....
        /*06c8*/ 	.word	0xffffffff


	//   ....[96]....
        /*06cc*/ 	.word	0xffffffff


	//   ....[97]....
        /*06d0*/ 	.word	0xffffffff


	//   ....[98]....
        /*06d4*/ 	.word	0xffffffff


	//   ....[99]....
        /*06d8*/ 	.word	0xffffffff


	//   ....[100]....
        /*06dc*/ 	.word	0xffffffff


	//   ....[101]....
        /*06e0*/ 	.word	0xffffffff


	//   ....[102]....
        /*06e4*/ 	.word	0xffffffff


	//   ....[103]....
        /*06e8*/ 	.word	0xffffffff


	//   ....[104]....
        /*06ec*/ 	.word	0xffffffff


	//   ....[105]....
        /*06f0*/ 	.word	0xffffffff


	//   ....[106]....
        /*06f4*/ 	.word	0xffffffff


	//   ....[107]....
        /*06f8*/ 	.word	0xffffffff


	//   ....[108]....
        /*06fc*/ 	.word	0xffffffff


	//   ....[109]....
        /*0700*/ 	.word	0xffffffff


	//   ....[110]....
        /*0704*/ 	.word	0xffffffff


	//   ....[111]....
        /*0708*/ 	.word	0xffffffff


	//   ....[112]....
        /*070c*/ 	.word	0xffffffff


	//   ....[113]....
        /*0710*/ 	.word	0xffffffff


	//   ....[114]....
        /*0714*/ 	.word	0xffffffff


	//   ....[115]....
        /*0718*/ 	.word	0xffffffff


	//   ....[116]....
        /*071c*/ 	.word	0xffffffff


	//   ....[117]....
        /*0720*/ 	.word	0xffffffff


	//   ....[118]....
        /*0724*/ 	.word	0xffffffff


	//   ....[119]....
        /*0728*/ 	.word	0xffffffff


	//   ....[120]....
        /*072c*/ 	.word	0xffffffff


	//   ....[121]....
        /*0730*/ 	.word	0xffffffff


	//   ....[122]....
        /*0734*/ 	.word	0x0500000f


	//   ....[123]....
        /*0738*/ 	.word	0x0500000f


	//   ....[124]....
        /*073c*/ 	.word	0x0500000f


	//   ....[125]....
        /*0740*/ 	.word	0x0500000f


	//   ....[126]....
        /*0744*/ 	.word	0x0500000f


	//   ....[127]....
        /*0748*/ 	.word	0x0500000f


	//   ....[128]....
        /*074c*/ 	.word	0x0500000f


	//   ....[129]....
        /*0750*/ 	.word	0x0500000f


	//   ....[130]....
        /*0754*/ 	.word	0x0500000f


	//   ....[131]....
        /*0758*/ 	.word	0x0500000f


	//   ....[132]....
        /*075c*/ 	.word	0x0500000f


	//   ....[133]....
        /*0760*/ 	.word	0x0500000f


	//   ....[134]....
        /*0764*/ 	.word	0x0500000f


	//   ....[135]....
        /*0768*/ 	.word	0x0500000f


	//   ....[136]....
        /*076c*/ 	.word	0x0500000f


	//   ....[137]....
        /*0770*/ 	.word	0x0500000f


	//   ....[138]....
        /*0774*/ 	.word	0x0500000f


	//   ....[139]....
        /*0778*/ 	.word	0x0500000f


	//   ....[140]....
        /*077c*/ 	.word	0x0500000f


	//   ....[141]....
        /*0780*/ 	.word	0x0500000f


	//   ....[142]....
        /*0784*/ 	.word	0x0500000f


	//   ....[143]....
        /*0788*/ 	.word	0x0500000f


	//   ....[144]....
        /*078c*/ 	.word	0x0500000f


	//   ....[145]....
        /*0790*/ 	.word	0x0500000f


	//   ....[146]....
        /*0794*/ 	.word	0x0500000f


	//   ....[147]....
        /*0798*/ 	.word	0x0500000f


	//   ....[148]....
        /*079c*/ 	.word	0x0500000f


	//   ....[149]....
        /*07a0*/ 	.word	0x0500000f


	//   ....[150]....
        /*07a4*/ 	.word	0x0500000f


	//   ....[151]....
        /*07a8*/ 	.word	0x0500000f


	//   ....[152]....
        /*07ac*/ 	.word	0x0500000f


	//   ....[153]....
        /*07b0*/ 	.word	0x0500000f


	//   ....[154]....
        /*07b4*/ 	.word	0x0500000f


	//   ....[155]....
        /*07b8*/ 	.word	0x0500000f


	//   ....[156]....
        /*07bc*/ 	.word	0x0500000f


	//   ....[157]....
        /*07c0*/ 	.word	0x0500000f


	//   ....[158]....
        /*07c4*/ 	.word	0x0500000f


	//   ....[159]....
        /*07c8*/ 	.word	0x0500000f


	//   ....[160]....
        /*07cc*/ 	.word	0x0500000f


	//   ....[161]....
        /*07d0*/ 	.word	0x0500000f


	//   ....[162]....
        /*07d4*/ 	.word	0x0500000f


	//   ....[163]....
        /*07d8*/ 	.word	0x0500000f


	//   ....[164]....
        /*07dc*/ 	.word	0x0500000f


	//   ....[165]....
        /*07e0*/ 	.word	0x0500000f


	//   ....[166]....
        /*07e4*/ 	.word	0x0500000f


	//   ....[167]....
        /*07e8*/ 	.word	0x0500000f


	//   ....[168]....
        /*07ec*/ 	.word	0x0500000f


	//   ....[169]....
        /*07f0*/ 	.word	0x0500000f


	//   ....[170]....
        /*07f4*/ 	.word	0x0500000f


	//   ....[171]....
        /*07f8*/ 	.word	0x0500000f


	//   ....[172]....
        /*07fc*/ 	.word	0x0500000f


	//   ....[173]....
        /*0800*/ 	.word	0x0500000f


	//   ....[174]....
        /*0804*/ 	.word	0x0500000f


	//   ....[175]....
        /*0808*/ 	.word	0x0500000f


	//   ....[176]....
        /*080c*/ 	.word	0x0500000f


	//   ....[177]....
        /*0810*/ 	.word	0x0500000f


	//   ....[178]....
        /*0814*/ 	.word	0x0500000f


	//   ....[179]....
        /*0818*/ 	.word	0x0500000f


	//   ....[180]....
        /*081c*/ 	.word	0x0500000f


	//   ....[181]....
        /*0820*/ 	.word	0x0500000f


	//   ....[182]....
        /*0824*/ 	.word	0x0500000f


	//----- nvinfo : EIATTR_COOP_GROUP_INSTR_OFFSETS
	.align		4
.L_409:
        /*0828*/ 	.byte	0x04, 0x28
        /*082a*/ 	.short	(.L_411 - .L_410)


	//   ....[0]....
.L_410:
        /*082c*/ 	.word	0x00000060


	//   ....[1]....
        /*0830*/ 	.word	0x00000190


	//   ....[2]....
        /*0834*/ 	.word	0x00000240


	//   ....[3]....
        /*0838*/ 	.word	0x00000400


	//   ....[4]....
        /*083c*/ 	.word	0x00000560


	//   ....[5]....
        /*0840*/ 	.word	0x00000680


	//   ....[6]....
        /*0844*/ 	.word	0x000007e0


	//   ....[7]....
        /*0848*/ 	.word	0x000065a0


	//   ....[8]....
        /*084c*/ 	.word	0x00006cc0


	//   ....[9]....
        /*0850*/ 	.word	0x00006cd0


	//   ....[10]....
        /*0854*/ 	.word	0x00006ce0


	//   ....[11]....
        /*0858*/ 	.word	0x00006cf0


	//   ....[12]....
        /*085c*/ 	.word	0x00006ff0


	//   ....[13]....
        /*0860*/ 	.word	0x00007000


	//   ....[14]....
        /*0864*/ 	.word	0x00007010


	//   ....[15]....
        /*0868*/ 	.word	0x00007020


	//   ....[16]....
        /*086c*/ 	.word	0x00008320


	//   ....[17]....
        /*0870*/ 	.word	0x00008340


	//   ....[18]....
        /*0874*/ 	.word	0x00008350


	//   ....[19]....
        /*0878*/ 	.word	0x00008360


	//   ....[20]....
        /*087c*/ 	.word	0x00008440


	//   ....[21]....
        /*0880*/ 	.word	0x00008450


	//   ....[22]....
        /*0884*/ 	.word	0x000084e0


	//   ....[23]....
        /*0888*/ 	.word	0x00008530


	//   ....[24]....
        /*088c*/ 	.word	0x00009bb0


	//   ....[25]....
        /*0890*/ 	.word	0x0000a5b0


	//   ....[26]....
        /*0894*/ 	.word	0x0000abc0


	//   ....[27]....
        /*0898*/ 	.word	0x0000acd0


	//   ....[28]....
        /*089c*/ 	.word	0x0000b190


	//   ....[29]....
        /*08a0*/ 	.word	0x0000b280


	//   ....[30]....
        /*08a4*/ 	.word	0x0000c630


	//   ....[31]....
        /*08a8*/ 	.word	0x0000d0f0


	//   ....[32]....
        /*08ac*/ 	.word	0x0000d690


	//   ....[33]....
        /*08b0*/ 	.word	0x0000d7f0


	//   ....[34]....
        /*08b4*/ 	.word	0x0000e180


	//   ....[35]....
        /*08b8*/ 	.word	0x0000e350


	//   ....[36]....
        /*08bc*/ 	.word	0x0000fc10


	//   ....[37]....
        /*08c0*/ 	.word	0x0000fc30


	//   ....[38]....
        /*08c4*/ 	.word	0x00010590


	//   ....[39]....
        /*08c8*/ 	.word	0x00010630


	//   ....[40]....
        /*08cc*/ 	.word	0x000118c0


	//   ....[41]....
        /*08d0*/ 	.word	0x00012490


	//   ....[42]....
        /*08d4*/ 	.word	0x00012a30


	//   ....[43]....
        /*08d8*/ 	.word	0x00012b50


	//   ....[44]....
        /*08dc*/ 	.word	0x000136e0


	//   ....[45]....
        /*08e0*/ 	.word	0x000137f0


	//   ....[46]....
        /*08e4*/ 	.word	0x00014780


	//   ....[47]....
        /*08e8*/ 	.word	0x000147e0


	//   ....[48]....
        /*08ec*/ 	.word	0x00014840


	//   ....[49]....
        /*08f0*/ 	.word	0x00014890


	//   ....[50]....
        /*08f4*/ 	.word	0x00016200


	//   ....[51]....
        /*08f8*/ 	.word	0x00016240


	//   ....[52]....
        /*08fc*/ 	.word	0x00016270


	//   ....[53]....
        /*0900*/ 	.word	0x000162a0


	//   ....[54]....
        /*0904*/ 	.word	0x00016c20


	//   ....[55]....
        /*0908*/ 	.word	0x00016c40


	//   ....[56]....
        /*090c*/ 	.word	0x00016d90


	//   ....[57]....
        /*0910*/ 	.word	0x00016db0


	//   ....[58]....
        /*0914*/ 	.word	0x00016ef0


	//   ....[59]....
        /*0918*/ 	.word	0x00016f10


	//   ....[60]....
        /*091c*/ 	.word	0x00017050


	//   ....[61]....
        /*0920*/ 	.word	0x00017060


	//   ....[62]....
        /*0924*/ 	.word	0x000178c0


	//   ....[63]....
        /*0928*/ 	.word	0x000178d0


	//   ....[64]....
        /*092c*/ 	.word	0x00017ab0


	//   ....[65]....
        /*0930*/ 	.word	0x00017ac0


	//   ....[66]....
        /*0934*/ 	.word	0x00017c90


	//   ....[67]....
        /*0938*/ 	.word	0x00017ca0


	//   ....[68]....
        /*093c*/ 	.word	0x00017e70


	//   ....[69]....
        /*0940*/ 	.word	0x00017e80


	//   ....[70]....
        /*0944*/ 	.word	0x000180b0


	//   ....[71]....
        /*0948*/ 	.word	0x00018280


	//   ....[72]....
        /*094c*/ 	.word	0x000182b0


	//   ....[73]....
        /*0950*/ 	.word	0x000182e0


	//   ....[74]....
        /*0954*/ 	.word	0x00018310


	//   ....[75]....
        /*0958*/ 	.word	0x00018340


	//   ....[76]....
        /*095c*/ 	.word	0x00018370


	//   ....[77]....
        /*0960*/ 	.word	0x000184e0


	//   ....[78]....
        /*0964*/ 	.word	0x00018510


	//   ....[79]....
        /*0968*/ 	.word	0x00018540


	//   ....[80]....
        /*096c*/ 	.word	0x00018570


	//   ....[81]....
        /*0970*/ 	.word	0x000185a0


	//   ....[82]....
        /*0974*/ 	.word	0x000185d0


	//   ....[83]....
        /*0978*/ 	.word	0x00018670


	//   ....[84]....
        /*097c*/ 	.word	0x000186d0


	//   ....[85]....
        /*0980*/ 	.word	0x00018760


	//   ....[86]....
        /*0984*/ 	.word	0x00019810


	//   ....[87]....
        /*0988*/ 	.word	0x0001b5d0


	//   ....[88]....
        /*098c*/ 	.word	0x0001c100


	//   ....[89]....
        /*0990*/ 	.word	0x0001c120


	//   ....[90]....
        /*0994*/ 	.word	0x0001c1d0


	//   ....[91]....
        /*0998*/ 	.word	0x0001c1e0


	//   ....[92]....
        /*099c*/ 	.word	0x0001c260


	//   ....[93]....
        /*09a0*/ 	.word	0x0001c270


	//   ....[94]....
        /*09a4*/ 	.word	0x0001c2f0


	//   ....[95]....
        /*09a8*/ 	.word	0x0001c300


	//   ....[96]....
        /*09ac*/ 	.word	0x0001c380


	//   ....[97]....
        /*09b0*/ 	.word	0x0001c390


	//   ....[98]....
        /*09b4*/ 	.word	0x0001c410


	//   ....[99]....
        /*09b8*/ 	.word	0x0001c420


	//   ....[100]....
        /*09bc*/ 	.word	0x0001c4a0


	//   ....[101]....
        /*09c0*/ 	.word	0x0001c4b0


	//   ....[102]....
        /*09c4*/ 	.word	0x0001c500


	//   ....[103]....
        /*09c8*/ 	.word	0x0001c520


	//   ....[104]....
        /*09cc*/ 	.word	0x0001f0a0


	//   ....[105]....
        /*09d0*/ 	.word	0x0001f100


	//   ....[106]....
        /*09d4*/ 	.word	0x0001f130


	//   ....[107]....
        /*09d8*/ 	.word	0x0001f160


	//   ....[108]....
        /*09dc*/ 	.word	0x0001f190


	//   ....[109]....
        /*09e0*/ 	.word	0x0001f1c0


	//   ....[110]....
        /*09e4*/ 	.word	0x0001f1f0


	//   ....[111]....
        /*09e8*/ 	.word	0x0001f200


	//   ....[112]....
        /*09ec*/ 	.word	0x0001f380


	//   ....[113]....
        /*09f0*/ 	.word	0x0001f3b0


	//   ....[114]....
        /*09f4*/ 	.word	0x0001f3e0


	//   ....[115]....
        /*09f8*/ 	.word	0x0001f410


	//   ....[116]....
        /*09fc*/ 	.word	0x0001f440


	//   ....[117]....
        /*0a00*/ 	.word	0x0001f470


	//   ....[118]....
        /*0a04*/ 	.word	0x0001f530


	//   ....[119]....
        /*0a08*/ 	.word	0x0001f550


	//   ....[120]....
        /*0a0c*/ 	.word	0x0001f5c0


	//   ....[121]....
        /*0a10*/ 	.word	0x0001fc90


	//   ....[122]....
        /*0a14*/ 	.word	0x00020120


	//   ....[123]....
        /*0a18*/ 	.word	0x000201c0


	//   ....[124]....
        /*0a1c*/ 	.word	0x00020250


	//   ....[125]....
        /*0a20*/ 	.word	0x000202a0


	//   ....[126]....
        /*0a24*/ 	.word	0x000202f0


	//   ....[127]....
        /*0a28*/ 	.word	0x00020380


	//   ....[128]....
        /*0a2c*/ 	.word	0x00020410


	//   ....[129]....
        /*0a30*/ 	.word	0x00020460


	//   ....[130]....
        /*0a34*/ 	.word	0x000204b0


	//   ....[131]....
        /*0a38*/ 	.word	0x000205a0


	//   ....[132]....
        /*0a3c*/ 	.word	0x00020650


	//   ....[133]....
        /*0a40*/ 	.word	0x000206d0


	//   ....[134]....
        /*0a44*/ 	.word	0x00020750


	//   ....[135]....
        /*0a48*/ 	.word	0x000207f0


	//   ....[136]....
        /*0a4c*/ 	.word	0x00020890


	//   ....[137]....
        /*0a50*/ 	.word	0x00020910


	//   ....[138]....
        /*0a54*/ 	.word	0x00020a20


	//   ....[139]....
        /*0a58*/ 	.word	0x00020e00


	//   ....[140]....
        /*0a5c*/ 	.word	0x00020e50


	//   ....[141]....
        /*0a60*/ 	.word	0x00020ee0


	//   ....[142]....
        /*0a64*/ 	.word	0x00020f70


	//   ....[143]....
        /*0a68*/ 	.word	0x00021000


	//   ....[144]....
        /*0a6c*/ 	.word	0x00021090


	//   ....[145]....
        /*0a70*/ 	.word	0x00021120


	//   ....[146]....
        /*0a74*/ 	.word	0x000211b0


	//   ....[147]....
        /*0a78*/ 	.word	0x00021270


	//   ....[148]....
        /*0a7c*/ 	.word	0x00021560


	//   ....[149]....
        /*0a80*/ 	.word	0x00021720


	//   ....[150]....
        /*0a84*/ 	.word	0x00021770


	//   ....[151]....
        /*0a88*/ 	.word	0x000217d0


	//   ....[152]....
        /*0a8c*/ 	.word	0x000218c0


	//   ....[153]....
        /*0a90*/ 	.word	0x00021920


	//   ....[154]....
        /*0a94*/ 	.word	0x00021a10


	//   ....[155]....
        /*0a98*/ 	.word	0x00021a70


	//   ....[156]....
        /*0a9c*/ 	.word	0x00021b60


	//   ....[157]....
        /*0aa0*/ 	.word	0x00021bc0


	//   ....[158]....
        /*0aa4*/ 	.word	0x00021cb0


	//   ....[159]....
        /*0aa8*/ 	.word	0x00021d10


	//   ....[160]....
        /*0aac*/ 	.word	0x00021e00


	//   ....[161]....
        /*0ab0*/ 	.word	0x00021e60


	//   ....[162]....
        /*0ab4*/ 	.word	0x00021f30


	//   ....[163]....
        /*0ab8*/ 	.word	0x00021fb0


	//   ....[164]....
        /*0abc*/ 	.word	0x00022080


	//   ....[165]....
        /*0ac0*/ 	.word	0x000223b0


	//   ....[166]....
        /*0ac4*/ 	.word	0x00022450


	//   ....[167]....
        /*0ac8*/ 	.word	0x00022570


	//   ....[168]....
        /*0acc*/ 	.word	0x000225e0


	//   ....[169]....
        /*0ad0*/ 	.word	0x00022660


	//   ....[170]....
        /*0ad4*/ 	.word	0x000226e0


	//   ....[171]....
        /*0ad8*/ 	.word	0x00022760


	//   ....[172]....
        /*0adc*/ 	.word	0x000227f0


	//   ....[173]....
        /*0ae0*/ 	.word	0x00022890


	//   ....[174]....
        /*0ae4*/ 	.word	0x00022930


	//   ....[175]....
        /*0ae8*/ 	.word	0x000229a0


	//   ....[176]....
        /*0aec*/ 	.word	0x00022a10


	//   ....[177]....
        /*0af0*/ 	.word	0x00022a80


	//   ....[178]....
        /*0af4*/ 	.word	0x00022b00


	//   ....[179]....
        /*0af8*/ 	.word	0x00022b80


	//   ....[180]....
        /*0afc*/ 	.word	0x00022c20


	//   ....[181]....
        /*0b00*/ 	.word	0x00022cb0


	//   ....[182]....
        /*0b04*/ 	.word	0x00022de0


	//----- nvinfo : EIATTR_REG_RECONFIG
	.align		4
.L_411:
        /*0b08*/ 	.byte	0x01, 0x54
	.zero		2


	//----- nvinfo : EIATTR_SYSCALL_OFFSETS
	.align		4
        /*0b0c*/ 	.byte	0x04, 0x46
        /*0b0e*/ 	.short	(.L_413 - .L_412)


	//   ....[0]....
.L_412:
        /*0b10*/ 	.word	0x00001b90


	//   ....[1]....
        /*0b14*/ 	.word	0x00001ce0


	//   ....[2]....
        /*0b18*/ 	.word	0x00006740


	//   ....[3]....
        /*0b1c*/ 	.word	0x00006a50


	//   ....[4]....
        /*0b20*/ 	.word	0x0001b210


	//   ....[5]....
        /*0b24*/ 	.word	0x0001b360


	//   ....[6]....
        /*0b28*/ 	.word	0x0001b450


	//   ....[7]....
        /*0b2c*/ 	.word	0x0001bcc0


	//----- nvinfo : EIATTR_MBARRIER_INSTR_OFFSETS
	.align		4
.L_413:
        /*0b30*/ 	.byte	0x04, 0x39
        /*0b32*/ 	.short	(.L_415 - .L_414)


	//   ....[0]....
.L_414:
        /*0b34*/ 	.word	0x000002b0
        /*0b38*/ 	.word	0x000000ff
        /*0b3c*/ 	.word	0x00022800
        /*0b40*/ 	.short	0x0100
        /*0b42*/ 	.byte	0x08
	.zero		1


	//   ....[1]....
        /*0b44*/ 	.word	0x000002c0
        /*0b48*/ 	.word	0x000000ff
        /*0b4c*/ 	.word	0x00022820
        /*0b50*/ 	.short	0x0100
        /*0b52*/ 	.byte	0x08
	.zero		1


	//   ....[2]....
        /*0b54*/ 	.word	0x000003b0
        /*0b58*/ 	.word	0x000000ff
        /*0b5c*/ 	.word	0x00022830
        /*0b60*/ 	.short	0x0100
        /*0b62*/ 	.byte	0x08
	.zero		1


	//   ....[3]....
        /*0b64*/ 	.word	0x000003c0
        /*0b68*/ 	.word	0x000000ff
        /*0b6c*/ 	.word	0x00022840
        /*0b70*/ 	.short	0x0100
        /*0b72*/ 	.byte	0x08
	.zero		1


	//   ....[4]....
        /*0b74*/ 	.word	0x000003d0
        /*0b78*/ 	.word	0x000000ff
        /*0b7c*/ 	.word	0x00022838
        /*0b80*/ 	.short	0x0100
        /*0b82*/ 	.byte	0x08
	.zero		1


	//   ....[5]....
        /*0b84*/ 	.word	0x000003e0
        /*0b88*/ 	.word	0x000000ff
        /*0b8c*/ 	.word	0x00022848
        /*0b90*/ 	.short	0x0100
        /*0b92*/ 	.byte	0x08
	.zero		1


	//   ....[6]....
        /*0b94*/ 	.word	0x00000510
        /*0b98*/ 	.word	0x000000ff
        /*0b9c*/ 	.word	0x00022850
        /*0ba0*/ 	.short	0x0100
        /*0ba2*/ 	.byte	0x08
	.zero		1


	//   ....[7]....
        /*0ba4*/ 	.word	0x00000520
        /*0ba8*/ 	.word	0x000000ff
        /*0bac*/ 	.word	0x00022860
        /*0bb0*/ 	.short	0x0100
        /*0bb2*/ 	.byte	0x08
	.zero		1


	//   ....[8]....
        /*0bb4*/ 	.word	0x00000530
        /*0bb8*/ 	.word	0x000000ff
        /*0bbc*/ 	.word	0x00022858
        /*0bc0*/ 	.short	0x0100
        /*0bc2*/ 	.byte	0x08
	.zero		1


	//   ....[9]....
        /*0bc4*/ 	.word	0x00000540
        /*0bc8*/ 	.word	0x000000ff
        /*0bcc*/ 	.word	0x00022868
        /*0bd0*/ 	.short	0x0100
        /*0bd2*/ 	.byte	0x08
	.zero		1


	//   ....[10]....
        /*0bd4*/ 	.word	0x00000630
        /*0bd8*/ 	.word	0x000000ff
        /*0bdc*/ 	.word	0x00022870
        /*0be0*/ 	.short	0x0100
        /*0be2*/ 	.byte	0x06
	.zero		1


	//   ....[11]....
        /*0be4*/ 	.word	0x00000640
        /*0be8*/ 	.word	0x000000ff
        /*0bec*/ 	.word	0x00022880
        /*0bf0*/ 	.short	0x0100
        /*0bf2*/ 	.byte	0x06
	.zero		1


	//   ....[12]....
        /*0bf4*/ 	.word	0x00000650
        /*0bf8*/ 	.word	0x000000ff
        /*0bfc*/ 	.word	0x00022878
        /*0c00*/ 	.short	0x0100
        /*0c02*/ 	.byte	0x06
	.zero		1


	//   ....[13]....
        /*0c04*/ 	.word	0x00000660
        /*0c08*/ 	.word	0x000000ff
        /*0c0c*/ 	.word	0x00022888
        /*0c10*/ 	.short	0x0100
        /*0c12*/ 	.byte	0x06
	.zero		1


	//   ....[14]....
        /*0c14*/ 	.word	0x00000790
        /*0c18*/ 	.word	0x000000ff
        /*0c1c*/ 	.word	0x00022890
        /*0c20*/ 	.short	0x0100
        /*0c22*/ 	.byte	0x08
	.zero		1


	//   ....[15]....
        /*0c24*/ 	.word	0x000007a0
        /*0c28*/ 	.word	0x000000ff
        /*0c2c*/ 	.word	0x000228a0
        /*0c30*/ 	.short	0x0100
        /*0c32*/ 	.byte	0x08
	.zero		1


	//   ....[16]....
        /*0c34*/ 	.word	0x000007b0
        /*0c38*/ 	.word	0x000000ff
        /*0c3c*/ 	.word	0x00022898
        /*0c40*/ 	.short	0x0100
        /*0c42*/ 	.byte	0x08
	.zero		1


	//   ....[17]....
        /*0c44*/ 	.word	0x000007c0
        /*0c48*/ 	.word	0x000000ff
        /*0c4c*/ 	.word	0x000228a8
        /*0c50*/ 	.short	0x0100
        /*0c52*/ 	.byte	0x08
	.zero		1


	//   ....[18]....
        /*0c54*/ 	.word	0x000008f0
        /*0c58*/ 	.word	0x000000ff
        /*0c5c*/ 	.word	0x000228b0
        /*0c60*/ 	.short	0x0100
        /*0c62*/ 	.byte	0x08
	.zero		1


	//   ....[19]....
        /*0c64*/ 	.word	0x00000900
        /*0c68*/ 	.word	0x000000ff
        /*0c6c*/ 	.word	0x000228c0
        /*0c70*/ 	.short	0x0100
        /*0c72*/ 	.byte	0x08
	.zero		1


	//   ....[20]....
        /*0c74*/ 	.word	0x00000910
        /*0c78*/ 	.word	0x000000ff
        /*0c7c*/ 	.word	0x000228b8
        /*0c80*/ 	.short	0x0100
        /*0c82*/ 	.byte	0x08
	.zero		1


	//   ....[21]....
        /*0c84*/ 	.word	0x00000920
        /*0c88*/ 	.word	0x000000ff
        /*0c8c*/ 	.word	0x000228c8
        /*0c90*/ 	.short	0x0100
        /*0c92*/ 	.byte	0x08
	.zero		1


	//   ....[22]....
        /*0c94*/ 	.word	0x00002f90
        /*0c98*/ 	.word	0x00000062
        /*0c9c*/ 	.word	0x00022890
        /*0ca0*/ 	.short	0x010a
        /*0ca2*/ 	.byte	0x3f
	.zero		1


	//   ....[23]....
        /*0ca4*/ 	.word	0x00004260
        /*0ca8*/ 	.word	0x00000062
        /*0cac*/ 	.word	0x00022890
        /*0cb0*/ 	.short	0x010a
        /*0cb2*/ 	.byte	0x3f
	.zero		1


	//   ....[24]....
        /*0cb4*/ 	.word	0x00005360
        /*0cb8*/ 	.word	0x00000062
        /*0cbc*/ 	.word	0x00022890
        /*0cc0*/ 	.short	0x010a
        /*0cc2*/ 	.byte	0x3f
	.zero		1


	//   ....[25]....
        /*0cc4*/ 	.word	0x00005570
        /*0cc8*/ 	.word	0x00000020
        /*0ccc*/ 	.word	0x00000000
        /*0cd0*/ 	.short	0x0101
        /*0cd2*/ 	.byte	0x3f
	.zero		1


	//   ....[26]....
        /*0cd4*/ 	.word	0x000055b0
        /*0cd8*/ 	.word	0x00000062
        /*0cdc*/ 	.word	0x000228b0
        /*0ce0*/ 	.short	0x010a
        /*0ce2*/ 	.byte	0x3f
	.zero		1


	//   ....[27]....
        /*0ce4*/ 	.word	0x00005c00
        /*0ce8*/ 	.word	0x00000062
        /*0cec*/ 	.word	0x00000000
        /*0cf0*/ 	.short	0x0101
        /*0cf2*/ 	.byte	0x3f
	.zero		1


	//   ....[28]....
        /*0cf4*/ 	.word	0x000067d0
        /*0cf8*/ 	.word	0x00000010
        /*0cfc*/ 	.word	0x00022800
        /*0d00*/ 	.short	0x010a
        /*0d02*/ 	.byte	0x3f
	.zero		1


	//   ....[29]....
        /*0d04*/ 	.word	0x00006820
        /*0d08*/ 	.word	0x00000010
        /*0d0c*/ 	.word	0x00022800
        /*0d10*/ 	.short	0x010a
        /*0d12*/ 	.byte	0x3f
	.zero		1


	//   ....[30]....
        /*0d14*/ 	.word	0x00007260
        /*0d18*/ 	.word	0x00000010
        /*0d1c*/ 	.word	0x00022800
        /*0d20*/ 	.short	0x010a
        /*0d22*/ 	.byte	0x3f
	.zero		1


	//   ....[31]....
        /*0d24*/ 	.word	0x000087a0
        /*0d28*/ 	.word	0x00000010
        /*0d2c*/ 	.word	0x00022800
        /*0d30*/ 	.short	0x010a
        /*0d32*/ 	.byte	0x3f
	.zero		1


	//   ....[32]....
        /*0d34*/ 	.word	0x00009720
        /*0d38*/ 	.word	0x00000006
        /*0d3c*/ 	.word	0x00022830
        /*0d40*/ 	.short	0x010a
        /*0d42*/ 	.byte	0x3f
	.zero		1


	//   ....[33]....
        /*0d44*/ 	.word	0x000097c0
        /*0d48*/ 	.word	0x00000006
        /*0d4c*/ 	.word	0x00022830
        /*0d50*/ 	.short	0x010a
        /*0d52*/ 	.byte	0x3f
	.zero		1


	//   ....[34]....
        /*0d54*/ 	.word	0x00009cf0
        /*0d58*/ 	.word	0x00000000
        /*0d5c*/ 	.word	0x00000000
        /*0d60*/ 	.short	0x0101
        /*0d62*/ 	.byte	0x3f
	.zero		1


	//   ....[35]....
        /*0d64*/ 	.word	0x0000bb60
        /*0d68*/ 	.word	0x00000006
        /*0d6c*/ 	.word	0x00022850
        /*0d70*/ 	.short	0x010a
        /*0d72*/ 	.byte	0x3f
	.zero		1


	//   ....[36]....
        /*0d74*/ 	.word	0x0000bbb0
        /*0d78*/ 	.word	0x00000006
        /*0d7c*/ 	.word	0x00022850
        /*0d80*/ 	.short	0x010a
        /*0d82*/ 	.byte	0x3f
	.zero		1


	//   ....[37]....
        /*0d84*/ 	.word	0x0000bf80
        /*0d88*/ 	.word	0x00000006
        /*0d8c*/ 	.word	0x00000000
        /*0d90*/ 	.short	0x0101
        /*0d92*/ 	.byte	0x3f
	.zero		1


	//   ....[38]....
        /*0d94*/ 	.word	0x0000c2b0
        /*0d98*/ 	.word	0x000000c9
        /*0d9c*/ 	.word	0x00022830
        /*0da0*/ 	.short	0x010a
        /*0da2*/ 	.byte	0x3f
	.zero		1


	//   ....[39]....
        /*0da4*/ 	.word	0x0000c310
        /*0da8*/ 	.word	0x000000c9
        /*0dac*/ 	.word	0x00022830
        /*0db0*/ 	.short	0x010a
        /*0db2*/ 	.byte	0x3f
	.zero		1


	//   ....[40]....
        /*0db4*/ 	.word	0x0000c680
        /*0db8*/ 	.word	0x0000000a
        /*0dbc*/ 	.word	0x00000000
        /*0dc0*/ 	.short	0x0101
        /*0dc2*/ 	.byte	0x3f
	.zero		1


	//   ....[41]....
        /*0dc4*/ 	.word	0x0000efa0
        /*0dc8*/ 	.word	0x000000c9
        /*0dcc*/ 	.word	0x00022850
        /*0dd0*/ 	.short	0x010a
        /*0dd2*/ 	.byte	0x3f
	.zero		1


	//   ....[42]....
        /*0dd4*/ 	.word	0x0000eff0
        /*0dd8*/ 	.word	0x000000c9
        /*0ddc*/ 	.word	0x00022850
        /*0de0*/ 	.short	0x010a
        /*0de2*/ 	.byte	0x3f
	.zero		1


	//   ....[43]....
        /*0de4*/ 	.word	0x0000f3b0
        /*0de8*/ 	.word	0x000000c9
        /*0dec*/ 	.word	0x00000000
        /*0df0*/ 	.short	0x0101
        /*0df2*/ 	.byte	0x3f
	.zero		1


	//   ....[44]....
        /*0df4*/ 	.word	0x0000f7b0
        /*0df8*/ 	.word	0x00000006
        /*0dfc*/ 	.word	0x00022830
        /*0e00*/ 	.short	0x010a
        /*0e02*/ 	.byte	0x3f
	.zero		1


	//   ....[45]....
        /*0e04*/ 	.word	0x0000f810
        /*0e08*/ 	.word	0x00000006
        /*0e0c*/ 	.word	0x00022830
        /*0e10*/ 	.short	0x010a
        /*0e12*/ 	.byte	0x3f
	.zero		1


	//   ....[46]....
        /*0e14*/ 	.word	0x00010f90
        /*0e18*/ 	.word	0x0000009a
        /*0e1c*/ 	.word	0x00000000
        /*0e20*/ 	.short	0x0101
        /*0e22*/ 	.byte	0x3f
	.zero		1


	//   ....[47]....
        /*0e24*/ 	.word	0x00011180
        /*0e28*/ 	.word	0x00000006
        /*0e2c*/ 	.word	0x00022850
        /*0e30*/ 	.short	0x010a
        /*0e32*/ 	.byte	0x3f
	.zero		1


	//   ....[48]....
        /*0e34*/ 	.word	0x000111d0
        /*0e38*/ 	.word	0x00000006
        /*0e3c*/ 	.word	0x00022850
        /*0e40*/ 	.short	0x010a
        /*0e42*/ 	.byte	0x3f
	.zero		1


	//   ....[49]....
        /*0e44*/ 	.word	0x00011570
        /*0e48*/ 	.word	0x00000006
        /*0e4c*/ 	.word	0x00000000
        /*0e50*/ 	.short	0x0101
        /*0e52*/ 	.byte	0x3f
	.zero		1


	//   ....[50]....
        /*0e54*/ 	.word	0x00011680
        /*0e58*/ 	.word	0x000000c9
        /*0e5c*/ 	.word	0x00022830
        /*0e60*/ 	.short	0x010a
        /*0e62*/ 	.byte	0x3f
	.zero		1


	//   ....[51]....
        /*0e64*/ 	.word	0x000116e0
        /*0e68*/ 	.word	0x000000c9
        /*0e6c*/ 	.word	0x00022830
        /*0e70*/ 	.short	0x010a
        /*0e72*/ 	.byte	0x3f
	.zero		1


	//   ....[52]....
        /*0e74*/ 	.word	0x00011a20
        /*0e78*/ 	.word	0x00000000
        /*0e7c*/ 	.word	0x00000000
        /*0e80*/ 	.short	0x0101
        /*0e82*/ 	.byte	0x3f
	.zero		1


	//   ....[53]....
        /*0e84*/ 	.word	0x00014340
        /*0e88*/ 	.word	0x000000c9
        /*0e8c*/ 	.word	0x00022850
        /*0e90*/ 	.short	0x010a
        /*0e92*/ 	.byte	0x3f
	.zero		1


	//   ....[54]....
        /*0e94*/ 	.word	0x00014390
        /*0e98*/ 	.word	0x000000c9
        /*0e9c*/ 	.word	0x00022850
        /*0ea0*/ 	.short	0x010a
        /*0ea2*/ 	.byte	0x3f
	.zero		1


	//   ....[55]....
        /*0ea4*/ 	.word	0x00014750
        /*0ea8*/ 	.word	0x000000c9
        /*0eac*/ 	.word	0x00000000
        /*0eb0*/ 	.short	0x0101
        /*0eb2*/ 	.byte	0x3f
	.zero		1


	//   ....[56]....
        /*0eb4*/ 	.word	0x00016c30
        /*0eb8*/ 	.word	0x00000000
        /*0ebc*/ 	.word	0x00000000
        /*0ec0*/ 	.short	0x0101
        /*0ec2*/ 	.byte	0x3f
	.zero		1


	//   ....[57]....
        /*0ec4*/ 	.word	0x00019900
        /*0ec8*/ 	.word	0x00000007
        /*0ecc*/ 	.word	0x00022820
        /*0ed0*/ 	.short	0x010a
        /*0ed2*/ 	.byte	0x3f
	.zero		1


	//   ....[58]....
        /*0ed4*/ 	.word	0x000199e0
        /*0ed8*/ 	.word	0x00000006
        /*0edc*/ 	.word	0x000228a0
        /*0ee0*/ 	.short	0x010a
        /*0ee2*/ 	.byte	0x3f
	.zero		1


	//   ....[59]....
        /*0ee4*/ 	.word	0x00019c30
        /*0ee8*/ 	.word	0x00000006
        /*0eec*/ 	.word	0x000228c0
        /*0ef0*/ 	.short	0x010a
        /*0ef2*/ 	.byte	0x3f
	.zero		1


	//   ....[60]....
        /*0ef4*/ 	.word	0x0001a2f0
        /*0ef8*/ 	.word	0x00000005
        /*0efc*/ 	.word	0x000228a0
        /*0f00*/ 	.short	0x010a
        /*0f02*/ 	.byte	0x3f
	.zero		1


	//   ....[61]....
        /*0f04*/ 	.word	0x0001a530
        /*0f08*/ 	.word	0x00000005
        /*0f0c*/ 	.word	0x000228c0
        /*0f10*/ 	.short	0x010a
        /*0f12*/ 	.byte	0x3f
	.zero		1


	//   ....[62]....
        /*0f14*/ 	.word	0x0001b860
        /*0f18*/ 	.word	0x00000000
        /*0f1c*/ 	.word	0x00022840
        /*0f20*/ 	.short	0x010a
        /*0f22*/ 	.byte	0x3f
	.zero		1


	//   ....[63]....
        /*0f24*/ 	.word	0x0001c5d0
        /*0f28*/ 	.word	0x00000008
        /*0f2c*/ 	.word	0x00022800
        /*0f30*/ 	.short	0x0107
        /*0f32*/ 	.byte	0x3f
	.zero		1


	//   ....[64]....
        /*0f34*/ 	.word	0x0001c6d0
        /*0f38*/ 	.word	0x00000002
        /*0f3c*/ 	.word	0x00022800
        /*0f40*/ 	.short	0x0101
        /*0f42*/ 	.byte	0x3f
	.zero		1


	//   ....[65]....
        /*0f44*/ 	.word	0x0001c6f0
        /*0f48*/ 	.word	0x00000002
        /*0f4c*/ 	.word	0x00022820
        /*0f50*/ 	.short	0x010a
        /*0f52*/ 	.byte	0x3f
	.zero		1


	//   ....[66]....
        /*0f54*/ 	.word	0x0001c7f0
        /*0f58*/ 	.word	0x00000002
        /*0f5c*/ 	.word	0x00022860
        /*0f60*/ 	.short	0x010a
        /*0f62*/ 	.byte	0x3f
	.zero		1


	//   ....[67]....
        /*0f64*/ 	.word	0x0001d0b0
        /*0f68*/ 	.word	0x00000002
        /*0f6c*/ 	.word	0x00022840
        /*0f70*/ 	.short	0x010a
        /*0f72*/ 	.byte	0x3f
	.zero		1


	//   ....[68]....
        /*0f74*/ 	.word	0x0001d300
        /*0f78*/ 	.word	0x00000002
        /*0f7c*/ 	.word	0x00022860
        /*0f80*/ 	.short	0x010a
        /*0f82*/ 	.byte	0x3f
	.zero		1


	//   ....[69]....
        /*0f84*/ 	.word	0x0001db60
        /*0f88*/ 	.word	0x00000003
        /*0f8c*/ 	.word	0x00022840
        /*0f90*/ 	.short	0x010a
        /*0f92*/ 	.byte	0x3f
	.zero		1


	//   ....[70]....
        /*0f94*/ 	.word	0x0001dda0
        /*0f98*/ 	.word	0x00000003
        /*0f9c*/ 	.word	0x00022860
        /*0fa0*/ 	.short	0x010a
        /*0fa2*/ 	.byte	0x3f
	.zero		1


	//   ....[71]....
        /*0fa4*/ 	.word	0x0001e570
        /*0fa8*/ 	.word	0x00000003
        /*0fac*/ 	.word	0x00022840
        /*0fb0*/ 	.short	0x010a
        /*0fb2*/ 	.byte	0x3f
	.zero		1


	//   ....[72]....
        /*0fb4*/ 	.word	0x0001e7c0
        /*0fb8*/ 	.word	0x00000003
        /*0fbc*/ 	.word	0x00022860
        /*0fc0*/ 	.short	0x010a
        /*0fc2*/ 	.byte	0x3f
	.zero		1


	//   ....[73]....
        /*0fc4*/ 	.word	0x0001fc10
        /*0fc8*/ 	.word	0x00000000
        /*0fcc*/ 	.word	0x00022820
        /*0fd0*/ 	.short	0x010a
        /*0fd2*/ 	.byte	0x3f
	.zero		1


	//   ....[74]....
        /*0fd4*/ 	.word	0x0001fdc0
        /*0fd8*/ 	.word	0x00000006
        /*0fdc*/ 	.word	0x00000000
        /*0fe0*/ 	.short	0x010a
        /*0fe2*/ 	.byte	0x3f
	.zero		1


	//   ....[75]....
        /*0fe4*/ 	.word	0x0001fe30
        /*0fe8*/ 	.word	0x00000007
        /*0fec*/ 	.word	0x00000000
        /*0ff0*/ 	.short	0x010a
        /*0ff2*/ 	.byte	0x3f
	.zero		1


	//   ....[76]....
        /*0ff4*/ 	.word	0x0001fea0
        /*0ff8*/ 	.word	0x00000004
        /*0ffc*/ 	.word	0x00000000
        /*1000*/ 	.short	0x010a
        /*1002*/ 	.byte	0x3f
	.zero		1


	//   ....[77]....
        /*1004*/ 	.word	0x0001fed0
        /*1008*/ 	.word	0x00000003
        /*100c*/ 	.word	0x00000000
        /*1010*/ 	.short	0x010a
        /*1012*/ 	.byte	0x3f
	.zero		1


	//   ....[78]....
        /*1014*/ 	.word	0x0001ff30
        /*1018*/ 	.word	0x00000062
        /*101c*/ 	.word	0x00022890
        /*1020*/ 	.short	0x010a
        /*1022*/ 	.byte	0x3f
	.zero		1


	//   ....[79]....
        /*1024*/ 	.word	0x0001ff80
        /*1028*/ 	.word	0x00000062
        /*102c*/ 	.word	0x00022890
        /*1030*/ 	.short	0x010a
        /*1032*/ 	.byte	0x3f
	.zero		1


	//   ....[80]....
        /*1034*/ 	.word	0x0001ffd0
        /*1038*/ 	.word	0x00000062
        /*103c*/ 	.word	0x00022890
        /*1040*/ 	.short	0x010a
        /*1042*/ 	.byte	0x3f
	.zero		1


	//   ....[81]....
        /*1044*/ 	.word	0x00020020
        /*1048*/ 	.word	0x00000062
        /*104c*/ 	.word	0x000228b0
        /*1050*/ 	.short	0x010a
        /*1052*/ 	.byte	0x3f
	.zero		1


	//   ....[82]....
        /*1054*/ 	.word	0x000204e0
        /*1058*/ 	.word	0x00000010
        /*105c*/ 	.word	0x00022800
        /*1060*/ 	.short	0x010a
        /*1062*/ 	.byte	0x3f
	.zero		1


	//   ....[83]....
        /*1064*/ 	.word	0x00020ae0
        /*1068*/ 	.word	0x00000010
        /*106c*/ 	.word	0x00022800
        /*1070*/ 	.short	0x010a
        /*1072*/ 	.byte	0x3f
	.zero		1


	//   ....[84]....
        /*1074*/ 	.word	0x00020b30
        /*1078*/ 	.word	0x00000006
        /*107c*/ 	.word	0x00022830
        /*1080*/ 	.short	0x010a
        /*1082*/ 	.byte	0x3f
	.zero		1


	//   ....[85]....
        /*1084*/ 	.word	0x00020b80
        /*1088*/ 	.word	0x00000006
        /*108c*/ 	.word	0x00022850
        /*1090*/ 	.short	0x010a
        /*1092*/ 	.byte	0x3f
	.zero		1


	//   ....[86]....
        /*1094*/ 	.word	0x00020bd0
        /*1098*/ 	.word	0x000000c9
        /*109c*/ 	.word	0x00022830
        /*10a0*/ 	.short	0x010a
        /*10a2*/ 	.byte	0x3f
	.zero		1


	//   ....[87]....
        /*10a4*/ 	.word	0x00020c20
        /*10a8*/ 	.word	0x000000c9
        /*10ac*/ 	.word	0x00022850
        /*10b0*/ 	.short	0x010a
        /*10b2*/ 	.byte	0x3f
	.zero		1


	//   ....[88]....
        /*10b4*/ 	.word	0x00020c70
        /*10b8*/ 	.word	0x00000006
        /*10bc*/ 	.word	0x00022830
        /*10c0*/ 	.short	0x010a
        /*10c2*/ 	.byte	0x3f
	.zero		1


	//   ....[89]....
        /*10c4*/ 	.word	0x00020cc0
        /*10c8*/ 	.word	0x00000006
        /*10cc*/ 	.word	0x00022850
        /*10d0*/ 	.short	0x010a
        /*10d2*/ 	.byte	0x3f
	.zero		1


	//   ....[90]....
        /*10d4*/ 	.word	0x00020d10
        /*10d8*/ 	.word	0x000000c9
        /*10dc*/ 	.word	0x00022830
        /*10e0*/ 	.short	0x010a
        /*10e2*/ 	.byte	0x3f
	.zero		1


	//   ....[91]....
        /*10e4*/ 	.word	0x00020d60
        /*10e8*/ 	.word	0x000000c9
        /*10ec*/ 	.word	0x00022850
        /*10f0*/ 	.short	0x010a
        /*10f2*/ 	.byte	0x3f
	.zero		1


	//   ....[92]....
        /*10f4*/ 	.word	0x00021340
        /*10f8*/ 	.word	0x00000006
        /*10fc*/ 	.word	0x00022820
        /*1100*/ 	.short	0x010a
        /*1102*/ 	.byte	0x3f
	.zero		1


	//   ....[93]....
        /*1104*/ 	.word	0x00021390
        /*1108*/ 	.word	0x00000006
        /*110c*/ 	.word	0x000228a0
        /*1110*/ 	.short	0x010a
        /*1112*/ 	.byte	0x3f
	.zero		1


	//   ....[94]....
        /*1114*/ 	.word	0x000213e0
        /*1118*/ 	.word	0x00000006
        /*111c*/ 	.word	0x000228c0
        /*1120*/ 	.short	0x010a
        /*1122*/ 	.byte	0x3f
	.zero		1


	//   ....[95]....
        /*1124*/ 	.word	0x00021430
        /*1128*/ 	.word	0x00000005
        /*112c*/ 	.word	0x000228a0
        /*1130*/ 	.short	0x010a
        /*1132*/ 	.byte	0x3f
	.zero		1


	//   ....[96]....
        /*1134*/ 	.word	0x00021480
        /*1138*/ 	.word	0x00000005
        /*113c*/ 	.word	0x000228c0
        /*1140*/ 	.short	0x010a
        /*1142*/ 	.byte	0x3f
	.zero		1


	//   ....[97]....
        /*1144*/ 	.word	0x00021620
        /*1148*/ 	.word	0x00000000
        /*114c*/ 	.word	0x00022840
        /*1150*/ 	.short	0x010a
        /*1152*/ 	.byte	0x3f
	.zero		1


	//   ....[98]....
        /*1154*/ 	.word	0x000220d0
        /*1158*/ 	.word	0x00000002
        /*115c*/ 	.word	0x00022820
        /*1160*/ 	.short	0x010a
        /*1162*/ 	.byte	0x3f
	.zero		1


	//   ....[99]....
        /*1164*/ 	.word	0x00022120
        /*1168*/ 	.word	0x00000002
        /*116c*/ 	.word	0x00022860
        /*1170*/ 	.short	0x010a
        /*1172*/ 	.byte	0x3f
	.zero		1


	//   ....[100]....
        /*1174*/ 	.word	0x00022170
        /*1178*/ 	.word	0x00000002
        /*117c*/ 	.word	0x00022840
        /*1180*/ 	.short	0x010a
        /*1182*/ 	.byte	0x3f
	.zero		1


	//   ....[101]....
        /*1184*/ 	.word	0x000221c0
        /*1188*/ 	.word	0x00000002
        /*118c*/ 	.word	0x00022860
        /*1190*/ 	.short	0x010a
        /*1192*/ 	.byte	0x3f
	.zero		1


	//   ....[102]....
        /*1194*/ 	.word	0x00022210
        /*1198*/ 	.word	0x00000003
        /*119c*/ 	.word	0x00022840
        /*11a0*/ 	.short	0x010a
        /*11a2*/ 	.byte	0x3f
	.zero		1


	//   ....[103]....
        /*11a4*/ 	.word	0x00022260
        /*11a8*/ 	.word	0x00000003
        /*11ac*/ 	.word	0x00022860
        /*11b0*/ 	.short	0x010a
        /*11b2*/ 	.byte	0x3f
	.zero		1


	//   ....[104]....
        /*11b4*/ 	.word	0x000222b0
        /*11b8*/ 	.word	0x00000003
        /*11bc*/ 	.word	0x00022840
        /*11c0*/ 	.short	0x010a
        /*11c2*/ 	.byte	0x3f
	.zero		1


	//   ....[105]....
        /*11c4*/ 	.word	0x00022300
        /*11c8*/ 	.word	0x00000003
        /*11cc*/ 	.word	0x00022860
        /*11d0*/ 	.short	0x010a
        /*11d2*/ 	.byte	0x3f
	.zero		1


	//   ....[106]....
        /*11d4*/ 	.word	0x00022d00
        /*11d8*/ 	.word	0x00000000
        /*11dc*/ 	.word	0x00022820
        /*11e0*/ 	.short	0x010a
        /*11e2*/ 	.byte	0x3f
	.zero		1


	//   ....[107]....
        /*11e4*/ 	.word	0x00022ea0
        /*11e8*/ 	.word	0x00000006
        /*11ec*/ 	.word	0x00000000
        /*11f0*/ 	.short	0x010a
        /*11f2*/ 	.byte	0x3f
	.zero		1


	//   ....[108]....
        /*11f4*/ 	.word	0x00022ef0
        /*11f8*/ 	.word	0x00000007
        /*11fc*/ 	.word	0x00000000
        /*1200*/ 	.short	0x010a
        /*1202*/ 	.byte	0x3f
	.zero		1


	//   ....[109]....
        /*1204*/ 	.word	0x00022f40
        /*1208*/ 	.word	0x00000004
        /*120c*/ 	.word	0x00000000
        /*1210*/ 	.short	0x010a
        /*1212*/ 	.byte	0x3f
	.zero		1


	//----- nvinfo : EIATTR_NUM_MBARRIERS
	.align		4
.L_415:
        /*1214*/ 	.byte	0x03, 0x38
        /*1216*/ 	.short	0x0016


	//----- nvinfo : EIATTR_EXIT_INSTR_OFFSETS
	.align		4
        /*1218*/ 	.byte	0x04, 0x1c
        /*121a*/ 	.short	(.L_417 - .L_416)


	//   ....[0]....
.L_416:
        /*121c*/ 	.word	0x0001ff20


	//----- nvinfo : EIATTR_MAX_THREADS
	.align		4
.L_417:
        /*1220*/ 	.byte	0x04, 0x05
        /*1222*/ 	.short	(.L_419 - .L_418)
.L_418:
        /*1224*/ 	.word	0x00000180
        /*1228*/ 	.word	0x00000001
        /*122c*/ 	.word	0x00000001


	//----- nvinfo : EIATTR_CRS_STACK_SIZE
	.align		4
.L_419:
        /*1230*/ 	.byte	0x04, 0x1e
        /*1232*/ 	.short	(.L_421 - .L_420)
.L_420:
        /*1234*/ 	.word	0x00000000


	//----- nvinfo : EIATTR_CBANK_PARAM_SIZE
	.align		4
.L_421:
        /*1238*/ 	.byte	0x03, 0x19
        /*123a*/ 	.short	0x0af0


	//----- nvinfo : EIATTR_PARAM_CBANK
	.align		4
        /*123c*/ 	.byte	0x04, 0x0a
        /*123e*/ 	.short	(.L_423 - .L_422)
	.align		4
.L_422:
        /*1240*/ 	.word	index@(.nv.constant0._ZN7cutlass13device_kernelIN5flash11enable_sm90INS1_16FlashAttnFwdSm90INS1_25CollectiveMainloopFwdSm90ILi2EN4cute5tupleIJNS5_1CILi1EEES8_S8_EEENS6_IJNS7_ILi128EEENS7_ILi96EEENS7_ILi64EEEEEELi256ENS_10bfloat16_tEfNS_4arch4Sm90ELb0ELb1ELb0ELb1ELb0ELb1ELb0ELb1ELb0ELb1ELb0ELb0EEENS1_21CollectiveEpilogueFwdINS6_IJSA_NS7_ILi256EEESB_EEES9_SE_SG_Li256ELb1ELb1ELb0ELb0EEENS1_36VarlenDynamicPersistentTileSchedulerILi128ELi96ELi256ELi128ELb0ELb1ELb1ELb1ELb0ELb1EEEEEEEEEvNT_6ParamsE)
        /*1244*/ 	.short	0x0210
        /*1246*/ 	.short	0x0af0


	//----- nvinfo : EIATTR_SW_WAR
	.align		4
.L_423:
        /*1248*/ 	.byte	0x04, 0x36
        /*124a*/ 	.short	(.L_425 - .L_424)
.L_424:
        /*124c*/ 	.word	0x00000008
.L_425:


//--------------------- .nv.info._ZN7cutlass13device_kernelIN5flash11enable_sm90INS1_16FlashAttnFwdSm90INS1_25CollectiveMainloopFwdSm90ILi2EN4cute5tupleIJNS5_1CILi1EEES8_S8_EEENS6_IJNS7_ILi128EEENS7_ILi96EEENS7_ILi64EEEEEELi256ENS_10bfloat16_tEfNS_4arch4Sm90ELb0ELb1ELb0ELb1ELb0ELb0ELb1ELb1ELb0ELb1ELb0ELb0EEENS1_21CollectiveEpilogueFwdINS6_IJSA_NS7_ILi256EEESB_EEES9_SE_SG_Li256ELb1ELb1ELb0ELb0EEENS1_36VarlenDynamicPersistentTileSchedulerILi128ELi96ELi256ELi128ELb0ELb1ELb1ELb1ELb0ELb1EEEEEEEEEvNT_6ParamsE --------------------------
	.section	.nv.info._ZN7cutlass13device_kernelIN5flash11enable_sm90INS1_16FlashAttnFwdSm90INS1_25CollectiveMainloopFwdSm90ILi2EN4cute5tupleIJNS5_1CILi1EEES8_S8_EEENS6_IJNS7_ILi128EEENS7_ILi96EEENS7_ILi64EEEEEELi256ENS_10bfloat16_tEfNS_4arch4Sm90ELb0ELb1ELb0ELb1ELb0ELb0ELb1ELb1ELb0ELb1ELb0ELb0EEENS1_21CollectiveEpilogueFwdINS6_IJSA_NS7_ILi256EEESB_EEES9_SE_SG_Li256ELb1ELb1ELb0ELb0EEENS1_36VarlenDynamicPersistentTileSchedulerILi128ELi96ELi256ELi128ELb0ELb1ELb1ELb1ELb0ELb1EEEEEEEEEvNT_6ParamsE,"",@"SHT_CUDA_INFO"
	.sectionflags	@""
	.align	4


	//----- nvinfo : EIATTR_CUDA_API_VERSION
	.align		4
        /*0000*/ 	.byte	0x04, 0x37
        /*0002*/ 	.short	(.L_427 - .L_426)
.L_426:
        /*0004*/ 	.word	0x00000082


	//----- nvinfo : EIATTR_KPARAM_INFO
	.align		4
.L_427:
        /*0008*/ 	.byte	0x04, 0x17
        /*000a*/ 	.short	(.L_429 - .L_428)
.L_428:
        /*000c*/ 	.word	0x00000000
        /*0010*/ 	.short	0x0000
        /*0012*/ 	.short	0x0070
        /*0014*/ 	.byte	0x00, 0xf0, 0x01, 0x2e


	//----- nvinfo : EIATTR_SPARSE_MMA_MASK
	.align		4
.L_429:
        /*0018*/ 	.byte	0x03, 0x50
        /*001a*/ 	.short	0x0000


	//----- nvinfo : EIATTR_MAXREG_COUNT
	.align		4
        /*001c*/ 	.byte	0x03, 0x1b
        /*001e*/ 	.short	0x00a8


	//----- nvinfo : EIATTR_NUM_BARRIERS
	.align		4
        /*0020*/ 	.byte	0x02, 0x4c
        /*0022*/ 	.byte	0x10
	.zero		1


	//----- nvinfo : EIATTR_EXTERNS
	.align		4
        /*0024*/ 	.byte	0x04, 0x0f
        /*0026*/ 	.short	(.L_431 - .L_430)


	//   ....[0]....
	.align		4
.L_430:
        /*0028*/ 	.word	index@(__assertfail)


	//----- nvinfo : EIATTR_ANNOTATIONS
	.align		4
.L_431:
        /*002c*/ 	.byte	0x04, 0x55
        /*002e*/ 	.short	(.L_433 - .L_432)


	//   ....[0]....
.L_432:
        /* <DEDUP_REMOVED lines=87> */


	//----- nvinfo : EIATTR_MERCURY_ISA_VERSION
	.align		4
.L_433:
        /*0590*/ 	.byte	0x03, 0x5f
        /*0592*/ 	.short	0x0101


	//----- nvinfo : EIATTR_UNUSED_LOAD_BYTE_OFFSET
	.align		4
        /*0594*/ 	.byte	0x04, 0x44
        /*0596*/ 	.short	(.L_435 - .L_434)


	//   ....[0]....
.L_434:
        /*0598*/ 	.word	0x00000b60
        /*059c*/ 	.word	0x0000fff0


	//   ....[1]....
        /*05a0*/ 	.word	0x0001f040
        /*05a4*/ 	.word	0x0000fff0


	//----- nvinfo : EIATTR_INT_WARP_WIDE_INSTR_OFFSETS
	.align		4
.L_435:
        /*05a8*/ 	.byte	0x04, 0x31
        /*05aa*/ 	.short	(.L_437 - .L_436)


	//   ....[0]....
.L_436:
        /*05ac*/ 	.word	0x00000170


	//   ....[1]....
        /*05b0*/ 	.word	0x000001b0


	//   ....[2]....
        /*05b4*/ 	.word	0x00000220


	//   ....[3]....
        /*05b8*/ 	.word	0x00000230


	//   ....[4]....
        /*05bc*/ 	.word	0x00023230


	//   ....[5]....
        /*05c0*/ 	.word	0x000232c0


	//   ....[6]....
        /*05c4*/ 	.word	0x00027d50


	//   ....[7]....
        /*05c8*/ 	.word	0x00027de0


	//----- nvinfo : EIATTR_COOP_GROUP_MASK_REGIDS
	.align		4
.L_437:
        /*05cc*/ 	.byte	0x04, 0x29
        /*05ce*/ 	.short	(.L_439 - .L_438)


	//   ....[0]....
.L_438:
        /*05d0*/ 	.word	0xffffffff


	//   ....[1]....
        /*05d4*/ 	.word	0xffffffff


	//   ....[2]....
        /*05d8*/ 	.word	0xffffffff


	//   ....[3]....
        /*05dc*/ 	.word	0xffffffff


	//   ....[4]....
        /*05e0*/ 	.word	0xffffffff


	//   ....[5]....
        /*05e4*/ 	.word	0xffffffff


	//   ....[6]....
        /*05e8*/ 	.word	0xffffffff


	//   ....[7]....
        /*05ec*/ 	.word	0xffffffff


	//   ....[8]....
        /*05f0*/ 	.word	0xffffffff


	//   ....[9]....
        /*05f4*/ 	.word	0xffffffff


	//   ....[10]....
        /*05f8*/ 	.word	0xffffffff


	//   ....[11]....
        /*05fc*/ 	.word	0xffffffff


	//   ....[12]....
        /*0600*/ 	.word	0xffffffff


	//   ....[13]....
        /*0604*/ 	.word	0xffffffff


	//   ....[14]....
        /*0608*/ 	.word	0xffffffff


	//   ....[15]....
        /*060c*/ 	.word	0xffffffff


	//   ....[16]....
        /*0610*/ 	.word	0xffffffff


	//   ....[17]....
        /*0614*/ 	.word	0xffffffff


	//   ....[18]....
        /*0618*/ 	.word	0xffffffff


	//   ....[19]....
        /*061c*/ 	.word	0xffffffff


	//   ....[20]....
        /*0620*/ 	.word	0xffffffff


	//   ....[21]....
        /*0624*/ 	.word	0xffffffff


	//   ....[22]....
        /*0628*/ 	.word	0xffffffff


	//   ....[23]....
        /*062c*/ 	.word	0xffffffff


	//   ....[24]....
        /*0630*/ 	.word	0xffffffff


	//   ....[25]....
        /*0634*/ 	.word	0xffffffff


	//   ....[26]....
        /*0638*/ 	.word	0xffffffff


	//   ....[27]....
        /*063c*/ 	.word	0xffffffff


	//   ....[28]....
        /*0640*/ 	.word	0xffffffff


	//   ....[29]....
        /*0644*/ 	.word	0xffffffff


	//   ....[30]....
        /*0648*/ 	.word	0xffffffff


	//   ....[31]....
        /*064c*/ 	.word	0xffffffff


	//   ....[32]....
        /*0650*/ 	.word	0xffffffff


	//   ....[33]....
        /*0654*/ 	.word	0xffffffff


	//   ....[34]....
        /*0658*/ 	.word	0xffffffff


	//   ....[35]....
        /*065c*/ 	.word	0xffffffff


	//   ....[36]....
        /*0660*/ 	.word	0xffffffff


	//   ....[37]....
        /*0664*/ 	.word	0xffffffff


	//   ....[38]....
        /*0668*/ 	.word	0xffffffff


	//   ....[39]....
        /*066c*/ 	.word	0xffffffff


	//   ....[40]....
        /*0670*/ 	.word	0xffffffff


	//   ....[41]....
        /*0674*/ 	.word	0xffffffff


	//   ....[42]....
        /*0678*/ 	.word	0xffffffff


	//   ....[43]....
        /*067c*/ 	.word	0xffffffff


	//   ....[44]....
        /*0680*/ 	.word	0xffffffff


	//   ....[45]....
        /*0684*/ 	.word	0xffffffff


	//   ....[46]....
        /*0688*/ 	.word	0xffffffff


	//   ....[47]....
        /*068c*/ 	.word	0xffffffff


	//   ....[48]....
        /*0690*/ 	.word	0xffffffff


	//   ....[49]....
        /*0694*/ 	.word	0xffffffff


	//   ....[50]....
        /*0698*/ 	.word	0xffffffff


	//   ....[51]....
        /*069c*/ 	.word	0xffffffff


	//   ....[52]....
        /*06a0*/ 	.word	0xffffffff


	//   ....[53]....
        /*06a4*/ 	.word	0xffffffff


	//   ....[54]....
        /*06a8*/ 	.word	0xffffffff


	//   ....[55]....
        /*06ac*/ 	.word	0xffffffff


	//   ....[56]....
        /*06b0*/ 	.word	0xffffffff


	//   ....[57]....
        /*06b4*/ 	.word	0xffffffff


	//   ....[58]....
        /*06b8*/ 	.word	0xffffffff


	//   ....[59]....
        /*06bc*/ 	.word	0xffffffff


	//   ....[60]....
        /*06c0*/ 	.word	0xffffffff


	//   ....[61]....
        /*06c4*/ 	.word	0xffffffff


	//   ....[62]....
        /*06c8*/ 	.word	0xffffffff


	//   ....[63]....
        /*06cc*/ 	.word	0xffffffff


	//   ....[64]....
        /*06d0*/ 	.word	0xffffffff


	//   ....[65]....
        /*06d4*/ 	.word	0xffffffff


	//   ....[66]....
        /*06d8*/ 	.word	0xffffffff


	//   ....[67]....
        /*06dc*/ 	.word	0xffffffff


	//   ....[68]....
        /*06e0*/ 	.word	0xffffffff


	//   ....[69]....
        /*06e4*/ 	.word	0xffffffff


	//   ....[70]....
        /*06e8*/ 	.word	0xffffffff


	//   ....[71]....
        /*06ec*/ 	.word	0xffffffff


	//   ....[72]....
        /*06f0*/ 	.word	0xffffffff


	//   ....[73]....
        /*06f4*/ 	.word	0xffffffff


	//   ....[74]....
        /*06f8*/ 	.word	0xffffffff


	//   ....[75]....
        /*06fc*/ 	.word	0xffffffff


	//   ....[76]....
        /*0700*/ 	.word	0xffffffff


	//   ....[77]....
        /*0704*/ 	.word	0xffffffff


	//   ....[78]....
        /*0708*/ 	.word	0xffffffff


	//   ....[79]....
        /*070c*/ 	.word	0xffffffff


	//   ....[80]....
        /*0710*/ 	.word	0xffffffff


	//   ....[81]....
        /*0714*/ 	.word	0xffffffff


	//   ....[82]....
        /*0718*/ 	.word	0xffffffff


	//   ....[83]....
        /*071c*/ 	.word	0xffffffff


	//   ....[84]....
        /*0720*/ 	.word	0xffffffff


	//   ....[85]....
        /*0724*/ 	.word	0xffffffff


	//   ....[86]....
        /*0728*/ 	.word	0xffffffff


	//   ....[87]....
        /*072c*/ 	.word	0xffffffff


	//   ....[88]....
        /*0730*/ 	.word	0xffffffff


	//   ....[89]....
        /*0734*/ 	.word	0xffffffff


	//   ....[90]....
        /*0738*/ 	.word	0xffffffff


	//   ....[91]....
        /*073c*/ 	.word	0xffffffff


	//   ....[92]....
        /*0740*/ 	.word	0xffffffff


	//   ....[93]....
        /*0744*/ 	.word	0xffffffff


	//   ....[94]....
        /*0748*/ 	.word	0xffffffff


	//   ....[95]....
        /*074c*/ 	.word	0xffffffff


	//   ....[96]....
        /*0750*/ 	.word	0xffffffff


	//   ....[97]....
        /*0754*/ 	.word	0xffffffff


	//   ....[98]....
        /*0758*/ 	.word	0xffffffff


	//   ....[99]....
        /*075c*/ 	.word	0xffffffff


	//   ....[100]....
        /*0760*/ 	.word	0xffffffff


	//   ....[101]....
        /*0764*/ 	.word	0xffffffff


	//   ....[102]....
        /*0768*/ 	.word	0xffffffff


	//   ....[103]....
        /*076c*/ 	.word	0xffffffff


	//   ....[104]....
        /*0770*/ 	.word	0xffffffff


	//   ....[105]....
        /*0774*/ 	.word	0xffffffff


	//   ....[106]....
        /*0778*/ 	.word	0xffffffff


	//   ....[107]....
        /*077c*/ 	.word	0xffffffff


	//   ....[108]....
        /*0780*/ 	.word	0xffffffff


	//   ....[109]....
        /*0784*/ 	.word	0xffffffff


	//   ....[110]....
        /*0788*/ 	.word	0xffffffff


	//   ....[111]....
        /*078c*/ 	.word	0xffffffff


	//   ....[112]....
        /*0790*/ 	.word	0xffffffff


	//   ....[113]....
        /*0794*/ 	.word	0xffffffff


	//   ....[114]....
        /*0798*/ 	.word	0xffffffff


	//   ....[115]....
        /*079c*/ 	.word	0x0500000f


	//   ....[116]....
        /*07a0*/ 	.word	0x0500000f


	//   ....[117]....
        /*07a4*/ 	.word	0x0500000f


	//   ....[118]....
        /*07a8*/ 	.word	0x0500000f


	//   ....[119]....
        /*07ac*/ 	.word	0x0500000f


	//   ....[120]....
        /*07b0*/ 	.word	0x0500000f


	//   ....[121]....
        /*07b4*/ 	.word	0x0500000f


	//   ....[122]....
        /*07b8*/ 	.word	0x0500000f


	//   ....[123]....
        /*07bc*/ 	.word	0x0500000f


	//   ....[124]....
        /*07c0*/ 	.word	0x0500000f


	//   ....[125]....
        /*07c4*/ 	.word	0x0500000f


	//   ....[126]....
        /*07c8*/ 	.word	0x0500000f


	//   ....[127]....
        /*07cc*/ 	.word	0x0500000f


	//   ....[128]....
        /*07d0*/ 	.word	0x0500000f


	//   ....[129]....
        /*07d4*/ 	.word	0x0500000f


	//   ....[130]....
        /*07d8*/ 	.word	0x0500000f


	//   ....[131]....
        /*07dc*/ 	.word	0x0500000f


	//   ....[132]....
        /*07e0*/ 	.word	0x0500000f


	//   ....[133]....
        /*07e4*/ 	.word	0x0500000f


	//   ....[134]....
        /*07e8*/ 	.word	0x0500000f


	//   ....[135]....
        /*07ec*/ 	.word	0x0500000f


	//   ....[136]....
        /*07f0*/ 	.word	0x0500000f


	//   ....[137]....
        /*07f4*/ 	.word	0x0500000f


	//   ....[138]....
        /*07f8*/ 	.word	0x0500000f


	//   ....[139]....
        /*07fc*/ 	.word	0x0500000f


	//   ....[140]....
        /*0800*/ 	.word	0x0500000f


	//   ....[141]....
        /*0804*/ 	.word	0x0500000f


	//   ....[142]....
        /*0808*/ 	.word	0x0500000f


	//   ....[143]....
        /*080c*/ 	.word	0x0500000f


	//   ....[144]....
        /*0810*/ 	.word	0x0500000f


	//   ....[145]....
        /*0814*/ 	.word	0x0500000f


	//   ....[146]....
        /*0818*/ 	.word	0x0500000f


	//   ....[147]....
        /*081c*/ 	.word	0x0500000f


	//   ....[148]....
        /*0820*/ 	.word	0x0500000f


	//   ....[149]....
        /*0824*/ 	.word	0x0500000f


	//   ....[150]....
        /*0828*/ 	.word	0x0500000f


	//   ....[151]....
        /*082c*/ 	.word	0x0500000f


	//   ....[152]....
        /*0830*/ 	.word	0x0500000f


	//   ....[153]....
        /*0834*/ 	.word	0x0500000f


	//   ....[154]....
        /*0838*/ 	.word	0x0500000f


	//   ....[155]....
        /*083c*/ 	.word	0x0500000f


	//   ....[156]....
        /*0840*/ 	.word	0x0500000f


	//   ....[157]....
        /*0844*/ 	.word	0x0500000f


	//   ....[158]....
        /*0848*/ 	.word	0x0500000f


	//   ....[159]....
        /*084c*/ 	.word	0x0500000f


	//   ....[160]....
        /*0850*/ 	.word	0x0500000f


	//   ....[161]....
        /*0854*/ 	.word	0x0500000f


	//   ....[162]....
        /*0858*/ 	.word	0x0500000f


	//   ....[163]....
        /*085c*/ 	.word	0x0500000f


	//   ....[164]....
        /*0860*/ 	.word	0x0500000f


	//   ....[165]....
        /*0864*/ 	.word	0x0500000f


	//   ....[166]....
        /*0868*/ 	.word	0xffffffff


	//   ....[167]....
        /*086c*/ 	.word	0xffffffff


	//   ....[168]....
        /*0870*/ 	.word	0xffffffff


	//   ....[169]....
        /*0874*/ 	.word	0xffffffff


	//   ....[170]....
        /*0878*/ 	.word	0xffffffff


	//   ....[171]....
        /*087c*/ 	.word	0xffffffff


	//----- nvinfo : EIATTR_COOP_GROUP_INSTR_OFFSETS
	.align		4
.L_439:
        /*0880*/ 	.byte	0x04, 0x28
        /*0882*/ 	.short	(.L_441 - .L_440)


	//   ....[0]....
.L_440:
        /*0884*/ 	.word	0x000000b0


	//   ....[1]....
        /*0888*/ 	.word	0x00000180


	//   ....[2]....
        /*088c*/ 	.word	0x000001d0


	//   ....[3]....
        /*0890*/ 	.word	0x00000420


	//   ....[4]....
        /*0894*/ 	.word	0x00000580


	//   ....[5]....
        /*0898*/ 	.word	0x000006a0


	//   ....[6]....
        /*089c*/ 	.word	0x00000800


	//   ....[7]....
        /*08a0*/ 	.word	0x00002290


	//   ....[8]....
        /*08a4*/ 	.word	0x00004480


	//   ....[9]....
        /*08a8*/ 	.word	0x000046e0


	//   ....[10]....
        /*08ac*/ 	.word	0x00005dc0


	//   ....[11]....
        /*08b0*/ 	.word	0x00005e40


	//   ....[12]....
        /*08b4*/ 	.word	0x00006110


	//   ....[13]....
        /*08b8*/ 	.word	0x00006310


	//   ....[14]....
        /*08bc*/ 	.word	0x0000aff0


	//   ....[15]....
        /*08c0*/ 	.word	0x0000b080


	//   ....[16]....
        /*08c4*/ 	.word	0x0000b140


	//   ....[17]....
        /*08c8*/ 	.word	0x0000b190


	//   ....[18]....
        /*08cc*/ 	.word	0x00014840


	//   ....[19]....
        /*08d0*/ 	.word	0x00014a60


	//   ....[20]....
        /*08d4*/ 	.word	0x00015a90


	//   ....[21]....
        /*08d8*/ 	.word	0x00015b60


	//   ....[22]....
        /*08dc*/ 	.word	0x00015ce0


	//   ....[23]....
        /*08e0*/ 	.word	0x00015d40


	//   ....[24]....
        /*08e4*/ 	.word	0x0001e0c0


	//   ....[25]....
        /*08e8*/ 	.word	0x0001e0e0


	//   ....[26]....
        /*08ec*/ 	.word	0x0001e140


	//   ....[27]....
        /*08f0*/ 	.word	0x0001e180


	//   ....[28]....
        /*08f4*/ 	.word	0x0001fe80


	//   ....[29]....
        /*08f8*/ 	.word	0x0001fea0


	//   ....[30]....
        /*08fc*/ 	.word	0x0001fef0


	//   ....[31]....
        /*0900*/ 	.word	0x0001ff10


	//   ....[32]....
        /*0904*/ 	.word	0x00020860


	//   ....[33]....
        /*0908*/ 	.word	0x00020880


	//   ....[34]....
        /*090c*/ 	.word	0x000209d0


	//   ....[35]....
        /*0910*/ 	.word	0x000209f0


	//   ....[36]....
        /*0914*/ 	.word	0x00020b30


	//   ....[37]....
        /*0918*/ 	.word	0x00020b50


	//   ....[38]....
        /*091c*/ 	.word	0x00020ca0


	//   ....[39]....
        /*0920*/ 	.word	0x00020cc0


	//   ....[40]....
        /*0924*/ 	.word	0x00021600


	//   ....[41]....
        /*0928*/ 	.word	0x00021620


	//   ....[42]....
        /*092c*/ 	.word	0x00021760


	//   ....[43]....
        /*0930*/ 	.word	0x00021780


	//   ....[44]....
        /*0934*/ 	.word	0x000218c0


	//   ....[45]....
        /*0938*/ 	.word	0x000218e0


	//   ....[46]....
        /*093c*/ 	.word	0x00021a30


	//   ....[47]....
        /*0940*/ 	.word	0x00021a50


	//   ....[48]....
        /*0944*/ 	.word	0x00021c30


	//   ....[49]....
        /*0948*/ 	.word	0x00021e10


	//   ....[50]....
        /*094c*/ 	.word	0x00021e40


	//   ....[51]....
        /*0950*/ 	.word	0x00021e70


	//   ....[52]....
        /*0954*/ 	.word	0x00021ea0


	//   ....[53]....
        /*0958*/ 	.word	0x00021ed0


	//   ....[54]....
        /*095c*/ 	.word	0x00021f00


	//   ....[55]....
        /*0960*/ 	.word	0x00022070


	//   ....[56]....
        /*0964*/ 	.word	0x000220a0


	//   ....[57]....
        /*0968*/ 	.word	0x000220d0


	//   ....[58]....
        /*096c*/ 	.word	0x00022100


	//   ....[59]....
        /*0970*/ 	.word	0x00022130


	//   ....[60]....
        /*0974*/ 	.word	0x00022160


	//   ....[61]....
        /*0978*/ 	.word	0x00022200


	//   ....[62]....
        /*097c*/ 	.word	0x00022260


	//   ....[63]....
        /*0980*/ 	.word	0x000222f0


	//   ....[64]....
        /*0984*/ 	.word	0x000237f0


	//   ....[65]....
        /*0988*/ 	.word	0x00024350


	//   ....[66]....
        /*098c*/ 	.word	0x00024370


	//   ....[67]....
        /*0990*/ 	.word	0x00024390


	//   ....[68]....
        /*0994*/ 	.word	0x000243c0


	//   ....[69]....
        /*0998*/ 	.word	0x00024490


	//   ....[70]....
        /*099c*/ 	.word	0x00024520


	//   ....[71]....
        /*09a0*/ 	.word	0x00024550


	//   ....[72]....
        /*09a4*/ 	.word	0x000245d0


	//   ....[73]....
        /*09a8*/ 	.word	0x00024600


	//   ....[74]....
        /*09ac*/ 	.word	0x00024680


	//   ....[75]....
        /*09b0*/ 	.word	0x000246b0


	//   ....[76]....
        /*09b4*/ 	.word	0x00024730


	//   ....[77]....
        /*09b8*/ 	.word	0x00024760


	//   ....[78]....
        /*09bc*/ 	.word	0x00024780


	//   ....[79]....
        /*09c0*/ 	.word	0x000247d0


	//   ....[80]....
        /*09c4*/ 	.word	0x000247e0


	//   ....[81]....
        /*09c8*/ 	.word	0x00024f70


	//   ....[82]....
        /*09cc*/ 	.word	0x00024fb0


	//   ....[83]....
        /*09d0*/ 	.word	0x00024fd0


	//   ....[84]....
        /*09d4*/ 	.word	0x00025070


	//   ....[85]....
        /*09d8*/ 	.word	0x00025100


	//   ....[86]....
        /*09dc*/ 	.word	0x00025110


	//   ....[87]....
        /*09e0*/ 	.word	0x000251a0


	//   ....[88]....
        /*09e4*/ 	.word	0x000251b0


	//   ....[89]....
        /*09e8*/ 	.word	0x00025220


	//   ....[90]....
        /*09ec*/ 	.word	0x00025230


	//   ....[91]....
        /*09f0*/ 	.word	0x000252b0


	//   ....[92]....
        /*09f4*/ 	.word	0x000252c0


	//   ....[93]....
        /*09f8*/ 	.word	0x00025340


	//   ....[94]....
        /*09fc*/ 	.word	0x00025350


	//   ....[95]....
        /*0a00*/ 	.word	0x00025360


	//   ....[96]....
        /*0a04*/ 	.word	0x000253a0


	//   ....[97]....
        /*0a08*/ 	.word	0x00027fe0


	//   ....[98]....
        /*0a0c*/ 	.word	0x00028040


	//   ....[99]....
        /*0a10*/ 	.word	0x00028070


	//   ....[100]....
        /*0a14*/ 	.word	0x00028080


	//   ....[101]....
        /*0a18*/ 	.word	0x000280b0


	//   ....[102]....
        /*0a1c*/ 	.word	0x000280e0


	//   ....[103]....
        /*0a20*/ 	.word	0x00028110


	//   ....[104]....
        /*0a24*/ 	.word	0x00028140


	//   ....[105]....
        /*0a28*/ 	.word	0x000282c0


	//   ....[106]....
        /*0a2c*/ 	.word	0x000282f0


	//   ....[107]....
        /*0a30*/ 	.word	0x00028320


	//   ....[108]....
        /*0a34*/ 	.word	0x00028350


	//   ....[109]....
        /*0a38*/ 	.word	0x00028380


	//   ....[110]....
        /*0a3c*/ 	.word	0x000283b0


	//   ....[111]....
        /*0a40*/ 	.word	0x00028470


	//   ....[112]....
        /*0a44*/ 	.word	0x00028490


	//   ....[113]....
        /*0a48*/ 	.word	0x00028500


	//   ....[114]....
        /*0a4c*/ 	.word	0x00028bd0


	//   ....[115]....
        /*0a50*/ 	.word	0x000291b0


	//   ....[116]....
        /*0a54*/ 	.word	0x00029340


	//   ....[117]....
        /*0a58*/ 	.word	0x000293a0


	//   ....[118]....
        /*0a5c*/ 	.word	0x00029400


	//   ....[119]....
        /*0a60*/ 	.word	0x00029460


	//   ....[120]....
        /*0a64*/ 	.word	0x00029500


	//   ....[121]....
        /*0a68*/ 	.word	0x000295f0


	//   ....[122]....
        /*0a6c*/ 	.word	0x00029720


	//   ....[123]....
        /*0a70*/ 	.word	0x000297c0


	//   ....[124]....
        /*0a74*/ 	.word	0x00029890


	//   ....[125]....
        /*0a78*/ 	.word	0x00029930


	//   ....[126]....
        /*0a7c*/ 	.word	0x00029a00


	//   ....[127]....
        /*0a80*/ 	.word	0x00029aa0


	//   ....[128]....
        /*0a84*/ 	.word	0x00029b70


	//   ....[129]....
        /*0a88*/ 	.word	0x00029c10


	//   ....[130]....
        /*0a8c*/ 	.word	0x00029cc0


	//   ....[131]....
        /*0a90*/ 	.word	0x00029d60


	//   ....[132]....
        /*0a94*/ 	.word	0x0002a000


	//   ....[133]....
        /*0a98*/ 	.word	0x0002a0b0


	//   ....[134]....
        /*0a9c*/ 	.word	0x0002a1b0


	//   ....[135]....
        /*0aa0*/ 	.word	0x0002a2a0


	//   ....[136]....
        /*0aa4*/ 	.word	0x0002a360


	//   ....[137]....
        /*0aa8*/ 	.word	0x0002a420


	//   ....[138]....
        /*0aac*/ 	.word	0x0002a4e0


	//   ....[139]....
        /*0ab0*/ 	.word	0x0002a5a0


	//   ....[140]....
        /*0ab4*/ 	.word	0x0002a660


	//   ....[141]....
        /*0ab8*/ 	.word	0x0002a720


	//   ....[142]....
        /*0abc*/ 	.word	0x0002a7e0


	//   ....[143]....
        /*0ac0*/ 	.word	0x0002a890


	//   ....[144]....
        /*0ac4*/ 	.word	0x0002a990


	//   ....[145]....
        /*0ac8*/ 	.word	0x0002a9e0


	//   ....[146]....
        /*0acc*/ 	.word	0x0002aa40


	//   ....[147]....
        /*0ad0*/ 	.word	0x0002ab20


	//   ....[148]....
        /*0ad4*/ 	.word	0x0002ae50


	//   ....[149]....
        /*0ad8*/ 	.word	0x0002aef0


	//   ....[150]....
        /*0adc*/ 	.word	0x0002b010


	//   ....[151]....
        /*0ae0*/ 	.word	0x0002b080


	//   ....[152]....
        /*0ae4*/ 	.word	0x0002b100


	//   ....[153]....
        /*0ae8*/ 	.word	0x0002b180


	//   ....[154]....
        /*0aec*/ 	.word	0x0002b200


	//   ....[155]....
        /*0af0*/ 	.word	0x0002b290


	//   ....[156]....
        /*0af4*/ 	.word	0x0002b330


	//   ....[157]....
        /*0af8*/ 	.word	0x0002b3d0


	//   ....[158]....
        /*0afc*/ 	.word	0x0002b440


	//   ....[159]....
        /*0b00*/ 	.word	0x0002b4b0


	//   ....[160]....
        /*0b04*/ 	.word	0x0002b520


	//   ....[161]....
        /*0b08*/ 	.word	0x0002b5a0


	//   ....[162]....
        /*0b0c*/ 	.word	0x0002b620


	//   ....[163]....
        /*0b10*/ 	.word	0x0002b6c0


	//   ....[164]....
        /*0b14*/ 	.word	0x0002b750


	//   ....[165]....
        /*0b18*/ 	.word	0x0002b880


	//   ....[166]....
        /*0b1c*/ 	.word	0x0002ddb0


	//   ....[167]....
        /*0b20*/ 	.word	0x0002e050


	//   ....[168]....
        /*0b24*/ 	.word	0x0002f320


	//   ....[169]....
        /*0b28*/ 	.word	0x0002f360


	//   ....[170]....
        /*0b2c*/ 	.word	0x0002f3d0


	//   ....[171]....
        /*0b30*/ 	.word	0x0002f3f0


	//----- nvinfo : EIATTR_REG_RECONFIG
	.align		4
.L_441:
        /*0b34*/ 	.byte	0x01, 0x54
	.zero		2


	//----- nvinfo : EIATTR_SYSCALL_OFFSETS
	.align		4
        /*0b38*/ 	.byte	0x04, 0x46
        /*0b3a*/ 	.short	(.L_443 - .L_442)


	//   ....[0]....
.L_442:
        /*0b3c*/ 	.word	0x00002800


	//   ....[1]....
        /*0b40*/ 	.word	0x00023430


	//   ....[2]....
        /*0b44*/ 	.word	0x00023580


	//   ....[3]....
        /*0b48*/ 	.word	0x00023670


	//   ....[4]....
        /*0b4c*/ 	.word	0x00023f20


	//   ....[5]....
        /*0b50*/ 	.word	0x00024b70


	//----- nvinfo : EIATTR_MBARRIER_INSTR_OFFSETS
	.align		4
.L_443:
        /*0b54*/ 	.byte	0x04, 0x39
        /*0b56*/ 	.short	(.L_445 - .L_444)


	//   ....[0]....
.L_444:
        /*0b58*/ 	.word	0x000002c0
        /*0b5c*/ 	.word	0x000000ff
        /*0b60*/ 	.word	0x00032400
        /*0b64*/ 	.short	0x0100
        /*0b66*/ 	.byte	0x08
	.zero		1


	//   ....[1]....
        /*0b68*/ 	.word	0x000002d0
        /*0b6c*/ 	.word	0x000000ff
        /*0b70*/ 	.word	0x00032410
        /*0b74*/ 	.short	0x0100
        /*0b76*/ 	.byte	0x08
	.zero		1


	//   ....[2]....
        /*0b78*/ 	.word	0x000002e0
        /*0b7c*/ 	.word	0x000000ff
        /*0b80*/ 	.word	0x00032420
        /*0b84*/ 	.short	0x0100
        /*0b86*/ 	.byte	0x08
	.zero		1


	//   ....[3]....
        /*0b88*/ 	.word	0x000003d0
        /*0b8c*/ 	.word	0x000000ff
        /*0b90*/ 	.word	0x00032430
        /*0b94*/ 	.short	0x0100
        /*0b96*/ 	.byte	0x08
	.zero		1


	//   ....[4]....
        /*0b98*/ 	.word	0x000003e0
        /*0b9c*/ 	.word	0x000000ff
        /*0ba0*/ 	.word	0x00032440
        /*0ba4*/ 	.short	0x0100
        /*0ba6*/ 	.byte	0x08
	.zero		1


	//   ....[5]....
        /*0ba8*/ 	.word	0x000003f0
        /*0bac*/ 	.word	0x000000ff
        /*0bb0*/ 	.word	0x00032438
        /*0bb4*/ 	.short	0x0100
        /*0bb6*/ 	.byte	0x08
	.zero		1


	//   ....[6]....
        /*0bb8*/ 	.word	0x00000400
        /*0bbc*/ 	.word	0x000000ff
        /*0bc0*/ 	.word	0x00032448
        /*0bc4*/ 	.short	0x0100
        /*0bc6*/ 	.byte	0x08
	.zero		1


	//   ....[7]....
        /*0bc8*/ 	.word	0x00000530
        /*0bcc*/ 	.word	0x000000ff
        /*0bd0*/ 	.word	0x00032450
        /*0bd4*/ 	.short	0x0100
        /*0bd6*/ 	.byte	0x08
	.zero		1


	//   ....[8]....
        /*0bd8*/ 	.word	0x00000540
        /*0bdc*/ 	.word	0x000000ff
        /*0be0*/ 	.word	0x00032460
        /*0be4*/ 	.short	0x0100
        /*0be6*/ 	.byte	0x08
	.zero		1


	//   ....[9]....
        /*0be8*/ 	.word	0x00000550
        /*0bec*/ 	.word	0x000000ff
        /*0bf0*/ 	.word	0x00032458
        /*0bf4*/ 	.short	0x0100
        /*0bf6*/ 	.byte	0x08
	.zero		1


	//   ....[10]....
        /*0bf8*/ 	.word	0x00000560
        /*0bfc*/ 	.word	0x000000ff
        /*0c00*/ 	.word	0x00032468
        /*0c04*/ 	.short	0x0100
        /*0c06*/ 	.byte	0x08
	.zero		1


	//   ....[11]....
        /*0c08*/ 	.word	0x00000650
        /*0c0c*/ 	.word	0x000000ff
        /*0c10*/ 	.word	0x00032470
        /*0c14*/ 	.short	0x0100
        /*0c16*/ 	.byte	0x06
	.zero		1


	//   ....[12]....
        /*0c18*/ 	.word	0x00000660
        /*0c1c*/ 	.word	0x000000ff
        /*0c20*/ 	.word	0x00032480
        /*0c24*/ 	.short	0x0100
        /*0c26*/ 	.byte	0x06
	.zero		1


	//   ....[13]....
        /*0c28*/ 	.word	0x00000670
        /*0c2c*/ 	.word	0x000000ff
        /*0c30*/ 	.word	0x00032478
        /*0c34*/ 	.short	0x0100
        /*0c36*/ 	.byte	0x06
	.zero		1


	//   ....[14]....
        /*0c38*/ 	.word	0x00000680
        /*0c3c*/ 	.word	0x000000ff
        /*0c40*/ 	.word	0x00032488
        /*0c44*/ 	.short	0x0100
        /*0c46*/ 	.byte	0x06
	.zero		1


	//   ....[15]....
        /*0c48*/ 	.word	0x000007b0
        /*0c4c*/ 	.word	0x000000ff
        /*0c50*/ 	.word	0x00032490
        /*0c54*/ 	.short	0x0100
        /*0c56*/ 	.byte	0x08
	.zero		1


	//   ....[16]....
        /*0c58*/ 	.word	0x000007c0
        /*0c5c*/ 	.word	0x000000ff
        /*0c60*/ 	.word	0x000324a0
        /*0c64*/ 	.short	0x0100
        /*0c66*/ 	.byte	0x08
	.zero		1


	//   ....[17]....
        /*0c68*/ 	.word	0x000007d0
        /*0c6c*/ 	.word	0x000000ff
        /*0c70*/ 	.word	0x00032498
        /*0c74*/ 	.short	0x0100
        /*0c76*/ 	.byte	0x08
	.zero		1


	//   ....[18]....
        /*0c78*/ 	.word	0x000007e0
        /*0c7c*/ 	.word	0x000000ff
        /*0c80*/ 	.word	0x000324a8
        /*0c84*/ 	.short	0x0100
        /*0c86*/ 	.byte	0x08
	.zero		1


	//   ....[19]....
        /*0c88*/ 	.word	0x00000910
        /*0c8c*/ 	.word	0x000000ff
        /*0c90*/ 	.word	0x000324b0
        /*0c94*/ 	.short	0x0100
        /*0c96*/ 	.byte	0x08
	.zero		1


	//   ....[20]....
        /*0c98*/ 	.word	0x00000920
        /*0c9c*/ 	.word	0x000000ff
        /*0ca0*/ 	.word	0x000324c0
        /*0ca4*/ 	.short	0x0100
        /*0ca6*/ 	.byte	0x08
	.zero		1


	//   ....[21]....
        /*0ca8*/ 	.word	0x00000930
        /*0cac*/ 	.word	0x000000ff
        /*0cb0*/ 	.word	0x000324b8
        /*0cb4*/ 	.short	0x0100
        /*0cb6*/ 	.byte	0x08
	.zero		1


	//   ....[22]....
        /*0cb8*/ 	.word	0x00000940
        /*0cbc*/ 	.word	0x000000ff
        /*0cc0*/ 	.word	0x000324c8
        /*0cc4*/ 	.short	0x0100
        /*0cc6*/ 	.byte	0x08
	.zero		1


	//   ....[23]....
        /*0cc8*/ 	.word	0x00002a50
        /*0ccc*/ 	.word	0x000000ff
        /*0cd0*/ 	.word	0x00032400
        /*0cd4*/ 	.short	0x010a
        /*0cd6*/ 	.byte	0x2e
	.zero		1


	//   ....[24]....
        /*0cd8*/ 	.word	0x00002ec0
        /*0cdc*/ 	.word	0x00000018
        /*0ce0*/ 	.word	0x00000000
        /*0ce4*/ 	.short	0x010a
        /*0ce6*/ 	.byte	0x3f
	.zero		1


	//   ....[25]....
        /*0ce8*/ 	.word	0x00002f20
        /*0cec*/ 	.word	0x00000018
        /*0cf0*/ 	.word	0x00000000
        /*0cf4*/ 	.short	0x010a
        /*0cf6*/ 	.byte	0x3f
	.zero		1


	//   ....[26]....
        /*0cf8*/ 	.word	0x000032d0
        /*0cfc*/ 	.word	0x000000ff
        /*0d00*/ 	.word	0x00032410
        /*0d04*/ 	.short	0x010a
        /*0d06*/ 	.byte	0x2e
	.zero		1


	//   ....[27]....
        /*0d08*/ 	.word	0x000033d0
        /*0d0c*/ 	.word	0x00000008
        /*0d10*/ 	.word	0x00000000
        /*0d14*/ 	.short	0x010a
        /*0d16*/ 	.byte	0x3f
	.zero		1


	//   ....[28]....
        /*0d18*/ 	.word	0x00003430
        /*0d1c*/ 	.word	0x00000008
        /*0d20*/ 	.word	0x00000000
        /*0d24*/ 	.short	0x010a
        /*0d26*/ 	.byte	0x3f
	.zero		1


	//   ....[29]....
        /*0d28*/ 	.word	0x00004120
        /*0d2c*/ 	.word	0x00000008
        /*0d30*/ 	.word	0x00000000
        /*0d34*/ 	.short	0x0101
        /*0d36*/ 	.byte	0x3f
	.zero		1


	//   ....[30]....
        /*0d38*/ 	.word	0x000093b0
        /*0d3c*/ 	.word	0x00000013
        /*0d40*/ 	.word	0x00000000
        /*0d44*/ 	.short	0x0101
        /*0d46*/ 	.byte	0x3f
	.zero		1


	//   ....[31]....
        /*0d48*/ 	.word	0x00009ae0
        /*0d4c*/ 	.word	0x00000003
        /*0d50*/ 	.word	0x00000000
        /*0d54*/ 	.short	0x010a
        /*0d56*/ 	.byte	0x3f
	.zero		1


	//   ....[32]....
        /*0d58*/ 	.word	0x00009be0
        /*0d5c*/ 	.word	0x00000000
        /*0d60*/ 	.word	0x00000000
        /*0d64*/ 	.short	0x010a
        /*0d66*/ 	.byte	0x3f
	.zero		1


	//   ....[33]....
        /*0d68*/ 	.word	0x0000a010
        /*0d6c*/ 	.word	0x00000003
        /*0d70*/ 	.word	0x00000000
        /*0d74*/ 	.short	0x010a
        /*0d76*/ 	.byte	0x3f
	.zero		1


	//   ....[34]....
        /*0d78*/ 	.word	0x0000a0c0
        /*0d7c*/ 	.word	0x00000004
        /*0d80*/ 	.word	0x00000000
        /*0d84*/ 	.short	0x010a
        /*0d86*/ 	.byte	0x3f
	.zero		1


	//   ....[35]....
        /*0d88*/ 	.word	0x0000ad80
        /*0d8c*/ 	.word	0x00000003
        /*0d90*/ 	.word	0x00000000
        /*0d94*/ 	.short	0x0101
        /*0d96*/ 	.byte	0x3f
	.zero		1


	//   ....[36]....
        /*0d98*/ 	.word	0x00013060
        /*0d9c*/ 	.word	0x00000000
        /*0da0*/ 	.word	0x00000000
        /*0da4*/ 	.short	0x0101
        /*0da6*/ 	.byte	0x3f
	.zero		1


	//   ....[37]....
        /*0da8*/ 	.word	0x00013260
        /*0dac*/ 	.word	0x00000005
        /*0db0*/ 	.word	0x00000000
        /*0db4*/ 	.short	0x010a
        /*0db6*/ 	.byte	0x3f
	.zero		1


	//   ....[38]....
        /*0db8*/ 	.word	0x00013360
        /*0dbc*/ 	.word	0x00000000
        /*0dc0*/ 	.word	0x00000000
        /*0dc4*/ 	.short	0x010a
        /*0dc6*/ 	.byte	0x3f
	.zero		1


	//   ....[39]....
        /*0dc8*/ 	.word	0x00013790
        /*0dcc*/ 	.word	0x00000005
        /*0dd0*/ 	.word	0x00000000
        /*0dd4*/ 	.short	0x010a
        /*0dd6*/ 	.byte	0x3f
	.zero		1


	//   ....[40]....
        /*0dd8*/ 	.word	0x00013840
        /*0ddc*/ 	.word	0x00000004
        /*0de0*/ 	.word	0x00000000
        /*0de4*/ 	.short	0x010a
        /*0de6*/ 	.byte	0x3f
	.zero		1


	//   ....[41]....
        /*0de8*/ 	.word	0x00014500
        /*0dec*/ 	.word	0x00000004
        /*0df0*/ 	.word	0x00000000
        /*0df4*/ 	.short	0x0101
        /*0df6*/ 	.byte	0x3f
	.zero		1


	//   ....[42]....
        /*0df8*/ 	.word	0x0001dc50
        /*0dfc*/ 	.word	0x00000000
        /*0e00*/ 	.word	0x00000000
        /*0e04*/ 	.short	0x0101
        /*0e06*/ 	.byte	0x3f
	.zero		1


	//   ....[43]....
        /*0e08*/ 	.word	0x00020890
        /*0e0c*/ 	.word	0x000000ff
        /*0e10*/ 	.word	0x00000000
        /*0e14*/ 	.short	0x0101
        /*0e16*/ 	.byte	0x04
	.zero		1


	//   ....[44]....
        /*0e18*/ 	.word	0x00023a80
        /*0e1c*/ 	.word	0x00000000
        /*0e20*/ 	.word	0x00032440
        /*0e24*/ 	.short	0x010a
        /*0e26*/ 	.byte	0x3f
	.zero		1


	//   ....[45]....
        /*0e28*/ 	.word	0x00024910
        /*0e2c*/ 	.word	0x00000008
        /*0e30*/ 	.word	0x00032400
        /*0e34*/ 	.short	0x0107
        /*0e36*/ 	.byte	0x3f
	.zero		1


	//   ....[46]....
        /*0e38*/ 	.word	0x000249b0
        /*0e3c*/ 	.word	0x00000002
        /*0e40*/ 	.word	0x00032400
        /*0e44*/ 	.short	0x0101
        /*0e46*/ 	.byte	0x3f
	.zero		1


	//   ....[47]....
        /*0e48*/ 	.word	0x00025500
        /*0e4c*/ 	.word	0x00000008
        /*0e50*/ 	.word	0x00032410
        /*0e54*/ 	.short	0x0107
        /*0e56*/ 	.byte	0x3f
	.zero		1


	//   ....[48]....
        /*0e58*/ 	.word	0x00025600
        /*0e5c*/ 	.word	0x00000002
        /*0e60*/ 	.word	0x00032410
        /*0e64*/ 	.short	0x0101
        /*0e66*/ 	.byte	0x3f
	.zero		1


	//   ....[49]....
        /*0e68*/ 	.word	0x00025620
        /*0e6c*/ 	.word	0x00000002
        /*0e70*/ 	.word	0x00032420
        /*0e74*/ 	.short	0x010a
        /*0e76*/ 	.byte	0x3f
	.zero		1


	//   ....[50]....
        /*0e78*/ 	.word	0x00025730
        /*0e7c*/ 	.word	0x00000002
        /*0e80*/ 	.word	0x00032460
        /*0e84*/ 	.short	0x010a
        /*0e86*/ 	.byte	0x3f
	.zero		1


	//   ....[51]....
        /*0e88*/ 	.word	0x00025ff0
        /*0e8c*/ 	.word	0x00000003
        /*0e90*/ 	.word	0x00032440
        /*0e94*/ 	.short	0x010a
        /*0e96*/ 	.byte	0x3f
	.zero		1


	//   ....[52]....
        /*0e98*/ 	.word	0x00026240
        /*0e9c*/ 	.word	0x00000003
        /*0ea0*/ 	.word	0x00032460
        /*0ea4*/ 	.short	0x010a
        /*0ea6*/ 	.byte	0x3f
	.zero		1


	//   ....[53]....
        /*0ea8*/ 	.word	0x00026aa0
        /*0eac*/ 	.word	0x00000002
        /*0eb0*/ 	.word	0x00032440
        /*0eb4*/ 	.short	0x010a
        /*0eb6*/ 	.byte	0x3f
	.zero		1


	//   ....[54]....
        /*0eb8*/ 	.word	0x00026ce0
        /*0ebc*/ 	.word	0x00000002
        /*0ec0*/ 	.word	0x00032460
        /*0ec4*/ 	.short	0x010a
        /*0ec6*/ 	.byte	0x3f
	.zero		1


	//   ....[55]....
        /*0ec8*/ 	.word	0x000274b0
        /*0ecc*/ 	.word	0x00000003
        /*0ed0*/ 	.word	0x00032440
        /*0ed4*/ 	.short	0x010a
        /*0ed6*/ 	.byte	0x3f
	.zero		1


	//   ....[56]....
        /*0ed8*/ 	.word	0x00027700
        /*0edc*/ 	.word	0x00000003
        /*0ee0*/ 	.word	0x00032460
        /*0ee4*/ 	.short	0x010a
        /*0ee6*/ 	.byte	0x3f
	.zero		1


	//   ....[57]....
        /*0ee8*/ 	.word	0x00028b50
        /*0eec*/ 	.word	0x00000000
        /*0ef0*/ 	.word	0x00032420
        /*0ef4*/ 	.short	0x010a
        /*0ef6*/ 	.byte	0x3f
	.zero		1


	//   ....[58]....
        /*0ef8*/ 	.word	0x00028d10
        /*0efc*/ 	.word	0x00000006
        /*0f00*/ 	.word	0x00000000
        /*0f04*/ 	.short	0x010a
        /*0f06*/ 	.byte	0x3f
	.zero		1


	//   ....[59]....
        /*0f08*/ 	.word	0x00028d80
        /*0f0c*/ 	.word	0x00000007
        /*0f10*/ 	.word	0x00000000
        /*0f14*/ 	.short	0x010a
        /*0f16*/ 	.byte	0x3f
	.zero		1


	//   ....[60]....
        /*0f18*/ 	.word	0x00028df0
        /*0f1c*/ 	.word	0x00000004
        /*0f20*/ 	.word	0x00000000
        /*0f24*/ 	.short	0x010a
        /*0f26*/ 	.byte	0x3f
	.zero		1


	//   ....[61]....
        /*0f28*/ 	.word	0x00028e20
        /*0f2c*/ 	.word	0x00000003
        /*0f30*/ 	.word	0x00000000
        /*0f34*/ 	.short	0x010a
        /*0f36*/ 	.byte	0x3f
	.zero		1


	//   ....[62]....
        /*0f38*/ 	.word	0x00028e90
        /*0f3c*/ 	.word	0x00000009
        /*0f40*/ 	.word	0x00032400
        /*0f44*/ 	.short	0x010a
        /*0f46*/ 	.byte	0x3f
	.zero		1


	//   ....[63]....
        /*0f48*/ 	.word	0x00028ee0
        /*0f4c*/ 	.word	0x00000018
        /*0f50*/ 	.word	0x00000000
        /*0f54*/ 	.short	0x010a
        /*0f56*/ 	.byte	0x3f
	.zero		1


	//   ....[64]....
        /*0f58*/ 	.word	0x00028f40
        /*0f5c*/ 	.word	0x00000009
        /*0f60*/ 	.word	0x00032410
        /*0f64*/ 	.short	0x010a
        /*0f66*/ 	.byte	0x3f
	.zero		1


	//   ....[65]....
        /*0f68*/ 	.word	0x00028f90
        /*0f6c*/ 	.word	0x00000008
        /*0f70*/ 	.word	0x00000000
        /*0f74*/ 	.short	0x010a
        /*0f76*/ 	.byte	0x3f
	.zero		1


	//   ....[66]....
        /*0f78*/ 	.word	0x00028fe0
        /*0f7c*/ 	.word	0x00000000
        /*0f80*/ 	.word	0x00000000
        /*0f84*/ 	.short	0x010a
        /*0f86*/ 	.byte	0x3f
	.zero		1


	//   ....[67]....
        /*0f88*/ 	.word	0x00029030
        /*0f8c*/ 	.word	0x00000004
        /*0f90*/ 	.word	0x00000000
        /*0f94*/ 	.short	0x010a
        /*0f96*/ 	.byte	0x3f
	.zero		1


	//   ....[68]....
        /*0f98*/ 	.word	0x00029080
        /*0f9c*/ 	.word	0x00000000
        /*0fa0*/ 	.word	0x00000000
        /*0fa4*/ 	.short	0x010a
        /*0fa6*/ 	.byte	0x3f
	.zero		1


	//   ....[69]....
        /*0fa8*/ 	.word	0x000290d0
        /*0fac*/ 	.word	0x00000004
        /*0fb0*/ 	.word	0x00000000
        /*0fb4*/ 	.short	0x010a
        /*0fb6*/ 	.byte	0x3f
	.zero		1


	//   ....[70]....
        /*0fb8*/ 	.word	0x00029270
        /*0fbc*/ 	.word	0x00000000
        /*0fc0*/ 	.word	0x00032440
        /*0fc4*/ 	.short	0x010a
        /*0fc6*/ 	.byte	0x3f
	.zero		1


	//   ....[71]....
        /*0fc8*/ 	.word	0x0002ab70
        /*0fcc*/ 	.word	0x00000002
        /*0fd0*/ 	.word	0x00032420
        /*0fd4*/ 	.short	0x010a
        /*0fd6*/ 	.byte	0x3f
	.zero		1


	//   ....[72]....
        /*0fd8*/ 	.word	0x0002abc0
        /*0fdc*/ 	.word	0x00000002
        /*0fe0*/ 	.word	0x00032460
        /*0fe4*/ 	.short	0x010a
        /*0fe6*/ 	.byte	0x3f
	.zero		1


	//   ....[73]....
        /*0fe8*/ 	.word	0x0002ac10
        /*0fec*/ 	.word	0x00000003
        /*0ff0*/ 	.word	0x00032440
        /*0ff4*/ 	.short	0x010a
        /*0ff6*/ 	.byte	0x3f
	.zero		1


	//   ....[74]....
        /*0ff8*/ 	.word	0x0002ac60
        /*0ffc*/ 	.word	0x00000003
        /*1000*/ 	.word	0x00032460
        /*1004*/ 	.short	0x010a
        /*1006*/ 	.byte	0x3f
	.zero		1


	//   ....[75]....
        /*1008*/ 	.word	0x0002acb0
        /*100c*/ 	.word	0x00000002
        /*1010*/ 	.word	0x00032440
        /*1014*/ 	.short	0x010a
        /*1016*/ 	.byte	0x3f
	.zero		1


	//   ....[76]....
        /*1018*/ 	.word	0x0002ad00
        /*101c*/ 	.word	0x00000002
        /*1020*/ 	.word	0x00032460
        /*1024*/ 	.short	0x010a
        /*1026*/ 	.byte	0x3f
	.zero		1


	//   ....[77]....
        /*1028*/ 	.word	0x0002ad50
        /*102c*/ 	.word	0x00000003
        /*1030*/ 	.word	0x00032440
        /*1034*/ 	.short	0x010a
        /*1036*/ 	.byte	0x3f
	.zero		1


	//   ....[78]....
        /*1038*/ 	.word	0x0002ada0
        /*103c*/ 	.word	0x00000003
        /*1040*/ 	.word	0x00032460
        /*1044*/ 	.short	0x010a
        /*1046*/ 	.byte	0x3f
	.zero		1


	//   ....[79]....
        /*1048*/ 	.word	0x0002b7a0
        /*104c*/ 	.word	0x00000000
        /*1050*/ 	.word	0x00032420
        /*1054*/ 	.short	0x010a
        /*1056*/ 	.byte	0x3f
	.zero		1


	//   ....[80]....
        /*1058*/ 	.word	0x0002b940
        /*105c*/ 	.word	0x00000006
        /*1060*/ 	.word	0x00000000
        /*1064*/ 	.short	0x010a
        /*1066*/ 	.byte	0x3f
	.zero		1


	//   ....[81]....
        /*1068*/ 	.word	0x0002b990
        /*106c*/ 	.word	0x00000007
        /*1070*/ 	.word	0x00000000
        /*1074*/ 	.short	0x010a
        /*1076*/ 	.byte	0x3f
	.zero		1


	//   ....[82]....
        /*1078*/ 	.word	0x0002b9e0
        /*107c*/ 	.word	0x00000004
        /*1080*/ 	.word	0x00000000
        /*1084*/ 	.short	0x010a
        /*1086*/ 	.byte	0x3f
	.zero		1


	//   ....[83]....
        /*1088*/ 	.word	0x0002bd90
        /*108c*/ 	.word	0x0000000c
        /*1090*/ 	.word	0x00000000
        /*1094*/ 	.short	0x010a
        /*1096*/ 	.byte	0x3f
	.zero		1


	//   ....[84]....
        /*1098*/ 	.word	0x0002bed0
        /*109c*/ 	.word	0x00000002
        /*10a0*/ 	.word	0x00000000
        /*10a4*/ 	.short	0x010a
        /*10a6*/ 	.byte	0x3f
	.zero		1


	//   ....[85]....
        /*10a8*/ 	.word	0x0002c530
        /*10ac*/ 	.word	0x0000000b
        /*10b0*/ 	.word	0x00000000
        /*10b4*/ 	.short	0x010a
        /*10b6*/ 	.byte	0x3f
	.zero		1


	//   ....[86]....
        /*10b8*/ 	.word	0x0002c670
        /*10bc*/ 	.word	0x00000008
        /*10c0*/ 	.word	0x00000000
        /*10c4*/ 	.short	0x010a
        /*10c6*/ 	.byte	0x3f
	.zero		1


	//   ....[87]....
        /*10c8*/ 	.word	0x0002d8e0
        /*10cc*/ 	.word	0x00000002
        /*10d0*/ 	.word	0x00000000
        /*10d4*/ 	.short	0x0101
        /*10d6*/ 	.byte	0x3f
	.zero		1


	//   ....[88]....
        /*10d8*/ 	.word	0x00047030
        /*10dc*/ 	.word	0x00000004
        /*10e0*/ 	.word	0x00000000
        /*10e4*/ 	.short	0x0101
        /*10e6*/ 	.byte	0x3f
	.zero		1


	//   ....[89]....
        /*10e8*/ 	.word	0x00047060
        /*10ec*/ 	.word	0x00000002
        /*10f0*/ 	.word	0x00000000
        /*10f4*/ 	.short	0x010a
        /*10f6*/ 	.byte	0x3f
	.zero		1


	//   ....[90]....
        /*10f8*/ 	.word	0x000470b0
        /*10fc*/ 	.word	0x00000008
        /*1100*/ 	.word	0x00000000
        /*1104*/ 	.short	0x010a
        /*1106*/ 	.byte	0x3f
	.zero		1


	//----- nvinfo : EIATTR_NUM_MBARRIERS
	.align		4
.L_445:
        /*1108*/ 	.byte	0x03, 0x38
        /*110a*/ 	.short	0x0017


	//----- nvinfo : EIATTR_EXIT_INSTR_OFFSETS
	.align		4
        /*110c*/ 	.byte	0x04, 0x1c
        /*110e*/ 	.short	(.L_447 - .L_446)


	//   ....[0]....
.L_446:
        /*1110*/ 	.word	0x00000b90


	//   ....[1]....
        /*1114*/ 	.word	0x00021bd0


	//   ....[2]....
        /*1118*/ 	.word	0x00028e70


	//----- nvinfo : EIATTR_MAX_THREADS
	.align		4
.L_447:
        /*111c*/ 	.byte	0x04, 0x05
        /*111e*/ 	.short	(.L_449 - .L_448)
.L_448:
        /*1120*/ 	.word	0x00000180
        /*1124*/ 	.word	0x00000001
        /*1128*/ 	.word	0x00000001


	//----- nvinfo : EIATTR_CRS_STACK_SIZE
	.align		4
.L_449:
        /*112c*/ 	.byte	0x04, 0x1e
        /*112e*/ 	.short	(.L_451 - .L_450)
.L_450:
        /*1130*/ 	.word	0x00000000


	//----- nvinfo : EIATTR_CBANK_PARAM_SIZE
	.align		4
.L_451:
        /*1134*/ 	.byte	0x03, 0x19
        /*1136*/ 	.short	0x0bf0


	//----- nvinfo : EIATTR_PARAM_CBANK
	.align		4
        /*1138*/ 	.byte	0x04, 0x0a
        /*113a*/ 	.short	(.L_453 - .L_452)
	.align		4
.L_452:
        /*113c*/ 	.word	index@(.nv.constant0._ZN7cutlass13device_kernelIN5flash11enable_sm90INS1_16FlashAttnFwdSm90INS1_25CollectiveMainloopFwdSm90ILi2EN4cute5tupleIJNS5_1CILi1EEES8_S8_EEENS6_IJNS7_ILi128EEENS7_ILi96EEENS7_ILi64EEEEEELi256ENS_10bfloat16_tEfNS_4arch4Sm90ELb0ELb1ELb0ELb1ELb0ELb0ELb1ELb1ELb0ELb1ELb0ELb0EEENS1_21CollectiveEpilogueFwdINS6_IJSA_NS7_ILi256EEESB_EEES9_SE_SG_Li256ELb1ELb1ELb0ELb0EEENS1_36VarlenDynamicPersistentTileSchedulerILi128ELi96ELi256ELi128ELb0ELb1ELb1ELb1ELb0ELb1EEEEEEEEEvNT_6ParamsE)
        /*1140*/ 	.short	0x0210
        /*1142*/ 	.short	0x0bf0


	//----- nvinfo : EIATTR_SW_WAR
	.align		4
.L_453:
        /*1144*/ 	.byte	0x04, 0x36
        /*1146*/ 	.short	(.L_455 - .L_454)
.L_454:
        /*1148*/ 	.word	0x00000008
.L_455:


//--------------------- .nv.info._ZN7cutlass13device_kernelIN5flash11enable_sm90INS1_16FlashAttnFwdSm90INS1_25CollectiveMainloopFwdSm90ILi2EN4cute5tupleIJNS5_1CILi1EEES8_S8_EEENS6_IJNS7_ILi128EEENS7_ILi96EEENS7_ILi64EEEEEELi256ENS_10bfloat16_tEfNS_4arch4Sm90ELb0ELb1ELb0ELb1ELb0ELb1ELb1ELb1ELb0ELb1ELb0ELb0EEENS1_21CollectiveEpilogueFwdINS6_IJSA_NS7_ILi256EEESB_EEES9_SE_SG_Li256ELb1ELb1ELb0ELb0EEENS1_36VarlenDynamicPersistentTileSchedulerILi128ELi96ELi256ELi128ELb0ELb1ELb1ELb1ELb0ELb1EEEEEEEEEvNT_6ParamsE --------------------------
	.section	.nv.info._ZN7cutlass13device_kernelIN5flash11enable_sm90INS1_16FlashAttnFwdSm90INS1_25CollectiveMainloopFwdSm90ILi2EN4cute5tupleIJNS5_1CILi1EEES8_S8_EEENS6_IJNS7_ILi128EEENS7_ILi96EEENS7_ILi64EEEEEELi256ENS_10bfloat16_tEfNS_4arch4Sm90ELb0ELb1ELb0ELb1ELb0ELb1ELb1ELb1ELb0ELb1ELb0ELb0EEENS1_21CollectiveEpilogueFwdINS6_IJSA_NS7_ILi256EEESB_EEES9_SE_SG_Li256ELb1ELb1ELb0ELb0EEENS1_36VarlenDynamicPersistentTileSchedulerILi128ELi96ELi256ELi128ELb0ELb1ELb1ELb1ELb0ELb1EEEEEEEEEvNT_6ParamsE,"",@"SHT_CUDA_INFO"
	.sectionflags	@""
	.align	4


	//----- nvinfo : EIATTR_CUDA_API_VERSION
	.align		4
        /*0000*/ 	.byte	0x04, 0x37
        /*0002*/ 	.short	(.L_457 - .L_456)
.L_456:
        /*0004*/ 	.word	0x00000082


	//----- nvinfo : EIATTR_KPARAM_INFO
	.align		4
.L_457:
        /*0008*/ 	.byte	0x04, 0x17
        /*000a*/ 	.short	(.L_459 - .L_458)
.L_458:
        /*000c*/ 	.word	0x00000000
        /*0010*/ 	.short	0x0000
        /*0012*/ 	.short	0x0070
        /*0014*/ 	.byte	0x00, 0xf0, 0x01, 0x2e


	//----- nvinfo : EIATTR_SPARSE_MMA_MASK
	.align		4
.L_459:
        /*0018*/ 	.byte	0x03, 0x50
        /*001a*/ 	.short	0x0000


	//----- nvinfo : EIATTR_MAXREG_COUNT
	.align		4
        /*001c*/ 	.byte	0x03, 0x1b
        /*001e*/ 	.short	0x00a8


	//----- nvinfo : EIATTR_NUM_BARRIERS
	.align		4
        /*0020*/ 	.byte	0x02, 0x4c
        /*0022*/ 	.byte	0x10
	.zero		1


	//----- nvinfo : EIATTR_EXTERNS
	.align		4
        /*0024*/ 	.byte	0x04, 0x0f
        /*0026*/ 	.short	(.L_461 - .L_460)


	//   ....[0]....
	.align		4
.L_460:
        /*0028*/ 	.word	index@(__assertfail)


	//----- nvinfo : EIATTR_ANNOTATIONS
	.align		4
.L_461:
        /*002c*/ 	.byte	0x04, 0x55
        /*002e*/ 	.short	(.L_463 - .L_462)


	//   ....[0]....
.L_462:
        /* <DEDUP_REMOVED lines=100> */


	//----- nvinfo : EIATTR_MERCURY_ISA_VERSION
	.align		4
.L_463:
        /*0660*/ 	.byte	0x03, 0x5f
        /*0662*/ 	.short	0x0101


	//----- nvinfo : EIATTR_UNUSED_LOAD_BYTE_OFFSET
	.align		4
        /*0664*/ 	.byte	0x04, 0x44
        /*0666*/ 	.short	(.L_465 - .L_464)


	//   ....[0]....
.L_464:
        /*0668*/ 	.word	0x00000be0
        /*066c*/ 	.word	0x0000fff0


	//   ....[1]....
        /*0670*/ 	.word	0x0002ac80
        /*0674*/ 	.word	0x0000fff0


	//----- nvinfo : EIATTR_INT_WARP_WIDE_INSTR_OFFSETS
	.align		4
.L_465:
        /*0678*/ 	.byte	0x04, 0x31
        /*067a*/ 	.short	(.L_467 - .L_466)


	//   ....[0]....
.L_466:
        /*067c*/ 	.word	0x000001e0


	//   ....[1]....
        /*0680*/ 	.word	0x00000220


	//   ....[2]....
        /*0684*/ 	.word	0x00000290


	//   ....[3]....
        /*0688*/ 	.word	0x000002a0


	//   ....[4]....
        /*068c*/ 	.word	0x00030b00


	//   ....[5]....
        /*0690*/ 	.word	0x00030b90


	//   ....[6]....
        /*0694*/ 	.word	0x00035750


	//   ....[7]....
        /*0698*/ 	.word	0x000357e0


	//----- nvinfo : EIATTR_COOP_GROUP_MASK_REGIDS
	.align		4
.L_467:
        /*069c*/ 	.byte	0x04, 0x29
        /*069e*/ 	.short	(.L_469 - .L_468)


	//   ....[0]....
.L_468:
        /*06a0*/ 	.word	0xffffffff


	//   ....[1]....
        /*06a4*/ 	.word	0xffffffff


	//   ....[2]....
        /*06a8*/ 	.word	0xffffffff


	//   ....[3]....
        /*06ac*/ 	.word	0xffffffff


	//   ....[4]....
        /*06b0*/ 	.word	0xffffffff


	//   ....[5]....
        /*06b4*/ 	.word	0xffffffff


	//   ....[6]....
        /*06b8*/ 	.word	0xffffffff


	//   ....[7]....
        /*06bc*/ 	.word	0xffffffff


	//   ....[8]....
        /*06c0*/ 	.word	0xffffffff


	//   ....[9]....
        /*06c4*/ 	.word	0xffffffff


	//   ....[10]....
        /*06c8*/ 	.word	0xffffffff


	//   ....[11]....
        /*06cc*/ 	.word	0xffffffff


	//   ....[12]....
        /*06d0*/ 	.word	0xffffffff


	//   ....[13]....
        /*06d4*/ 	.word	0xffffffff


	//   ....[14]....
        /*06d8*/ 	.word	0xffffffff


	//   ....[15]....
        /*06dc*/ 	.word	0xffffffff


	//   ....[16]....
        /*06e0*/ 	.word	0xffffffff


	//   ....[17]....
        /*06e4*/ 	.word	0xffffffff


	//   ....[18]....
        /*06e8*/ 	.word	0xffffffff


	//   ....[19]....
        /*06ec*/ 	.word	0xffffffff


	//   ....[20]....
        /*06f0*/ 	.word	0xffffffff


	//   ....[21]....
        /*06f4*/ 	.word	0xffffffff


	//   ....[22]....
        /*06f8*/ 	.word	0xffffffff


	//   ....[23]....
        /*06fc*/ 	.word	0xffffffff


	//   ....[24]....
        /*0700*/ 	.word	0xffffffff


	//   ....[25]....
        /*0704*/ 	.word	0xffffffff


	//   ....[26]....
        /*0708*/ 	.word	0xffffffff


	//   ....[27]....
        /*070c*/ 	.word	0xffffffff


	//   ....[28]....
        /*0710*/ 	.word	0xffffffff


	//   ....[29]....
        /*0714*/ 	.word	0xffffffff


	//   ....[30]....
        /*0718*/ 	.word	0xffffffff


	//   ....[31]....
        /*071c*/ 	.word	0xffffffff


	//   ....[32]....
        /*0720*/ 	.word	0xffffffff


	//   ....[33]....
        /*0724*/ 	.word	0xffffffff


	//   ....[34]....
        /*0728*/ 	.word	0xffffffff


	//   ....[35]....
        /*072c*/ 	.word	0xffffffff


	//   ....[36]....
        /*0730*/ 	.word	0xffffffff


	//   ....[37]....
        /*0734*/ 	.word	0xffffffff


	//   ....[38]....
        /*0738*/ 	.word	0xffffffff


	//   ....[39]....
        /*073c*/ 	.word	0xffffffff


	//   ....[40]....
        /*0740*/ 	.word	0xffffffff


	//   ....[41]....
        /*0744*/ 	.word	0xffffffff


	//   ....[42]....
        /*0748*/ 	.word	0xffffffff


	//   ....[43]....
        /*074c*/ 	.word	0xffffffff


	//   ....[44]....
        /*0750*/ 	.word	0xffffffff


	//   ....[45]....
        /*0754*/ 	.word	0xffffffff


	//   ....[46]....
        /*0758*/ 	.word	0xffffffff


	//   ....[47]....
        /*075c*/ 	.word	0xffffffff


	//   ....[48]....
        /*0760*/ 	.word	0xffffffff


	//   ....[49]....
        /*0764*/ 	.word	0xffffffff


	//   ....[50]....
        /*0768*/ 	.word	0xffffffff


	//   ....[51]....
        /*076c*/ 	.word	0xffffffff


	//   ....[52]....
        /*0770*/ 	.word	0xffffffff


	//   ....[53]....
        /*0774*/ 	.word	0xffffffff


	//   ....[54]....
        /*0778*/ 	.word	0xffffffff


	//   ....[55]....
        /*077c*/ 	.word	0xffffffff


	//   ....[56]....
        /*0780*/ 	.word	0xffffffff


	//   ....[57]....
        /*0784*/ 	.word	0xffffffff


	//   ....[58]....
        /*0788*/ 	.word	0xffffffff


	//   ....[59]....
        /*078c*/ 	.word	0xffffffff


	//   ....[60]....
        /*0790*/ 	.word	0xffffffff


	//   ....[61]....
        /*0794*/ 	.word	0xffffffff


	//   ....[62]....
        /*0798*/ 	.word	0xffffffff


	//   ....[63]....
        /*079c*/ 	.word	0xffffffff


	//   ....[64]....
        /*07a0*/ 	.word	0xffffffff


	//   ....[65]....
        /*07a4*/ 	.word	0xffffffff


	//   ....[66]....
        /*07a8*/ 	.word	0xffffffff


	//   ....[67]....
        /*07ac*/ 	.word	0xffffffff


	//   ....[68]....
        /*07b0*/ 	.word	0xffffffff


	//   ....[69]....
        /*07b4*/ 	.word	0xffffffff


	//   ....[70]....
        /*07b8*/ 	.word	0xffffffff


	//   ....[71]....
        /*07bc*/ 	.word	0xffffffff


	//   ....[72]....
        /*07c0*/ 	.word	0xffffffff


	//   ....[73]....
        /*07c4*/ 	.word	0xffffffff


	//   ....[74]....
        /*07c8*/ 	.word	0xffffffff


	//   ....[75]....
        /*07cc*/ 	.word	0xffffffff


	//   ....[76]....
        /*07d0*/ 	.word	0xffffffff


	//   ....[77]....
        /*07d4*/ 	.word	0xffffffff


	//   ....[78]....
        /*07d8*/ 	.word	0xffffffff


	//   ....[79]....
        /*07dc*/ 	.word	0xffffffff


	//   ....[80]....
        /*07e0*/ 	.word	0xffffffff


	//   ....[81]....
        /*07e4*/ 	.word	0xffffffff


	//   ....[82]....
        /*07e8*/ 	.word	0xffffffff


	//   ....[83]....
        /*07ec*/ 	.word	0xffffffff


	//   ....[84]....
        /*07f0*/ 	.word	0xffffffff


	//   ....[85]....
        /*07f4*/ 	.word	0xffffffff


	//   ....[86]....
        /*07f8*/ 	.word	0xffffffff


	//   ....[87]....
        /*07fc*/ 	.word	0xffffffff


	//   ....[88]....
        /*0800*/ 	.word	0xffffffff


	//   ....[89]....
        /*0804*/ 	.word	0xffffffff


	//   ....[90]....
        /*0808*/ 	.word	0xffffffff


	//   ....[91]....
        /*080c*/ 	.word	0xffffffff


	//   ....[92]....
        /*0810*/ 	.word	0xffffffff


	//   ....[93]....
        /*0814*/ 	.word	0xffffffff


	//   ....[94]....
        /*0818*/ 	.word	0xffffffff


	//   ....[95]....
        /*081c*/ 	.word	0xffffffff


	//   ....[96]....
        /*0820*/ 	.word	0xffffffff


	//   ....[97]....
        /*0824*/ 	.word	0xffffffff


	//   ....[98]....
        /*0828*/ 	.word	0xffffffff


	//   ....[99]....
        /*082c*/ 	.word	0xffffffff


	//   ....[100]....
        /*0830*/ 	.word	0xffffffff


	//   ....[101]....
        /*0834*/ 	.word	0xffffffff


	//   ....[102]....
        /*0838*/ 	.word	0xffffffff


	//   ....[103]....
        /*083c*/ 	.word	0xffffffff


	//   ....[104]....
        /*0840*/ 	.word	0xffffffff


	//   ....[105]....
        /*0844*/ 	.word	0xffffffff


	//   ....[106]....
        /*0848*/ 	.word	0xffffffff


	//   ....[107]....
        /*084c*/ 	.word	0xffffffff


	//   ....[108]....
        /*0850*/ 	.word	0xffffffff


	//   ....[109]....
        /*0854*/ 	.word	0xffffffff


	//   ....[110]....
        /*0858*/ 	.word	0xffffffff


	//   ....[111]....
        /*085c*/ 	.word	0xffffffff


	//   ....[112]....
        /*0860*/ 	.word	0xffffffff


	//   ....[113]....
        /*0864*/ 	.word	0xffffffff


	//   ....[114]....
        /*0868*/ 	.word	0xffffffff


	//   ....[115]....
        /*086c*/ 	.word	0xffffffff


	//   ....[116]....
        /*0870*/ 	.word	0xffffffff


	//   ....[117]....
        /*0874*/ 	.word	0xffffffff


	//   ....[118]....
        /*0878*/ 	.word	0xffffffff


	//   ....[119]....
        /*087c*/ 	.word	0xffffffff


	//   ....[120]....
        /*0880*/ 	.word	0xffffffff


	//   ....[121]....
        /*0884*/ 	.word	0xffffffff


	//   ....[122]....
        /*0888*/ 	.word	0xffffffff


	//   ....[123]....
        /*088c*/ 	.word	0xffffffff


	//   ....[124]....
        /*0890*/ 	.word	0xffffffff


	//   ....[125]....
        /*0894*/ 	.word	0xffffffff


	//   ....[126]....
        /*0898*/ 	.word	0xffffffff


	//   ....[127]....
        /*089c*/ 	.word	0xffffffff


	//   ....[128]....
        /*08a0*/ 	.word	0xffffffff


	//   ....[129]....
        /*08a4*/ 	.word	0xffffffff


	//   ....[130]....
        /*08a8*/ 	.word	0xffffffff


	//   ....[131]....
        /*08ac*/ 	.word	0xffffffff


	//   ....[132]....
        /*08b0*/ 	.word	0x0500000f


	//   ....[133]....
        /*08b4*/ 	.word	0x0500000f


	//   ....[134]....
        /*08b8*/ 	.word	0x0500000f


	//   ....[135]....
        /*08bc*/ 	.word	0x0500000f


	//   ....[136]....
        /*08c0*/ 	.word	0x0500000f


	//   ....[137]....
        /*08c4*/ 	.word	0x0500000f


	//   ....[138]....
        /*08c8*/ 	.word	0x0500000f


	//   ....[139]....
        /*08cc*/ 	.word	0x0500000f


	//   ....[140]....
        /*08d0*/ 	.word	0x0500000f


	//   ....[141]....
        /*08d4*/ 	.word	0x0500000f


	//   ....[142]....
        /*08d8*/ 	.word	0x0500000f


	//   ....[143]....
        /*08dc*/ 	.word	0x0500000f


	//   ....[144]....
        /*08e0*/ 	.word	0x0500000f


	//   ....[145]....
        /*08e4*/ 	.word	0x0500000f


	//   ....[146]....
        /*08e8*/ 	.word	0x0500000f


	//   ....[147]....
        /*08ec*/ 	.word	0x0500000f


	//   ....[148]....
        /*08f0*/ 	.word	0x0500000f


	//   ....[149]....
        /*08f4*/ 	.word	0x0500000f


	//   ....[150]....
        /*08f8*/ 	.word	0x0500000f


	//   ....[151]....
        /*08fc*/ 	.word	0x0500000f


	//   ....[152]....
        /*0900*/ 	.word	0x0500000f


	//   ....[153]....
        /*0904*/ 	.word	0x0500000f


	//   ....[154]....
        /*0908*/ 	.word	0x0500000f


	//   ....[155]....
        /*090c*/ 	.word	0x0500000f


	//   ....[156]....
        /*0910*/ 	.word	0x0500000f


	//   ....[157]....
        /*0914*/ 	.word	0x0500000f


	//   ....[158]....
        /*0918*/ 	.word	0x0500000f


	//   ....[159]....
        /*091c*/ 	.word	0x0500000f


	//   ....[160]....
        /*0920*/ 	.word	0x0500000f


	//   ....[161]....
        /*0924*/ 	.word	0x0500000f


	//   ....[162]....
        /*0928*/ 	.word	0x0500000f


	//   ....[163]....
        /*092c*/ 	.word	0x0500000f


	//   ....[164]....
        /*0930*/ 	.word	0x0500000f


	//   ....[165]....
        /*0934*/ 	.word	0x0500000f


	//   ....[166]....
        /*0938*/ 	.word	0x0500000f


	//   ....[167]....
        /*093c*/ 	.word	0x0500000f


	//   ....[168]....
        /*0940*/ 	.word	0x0500000f


	//   ....[169]....
        /*0944*/ 	.word	0x0500000f


	//   ....[170]....
        /*0948*/ 	.word	0x0500000f


	//   ....[171]....
        /*094c*/ 	.word	0x0500000f


	//   ....[172]....
        /*0950*/ 	.word	0x0500000f


	//   ....[173]....
        /*0954*/ 	.word	0x0500000f


	//   ....[174]....
        /*0958*/ 	.word	0x0500000f


	//   ....[175]....
        /*095c*/ 	.word	0x0500000f


	//   ....[176]....
        /*0960*/ 	.word	0x0500000f


	//   ....[177]....
        /*0964*/ 	.word	0x0500000f


	//   ....[178]....
        /*0968*/ 	.word	0x0500000f


	//   ....[179]....
        /*096c*/ 	.word	0x0500000f


	//   ....[180]....
        /*0970*/ 	.word	0x0500000f


	//   ....[181]....
        /*0974*/ 	.word	0x0500000f


	//   ....[182]....
        /*0978*/ 	.word	0x0500000f


	//   ....[183]....
        /*097c*/ 	.word	0x0500000f


	//   ....[184]....
        /*0980*/ 	.word	0x0500000f


	//   ....[185]....
        /*0984*/ 	.word	0x0500000f


	//   ....[186]....
        /*0988*/ 	.word	0x0500000f


	//   ....[187]....
        /*098c*/ 	.word	0x0500000f


	//   ....[188]....
        /*0990*/ 	.word	0x0500000f


	//   ....[189]....
        /*0994*/ 	.word	0x0500000f


	//   ....[190]....
        /*0998*/ 	.word	0x0500000f


	//   ....[191]....
        /*099c*/ 	.word	0x0500000f


	//   ....[192]....
        /*09a0*/ 	.word	0x0500000f


	//   ....[193]....
        /*09a4*/ 	.word	0x0500000f


	//   ....[194]....
        /*09a8*/ 	.word	0x0500000f


	//   ....[195]....
        /*09ac*/ 	.word	0x0500000f


	//   ....[196]....
        /*09b0*/ 	.word	0x0500000f


	//   ....[197]....
        /*09b4*/ 	.word	0x0500000f


	//   ....[198]....
        /*09b8*/ 	.word	0x0500000f


	//   ....[199]....
        /*09bc*/ 	.word	0x0500000f


	//   ....[200]....
        /*09c0*/ 	.word	0x0500000f


	//   ....[201]....
        /*09c4*/ 	.word	0x0500000f


	//   ....[202]....
        /*09c8*/ 	.word	0x0500000f


	//   ....[203]....
        /*09cc*/ 	.word	0x0500000f


	//   ....[204]....
        /*09d0*/ 	.word	0x0500000f


	//   ....[205]....
        /*09d4*/ 	.word	0x0500000f


	//   ....[206]....
        /*09d8*/ 	.word	0x0500000f


	//   ....[207]....
        /*09dc*/ 	.word	0x0500000f


	//   ....[208]....
        /*09e0*/ 	.word	0x0500000f


	//   ....[209]....
        /*09e4*/ 	.word	0xffffffff


	//   ....[210]....
        /*09e8*/ 	.word	0xffffffff


	//   ....[211]....
        /*09ec*/ 	.word	0xffffffff


	//   ....[212]....
        /*09f0*/ 	.word	0xffffffff


	//   ....[213]....
        /*09f4*/ 	.word	0xffffffff


	//   ....[214]....
        /*09f8*/ 	.word	0xffffffff


	//----- nvinfo : EIATTR_COOP_GROUP_INSTR_OFFSETS
	.align		4
.L_469:
        /*09fc*/ 	.byte	0x04, 0x28
        /*09fe*/ 	.short	(.L_471 - .L_470)


	//   ....[0]....
.L_470:
        /*0a00*/ 	.word	0x000000c0


	//   ....[1]....
        /*0a04*/ 	.word	0x000001f0


	//   ....[2]....
        /*0a08*/ 	.word	0x00000240


	//   ....[3]....
        /*0a0c*/ 	.word	0x00000490


	//   ....[4]....
        /*0a10*/ 	.word	0x000005f0


	//   ....[5]....
        /*0a14*/ 	.word	0x00000710


	//   ....[6]....
        /*0a18*/ 	.word	0x00000870


	//   ....[7]....
        /*0a1c*/ 	.word	0x000069c0


	//   ....[8]....
        /*0a20*/ 	.word	0x00007650


	//   ....[9]....
        /*0a24*/ 	.word	0x00007660


	//   ....[10]....
        /*0a28*/ 	.word	0x00007670


	//   ....[11]....
        /*0a2c*/ 	.word	0x00007680


	//   ....[12]....
        /*0a30*/ 	.word	0x00007950


	//   ....[13]....
        /*0a34*/ 	.word	0x00007960


	//   ....[14]....
        /*0a38*/ 	.word	0x00007970


	//   ....[15]....
        /*0a3c*/ 	.word	0x00007980


	//   ....[16]....
        /*0a40*/ 	.word	0x00008c00


	//   ....[17]....
        /*0a44*/ 	.word	0x00008c20


	//   ....[18]....
        /*0a48*/ 	.word	0x00008c30


	//   ....[19]....
        /*0a4c*/ 	.word	0x00008c40


	//   ....[20]....
        /*0a50*/ 	.word	0x00008d30


	//   ....[21]....
        /*0a54*/ 	.word	0x00008d50


	//   ....[22]....
        /*0a58*/ 	.word	0x00008d60


	//   ....[23]....
        /*0a5c*/ 	.word	0x00008d70


	//   ....[24]....
        /*0a60*/ 	.word	0x0000bc50


	//   ....[25]....
        /*0a64*/ 	.word	0x0000be60


	//   ....[26]....
        /*0a68*/ 	.word	0x0000ce50


	//   ....[27]....
        /*0a6c*/ 	.word	0x0000cef0


	//   ....[28]....
        /*0a70*/ 	.word	0x0000d060


	//   ....[29]....
        /*0a74*/ 	.word	0x0000d0d0


	//   ....[30]....
        /*0a78*/ 	.word	0x00016aa0


	//   ....[31]....
        /*0a7c*/ 	.word	0x00016b30


	//   ....[32]....
        /*0a80*/ 	.word	0x00016bb0


	//   ....[33]....
        /*0a84*/ 	.word	0x00016c00


	//   ....[34]....
        /*0a88*/ 	.word	0x000202d0


	//   ....[35]....
        /*0a8c*/ 	.word	0x000204e0


	//   ....[36]....
        /*0a90*/ 	.word	0x000214d0


	//   ....[37]....
        /*0a94*/ 	.word	0x00021570


	//   ....[38]....
        /*0a98*/ 	.word	0x000216e0


	//   ....[39]....
        /*0a9c*/ 	.word	0x00021700


	//   ....[40]....
        /*0aa0*/ 	.word	0x00029ce0


	//   ....[41]....
        /*0aa4*/ 	.word	0x00029d00


	//   ....[42]....
        /*0aa8*/ 	.word	0x00029d60


	//   ....[43]....
        /*0aac*/ 	.word	0x00029da0


	//   ....[44]....
        /*0ab0*/ 	.word	0x0002bdf0


	//   ....[45]....
        /*0ab4*/ 	.word	0x0002be20


	//   ....[46]....
        /*0ab8*/ 	.word	0x0002be70


	//   ....[47]....
        /*0abc*/ 	.word	0x0002be90


	//   ....[48]....
        /*0ac0*/ 	.word	0x0002c770


	//   ....[49]....
        /*0ac4*/ 	.word	0x0002c7d0


	//   ....[50]....
        /*0ac8*/ 	.word	0x0002c910


	//   ....[51]....
        /*0acc*/ 	.word	0x0002c930


	//   ....[52]....
        /*0ad0*/ 	.word	0x0002ca70


	//   ....[53]....
        /*0ad4*/ 	.word	0x0002ca90


	//   ....[54]....
        /*0ad8*/ 	.word	0x0002cbe0


	//   ....[55]....
        /*0adc*/ 	.word	0x0002cc00


	//   ....[56]....
        /*0ae0*/ 	.word	0x0002d430


	//   ....[57]....
        /*0ae4*/ 	.word	0x0002d440


	//   ....[58]....
        /*0ae8*/ 	.word	0x0002d5e0


	//   ....[59]....
        /*0aec*/ 	.word	0x0002d5f0


	//   ....[60]....
        /*0af0*/ 	.word	0x0002d780


	//   ....[61]....
        /*0af4*/ 	.word	0x0002d790


	//   ....[62]....
        /*0af8*/ 	.word	0x0002d920


	//   ....[63]....
        /*0afc*/ 	.word	0x0002d930


	//   ....[64]....
        /*0b00*/ 	.word	0x0002db20


	//   ....[65]....
        /*0b04*/ 	.word	0x0002dd00


	//   ....[66]....
        /*0b08*/ 	.word	0x0002dd30


	//   ....[67]....
        /*0b0c*/ 	.word	0x0002dd60


	//   ....[68]....
        /*0b10*/ 	.word	0x0002dd90


	//   ....[69]....
        /*0b14*/ 	.word	0x0002ddc0


	//   ....[70]....
        /*0b18*/ 	.word	0x0002ddf0


	//   ....[71]....
        /*0b1c*/ 	.word	0x0002df60


	//   ....[72]....
        /*0b20*/ 	.word	0x0002df90


	//   ....[73]....
        /*0b24*/ 	.word	0x0002dfc0


	//   ....[74]....
        /*0b28*/ 	.word	0x0002dff0


	//   ....[75]....
        /*0b2c*/ 	.word	0x0002e020


	//   ....[76]....
        /*0b30*/ 	.word	0x0002e050


	//   ....[77]....
        /*0b34*/ 	.word	0x0002e0f0


	//   ....[78]....
        /*0b38*/ 	.word	0x0002e150


	//   ....[79]....
        /*0b3c*/ 	.word	0x0002e1e0


	//   ....[80]....
        /*0b40*/ 	.word	0x0002f2f0


	//   ....[81]....
        /*0b44*/ 	.word	0x000310c0


	//   ....[82]....
        /*0b48*/ 	.word	0x00031c20


	//   ....[83]....
        /*0b4c*/ 	.word	0x00031c30


	//   ....[84]....
        /*0b50*/ 	.word	0x00031c50


	//   ....[85]....
        /*0b54*/ 	.word	0x00031c70


	//   ....[86]....
        /*0b58*/ 	.word	0x00031d60


	//   ....[87]....
        /*0b5c*/ 	.word	0x00031df0


	//   ....[88]....
        /*0b60*/ 	.word	0x00031e20


	//   ....[89]....
        /*0b64*/ 	.word	0x00031ea0


	//   ....[90]....
        /*0b68*/ 	.word	0x00031ed0


	//   ....[91]....
        /*0b6c*/ 	.word	0x00031f50


	//   ....[92]....
        /*0b70*/ 	.word	0x00031f80


	//   ....[93]....
        /*0b74*/ 	.word	0x00032000


	//   ....[94]....
        /*0b78*/ 	.word	0x00032030


	//   ....[95]....
        /*0b7c*/ 	.word	0x00032090


	//   ....[96]....
        /*0b80*/ 	.word	0x000320a0


	//   ....[97]....
        /*0b84*/ 	.word	0x00032110


	//   ....[98]....
        /*0b88*/ 	.word	0x00032830


	//   ....[99]....
        /*0b8c*/ 	.word	0x00032880


	//   ....[100]....
        /*0b90*/ 	.word	0x00032940


	//   ....[101]....
        /*0b94*/ 	.word	0x00032950


	//   ....[102]....
        /*0b98*/ 	.word	0x00032a10


	//   ....[103]....
        /*0b9c*/ 	.word	0x00032a20


	//   ....[104]....
        /*0ba0*/ 	.word	0x00032ae0


	//   ....[105]....
        /*0ba4*/ 	.word	0x00032af0


	//   ....[106]....
        /*0ba8*/ 	.word	0x00032b90


	//   ....[107]....
        /*0bac*/ 	.word	0x00032ba0


	//   ....[108]....
        /*0bb0*/ 	.word	0x00032c50


	//   ....[109]....
        /*0bb4*/ 	.word	0x00032c60


	//   ....[110]....
        /*0bb8*/ 	.word	0x00032d10


	//   ....[111]....
        /*0bbc*/ 	.word	0x00032d20


	//   ....[112]....
        /*0bc0*/ 	.word	0x00032d30


	//   ....[113]....
        /*0bc4*/ 	.word	0x00032da0


	//   ....[114]....
        /*0bc8*/ 	.word	0x000359e0


	//   ....[115]....
        /*0bcc*/ 	.word	0x00035a40


	//   ....[116]....
        /*0bd0*/ 	.word	0x00035a70


	//   ....[117]....
        /*0bd4*/ 	.word	0x00035a80


	//   ....[118]....
        /*0bd8*/ 	.word	0x00035ab0


	//   ....[119]....
        /*0bdc*/ 	.word	0x00035ae0


	//   ....[120]....
        /*0be0*/ 	.word	0x00035b10


	//   ....[121]....
        /*0be4*/ 	.word	0x00035b40


	//   ....[122]....
        /*0be8*/ 	.word	0x00035cc0


	//   ....[123]....
        /*0bec*/ 	.word	0x00035cf0


	//   ....[124]....
        /*0bf0*/ 	.word	0x00035d20


	//   ....[125]....
        /*0bf4*/ 	.word	0x00035d50


	//   ....[126]....
        /*0bf8*/ 	.word	0x00035d80


	//   ....[127]....
        /*0bfc*/ 	.word	0x00035db0


	//   ....[128]....
        /*0c00*/ 	.word	0x00035e70


	//   ....[129]....
        /*0c04*/ 	.word	0x00035e90


	//   ....[130]....
        /*0c08*/ 	.word	0x00035f00


	//   ....[131]....
        /*0c0c*/ 	.word	0x000365d0


	//   ....[132]....
        /*0c10*/ 	.word	0x00036a10


	//   ....[133]....
        /*0c14*/ 	.word	0x00036ab0


	//   ....[134]....
        /*0c18*/ 	.word	0x00036b40


	//   ....[135]....
        /*0c1c*/ 	.word	0x00036b90


	//   ....[136]....
        /*0c20*/ 	.word	0x00036be0


	//   ....[137]....
        /*0c24*/ 	.word	0x00036c70


	//   ....[138]....
        /*0c28*/ 	.word	0x00036d00


	//   ....[139]....
        /*0c2c*/ 	.word	0x00036d50


	//   ....[140]....
        /*0c30*/ 	.word	0x00036da0


	//   ....[141]....
        /*0c34*/ 	.word	0x00036e90


	//   ....[142]....
        /*0c38*/ 	.word	0x00036f40


	//   ....[143]....
        /*0c3c*/ 	.word	0x00036fc0


	//   ....[144]....
        /*0c40*/ 	.word	0x00037040


	//   ....[145]....
        /*0c44*/ 	.word	0x000370e0


	//   ....[146]....
        /*0c48*/ 	.word	0x00037130


	//   ....[147]....
        /*0c4c*/ 	.word	0x00037180


	//   ....[148]....
        /*0c50*/ 	.word	0x000371f0


	//   ....[149]....
        /*0c54*/ 	.word	0x00037640


	//   ....[150]....
        /*0c58*/ 	.word	0x00037690


	//   ....[151]....
        /*0c5c*/ 	.word	0x00037720


	//   ....[152]....
        /*0c60*/ 	.word	0x000377b0


	//   ....[153]....
        /*0c64*/ 	.word	0x00037840


	//   ....[154]....
        /*0c68*/ 	.word	0x000378d0


	//   ....[155]....
        /*0c6c*/ 	.word	0x00037960


	//   ....[156]....
        /*0c70*/ 	.word	0x000379f0


	//   ....[157]....
        /*0c74*/ 	.word	0x00037ab0


	//   ....[158]....
        /*0c78*/ 	.word	0x00037da0


	//   ....[159]....
        /*0c7c*/ 	.word	0x00037f30


	//   ....[160]....
        /*0c80*/ 	.word	0x00037f90


	//   ....[161]....
        /*0c84*/ 	.word	0x00037ff0


	//   ....[162]....
        /*0c88*/ 	.word	0x00038050


	//   ....[163]....
        /*0c8c*/ 	.word	0x000380f0


	//   ....[164]....
        /*0c90*/ 	.word	0x000381e0


	//   ....[165]....
        /*0c94*/ 	.word	0x00038310


	//   ....[166]....
        /*0c98*/ 	.word	0x000383b0


	//   ....[167]....
        /*0c9c*/ 	.word	0x00038480


	//   ....[168]....
        /*0ca0*/ 	.word	0x00038520


	//   ....[169]....
        /*0ca4*/ 	.word	0x000385f0


	//   ....[170]....
        /*0ca8*/ 	.word	0x00038690


	//   ....[171]....
        /*0cac*/ 	.word	0x00038760


	//   ....[172]....
        /*0cb0*/ 	.word	0x00038800


	//   ....[173]....
        /*0cb4*/ 	.word	0x000388b0


	//   ....[174]....
        /*0cb8*/ 	.word	0x00038990


	//   ....[175]....
        /*0cbc*/ 	.word	0x00038bf0


	//   ....[176]....
        /*0cc0*/ 	.word	0x00038ca0


	//   ....[177]....
        /*0cc4*/ 	.word	0x00038da0


	//   ....[178]....
        /*0cc8*/ 	.word	0x00038e90


	//   ....[179]....
        /*0ccc*/ 	.word	0x00038f20


	//   ....[180]....
        /*0cd0*/ 	.word	0x00039010


	//   ....[181]....
        /*0cd4*/ 	.word	0x000390a0


	//   ....[182]....
        /*0cd8*/ 	.word	0x00039190


	//   ....[183]....
        /*0cdc*/ 	.word	0x00039220


	//   ....[184]....
        /*0ce0*/ 	.word	0x00039310


	//   ....[185]....
        /*0ce4*/ 	.word	0x000393a0


	//   ....[186]....
        /*0ce8*/ 	.word	0x00039480


	//   ....[187]....
        /*0cec*/ 	.word	0x000395b0


	//   ....[188]....
        /*0cf0*/ 	.word	0x00039600


	//   ....[189]....
        /*0cf4*/ 	.word	0x00039660


	//   ....[190]....
        /*0cf8*/ 	.word	0x00039700


	//   ....[191]....
        /*0cfc*/ 	.word	0x00039aa0


	//   ....[192]....
        /*0d00*/ 	.word	0x00039b40


	//   ....[193]....
        /*0d04*/ 	.word	0x00039c60


	//   ....[194]....
        /*0d08*/ 	.word	0x00039ce0


	//   ....[195]....
        /*0d0c*/ 	.word	0x00039d60


	//   ....[196]....
        /*0d10*/ 	.word	0x00039de0


	//   ....[197]....
        /*0d14*/ 	.word	0x00039e60


	//   ....[198]....
        /*0d18*/ 	.word	0x00039ef0


	//   ....[199]....
        /*0d1c*/ 	.word	0x00039f90


	//   ....[200]....
        /*0d20*/ 	.word	0x0003a040


	//   ....[201]....
        /*0d24*/ 	.word	0x0003a0c0


	//   ....[202]....
        /*0d28*/ 	.word	0x0003a140


	//   ....[203]....
        /*0d2c*/ 	.word	0x0003a1c0


	//   ....[204]....
        /*0d30*/ 	.word	0x0003a250


	//   ....[205]....
        /*0d34*/ 	.word	0x0003a2d0


	//   ....[206]....
        /*0d38*/ 	.word	0x0003a370


	//   ....[207]....
        /*0d3c*/ 	.word	0x0003a400


	//   ....[208]....
        /*0d40*/ 	.word	0x0003a530


	//   ....[209]....
        /*0d44*/ 	.word	0x0003c0c0


	//   ....[210]....
        /*0d48*/ 	.word	0x0003c2b0


	//   ....[211]....
        /*0d4c*/ 	.word	0x0003d470


	//   ....[212]....
        /*0d50*/ 	.word	0x0003d4a0


	//   ....[213]....
        /*0d54*/ 	.word	0x0003d4c0


	//   ....[214]....
        /*0d58*/ 	.word	0x0003d4d0


	//----- nvinfo : EIATTR_REG_RECONFIG
	.align		4
.L_471:
        /*0d5c*/ 	.byte	0x01, 0x54
	.zero		2


	//----- nvinfo : EIATTR_SYSCALL_OFFSETS
	.align		4
        /*0d60*/ 	.byte	0x04, 0x46
        /*0d62*/ 	.short	(.L_473 - .L_472)


	//   ....[0]....
.L_472:
        /*0d64*/ 	.word	0x00001d20


	//   ....[1]....
        /*0d68*/ 	.word	0x00001e70


	//   ....[2]....
        /*0d6c*/ 	.word	0x00006e70


	//   ....[3]....
        /*0d70*/ 	.word	0x000073f0


	//   ....[4]....
        /*0d74*/ 	.word	0x00030d00


	//   ....[5]....
        /*0d78*/ 	.word	0x00030e50


	//   ....[6]....
        /*0d7c*/ 	.word	0x00030f40


	//   ....[7]....
        /*0d80*/ 	.word	0x000317f0


	//   ....[8]....
        /*0d84*/ 	.word	0x00032440


	//----- nvinfo : EIATTR_MBARRIER_INSTR_OFFSETS
	.align		4
.L_473:
        /*0d88*/ 	.byte	0x04, 0x39
        /*0d8a*/ 	.short	(.L_475 - .L_474)


	//   ....[0]....
.L_474:
        /*0d8c*/ 	.word	0x00000330
        /*0d90*/ 	.word	0x000000ff
        /*0d94*/ 	.word	0x00032400
        /*0d98*/ 	.short	0x0100
        /*0d9a*/ 	.byte	0x08
	.zero		1


	//   ....[1]....
        /*0d9c*/ 	.word	0x00000340
        /*0da0*/ 	.word	0x000000ff
        /*0da4*/ 	.word	0x00032410
        /*0da8*/ 	.short	0x0100
        /*0daa*/ 	.byte	0x08
	.zero		1


	//   ....[2]....
        /*0dac*/ 	.word	0x00000350
        /*0db0*/ 	.word	0x000000ff
        /*0db4*/ 	.word	0x00032420
        /*0db8*/ 	.short	0x0100
        /*0dba*/ 	.byte	0x08
	.zero		1


	//   ....[3]....
        /*0dbc*/ 	.word	0x00000440
        /*0dc0*/ 	.word	0x000000ff
        /*0dc4*/ 	.word	0x00032430
        /*0dc8*/ 	.short	0x0100
        /*0dca*/ 	.byte	0x08
	.zero		1


	//   ....[4]....
        /*0dcc*/ 	.word	0x00000450
        /*0dd0*/ 	.word	0x000000ff
        /*0dd4*/ 	.word	0x00032440
        /*0dd8*/ 	.short	0x0100
        /*0dda*/ 	.byte	0x08
	.zero		1


	//   ....[5]....
        /*0ddc*/ 	.word	0x00000460
        /*0de0*/ 	.word	0x000000ff
        /*0de4*/ 	.word	0x00032438
        /*0de8*/ 	.short	0x0100
        /*0dea*/ 	.byte	0x08
	.zero		1


	//   ....[6]....
        /*0dec*/ 	.word	0x00000470
        /*0df0*/ 	.word	0x000000ff
        /*0df4*/ 	.word	0x00032448
        /*0df8*/ 	.short	0x0100
        /*0dfa*/ 	.byte	0x08
	.zero		1


	//   ....[7]....
        /*0dfc*/ 	.word	0x000005a0
        /*0e00*/ 	.word	0x000000ff
        /*0e04*/ 	.word	0x00032450
        /*0e08*/ 	.short	0x0100
        /*0e0a*/ 	.byte	0x08
	.zero		1


	//   ....[8]....
        /*0e0c*/ 	.word	0x000005b0
        /*0e10*/ 	.word	0x000000ff
        /*0e14*/ 	.word	0x00032460
        /*0e18*/ 	.short	0x0100
        /*0e1a*/ 	.byte	0x08
	.zero		1


	//   ....[9]....
        /*0e1c*/ 	.word	0x000005c0
        /*0e20*/ 	.word	0x000000ff
        /*0e24*/ 	.word	0x00032458
        /*0e28*/ 	.short	0x0100
        /*0e2a*/ 	.byte	0x08
	.zero		1


	//   ....[10]....
        /*0e2c*/ 	.word	0x000005d0
        /*0e30*/ 	.word	0x000000ff
        /*0e34*/ 	.word	0x00032468
        /*0e38*/ 	.short	0x0100
        /*0e3a*/ 	.byte	0x08
	.zero		1


	//   ....[11]....
        /*0e3c*/ 	.word	0x000006c0
        /*0e40*/ 	.word	0x000000ff
        /*0e44*/ 	.word	0x00032470
        /*0e48*/ 	.short	0x0100
        /*0e4a*/ 	.byte	0x06
	.zero		1


	//   ....[12]....
        /*0e4c*/ 	.word	0x000006d0
        /*0e50*/ 	.word	0x000000ff
        /*0e54*/ 	.word	0x00032480
        /*0e58*/ 	.short	0x0100
        /*0e5a*/ 	.byte	0x06
	.zero		1


	//   ....[13]....
        /*0e5c*/ 	.word	0x000006e0
        /*0e60*/ 	.word	0x000000ff
        /*0e64*/ 	.word	0x00032478
        /*0e68*/ 	.short	0x0100
        /*0e6a*/ 	.byte	0x06
	.zero		1


	//   ....[14]....
        /*0e6c*/ 	.word	0x000006f0
        /*0e70*/ 	.word	0x000000ff
        /*0e74*/ 	.word	0x00032488
        /*0e78*/ 	.short	0x0100
        /*0e7a*/ 	.byte	0x06
	.zero		1


	//   ....[15]....
        /*0e7c*/ 	.word	0x00000820
        /*0e80*/ 	.word	0x000000ff
        /*0e84*/ 	.word	0x00032490
        /*0e88*/ 	.short	0x0100
        /*0e8a*/ 	.byte	0x08
	.zero		1


	//   ....[16]....
        /*0e8c*/ 	.word	0x00000830
        /*0e90*/ 	.word	0x000000ff
        /*0e94*/ 	.word	0x000324a0
        /*0e98*/ 	.short	0x0100
        /*0e9a*/ 	.byte	0x08
	.zero		1


	//   ....[17]....
        /*0e9c*/ 	.word	0x00000840
        /*0ea0*/ 	.word	0x000000ff
        /*0ea4*/ 	.word	0x00032498
        /*0ea8*/ 	.short	0x0100
        /*0eaa*/ 	.byte	0x08
	.zero		1


	//   ....[18]....
        /*0eac*/ 	.word	0x00000850
        /*0eb0*/ 	.word	0x000000ff
        /*0eb4*/ 	.word	0x000324a8
        /*0eb8*/ 	.short	0x0100
        /*0eba*/ 	.byte	0x08
	.zero		1


	//   ....[19]....
        /*0ebc*/ 	.word	0x00000980
        /*0ec0*/ 	.word	0x000000ff
        /*0ec4*/ 	.word	0x000324b0
        /*0ec8*/ 	.short	0x0100
        /*0eca*/ 	.byte	0x08
	.zero		1


	//   ....[20]....
        /*0ecc*/ 	.word	0x00000990
        /*0ed0*/ 	.word	0x000000ff
        /*0ed4*/ 	.word	0x000324c0
        /*0ed8*/ 	.short	0x0100
        /*0eda*/ 	.byte	0x08
	.zero		1


	//   ....[21]....
        /*0edc*/ 	.word	0x000009a0
        /*0ee0*/ 	.word	0x000000ff
        /*0ee4*/ 	.word	0x000324b8
        /*0ee8*/ 	.short	0x0100
        /*0eea*/ 	.byte	0x08
	.zero		1


	//   ....[22]....
        /*0eec*/ 	.word	0x000009b0
        /*0ef0*/ 	.word	0x000000ff
        /*0ef4*/ 	.word	0x000324c8
        /*0ef8*/ 	.short	0x0100
        /*0efa*/ 	.byte	0x08
	.zero		1


	//   ....[23]....
        /*0efc*/ 	.word	0x00003000
        /*0f00*/ 	.word	0x00000058
        /*0f04*/ 	.word	0x00032490
        /*0f08*/ 	.short	0x010a
        /*0f0a*/ 	.byte	0x3f
	.zero		1


	//   ....[24]....
        /*0f0c*/ 	.word	0x00004480
        /*0f10*/ 	.word	0x00000058
        /*0f14*/ 	.word	0x00032490
        /*0f18*/ 	.short	0x010a
        /*0f1a*/ 	.byte	0x3f
	.zero		1


	//   ....[25]....
        /*0f1c*/ 	.word	0x00005540
        /*0f20*/ 	.word	0x00000058
        /*0f24*/ 	.word	0x00032490
        /*0f28*/ 	.short	0x010a
        /*0f2a*/ 	.byte	0x3f
	.zero		1


	//   ....[26]....
        /*0f2c*/ 	.word	0x00005750
        /*0f30*/ 	.word	0x0000000c
        /*0f34*/ 	.word	0x00000000
        /*0f38*/ 	.short	0x0101
        /*0f3a*/ 	.byte	0x3f
	.zero		1


	//   ....[27]....
        /*0f3c*/ 	.word	0x00005790
        /*0f40*/ 	.word	0x00000058
        /*0f44*/ 	.word	0x000324b0
        /*0f48*/ 	.short	0x010a
        /*0f4a*/ 	.byte	0x3f
	.zero		1


	//   ....[28]....
        /*0f4c*/ 	.word	0x00005de0
        /*0f50*/ 	.word	0x00000058
        /*0f54*/ 	.word	0x00000000
        /*0f58*/ 	.short	0x0101
        /*0f5a*/ 	.byte	0x3f
	.zero		1


	//   ....[29]....
        /*0f5c*/ 	.word	0x00007170
        /*0f60*/ 	.word	0x00000090
        /*0f64*/ 	.word	0x00032400
        /*0f68*/ 	.short	0x010a
        /*0f6a*/ 	.byte	0x3f
	.zero		1


	//   ....[30]....
        /*0f6c*/ 	.word	0x000071c0
        /*0f70*/ 	.word	0x00000090
        /*0f74*/ 	.word	0x00032400
        /*0f78*/ 	.short	0x010a
        /*0f7a*/ 	.byte	0x3f
	.zero		1


	//   ....[31]....
        /*0f7c*/ 	.word	0x00007ba0
        /*0f80*/ 	.word	0x00000090
        /*0f84*/ 	.word	0x00032400
        /*0f88*/ 	.short	0x010a
        /*0f8a*/ 	.byte	0x3f
	.zero		1


	//   ....[32]....
        /*0f8c*/ 	.word	0x00009090
        /*0f90*/ 	.word	0x00000090
        /*0f94*/ 	.word	0x00032400
        /*0f98*/ 	.short	0x010a
        /*0f9a*/ 	.byte	0x3f
	.zero		1


	//   ....[33]....
        /*0f9c*/ 	.word	0x0000a710
        /*0fa0*/ 	.word	0x00000005
        /*0fa4*/ 	.word	0x00000000
        /*0fa8*/ 	.short	0x010a
        /*0faa*/ 	.byte	0x3f
	.zero		1


	//   ....[34]....
        /*0fac*/ 	.word	0x0000a810
        /*0fb0*/ 	.word	0x00000002
        /*0fb4*/ 	.word	0x00000000
        /*0fb8*/ 	.short	0x010a
        /*0fba*/ 	.byte	0x3f
	.zero		1


	//   ....[35]....
        /*0fbc*/ 	.word	0x0000ac40
        /*0fc0*/ 	.word	0x00000005
        /*0fc4*/ 	.word	0x00000000
        /*0fc8*/ 	.short	0x010a
        /*0fca*/ 	.byte	0x3f
	.zero		1


	//   ....[36]....
        /*0fcc*/ 	.word	0x0000acf0
        /*0fd0*/ 	.word	0x00000004
        /*0fd4*/ 	.word	0x00000000
        /*0fd8*/ 	.short	0x010a
        /*0fda*/ 	.byte	0x3f
	.zero		1


	//   ....[37]....
        /*0fdc*/ 	.word	0x0000b9d0
        /*0fe0*/ 	.word	0x00000004
        /*0fe4*/ 	.word	0x00000000
        /*0fe8*/ 	.short	0x0101
        /*0fea*/ 	.byte	0x3f
	.zero		1


	//   ....[38]....
        /*0fec*/ 	.word	0x00015080
        /*0ff0*/ 	.word	0x00000002
        /*0ff4*/ 	.word	0x00000000
        /*0ff8*/ 	.short	0x0101
        /*0ffa*/ 	.byte	0x3f
	.zero		1


	//   ....[39]....
        /*0ffc*/ 	.word	0x00015530
        /*1000*/ 	.word	0x00000007
        /*1004*/ 	.word	0x00000000
        /*1008*/ 	.short	0x010a
        /*100a*/ 	.byte	0x3f
	.zero		1


	//   ....[40]....
        /*100c*/ 	.word	0x00015630
        /*1010*/ 	.word	0x00000000
        /*1014*/ 	.word	0x00000000
        /*1018*/ 	.short	0x010a
        /*101a*/ 	.byte	0x3f
	.zero		1


	//   ....[41]....
        /*101c*/ 	.word	0x00015a60
        /*1020*/ 	.word	0x00000007
        /*1024*/ 	.word	0x00000000
        /*1028*/ 	.short	0x010a
        /*102a*/ 	.byte	0x3f
	.zero		1


	//   ....[42]....
        /*102c*/ 	.word	0x00015b10
        /*1030*/ 	.word	0x00000006
        /*1034*/ 	.word	0x00000000
        /*1038*/ 	.short	0x010a
        /*103a*/ 	.byte	0x3f
	.zero		1


	//   ....[43]....
        /*103c*/ 	.word	0x000167f0
        /*1040*/ 	.word	0x00000006
        /*1044*/ 	.word	0x00000000
        /*1048*/ 	.short	0x0101
        /*104a*/ 	.byte	0x3f
	.zero		1


	//   ....[44]....
        /*104c*/ 	.word	0x0001eb70
        /*1050*/ 	.word	0x00000000
        /*1054*/ 	.word	0x00000000
        /*1058*/ 	.short	0x0101
        /*105a*/ 	.byte	0x3f
	.zero		1


	//   ....[45]....
        /*105c*/ 	.word	0x0001ed80
        /*1060*/ 	.word	0x00000005
        /*1064*/ 	.word	0x00000000
        /*1068*/ 	.short	0x010a
        /*106a*/ 	.byte	0x3f
	.zero		1


	//   ....[46]....
        /*106c*/ 	.word	0x0001ee80
        /*1070*/ 	.word	0x00000006
        /*1074*/ 	.word	0x00000000
        /*1078*/ 	.short	0x010a
        /*107a*/ 	.byte	0x3f
	.zero		1


	//   ....[47]....
        /*107c*/ 	.word	0x0001f2b0
        /*1080*/ 	.word	0x00000005
        /*1084*/ 	.word	0x00000000
        /*1088*/ 	.short	0x010a
        /*108a*/ 	.byte	0x3f
	.zero		1


	//   ....[48]....
        /*108c*/ 	.word	0x0001f360
        /*1090*/ 	.word	0x00000006
        /*1094*/ 	.word	0x00000000
        /*1098*/ 	.short	0x010a
        /*109a*/ 	.byte	0x3f
	.zero		1


	//   ....[49]....
        /*109c*/ 	.word	0x00020050
        /*10a0*/ 	.word	0x00000005
        /*10a4*/ 	.word	0x00000000
        /*10a8*/ 	.short	0x0101
        /*10aa*/ 	.byte	0x3f
	.zero		1


	//   ....[50]....
        /*10ac*/ 	.word	0x00029870
        /*10b0*/ 	.word	0x00000004
        /*10b4*/ 	.word	0x00000000
        /*10b8*/ 	.short	0x0101
        /*10ba*/ 	.byte	0x3f
	.zero		1


	//   ....[51]....
        /*10bc*/ 	.word	0x0002c7b0
        /*10c0*/ 	.word	0x00000000
        /*10c4*/ 	.word	0x00000000
        /*10c8*/ 	.short	0x0101
        /*10ca*/ 	.byte	0x3f
	.zero		1


	//   ....[52]....
        /*10cc*/ 	.word	0x0002f3e0
        /*10d0*/ 	.word	0x00000006
        /*10d4*/ 	.word	0x00032420
        /*10d8*/ 	.short	0x010a
        /*10da*/ 	.byte	0x3f
	.zero		1


	//   ....[53]....
        /*10dc*/ 	.word	0x0002f4d0
        /*10e0*/ 	.word	0x00000004
        /*10e4*/ 	.word	0x000324a0
        /*10e8*/ 	.short	0x010a
        /*10ea*/ 	.byte	0x3f
	.zero		1


	//   ....[54]....
        /*10ec*/ 	.word	0x0002f720
        /*10f0*/ 	.word	0x00000004
        /*10f4*/ 	.word	0x000324c0
        /*10f8*/ 	.short	0x010a
        /*10fa*/ 	.byte	0x3f
	.zero		1


	//   ....[55]....
        /*10fc*/ 	.word	0x0002fde0
        /*1100*/ 	.word	0x00000005
        /*1104*/ 	.word	0x000324a0
        /*1108*/ 	.short	0x010a
        /*110a*/ 	.byte	0x3f
	.zero		1


	//   ....[56]....
        /*110c*/ 	.word	0x00030020
        /*1110*/ 	.word	0x00000005
        /*1114*/ 	.word	0x000324c0
        /*1118*/ 	.short	0x010a
        /*111a*/ 	.byte	0x3f
	.zero		1


	//   ....[57]....
        /*111c*/ 	.word	0x00031350
        /*1120*/ 	.word	0x00000000
        /*1124*/ 	.word	0x00032440
        /*1128*/ 	.short	0x010a
        /*112a*/ 	.byte	0x3f
	.zero		1


	//   ....[58]....
        /*112c*/ 	.word	0x000321e0
        /*1130*/ 	.word	0x00000008
        /*1134*/ 	.word	0x00032400
        /*1138*/ 	.short	0x0107
        /*113a*/ 	.byte	0x3f
	.zero		1


	//   ....[59]....
        /*113c*/ 	.word	0x00032280
        /*1140*/ 	.word	0x00000002
        /*1144*/ 	.word	0x00032400
        /*1148*/ 	.short	0x0101
        /*114a*/ 	.byte	0x3f
	.zero		1


	//   ....[60]....
        /*114c*/ 	.word	0x00032f00
        /*1150*/ 	.word	0x00000008
        /*1154*/ 	.word	0x00032410
        /*1158*/ 	.short	0x0107
        /*115a*/ 	.byte	0x3f
	.zero		1


	//   ....[61]....
        /*115c*/ 	.word	0x00033000
        /*1160*/ 	.word	0x00000002
        /*1164*/ 	.word	0x00032410
        /*1168*/ 	.short	0x0101
        /*116a*/ 	.byte	0x3f
	.zero		1


	//   ....[62]....
        /*116c*/ 	.word	0x00033020
        /*1170*/ 	.word	0x00000002
        /*1174*/ 	.word	0x00032420
        /*1178*/ 	.short	0x010a
        /*117a*/ 	.byte	0x3f
	.zero		1


	//   ....[63]....
        /*117c*/ 	.word	0x00033130
        /*1180*/ 	.word	0x00000002
        /*1184*/ 	.word	0x00032460
        /*1188*/ 	.short	0x010a
        /*118a*/ 	.byte	0x3f
	.zero		1


	//   ....[64]....
        /*118c*/ 	.word	0x000339f0
        /*1190*/ 	.word	0x00000002
        /*1194*/ 	.word	0x00032440
        /*1198*/ 	.short	0x010a
        /*119a*/ 	.byte	0x3f
	.zero		1


	//   ....[65]....
        /*119c*/ 	.word	0x00033c40
        /*11a0*/ 	.word	0x00000002
        /*11a4*/ 	.word	0x00032460
        /*11a8*/ 	.short	0x010a
        /*11aa*/ 	.byte	0x3f
	.zero		1


	//   ....[66]....
        /*11ac*/ 	.word	0x000344a0
        /*11b0*/ 	.word	0x00000003
        /*11b4*/ 	.word	0x00032440
        /*11b8*/ 	.short	0x010a
        /*11ba*/ 	.byte	0x3f
	.zero		1


	//   ....[67]....
        /*11bc*/ 	.word	0x000346e0
        /*11c0*/ 	.word	0x00000003
        /*11c4*/ 	.word	0x00032460
        /*11c8*/ 	.short	0x010a
        /*11ca*/ 	.byte	0x3f
	.zero		1


	//   ....[68]....
        /*11cc*/ 	.word	0x00034eb0
        /*11d0*/ 	.word	0x00000003
        /*11d4*/ 	.word	0x00032440
        /*11d8*/ 	.short	0x010a
        /*11da*/ 	.byte	0x3f
	.zero		1


	//   ....[69]....
        /*11dc*/ 	.word	0x00035100
        /*11e0*/ 	.word	0x00000003
        /*11e4*/ 	.word	0x00032460
        /*11e8*/ 	.short	0x010a
        /*11ea*/ 	.byte	0x3f
	.zero		1


	//   ....[70]....
        /*11ec*/ 	.word	0x00036550
        /*11f0*/ 	.word	0x00000000
        /*11f4*/ 	.word	0x00032420
        /*11f8*/ 	.short	0x010a
        /*11fa*/ 	.byte	0x3f
	.zero		1


	//   ....[71]....
        /*11fc*/ 	.word	0x00036700
        /*1200*/ 	.word	0x00000006
        /*1204*/ 	.word	0x00000000
        /*1208*/ 	.short	0x010a
        /*120a*/ 	.byte	0x3f
	.zero		1


	//   ....[72]....
        /*120c*/ 	.word	0x00036770
        /*1210*/ 	.word	0x00000007
        /*1214*/ 	.word	0x00000000
        /*1218*/ 	.short	0x010a
        /*121a*/ 	.byte	0x3f
	.zero		1


	//   ....[73]....
        /*121c*/ 	.word	0x000367e0
        /*1220*/ 	.word	0x00000004
        /*1224*/ 	.word	0x00000000
        /*1228*/ 	.short	0x010a
        /*122a*/ 	.byte	0x3f
	.zero		1


	//   ....[74]....
        /*122c*/ 	.word	0x00036810
        /*1230*/ 	.word	0x00000003
        /*1234*/ 	.word	0x00000000
        /*1238*/ 	.short	0x010a
        /*123a*/ 	.byte	0x3f
	.zero		1


	//   ....[75]....
        /*123c*/ 	.word	0x00036870
        /*1240*/ 	.word	0x00000058
        /*1244*/ 	.word	0x00032490
        /*1248*/ 	.short	0x010a
        /*124a*/ 	.byte	0x3f
	.zero		1


	//   ....[76]....
        /*124c*/ 	.word	0x000368c0
        /*1250*/ 	.word	0x00000058
        /*1254*/ 	.word	0x00032490
        /*1258*/ 	.short	0x010a
        /*125a*/ 	.byte	0x3f
	.zero		1


	//   ....[77]....
        /*125c*/ 	.word	0x00036910
        /*1260*/ 	.word	0x00000058
        /*1264*/ 	.word	0x00032490
        /*1268*/ 	.short	0x010a
        /*126a*/ 	.byte	0x3f
	.zero		1


	//   ....[78]....
        /*126c*/ 	.word	0x00036960
        /*1270*/ 	.word	0x00000058
        /*1274*/ 	.word	0x000324b0
        /*1278*/ 	.short	0x010a
        /*127a*/ 	.byte	0x3f
	.zero		1


	//   ....[79]....
        /*127c*/ 	.word	0x00036dd0
        /*1280*/ 	.word	0x00000090
        /*1284*/ 	.word	0x00032400
        /*1288*/ 	.short	0x010a
        /*128a*/ 	.byte	0x3f
	.zero		1


	//   ....[80]....
        /*128c*/ 	.word	0x000373c0
        /*1290*/ 	.word	0x00000090
        /*1294*/ 	.word	0x00032400
        /*1298*/ 	.short	0x010a
        /*129a*/ 	.byte	0x3f
	.zero		1


	//   ....[81]....
        /*129c*/ 	.word	0x00037410
        /*12a0*/ 	.word	0x00000002
        /*12a4*/ 	.word	0x00000000
        /*12a8*/ 	.short	0x010a
        /*12aa*/ 	.byte	0x3f
	.zero		1


	//   ....[82]....
        /*12ac*/ 	.word	0x00037460
        /*12b0*/ 	.word	0x00000004
        /*12b4*/ 	.word	0x00000000
        /*12b8*/ 	.short	0x010a
        /*12ba*/ 	.byte	0x3f
	.zero		1


	//   ....[83]....
        /*12bc*/ 	.word	0x000374b0
        /*12c0*/ 	.word	0x00000000
        /*12c4*/ 	.word	0x00000000
        /*12c8*/ 	.short	0x010a
        /*12ca*/ 	.byte	0x3f
	.zero		1


	//   ....[84]....
        /*12cc*/ 	.word	0x00037500
        /*12d0*/ 	.word	0x00000006
        /*12d4*/ 	.word	0x00000000
        /*12d8*/ 	.short	0x010a
        /*12da*/ 	.byte	0x3f
	.zero		1


	//   ....[85]....
        /*12dc*/ 	.word	0x00037550
        /*12e0*/ 	.word	0x00000006
        /*12e4*/ 	.word	0x00000000
        /*12e8*/ 	.short	0x010a
        /*12ea*/ 	.byte	0x3f
	.zero		1


	//   ....[86]....
        /*12ec*/ 	.word	0x000375a0
        /*12f0*/ 	.word	0x00000006
        /*12f4*/ 	.word	0x00000000
        /*12f8*/ 	.short	0x010a
        /*12fa*/ 	.byte	0x3f
	.zero		1


	//   ....[87]....
        /*12fc*/ 	.word	0x00037b80
        /*1300*/ 	.word	0x00000005
        /*1304*/ 	.word	0x00032420
        /*1308*/ 	.short	0x010a
        /*130a*/ 	.byte	0x3f
	.zero		1


	//   ....[88]....
        /*130c*/ 	.word	0x00037bd0
        /*1310*/ 	.word	0x00000004
        /*1314*/ 	.word	0x000324a0
        /*1318*/ 	.short	0x010a
        /*131a*/ 	.byte	0x3f
	.zero		1


	//   ....[89]....
        /*131c*/ 	.word	0x00037c20
        /*1320*/ 	.word	0x00000004
        /*1324*/ 	.word	0x000324c0
        /*1328*/ 	.short	0x010a
        /*132a*/ 	.byte	0x3f
	.zero		1


	//   ....[90]....
        /*132c*/ 	.word	0x00037c70
        /*1330*/ 	.word	0x00000005
        /*1334*/ 	.word	0x000324a0
        /*1338*/ 	.short	0x010a
        /*133a*/ 	.byte	0x3f
	.zero		1


	//   ....[91]....
        /*133c*/ 	.word	0x00037cc0
        /*1340*/ 	.word	0x00000005
        /*1344*/ 	.word	0x000324c0
        /*1348*/ 	.short	0x010a
        /*134a*/ 	.byte	0x3f
	.zero		1


	//   ....[92]....
        /*134c*/ 	.word	0x00037e60
        /*1350*/ 	.word	0x00000000
        /*1354*/ 	.word	0x00032440
        /*1358*/ 	.short	0x010a
        /*135a*/ 	.byte	0x3f
	.zero		1


	//   ....[93]....
        /*135c*/ 	.word	0x000397c0
        /*1360*/ 	.word	0x00000002
        /*1364*/ 	.word	0x00032420
        /*1368*/ 	.short	0x010a
        /*136a*/ 	.byte	0x3f
	.zero		1


	//   ....[94]....
        /*136c*/ 	.word	0x00039810
        /*1370*/ 	.word	0x00000002
        /*1374*/ 	.word	0x00032460
        /*1378*/ 	.short	0x010a
        /*137a*/ 	.byte	0x3f
	.zero		1


	//   ....[95]....
        /*137c*/ 	.word	0x00039860
        /*1380*/ 	.word	0x00000002
        /*1384*/ 	.word	0x00032440
        /*1388*/ 	.short	0x010a
        /*138a*/ 	.byte	0x3f
	.zero		1


	//   ....[96]....
        /*138c*/ 	.word	0x000398b0
        /*1390*/ 	.word	0x00000002
        /*1394*/ 	.word	0x00032460
        /*1398*/ 	.short	0x010a
        /*139a*/ 	.byte	0x3f
	.zero		1


	//   ....[97]....
        /*139c*/ 	.word	0x00039900
        /*13a0*/ 	.word	0x00000003
        /*13a4*/ 	.word	0x00032440
        /*13a8*/ 	.short	0x010a
        /*13aa*/ 	.byte	0x3f
	.zero		1


	//   ....[98]....
        /*13ac*/ 	.word	0x00039950
        /*13b0*/ 	.word	0x00000003
        /*13b4*/ 	.word	0x00032460
        /*13b8*/ 	.short	0x010a
        /*13ba*/ 	.byte	0x3f
	.zero		1


	//   ....[99]....
        /*13bc*/ 	.word	0x000399a0
        /*13c0*/ 	.word	0x00000003
        /*13c4*/ 	.word	0x00032440
        /*13c8*/ 	.short	0x010a
        /*13ca*/ 	.byte	0x3f
	.zero		1


	//   ....[100]....
        /*13cc*/ 	.word	0x000399f0
        /*13d0*/ 	.word	0x00000003
        /*13d4*/ 	.word	0x00032460
        /*13d8*/ 	.short	0x010a
        /*13da*/ 	.byte	0x3f
	.zero		1


	//   ....[101]....
        /*13dc*/ 	.word	0x0003a450
        /*13e0*/ 	.word	0x00000000
        /*13e4*/ 	.word	0x00032420
        /*13e8*/ 	.short	0x010a
        /*13ea*/ 	.byte	0x3f
	.zero		1


	//   ....[102]....
        /*13ec*/ 	.word	0x0003a5f0
        /*13f0*/ 	.word	0x00000006
        /*13f4*/ 	.word	0x00000000
        /*13f8*/ 	.short	0x010a
        /*13fa*/ 	.byte	0x3f
	.zero		1


	//   ....[103]....
        /*13fc*/ 	.word	0x0003a640
        /*1400*/ 	.word	0x00000007
        /*1404*/ 	.word	0x00000000
        /*1408*/ 	.short	0x010a
        /*140a*/ 	.byte	0x3f
	.zero		1


	//   ....[104]....
        /*140c*/ 	.word	0x0003a690
        /*1410*/ 	.word	0x00000004
        /*1414*/ 	.word	0x00000000
        /*1418*/ 	.short	0x010a
        /*141a*/ 	.byte	0x3f
	.zero		1


	//   ....[105]....
        /*141c*/ 	.word	0x0003a830
        /*1420*/ 	.word	0x0000000a
        /*1424*/ 	.word	0x00000000
        /*1428*/ 	.short	0x010a
        /*142a*/ 	.byte	0x3f
	.zero		1


	//   ....[106]....
        /*142c*/ 	.word	0x0003a930
        /*1430*/ 	.word	0x00000008
        /*1434*/ 	.word	0x00000000
        /*1438*/ 	.short	0x010a
        /*143a*/ 	.byte	0x3f
	.zero		1


	//   ....[107]....
        /*143c*/ 	.word	0x0003ad50
        /*1440*/ 	.word	0x00000004
        /*1444*/ 	.word	0x00032410
        /*1448*/ 	.short	0x010a
        /*144a*/ 	.byte	0x3f
	.zero		1


	//   ....[108]....
        /*144c*/ 	.word	0x0003ae70
        /*1450*/ 	.word	0x0000000a
        /*1454*/ 	.word	0x00000000
        /*1458*/ 	.short	0x010a
        /*145a*/ 	.byte	0x3f
	.zero		1


	//   ....[109]....
        /*145c*/ 	.word	0x0003af70
        /*1460*/ 	.word	0x00000008
        /*1464*/ 	.word	0x00000000
        /*1468*/ 	.short	0x010a
        /*146a*/ 	.byte	0x3f
	.zero		1


	//   ....[110]....
        /*146c*/ 	.word	0x0003bd00
        /*1470*/ 	.word	0x0000000b
        /*1474*/ 	.word	0x00000000
        /*1478*/ 	.short	0x0101
        /*147a*/ 	.byte	0x3f
	.zero		1


	//   ....[111]....
        /*147c*/ 	.word	0x00045c40
        /*1480*/ 	.word	0x00000000
        /*1484*/ 	.word	0x00000000
        /*1488*/ 	.short	0x0101
        /*148a*/ 	.byte	0x3f
	.zero		1


	//   ....[112]....
        /*148c*/ 	.word	0x00045c70
        /*1490*/ 	.word	0x00000008
        /*1494*/ 	.word	0x00000000
        /*1498*/ 	.short	0x010a
        /*149a*/ 	.byte	0x3f
	.zero		1


	//   ....[113]....
        /*149c*/ 	.word	0x00045cc0
        /*14a0*/ 	.word	0x00000004
        /*14a4*/ 	.word	0x00032410
        /*14a8*/ 	.short	0x010a
        /*14aa*/ 	.byte	0x3f
	.zero		1


	//   ....[114]....
        /*14ac*/ 	.word	0x00045d10
        /*14b0*/ 	.word	0x00000008
        /*14b4*/ 	.word	0x00000000
        /*14b8*/ 	.short	0x010a
        /*14ba*/ 	.byte	0x3f
	.zero		1


	//----- nvinfo : EIATTR_NUM_MBARRIERS
	.align		4
.L_475:
        /*14bc*/ 	.byte	0x03, 0x38
        /*14be*/ 	.short	0x0017


	//----- nvinfo : EIATTR_EXIT_INSTR_OFFSETS
	.align		4
        /*14c0*/ 	.byte	0x04, 0x1c
        /*14c2*/ 	.short	(.L_477 - .L_476)


	//   ....[0]....
.L_476:
        /*14c4*/ 	.word	0x00036860


	//----- nvinfo : EIATTR_MAX_THREADS
	.align		4
.L_477:
        /*14c8*/ 	.byte	0x04, 0x05
        /*14ca*/ 	.short	(.L_479 - .L_478)
.L_478:
        /*14cc*/ 	.word	0x00000180
        /*14d0*/ 	.word	0x00000001
        /*14d4*/ 	.word	0x00000001


	//----- nvinfo : EIATTR_CRS_STACK_SIZE
	.align		4
.L_479:
        /*14d8*/ 	.byte	0x04, 0x1e
        /*14da*/ 	.short	(.L_481 - .L_480)
.L_480:
        /*14dc*/ 	.word	0x00000000


	//----- nvinfo : EIATTR_CBANK_PARAM_SIZE
	.align		4
.L_481:
        /*14e0*/ 	.byte	0x03, 0x19
        /*14e2*/ 	.short	0x0bf0


	//----- nvinfo : EIATTR_PARAM_CBANK
	.align		4
        /*14e4*/ 	.byte	0x04, 0x0a
        /*14e6*/ 	.short	(.L_483 - .L_482)
	.align		4
.L_482:
        /*14e8*/ 	.word	index@(.nv.constant0._ZN7cutlass13device_kernelIN5flash11enable_sm90INS1_16FlashAttnFwdSm90INS1_25CollectiveMainloopFwdSm90ILi2EN4cute5tupleIJNS5_1CILi1EEES8_S8_EEENS6_IJNS7_ILi128EEENS7_ILi96EEENS7_ILi64EEEEEELi256ENS_10bfloat16_tEfNS_4arch4Sm90ELb0ELb1ELb0ELb1ELb0ELb1ELb1ELb1ELb0ELb1ELb0ELb0EEENS1_21CollectiveEpilogueFwdINS6_IJSA_NS7_ILi256EEESB_EEES9_SE_SG_Li256ELb1ELb1ELb0ELb0EEENS1_36VarlenDynamicPersistentTileSchedulerILi128ELi96ELi256ELi128ELb0ELb1ELb1ELb1ELb0ELb1EEEEEEEEEvNT_6ParamsE)
        /*14ec*/ 	.short	0x0210
        /*14ee*/ 	.short	0x0bf0


	//----- nvinfo : EIATTR_SW_WAR
	.align		4
.L_483:
        /*14f0*/ 	.byte	0x04, 0x36
        /*14f2*/ 	.short	(.L_485 - .L_484)
.L_484:
        /*14f4*/ 	.word	0x00000008
.L_485:


//--------------------- .nv.info._ZN7cutlass13device_kernelIN5flash11enable_sm90INS1_16FlashAttnFwdSm90INS1_25CollectiveMainloopFwdSm90ILi2EN4cute5tupleIJNS5_1CILi1EEES8_S8_EEENS6_IJNS7_ILi128EEENS7_ILi96EEENS7_ILi64EEEEEELi256ENS_10bfloat16_tEfNS_4arch4Sm90ELb1ELb0ELb0ELb0ELb0ELb0ELb0ELb1ELb0ELb1ELb0ELb0EEENS1_21CollectiveEpilogueFwdINS6_IJSA_NS7_ILi256EEESB_EEES9_SE_SG_Li256ELb0ELb1ELb0ELb0EEENS1_30DynamicPersistentTileSchedulerILi256ELi128ELb0ELb1ELb1EEEEEEEEEvNT_6ParamsE --------------------------
	.section	.nv.info._ZN7cutlass13device_kernelIN5flash11enable_sm90INS1_16FlashAttnFwdSm90INS1_25CollectiveMainloopFwdSm90ILi2EN4cute5tupleIJNS5_1CILi1EEES8_S8_EEENS6_IJNS7_ILi128EEENS7_ILi96EEENS7_ILi64EEEEEELi256ENS_10bfloat16_tEfNS_4arch4Sm90ELb1ELb0ELb0ELb0ELb0ELb0ELb0ELb1ELb0ELb1ELb0ELb0EEENS1_21CollectiveEpilogueFwdINS6_IJSA_NS7_ILi256EEESB_EEES9_SE_SG_Li256ELb0ELb1ELb0ELb0EEENS1_30DynamicPersistentTileSchedulerILi256ELi128ELb0ELb1ELb1EEEEEEEEEvNT_6ParamsE,"",@"SHT_CUDA_INFO"
	.sectionflags	@""
	.align	4


	//----- nvinfo : EIATTR_CUDA_API_VERSION
	.align		4
        /*0000*/ 	.byte	0x04, 0x37
        /*0002*/ 	.short	(.L_487 - .L_486)
.L_486:
        /*0004*/ 	.word	0x00000082


	//----- nvinfo : EIATTR_KPARAM_INFO
	.align		4
.L_487:
        /*0008*/ 	.byte	0x04, 0x17
        /*000a*/ 	.short	(.L_489 - .L_488)
.L_488:
        /*000c*/ 	.word	0x00000000
        /*0010*/ 	.short	0x0000
        /*0012*/ 	.short	0x0070
        /*0014*/ 	.byte	0x00, 0xf0, 0x01, 0x2a


	//----- nvinfo : EIATTR_SPARSE_MMA_MASK
	.align		4
.L_489:
        /*0018*/ 	.byte	0x03, 0x50
        /*001a*/ 	.short	0x0000


	//----- nvinfo : EIATTR_MAXREG_COUNT
	.align		4
        /*001c*/ 	.byte	0x03, 0x1b
        /*001e*/ 	.short	0x00a8


	//----- nvinfo : EIATTR_NUM_BARRIERS
	.align		4
        /*0020*/ 	.byte	0x02, 0x4c
        /*0022*/ 	.byte	0x10
	.zero		1


	//----- nvinfo : EIATTR_EXTERNS
	.align		4
        /*0024*/ 	.byte	0x04, 0x0f
        /*0026*/ 	.short	(.L_491 - .L_490)


	//   ....[0]....
	.align		4
.L_490:
        /*0028*/ 	.word	index@(__assertfail)


	//----- nvinfo : EIATTR_ANNOTATIONS
	.align		4
.L_491:
        /*002c*/ 	.byte	0x04, 0x55
        /*002e*/ 	.short	(.L_493 - .L_492)


	//   ....[0]....
.L_492:
        /* <DEDUP_REMOVED lines=24> */


	//----- nvinfo : EIATTR_MERCURY_ISA_VERSION
	.align		4
.L_493:
        /*01a0*/ 	.byte	0x03, 0x5f
        /*01a2*/ 	.short	0x0101


	//----- nvinfo : EIATTR_INT_WARP_WIDE_INSTR_OFFSETS
	.align		4
        /*01a4*/ 	.byte	0x04, 0x31
        /*01a6*/ 	.short	(.L_495 - .L_494)


	//   ....[0]....
.L_494:
        /*01a8*/ 	.word	0x00000130


	//   ....[1]....
        /*01ac*/ 	.word	0x00000170


	//   ....[2]....
        /*01b0*/ 	.word	0x000001e0


	//   ....[3]....
        /*01b4*/ 	.word	0x0000b3e0


	//   ....[4]....
        /*01b8*/ 	.word	0x0000b470


	//   ....[5]....
        /*01bc*/ 	.word	0x0000edb0


	//   ....[6]....
        /*01c0*/ 	.word	0x0000ee40


	//----- nvinfo : EIATTR_COOP_GROUP_MASK_REGIDS
	.align		4
.L_495:
        /*01c4*/ 	.byte	0x04, 0x29
        /*01c6*/ 	.short	(.L_497 - .L_496)


	//   ....[0]....
.L_496:
        /*01c8*/ 	.word	0xffffffff


	//   ....[1]....
        /*01cc*/ 	.word	0xffffffff


	//   ....[2]....
        /*01d0*/ 	.word	0xffffffff


	//   ....[3]....
        /*01d4*/ 	.word	0xffffffff


	//   ....[4]....
        /*01d8*/ 	.word	0xffffffff


	//   ....[5]....
        /*01dc*/ 	.word	0xffffffff


	//   ....[6]....
        /*01e0*/ 	.word	0xffffffff


	//   ....[7]....
        /*01e4*/ 	.word	0xffffffff


	//   ....[8]....
        /*01e8*/ 	.word	0xffffffff


	//   ....[9]....
        /*01ec*/ 	.word	0xffffffff


	//   ....[10]....
        /*01f0*/ 	.word	0xffffffff


	//   ....[11]....
        /*01f4*/ 	.word	0xffffffff


	//   ....[12]....
        /*01f8*/ 	.word	0xffffffff


	//   ....[13]....
        /*01fc*/ 	.word	0xffffffff


	//   ....[14]....
        /*0200*/ 	.word	0xffffffff


	//   ....[15]....
        /*0204*/ 	.word	0xffffffff


	//   ....[16]....
        /*0208*/ 	.word	0xffffffff


	//   ....[17]....
        /*020c*/ 	.word	0xffffffff


	//   ....[18]....
        /*0210*/ 	.word	0xffffffff


	//   ....[19]....
        /*0214*/ 	.word	0xffffffff


	//   ....[20]....
        /*0218*/ 	.word	0xffffffff


	//   ....[21]....
        /*021c*/ 	.word	0xffffffff


	//   ....[22]....
        /*0220*/ 	.word	0xffffffff


	//   ....[23]....
        /*0224*/ 	.word	0xffffffff


	//   ....[24]....
        /*0228*/ 	.word	0xffffffff


	//   ....[25]....
        /*022c*/ 	.word	0xffffffff


	//   ....[26]....
        /*0230*/ 	.word	0xffffffff


	//   ....[27]....
        /*0234*/ 	.word	0xffffffff


	//   ....[28]....
        /*0238*/ 	.word	0xffffffff


	//   ....[29]....
        /*023c*/ 	.word	0xffffffff


	//   ....[30]....
        /*0240*/ 	.word	0xffffffff


	//   ....[31]....
        /*0244*/ 	.word	0xffffffff


	//   ....[32]....
        /*0248*/ 	.word	0xffffffff


	//   ....[33]....
        /*024c*/ 	.word	0xffffffff


	//   ....[34]....
        /*0250*/ 	.word	0xffffffff


	//   ....[35]....
        /*0254*/ 	.word	0xffffffff


	//   ....[36]....
        /*0258*/ 	.word	0xffffffff


	//   ....[37]....
        /*025c*/ 	.word	0xffffffff


	//   ....[38]....
        /*0260*/ 	.word	0xffffffff


	//   ....[39]....
        /*0264*/ 	.word	0xffffffff


	//   ....[40]....
        /*0268*/ 	.word	0xffffffff


	//   ....[41]....
        /*026c*/ 	.word	0xffffffff


	//   ....[42]....
        /*0270*/ 	.word	0xffffffff


	//   ....[43]....
        /*0274*/ 	.word	0xffffffff


	//   ....[44]....
        /*0278*/ 	.word	0xffffffff


	//   ....[45]....
        /*027c*/ 	.word	0xffffffff


	//   ....[46]....
        /*0280*/ 	.word	0xffffffff


	//   ....[47]....
        /*0284*/ 	.word	0xffffffff


	//   ....[48]....
        /*0288*/ 	.word	0xffffffff


	//   ....[49]....
        /*028c*/ 	.word	0xffffffff


	//   ....[50]....
        /*0290*/ 	.word	0xffffffff


	//   ....[51]....
        /*0294*/ 	.word	0xffffffff


	//   ....[52]....
        /*0298*/ 	.word	0xffffffff


	//   ....[53]....
        /*029c*/ 	.word	0xffffffff


	//   ....[54]....
        /*02a0*/ 	.word	0xffffffff


	//   ....[55]....
        /*02a4*/ 	.word	0xffffffff


	//   ....[56]....
        /*02a8*/ 	.word	0xffffffff


	//   ....[57]....
        /*02ac*/ 	.word	0xffffffff


	//   ....[58]....
        /*02b0*/ 	.word	0xffffffff


	//   ....[59]....
        /*02b4*/ 	.word	0xffffffff


	//   ....[60]....
        /*02b8*/ 	.word	0xffffffff


	//   ....[61]....
        /*02bc*/ 	.word	0xffffffff


	//   ....[62]....
        /*02c0*/ 	.word	0xffffffff


	//   ....[63]....
        /*02c4*/ 	.word	0xffffffff


	//   ....[64]....
        /*02c8*/ 	.word	0xffffffff


	//   ....[65]....
        /*02cc*/ 	.word	0xffffffff


	//   ....[66]....
        /*02d0*/ 	.word	0xffffffff


	//   ....[67]....
        /*02d4*/ 	.word	0xffffffff


	//   ....[68]....
        /*02d8*/ 	.word	0x0500000f


	//   ....[69]....
        /*02dc*/ 	.word	0x0500000f


	//   ....[70]....
        /*02e0*/ 	.word	0x0500000f


	//   ....[71]....
        /*02e4*/ 	.word	0x0500000f


	//   ....[72]....
        /*02e8*/ 	.word	0x0500000f


	//   ....[73]....
        /*02ec*/ 	.word	0x0500000f


	//   ....[74]....
        /*02f0*/ 	.word	0x0500000f


	//   ....[75]....
        /*02f4*/ 	.word	0x0500000f


	//   ....[76]....
        /*02f8*/ 	.word	0x0500000f


	//   ....[77]....
        /*02fc*/ 	.word	0x0500000f


	//   ....[78]....
        /*0300*/ 	.word	0x0500000f


	//   ....[79]....
        /*0304*/ 	.word	0x0500000f


	//   ....[80]....
        /*0308*/ 	.word	0x0500000f


	//   ....[81]....
        /*030c*/ 	.word	0x0500000f


	//   ....[82]....
        /*0310*/ 	.word	0x0500000f


	//   ....[83]....
        /*0314*/ 	.word	0x0500000f


	//   ....[84]....
        /*0318*/ 	.word	0x0500000f


	//   ....[85]....
        /*031c*/ 	.word	0x0500000f


	//   ....[86]....
        /*0320*/ 	.word	0x0500000f


	//----- nvinfo : EIATTR_COOP_GROUP_INSTR_OFFSETS
	.align		4
.L_497:
        /*0324*/ 	.byte	0x04, 0x28
        /*0326*/ 	.short	(.L_499 - .L_498)


	//   ....[0]....
.L_498:
        /*0328*/ 	.word	0x00000070


	//   ....[1]....
        /*032c*/ 	.word	0x00000140


	//   ....[2]....
        /*0330*/ 	.word	0x00000190


	//   ....[3]....
        /*0334*/ 	.word	0x000003c0


	//   ....[4]....
        /*0338*/ 	.word	0x00000520


	//   ....[5]....
        /*033c*/ 	.word	0x00000640


	//   ....[6]....
        /*0340*/ 	.word	0x000007a0


	//   ....[7]....
        /*0344*/ 	.word	0x000016b0


	//   ....[8]....
        /*0348*/ 	.word	0x00001c90


	//   ....[9]....
        /*034c*/ 	.word	0x00001ca0


	//   ....[10]....
        /*0350*/ 	.word	0x000022a0


	//   ....[11]....
        /*0354*/ 	.word	0x000023a0


	//   ....[12]....
        /*0358*/ 	.word	0x00002990


	//   ....[13]....
        /*035c*/ 	.word	0x000029f0


	//   ....[14]....
        /*0360*/ 	.word	0x00003980


	//   ....[15]....
        /*0364*/ 	.word	0x000039a0


	//   ....[16]....
        /*0368*/ 	.word	0x00003f60


	//   ....[17]....
        /*036c*/ 	.word	0x00004020


	//   ....[18]....
        /*0370*/ 	.word	0x00004600


	//   ....[19]....
        /*0374*/ 	.word	0x00004680


	//   ....[20]....
        /*0378*/ 	.word	0x00005fe0


	//   ....[21]....
        /*037c*/ 	.word	0x00006000


	//   ....[22]....
        /*0380*/ 	.word	0x00006660


	//   ....[23]....
        /*0384*/ 	.word	0x00006830


	//   ....[24]....
        /*0388*/ 	.word	0x000078c0


	//   ....[25]....
        /*038c*/ 	.word	0x00007940


	//   ....[26]....
        /*0390*/ 	.word	0x000079a0


	//   ....[27]....
        /*0394*/ 	.word	0x000079d0


	//   ....[28]....
        /*0398*/ 	.word	0x00009220


	//   ....[29]....
        /*039c*/ 	.word	0x000092b0


	//   ....[30]....
        /*03a0*/ 	.word	0x000092e0


	//   ....[31]....
        /*03a4*/ 	.word	0x00009310


	//   ....[32]....
        /*03a8*/ 	.word	0x00009b00


	//   ....[33]....
        /*03ac*/ 	.word	0x00009b20


	//   ....[34]....
        /*03b0*/ 	.word	0x00009c70


	//   ....[35]....
        /*03b4*/ 	.word	0x00009c90


	//   ....[36]....
        /*03b8*/ 	.word	0x00009dd0


	//   ....[37]....
        /*03bc*/ 	.word	0x00009df0


	//   ....[38]....
        /*03c0*/ 	.word	0x00009f40


	//   ....[39]....
        /*03c4*/ 	.word	0x00009f60


	//   ....[40]....
        /*03c8*/ 	.word	0x0000a660


	//   ....[41]....
        /*03cc*/ 	.word	0x0000a690


	//   ....[42]....
        /*03d0*/ 	.word	0x0000a7e0


	//   ....[43]....
        /*03d4*/ 	.word	0x0000a800


	//   ....[44]....
        /*03d8*/ 	.word	0x0000a940


	//   ....[45]....
        /*03dc*/ 	.word	0x0000a960


	//   ....[46]....
        /*03e0*/ 	.word	0x0000aab0


	//   ....[47]....
        /*03e4*/ 	.word	0x0000aad0


	//   ....[48]....
        /*03e8*/ 	.word	0x0000acb0


	//   ....[49]....
        /*03ec*/ 	.word	0x0000b9d0


	//   ....[50]....
        /*03f0*/ 	.word	0x0000c340


	//   ....[51]....
        /*03f4*/ 	.word	0x0000c380


	//   ....[52]....
        /*03f8*/ 	.word	0x0000c3b0


	//   ....[53]....
        /*03fc*/ 	.word	0x0000c3f0


	//   ....[54]....
        /*0400*/ 	.word	0x0000c490


	//   ....[55]....
        /*0404*/ 	.word	0x0000c4a0


	//   ....[56]....
        /*0408*/ 	.word	0x0000c510


	//   ....[57]....
        /*040c*/ 	.word	0x0000c520


	//   ....[58]....
        /*0410*/ 	.word	0x0000c590


	//   ....[59]....
        /*0414*/ 	.word	0x0000c5a0


	//   ....[60]....
        /*0418*/ 	.word	0x0000c610


	//   ....[61]....
        /*041c*/ 	.word	0x0000c620


	//   ....[62]....
        /*0420*/ 	.word	0x0000c690


	//   ....[63]....
        /*0424*/ 	.word	0x0000c6a0


	//   ....[64]....
        /*0428*/ 	.word	0x0000c6b0


	//   ....[65]....
        /*042c*/ 	.word	0x0000c6f0


	//   ....[66]....
        /*0430*/ 	.word	0x0000efa0


	//   ....[67]....
        /*0434*/ 	.word	0x0000f190


	//   ....[68]....
        /*0438*/ 	.word	0x0000f6c0


	//   ....[69]....
        /*043c*/ 	.word	0x0000f840


	//   ....[70]....
        /*0440*/ 	.word	0x0000f8a0


	//   ....[71]....
        /*0444*/ 	.word	0x0000f930


	//   ....[72]....
        /*0448*/ 	.word	0x0000fa30


	//   ....[73]....
        /*044c*/ 	.word	0x0000fab0


	//   ....[74]....
        /*0450*/ 	.word	0x0000fb80


	//   ....[75]....
        /*0454*/ 	.word	0x0000fc10


	//   ....[76]....
        /*0458*/ 	.word	0x0000fcf0


	//   ....[77]....
        /*045c*/ 	.word	0x0000fd50


	//   ....[78]....
        /*0460*/ 	.word	0x0000fe30


	//   ....[79]....
        /*0464*/ 	.word	0x0000fe90


	//   ....[80]....
        /*0468*/ 	.word	0x0000ff70


	//   ....[81]....
        /*046c*/ 	.word	0x0000ffd0


	//   ....[82]....
        /*0470*/ 	.word	0x000100a0


	//   ....[83]....
        /*0474*/ 	.word	0x00010100


	//   ....[84]....
        /*0478*/ 	.word	0x000101c0


	//   ....[85]....
        /*047c*/ 	.word	0x000104e0


	//   ....[86]....
        /*0480*/ 	.word	0x00010600


	//----- nvinfo : EIATTR_REG_RECONFIG
	.align		4
.L_499:
        /*0484*/ 	.byte	0x01, 0x54
	.zero		2


	//----- nvinfo : EIATTR_SYSCALL_OFFSETS
	.align		4
        /*0488*/ 	.byte	0x04, 0x46
        /*048a*/ 	.short	(.L_501 - .L_500)


	//   ....[0]....
.L_500:
        /*048c*/ 	.word	0x00001890


	//   ....[1]....
        /*0490*/ 	.word	0x0000b5e0


	//   ....[2]....
        /*0494*/ 	.word	0x0000b730


	//   ....[3]....
        /*0498*/ 	.word	0x0000b820


	//   ....[4]....
        /*049c*/ 	.word	0x0000bf50


	//----- nvinfo : EIATTR_MBARRIER_INSTR_OFFSETS
	.align		4
.L_501:
        /*04a0*/ 	.byte	0x04, 0x39
        /*04a2*/ 	.short	(.L_503 - .L_502)


	//   ....[0]....
.L_502:
        /*04a4*/ 	.word	0x00000270
        /*04a8*/ 	.word	0x000000ff
        /*04ac*/ 	.word	0x00022800
        /*04b0*/ 	.short	0x0100
        /*04b2*/ 	.byte	0x08
	.zero		1


	//   ....[1]....
        /*04b4*/ 	.word	0x00000280
        /*04b8*/ 	.word	0x000000ff
        /*04bc*/ 	.word	0x00022820
        /*04c0*/ 	.short	0x0100
        /*04c2*/ 	.byte	0x08
	.zero		1


	//   ....[2]....
        /*04c4*/ 	.word	0x00000370
        /*04c8*/ 	.word	0x000000ff
        /*04cc*/ 	.word	0x00022830
        /*04d0*/ 	.short	0x0100
        /*04d2*/ 	.byte	0x08
	.zero		1


	//   ....[3]....
        /*04d4*/ 	.word	0x00000380
        /*04d8*/ 	.word	0x000000ff
        /*04dc*/ 	.word	0x00022840
        /*04e0*/ 	.short	0x0100
        /*04e2*/ 	.byte	0x08
	.zero		1


	//   ....[4]....
        /*04e4*/ 	.word	0x00000390
        /*04e8*/ 	.word	0x000000ff
        /*04ec*/ 	.word	0x00022838
        /*04f0*/ 	.short	0x0100
        /*04f2*/ 	.byte	0x08
	.zero		1


	//   ....[5]....
        /*04f4*/ 	.word	0x000003a0
        /*04f8*/ 	.word	0x000000ff
        /*04fc*/ 	.word	0x00022848
        /*0500*/ 	.short	0x0100
        /*0502*/ 	.byte	0x08
	.zero		1


	//   ....[6]....
        /*0504*/ 	.word	0x000004d0
        /*0508*/ 	.word	0x000000ff
        /*050c*/ 	.word	0x00022850
        /*0510*/ 	.short	0x0100
        /*0512*/ 	.byte	0x08
	.zero		1


	//   ....[7]....
        /*0514*/ 	.word	0x000004e0
        /*0518*/ 	.word	0x000000ff
        /*051c*/ 	.word	0x00022860
        /*0520*/ 	.short	0x0100
        /*0522*/ 	.byte	0x08
	.zero		1


	//   ....[8]....
        /*0524*/ 	.word	0x000004f0
        /*0528*/ 	.word	0x000000ff
        /*052c*/ 	.word	0x00022858
        /*0530*/ 	.short	0x0100
        /*0532*/ 	.byte	0x08
	.zero		1


	//   ....[9]....
        /*0534*/ 	.word	0x00000500
        /*0538*/ 	.word	0x000000ff
        /*053c*/ 	.word	0x00022868
        /*0540*/ 	.short	0x0100
        /*0542*/ 	.byte	0x08
	.zero		1


	//   ....[10]....
        /*0544*/ 	.word	0x000005f0
        /*0548*/ 	.word	0x000000ff
        /*054c*/ 	.word	0x00022870
        /*0550*/ 	.short	0x0100
        /*0552*/ 	.byte	0x06
	.zero		1


	//   ....[11]....
        /*0554*/ 	.word	0x00000600
        /*0558*/ 	.word	0x000000ff
        /*055c*/ 	.word	0x00022880
        /*0560*/ 	.short	0x0100
        /*0562*/ 	.byte	0x06
	.zero		1


	//   ....[12]....
        /*0564*/ 	.word	0x00000610
        /*0568*/ 	.word	0x000000ff
        /*056c*/ 	.word	0x00022878
        /*0570*/ 	.short	0x0100
        /*0572*/ 	.byte	0x06
	.zero		1


	//   ....[13]....
        /*0574*/ 	.word	0x00000620
        /*0578*/ 	.word	0x000000ff
        /*057c*/ 	.word	0x00022888
        /*0580*/ 	.short	0x0100
        /*0582*/ 	.byte	0x06
	.zero		1


	//   ....[14]....
        /*0584*/ 	.word	0x00000750
        /*0588*/ 	.word	0x000000ff
        /*058c*/ 	.word	0x00022890
        /*0590*/ 	.short	0x0100
        /*0592*/ 	.byte	0x08
	.zero		1


	//   ....[15]....
        /*0594*/ 	.word	0x00000760
        /*0598*/ 	.word	0x000000ff
        /*059c*/ 	.word	0x000228a0
        /*05a0*/ 	.short	0x0100
        /*05a2*/ 	.byte	0x08
	.zero		1


	//   ....[16]....
        /*05a4*/ 	.word	0x00000770
        /*05a8*/ 	.word	0x000000ff
        /*05ac*/ 	.word	0x00022898
        /*05b0*/ 	.short	0x0100
        /*05b2*/ 	.byte	0x08
	.zero		1


	//   ....[17]....
        /*05b4*/ 	.word	0x00000780
        /*05b8*/ 	.word	0x000000ff
        /*05bc*/ 	.word	0x000228a8
        /*05c0*/ 	.short	0x0100
        /*05c2*/ 	.byte	0x08
	.zero		1


	//   ....[18]....
        /*05c4*/ 	.word	0x000008b0
        /*05c8*/ 	.word	0x000000ff
        /*05cc*/ 	.word	0x000228b0
        /*05d0*/ 	.short	0x0100
        /*05d2*/ 	.byte	0x08
	.zero		1


	//   ....[19]....
        /*05d4*/ 	.word	0x000008c0
        /*05d8*/ 	.word	0x000000ff
        /*05dc*/ 	.word	0x000228c0
        /*05e0*/ 	.short	0x0100
        /*05e2*/ 	.byte	0x08
	.zero		1


	//   ....[20]....
        /*05e4*/ 	.word	0x000008d0
        /*05e8*/ 	.word	0x000000ff
        /*05ec*/ 	.word	0x000228b8
        /*05f0*/ 	.short	0x0100
        /*05f2*/ 	.byte	0x08
	.zero		1


	//   ....[21]....
        /*05f4*/ 	.word	0x000008e0
        /*05f8*/ 	.word	0x000000ff
        /*05fc*/ 	.word	0x000228c8
        /*0600*/ 	.short	0x0100
        /*0602*/ 	.byte	0x08
	.zero		1


	//   ....[22]....
        /*0604*/ 	.word	0x00001940
        /*0608*/ 	.word	0x00000007
        /*060c*/ 	.word	0x00022800
        /*0610*/ 	.short	0x010a
        /*0612*/ 	.byte	0x3f
	.zero		1


	//   ....[23]....
        /*0614*/ 	.word	0x00001a10
        /*0618*/ 	.word	0x00000006
        /*061c*/ 	.word	0x00022830
        /*0620*/ 	.short	0x010a
        /*0622*/ 	.byte	0x3f
	.zero		1


	//   ....[24]....
        /*0624*/ 	.word	0x00001a50
        /*0628*/ 	.word	0x00000006
        /*062c*/ 	.word	0x00022830
        /*0630*/ 	.short	0x010a
        /*0632*/ 	.byte	0x3f
	.zero		1


	//   ....[25]....
        /*0634*/ 	.word	0x00002e40
        /*0638*/ 	.word	0x00000004
        /*063c*/ 	.word	0x00000000
        /*0640*/ 	.short	0x0101
        /*0642*/ 	.byte	0x3f
	.zero		1


	//   ....[26]....
        /*0644*/ 	.word	0x000032a0
        /*0648*/ 	.word	0x00000006
        /*064c*/ 	.word	0x00022850
        /*0650*/ 	.short	0x010a
        /*0652*/ 	.byte	0x3f
	.zero		1


	//   ....[27]....
        /*0654*/ 	.word	0x000032e0
        /*0658*/ 	.word	0x00000006
        /*065c*/ 	.word	0x00022850
        /*0660*/ 	.short	0x010a
        /*0662*/ 	.byte	0x3f
	.zero		1


	//   ....[28]....
        /*0664*/ 	.word	0x000036b0
        /*0668*/ 	.word	0x00000006
        /*066c*/ 	.word	0x00000000
        /*0670*/ 	.short	0x0101
        /*0672*/ 	.byte	0x3f
	.zero		1


	//   ....[29]....
        /*0674*/ 	.word	0x000037e0
        /*0678*/ 	.word	0x000000ff
        /*067c*/ 	.word	0x00022830
        /*0680*/ 	.short	0x010a
        /*0682*/ 	.byte	0x1a
	.zero		1


	//   ....[30]....
        /*0684*/ 	.word	0x00003820
        /*0688*/ 	.word	0x000000ff
        /*068c*/ 	.word	0x00022830
        /*0690*/ 	.short	0x010a
        /*0692*/ 	.byte	0x1a
	.zero		1


	//   ....[31]....
        /*0694*/ 	.word	0x00004be0
        /*0698*/ 	.word	0x00000004
        /*069c*/ 	.word	0x00000000
        /*06a0*/ 	.short	0x0101
        /*06a2*/ 	.byte	0x3f
	.zero		1


	//   ....[32]....
        /*06a4*/ 	.word	0x00005800
        /*06a8*/ 	.word	0x000000ff
        /*06ac*/ 	.word	0x00022850
        /*06b0*/ 	.short	0x010a
        /*06b2*/ 	.byte	0x1a
	.zero		1


	//   ....[33]....
        /*06b4*/ 	.word	0x00005840
        /*06b8*/ 	.word	0x000000ff
        /*06bc*/ 	.word	0x00022850
        /*06c0*/ 	.short	0x010a
        /*06c2*/ 	.byte	0x1a
	.zero		1


	//   ....[34]....
        /*06c4*/ 	.word	0x00005b50
        /*06c8*/ 	.word	0x000000b1
        /*06cc*/ 	.word	0x00000000
        /*06d0*/ 	.short	0x0101
        /*06d2*/ 	.byte	0x3f
	.zero		1


	//   ....[35]....
        /*06d4*/ 	.word	0x00005c90
        /*06d8*/ 	.word	0x000000ff
        /*06dc*/ 	.word	0x00022830
        /*06e0*/ 	.short	0x010a
        /*06e2*/ 	.byte	0x18
	.zero		1


	//   ....[36]....
        /*06e4*/ 	.word	0x00005cd0
        /*06e8*/ 	.word	0x000000ff
        /*06ec*/ 	.word	0x00022830
        /*06f0*/ 	.short	0x010a
        /*06f2*/ 	.byte	0x18
	.zero		1


	//   ....[37]....
        /*06f4*/ 	.word	0x00006ab0
        /*06f8*/ 	.word	0x0000009a
        /*06fc*/ 	.word	0x00000000
        /*0700*/ 	.short	0x0101
        /*0702*/ 	.byte	0x3f
	.zero		1


	//   ....[38]....
        /*0704*/ 	.word	0x00007560
        /*0708*/ 	.word	0x000000ff
        /*070c*/ 	.word	0x00022850
        /*0710*/ 	.short	0x010a
        /*0712*/ 	.byte	0x18
	.zero		1


	//   ....[39]....
        /*0714*/ 	.word	0x000075a0
        /*0718*/ 	.word	0x000000ff
        /*071c*/ 	.word	0x00022850
        /*0720*/ 	.short	0x010a
        /*0722*/ 	.byte	0x18
	.zero		1


	//   ....[40]....
        /*0724*/ 	.word	0x000078a0
        /*0728*/ 	.word	0x000000b7
        /*072c*/ 	.word	0x00000000
        /*0730*/ 	.short	0x0101
        /*0732*/ 	.byte	0x3f
	.zero		1


	//   ....[41]....
        /*0734*/ 	.word	0x00009af0
        /*0738*/ 	.word	0x000000cb
        /*073c*/ 	.word	0x00000000
        /*0740*/ 	.short	0x0101
        /*0742*/ 	.byte	0x3f
	.zero		1


	//   ....[42]....
        /*0744*/ 	.word	0x0000bc30
        /*0748*/ 	.word	0x00000003
        /*074c*/ 	.word	0x00022840
        /*0750*/ 	.short	0x010a
        /*0752*/ 	.byte	0x3f
	.zero		1


	//   ....[43]....
        /*0754*/ 	.word	0x0000c7d0
        /*0758*/ 	.word	0x00000011
        /*075c*/ 	.word	0x00022800
        /*0760*/ 	.short	0x0107
        /*0762*/ 	.byte	0x3f
	.zero		1


	//   ....[44]....
        /*0764*/ 	.word	0x0000c8c0
        /*0768*/ 	.word	0x00000011
        /*076c*/ 	.word	0x00022800
        /*0770*/ 	.short	0x0101
        /*0772*/ 	.byte	0x3f
	.zero		1


	//   ....[45]....
        /*0774*/ 	.word	0x0000c8e0
        /*0778*/ 	.word	0x00000011
        /*077c*/ 	.word	0x00022820
        /*0780*/ 	.short	0x010a
        /*0782*/ 	.byte	0x3f
	.zero		1


	//   ....[46]....
        /*0784*/ 	.word	0x0000c9c0
        /*0788*/ 	.word	0x00000002
        /*078c*/ 	.word	0x00022860
        /*0790*/ 	.short	0x010a
        /*0792*/ 	.byte	0x3f
	.zero		1


	//   ....[47]....
        /*0794*/ 	.word	0x0000d1e0
        /*0798*/ 	.word	0x00000003
        /*079c*/ 	.word	0x00022840
        /*07a0*/ 	.short	0x010a
        /*07a2*/ 	.byte	0x3f
	.zero		1


	//   ....[48]....
        /*07a4*/ 	.word	0x0000d400
        /*07a8*/ 	.word	0x00000003
        /*07ac*/ 	.word	0x00022860
        /*07b0*/ 	.short	0x010a
        /*07b2*/ 	.byte	0x3f
	.zero		1


	//   ....[49]....
        /*07b4*/ 	.word	0x0000dbe0
        /*07b8*/ 	.word	0x00000004
        /*07bc*/ 	.word	0x00022840
        /*07c0*/ 	.short	0x010a
        /*07c2*/ 	.byte	0x3f
	.zero		1


	//   ....[50]....
        /*07c4*/ 	.word	0x0000de00
        /*07c8*/ 	.word	0x00000004
        /*07cc*/ 	.word	0x00022860
        /*07d0*/ 	.short	0x010a
        /*07d2*/ 	.byte	0x3f
	.zero		1


	//   ....[51]....
        /*07d4*/ 	.word	0x0000e580
        /*07d8*/ 	.word	0x00000004
        /*07dc*/ 	.word	0x00022840
        /*07e0*/ 	.short	0x010a
        /*07e2*/ 	.byte	0x3f
	.zero		1


	//   ....[52]....
        /*07e4*/ 	.word	0x0000e7a0
        /*07e8*/ 	.word	0x00000004
        /*07ec*/ 	.word	0x00022860
        /*07f0*/ 	.short	0x010a
        /*07f2*/ 	.byte	0x3f
	.zero		1


	//   ....[53]....
        /*07f4*/ 	.word	0x0000f110
        /*07f8*/ 	.word	0x00000000
        /*07fc*/ 	.word	0x00022820
        /*0800*/ 	.short	0x010a
        /*0802*/ 	.byte	0x3f
	.zero		1


	//   ....[54]....
        /*0804*/ 	.word	0x0000f2e0
        /*0808*/ 	.word	0x00000006
        /*080c*/ 	.word	0x00000000
        /*0810*/ 	.short	0x010a
        /*0812*/ 	.byte	0x3f
	.zero		1


	//   ....[55]....
        /*0814*/ 	.word	0x0000f330
        /*0818*/ 	.word	0x00000003
        /*081c*/ 	.word	0x00000000
        /*0820*/ 	.short	0x010a
        /*0822*/ 	.byte	0x3f
	.zero		1


	//   ....[56]....
        /*0824*/ 	.word	0x0000f390
        /*0828*/ 	.word	0x00000012
        /*082c*/ 	.word	0x00000000
        /*0830*/ 	.short	0x010a
        /*0832*/ 	.byte	0x3f
	.zero		1


	//   ....[57]....
        /*0834*/ 	.word	0x0000f3c0
        /*0838*/ 	.word	0x00000003
        /*083c*/ 	.word	0x00000000
        /*0840*/ 	.short	0x010a
        /*0842*/ 	.byte	0x3f
	.zero		1


	//   ....[58]....
        /*0844*/ 	.word	0x0000f420
        /*0848*/ 	.word	0x00000007
        /*084c*/ 	.word	0x00022800
        /*0850*/ 	.short	0x010a
        /*0852*/ 	.byte	0x3f
	.zero		1


	//   ....[59]....
        /*0854*/ 	.word	0x0000f470
        /*0858*/ 	.word	0x00000006
        /*085c*/ 	.word	0x00022830
        /*0860*/ 	.short	0x010a
        /*0862*/ 	.byte	0x3f
	.zero		1


	//   ....[60]....
        /*0864*/ 	.word	0x0000f4c0
        /*0868*/ 	.word	0x00000006
        /*086c*/ 	.word	0x00022850
        /*0870*/ 	.short	0x010a
        /*0872*/ 	.byte	0x3f
	.zero		1


	//   ....[61]....
        /*0874*/ 	.word	0x0000f520
        /*0878*/ 	.word	0x00000003
        /*087c*/ 	.word	0x00022830
        /*0880*/ 	.short	0x010a
        /*0882*/ 	.byte	0x3f
	.zero		1


	//   ....[62]....
        /*0884*/ 	.word	0x0000f570
        /*0888*/ 	.word	0x000000b1
        /*088c*/ 	.word	0x00022850
        /*0890*/ 	.short	0x010a
        /*0892*/ 	.byte	0x3f
	.zero		1


	//   ....[63]....
        /*0894*/ 	.word	0x0000f5d0
        /*0898*/ 	.word	0x00000003
        /*089c*/ 	.word	0x00022830
        /*08a0*/ 	.short	0x010a
        /*08a2*/ 	.byte	0x3f
	.zero		1


	//   ....[64]....
        /*08a4*/ 	.word	0x0000f620
        /*08a8*/ 	.word	0x000000b7
        /*08ac*/ 	.word	0x00022850
        /*08b0*/ 	.short	0x010a
        /*08b2*/ 	.byte	0x3f
	.zero		1


	//   ....[65]....
        /*08b4*/ 	.word	0x0000f770
        /*08b8*/ 	.word	0x00000003
        /*08bc*/ 	.word	0x00022840
        /*08c0*/ 	.short	0x010a
        /*08c2*/ 	.byte	0x3f
	.zero		1


	//   ....[66]....
        /*08c4*/ 	.word	0x00010200
        /*08c8*/ 	.word	0x00000011
        /*08cc*/ 	.word	0x00022820
        /*08d0*/ 	.short	0x010a
        /*08d2*/ 	.byte	0x3f
	.zero		1


	//   ....[67]....
        /*08d4*/ 	.word	0x00010250
        /*08d8*/ 	.word	0x00000002
        /*08dc*/ 	.word	0x00022860
        /*08e0*/ 	.short	0x010a
        /*08e2*/ 	.byte	0x3f
	.zero		1


	//   ....[68]....
        /*08e4*/ 	.word	0x000102a0
        /*08e8*/ 	.word	0x00000003
        /*08ec*/ 	.word	0x00022840
        /*08f0*/ 	.short	0x010a
        /*08f2*/ 	.byte	0x3f
	.zero		1


	//   ....[69]....
        /*08f4*/ 	.word	0x000102f0
        /*08f8*/ 	.word	0x00000003
        /*08fc*/ 	.word	0x00022860
        /*0900*/ 	.short	0x010a
        /*0902*/ 	.byte	0x3f
	.zero		1


	//   ....[70]....
        /*0904*/ 	.word	0x00010340
        /*0908*/ 	.word	0x00000004
        /*090c*/ 	.word	0x00022840
        /*0910*/ 	.short	0x010a
        /*0912*/ 	.byte	0x3f
	.zero		1


	//   ....[71]....
        /*0914*/ 	.word	0x00010390
        /*0918*/ 	.word	0x00000004
        /*091c*/ 	.word	0x00022860
        /*0920*/ 	.short	0x010a
        /*0922*/ 	.byte	0x3f
	.zero		1


	//   ....[72]....
        /*0924*/ 	.word	0x000103e0
        /*0928*/ 	.word	0x00000004
        /*092c*/ 	.word	0x00022840
        /*0930*/ 	.short	0x010a
        /*0932*/ 	.byte	0x3f
	.zero		1


	//   ....[73]....
        /*0934*/ 	.word	0x00010430
        /*0938*/ 	.word	0x00000004
        /*093c*/ 	.word	0x00022860
        /*0940*/ 	.short	0x010a
        /*0942*/ 	.byte	0x3f
	.zero		1


	//   ....[74]....
        /*0944*/ 	.word	0x00010520
        /*0948*/ 	.word	0x00000000
        /*094c*/ 	.word	0x00022820
        /*0950*/ 	.short	0x010a
        /*0952*/ 	.byte	0x3f
	.zero		1


	//   ....[75]....
        /*0954*/ 	.word	0x000106c0
        /*0958*/ 	.word	0x00000006
        /*095c*/ 	.word	0x00000000
        /*0960*/ 	.short	0x010a
        /*0962*/ 	.byte	0x3f
	.zero		1


	//   ....[76]....
        /*0964*/ 	.word	0x00010710
        /*0968*/ 	.word	0x00000003
        /*096c*/ 	.word	0x00000000
        /*0970*/ 	.short	0x010a
        /*0972*/ 	.byte	0x3f
	.zero		1


	//   ....[77]....
        /*0974*/ 	.word	0x00010760
        /*0978*/ 	.word	0x00000012
        /*097c*/ 	.word	0x00000000
        /*0980*/ 	.short	0x010a
        /*0982*/ 	.byte	0x3f
	.zero		1


	//----- nvinfo : EIATTR_NUM_MBARRIERS
	.align		4
.L_503:
        /*0984*/ 	.byte	0x03, 0x38
        /*0986*/ 	.short	0x0016


	//----- nvinfo : EIATTR_EXIT_INSTR_OFFSETS
	.align		4
        /*0988*/ 	.byte	0x04, 0x1c
        /*098a*/ 	.short	(.L_505 - .L_504)


	//   ....[0]....
.L_504:
        /*098c*/ 	.word	0x00000a40


	//   ....[1]....
        /*0990*/ 	.word	0x0000ac50


	//   ....[2]....
        /*0994*/ 	.word	0x0000f410


	//----- nvinfo : EIATTR_MAX_THREADS
	.align		4
.L_505:
        /*0998*/ 	.byte	0x04, 0x05
        /*099a*/ 	.short	(.L_507 - .L_506)
.L_506:
        /*099c*/ 	.word	0x00000180
        /*09a0*/ 	.word	0x00000001
        /*09a4*/ 	.word	0x00000001


	//----- nvinfo : EIATTR_CRS_STACK_SIZE
	.align		4
.L_507:
        /*09a8*/ 	.byte	0x04, 0x1e
        /*09aa*/ 	.short	(.L_509 - .L_508)
.L_508:
        /*09ac*/ 	.word	0x00000000


	//----- nvinfo : EIATTR_CBANK_PARAM_SIZE
	.align		4
.L_509:
        /*09b0*/ 	.byte	0x03, 0x19
        /*09b2*/ 	.short	0x0af0


	//----- nvinfo : EIATTR_PARAM_CBANK
	.align		4
        /*09b4*/ 	.byte	0x04, 0x0a
        /*09b6*/ 	.short	(.L_511 - .L_510)
	.align		4
.L_510:
        /*09b8*/ 	.word	index@(.nv.constant0._ZN7cutlass13device_kernelIN5flash11enable_sm90INS1_16FlashAttnFwdSm90INS1_25CollectiveMainloopFwdSm90ILi2EN4cute5tupleIJNS5_1CILi1EEES8_S8_EEENS6_IJNS7_ILi128EEENS7_ILi96EEENS7_ILi64EEEEEELi256ENS_10bfloat16_tEfNS_4arch4Sm90ELb1ELb0ELb0ELb0ELb0ELb0ELb0ELb1ELb0ELb1ELb0ELb0EEENS1_21CollectiveEpilogueFwdINS6_IJSA_NS7_ILi256EEESB_EEES9_SE_SG_Li256ELb0ELb1ELb0ELb0EEENS1_30DynamicPersistentTileSchedulerILi256ELi128ELb0ELb1ELb1EEEEEEEEEvNT_6ParamsE)
        /*09bc*/ 	.short	0x0210
        /*09be*/ 	.short	0x0af0


	//----- nvinfo : EIATTR_SW_WAR
	.align		4
.L_511:
        /*09c0*/ 	.byte	0x04, 0x36
        /*09c2*/ 	.short	(.L_513 - .L_512)
.L_512:
        /*09c4*/ 	.word	0x00000008
.L_513:


//--------------------- .nv.info._ZN7cutlass13device_kernelIN5flash11enable_sm90INS1_16FlashAttnFwdSm90INS1_25CollectiveMainloopFwdSm90ILi2EN4cute5tupleIJNS5_1CILi1EEES8_S8_EEENS6_IJNS7_ILi128EEENS7_ILi96EEENS7_ILi64EEEEEELi256ENS_10bfloat16_tEfNS_4arch4Sm90ELb1ELb0ELb0ELb0ELb0ELb0ELb1ELb1ELb0ELb1ELb0ELb0EEENS1_21CollectiveEpilogueFwdINS6_IJSA_NS7_ILi256EEESB_EEES9_SE_SG_Li256ELb0ELb1ELb0ELb0EEENS1_30DynamicPersistentTileSchedulerILi256ELi128ELb0ELb1ELb1EEEEEEEEEvNT_6ParamsE --------------------------
	.section	.nv.info._ZN7cutlass13device_kernelIN5flash11enable_sm90INS1_16FlashAttnFwdSm90INS1_25CollectiveMainloopFwdSm90ILi2EN4cute5tupleIJNS5_1CILi1EEES8_S8_EEENS6_IJNS7_ILi128EEENS7_ILi96EEENS7_ILi64EEEEEELi256ENS_10bfloat16_tEfNS_4arch4Sm90ELb1ELb0ELb0ELb0ELb0ELb0ELb1ELb1ELb0ELb1ELb0ELb0EEENS1_21CollectiveEpilogueFwdINS6_IJSA_NS7_ILi256EEESB_EEES9_SE_SG_Li256ELb0ELb1ELb0ELb0EEENS1_30DynamicPersistentTileSchedulerILi256ELi128ELb0ELb1ELb1EEEEEEEEEvNT_6ParamsE,"",@"SHT_CUDA_INFO"
	.sectionflags	@""
	.align	4


	//----- nvinfo : EIATTR_CUDA_API_VERSION
	.align		4
        /*0000*/ 	.byte	0x04, 0x37
        /*0002*/ 	.short	(.L_515 - .L_514)
.L_514:
        /*0004*/ 	.word	0x00000082


	//----- nvinfo : EIATTR_KPARAM_INFO
	.align		4
.L_515:
        /*0008*/ 	.byte	0x04, 0x17
        /*000a*/ 	.short	(.L_517 - .L_516)
.L_516:
        /*000c*/ 	.word	0x00000000
        /*0010*/ 	.short	0x0000
        /*0012*/ 	.short	0x0070
        /*0014*/ 	.byte	0x00, 0xf0, 0x01, 0x2e


	//----- nvinfo : EIATTR_SPARSE_MMA_MASK
	.align		4
.L_517:
        /*0018*/ 	.byte	0x03, 0x50
        /*001a*/ 	.short	0x0000


	//----- nvinfo : EIATTR_MAXREG_COUNT
	.align		4
        /*001c*/ 	.byte	0x03, 0x1b
        /*001e*/ 	.short	0x00a8


	//----- nvinfo : EIATTR_NUM_BARRIERS
	.align		4
        /*0020*/ 	.byte	0x02, 0x4c
        /*0022*/ 	.byte	0x10
	.zero		1


	//----- nvinfo : EIATTR_EXTERNS
	.align		4
        /*0024*/ 	.byte	0x04, 0x0f
        /*0026*/ 	.short	(.L_519 - .L_518)


	//   ....[0]....
	.align		4
.L_518:
        /*0028*/ 	.word	index@(__assertfail)


	//----- nvinfo : EIATTR_ANNOTATIONS
	.align		4
.L_519:
        /*002c*/ 	.byte	0x04, 0x55
        /*002e*/ 	.short	(.L_521 - .L_520)


	//   ....[0]....
.L_520:
        /* <DEDUP_REMOVED lines=42> */


	//----- nvinfo : EIATTR_MERCURY_ISA_VERSION
	.align		4
.L_521:
        /*02b8*/ 	.byte	0x03, 0x5f
        /*02ba*/ 	.short	0x0101


	//----- nvinfo : EIATTR_INT_WARP_WIDE_INSTR_OFFSETS
	.align		4
        /*02bc*/ 	.byte	0x04, 0x31
        /*02be*/ 	.short	(.L_523 - .L_522)


	//   ....[0]....
.L_522:
        /*02c0*/ 	.word	0x00000130


	//   ....[1]....
        /*02c4*/ 	.word	0x00000170


	//   ....[2]....
        /*02c8*/ 	.word	0x000001e0


	//   ....[3]....
        /*02cc*/ 	.word	0x000001f0


	//   ....[4]....
        /*02d0*/ 	.word	0x0000cab0


	//   ....[5]....
        /*02d4*/ 	.word	0x0000cb40


	//   ....[6]....
        /*02d8*/ 	.word	0x000110d0


	//   ....[7]....
        /*02dc*/ 	.word	0x00011160


	//----- nvinfo : EIATTR_COOP_GROUP_MASK_REGIDS
	.align		4
.L_523:
        /*02e0*/ 	.byte	0x04, 0x29
        /*02e2*/ 	.short	(.L_525 - .L_524)


	//   ....[0]....
.L_524:
        /*02e4*/ 	.word	0xffffffff


	//   ....[1]....
        /*02e8*/ 	.word	0xffffffff


	//   ....[2]....
        /*02ec*/ 	.word	0xffffffff


	//   ....[3]....
        /*02f0*/ 	.word	0xffffffff


	//   ....[4]....
        /*02f4*/ 	.word	0xffffffff


	//   ....[5]....
        /*02f8*/ 	.word	0xffffffff


	//   ....[6]....
        /*02fc*/ 	.word	0xffffffff


	//   ....[7]....
        /*0300*/ 	.word	0xffffffff


	//   ....[8]....
        /*0304*/ 	.word	0xffffffff


	//   ....[9]....
        /*0308*/ 	.word	0xffffffff


	//   ....[10]....
        /*030c*/ 	.word	0xffffffff


	//   ....[11]....
        /*0310*/ 	.word	0xffffffff


	//   ....[12]....
        /*0314*/ 	.word	0xffffffff


	//   ....[13]....
        /*0318*/ 	.word	0xffffffff


	//   ....[14]....
        /*031c*/ 	.word	0xffffffff


	//   ....[15]....
        /*0320*/ 	.word	0xffffffff


	//   ....[16]....
        /*0324*/ 	.word	0xffffffff


	//   ....[17]....
        /*0328*/ 	.word	0xffffffff


	//   ....[18]....
        /*032c*/ 	.word	0xffffffff


	//   ....[19]....
        /*0330*/ 	.word	0xffffffff


	//   ....[20]....
        /*0334*/ 	.word	0xffffffff


	//   ....[21]....
        /*0338*/ 	.word	0xffffffff


	//   ....[22]....
        /*033c*/ 	.word	0xffffffff


	//   ....[23]....
        /*0340*/ 	.word	0xffffffff


	//   ....[24]....
        /*0344*/ 	.word	0xffffffff


	//   ....[25]....
        /*0348*/ 	.word	0xffffffff


	//   ....[26]....
        /*034c*/ 	.word	0xffffffff


	//   ....[27]....
        /*0350*/ 	.word	0xffffffff


	//   ....[28]....
        /*0354*/ 	.word	0xffffffff


	//   ....[29]....
        /*0358*/ 	.word	0xffffffff


	//   ....[30]....
        /*035c*/ 	.word	0xffffffff


	//   ....[31]....
        /*0360*/ 	.word	0xffffffff


	//   ....[32]....
        /*0364*/ 	.word	0xffffffff


	//   ....[33]....
        /*0368*/ 	.word	0xffffffff


	//   ....[34]....
        /*036c*/ 	.word	0xffffffff


	//   ....[35]....
        /*0370*/ 	.word	0xffffffff


	//   ....[36]....
        /*0374*/ 	.word	0xffffffff


	//   ....[37]....
        /*0378*/ 	.word	0xffffffff


	//   ....[38]....
        /*037c*/ 	.word	0xffffffff


	//   ....[39]....
        /*0380*/ 	.word	0xffffffff


	//   ....[40]....
        /*0384*/ 	.word	0xffffffff


	//   ....[41]....
        /*0388*/ 	.word	0xffffffff


	//   ....[42]....
        /*038c*/ 	.word	0xffffffff


	//   ....[43]....
        /*0390*/ 	.word	0xffffffff


	//   ....[44]....
        /*0394*/ 	.word	0xffffffff


	//   ....[45]....
        /*0398*/ 	.word	0xffffffff


	//   ....[46]....
        /*039c*/ 	.word	0xffffffff


	//   ....[47]....
        /*03a0*/ 	.word	0xffffffff


	//   ....[48]....
        /*03a4*/ 	.word	0xffffffff


	//   ....[49]....
        /*03a8*/ 	.word	0xffffffff


	//   ....[50]....
        /*03ac*/ 	.word	0xffffffff


	//   ....[51]....
        /*03b0*/ 	.word	0xffffffff


	//   ....[52]....
        /*03b4*/ 	.word	0xffffffff


	//   ....[53]....
        /*03b8*/ 	.word	0xffffffff


	//   ....[54]....
        /*03bc*/ 	.word	0xffffffff


	//   ....[55]....
        /*03c0*/ 	.word	0xffffffff


	//   ....[56]....
        /*03c4*/ 	.word	0xffffffff


	//   ....[57]....
        /*03c8*/ 	.word	0xffffffff


	//   ....[58]....
        /*03cc*/ 	.word	0xffffffff


	//   ....[59]....
        /*03d0*/ 	.word	0xffffffff


	//   ....[60]....
        /*03d4*/ 	.word	0xffffffff


	//   ....[61]....
        /*03d8*/ 	.word	0xffffffff


	//   ....[62]....
        /*03dc*/ 	.word	0xffffffff


	//   ....[63]....
        /*03e0*/ 	.word	0xffffffff


	//   ....[64]....
        /*03e4*/ 	.word	0xffffffff


	//   ....[65]....
        /*03e8*/ 	.word	0xffffffff


	//   ....[66]....
        /*03ec*/ 	.word	0xffffffff


	//   ....[67]....
        /*03f0*/ 	.word	0xffffffff


	//   ....[68]....
        /*03f4*/ 	.word	0xffffffff


	//   ....[69]....
        /*03f8*/ 	.word	0xffffffff


	//   ....[70]....
        /*03fc*/ 	.word	0xffffffff


	//   ....[71]....
        /*0400*/ 	.word	0xffffffff


	//   ....[72]....
        /*0404*/ 	.word	0xffffffff


	//   ....[73]....
        /*0408*/ 	.word	0xffffffff


	//   ....[74]....
        /*040c*/ 	.word	0xffffffff


	//   ....[75]....
        /*0410*/ 	.word	0xffffffff


	//   ....[76]....
        /*0414*/ 	.word	0xffffffff


	//   ....[77]....
        /*0418*/ 	.word	0xffffffff


	//   ....[78]....
        /*041c*/ 	.word	0xffffffff


	//   ....[79]....
        /*0420*/ 	.word	0xffffffff


	//   ....[80]....
        /*0424*/ 	.word	0xffffffff


	//   ....[81]....
        /*0428*/ 	.word	0xffffffff


	//   ....[82]....
        /*042c*/ 	.word	0xffffffff


	//   ....[83]....
        /*0430*/ 	.word	0xffffffff


	//   ....[84]....
        /*0434*/ 	.word	0x0500000f


	//   ....[85]....
        /*0438*/ 	.word	0x0500000f


	//   ....[86]....
        /*043c*/ 	.word	0x0500000f


	//   ....[87]....
        /*0440*/ 	.word	0x0500000f


	//   ....[88]....
        /*0444*/ 	.word	0x0500000f


	//   ....[89]....
        /*0448*/ 	.word	0x0500000f


	//   ....[90]....
        /*044c*/ 	.word	0x0500000f


	//   ....[91]....
        /*0450*/ 	.word	0x0500000f


	//   ....[92]....
        /*0454*/ 	.word	0x0500000f


	//   ....[93]....
        /*0458*/ 	.word	0x0500000f


	//   ....[94]....
        /*045c*/ 	.word	0x0500000f


	//   ....[95]....
        /*0460*/ 	.word	0x0500000f


	//   ....[96]....
        /*0464*/ 	.word	0x0500000f


	//   ....[97]....
        /*0468*/ 	.word	0x0500000f


	//   ....[98]....
        /*046c*/ 	.word	0x0500000f


	//   ....[99]....
        /*0470*/ 	.word	0x0500000f


	//   ....[100]....
        /*0474*/ 	.word	0x0500000f


	//   ....[101]....
        /*0478*/ 	.word	0x0500000f


	//   ....[102]....
        /*047c*/ 	.word	0x0500000f


	//   ....[103]....
        /*0480*/ 	.word	0x0500000f


	//   ....[104]....
        /*0484*/ 	.word	0x0500000f


	//   ....[105]....
        /*0488*/ 	.word	0x0500000f


	//   ....[106]....
        /*048c*/ 	.word	0x0500000f


	//   ....[107]....
        /*0490*/ 	.word	0x0500000f


	//   ....[108]....
        /*0494*/ 	.word	0x0500000f


	//   ....[109]....
        /*0498*/ 	.word	0x0500000f


	//   ....[110]....
        /*049c*/ 	.word	0x0500000f


	//   ....[111]....
        /*04a0*/ 	.word	0x0500000f


	//   ....[112]....
        /*04a4*/ 	.word	0x0500000f


	//   ....[113]....
        /*04a8*/ 	.word	0x0500000f


	//   ....[114]....
        /*04ac*/ 	.word	0x0500000f


	//   ....[115]....
        /*04b0*/ 	.word	0x0500000f


	//   ....[116]....
        /*04b4*/ 	.word	0x0500000f


	//   ....[117]....
        /*04b8*/ 	.word	0x0500000f


	//   ....[118]....
        /*04bc*/ 	.word	0x0500000f


	//----- nvinfo : EIATTR_COOP_GROUP_INSTR_OFFSETS
	.align		4
.L_525:
        /*04c0*/ 	.byte	0x04, 0x28
        /*04c2*/ 	.short	(.L_527 - .L_526)


	//   ....[0]....
.L_526:
        /*04c4*/ 	.word	0x00000070


	//   ....[1]....
        /*04c8*/ 	.word	0x00000140


	//   ....[2]....
        /*04cc*/ 	.word	0x00000190


	//   ....[3]....
        /*04d0*/ 	.word	0x000003e0


	//   ....[4]....
        /*04d4*/ 	.word	0x00000540


	//   ....[5]....
        /*04d8*/ 	.word	0x00000660


	//   ....[6]....
        /*04dc*/ 	.word	0x000007c0


	//   ....[7]....
        /*04e0*/ 	.word	0x00001750


	//   ....[8]....
        /*04e4*/ 	.word	0x00002950


	//   ....[9]....
        /*04e8*/ 	.word	0x00002970


	//   ....[10]....
        /*04ec*/ 	.word	0x000032c0


	//   ....[11]....
        /*04f0*/ 	.word	0x000032e0


	//   ....[12]....
        /*04f4*/ 	.word	0x00003300


	//   ....[13]....
        /*04f8*/ 	.word	0x00003320


	//   ....[14]....
        /*04fc*/ 	.word	0x00004790


	//   ....[15]....
        /*0500*/ 	.word	0x000047c0


	//   ....[16]....
        /*0504*/ 	.word	0x000054e0


	//   ....[17]....
        /*0508*/ 	.word	0x00005500


	//   ....[18]....
        /*050c*/ 	.word	0x00005520


	//   ....[19]....
        /*0510*/ 	.word	0x00005540


	//   ....[20]....
        /*0514*/ 	.word	0x00007820


	//   ....[21]....
        /*0518*/ 	.word	0x00007880


	//   ....[22]....
        /*051c*/ 	.word	0x000078a0


	//   ....[23]....
        /*0520*/ 	.word	0x000078c0


	//   ....[24]....
        /*0524*/ 	.word	0x00008eb0


	//   ....[25]....
        /*0528*/ 	.word	0x00008ef0


	//   ....[26]....
        /*052c*/ 	.word	0x00008fa0


	//   ....[27]....
        /*0530*/ 	.word	0x00009000


	//   ....[28]....
        /*0534*/ 	.word	0x0000aa90


	//   ....[29]....
        /*0538*/ 	.word	0x0000ab10


	//   ....[30]....
        /*053c*/ 	.word	0x0000ab50


	//   ....[31]....
        /*0540*/ 	.word	0x0000ab80


	//   ....[32]....
        /*0544*/ 	.word	0x0000b100


	//   ....[33]....
        /*0548*/ 	.word	0x0000b140


	//   ....[34]....
        /*054c*/ 	.word	0x0000b2a0


	//   ....[35]....
        /*0550*/ 	.word	0x0000b2c0


	//   ....[36]....
        /*0554*/ 	.word	0x0000b400


	//   ....[37]....
        /*0558*/ 	.word	0x0000b420


	//   ....[38]....
        /*055c*/ 	.word	0x0000b570


	//   ....[39]....
        /*0560*/ 	.word	0x0000b590


	//   ....[40]....
        /*0564*/ 	.word	0x0000bcf0


	//   ....[41]....
        /*0568*/ 	.word	0x0000bd20


	//   ....[42]....
        /*056c*/ 	.word	0x0000be70


	//   ....[43]....
        /*0570*/ 	.word	0x0000be90


	//   ....[44]....
        /*0574*/ 	.word	0x0000bfd0


	//   ....[45]....
        /*0578*/ 	.word	0x0000bff0


	//   ....[46]....
        /*057c*/ 	.word	0x0000c140


	//   ....[47]....
        /*0580*/ 	.word	0x0000c160


	//   ....[48]....
        /*0584*/ 	.word	0x0000c360


	//   ....[49]....
        /*0588*/ 	.word	0x0000d0b0


	//   ....[50]....
        /*058c*/ 	.word	0x0000da10


	//   ....[51]....
        /*0590*/ 	.word	0x0000da40


	//   ....[52]....
        /*0594*/ 	.word	0x0000da60


	//   ....[53]....
        /*0598*/ 	.word	0x0000da90


	//   ....[54]....
        /*059c*/ 	.word	0x0000db60


	//   ....[55]....
        /*05a0*/ 	.word	0x0000dbc0


	//   ....[56]....
        /*05a4*/ 	.word	0x0000dbd0


	//   ....[57]....
        /*05a8*/ 	.word	0x0000dc70


	//   ....[58]....
        /*05ac*/ 	.word	0x0000dca0


	//   ....[59]....
        /*05b0*/ 	.word	0x0000dd20


	//   ....[60]....
        /*05b4*/ 	.word	0x0000dd50


	//   ....[61]....
        /*05b8*/ 	.word	0x0000ddd0


	//   ....[62]....
        /*05bc*/ 	.word	0x0000de00


	//   ....[63]....
        /*05c0*/ 	.word	0x0000de20


	//   ....[64]....
        /*05c4*/ 	.word	0x0000de70


	//   ....[65]....
        /*05c8*/ 	.word	0x0000de80


	//   ....[66]....
        /*05cc*/ 	.word	0x0000e5b0


	//   ....[67]....
        /*05d0*/ 	.word	0x0000e5c0


	//   ....[68]....
        /*05d4*/ 	.word	0x0000e600


	//   ....[69]....
        /*05d8*/ 	.word	0x0000e6b0


	//   ....[70]....
        /*05dc*/ 	.word	0x0000e740


	//   ....[71]....
        /*05e0*/ 	.word	0x0000e750


	//   ....[72]....
        /*05e4*/ 	.word	0x0000e7e0


	//   ....[73]....
        /*05e8*/ 	.word	0x0000e7f0


	//   ....[74]....
        /*05ec*/ 	.word	0x0000e860


	//   ....[75]....
        /*05f0*/ 	.word	0x0000e870


	//   ....[76]....
        /*05f4*/ 	.word	0x0000e8f0


	//   ....[77]....
        /*05f8*/ 	.word	0x0000e900


	//   ....[78]....
        /*05fc*/ 	.word	0x0000e980


	//   ....[79]....
        /*0600*/ 	.word	0x0000e990


	//   ....[80]....
        /*0604*/ 	.word	0x0000ea10


	//   ....[81]....
        /*0608*/ 	.word	0x0000ea20


	//   ....[82]....
        /*060c*/ 	.word	0x000112b0


	//   ....[83]....
        /*0610*/ 	.word	0x000114a0


	//   ....[84]....
        /*0614*/ 	.word	0x00011a60


	//   ....[85]....
        /*0618*/ 	.word	0x00011bc0


	//   ....[86]....
        /*061c*/ 	.word	0x00011c30


	//   ....[87]....
        /*0620*/ 	.word	0x00011cc0


	//   ....[88]....
        /*0624*/ 	.word	0x00011d60


	//   ....[89]....
        /*0628*/ 	.word	0x00011e30


	//   ....[90]....
        /*062c*/ 	.word	0x00011f30


	//   ....[91]....
        /*0630*/ 	.word	0x00011f90


	//   ....[92]....
        /*0634*/ 	.word	0x00012030


	//   ....[93]....
        /*0638*/ 	.word	0x00012100


	//   ....[94]....
        /*063c*/ 	.word	0x000121a0


	//   ....[95]....
        /*0640*/ 	.word	0x00012270


	//   ....[96]....
        /*0644*/ 	.word	0x00012310


	//   ....[97]....
        /*0648*/ 	.word	0x000123e0


	//   ....[98]....
        /*064c*/ 	.word	0x00012480


	//   ....[99]....
        /*0650*/ 	.word	0x00012530


	//   ....[100]....
        /*0654*/ 	.word	0x000125d0


	//   ....[101]....
        /*0658*/ 	.word	0x000126b0


	//   ....[102]....
        /*065c*/ 	.word	0x00012770


	//   ....[103]....
        /*0660*/ 	.word	0x000129d0


	//   ....[104]....
        /*0664*/ 	.word	0x00012a40


	//   ....[105]....
        /*0668*/ 	.word	0x00012b50


	//   ....[106]....
        /*066c*/ 	.word	0x00012c10


	//   ....[107]....
        /*0670*/ 	.word	0x00012cd0


	//   ....[108]....
        /*0674*/ 	.word	0x00012d90


	//   ....[109]....
        /*0678*/ 	.word	0x00012e50


	//   ....[110]....
        /*067c*/ 	.word	0x00012f10


	//   ....[111]....
        /*0680*/ 	.word	0x00013020


	//   ....[112]....
        /*0684*/ 	.word	0x00013070


	//   ....[113]....
        /*0688*/ 	.word	0x00013130


	//   ....[114]....
        /*068c*/ 	.word	0x000131e0


	//   ....[115]....
        /*0690*/ 	.word	0x000132a0


	//   ....[116]....
        /*0694*/ 	.word	0x00013350


	//   ....[117]....
        /*0698*/ 	.word	0x00013670


	//   ....[118]....
        /*069c*/ 	.word	0x00013790


	//----- nvinfo : EIATTR_REG_RECONFIG
	.align		4
.L_527:
        /*06a0*/ 	.byte	0x01, 0x54
	.zero		2


	//----- nvinfo : EIATTR_SYSCALL_OFFSETS
	.align		4
        /*06a4*/ 	.byte	0x04, 0x46
        /*06a6*/ 	.short	(.L_529 - .L_528)


	//   ....[0]....
.L_528:
        /*06a8*/ 	.word	0x000019b0


	//   ....[1]....
        /*06ac*/ 	.word	0x0000ccb0


	//   ....[2]....
        /*06b0*/ 	.word	0x0000ce00


	//   ....[3]....
        /*06b4*/ 	.word	0x0000cef0


	//   ....[4]....
        /*06b8*/ 	.word	0x0000d650


	//   ....[5]....
        /*06bc*/ 	.word	0x0000e1d0


	//----- nvinfo : EIATTR_MBARRIER_INSTR_OFFSETS
	.align		4
.L_529:
        /*06c0*/ 	.byte	0x04, 0x39
        /*06c2*/ 	.short	(.L_531 - .L_530)


	//   ....[0]....
.L_530:
        /*06c4*/ 	.word	0x00000280
        /*06c8*/ 	.word	0x000000ff
        /*06cc*/ 	.word	0x00032400
        /*06d0*/ 	.short	0x0100
        /*06d2*/ 	.byte	0x08
	.zero		1


	//   ....[1]....
        /*06d4*/ 	.word	0x00000290
        /*06d8*/ 	.word	0x000000ff
        /*06dc*/ 	.word	0x00032410
        /*06e0*/ 	.short	0x0100
        /*06e2*/ 	.byte	0x08
	.zero		1


	//   ....[2]....
        /*06e4*/ 	.word	0x000002a0
        /*06e8*/ 	.word	0x000000ff
        /*06ec*/ 	.word	0x00032420
        /*06f0*/ 	.short	0x0100
        /*06f2*/ 	.byte	0x08
	.zero		1


	//   ....[3]....
        /*06f4*/ 	.word	0x00000390
        /*06f8*/ 	.word	0x000000ff
        /*06fc*/ 	.word	0x00032430
        /*0700*/ 	.short	0x0100
        /*0702*/ 	.byte	0x08
	.zero		1


	//   ....[4]....
        /*0704*/ 	.word	0x000003a0
        /*0708*/ 	.word	0x000000ff
        /*070c*/ 	.word	0x00032440
        /*0710*/ 	.short	0x0100
        /*0712*/ 	.byte	0x08
	.zero		1


	//   ....[5]....
        /*0714*/ 	.word	0x000003b0
        /*0718*/ 	.word	0x000000ff
        /*071c*/ 	.word	0x00032438
        /*0720*/ 	.short	0x0100
        /*0722*/ 	.byte	0x08
	.zero		1


	//   ....[6]....
        /*0724*/ 	.word	0x000003c0
        /*0728*/ 	.word	0x000000ff
        /*072c*/ 	.word	0x00032448
        /*0730*/ 	.short	0x0100
        /*0732*/ 	.byte	0x08
	.zero		1


	//   ....[7]....
        /*0734*/ 	.word	0x000004f0
        /*0738*/ 	.word	0x000000ff
        /*073c*/ 	.word	0x00032450
        /*0740*/ 	.short	0x0100
        /*0742*/ 	.byte	0x08
	.zero		1


	//   ....[8]....
        /*0744*/ 	.word	0x00000500
        /*0748*/ 	.word	0x000000ff
        /*074c*/ 	.word	0x00032460
        /*0750*/ 	.short	0x0100
        /*0752*/ 	.byte	0x08
	.zero		1


	//   ....[9]....
        /*0754*/ 	.word	0x00000510
        /*0758*/ 	.word	0x000000ff
        /*075c*/ 	.word	0x00032458
        /*0760*/ 	.short	0x0100
        /*0762*/ 	.byte	0x08
	.zero		1


	//   ....[10]....
        /*0764*/ 	.word	0x00000520
        /*0768*/ 	.word	0x000000ff
        /*076c*/ 	.word	0x00032468
        /*0770*/ 	.short	0x0100
        /*0772*/ 	.byte	0x08
	.zero		1


	//   ....[11]....
        /*0774*/ 	.word	0x00000610
        /*0778*/ 	.word	0x000000ff
        /*077c*/ 	.word	0x00032470
        /*0780*/ 	.short	0x0100
        /*0782*/ 	.byte	0x06
	.zero		1


	//   ....[12]....
        /*0784*/ 	.word	0x00000620
        /*0788*/ 	.word	0x000000ff
        /*078c*/ 	.word	0x00032480
        /*0790*/ 	.short	0x0100
        /*0792*/ 	.byte	0x06
	.zero		1


	//   ....[13]....
        /*0794*/ 	.word	0x00000630
        /*0798*/ 	.word	0x000000ff
        /*079c*/ 	.word	0x00032478
        /*07a0*/ 	.short	0x0100
        /*07a2*/ 	.byte	0x06
	.zero		1


	//   ....[14]....
        /*07a4*/ 	.word	0x00000640
        /*07a8*/ 	.word	0x000000ff
        /*07ac*/ 	.word	0x00032488
        /*07b0*/ 	.short	0x0100
        /*07b2*/ 	.byte	0x06
	.zero		1


	//   ....[15]....
        /*07b4*/ 	.word	0x00000770
        /*07b8*/ 	.word	0x000000ff
        /*07bc*/ 	.word	0x00032490
        /*07c0*/ 	.short	0x0100
        /*07c2*/ 	.byte	0x08
	.zero		1


	//   ....[16]....
        /*07c4*/ 	.word	0x00000780
        /*07c8*/ 	.word	0x000000ff
        /*07cc*/ 	.word	0x000324a0
        /*07d0*/ 	.short	0x0100
        /*07d2*/ 	.byte	0x08
	.zero		1


	//   ....[17]....
        /*07d4*/ 	.word	0x00000790
        /*07d8*/ 	.word	0x000000ff
        /*07dc*/ 	.word	0x00032498
        /*07e0*/ 	.short	0x0100
        /*07e2*/ 	.byte	0x08
	.zero		1


	//   ....[18]....
        /*07e4*/ 	.word	0x000007a0
        /*07e8*/ 	.word	0x000000ff
        /*07ec*/ 	.word	0x000324a8
        /*07f0*/ 	.short	0x0100
        /*07f2*/ 	.byte	0x08
	.zero		1


	//   ....[19]....
        /*07f4*/ 	.word	0x000008d0
        /*07f8*/ 	.word	0x000000ff
        /*07fc*/ 	.word	0x000324b0
        /*0800*/ 	.short	0x0100
        /*0802*/ 	.byte	0x08
	.zero		1


	//   ....[20]....
        /*0804*/ 	.word	0x000008e0
        /*0808*/ 	.word	0x000000ff
        /*080c*/ 	.word	0x000324c0
        /*0810*/ 	.short	0x0100
        /*0812*/ 	.byte	0x08
	.zero		1


	//   ....[21]....
        /*0814*/ 	.word	0x000008f0
        /*0818*/ 	.word	0x000000ff
        /*081c*/ 	.word	0x000324b8
        /*0820*/ 	.short	0x0100
        /*0822*/ 	.byte	0x08
	.zero		1


	//   ....[22]....
        /*0824*/ 	.word	0x00000900
        /*0828*/ 	.word	0x000000ff
        /*082c*/ 	.word	0x000324c8
        /*0830*/ 	.short	0x0100
        /*0832*/ 	.byte	0x08
	.zero		1


	//   ....[23]....
        /*0834*/ 	.word	0x00001a70
        /*0838*/ 	.word	0x00000005
        /*083c*/ 	.word	0x00032400
        /*0840*/ 	.short	0x010a
        /*0842*/ 	.byte	0x3f
	.zero		1


	//   ....[24]....
        /*0844*/ 	.word	0x00001b50
        /*0848*/ 	.word	0x00000000
        /*084c*/ 	.word	0x00032430
        /*0850*/ 	.short	0x010a
        /*0852*/ 	.byte	0x3f
	.zero		1


	//   ....[25]....
        /*0854*/ 	.word	0x00001b90
        /*0858*/ 	.word	0x00000000
        /*085c*/ 	.word	0x00032430
        /*0860*/ 	.short	0x010a
        /*0862*/ 	.byte	0x3f
	.zero		1


	//   ....[26]....
        /*0864*/ 	.word	0x00001e90
        /*0868*/ 	.word	0x00000005
        /*086c*/ 	.word	0x00032410
        /*0870*/ 	.short	0x010a
        /*0872*/ 	.byte	0x3f
	.zero		1


	//   ....[27]....
        /*0874*/ 	.word	0x00001ed0
        /*0878*/ 	.word	0x00000000
        /*087c*/ 	.word	0x00032450
        /*0880*/ 	.short	0x010a
        /*0882*/ 	.byte	0x3f
	.zero		1


	//   ....[28]....
        /*0884*/ 	.word	0x00001f10
        /*0888*/ 	.word	0x00000000
        /*088c*/ 	.word	0x00032450
        /*0890*/ 	.short	0x010a
        /*0892*/ 	.byte	0x3f
	.zero		1


	//   ....[29]....
        /*0894*/ 	.word	0x00003530
        /*0898*/ 	.word	0x00000018
        /*089c*/ 	.word	0x00000000
        /*08a0*/ 	.short	0x0101
        /*08a2*/ 	.byte	0x3f
	.zero		1


	//   ....[30]....
        /*08a4*/ 	.word	0x00004050
        /*08a8*/ 	.word	0x00000000
        /*08ac*/ 	.word	0x00000000
        /*08b0*/ 	.short	0x0101
        /*08b2*/ 	.byte	0x3f
	.zero		1


	//   ....[31]....
        /*08b4*/ 	.word	0x00004240
        /*08b8*/ 	.word	0x000000ff
        /*08bc*/ 	.word	0x00032430
        /*08c0*/ 	.short	0x010a
        /*08c2*/ 	.byte	0x04
	.zero		1


	//   ....[32]....
        /*08c4*/ 	.word	0x00004280
        /*08c8*/ 	.word	0x000000ff
        /*08cc*/ 	.word	0x00032430
        /*08d0*/ 	.short	0x010a
        /*08d2*/ 	.byte	0x04
	.zero		1


	//   ....[33]....
        /*08d4*/ 	.word	0x00004490
        /*08d8*/ 	.word	0x000000ff
        /*08dc*/ 	.word	0x00032450
        /*08e0*/ 	.short	0x010a
        /*08e2*/ 	.byte	0x04
	.zero		1


	//   ....[34]....
        /*08e4*/ 	.word	0x000044d0
        /*08e8*/ 	.word	0x000000ff
        /*08ec*/ 	.word	0x00032450
        /*08f0*/ 	.short	0x010a
        /*08f2*/ 	.byte	0x04
	.zero		1


	//   ....[35]....
        /*08f4*/ 	.word	0x000057a0
        /*08f8*/ 	.word	0x00000098
        /*08fc*/ 	.word	0x00000000
        /*0900*/ 	.short	0x0101
        /*0902*/ 	.byte	0x3f
	.zero		1


	//   ....[36]....
        /*0904*/ 	.word	0x00006b80
        /*0908*/ 	.word	0x000000d3
        /*090c*/ 	.word	0x00000000
        /*0910*/ 	.short	0x0101
        /*0912*/ 	.byte	0x3f
	.zero		1


	//   ....[37]....
        /*0914*/ 	.word	0x00006cb0
        /*0918*/ 	.word	0x000000ff
        /*091c*/ 	.word	0x00032430
        /*0920*/ 	.short	0x010a
        /*0922*/ 	.byte	0x04
	.zero		1


	//   ....[38]....
        /*0924*/ 	.word	0x00006cf0
        /*0928*/ 	.word	0x000000ff
        /*092c*/ 	.word	0x00032430
        /*0930*/ 	.short	0x010a
        /*0932*/ 	.byte	0x04
	.zero		1


	//   ....[39]....
        /*0934*/ 	.word	0x00006f00
        /*0938*/ 	.word	0x000000ff
        /*093c*/ 	.word	0x00032450
        /*0940*/ 	.short	0x010a
        /*0942*/ 	.byte	0x04
	.zero		1


	//   ....[40]....
        /*0944*/ 	.word	0x00006f40
        /*0948*/ 	.word	0x000000ff
        /*094c*/ 	.word	0x00032450
        /*0950*/ 	.short	0x010a
        /*0952*/ 	.byte	0x04
	.zero		1


	//   ....[41]....
        /*0954*/ 	.word	0x00007af0
        /*0958*/ 	.word	0x00000098
        /*095c*/ 	.word	0x00000000
        /*0960*/ 	.short	0x0101
        /*0962*/ 	.byte	0x3f
	.zero		1


	//   ....[42]....
        /*0964*/ 	.word	0x00008e80
        /*0968*/ 	.word	0x000000d5
        /*096c*/ 	.word	0x00000000
        /*0970*/ 	.short	0x0101
        /*0972*/ 	.byte	0x3f
	.zero		1


	//   ....[43]....
        /*0974*/ 	.word	0x0000b150
        /*0978*/ 	.word	0x000000c2
        /*097c*/ 	.word	0x00000000
        /*0980*/ 	.short	0x0101
        /*0982*/ 	.byte	0x3f
	.zero		1


	//   ....[44]....
        /*0984*/ 	.word	0x0000d2e0
        /*0988*/ 	.word	0x00000000
        /*098c*/ 	.word	0x00032440
        /*0990*/ 	.short	0x010a
        /*0992*/ 	.byte	0x3f
	.zero		1


	//   ....[45]....
        /*0994*/ 	.word	0x0000dfa0
        /*0998*/ 	.word	0x00000011
        /*099c*/ 	.word	0x00032400
        /*09a0*/ 	.short	0x0107
        /*09a2*/ 	.byte	0x3f
	.zero		1


	//   ....[46]....
        /*09a4*/ 	.word	0x0000e040
        /*09a8*/ 	.word	0x00000011
        /*09ac*/ 	.word	0x00032400
        /*09b0*/ 	.short	0x0101
        /*09b2*/ 	.byte	0x3f
	.zero		1


	//   ....[47]....
        /*09b4*/ 	.word	0x0000eb20
        /*09b8*/ 	.word	0x00000011
        /*09bc*/ 	.word	0x00032410
        /*09c0*/ 	.short	0x0107
        /*09c2*/ 	.byte	0x3f
	.zero		1


	//   ....[48]....
        /*09c4*/ 	.word	0x0000ec20
        /*09c8*/ 	.word	0x00000011
        /*09cc*/ 	.word	0x00032410
        /*09d0*/ 	.short	0x0101
        /*09d2*/ 	.byte	0x3f
	.zero		1


	//   ....[49]....
        /*09d4*/ 	.word	0x0000ec40
        /*09d8*/ 	.word	0x00000011
        /*09dc*/ 	.word	0x00032420
        /*09e0*/ 	.short	0x010a
        /*09e2*/ 	.byte	0x3f
	.zero		1


	//   ....[50]....
        /*09e4*/ 	.word	0x0000ed10
        /*09e8*/ 	.word	0x00000002
        /*09ec*/ 	.word	0x00032460
        /*09f0*/ 	.short	0x010a
        /*09f2*/ 	.byte	0x3f
	.zero		1


	//   ....[51]....
        /*09f4*/ 	.word	0x0000f520
        /*09f8*/ 	.word	0x00000003
        /*09fc*/ 	.word	0x00032440
        /*0a00*/ 	.short	0x010a
        /*0a02*/ 	.byte	0x3f
	.zero		1


	//   ....[52]....
        /*0a04*/ 	.word	0x0000f740
        /*0a08*/ 	.word	0x00000003
        /*0a0c*/ 	.word	0x00032460
        /*0a10*/ 	.short	0x010a
        /*0a12*/ 	.byte	0x3f
	.zero		1


	//   ....[53]....
        /*0a14*/ 	.word	0x0000ff10
        /*0a18*/ 	.word	0x00000004
        /*0a1c*/ 	.word	0x00032440
        /*0a20*/ 	.short	0x010a
        /*0a22*/ 	.byte	0x3f
	.zero		1


	//   ....[54]....
        /*0a24*/ 	.word	0x00010130
        /*0a28*/ 	.word	0x00000004
        /*0a2c*/ 	.word	0x00032460
        /*0a30*/ 	.short	0x010a
        /*0a32*/ 	.byte	0x3f
	.zero		1


	//   ....[55]....
        /*0a34*/ 	.word	0x000108a0
        /*0a38*/ 	.word	0x00000004
        /*0a3c*/ 	.word	0x00032440
        /*0a40*/ 	.short	0x010a
        /*0a42*/ 	.byte	0x3f
	.zero		1


	//   ....[56]....
        /*0a44*/ 	.word	0x00010ac0
        /*0a48*/ 	.word	0x00000004
        /*0a4c*/ 	.word	0x00032460
        /*0a50*/ 	.short	0x010a
        /*0a52*/ 	.byte	0x3f
	.zero		1


	//   ....[57]....
        /*0a54*/ 	.word	0x00011420
        /*0a58*/ 	.word	0x00000000
        /*0a5c*/ 	.word	0x00032420
        /*0a60*/ 	.short	0x010a
        /*0a62*/ 	.byte	0x3f
	.zero		1


	//   ....[58]....
        /*0a64*/ 	.word	0x00011630
        /*0a68*/ 	.word	0x00000006
        /*0a6c*/ 	.word	0x00000000
        /*0a70*/ 	.short	0x010a
        /*0a72*/ 	.byte	0x3f
	.zero		1


	//   ....[59]....
        /*0a74*/ 	.word	0x00011660
        /*0a78*/ 	.word	0x00000007
        /*0a7c*/ 	.word	0x00000000
        /*0a80*/ 	.short	0x010a
        /*0a82*/ 	.byte	0x3f
	.zero		1


	//   ....[60]....
        /*0a84*/ 	.word	0x000116c0
        /*0a88*/ 	.word	0x00000004
        /*0a8c*/ 	.word	0x00000000
        /*0a90*/ 	.short	0x010a
        /*0a92*/ 	.byte	0x3f
	.zero		1


	//   ....[61]....
        /*0a94*/ 	.word	0x000116f0
        /*0a98*/ 	.word	0x00000003
        /*0a9c*/ 	.word	0x00000000
        /*0aa0*/ 	.short	0x010a
        /*0aa2*/ 	.byte	0x3f
	.zero		1


	//   ....[62]....
        /*0aa4*/ 	.word	0x00011750
        /*0aa8*/ 	.word	0x00000005
        /*0aac*/ 	.word	0x00032400
        /*0ab0*/ 	.short	0x010a
        /*0ab2*/ 	.byte	0x3f
	.zero		1


	//   ....[63]....
        /*0ab4*/ 	.word	0x000117a0
        /*0ab8*/ 	.word	0x00000000
        /*0abc*/ 	.word	0x00032430
        /*0ac0*/ 	.short	0x010a
        /*0ac2*/ 	.byte	0x3f
	.zero		1


	//   ....[64]....
        /*0ac4*/ 	.word	0x000117f0
        /*0ac8*/ 	.word	0x00000005
        /*0acc*/ 	.word	0x00032410
        /*0ad0*/ 	.short	0x010a
        /*0ad2*/ 	.byte	0x3f
	.zero		1


	//   ....[65]....
        /*0ad4*/ 	.word	0x00011840
        /*0ad8*/ 	.word	0x00000000
        /*0adc*/ 	.word	0x00032450
        /*0ae0*/ 	.short	0x010a
        /*0ae2*/ 	.byte	0x3f
	.zero		1


	//   ....[66]....
        /*0ae4*/ 	.word	0x000118a0
        /*0ae8*/ 	.word	0x00000014
        /*0aec*/ 	.word	0x00032430
        /*0af0*/ 	.short	0x010a
        /*0af2*/ 	.byte	0x3f
	.zero		1


	//   ....[67]....
        /*0af4*/ 	.word	0x00011900
        /*0af8*/ 	.word	0x00000014
        /*0afc*/ 	.word	0x00032450
        /*0b00*/ 	.short	0x010a
        /*0b02*/ 	.byte	0x3f
	.zero		1


	//   ....[68]....
        /*0b04*/ 	.word	0x00011960
        /*0b08*/ 	.word	0x00000014
        /*0b0c*/ 	.word	0x00032430
        /*0b10*/ 	.short	0x010a
        /*0b12*/ 	.byte	0x3f
	.zero		1


	//   ....[69]....
        /*0b14*/ 	.word	0x000119c0
        /*0b18*/ 	.word	0x00000014
        /*0b1c*/ 	.word	0x00032450
        /*0b20*/ 	.short	0x010a
        /*0b22*/ 	.byte	0x3f
	.zero		1


	//   ....[70]....
        /*0b24*/ 	.word	0x00011b10
        /*0b28*/ 	.word	0x00000000
        /*0b2c*/ 	.word	0x00032440
        /*0b30*/ 	.short	0x010a
        /*0b32*/ 	.byte	0x3f
	.zero		1


	//   ....[71]....
        /*0b34*/ 	.word	0x00013390
        /*0b38*/ 	.word	0x00000011
        /*0b3c*/ 	.word	0x00032420
        /*0b40*/ 	.short	0x010a
        /*0b42*/ 	.byte	0x3f
	.zero		1


	//   ....[72]....
        /*0b44*/ 	.word	0x000133e0
        /*0b48*/ 	.word	0x00000002
        /*0b4c*/ 	.word	0x00032460
        /*0b50*/ 	.short	0x010a
        /*0b52*/ 	.byte	0x3f
	.zero		1


	//   ....[73]....
        /*0b54*/ 	.word	0x00013430
        /*0b58*/ 	.word	0x00000003
        /*0b5c*/ 	.word	0x00032440
        /*0b60*/ 	.short	0x010a
        /*0b62*/ 	.byte	0x3f
	.zero		1


	//   ....[74]....
        /*0b64*/ 	.word	0x00013480
        /*0b68*/ 	.word	0x00000003
        /*0b6c*/ 	.word	0x00032460
        /*0b70*/ 	.short	0x010a
        /*0b72*/ 	.byte	0x3f
	.zero		1


	//   ....[75]....
        /*0b74*/ 	.word	0x000134d0
        /*0b78*/ 	.word	0x00000004
        /*0b7c*/ 	.word	0x00032440
        /*0b80*/ 	.short	0x010a
        /*0b82*/ 	.byte	0x3f
	.zero		1


	//   ....[76]....
        /*0b84*/ 	.word	0x00013520
        /*0b88*/ 	.word	0x00000004
        /*0b8c*/ 	.word	0x00032460
        /*0b90*/ 	.short	0x010a
        /*0b92*/ 	.byte	0x3f
	.zero		1


	//   ....[77]....
        /*0b94*/ 	.word	0x00013570
        /*0b98*/ 	.word	0x00000004
        /*0b9c*/ 	.word	0x00032440
        /*0ba0*/ 	.short	0x010a
        /*0ba2*/ 	.byte	0x3f
	.zero		1


	//   ....[78]....
        /*0ba4*/ 	.word	0x000135c0
        /*0ba8*/ 	.word	0x00000004
        /*0bac*/ 	.word	0x00032460
        /*0bb0*/ 	.short	0x010a
        /*0bb2*/ 	.byte	0x3f
	.zero		1


	//   ....[79]....
        /*0bb4*/ 	.word	0x000136b0
        /*0bb8*/ 	.word	0x00000000
        /*0bbc*/ 	.word	0x00032420
        /*0bc0*/ 	.short	0x010a
        /*0bc2*/ 	.byte	0x3f
	.zero		1


	//   ....[80]....
        /*0bc4*/ 	.word	0x00013850
        /*0bc8*/ 	.word	0x00000006
        /*0bcc*/ 	.word	0x00000000
        /*0bd0*/ 	.short	0x010a
        /*0bd2*/ 	.byte	0x3f
	.zero		1


	//   ....[81]....
        /*0bd4*/ 	.word	0x000138a0
        /*0bd8*/ 	.word	0x00000007
        /*0bdc*/ 	.word	0x00000000
        /*0be0*/ 	.short	0x010a
        /*0be2*/ 	.byte	0x3f
	.zero		1


	//   ....[82]....
        /*0be4*/ 	.word	0x000138f0
        /*0be8*/ 	.word	0x00000004
        /*0bec*/ 	.word	0x00000000
        /*0bf0*/ 	.short	0x010a
        /*0bf2*/ 	.byte	0x3f
	.zero		1


	//----- nvinfo : EIATTR_NUM_MBARRIERS
	.align		4
.L_531:
        /*0bf4*/ 	.byte	0x03, 0x38
        /*0bf6*/ 	.short	0x0017


	//----- nvinfo : EIATTR_EXIT_INSTR_OFFSETS
	.align		4
        /*0bf8*/ 	.byte	0x04, 0x1c
        /*0bfa*/ 	.short	(.L_533 - .L_532)


	//   ....[0]....
.L_532:
        /*0bfc*/ 	.word	0x00000a80


	//   ....[1]....
        /*0c00*/ 	.word	0x0000c2e0


	//   ....[2]....
        /*0c04*/ 	.word	0x00011740


	//----- nvinfo : EIATTR_MAX_THREADS
	.align		4
.L_533:
        /*0c08*/ 	.byte	0x04, 0x05
        /*0c0a*/ 	.short	(.L_535 - .L_534)
.L_534:
        /*0c0c*/ 	.word	0x00000180
        /*0c10*/ 	.word	0x00000001
        /*0c14*/ 	.word	0x00000001


	//----- nvinfo : EIATTR_CRS_STACK_SIZE
	.align		4
.L_535:
        /*0c18*/ 	.byte	0x04, 0x1e
        /*0c1a*/ 	.short	(.L_537 - .L_536)
.L_536:
        /*0c1c*/ 	.word	0x00000000


	//----- nvinfo : EIATTR_CBANK_PARAM_SIZE
	.align		4
.L_537:
        /*0c20*/ 	.byte	0x03, 0x19
        /*0c22*/ 	.short	0x0bf0


	//----- nvinfo : EIATTR_PARAM_CBANK
	.align		4
        /*0c24*/ 	.byte	0x04, 0x0a
        /*0c26*/ 	.short	(.L_539 - .L_538)
	.align		4
.L_538:
        /*0c28*/ 	.word	index@(.nv.constant0._ZN7cutlass13device_kernelIN5flash11enable_sm90INS1_16FlashAttnFwdSm90INS1_25CollectiveMainloopFwdSm90ILi2EN4cute5tupleIJNS5_1CILi1EEES8_S8_EEENS6_IJNS7_ILi128EEENS7_ILi96EEENS7_ILi64EEEEEELi256ENS_10bfloat16_tEfNS_4arch4Sm90ELb1ELb0ELb0ELb0ELb0ELb0ELb1ELb1ELb0ELb1ELb0ELb0EEENS1_21CollectiveEpilogueFwdINS6_IJSA_NS7_ILi256EEESB_EEES9_SE_SG_Li256ELb0ELb1ELb0ELb0EEENS1_30DynamicPersistentTileSchedulerILi256ELi128ELb0ELb1ELb1EEEEEEEEEvNT_6ParamsE)
        /*0c2c*/ 	.short	0x0210
        /*0c2e*/ 	.short	0x0bf0


	//----- nvinfo : EIATTR_SW_WAR
	.align		4
.L_539:
        /*0c30*/ 	.byte	0x04, 0x36
        /*0c32*/ 	.short	(.L_541 - .L_540)
.L_540:
        /*0c34*/ 	.word	0x00000008
.L_541:


//--------------------- .nv.info._ZN7cutlass13device_kernelIN5flash11enable_sm90INS1_16FlashAttnFwdSm90INS1_25CollectiveMainloopFwdSm90ILi2EN4cute5tupleIJNS5_1CILi1EEES8_S8_EEENS6_IJNS7_ILi128EEENS7_ILi96EEENS7_ILi64EEEEEELi256ENS_10bfloat16_tEfNS_4arch4Sm90ELb1ELb0ELb0ELb1ELb0ELb0ELb0ELb1ELb0ELb1ELb0ELb0EEENS1_21CollectiveEpilogueFwdINS6_IJSA_NS7_ILi256EEESB_EEES9_SE_SG_Li256ELb1ELb1ELb0ELb0EEENS1_36VarlenDynamicPersistentTileSchedulerILi128ELi96ELi256ELi128ELb0ELb1ELb1ELb1ELb1ELb1EEEEEEEEEvNT_6ParamsE --------------------------
	.section	.nv.info._ZN7cutlass13device_kernelIN5flash11enable_sm90INS1_16FlashAttnFwdSm90INS1_25CollectiveMainloopFwdSm90ILi2EN4cute5tupleIJNS5_1CILi1EEES8_S8_EEENS6_IJNS7_ILi128EEENS7_ILi96EEENS7_ILi64EEEEEELi256ENS_10bfloat16_tEfNS_4arch4Sm90ELb1ELb0ELb0ELb1ELb0ELb0ELb0ELb1ELb0ELb1ELb0ELb0EEENS1_21CollectiveEpilogueFwdINS6_IJSA_NS7_ILi256EEESB_EEES9_SE_SG_Li256ELb1ELb1ELb0ELb0EEENS1_36VarlenDynamicPersistentTileSchedulerILi128ELi96ELi256ELi128ELb0ELb1ELb1ELb1ELb1ELb1EEEEEEEEEvNT_6ParamsE,"",@"SHT_CUDA_INFO"
	.sectionflags	@""
	.align	4


	//----- nvinfo : EIATTR_CUDA_API_VERSION
	.align		4
        /*0000*/ 	.byte	0x04, 0x37
        /*0002*/ 	.short	(.L_543 - .L_542)
.L_542:
        /*0004*/ 	.word	0x00000082


	//----- nvinfo : EIATTR_KPARAM_INFO
	.align		4
.L_543:
        /*0008*/ 	.byte	0x04, 0x17
        /*000a*/ 	.short	(.L_545 - .L_544)
.L_544:
        /*000c*/ 	.word	0x00000000
        /*0010*/ 	.short	0x0000
        /*0012*/ 	.short	0x0070
        /*0014*/ 	.byte	0x00, 0xf0, 0x01, 0x2a


	//----- nvinfo : EIATTR_SPARSE_MMA_MASK
	.align		4
.L_545:
        /*0018*/ 	.byte	0x03, 0x50
        /*001a*/ 	.short	0x0000


	//----- nvinfo : EIATTR_MAXREG_COUNT
	.align		4
        /*001c*/ 	.byte	0x03, 0x1b
        /*001e*/ 	.short	0x00a8


	//----- nvinfo : EIATTR_NUM_BARRIERS
	.align		4
        /*0020*/ 	.byte	0x02, 0x4c
        /*0022*/ 	.byte	0x10
	.zero		1


	//----- nvinfo : EIATTR_EXTERNS
	.align		4
        /*0024*/ 	.byte	0x04, 0x0f
        /*0026*/ 	.short	(.L_547 - .L_546)


	//   ....[0]....
	.align		4
.L_546:
        /*0028*/ 	.word	index@(__assertfail)


	//----- nvinfo : EIATTR_ANNOTATIONS
	.align		4
.L_547:
        /*002c*/ 	.byte	0x04, 0x55
        /*002e*/ 	.short	(.L_549 - .L_548)


	//   ....[0]....
.L_548:
        /* <DEDUP_REMOVED lines=71> */


	//----- nvinfo : EIATTR_MERCURY_ISA_VERSION
	.align		4
.L_549:
        /*0490*/ 	.byte	0x03, 0x5f
        /*0492*/ 	.short	0x0101


	//----- nvinfo : EIATTR_UNUSED_LOAD_BYTE_OFFSET
	.align		4
        /*0494*/ 	.byte	0x04, 0x44
        /*0496*/ 	.short	(.L_551 - .L_550)


	//   ....[0]....
.L_550:
        /*0498*/ 	.word	0x00000a40
        /*049c*/ 	.word	0x0000fff0


	//   ....[1]....
        /*04a0*/ 	.word	0x000084e0
        /*04a4*/ 	.word	0x0000fff0


	//----- nvinfo : EIATTR_INT_WARP_WIDE_INSTR_OFFSETS
	.align		4
.L_551:
        /*04a8*/ 	.byte	0x04, 0x31
        /*04aa*/ 	.short	(.L_553 - .L_552)


	//   ....[0]....
.L_552:
        /*04ac*/ 	.word	0x00000130


	//   ....[1]....
        /*04b0*/ 	.word	0x00000170


	//   ....[2]....
        /*04b4*/ 	.word	0x000001e0


	//   ....[3]....
        /*04b8*/ 	.word	0x0000c580


	//   ....[4]....
        /*04bc*/ 	.word	0x0000c610


	//   ....[5]....
        /*04c0*/ 	.word	0x00010540


	//   ....[6]....
        /*04c4*/ 	.word	0x000105d0


	//----- nvinfo : EIATTR_COOP_GROUP_MASK_REGIDS
	.align		4
.L_553:
        /*04c8*/ 	.byte	0x04, 0x29
        /*04ca*/ 	.short	(.L_555 - .L_554)


	//   ....[0]....
.L_554:
        /*04cc*/ 	.word	0xffffffff


	//   ....[1]....
        /*04d0*/ 	.word	0xffffffff


	//   ....[2]....
        /*04d4*/ 	.word	0xffffffff


	//   ....[3]....
        /*04d8*/ 	.word	0xffffffff


	//   ....[4]....
        /*04dc*/ 	.word	0xffffffff


	//   ....[5]....
        /*04e0*/ 	.word	0xffffffff


	//   ....[6]....
        /*04e4*/ 	.word	0xffffffff


	//   ....[7]....
        /*04e8*/ 	.word	0xffffffff


	//   ....[8]....
        /*04ec*/ 	.word	0xffffffff


	//   ....[9]....
        /*04f0*/ 	.word	0xffffffff


	//   ....[10]....
        /*04f4*/ 	.word	0xffffffff


	//   ....[11]....
        /*04f8*/ 	.word	0xffffffff


	//   ....[12]....
        /*04fc*/ 	.word	0xffffffff


	//   ....[13]....
        /*0500*/ 	.word	0xffffffff


	//   ....[14]....
        /*0504*/ 	.word	0xffffffff


	//   ....[15]....
        /*0508*/ 	.word	0xffffffff


	//   ....[16]....
        /*050c*/ 	.word	0xffffffff


	//   ....[17]....
        /*0510*/ 	.word	0xffffffff


	//   ....[18]....
        /*0514*/ 	.word	0xffffffff


	//   ....[19]....
        /*0518*/ 	.word	0xffffffff


	//   ....[20]....
        /*051c*/ 	.word	0xffffffff


	//   ....[21]....
        /*0520*/ 	.word	0xffffffff


	//   ....[22]....
        /*0524*/ 	.word	0xffffffff


	//   ....[23]....
        /*0528*/ 	.word	0xffffffff


	//   ....[24]....
        /*052c*/ 	.word	0xffffffff


	//   ....[25]....
        /*0530*/ 	.word	0xffffffff


	//   ....[26]....
        /*0534*/ 	.word	0xffffffff


	//   ....[27]....
        /*0538*/ 	.word	0xffffffff


	//   ....[28]....
        /*053c*/ 	.word	0xffffffff


	//   ....[29]....
        /*0540*/ 	.word	0xffffffff


	//   ....[30]....
        /*0544*/ 	.word	0xffffffff


	//   ....[31]....
        /*0548*/ 	.word	0xffffffff


	//   ....[32]....
        /*054c*/ 	.word	0xffffffff


	//   ....[33]....
        /*0550*/ 	.word	0xffffffff


	//   ....[34]....
        /*0554*/ 	.word	0xffffffff


	//   ....[35]....
        /*0558*/ 	.word	0xffffffff


	//   ....[36]....
        /*055c*/ 	.word	0xffffffff


	//   ....[37]....
        /*0560*/ 	.word	0xffffffff


	//   ....[38]....
        /*0564*/ 	.word	0xffffffff


	//   ....[39]....
        /*0568*/ 	.word	0xffffffff


	//   ....[40]....
        /*056c*/ 	.word	0xffffffff


	//   ....[41]....
        /*0570*/ 	.word	0xffffffff


	//   ....[42]....
        /*0574*/ 	.word	0xffffffff


	//   ....[43]....
        /*0578*/ 	.word	0xffffffff


	//   ....[44]....
        /*057c*/ 	.word	0xffffffff


	//   ....[45]....
        /*0580*/ 	.word	0xffffffff


	//   ....[46]....
        /*0584*/ 	.word	0xffffffff


	//   ....[47]....
        /*0588*/ 	.word	0xffffffff


	//   ....[48]....
        /*058c*/ 	.word	0xffffffff


	//   ....[49]....
        /*0590*/ 	.word	0xffffffff


	//   ....[50]....
        /*0594*/ 	.word	0xffffffff


	//   ....[51]....
        /*0598*/ 	.word	0xffffffff


	//   ....[52]....
        /*059c*/ 	.word	0xffffffff


	//   ....[53]....
        /*05a0*/ 	.word	0xffffffff


	//   ....[54]....
        /*05a4*/ 	.word	0xffffffff


	//   ....[55]....
        /*05a8*/ 	.word	0xffffffff


	//   ....[56]....
        /*05ac*/ 	.word	0xffffffff


	//   ....[57]....
        /*05b0*/ 	.word	0xffffffff


	//   ....[58]....
        /*05b4*/ 	.word	0xffffffff


	//   ....[59]....
        /*05b8*/ 	.word	0xffffffff


	//   ....[60]....
        /*05bc*/ 	.word	0xffffffff


	//   ....[61]....
        /*05c0*/ 	.word	0xffffffff


	//   ....[62]....
        /*05c4*/ 	.word	0xffffffff


	//   ....[63]....
        /*05c8*/ 	.word	0xffffffff


	//   ....[64]....
        /*05cc*/ 	.word	0xffffffff


	//   ....[65]....
        /*05d0*/ 	.word	0xffffffff


	//   ....[66]....
        /*05d4*/ 	.word	0xffffffff


	//   ....[67]....
        /*05d8*/ 	.word	0xffffffff


	//   ....[68]....
        /*05dc*/ 	.word	0xffffffff


	//   ....[69]....
        /*05e0*/ 	.word	0xffffffff


	//   ....[70]....
        /*05e4*/ 	.word	0xffffffff


	//   ....[71]....
        /*05e8*/ 	.word	0xffffffff


	//   ....[72]....
        /*05ec*/ 	.word	0xffffffff


	//   ....[73]....
        /*05f0*/ 	.word	0xffffffff


	//   ....[74]....
        /*05f4*/ 	.word	0xffffffff


	//   ....[75]....
        /*05f8*/ 	.word	0xffffffff


	//   ....[76]....
        /*05fc*/ 	.word	0xffffffff


	//   ....[77]....
        /*0600*/ 	.word	0xffffffff


	//   ....[78]....
        /*0604*/ 	.word	0xffffffff


	//   ....[79]....
        /*0608*/ 	.word	0xffffffff


	//   ....[80]....
        /*060c*/ 	.word	0xffffffff


	//   ....[81]....
        /*0610*/ 	.word	0xffffffff


	//   ....[82]....
        /*0614*/ 	.word	0xffffffff


	//   ....[83]....
        /*0618*/ 	.word	0xffffffff


	//   ....[84]....
        /*061c*/ 	.word	0xffffffff


	//   ....[85]....
        /*0620*/ 	.word	0xffffffff


	//   ....[86]....
        /*0624*/ 	.word	0xffffffff


	//   ....[87]....
        /*0628*/ 	.word	0xffffffff


	//   ....[88]....
        /*062c*/ 	.word	0xffffffff


	//   ....[89]....
        /*0630*/ 	.word	0xffffffff


	//   ....[90]....
        /*0634*/ 	.word	0xffffffff


	//   ....[91]....
        /*0638*/ 	.word	0xffffffff


	//   ....[92]....
        /*063c*/ 	.word	0xffffffff


	//   ....[93]....
        /*0640*/ 	.word	0xffffffff


	//   ....[94]....
        /*0644*/ 	.word	0xffffffff


	//   ....[95]....
        /*0648*/ 	.word	0xffffffff


	//   ....[96]....
        /*064c*/ 	.word	0xffffffff


	//   ....[97]....
        /*0650*/ 	.word	0xffffffff


	//   ....[98]....
        /*0654*/ 	.word	0xffffffff


	//   ....[99]....
        /*0658*/ 	.word	0x0500000f


	//   ....[100]....
        /*065c*/ 	.word	0x0500000f


	//   ....[101]....
        /*0660*/ 	.word	0x0500000f


	//   ....[102]....
        /*0664*/ 	.word	0x0500000f


	//   ....[103]....
        /*0668*/ 	.word	0x0500000f


	//   ....[104]....
        /*066c*/ 	.word	0x0500000f


	//   ....[105]....
        /*0670*/ 	.word	0x0500000f


	//   ....[106]....
        /*0674*/ 	.word	0x0500000f


	//   ....[107]....
        /*0678*/ 	.word	0x0500000f


	//   ....[108]....
        /*067c*/ 	.word	0x0500000f


	//   ....[109]....
        /*0680*/ 	.word	0x0500000f


	//   ....[110]....
        /*0684*/ 	.word	0x0500000f


	//   ....[111]....
        /*0688*/ 	.word	0x0500000f


	//   ....[112]....
        /*068c*/ 	.word	0x0500000f


	//   ....[113]....
        /*0690*/ 	.word	0x0500000f


	//   ....[114]....
        /*0694*/ 	.word	0x0500000f


	//   ....[115]....
        /*0698*/ 	.word	0x0500000f


	//   ....[116]....
        /*069c*/ 	.word	0x0500000f


	//   ....[117]....
        /*06a0*/ 	.word	0x0500000f


	//   ....[118]....
        /*06a4*/ 	.word	0x0500000f


	//   ....[119]....
        /*06a8*/ 	.word	0x0500000f


	//   ....[120]....
        /*06ac*/ 	.word	0x0500000f


	//   ....[121]....
        /*06b0*/ 	.word	0x0500000f


	//   ....[122]....
        /*06b4*/ 	.word	0x0500000f


	//   ....[123]....
        /*06b8*/ 	.word	0x0500000f


	//   ....[124]....
        /*06bc*/ 	.word	0x0500000f


	//   ....[125]....
        /*06c0*/ 	.word	0x0500000f


	//   ....[126]....
        /*06c4*/ 	.word	0x0500000f


	//   ....[127]....
        /*06c8*/ 	.word	0x0500000f


	//   ....[128]....
        /*06cc*/ 	.word	0x0500000f


	//   ....[129]....
        /*06d0*/ 	.word	0x0500000f


	//   ....[130]....
        /*06d4*/ 	.word	0x0500000f


	//   ....[131]....
        /*06d8*/ 	.word	0x0500000f


	//   ....[132]....
        /*06dc*/ 	.word	0x0500000f


	//   ....[133]....
        /*06e0*/ 	.word	0x0500000f


	//----- nvinfo : EIATTR_COOP_GROUP_INSTR_OFFSETS
	.align		4
.L_555:
        /*06e4*/ 	.byte	0x04, 0x28
        /*06e6*/ 	.short	(.L_557 - .L_556)


	//   ....[0]....
.L_556:
        /*06e8*/ 	.word	0x00000070


	//   ....[1]....
        /*06ec*/ 	.word	0x00000140


	//   ....[2]....
        /*06f0*/ 	.word	0x00000190


	//   ....[3]....
        /*06f4*/ 	.word	0x000003c0


	//   ....[4]....
        /*06f8*/ 	.word	0x00000520


	//   ....[5]....
        /*06fc*/ 	.word	0x00000640


	//   ....[6]....
        /*0700*/ 	.word	0x000007a0


	//   ....[7]....
        /*0704*/ 	.word	0x000018a0


	//   ....[8]....
        /*0708*/ 	.word	0x00001ea0


	//   ....[9]....
        /*070c*/ 	.word	0x00001ec0


	//   ....[10]....
        /*0710*/ 	.word	0x00002460


	//   ....[11]....
        /*0714*/ 	.word	0x00002560


	//   ....[12]....
        /*0718*/ 	.word	0x00002b50


	//   ....[13]....
        /*071c*/ 	.word	0x00002bb0


	//   ....[14]....
        /*0720*/ 	.word	0x00003b50


	//   ....[15]....
        /*0724*/ 	.word	0x00003b70


	//   ....[16]....
        /*0728*/ 	.word	0x00004100


	//   ....[17]....
        /*072c*/ 	.word	0x000041c0


	//   ....[18]....
        /*0730*/ 	.word	0x000047a0


	//   ....[19]....
        /*0734*/ 	.word	0x00004820


	//   ....[20]....
        /*0738*/ 	.word	0x00006180


	//   ....[21]....
        /*073c*/ 	.word	0x000061a0


	//   ....[22]....
        /*0740*/ 	.word	0x00006800


	//   ....[23]....
        /*0744*/ 	.word	0x000069d0


	//   ....[24]....
        /*0748*/ 	.word	0x00007a60


	//   ....[25]....
        /*074c*/ 	.word	0x00007ae0


	//   ....[26]....
        /*0750*/ 	.word	0x00007b40


	//   ....[27]....
        /*0754*/ 	.word	0x00007b70


	//   ....[28]....
        /*0758*/ 	.word	0x00009570


	//   ....[29]....
        /*075c*/ 	.word	0x000095a0


	//   ....[30]....
        /*0760*/ 	.word	0x000095d0


	//   ....[31]....
        /*0764*/ 	.word	0x00009610


	//   ....[32]....
        /*0768*/ 	.word	0x00009ed0


	//   ....[33]....
        /*076c*/ 	.word	0x00009ef0


	//   ....[34]....
        /*0770*/ 	.word	0x0000a040


	//   ....[35]....
        /*0774*/ 	.word	0x0000a060


	//   ....[36]....
        /*0778*/ 	.word	0x0000a1a0


	//   ....[37]....
        /*077c*/ 	.word	0x0000a1c0


	//   ....[38]....
        /*0780*/ 	.word	0x0000a310


	//   ....[39]....
        /*0784*/ 	.word	0x0000a330


	//   ....[40]....
        /*0788*/ 	.word	0x0000ac50


	//   ....[41]....
        /*078c*/ 	.word	0x0000ac80


	//   ....[42]....
        /*0790*/ 	.word	0x0000add0


	//   ....[43]....
        /*0794*/ 	.word	0x0000adf0


	//   ....[44]....
        /*0798*/ 	.word	0x0000af30


	//   ....[45]....
        /*079c*/ 	.word	0x0000af50


	//   ....[46]....
        /*07a0*/ 	.word	0x0000b0a0


	//   ....[47]....
        /*07a4*/ 	.word	0x0000b0c0


	//   ....[48]....
        /*07a8*/ 	.word	0x0000b280


	//   ....[49]....
        /*07ac*/ 	.word	0x0000b450


	//   ....[50]....
        /*07b0*/ 	.word	0x0000b480


	//   ....[51]....
        /*07b4*/ 	.word	0x0000b4b0


	//   ....[52]....
        /*07b8*/ 	.word	0x0000b4e0


	//   ....[53]....
        /*07bc*/ 	.word	0x0000b510


	//   ....[54]....
        /*07c0*/ 	.word	0x0000b540


	//   ....[55]....
        /*07c4*/ 	.word	0x0000b6b0


	//   ....[56]....
        /*07c8*/ 	.word	0x0000b6e0


	//   ....[57]....
        /*07cc*/ 	.word	0x0000b710


	//   ....[58]....
        /*07d0*/ 	.word	0x0000b740


	//   ....[59]....
        /*07d4*/ 	.word	0x0000b770


	//   ....[60]....
        /*07d8*/ 	.word	0x0000b7a0


	//   ....[61]....
        /*07dc*/ 	.word	0x0000b840


	//   ....[62]....
        /*07e0*/ 	.word	0x0000b8a0


	//   ....[63]....
        /*07e4*/ 	.word	0x0000b930


	//   ....[64]....
        /*07e8*/ 	.word	0x0000cb80


	//   ....[65]....
        /*07ec*/ 	.word	0x0000d6e0


	//   ....[66]....
        /*07f0*/ 	.word	0x0000d700


	//   ....[67]....
        /*07f4*/ 	.word	0x0000d7a0


	//   ....[68]....
        /*07f8*/ 	.word	0x0000d7c0


	//   ....[69]....
        /*07fc*/ 	.word	0x0000d840


	//   ....[70]....
        /*0800*/ 	.word	0x0000d860


	//   ....[71]....
        /*0804*/ 	.word	0x0000d8e0


	//   ....[72]....
        /*0808*/ 	.word	0x0000d900


	//   ....[73]....
        /*080c*/ 	.word	0x0000d980


	//   ....[74]....
        /*0810*/ 	.word	0x0000d9a0


	//   ....[75]....
        /*0814*/ 	.word	0x0000da20


	//   ....[76]....
        /*0818*/ 	.word	0x0000da40


	//   ....[77]....
        /*081c*/ 	.word	0x0000dac0


	//   ....[78]....
        /*0820*/ 	.word	0x0000dae0


	//   ....[79]....
        /*0824*/ 	.word	0x0000daf0


	//   ....[80]....
        /*0828*/ 	.word	0x0000db00


	//   ....[81]....
        /*082c*/ 	.word	0x000107d0


	//   ....[82]....
        /*0830*/ 	.word	0x00010830


	//   ....[83]....
        /*0834*/ 	.word	0x00010860


	//   ....[84]....
        /*0838*/ 	.word	0x00010870


	//   ....[85]....
        /*083c*/ 	.word	0x000108a0


	//   ....[86]....
        /*0840*/ 	.word	0x000108d0


	//   ....[87]....
        /*0844*/ 	.word	0x00010900


	//   ....[88]....
        /*0848*/ 	.word	0x00010930


	//   ....[89]....
        /*084c*/ 	.word	0x00010ab0


	//   ....[90]....
        /*0850*/ 	.word	0x00010ae0


	//   ....[91]....
        /*0854*/ 	.word	0x00010b10


	//   ....[92]....
        /*0858*/ 	.word	0x00010b40


	//   ....[93]....
        /*085c*/ 	.word	0x00010b70


	//   ....[94]....
        /*0860*/ 	.word	0x00010ba0


	//   ....[95]....
        /*0864*/ 	.word	0x00010c60


	//   ....[96]....
        /*0868*/ 	.word	0x00010c80


	//   ....[97]....
        /*086c*/ 	.word	0x00010cf0


	//   ....[98]....
        /*0870*/ 	.word	0x000113b0


	//   ....[99]....
        /*0874*/ 	.word	0x00011940


	//   ....[100]....
        /*0878*/ 	.word	0x00011af0


	//   ....[101]....
        /*087c*/ 	.word	0x00011b40


	//   ....[102]....
        /*0880*/ 	.word	0x00011ba0


	//   ....[103]....
        /*0884*/ 	.word	0x00011ca0


	//   ....[104]....
        /*0888*/ 	.word	0x00011d00


	//   ....[105]....
        /*088c*/ 	.word	0x00011e00


	//   ....[106]....
        /*0890*/ 	.word	0x00011e60


	//   ....[107]....
        /*0894*/ 	.word	0x00011f60


	//   ....[108]....
        /*0898*/ 	.word	0x00011fc0


	//   ....[109]....
        /*089c*/ 	.word	0x000120c0


	//   ....[110]....
        /*08a0*/ 	.word	0x00012120


	//   ....[111]....
        /*08a4*/ 	.word	0x00012220


	//   ....[112]....
        /*08a8*/ 	.word	0x00012280


	//   ....[113]....
        /*08ac*/ 	.word	0x00012370


	//   ....[114]....
        /*08b0*/ 	.word	0x000123d0


	//   ....[115]....
        /*08b4*/ 	.word	0x00012470


	//   ....[116]....
        /*08b8*/ 	.word	0x000127e0


	//   ....[117]....
        /*08bc*/ 	.word	0x00012880


	//   ....[118]....
        /*08c0*/ 	.word	0x000129a0


	//   ....[119]....
        /*08c4*/ 	.word	0x00012a10


	//   ....[120]....
        /*08c8*/ 	.word	0x00012a80


	//   ....[121]....
        /*08cc*/ 	.word	0x00012af0


	//   ....[122]....
        /*08d0*/ 	.word	0x00012b60


	//   ....[123]....
        /*08d4*/ 	.word	0x00012be0


	//   ....[124]....
        /*08d8*/ 	.word	0x00012c70


	//   ....[125]....
        /*08dc*/ 	.word	0x00012d00


	//   ....[126]....
        /*08e0*/ 	.word	0x00012d70


	//   ....[127]....
        /*08e4*/ 	.word	0x00012de0


	//   ....[128]....
        /*08e8*/ 	.word	0x00012e50


	//   ....[129]....
        /*08ec*/ 	.word	0x00012ed0


	//   ....[130]....
        /*08f0*/ 	.word	0x00012f40


	//   ....[131]....
        /*08f4*/ 	.word	0x00012fe0


	//   ....[132]....
        /*08f8*/ 	.word	0x00013070


	//   ....[133]....
        /*08fc*/ 	.word	0x000131a0


	//----- nvinfo : EIATTR_REG_RECONFIG
	.align		4
.L_557:
        /*0900*/ 	.byte	0x01, 0x54
	.zero		2


	//----- nvinfo : EIATTR_SYSCALL_OFFSETS
	.align		4
        /*0904*/ 	.byte	0x04, 0x46
        /*0906*/ 	.short	(.L_559 - .L_558)


	//   ....[0]....
.L_558:
        /*0908*/ 	.word	0x00001a80


	//   ....[1]....
        /*090c*/ 	.word	0x0000c780


	//   ....[2]....
        /*0910*/ 	.word	0x0000c8e0


	//   ....[3]....
        /*0914*/ 	.word	0x0000c9e0


	//   ....[4]....
        /*0918*/ 	.word	0x0000d310


	//----- nvinfo : EIATTR_MBARRIER_INSTR_OFFSETS
	.align		4
.L_559:
        /*091c*/ 	.byte	0x04, 0x39
        /*091e*/ 	.short	(.L_561 - .L_560)


	//   ....[0]....
.L_560:
        /*0920*/ 	.word	0x00000270
        /*0924*/ 	.word	0x000000ff
        /*0928*/ 	.word	0x00022800
        /*092c*/ 	.short	0x0100
        /*092e*/ 	.byte	0x08
	.zero		1


	//   ....[1]....
        /*0930*/ 	.word	0x00000280
        /*0934*/ 	.word	0x000000ff
        /*0938*/ 	.word	0x00022820
        /*093c*/ 	.short	0x0100
        /*093e*/ 	.byte	0x08
	.zero		1


	//   ....[2]....
        /*0940*/ 	.word	0x00000370
        /*0944*/ 	.word	0x000000ff
        /*0948*/ 	.word	0x00022830
        /*094c*/ 	.short	0x0100
        /*094e*/ 	.byte	0x08
	.zero		1


	//   ....[3]....
        /*0950*/ 	.word	0x00000380
        /*0954*/ 	.word	0x000000ff
        /*0958*/ 	.word	0x00022840
        /*095c*/ 	.short	0x0100
        /*095e*/ 	.byte	0x08
	.zero		1


	//   ....[4]....
        /*0960*/ 	.word	0x00000390
        /*0964*/ 	.word	0x000000ff
        /*0968*/ 	.word	0x00022838
        /*096c*/ 	.short	0x0100
        /*096e*/ 	.byte	0x08
	.zero		1


	//   ....[5]....
        /*0970*/ 	.word	0x000003a0
        /*0974*/ 	.word	0x000000ff
        /*0978*/ 	.word	0x00022848
        /*097c*/ 	.short	0x0100
        /*097e*/ 	.byte	0x08
	.zero		1


	//   ....[6]....
        /*0980*/ 	.word	0x000004d0
        /*0984*/ 	.word	0x000000ff
        /*0988*/ 	.word	0x00022850
        /*098c*/ 	.short	0x0100
        /*098e*/ 	.byte	0x08
	.zero		1


	//   ....[7]....
        /*0990*/ 	.word	0x000004e0
        /*0994*/ 	.word	0x000000ff
        /*0998*/ 	.word	0x00022860
        /*099c*/ 	.short	0x0100
        /*099e*/ 	.byte	0x08
	.zero		1


	//   ....[8]....
        /*09a0*/ 	.word	0x000004f0
        /*09a4*/ 	.word	0x000000ff
        /*09a8*/ 	.word	0x00022858
        /*09ac*/ 	.short	0x0100
        /*09ae*/ 	.byte	0x08
	.zero		1


	//   ....[9]....
        /*09b0*/ 	.word	0x00000500
        /*09b4*/ 	.word	0x000000ff
        /*09b8*/ 	.word	0x00022868
        /*09bc*/ 	.short	0x0100
        /*09be*/ 	.byte	0x08
	.zero		1


	//   ....[10]....
        /*09c0*/ 	.word	0x000005f0
        /*09c4*/ 	.word	0x000000ff
        /*09c8*/ 	.word	0x00022870
        /*09cc*/ 	.short	0x0100
        /*09ce*/ 	.byte	0x06
	.zero		1


	//   ....[11]....
        /*09d0*/ 	.word	0x00000600
        /*09d4*/ 	.word	0x000000ff
        /*09d8*/ 	.word	0x00022880
        /*09dc*/ 	.short	0x0100
        /*09de*/ 	.byte	0x06
	.zero		1


	//   ....[12]....
        /*09e0*/ 	.word	0x00000610
        /*09e4*/ 	.word	0x000000ff
        /*09e8*/ 	.word	0x00022878
        /*09ec*/ 	.short	0x0100
        /*09ee*/ 	.byte	0x06
	.zero		1


	//   ....[13]....
        /*09f0*/ 	.word	0x00000620
        /*09f4*/ 	.word	0x000000ff
        /*09f8*/ 	.word	0x00022888
        /*09fc*/ 	.short	0x0100
        /*09fe*/ 	.byte	0x06
	.zero		1


	//   ....[14]....
        /*0a00*/ 	.word	0x00000750
        /*0a04*/ 	.word	0x000000ff
        /*0a08*/ 	.word	0x00022890
        /*0a0c*/ 	.short	0x0100
        /*0a0e*/ 	.byte	0x08
	.zero		1


	//   ....[15]....
        /*0a10*/ 	.word	0x00000760
        /*0a14*/ 	.word	0x000000ff
        /*0a18*/ 	.word	0x000228a0
        /*0a1c*/ 	.short	0x0100
        /*0a1e*/ 	.byte	0x08
	.zero		1


	//   ....[16]....
        /*0a20*/ 	.word	0x00000770
        /*0a24*/ 	.word	0x000000ff
        /*0a28*/ 	.word	0x00022898
        /*0a2c*/ 	.short	0x0100
        /*0a2e*/ 	.byte	0x08
	.zero		1


	//   ....[17]....
        /*0a30*/ 	.word	0x00000780
        /*0a34*/ 	.word	0x000000ff
        /*0a38*/ 	.word	0x000228a8
        /*0a3c*/ 	.short	0x0100
        /*0a3e*/ 	.byte	0x08
	.zero		1


	//   ....[18]....
        /*0a40*/ 	.word	0x000008b0
        /*0a44*/ 	.word	0x000000ff
        /*0a48*/ 	.word	0x000228b0
        /*0a4c*/ 	.short	0x0100
        /*0a4e*/ 	.byte	0x08
	.zero		1


	//   ....[19]....
        /*0a50*/ 	.word	0x000008c0
        /*0a54*/ 	.word	0x000000ff
        /*0a58*/ 	.word	0x000228c0
        /*0a5c*/ 	.short	0x0100
        /*0a5e*/ 	.byte	0x08
	.zero		1


	//   ....[20]....
        /*0a60*/ 	.word	0x000008d0
        /*0a64*/ 	.word	0x000000ff
        /*0a68*/ 	.word	0x000228b8
        /*0a6c*/ 	.short	0x0100
        /*0a6e*/ 	.byte	0x08
	.zero		1


	//   ....[21]....
        /*0a70*/ 	.word	0x000008e0
        /*0a74*/ 	.word	0x000000ff
        /*0a78*/ 	.word	0x000228c8
        /*0a7c*/ 	.short	0x0100
        /*0a7e*/ 	.byte	0x08
	.zero		1


	//   ....[22]....
        /*0a80*/ 	.word	0x00001b30
        /*0a84*/ 	.word	0x00000007
        /*0a88*/ 	.word	0x00022800
        /*0a8c*/ 	.short	0x010a
        /*0a8e*/ 	.byte	0x3f
	.zero		1


	//   ....[23]....
        /*0a90*/ 	.word	0x00001c00
        /*0a94*/ 	.word	0x00000006
        /*0a98*/ 	.word	0x00022830
        /*0a9c*/ 	.short	0x010a
        /*0a9e*/ 	.byte	0x3f
	.zero		1


	//   ....[24]....
        /*0aa0*/ 	.word	0x00001c40
        /*0aa4*/ 	.word	0x00000006
        /*0aa8*/ 	.word	0x00022830
        /*0aac*/ 	.short	0x010a
        /*0aae*/ 	.byte	0x3f
	.zero		1


	//   ....[25]....
        /*0ab0*/ 	.word	0x00003000
        /*0ab4*/ 	.word	0x00000000
        /*0ab8*/ 	.word	0x00000000
        /*0abc*/ 	.short	0x0101
        /*0abe*/ 	.byte	0x3f
	.zero		1


	//   ....[26]....
        /*0ac0*/ 	.word	0x00003460
        /*0ac4*/ 	.word	0x00000006
        /*0ac8*/ 	.word	0x00022850
        /*0acc*/ 	.short	0x010a
        /*0ace*/ 	.byte	0x3f
	.zero		1


	//   ....[27]....
        /*0ad0*/ 	.word	0x000034a0
        /*0ad4*/ 	.word	0x00000006
        /*0ad8*/ 	.word	0x00022850
        /*0adc*/ 	.short	0x010a
        /*0ade*/ 	.byte	0x3f
	.zero		1


	//   ....[28]....
        /*0ae0*/ 	.word	0x00003860
        /*0ae4*/ 	.word	0x00000006
        /*0ae8*/ 	.word	0x00000000
        /*0aec*/ 	.short	0x0101
        /*0aee*/ 	.byte	0x3f
	.zero		1


	//   ....[29]....
        /*0af0*/ 	.word	0x00003980
        /*0af4*/ 	.word	0x000000ff
        /*0af8*/ 	.word	0x00022830
        /*0afc*/ 	.short	0x010a
        /*0afe*/ 	.byte	0x19
	.zero		1


	//   ....[30]....
        /*0b00*/ 	.word	0x000039c0
        /*0b04*/ 	.word	0x000000ff
        /*0b08*/ 	.word	0x00022830
        /*0b0c*/ 	.short	0x010a
        /*0b0e*/ 	.byte	0x19
	.zero		1


	//   ....[31]....
        /*0b10*/ 	.word	0x00004d80
        /*0b14*/ 	.word	0x00000000
        /*0b18*/ 	.word	0x00000000
        /*0b1c*/ 	.short	0x0101
        /*0b1e*/ 	.byte	0x3f
	.zero		1


	//   ....[32]....
        /*0b20*/ 	.word	0x000059a0
        /*0b24*/ 	.word	0x000000ff
        /*0b28*/ 	.word	0x00022850
        /*0b2c*/ 	.short	0x010a
        /*0b2e*/ 	.byte	0x19
	.zero		1


	//   ....[33]....
        /*0b30*/ 	.word	0x000059e0
        /*0b34*/ 	.word	0x000000ff
        /*0b38*/ 	.word	0x00022850
        /*0b3c*/ 	.short	0x010a
        /*0b3e*/ 	.byte	0x19
	.zero		1


	//   ....[34]....
        /*0b40*/ 	.word	0x00005cf0
        /*0b44*/ 	.word	0x000000b1
        /*0b48*/ 	.word	0x00000000
        /*0b4c*/ 	.short	0x0101
        /*0b4e*/ 	.byte	0x3f
	.zero		1


	//   ....[35]....
        /*0b50*/ 	.word	0x00005e30
        /*0b54*/ 	.word	0x000000ff
        /*0b58*/ 	.word	0x00022830
        /*0b5c*/ 	.short	0x010a
        /*0b5e*/ 	.byte	0x18
	.zero		1


	//   ....[36]....
        /*0b60*/ 	.word	0x00005e70
        /*0b64*/ 	.word	0x000000ff
        /*0b68*/ 	.word	0x00022830
        /*0b6c*/ 	.short	0x010a
        /*0b6e*/ 	.byte	0x18
	.zero		1


	//   ....[37]....
        /*0b70*/ 	.word	0x00006c50
        /*0b74*/ 	.word	0x0000009a
        /*0b78*/ 	.word	0x00000000
        /*0b7c*/ 	.short	0x0101
        /*0b7e*/ 	.byte	0x3f
	.zero		1


	//   ....[38]....
        /*0b80*/ 	.word	0x00007700
        /*0b84*/ 	.word	0x000000ff
        /*0b88*/ 	.word	0x00022850
        /*0b8c*/ 	.short	0x010a
        /*0b8e*/ 	.byte	0x18
	.zero		1


	//   ....[39]....
        /*0b90*/ 	.word	0x00007740
        /*0b94*/ 	.word	0x000000ff
        /*0b98*/ 	.word	0x00022850
        /*0b9c*/ 	.short	0x010a
        /*0b9e*/ 	.byte	0x18
	.zero		1


	//   ....[40]....
        /*0ba0*/ 	.word	0x00007a40
        /*0ba4*/ 	.word	0x000000b7
        /*0ba8*/ 	.word	0x00000000
        /*0bac*/ 	.short	0x0101
        /*0bae*/ 	.byte	0x3f
	.zero		1


	//   ....[41]....
        /*0bb0*/ 	.word	0x00009ec0
        /*0bb4*/ 	.word	0x00000097
        /*0bb8*/ 	.word	0x00000000
        /*0bbc*/ 	.short	0x0101
        /*0bbe*/ 	.byte	0x3f
	.zero		1


	//   ....[42]....
        /*0bc0*/ 	.word	0x0000ce10
        /*0bc4*/ 	.word	0x00000000
        /*0bc8*/ 	.word	0x00022840
        /*0bcc*/ 	.short	0x010a
        /*0bce*/ 	.byte	0x3f
	.zero		1


	//   ....[43]....
        /*0bd0*/ 	.word	0x0000dc10
        /*0bd4*/ 	.word	0x00000008
        /*0bd8*/ 	.word	0x00022800
        /*0bdc*/ 	.short	0x0107
        /*0bde*/ 	.byte	0x3f
	.zero		1


	//   ....[44]....
        /*0be0*/ 	.word	0x0000dd10
        /*0be4*/ 	.word	0x00000002
        /*0be8*/ 	.word	0x00022800
        /*0bec*/ 	.short	0x0101
        /*0bee*/ 	.byte	0x3f
	.zero		1


	//   ....[45]....
        /*0bf0*/ 	.word	0x0000dd30
        /*0bf4*/ 	.word	0x00000002
        /*0bf8*/ 	.word	0x00022820
        /*0bfc*/ 	.short	0x010a
        /*0bfe*/ 	.byte	0x3f
	.zero		1


	//   ....[46]....
        /*0c00*/ 	.word	0x0000de40
        /*0c04*/ 	.word	0x00000002
        /*0c08*/ 	.word	0x00022860
        /*0c0c*/ 	.short	0x010a
        /*0c0e*/ 	.byte	0x3f
	.zero		1


	//   ....[47]....
        /*0c10*/ 	.word	0x0000e720
        /*0c14*/ 	.word	0x00000003
        /*0c18*/ 	.word	0x00022840
        /*0c1c*/ 	.short	0x010a
        /*0c1e*/ 	.byte	0x3f
	.zero		1


	//   ....[48]....
        /*0c20*/ 	.word	0x0000e980
        /*0c24*/ 	.word	0x00000003
        /*0c28*/ 	.word	0x00022860
        /*0c2c*/ 	.short	0x010a
        /*0c2e*/ 	.byte	0x3f
	.zero		1


	//   ....[49]....
        /*0c30*/ 	.word	0x0000f200
        /*0c34*/ 	.word	0x00000004
        /*0c38*/ 	.word	0x00022840
        /*0c3c*/ 	.short	0x010a
        /*0c3e*/ 	.byte	0x3f
	.zero		1


	//   ....[50]....
        /*0c40*/ 	.word	0x0000f450
        /*0c44*/ 	.word	0x00000004
        /*0c48*/ 	.word	0x00022860
        /*0c4c*/ 	.short	0x010a
        /*0c4e*/ 	.byte	0x3f
	.zero		1


	//   ....[51]....
        /*0c50*/ 	.word	0x0000fc60
        /*0c54*/ 	.word	0x00000004
        /*0c58*/ 	.word	0x00022840
        /*0c5c*/ 	.short	0x010a
        /*0c5e*/ 	.byte	0x3f
	.zero		1


	//   ....[52]....
        /*0c60*/ 	.word	0x0000fec0
        /*0c64*/ 	.word	0x00000004
        /*0c68*/ 	.word	0x00022860
        /*0c6c*/ 	.short	0x010a
        /*0c6e*/ 	.byte	0x3f
	.zero		1


	//   ....[53]....
        /*0c70*/ 	.word	0x00011330
        /*0c74*/ 	.word	0x00000000
        /*0c78*/ 	.word	0x00022820
        /*0c7c*/ 	.short	0x010a
        /*0c7e*/ 	.byte	0x3f
	.zero		1


	//   ....[54]....
        /*0c80*/ 	.word	0x000114f0
        /*0c84*/ 	.word	0x00000006
        /*0c88*/ 	.word	0x00000000
        /*0c8c*/ 	.short	0x010a
        /*0c8e*/ 	.byte	0x3f
	.zero		1


	//   ....[55]....
        /*0c90*/ 	.word	0x00011560
        /*0c94*/ 	.word	0x00000007
        /*0c98*/ 	.word	0x00000000
        /*0c9c*/ 	.short	0x010a
        /*0c9e*/ 	.byte	0x3f
	.zero		1


	//   ....[56]....
        /*0ca0*/ 	.word	0x000115d0
        /*0ca4*/ 	.word	0x00000004
        /*0ca8*/ 	.word	0x00000000
        /*0cac*/ 	.short	0x010a
        /*0cae*/ 	.byte	0x3f
	.zero		1


	//   ....[57]....
        /*0cb0*/ 	.word	0x00011600
        /*0cb4*/ 	.word	0x00000003
        /*0cb8*/ 	.word	0x00000000
        /*0cbc*/ 	.short	0x010a
        /*0cbe*/ 	.byte	0x3f
	.zero		1


	//   ....[58]....
        /*0cc0*/ 	.word	0x00011660
        /*0cc4*/ 	.word	0x00000007
        /*0cc8*/ 	.word	0x00022800
        /*0ccc*/ 	.short	0x010a
        /*0cce*/ 	.byte	0x3f
	.zero		1


	//   ....[59]....
        /*0cd0*/ 	.word	0x000116b0
        /*0cd4*/ 	.word	0x00000006
        /*0cd8*/ 	.word	0x00022830
        /*0cdc*/ 	.short	0x010a
        /*0cde*/ 	.byte	0x3f
	.zero		1


	//   ....[60]....
        /*0ce0*/ 	.word	0x00011700
        /*0ce4*/ 	.word	0x00000006
        /*0ce8*/ 	.word	0x00022850
        /*0cec*/ 	.short	0x010a
        /*0cee*/ 	.byte	0x3f
	.zero		1


	//   ....[61]....
        /*0cf0*/ 	.word	0x00011760
        /*0cf4*/ 	.word	0x00000005
        /*0cf8*/ 	.word	0x00022830
        /*0cfc*/ 	.short	0x010a
        /*0cfe*/ 	.byte	0x3f
	.zero		1


	//   ....[62]....
        /*0d00*/ 	.word	0x000117b0
        /*0d04*/ 	.word	0x000000b1
        /*0d08*/ 	.word	0x00022850
        /*0d0c*/ 	.short	0x010a
        /*0d0e*/ 	.byte	0x3f
	.zero		1


	//   ....[63]....
        /*0d10*/ 	.word	0x00011810
        /*0d14*/ 	.word	0x00000005
        /*0d18*/ 	.word	0x00022830
        /*0d1c*/ 	.short	0x010a
        /*0d1e*/ 	.byte	0x3f
	.zero		1


	//   ....[64]....
        /*0d20*/ 	.word	0x00011860
        /*0d24*/ 	.word	0x000000b7
        /*0d28*/ 	.word	0x00022850
        /*0d2c*/ 	.short	0x010a
        /*0d2e*/ 	.byte	0x3f
	.zero		1


	//   ....[65]....
        /*0d30*/ 	.word	0x00011a00
        /*0d34*/ 	.word	0x00000000
        /*0d38*/ 	.word	0x00022840
        /*0d3c*/ 	.short	0x010a
        /*0d3e*/ 	.byte	0x3f
	.zero		1


	//   ....[66]....
        /*0d40*/ 	.word	0x00012500
        /*0d44*/ 	.word	0x00000002
        /*0d48*/ 	.word	0x00022820
        /*0d4c*/ 	.short	0x010a
        /*0d4e*/ 	.byte	0x3f
	.zero		1


	//   ....[67]....
        /*0d50*/ 	.word	0x00012550
        /*0d54*/ 	.word	0x00000002
        /*0d58*/ 	.word	0x00022860
        /*0d5c*/ 	.short	0x010a
        /*0d5e*/ 	.byte	0x3f
	.zero		1


	//   ....[68]....
        /*0d60*/ 	.word	0x000125a0
        /*0d64*/ 	.word	0x00000003
        /*0d68*/ 	.word	0x00022840
        /*0d6c*/ 	.short	0x010a
        /*0d6e*/ 	.byte	0x3f
	.zero		1


	//   ....[69]....
        /*0d70*/ 	.word	0x000125f0
        /*0d74*/ 	.word	0x00000003
        /*0d78*/ 	.word	0x00022860
        /*0d7c*/ 	.short	0x010a
        /*0d7e*/ 	.byte	0x3f
	.zero		1


	//   ....[70]....
        /*0d80*/ 	.word	0x00012640
        /*0d84*/ 	.word	0x00000004
        /*0d88*/ 	.word	0x00022840
        /*0d8c*/ 	.short	0x010a
        /*0d8e*/ 	.byte	0x3f
	.zero		1


	//   ....[71]....
        /*0d90*/ 	.word	0x00012690
        /*0d94*/ 	.word	0x00000004
        /*0d98*/ 	.word	0x00022860
        /*0d9c*/ 	.short	0x010a
        /*0d9e*/ 	.byte	0x3f
	.zero		1


	//   ....[72]....
        /*0da0*/ 	.word	0x000126e0
        /*0da4*/ 	.word	0x00000004
        /*0da8*/ 	.word	0x00022840
        /*0dac*/ 	.short	0x010a
        /*0dae*/ 	.byte	0x3f
	.zero		1


	//   ....[73]....
        /*0db0*/ 	.word	0x00012730
        /*0db4*/ 	.word	0x00000004
        /*0db8*/ 	.word	0x00022860
        /*0dbc*/ 	.short	0x010a
        /*0dbe*/ 	.byte	0x3f
	.zero		1


	//   ....[74]....
        /*0dc0*/ 	.word	0x000130c0
        /*0dc4*/ 	.word	0x00000000
        /*0dc8*/ 	.word	0x00022820
        /*0dcc*/ 	.short	0x010a
        /*0dce*/ 	.byte	0x3f
	.zero		1


	//   ....[75]....
        /*0dd0*/ 	.word	0x00013260
        /*0dd4*/ 	.word	0x00000006
        /*0dd8*/ 	.word	0x00000000
        /*0ddc*/ 	.short	0x010a
        /*0dde*/ 	.byte	0x3f
	.zero		1


	//   ....[76]....
        /*0de0*/ 	.word	0x000132b0
        /*0de4*/ 	.word	0x00000007
        /*0de8*/ 	.word	0x00000000
        /*0dec*/ 	.short	0x010a
        /*0dee*/ 	.byte	0x3f
	.zero		1


	//   ....[77]....
        /*0df0*/ 	.word	0x00013300
        /*0df4*/ 	.word	0x00000004
        /*0df8*/ 	.word	0x00000000
        /*0dfc*/ 	.short	0x010a
        /*0dfe*/ 	.byte	0x3f
	.zero		1


	//----- nvinfo : EIATTR_NUM_MBARRIERS
	.align		4
.L_561:
        /*0e00*/ 	.byte	0x03, 0x38
        /*0e02*/ 	.short	0x0016


	//----- nvinfo : EIATTR_EXIT_INSTR_OFFSETS
	.align		4
        /*0e04*/ 	.byte	0x04, 0x1c
        /*0e06*/ 	.short	(.L_563 - .L_562)


	//   ....[0]....
.L_562:
        /*0e08*/ 	.word	0x00000a80


	//   ....[1]....
        /*0e0c*/ 	.word	0x0000b230


	//   ....[2]....
        /*0e10*/ 	.word	0x00011650


	//----- nvinfo : EIATTR_MAX_THREADS
	.align		4
.L_563:
        /*0e14*/ 	.byte	0x04, 0x05
        /*0e16*/ 	.short	(.L_565 - .L_564)
.L_564:
        /*0e18*/ 	.word	0x00000180
        /*0e1c*/ 	.word	0x00000001
        /*0e20*/ 	.word	0x00000001


	//----- nvinfo : EIATTR_CRS_STACK_SIZE
	.align		4
.L_565:
        /*0e24*/ 	.byte	0x04, 0x1e
        /*0e26*/ 	.short	(.L_567 - .L_566)
.L_566:
        /*0e28*/ 	.word	0x00000000


	//----- nvinfo : EIATTR_CBANK_PARAM_SIZE
	.align		4
.L_567:
        /*0e2c*/ 	.byte	0x03, 0x19
        /*0e2e*/ 	.short	0x0af0


	//----- nvinfo : EIATTR_PARAM_CBANK
	.align		4
        /*0e30*/ 	.byte	0x04, 0x0a
        /*0e32*/ 	.short	(.L_569 - .L_568)
	.align		4
.L_568:
        /*0e34*/ 	.word	index@(.nv.constant0._ZN7cutlass13device_kernelIN5flash11enable_sm90INS1_16FlashAttnFwdSm90INS1_25CollectiveMainloopFwdSm90ILi2EN4cute5tupleIJNS5_1CILi1EEES8_S8_EEENS6_IJNS7_ILi128EEENS7_ILi96EEENS7_ILi64EEEEEELi256ENS_10bfloat16_tEfNS_4arch4Sm90ELb1ELb0ELb0ELb1ELb0ELb0ELb0ELb1ELb0ELb1ELb0ELb0EEENS1_21CollectiveEpilogueFwdINS6_IJSA_NS7_ILi256EEESB_EEES9_SE_SG_Li256ELb1ELb1ELb0ELb0EEENS1_36VarlenDynamicPersistentTileSchedulerILi128ELi96ELi256ELi128ELb0ELb1ELb1ELb1ELb1ELb1EEEEEEEEEvNT_6ParamsE)
        /*0e38*/ 	.short	0x0210
        /*0e3a*/ 	.short	0x0af0


	//----- nvinfo : EIATTR_SW_WAR
	.align		4
.L_569:
        /*0e3c*/ 	.byte	0x04, 0x36
        /*0e3e*/ 	.short	(.L_571 - .L_570)
.L_570:
        /*0e40*/ 	.word	0x00000008
.L_571:


//--------------------- .nv.info._ZN7cutlass13device_kernelIN5flash11enable_sm90INS1_16FlashAttnFwdSm90INS1_25CollectiveMainloopFwdSm90ILi2EN4cute5tupleIJNS5_1CILi1EEES8_S8_EEENS6_IJNS7_ILi128EEENS7_ILi96EEENS7_ILi64EEEEEELi256ENS_10bfloat16_tEfNS_4arch4Sm90ELb1ELb0ELb0ELb1ELb0ELb1ELb0ELb1ELb0ELb1ELb0ELb0EEENS1_21CollectiveEpilogueFwdINS6_IJSA_NS7_ILi256EEESB_EEES9_SE_SG_Li256ELb1ELb1ELb0ELb0EEENS1_36VarlenDynamicPersistentTileSchedulerILi128ELi96ELi256ELi128ELb0ELb1ELb1ELb1ELb1ELb1EEEEEEEEEvNT_6ParamsE --------------------------
	.section	.nv.info._ZN7cutlass13device_kernelIN5flash11enable_sm90INS1_16FlashAttnFwdSm90INS1_25CollectiveMainloopFwdSm90ILi2EN4cute5tupleIJNS5_1CILi1EEES8_S8_EEENS6_IJNS7_ILi128EEENS7_ILi96EEENS7_ILi64EEEEEELi256ENS_10bfloat16_tEfNS_4arch4Sm90ELb1ELb0ELb0ELb1ELb0ELb1ELb0ELb1ELb0ELb1ELb0ELb0EEENS1_21CollectiveEpilogueFwdINS6_IJSA_NS7_ILi256EEESB_EEES9_SE_SG_Li256ELb1ELb1ELb0ELb0EEENS1_36VarlenDynamicPersistentTileSchedulerILi128ELi96ELi256ELi128ELb0ELb1ELb1ELb1ELb1ELb1EEEEEEEEEvNT_6ParamsE,"",@"SHT_CUDA_INFO"
	.sectionflags	@""
	.align	4


	//----- nvinfo : EIATTR_CUDA_API_VERSION
	.align		4
        /*0000*/ 	.byte	0x04, 0x37
        /*0002*/ 	.short	(.L_573 - .L_572)
.L_572:
        /*0004*/ 	.word	0x00000082


	//----- nvinfo : EIATTR_KPARAM_INFO
	.align		4
.L_573:
        /*0008*/ 	.byte	0x04, 0x17
        /*000a*/ 	.short	(.L_575 - .L_574)
.L_574:
        /*000c*/ 	.word	0x00000000
        /*0010*/ 	.short	0x0000
        /*0012*/ 	.short	0x0070
        /*0014*/ 	.byte	0x00, 0xf0, 0x01, 0x2a


	//----- nvinfo : EIATTR_SPARSE_MMA_MASK
	.align		4
.L_575:
        /*0018*/ 	.byte	0x03, 0x50
        /*001a*/ 	.short	0x0000


	//----- nvinfo : EIATTR_MAXREG_COUNT
	.align		4
        /*001c*/ 	.byte	0x03, 0x1b
        /*001e*/ 	.short	0x00a8


	//----- nvinfo : EIATTR_NUM_BARRIERS
	.align		4
        /*0020*/ 	.byte	0x02, 0x4c
        /*0022*/ 	.byte	0x10
	.zero		1


	//----- nvinfo : EIATTR_EXTERNS
	.align		4
        /*0024*/ 	.byte	0x04, 0x0f
        /*0026*/ 	.short	(.L_577 - .L_576)


	//   ....[0]....
	.align		4
.L_576:
        /*0028*/ 	.word	index@(__assertfail)


	//----- nvinfo : EIATTR_ANNOTATIONS
	.align		4
.L_577:
        /*002c*/ 	.byte	0x04, 0x55
        /*002e*/ 	.short	(.L_579 - .L_578)


	//   ....[0]....
.L_578:
        /* <DEDUP_REMOVED lines=96> */


	//----- nvinfo : EIATTR_MERCURY_ISA_VERSION
	.align		4
.L_579:
        /*0620*/ 	.byte	0x03, 0x5f
        /*0622*/ 	.short	0x0101


	//----- nvinfo : EIATTR_UNUSED_LOAD_BYTE_OFFSET
	.align		4
        /*0624*/ 	.byte	0x04, 0x44
        /*0626*/ 	.short	(.L_581 - .L_580)


	//   ....[0]....
.L_580:
        /*0628*/ 	.word	0x00000ac0
        /*062c*/ 	.word	0x0000fff0


	//   ....[1]....
        /*0630*/ 	.word	0x0000fff0
        /*0634*/ 	.word	0x0000fff0


	//----- nvinfo : EIATTR_INT_WARP_WIDE_INSTR_OFFSETS
	.align		4
.L_581:
        /*0638*/ 	.byte	0x04, 0x31
        /*063a*/ 	.short	(.L_583 - .L_582)


	//   ....[0]....
.L_582:
        /*063c*/ 	.word	0x00000180


	//   ....[1]....
        /*0640*/ 	.word	0x00000220


	//   ....[2]....
        /*0644*/ 	.word	0x00000290


	//   ....[3]....
        /*0648*/ 	.word	0x000157a0


	//   ....[4]....
        /*064c*/ 	.word	0x00015830


	//   ....[5]....
        /*0650*/ 	.word	0x000197a0


	//   ....[6]....
        /*0654*/ 	.word	0x00019830


	//----- nvinfo : EIATTR_COOP_GROUP_MASK_REGIDS
	.align		4
.L_583:
        /*0658*/ 	.byte	0x04, 0x29
        /*065a*/ 	.short	(.L_585 - .L_584)


	//   ....[0]....
.L_584:
        /*065c*/ 	.word	0xffffffff


	//   ....[1]....
        /*0660*/ 	.word	0xffffffff


	//   ....[2]....
        /*0664*/ 	.word	0xffffffff


	//   ....[3]....
        /*0668*/ 	.word	0xffffffff


	//   ....[4]....
        /*066c*/ 	.word	0xffffffff


	//   ....[5]....
        /*0670*/ 	.word	0xffffffff


	//   ....[6]....
        /*0674*/ 	.word	0xffffffff


	//   ....[7]....
        /*0678*/ 	.word	0xffffffff


	//   ....[8]....
        /*067c*/ 	.word	0xffffffff


	//   ....[9]....
        /*0680*/ 	.word	0xffffffff


	//   ....[10]....
        /*0684*/ 	.word	0xffffffff


	//   ....[11]....
        /*0688*/ 	.word	0xffffffff


	//   ....[12]....
        /*068c*/ 	.word	0xffffffff


	//   ....[13]....
        /*0690*/ 	.word	0xffffffff


	//   ....[14]....
        /*0694*/ 	.word	0xffffffff


	//   ....[15]....
        /*0698*/ 	.word	0xffffffff


	//   ....[16]....
        /*069c*/ 	.word	0xffffffff


	//   ....[17]....
        /*06a0*/ 	.word	0xffffffff


	//   ....[18]....
        /*06a4*/ 	.word	0xffffffff


	//   ....[19]....
        /*06a8*/ 	.word	0xffffffff


	//   ....[20]....
        /*06ac*/ 	.word	0xffffffff


	//   ....[21]....
        /*06b0*/ 	.word	0xffffffff


	//   ....[22]....
        /*06b4*/ 	.word	0xffffffff


	//   ....[23]....
        /*06b8*/ 	.word	0xffffffff


	//   ....[24]....
        /*06bc*/ 	.word	0xffffffff


	//   ....[25]....
        /*06c0*/ 	.word	0xffffffff


	//   ....[26]....
        /*06c4*/ 	.word	0xffffffff


	//   ....[27]....
        /*06c8*/ 	.word	0xffffffff


	//   ....[28]....
        /*06cc*/ 	.word	0xffffffff


	//   ....[29]....
        /*06d0*/ 	.word	0xffffffff


	//   ....[30]....
        /*06d4*/ 	.word	0xffffffff


	//   ....[31]....
        /*06d8*/ 	.word	0xffffffff


	//   ....[32]....
        /*06dc*/ 	.word	0xffffffff


	//   ....[33]....
        /*06e0*/ 	.word	0xffffffff


	//   ....[34]....
        /*06e4*/ 	.word	0xffffffff


	//   ....[35]....
        /*06e8*/ 	.word	0xffffffff


	//   ....[36]....
        /*06ec*/ 	.word	0xffffffff


	//   ....[37]....
        /*06f0*/ 	.word	0xffffffff


	//   ....[38]....
        /*06f4*/ 	.word	0xffffffff


	//   ....[39]....
        /*06f8*/ 	.word	0xffffffff


	//   ....[40]....
        /*06fc*/ 	.word	0xffffffff


	//   ....[41]....
        /*0700*/ 	.word	0xffffffff


	//   ....[42]....
        /*0704*/ 	.word	0xffffffff


	//   ....[43]....
        /*0708*/ 	.word	0xffffffff


	//   ....[44]....
        /*070c*/ 	.word	0xffffffff


	//   ....[45]....
        /*0710*/ 	.word	0xffffffff


	//   ....[46]....
        /*0714*/ 	.word	0xffffffff


	//   ....[47]....
        /*0718*/ 	.word	0xffffffff


	//   ....[48]....
        /*071c*/ 	.word	0xffffffff


	//   ....[49]....
        /*0720*/ 	.word	0xffffffff


	//   ....[50]....
        /*0724*/ 	.word	0xffffffff


	//   ....[51]....
        /*0728*/ 	.word	0xffffffff


	//   ....[52]....
        /*072c*/ 	.word	0xffffffff


	//   ....[53]....
        /*0730*/ 	.word	0xffffffff


	//   ....[54]....
        /*0734*/ 	.word	0xffffffff


	//   ....[55]....
        /*0738*/ 	.word	0xffffffff


	//   ....[56]....
        /*073c*/ 	.word	0xffffffff


	//   ....[57]....
        /*0740*/ 	.word	0xffffffff


	//   ....[58]....
        /*0744*/ 	.word	0xffffffff


	//   ....[59]....
        /*0748*/ 	.word	0xffffffff


	//   ....[60]....
        /*074c*/ 	.word	0xffffffff


	//   ....[61]....
        /*0750*/ 	.word	0xffffffff


	//   ....[62]....
        /*0754*/ 	.word	0xffffffff


	//   ....[63]....
        /*0758*/ 	.word	0xffffffff


	//   ....[64]....
        /*075c*/ 	.word	0xffffffff


	//   ....[65]....
        /*0760*/ 	.word	0xffffffff


	//   ....[66]....
        /*0764*/ 	.word	0xffffffff


	//   ....[67]....
        /*0768*/ 	.word	0xffffffff


	//   ....[68]....
        /*076c*/ 	.word	0xffffffff


	//   ....[69]....
        /*0770*/ 	.word	0xffffffff


	//   ....[70]....
        /*0774*/ 	.word	0xffffffff


	//   ....[71]....
        /*0778*/ 	.word	0xffffffff


	//   ....[72]....
        /*077c*/ 	.word	0xffffffff


	//   ....[73]....
        /*0780*/ 	.word	0xffffffff


	//   ....[74]....
        /*0784*/ 	.word	0xffffffff


	//   ....[75]....
        /*0788*/ 	.word	0xffffffff


	//   ....[76]....
        /*078c*/ 	.word	0xffffffff


	//   ....[77]....
        /*0790*/ 	.word	0xffffffff


	//   ....[78]....
        /*0794*/ 	.word	0xffffffff


	//   ....[79]....
        /*0798*/ 	.word	0xffffffff


	//   ....[80]....
        /*079c*/ 	.word	0xffffffff


	//   ....[81]....
        /*07a0*/ 	.word	0xffffffff


	//   ....[82]....
        /*07a4*/ 	.word	0xffffffff


	//   ....[83]....
        /*07a8*/ 	.word	0xffffffff


	//   ....[84]....
        /*07ac*/ 	.word	0xffffffff


	//   ....[85]....
        /*07b0*/ 	.word	0xffffffff


	//   ....[86]....
        /*07b4*/ 	.word	0xffffffff


	//   ....[87]....
        /*07b8*/ 	.word	0xffffffff


	//   ....[88]....
        /*07bc*/ 	.word	0xffffffff


	//   ....[89]....
        /*07c0*/ 	.word	0xffffffff


	//   ....[90]....
        /*07c4*/ 	.word	0xffffffff


	//   ....[91]....
        /*07c8*/ 	.word	0xffffffff


	//   ....[92]....
        /*07cc*/ 	.word	0xffffffff


	//   ....[93]....
        /*07d0*/ 	.word	0xffffffff


	//   ....[94]....
        /*07d4*/ 	.word	0xffffffff


	//   ....[95]....
        /*07d8*/ 	.word	0xffffffff


	//   ....[96]....
        /*07dc*/ 	.word	0xffffffff


	//   ....[97]....
        /*07e0*/ 	.word	0xffffffff


	//   ....[98]....
        /*07e4*/ 	.word	0xffffffff


	//   ....[99]....
        /*07e8*/ 	.word	0xffffffff


	//   ....[100]....
        /*07ec*/ 	.word	0xffffffff


	//   ....[101]....
        /*07f0*/ 	.word	0xffffffff


	//   ....[102]....
        /*07f4*/ 	.word	0xffffffff


	//   ....[103]....
        /*07f8*/ 	.word	0xffffffff


	//   ....[104]....
        /*07fc*/ 	.word	0xffffffff


	//   ....[105]....
        /*0800*/ 	.word	0xffffffff


	//   ....[106]....
        /*0804*/ 	.word	0xffffffff


	//   ....[107]....
        /*0808*/ 	.word	0xffffffff


	//   ....[108]....
        /*080c*/ 	.word	0xffffffff


	//   ....[109]....
        /*0810*/ 	.word	0xffffffff


	//   ....[110]....
        /*0814*/ 	.word	0xffffffff


	//   ....[111]....
        /*0818*/ 	.word	0xffffffff


	//   ....[112]....
        /*081c*/ 	.word	0xffffffff


	//   ....[113]....
        /*0820*/ 	.word	0xffffffff


	//   ....[114]....
        /*0824*/ 	.word	0xffffffff


	//   ....[115]....
        /*0828*/ 	.word	0xffffffff


	//   ....[116]....
        /*082c*/ 	.word	0x0500000f


	//   ....[117]....
        /*0830*/ 	.word	0x0500000f


	//   ....[118]....
        /*0834*/ 	.word	0x0500000f


	//   ....[119]....
        /*0838*/ 	.word	0x0500000f


	//   ....[120]....
        /*083c*/ 	.word	0x0500000f


	//   ....[121]....
        /*0840*/ 	.word	0x0500000f


	//   ....[122]....
        /*0844*/ 	.word	0x0500000f


	//   ....[123]....
        /*0848*/ 	.word	0x0500000f


	//   ....[124]....
        /*084c*/ 	.word	0x0500000f


	//   ....[125]....
        /*0850*/ 	.word	0x0500000f


	//   ....[126]....
        /*0854*/ 	.word	0x0500000f


	//   ....[127]....
        /*0858*/ 	.word	0x0500000f


	//   ....[128]....
        /*085c*/ 	.word	0x0500000f


	//   ....[129]....
        /*0860*/ 	.word	0x0500000f


	//   ....[130]....
        /*0864*/ 	.word	0x0500000f


	//   ....[131]....
        /*0868*/ 	.word	0x0500000f


	//   ....[132]....
        /*086c*/ 	.word	0x0500000f


	//   ....[133]....
        /*0870*/ 	.word	0x0500000f


	//   ....[134]....
        /*0874*/ 	.word	0x0500000f


	//   ....[135]....
        /*0878*/ 	.word	0x0500000f


	//   ....[136]....
        /*087c*/ 	.word	0x0500000f


	//   ....[137]....
        /*0880*/ 	.word	0x0500000f


	//   ....[138]....
        /*0884*/ 	.word	0x0500000f


	//   ....[139]....
        /*0888*/ 	.word	0x0500000f


	//   ....[140]....
        /*088c*/ 	.word	0x0500000f


	//   ....[141]....
        /*0890*/ 	.word	0x0500000f


	//   ....[142]....
        /*0894*/ 	.word	0x0500000f


	//   ....[143]....
        /*0898*/ 	.word	0x0500000f


	//   ....[144]....
        /*089c*/ 	.word	0x0500000f


	//   ....[145]....
        /*08a0*/ 	.word	0x0500000f


	//   ....[146]....
        /*08a4*/ 	.word	0x0500000f


	//   ....[147]....
        /*08a8*/ 	.word	0x0500000f


	//   ....[148]....
        /*08ac*/ 	.word	0x0500000f


	//   ....[149]....
        /*08b0*/ 	.word	0x0500000f


	//   ....[150]....
        /*08b4*/ 	.word	0x0500000f


	//   ....[151]....
        /*08b8*/ 	.word	0x0500000f


	//   ....[152]....
        /*08bc*/ 	.word	0x0500000f


	//   ....[153]....
        /*08c0*/ 	.word	0x0500000f


	//   ....[154]....
        /*08c4*/ 	.word	0x0500000f


	//   ....[155]....
        /*08c8*/ 	.word	0x0500000f


	//   ....[156]....
        /*08cc*/ 	.word	0x0500000f


	//   ....[157]....
        /*08d0*/ 	.word	0x0500000f


	//   ....[158]....
        /*08d4*/ 	.word	0x0500000f


	//   ....[159]....
        /*08d8*/ 	.word	0x0500000f


	//   ....[160]....
        /*08dc*/ 	.word	0x0500000f


	//   ....[161]....
        /*08e0*/ 	.word	0x0500000f


	//   ....[162]....
        /*08e4*/ 	.word	0x0500000f


	//   ....[163]....
        /*08e8*/ 	.word	0x0500000f


	//   ....[164]....
        /*08ec*/ 	.word	0x0500000f


	//   ....[165]....
        /*08f0*/ 	.word	0x0500000f


	//   ....[166]....
        /*08f4*/ 	.word	0x0500000f


	//   ....[167]....
        /*08f8*/ 	.word	0x0500000f


	//   ....[168]....
        /*08fc*/ 	.word	0x0500000f


	//   ....[169]....
        /*0900*/ 	.word	0x0500000f


	//   ....[170]....
        /*0904*/ 	.word	0x0500000f


	//   ....[171]....
        /*0908*/ 	.word	0x0500000f


	//   ....[172]....
        /*090c*/ 	.word	0x0500000f


	//   ....[173]....
        /*0910*/ 	.word	0x0500000f


	//   ....[174]....
        /*0914*/ 	.word	0x0500000f


	//   ....[175]....
        /*0918*/ 	.word	0x0500000f


	//   ....[176]....
        /*091c*/ 	.word	0x0500000f


	//----- nvinfo : EIATTR_COOP_GROUP_INSTR_OFFSETS
	.align		4
.L_585:
        /*0920*/ 	.byte	0x04, 0x28
        /*0922*/ 	.short	(.L_587 - .L_586)


	//   ....[0]....
.L_586:
        /*0924*/ 	.word	0x00000060


	//   ....[1]....
        /*0928*/ 	.word	0x00000190


	//   ....[2]....
        /*092c*/ 	.word	0x00000240


	//   ....[3]....
        /*0930*/ 	.word	0x00000400


	//   ....[4]....
        /*0934*/ 	.word	0x00000560


	//   ....[5]....
        /*0938*/ 	.word	0x00000680


	//   ....[6]....
        /*093c*/ 	.word	0x000007e0


	//   ....[7]....
        /*0940*/ 	.word	0x00005f40


	//   ....[8]....
        /*0944*/ 	.word	0x00006640


	//   ....[9]....
        /*0948*/ 	.word	0x00006650


	//   ....[10]....
        /*094c*/ 	.word	0x00006660


	//   ....[11]....
        /*0950*/ 	.word	0x00006670


	//   ....[12]....
        /*0954*/ 	.word	0x00006980


	//   ....[13]....
        /*0958*/ 	.word	0x00006990


	//   ....[14]....
        /*095c*/ 	.word	0x000069a0


	//   ....[15]....
        /*0960*/ 	.word	0x000069b0


	//   ....[16]....
        /*0964*/ 	.word	0x00007ca0


	//   ....[17]....
        /*0968*/ 	.word	0x00007cc0


	//   ....[18]....
        /*096c*/ 	.word	0x00007cd0


	//   ....[19]....
        /*0970*/ 	.word	0x00007ce0


	//   ....[20]....
        /*0974*/ 	.word	0x00007dc0


	//   ....[21]....
        /*0978*/ 	.word	0x00007dd0


	//   ....[22]....
        /*097c*/ 	.word	0x00007e60


	//   ....[23]....
        /*0980*/ 	.word	0x00007eb0


	//   ....[24]....
        /*0984*/ 	.word	0x00009520


	//   ....[25]....
        /*0988*/ 	.word	0x00009540


	//   ....[26]....
        /*098c*/ 	.word	0x00009a60


	//   ....[27]....
        /*0990*/ 	.word	0x00009b40


	//   ....[28]....
        /*0994*/ 	.word	0x0000a140


	//   ....[29]....
        /*0998*/ 	.word	0x0000a1a0


	//   ....[30]....
        /*099c*/ 	.word	0x0000b0d0


	//   ....[31]....
        /*09a0*/ 	.word	0x0000b0e0


	//   ....[32]....
        /*09a4*/ 	.word	0x0000b9c0


	//   ....[33]....
        /*09a8*/ 	.word	0x0000bac0


	//   ....[34]....
        /*09ac*/ 	.word	0x0000c480


	//   ....[35]....
        /*09b0*/ 	.word	0x0000c520


	//   ....[36]....
        /*09b4*/ 	.word	0x0000dbb0


	//   ....[37]....
        /*09b8*/ 	.word	0x0000dbd0


	//   ....[38]....
        /*09bc*/ 	.word	0x0000e540


	//   ....[39]....
        /*09c0*/ 	.word	0x0000e5e0


	//   ....[40]....
        /*09c4*/ 	.word	0x0000f570


	//   ....[41]....
        /*09c8*/ 	.word	0x0000f5d0


	//   ....[42]....
        /*09cc*/ 	.word	0x0000f620


	//   ....[43]....
        /*09d0*/ 	.word	0x0000f660


	//   ....[44]....
        /*09d4*/ 	.word	0x00010fd0


	//   ....[45]....
        /*09d8*/ 	.word	0x00011010


	//   ....[46]....
        /*09dc*/ 	.word	0x00011050


	//   ....[47]....
        /*09e0*/ 	.word	0x00011080


	//   ....[48]....
        /*09e4*/ 	.word	0x000119c0


	//   ....[49]....
        /*09e8*/ 	.word	0x000119e0


	//   ....[50]....
        /*09ec*/ 	.word	0x00011b20


	//   ....[51]....
        /*09f0*/ 	.word	0x00011b40


	//   ....[52]....
        /*09f4*/ 	.word	0x00011c80


	//   ....[53]....
        /*09f8*/ 	.word	0x00011ca0


	//   ....[54]....
        /*09fc*/ 	.word	0x00011df0


	//   ....[55]....
        /*0a00*/ 	.word	0x00011e10


	//   ....[56]....
        /*0a04*/ 	.word	0x00012660


	//   ....[57]....
        /*0a08*/ 	.word	0x00012670


	//   ....[58]....
        /*0a0c*/ 	.word	0x00012850


	//   ....[59]....
        /*0a10*/ 	.word	0x00012860


	//   ....[60]....
        /*0a14*/ 	.word	0x00012a30


	//   ....[61]....
        /*0a18*/ 	.word	0x00012a40


	//   ....[62]....
        /*0a1c*/ 	.word	0x00012c10


	//   ....[63]....
        /*0a20*/ 	.word	0x00012c20


	//   ....[64]....
        /*0a24*/ 	.word	0x00012e50


	//   ....[65]....
        /*0a28*/ 	.word	0x00013020


	//   ....[66]....
        /*0a2c*/ 	.word	0x00013050


	//   ....[67]....
        /*0a30*/ 	.word	0x00013080


	//   ....[68]....
        /*0a34*/ 	.word	0x000130b0


	//   ....[69]....
        /*0a38*/ 	.word	0x000130e0


	//   ....[70]....
        /*0a3c*/ 	.word	0x00013110


	//   ....[71]....
        /*0a40*/ 	.word	0x00013280


	//   ....[72]....
        /*0a44*/ 	.word	0x000132b0


	//   ....[73]....
        /*0a48*/ 	.word	0x000132e0


	//   ....[74]....
        /*0a4c*/ 	.word	0x00013310


	//   ....[75]....
        /*0a50*/ 	.word	0x00013340


	//   ....[76]....
        /*0a54*/ 	.word	0x00013370


	//   ....[77]....
        /*0a58*/ 	.word	0x00013410


	//   ....[78]....
        /*0a5c*/ 	.word	0x00013470


	//   ....[79]....
        /*0a60*/ 	.word	0x00013500


	//   ....[80]....
        /*0a64*/ 	.word	0x00014310


	//   ....[81]....
        /*0a68*/ 	.word	0x00015da0


	//   ....[82]....
        /*0a6c*/ 	.word	0x00016950


	//   ....[83]....
        /*0a70*/ 	.word	0x00016960


	//   ....[84]....
        /*0a74*/ 	.word	0x00016980


	//   ....[85]....
        /*0a78*/ 	.word	0x00016a20


	//   ....[86]....
        /*0a7c*/ 	.word	0x00016a50


	//   ....[87]....
        /*0a80*/ 	.word	0x00016ac0


	//   ....[88]....
        /*0a84*/ 	.word	0x00016af0


	//   ....[89]....
        /*0a88*/ 	.word	0x00016b60


	//   ....[90]....
        /*0a8c*/ 	.word	0x00016b90


	//   ....[91]....
        /*0a90*/ 	.word	0x00016c00


	//   ....[92]....
        /*0a94*/ 	.word	0x00016c30


	//   ....[93]....
        /*0a98*/ 	.word	0x00016ca0


	//   ....[94]....
        /*0a9c*/ 	.word	0x00016cd0


	//   ....[95]....
        /*0aa0*/ 	.word	0x00016cf0


	//   ....[96]....
        /*0aa4*/ 	.word	0x00016d50


	//   ....[97]....
        /*0aa8*/ 	.word	0x00016d60


	//   ....[98]....
        /*0aac*/ 	.word	0x00019a30


	//   ....[99]....
        /*0ab0*/ 	.word	0x00019a90


	//   ....[100]....
        /*0ab4*/ 	.word	0x00019ac0


	//   ....[101]....
        /*0ab8*/ 	.word	0x00019ad0


	//   ....[102]....
        /*0abc*/ 	.word	0x00019b00


	//   ....[103]....
        /*0ac0*/ 	.word	0x00019b30


	//   ....[104]....
        /*0ac4*/ 	.word	0x00019b60


	//   ....[105]....
        /*0ac8*/ 	.word	0x00019b90


	//   ....[106]....
        /*0acc*/ 	.word	0x00019d10


	//   ....[107]....
        /*0ad0*/ 	.word	0x00019d40


	//   ....[108]....
        /*0ad4*/ 	.word	0x00019d70


	//   ....[109]....
        /*0ad8*/ 	.word	0x00019da0


	//   ....[110]....
        /*0adc*/ 	.word	0x00019dd0


	//   ....[111]....
        /*0ae0*/ 	.word	0x00019e00


	//   ....[112]....
        /*0ae4*/ 	.word	0x00019ec0


	//   ....[113]....
        /*0ae8*/ 	.word	0x00019ee0


	//   ....[114]....
        /*0aec*/ 	.word	0x00019f50


	//   ....[115]....
        /*0af0*/ 	.word	0x0001a620


	//   ....[116]....
        /*0af4*/ 	.word	0x0001aab0


	//   ....[117]....
        /*0af8*/ 	.word	0x0001ab50


	//   ....[118]....
        /*0afc*/ 	.word	0x0001abe0


	//   ....[119]....
        /*0b00*/ 	.word	0x0001ac30


	//   ....[120]....
        /*0b04*/ 	.word	0x0001ac80


	//   ....[121]....
        /*0b08*/ 	.word	0x0001ad10


	//   ....[122]....
        /*0b0c*/ 	.word	0x0001ada0


	//   ....[123]....
        /*0b10*/ 	.word	0x0001adf0


	//   ....[124]....
        /*0b14*/ 	.word	0x0001ae40


	//   ....[125]....
        /*0b18*/ 	.word	0x0001af30


	//   ....[126]....
        /*0b1c*/ 	.word	0x0001afe0


	//   ....[127]....
        /*0b20*/ 	.word	0x0001b060


	//   ....[128]....
        /*0b24*/ 	.word	0x0001b0e0


	//   ....[129]....
        /*0b28*/ 	.word	0x0001b180


	//   ....[130]....
        /*0b2c*/ 	.word	0x0001b220


	//   ....[131]....
        /*0b30*/ 	.word	0x0001b2a0


	//   ....[132]....
        /*0b34*/ 	.word	0x0001b3b0


	//   ....[133]....
        /*0b38*/ 	.word	0x0001b6e0


	//   ....[134]....
        /*0b3c*/ 	.word	0x0001b730


	//   ....[135]....
        /*0b40*/ 	.word	0x0001b7c0


	//   ....[136]....
        /*0b44*/ 	.word	0x0001b850


	//   ....[137]....
        /*0b48*/ 	.word	0x0001b8e0


	//   ....[138]....
        /*0b4c*/ 	.word	0x0001b970


	//   ....[139]....
        /*0b50*/ 	.word	0x0001ba00


	//   ....[140]....
        /*0b54*/ 	.word	0x0001ba90


	//   ....[141]....
        /*0b58*/ 	.word	0x0001bb50


	//   ....[142]....
        /*0b5c*/ 	.word	0x0001be40


	//   ....[143]....
        /*0b60*/ 	.word	0x0001bfe0


	//   ....[144]....
        /*0b64*/ 	.word	0x0001c030


	//   ....[145]....
        /*0b68*/ 	.word	0x0001c090


	//   ....[146]....
        /*0b6c*/ 	.word	0x0001c130


	//   ....[147]....
        /*0b70*/ 	.word	0x0001c1f0


	//   ....[148]....
        /*0b74*/ 	.word	0x0001c280


	//   ....[149]....
        /*0b78*/ 	.word	0x0001c350


	//   ....[150]....
        /*0b7c*/ 	.word	0x0001c3e0


	//   ....[151]....
        /*0b80*/ 	.word	0x0001c4b0


	//   ....[152]....
        /*0b84*/ 	.word	0x0001c540


	//   ....[153]....
        /*0b88*/ 	.word	0x0001c610


	//   ....[154]....
        /*0b8c*/ 	.word	0x0001c6a0


	//   ....[155]....
        /*0b90*/ 	.word	0x0001c770


	//   ....[156]....
        /*0b94*/ 	.word	0x0001c800


	//   ....[157]....
        /*0b98*/ 	.word	0x0001c8d0


	//   ....[158]....
        /*0b9c*/ 	.word	0x0001c960


	//   ....[159]....
        /*0ba0*/ 	.word	0x0001cce0


	//   ....[160]....
        /*0ba4*/ 	.word	0x0001cd80


	//   ....[161]....
        /*0ba8*/ 	.word	0x0001cea0


	//   ....[162]....
        /*0bac*/ 	.word	0x0001cf10


	//   ....[163]....
        /*0bb0*/ 	.word	0x0001cf90


	//   ....[164]....
        /*0bb4*/ 	.word	0x0001d010


	//   ....[165]....
        /*0bb8*/ 	.word	0x0001d090


	//   ....[166]....
        /*0bbc*/ 	.word	0x0001d120


	//   ....[167]....
        /*0bc0*/ 	.word	0x0001d1c0


	//   ....[168]....
        /*0bc4*/ 	.word	0x0001d260


	//   ....[169]....
        /*0bc8*/ 	.word	0x0001d2d0


	//   ....[170]....
        /*0bcc*/ 	.word	0x0001d340


	//   ....[171]....
        /*0bd0*/ 	.word	0x0001d3b0


	//   ....[172]....
        /*0bd4*/ 	.word	0x0001d430


	//   ....[173]....
        /*0bd8*/ 	.word	0x0001d4b0


	//   ....[174]....
        /*0bdc*/ 	.word	0x0001d550


	//   ....[175]....
        /*0be0*/ 	.word	0x0001d5e0


	//   ....[176]....
        /*0be4*/ 	.word	0x0001d710


	//----- nvinfo : EIATTR_REG_RECONFIG
	.align		4
.L_587:
        /*0be8*/ 	.byte	0x01, 0x54
	.zero		2


	//----- nvinfo : EIATTR_SYSCALL_OFFSETS
	.align		4
        /*0bec*/ 	.byte	0x04, 0x46
        /*0bee*/ 	.short	(.L_589 - .L_588)


	//   ....[0]....
.L_588:
        /*0bf0*/ 	.word	0x000018d0


	//   ....[1]....
        /*0bf4*/ 	.word	0x00001a20


	//   ....[2]....
        /*0bf8*/ 	.word	0x000060e0


	//   ....[3]....
        /*0bfc*/ 	.word	0x000063f0


	//   ....[4]....
        /*0c00*/ 	.word	0x000159a0


	//   ....[5]....
        /*0c04*/ 	.word	0x00015b00


	//   ....[6]....
        /*0c08*/ 	.word	0x00015c00


	//   ....[7]....
        /*0c0c*/ 	.word	0x00016570


	//----- nvinfo : EIATTR_MBARRIER_INSTR_OFFSETS
	.align		4
.L_589:
        /*0c10*/ 	.byte	0x04, 0x39
        /*0c12*/ 	.short	(.L_591 - .L_590)


	//   ....[0]....
.L_590:
        /*0c14*/ 	.word	0x000002b0
        /*0c18*/ 	.word	0x000000ff
        /*0c1c*/ 	.word	0x00022800
        /*0c20*/ 	.short	0x0100
        /*0c22*/ 	.byte	0x08
	.zero		1


	//   ....[1]....
        /*0c24*/ 	.word	0x000002c0
        /*0c28*/ 	.word	0x000000ff
        /*0c2c*/ 	.word	0x00022820
        /*0c30*/ 	.short	0x0100
        /*0c32*/ 	.byte	0x08
	.zero		1


	//   ....[2]....
        /*0c34*/ 	.word	0x000003b0
        /*0c38*/ 	.word	0x000000ff
        /*0c3c*/ 	.word	0x00022830
        /*0c40*/ 	.short	0x0100
        /*0c42*/ 	.byte	0x08
	.zero		1


	//   ....[3]....
        /*0c44*/ 	.word	0x000003c0
        /*0c48*/ 	.word	0x000000ff
        /*0c4c*/ 	.word	0x00022840
        /*0c50*/ 	.short	0x0100
        /*0c52*/ 	.byte	0x08
	.zero		1


	//   ....[4]....
        /*0c54*/ 	.word	0x000003d0
        /*0c58*/ 	.word	0x000000ff
        /*0c5c*/ 	.word	0x00022838
        /*0c60*/ 	.short	0x0100
        /*0c62*/ 	.byte	0x08
	.zero		1


	//   ....[5]....
        /*0c64*/ 	.word	0x000003e0
        /*0c68*/ 	.word	0x000000ff
        /*0c6c*/ 	.word	0x00022848
        /*0c70*/ 	.short	0x0100
        /*0c72*/ 	.byte	0x08
	.zero		1


	//   ....[6]....
        /*0c74*/ 	.word	0x00000510
        /*0c78*/ 	.word	0x000000ff
        /*0c7c*/ 	.word	0x00022850
        /*0c80*/ 	.short	0x0100
        /*0c82*/ 	.byte	0x08
	.zero		1


	//   ....[7]....
        /*0c84*/ 	.word	0x00000520
        /*0c88*/ 	.word	0x000000ff
        /*0c8c*/ 	.word	0x00022860
        /*0c90*/ 	.short	0x0100
        /*0c92*/ 	.byte	0x08
	.zero		1


	//   ....[8]....
        /*0c94*/ 	.word	0x00000530
        /*0c98*/ 	.word	0x000000ff
        /*0c9c*/ 	.word	0x00022858
        /*0ca0*/ 	.short	0x0100
        /*0ca2*/ 	.byte	0x08
	.zero		1


	//   ....[9]....
        /*0ca4*/ 	.word	0x00000540
        /*0ca8*/ 	.word	0x000000ff
        /*0cac*/ 	.word	0x00022868
        /*0cb0*/ 	.short	0x0100
        /*0cb2*/ 	.byte	0x08
	.zero		1


	//   ....[10]....
        /*0cb4*/ 	.word	0x00000630
        /*0cb8*/ 	.word	0x000000ff
        /*0cbc*/ 	.word	0x00022870
        /*0cc0*/ 	.short	0x0100
        /*0cc2*/ 	.byte	0x06
	.zero		1


	//   ....[11]....
        /*0cc4*/ 	.word	0x00000640
        /*0cc8*/ 	.word	0x000000ff
        /*0ccc*/ 	.word	0x00022880
        /*0cd0*/ 	.short	0x0100
        /*0cd2*/ 	.byte	0x06
	.zero		1


	//   ....[12]....
        /*0cd4*/ 	.word	0x00000650
        /*0cd8*/ 	.word	0x000000ff
        /*0cdc*/ 	.word	0x00022878
        /*0ce0*/ 	.short	0x0100
        /*0ce2*/ 	.byte	0x06
	.zero		1


	//   ....[13]....
        /*0ce4*/ 	.word	0x00000660
        /*0ce8*/ 	.word	0x000000ff
        /*0cec*/ 	.word	0x00022888
        /*0cf0*/ 	.short	0x0100
        /*0cf2*/ 	.byte	0x06
	.zero		1


	//   ....[14]....
        /*0cf4*/ 	.word	0x00000790
        /*0cf8*/ 	.word	0x000000ff
        /*0cfc*/ 	.word	0x00022890
        /*0d00*/ 	.short	0x0100
        /*0d02*/ 	.byte	0x08
	.zero		1


	//   ....[15]....
        /*0d04*/ 	.word	0x000007a0
        /*0d08*/ 	.word	0x000000ff
        /*0d0c*/ 	.word	0x000228a0
        /*0d10*/ 	.short	0x0100
        /*0d12*/ 	.byte	0x08
	.zero		1


	//   ....[16]....
        /*0d14*/ 	.word	0x000007b0
        /*0d18*/ 	.word	0x000000ff
        /*0d1c*/ 	.word	0x00022898
        /*0d20*/ 	.short	0x0100
        /*0d22*/ 	.byte	0x08
	.zero		1


	//   ....[17]....
        /*0d24*/ 	.word	0x000007c0
        /*0d28*/ 	.word	0x000000ff
        /*0d2c*/ 	.word	0x000228a8
        /*0d30*/ 	.short	0x0100
        /*0d32*/ 	.byte	0x08
	.zero		1


	//   ....[18]....
        /*0d34*/ 	.word	0x000008f0
        /*0d38*/ 	.word	0x000000ff
        /*0d3c*/ 	.word	0x000228b0
        /*0d40*/ 	.short	0x0100
        /*0d42*/ 	.byte	0x08
	.zero		1


	//   ....[19]....
        /*0d44*/ 	.word	0x00000900
        /*0d48*/ 	.word	0x000000ff
        /*0d4c*/ 	.word	0x000228c0
        /*0d50*/ 	.short	0x0100
        /*0d52*/ 	.byte	0x08
	.zero		1


	//   ....[20]....
        /*0d54*/ 	.word	0x00000910
        /*0d58*/ 	.word	0x000000ff
        /*0d5c*/ 	.word	0x000228b8
        /*0d60*/ 	.short	0x0100
        /*0d62*/ 	.byte	0x08
	.zero		1


	//   ....[21]....
        /*0d64*/ 	.word	0x00000920
        /*0d68*/ 	.word	0x000000ff
        /*0d6c*/ 	.word	0x000228c8
        /*0d70*/ 	.short	0x0100
        /*0d72*/ 	.byte	0x08
	.zero		1


	//   ....[22]....
        /*0d74*/ 	.word	0x00002ca0
        /*0d78*/ 	.word	0x00000060
        /*0d7c*/ 	.word	0x00022890
        /*0d80*/ 	.short	0x010a
        /*0d82*/ 	.byte	0x3f
	.zero		1


	//   ....[23]....
        /*0d84*/ 	.word	0x00003f70
        /*0d88*/ 	.word	0x00000060
        /*0d8c*/ 	.word	0x00022890
        /*0d90*/ 	.short	0x010a
        /*0d92*/ 	.byte	0x3f
	.zero		1


	//   ....[24]....
        /*0d94*/ 	.word	0x00005050
        /*0d98*/ 	.word	0x00000060
        /*0d9c*/ 	.word	0x00022890
        /*0da0*/ 	.short	0x010a
        /*0da2*/ 	.byte	0x3f
	.zero		1


	//   ....[25]....
        /*0da4*/ 	.word	0x00005260
        /*0da8*/ 	.word	0x00000020
        /*0dac*/ 	.word	0x00000000
        /*0db0*/ 	.short	0x0101
        /*0db2*/ 	.byte	0x3f
	.zero		1


	//   ....[26]....
        /*0db4*/ 	.word	0x000052a0
        /*0db8*/ 	.word	0x00000060
        /*0dbc*/ 	.word	0x000228b0
        /*0dc0*/ 	.short	0x010a
        /*0dc2*/ 	.byte	0x3f
	.zero		1


	//   ....[27]....
        /*0dc4*/ 	.word	0x000058f0
        /*0dc8*/ 	.word	0x00000060
        /*0dcc*/ 	.word	0x00000000
        /*0dd0*/ 	.short	0x0101
        /*0dd2*/ 	.byte	0x3f
	.zero		1


	//   ....[28]....
        /*0dd4*/ 	.word	0x00006170
        /*0dd8*/ 	.word	0x00000012
        /*0ddc*/ 	.word	0x00022800
        /*0de0*/ 	.short	0x010a
        /*0de2*/ 	.byte	0x3f
	.zero		1


	//   ....[29]....
        /*0de4*/ 	.word	0x000061c0
        /*0de8*/ 	.word	0x00000012
        /*0dec*/ 	.word	0x00022800
        /*0df0*/ 	.short	0x010a
        /*0df2*/ 	.byte	0x3f
	.zero		1


	//   ....[30]....
        /*0df4*/ 	.word	0x00006c00
        /*0df8*/ 	.word	0x00000012
        /*0dfc*/ 	.word	0x00022800
        /*0e00*/ 	.short	0x010a
        /*0e02*/ 	.byte	0x3f
	.zero		1


	//   ....[31]....
        /*0e04*/ 	.word	0x00008110
        /*0e08*/ 	.word	0x00000012
        /*0e0c*/ 	.word	0x00022800
        /*0e10*/ 	.short	0x010a
        /*0e12*/ 	.byte	0x3f
	.zero		1


	//   ....[32]....
        /*0e14*/ 	.word	0x00009090
        /*0e18*/ 	.word	0x00000015
        /*0e1c*/ 	.word	0x00022830
        /*0e20*/ 	.short	0x010a
        /*0e22*/ 	.byte	0x3f
	.zero		1


	//   ....[33]....
        /*0e24*/ 	.word	0x00009130
        /*0e28*/ 	.word	0x00000015
        /*0e2c*/ 	.word	0x00022830
        /*0e30*/ 	.short	0x010a
        /*0e32*/ 	.byte	0x3f
	.zero		1


	//   ....[34]....
        /*0e34*/ 	.word	0x0000a5d0
        /*0e38*/ 	.word	0x00000003
        /*0e3c*/ 	.word	0x00000000
        /*0e40*/ 	.short	0x0101
        /*0e42*/ 	.byte	0x3f
	.zero		1


	//   ....[35]....
        /*0e44*/ 	.word	0x0000aa30
        /*0e48*/ 	.word	0x00000015
        /*0e4c*/ 	.word	0x00022850
        /*0e50*/ 	.short	0x010a
        /*0e52*/ 	.byte	0x3f
	.zero		1


	//   ....[36]....
        /*0e54*/ 	.word	0x0000aa80
        /*0e58*/ 	.word	0x00000015
        /*0e5c*/ 	.word	0x00022850
        /*0e60*/ 	.short	0x010a
        /*0e62*/ 	.byte	0x3f
	.zero		1


	//   ....[37]....
        /*0e64*/ 	.word	0x0000aed0
        /*0e68*/ 	.word	0x00000015
        /*0e6c*/ 	.word	0x00000000
        /*0e70*/ 	.short	0x0101
        /*0e72*/ 	.byte	0x3f
	.zero		1


	//   ....[38]....
        /*0e74*/ 	.word	0x0000aff0
        /*0e78*/ 	.word	0x000000c9
        /*0e7c*/ 	.word	0x00022830
        /*0e80*/ 	.short	0x010a
        /*0e82*/ 	.byte	0x3f
	.zero		1


	//   ....[39]....
        /*0e84*/ 	.word	0x0000b0a0
        /*0e88*/ 	.word	0x000000c9
        /*0e8c*/ 	.word	0x00022830
        /*0e90*/ 	.short	0x010a
        /*0e92*/ 	.byte	0x3f
	.zero		1


	//   ....[40]....
        /*0e94*/ 	.word	0x0000c850
        /*0e98*/ 	.word	0x00000099
        /*0e9c*/ 	.word	0x00000000
        /*0ea0*/ 	.short	0x0101
        /*0ea2*/ 	.byte	0x3f
	.zero		1


	//   ....[41]....
        /*0ea4*/ 	.word	0x0000d240
        /*0ea8*/ 	.word	0x000000c9
        /*0eac*/ 	.word	0x00022850
        /*0eb0*/ 	.short	0x010a
        /*0eb2*/ 	.byte	0x3f
	.zero		1


	//   ....[42]....
        /*0eb4*/ 	.word	0x0000d290
        /*0eb8*/ 	.word	0x000000c9
        /*0ebc*/ 	.word	0x00022850
        /*0ec0*/ 	.short	0x010a
        /*0ec2*/ 	.byte	0x3f
	.zero		1


	//   ....[43]....
        /*0ec4*/ 	.word	0x0000d650
        /*0ec8*/ 	.word	0x000000c9
        /*0ecc*/ 	.word	0x00000000
        /*0ed0*/ 	.short	0x0101
        /*0ed2*/ 	.byte	0x3f
	.zero		1


	//   ....[44]....
        /*0ed4*/ 	.word	0x0000d760
        /*0ed8*/ 	.word	0x00000015
        /*0edc*/ 	.word	0x00022830
        /*0ee0*/ 	.short	0x010a
        /*0ee2*/ 	.byte	0x3f
	.zero		1


	//   ....[45]....
        /*0ee4*/ 	.word	0x0000d7c0
        /*0ee8*/ 	.word	0x00000015
        /*0eec*/ 	.word	0x00022830
        /*0ef0*/ 	.short	0x010a
        /*0ef2*/ 	.byte	0x3f
	.zero		1


	//   ....[46]....
        /*0ef4*/ 	.word	0x0000ec80
        /*0ef8*/ 	.word	0x0000009a
        /*0efc*/ 	.word	0x00000000
        /*0f00*/ 	.short	0x0101
        /*0f02*/ 	.byte	0x3f
	.zero		1


	//   ....[47]....
        /*0f04*/ 	.word	0x0000f130
        /*0f08*/ 	.word	0x00000015
        /*0f0c*/ 	.word	0x00022850
        /*0f10*/ 	.short	0x010a
        /*0f12*/ 	.byte	0x3f
	.zero		1


	//   ....[48]....
        /*0f14*/ 	.word	0x0000f180
        /*0f18*/ 	.word	0x00000015
        /*0f1c*/ 	.word	0x00022850
        /*0f20*/ 	.short	0x010a
        /*0f22*/ 	.byte	0x3f
	.zero		1


	//   ....[49]....
        /*0f24*/ 	.word	0x0000f540
        /*0f28*/ 	.word	0x00000015
        /*0f2c*/ 	.word	0x00000000
        /*0f30*/ 	.short	0x0101
        /*0f32*/ 	.byte	0x3f
	.zero		1


	//   ....[50]....
        /*0f34*/ 	.word	0x000119b0
        /*0f38*/ 	.word	0x00000000
        /*0f3c*/ 	.word	0x00000000
        /*0f40*/ 	.short	0x0101
        /*0f42*/ 	.byte	0x3f
	.zero		1


	//   ....[51]....
        /*0f44*/ 	.word	0x00014400
        /*0f48*/ 	.word	0x00000006
        /*0f4c*/ 	.word	0x00022820
        /*0f50*/ 	.short	0x010a
        /*0f52*/ 	.byte	0x3f
	.zero		1


	//   ....[52]....
        /*0f54*/ 	.word	0x000144e0
        /*0f58*/ 	.word	0x00000004
        /*0f5c*/ 	.word	0x000228a0
        /*0f60*/ 	.short	0x010a
        /*0f62*/ 	.byte	0x3f
	.zero		1


	//   ....[53]....
        /*0f64*/ 	.word	0x00014730
        /*0f68*/ 	.word	0x00000004
        /*0f6c*/ 	.word	0x000228c0
        /*0f70*/ 	.short	0x010a
        /*0f72*/ 	.byte	0x3f
	.zero		1


	//   ....[54]....
        /*0f74*/ 	.word	0x00014df0
        /*0f78*/ 	.word	0x00000005
        /*0f7c*/ 	.word	0x000228a0
        /*0f80*/ 	.short	0x010a
        /*0f82*/ 	.byte	0x3f
	.zero		1


	//   ....[55]....
        /*0f84*/ 	.word	0x00015030
        /*0f88*/ 	.word	0x00000005
        /*0f8c*/ 	.word	0x000228c0
        /*0f90*/ 	.short	0x010a
        /*0f92*/ 	.byte	0x3f
	.zero		1


	//   ....[56]....
        /*0f94*/ 	.word	0x00016050
        /*0f98*/ 	.word	0x00000000
        /*0f9c*/ 	.word	0x00022840
        /*0fa0*/ 	.short	0x010a
        /*0fa2*/ 	.byte	0x3f
	.zero		1


	//   ....[57]....
        /*0fa4*/ 	.word	0x00016e70
        /*0fa8*/ 	.word	0x00000008
        /*0fac*/ 	.word	0x00022800
        /*0fb0*/ 	.short	0x0107
        /*0fb2*/ 	.byte	0x3f
	.zero		1


	//   ....[58]....
        /*0fb4*/ 	.word	0x00016f70
        /*0fb8*/ 	.word	0x00000002
        /*0fbc*/ 	.word	0x00022800
        /*0fc0*/ 	.short	0x0101
        /*0fc2*/ 	.byte	0x3f
	.zero		1


	//   ....[59]....
        /*0fc4*/ 	.word	0x00016f90
        /*0fc8*/ 	.word	0x00000002
        /*0fcc*/ 	.word	0x00022820
        /*0fd0*/ 	.short	0x010a
        /*0fd2*/ 	.byte	0x3f
	.zero		1


	//   ....[60]....
        /*0fd4*/ 	.word	0x00017090
        /*0fd8*/ 	.word	0x00000002
        /*0fdc*/ 	.word	0x00022860
        /*0fe0*/ 	.short	0x010a
        /*0fe2*/ 	.byte	0x3f
	.zero		1


	//   ....[61]....
        /*0fe4*/ 	.word	0x00017980
        /*0fe8*/ 	.word	0x00000002
        /*0fec*/ 	.word	0x00022840
        /*0ff0*/ 	.short	0x010a
        /*0ff2*/ 	.byte	0x3f
	.zero		1


	//   ....[62]....
        /*0ff4*/ 	.word	0x00017be0
        /*0ff8*/ 	.word	0x00000002
        /*0ffc*/ 	.word	0x00022860
        /*1000*/ 	.short	0x010a
        /*1002*/ 	.byte	0x3f
	.zero		1


	//   ....[63]....
        /*1004*/ 	.word	0x00018460
        /*1008*/ 	.word	0x00000003
        /*100c*/ 	.word	0x00022840
        /*1010*/ 	.short	0x010a
        /*1012*/ 	.byte	0x3f
	.zero		1


	//   ....[64]....
        /*1014*/ 	.word	0x000186b0
        /*1018*/ 	.word	0x00000003
        /*101c*/ 	.word	0x00022860
        /*1020*/ 	.short	0x010a
        /*1022*/ 	.byte	0x3f
	.zero		1


	//   ....[65]....
        /*1024*/ 	.word	0x00018ec0
        /*1028*/ 	.word	0x00000003
        /*102c*/ 	.word	0x00022840
        /*1030*/ 	.short	0x010a
        /*1032*/ 	.byte	0x3f
	.zero		1


	//   ....[66]....
        /*1034*/ 	.word	0x00019120
        /*1038*/ 	.word	0x00000003
        /*103c*/ 	.word	0x00022860
        /*1040*/ 	.short	0x010a
        /*1042*/ 	.byte	0x3f
	.zero		1


	//   ....[67]....
        /*1044*/ 	.word	0x0001a5a0
        /*1048*/ 	.word	0x00000000
        /*104c*/ 	.word	0x00022820
        /*1050*/ 	.short	0x010a
        /*1052*/ 	.byte	0x3f
	.zero		1


	//   ....[68]....
        /*1054*/ 	.word	0x0001a750
        /*1058*/ 	.word	0x00000006
        /*105c*/ 	.word	0x00000000
        /*1060*/ 	.short	0x010a
        /*1062*/ 	.byte	0x3f
	.zero		1


	//   ....[69]....
        /*1064*/ 	.word	0x0001a7c0
        /*1068*/ 	.word	0x00000007
        /*106c*/ 	.word	0x00000000
        /*1070*/ 	.short	0x010a
        /*1072*/ 	.byte	0x3f
	.zero		1


	//   ....[70]....
        /*1074*/ 	.word	0x0001a830
        /*1078*/ 	.word	0x00000004
        /*107c*/ 	.word	0x00000000
        /*1080*/ 	.short	0x010a
        /*1082*/ 	.byte	0x3f
	.zero		1


	//   ....[71]....
        /*1084*/ 	.word	0x0001a860
        /*1088*/ 	.word	0x00000003
        /*108c*/ 	.word	0x00000000
        /*1090*/ 	.short	0x010a
        /*1092*/ 	.byte	0x3f
	.zero		1


	//   ....[72]....
        /*1094*/ 	.word	0x0001a8c0
        /*1098*/ 	.word	0x00000060
        /*109c*/ 	.word	0x00022890
        /*10a0*/ 	.short	0x010a
        /*10a2*/ 	.byte	0x3f
	.zero		1


	//   ....[73]....
        /*10a4*/ 	.word	0x0001a910
        /*10a8*/ 	.word	0x00000060
        /*10ac*/ 	.word	0x00022890
        /*10b0*/ 	.short	0x010a
        /*10b2*/ 	.byte	0x3f
	.zero		1


	//   ....[74]....
        /*10b4*/ 	.word	0x0001a960
        /*10b8*/ 	.word	0x00000060
        /*10bc*/ 	.word	0x00022890
        /*10c0*/ 	.short	0x010a
        /*10c2*/ 	.byte	0x3f
	.zero		1


	//   ....[75]....
        /*10c4*/ 	.word	0x0001a9b0
        /*10c8*/ 	.word	0x00000060
        /*10cc*/ 	.word	0x000228b0
        /*10d0*/ 	.short	0x010a
        /*10d2*/ 	.byte	0x3f
	.zero		1


	//   ....[76]....
        /*10d4*/ 	.word	0x0001ae70
        /*10d8*/ 	.word	0x00000012
        /*10dc*/ 	.word	0x00022800
        /*10e0*/ 	.short	0x010a
        /*10e2*/ 	.byte	0x3f
	.zero		1


	//   ....[77]....
        /*10e4*/ 	.word	0x0001b460
        /*10e8*/ 	.word	0x00000012
        /*10ec*/ 	.word	0x00022800
        /*10f0*/ 	.short	0x010a
        /*10f2*/ 	.byte	0x3f
	.zero		1


	//   ....[78]....
        /*10f4*/ 	.word	0x0001b4b0
        /*10f8*/ 	.word	0x00000015
        /*10fc*/ 	.word	0x00022830
        /*1100*/ 	.short	0x010a
        /*1102*/ 	.byte	0x3f
	.zero		1


	//   ....[79]....
        /*1104*/ 	.word	0x0001b500
        /*1108*/ 	.word	0x00000015
        /*110c*/ 	.word	0x00022850
        /*1110*/ 	.short	0x010a
        /*1112*/ 	.byte	0x3f
	.zero		1


	//   ....[80]....
        /*1114*/ 	.word	0x0001b550
        /*1118*/ 	.word	0x000000c9
        /*111c*/ 	.word	0x00022830
        /*1120*/ 	.short	0x010a
        /*1122*/ 	.byte	0x3f
	.zero		1


	//   ....[81]....
        /*1124*/ 	.word	0x0001b5a0
        /*1128*/ 	.word	0x000000c9
        /*112c*/ 	.word	0x00022850
        /*1130*/ 	.short	0x010a
        /*1132*/ 	.byte	0x3f
	.zero		1


	//   ....[82]....
        /*1134*/ 	.word	0x0001b5f0
        /*1138*/ 	.word	0x00000015
        /*113c*/ 	.word	0x00022830
        /*1140*/ 	.short	0x010a
        /*1142*/ 	.byte	0x3f
	.zero		1


	//   ....[83]....
        /*1144*/ 	.word	0x0001b640
        /*1148*/ 	.word	0x00000015
        /*114c*/ 	.word	0x00022850
        /*1150*/ 	.short	0x010a
        /*1152*/ 	.byte	0x3f
	.zero		1


	//   ....[84]....
        /*1154*/ 	.word	0x0001bc20
        /*1158*/ 	.word	0x00000005
        /*115c*/ 	.word	0x00022820
        /*1160*/ 	.short	0x010a
        /*1162*/ 	.byte	0x3f
	.zero		1


	//   ....[85]....
        /*1164*/ 	.word	0x0001bc70
        /*1168*/ 	.word	0x00000004
        /*116c*/ 	.word	0x000228a0
        /*1170*/ 	.short	0x010a
        /*1172*/ 	.byte	0x3f
	.zero		1


	//   ....[86]....
        /*1174*/ 	.word	0x0001bcc0
        /*1178*/ 	.word	0x00000004
        /*117c*/ 	.word	0x000228c0
        /*1180*/ 	.short	0x010a
        /*1182*/ 	.byte	0x3f
	.zero		1


	//   ....[87]....
        /*1184*/ 	.word	0x0001bd10
        /*1188*/ 	.word	0x00000005
        /*118c*/ 	.word	0x000228a0
        /*1190*/ 	.short	0x010a
        /*1192*/ 	.byte	0x3f
	.zero		1


	//   ....[88]....
        /*1194*/ 	.word	0x0001bd60
        /*1198*/ 	.word	0x00000005
        /*119c*/ 	.word	0x000228c0
        /*11a0*/ 	.short	0x010a
        /*11a2*/ 	.byte	0x3f
	.zero		1


	//   ....[89]....
        /*11a4*/ 	.word	0x0001bf00
        /*11a8*/ 	.word	0x00000000
        /*11ac*/ 	.word	0x00022840
        /*11b0*/ 	.short	0x010a
        /*11b2*/ 	.byte	0x3f
	.zero		1


	//   ....[90]....
        /*11b4*/ 	.word	0x0001ca00
        /*11b8*/ 	.word	0x00000002
        /*11bc*/ 	.word	0x00022820
        /*11c0*/ 	.short	0x010a
        /*11c2*/ 	.byte	0x3f
	.zero		1


	//   ....[91]....
        /*11c4*/ 	.word	0x0001ca50
        /*11c8*/ 	.word	0x00000002
        /*11cc*/ 	.word	0x00022860
        /*11d0*/ 	.short	0x010a
        /*11d2*/ 	.byte	0x3f
	.zero		1


	//   ....[92]....
        /*11d4*/ 	.word	0x0001caa0
        /*11d8*/ 	.word	0x00000002
        /*11dc*/ 	.word	0x00022840
        /*11e0*/ 	.short	0x010a
        /*11e2*/ 	.byte	0x3f
	.zero		1


	//   ....[93]....
        /*11e4*/ 	.word	0x0001caf0
        /*11e8*/ 	.word	0x00000002
        /*11ec*/ 	.word	0x00022860
        /*11f0*/ 	.short	0x010a
        /*11f2*/ 	.byte	0x3f
	.zero		1


	//   ....[94]....
        /*11f4*/ 	.word	0x0001cb40
        /*11f8*/ 	.word	0x00000003
        /*11fc*/ 	.word	0x00022840
        /*1200*/ 	.short	0x010a
        /*1202*/ 	.byte	0x3f
	.zero		1


	//   ....[95]....
        /*1204*/ 	.word	0x0001cb90
        /*1208*/ 	.word	0x00000003
        /*120c*/ 	.word	0x00022860
        /*1210*/ 	.short	0x010a
        /*1212*/ 	.byte	0x3f
	.zero		1


	//   ....[96]....
        /*1214*/ 	.word	0x0001cbe0
        /*1218*/ 	.word	0x00000003
        /*121c*/ 	.word	0x00022840
        /*1220*/ 	.short	0x010a
        /*1222*/ 	.byte	0x3f
	.zero		1


	//   ....[97]....
        /*1224*/ 	.word	0x0001cc30
        /*1228*/ 	.word	0x00000003
        /*122c*/ 	.word	0x00022860
        /*1230*/ 	.short	0x010a
        /*1232*/ 	.byte	0x3f
	.zero		1


	//   ....[98]....
        /*1234*/ 	.word	0x0001d630
        /*1238*/ 	.word	0x00000000
        /*123c*/ 	.word	0x00022820
        /*1240*/ 	.short	0x010a
        /*1242*/ 	.byte	0x3f
	.zero		1


	//   ....[99]....
        /*1244*/ 	.word	0x0001d7d0
        /*1248*/ 	.word	0x00000006
        /*124c*/ 	.word	0x00000000
        /*1250*/ 	.short	0x010a
        /*1252*/ 	.byte	0x3f
	.zero		1


	//   ....[100]....
        /*1254*/ 	.word	0x0001d820
        /*1258*/ 	.word	0x00000007
        /*125c*/ 	.word	0x00000000
        /*1260*/ 	.short	0x010a
        /*1262*/ 	.byte	0x3f
	.zero		1


	//   ....[101]....
        /*1264*/ 	.word	0x0001d870
        /*1268*/ 	.word	0x00000004
        /*126c*/ 	.word	0x00000000
        /*1270*/ 	.short	0x010a
        /*1272*/ 	.byte	0x3f
	.zero		1


	//----- nvinfo : EIATTR_NUM_MBARRIERS
	.align		4
.L_591:
        /*1274*/ 	.byte	0x03, 0x38
        /*1276*/ 	.short	0x0016


	//----- nvinfo : EIATTR_EXIT_INSTR_OFFSETS
	.align		4
        /*1278*/ 	.byte	0x04, 0x1c
        /*127a*/ 	.short	(.L_593 - .L_592)


	//   ....[0]....
.L_592:
        /*127c*/ 	.word	0x0001a8b0


	//----- nvinfo : EIATTR_MAX_THREADS
	.align		4
.L_593:
        /*1280*/ 	.byte	0x04, 0x05
        /*1282*/ 	.short	(.L_595 - .L_594)
.L_594:
        /*1284*/ 	.word	0x00000180
        /*1288*/ 	.word	0x00000001
        /*128c*/ 	.word	0x00000001


	//----- nvinfo : EIATTR_CRS_STACK_SIZE
	.align		4
.L_595:
        /*1290*/ 	.byte	0x04, 0x1e
        /*1292*/ 	.short	(.L_597 - .L_596)
.L_596:
        /*1294*/ 	.word	0x00000000


	//----- nvinfo : EIATTR_CBANK_PARAM_SIZE
	.align		4
.L_597:
        /*1298*/ 	.byte	0x03, 0x19
        /*129a*/ 	.short	0x0af0


	//----- nvinfo : EIATTR_PARAM_CBANK
	.align		4
        /*129c*/ 	.byte	0x04, 0x0a
        /*129e*/ 	.short	(.L_599 - .L_598)
	.align		4
.L_598:
        /*12a0*/ 	.word	index@(.nv.constant0._ZN7cutlass13device_kernelIN5flash11enable_sm90INS1_16FlashAttnFwdSm90INS1_25CollectiveMainloopFwdSm90ILi2EN4cute5tupleIJNS5_1CILi1EEES8_S8_EEENS6_IJNS7_ILi128EEENS7_ILi96EEENS7_ILi64EEEEEELi256ENS_10bfloat16_tEfNS_4arch4Sm90ELb1ELb0ELb0ELb1ELb0ELb1ELb0ELb1ELb0ELb1ELb0ELb0EEENS1_21CollectiveEpilogueFwdINS6_IJSA_NS7_ILi256EEESB_EEES9_SE_SG_Li256ELb1ELb1ELb0ELb0EEENS1_36VarlenDynamicPersistentTileSchedulerILi128ELi96ELi256ELi128ELb0ELb1ELb1ELb1ELb1ELb1EEEEEEEEEvNT_6ParamsE)
        /*12a4*/ 	.short	0x0210
        /*12a6*/ 	.short	0x0af0


	//----- nvinfo : EIATTR_SW_WAR
	.align		4
.L_599:
        /*12a8*/ 	.byte	0x04, 0x36
        /*12aa*/ 	.short	(.L_601 - .L_600)
.L_600:
        /*12ac*/ 	.word	0x00000008
.L_601:


//--------------------- .nv.info._ZN7cutlass13device_kernelIN5flash11enable_sm90INS1_16FlashAttnFwdSm90INS1_25CollectiveMainloopFwdSm90ILi2EN4cute5tupleIJNS5_1CILi1EEES8_S8_EEENS6_IJNS7_ILi128EEENS7_ILi96EEENS7_ILi64EEEEEELi256ENS_10bfloat16_tEfNS_4arch4Sm90ELb1ELb0ELb0ELb1ELb0ELb0ELb1ELb1ELb0ELb1ELb0ELb0EEENS1_21CollectiveEpilogueFwdINS6_IJSA_NS7_ILi256EEESB_EEES9_SE_SG_Li256ELb1ELb1ELb0ELb0EEENS1_36VarlenDynamicPersistentTileSchedulerILi128ELi96ELi256ELi128ELb0ELb1ELb1ELb1ELb1ELb1EEEEEEEEEvNT_6ParamsE --------------------------
	.section	.nv.info._ZN7cutlass13device_kernelIN5flash11enable_sm90INS1_16FlashAttnFwdSm90INS1_25CollectiveMainloopFwdSm90ILi2EN4cute5tupleIJNS5_1CILi1EEES8_S8_EEENS6_IJNS7_ILi128EEENS7_ILi96EEENS7_ILi64EEEEEELi256ENS_10bfloat16_tEfNS_4arch4Sm90ELb1ELb0ELb0ELb1ELb0ELb0ELb1ELb1ELb0ELb1ELb0ELb0EEENS1_21CollectiveEpilogueFwdINS6_IJSA_NS7_ILi256EEESB_EEES9_SE_SG_Li256ELb1ELb1ELb0ELb0EEENS1_36VarlenDynamicPersistentTileSchedulerILi128ELi96ELi256ELi128ELb0ELb1ELb1ELb1ELb1ELb1EEEEEEEEEvNT_6ParamsE,"",@"SHT_CUDA_INFO"
	.sectionflags	@""
	.align	4


	//----- nvinfo : EIATTR_CUDA_API_VERSION
	.align		4
        /*0000*/ 	.byte	0x04, 0x37
        /*0002*/ 	.short	(.L_603 - .L_602)
.L_602:
        /*0004*/ 	.word	0x00000082


	//----- nvinfo : EIATTR_KPARAM_INFO
	.align		4
.L_603:
        /*0008*/ 	.byte	0x04, 0x17
        /*000a*/ 	.short	(.L_605 - .L_604)
.L_604:
        /*000c*/ 	.word	0x00000000
        /*0010*/ 	.short	0x0000
        /*0012*/ 	.short	0x0070
        /*0014*/ 	.byte	0x00, 0xf0, 0x01, 0x2e


	//----- nvinfo : EIATTR_SPARSE_MMA_MASK
	.align		4
.L_605:
        /*0018*/ 	.byte	0x03, 0x50
        /*001a*/ 	.short	0x0000


	//----- nvinfo : EIATTR_MAXREG_COUNT
	.align		4
        /*001c*/ 	.byte	0x03, 0x1b
        /*001e*/ 	.short	0x00a8


	//----- nvinfo : EIATTR_NUM_BARRIERS
	.align		4
        /*0020*/ 	.byte	0x02, 0x4c
        /*0022*/ 	.byte	0x10
	.zero		1


	//----- nvinfo : EIATTR_EXTERNS
	.align		4
        /*0024*/ 	.byte	0x04, 0x0f
        /*0026*/ 	.short	(.L_607 - .L_606)


	//   ....[0]....
	.align		4
.L_606:
        /*0028*/ 	.word	index@(__assertfail)


	//----- nvinfo : EIATTR_ANNOTATIONS
	.align		4
.L_607:
        /*002c*/ 	.byte	0x04, 0x55
        /*002e*/ 	.short	(.L_609 - .L_608)


	//   ....[0]....
.L_608:
        /* <DEDUP_REMOVED lines=97> */


	//----- nvinfo : EIATTR_MERCURY_ISA_VERSION
	.align		4
.L_609:
        /*0630*/ 	.byte	0x03, 0x5f
        /*0632*/ 	.short	0x0101


	//----- nvinfo : EIATTR_UNUSED_LOAD_BYTE_OFFSET
	.align		4
        /*0634*/ 	.byte	0x04, 0x44
        /*0636*/ 	.short	(.L_611 - .L_610)


	//   ....[0]....
.L_610:
        /*0638*/ 	.word	0x00000a80
        /*063c*/ 	.word	0x0000fff0


	//   ....[1]....
        /*0640*/ 	.word	0x00009a10
        /*0644*/ 	.word	0x0000fff0


	//----- nvinfo : EIATTR_INT_WARP_WIDE_INSTR_OFFSETS
	.align		4
.L_611:
        /*0648*/ 	.byte	0x04, 0x31
        /*064a*/ 	.short	(.L_613 - .L_612)


	//   ....[0]....
.L_612:
        /*064c*/ 	.word	0x00000130


	//   ....[1]....
        /*0650*/ 	.word	0x00000170


	//   ....[2]....
        /*0654*/ 	.word	0x000001e0


	//   ....[3]....
        /*0658*/ 	.word	0x000001f0


	//   ....[4]....
        /*065c*/ 	.word	0x0000dbd0


	//   ....[5]....
        /*0660*/ 	.word	0x0000dc60


	//   ....[6]....
        /*0664*/ 	.word	0x00012810


	//   ....[7]....
        /*0668*/ 	.word	0x000128a0


	//----- nvinfo : EIATTR_COOP_GROUP_MASK_REGIDS
	.align		4
.L_613:
        /*066c*/ 	.byte	0x04, 0x29
        /*066e*/ 	.short	(.L_615 - .L_614)


	//   ....[0]....
.L_614:
        /*0670*/ 	.word	0xffffffff


	//   ....[1]....
        /*0674*/ 	.word	0xffffffff


	//   ....[2]....
        /*0678*/ 	.word	0xffffffff


	//   ....[3]....
        /*067c*/ 	.word	0xffffffff


	//   ....[4]....
        /*0680*/ 	.word	0xffffffff


	//   ....[5]....
        /*0684*/ 	.word	0xffffffff


	//   ....[6]....
        /*0688*/ 	.word	0xffffffff


	//   ....[7]....
        /*068c*/ 	.word	0xffffffff


	//   ....[8]....
        /*0690*/ 	.word	0xffffffff


	//   ....[9]....
        /*0694*/ 	.word	0xffffffff


	//   ....[10]....
        /*0698*/ 	.word	0xffffffff


	//   ....[11]....
        /*069c*/ 	.word	0xffffffff


	//   ....[12]....
        /*06a0*/ 	.word	0xffffffff


	//   ....[13]....
        /*06a4*/ 	.word	0xffffffff


	//   ....[14]....
        /*06a8*/ 	.word	0xffffffff


	//   ....[15]....
        /*06ac*/ 	.word	0xffffffff


	//   ....[16]....
        /*06b0*/ 	.word	0xffffffff


	//   ....[17]....
        /*06b4*/ 	.word	0xffffffff


	//   ....[18]....
        /*06b8*/ 	.word	0xffffffff


	//   ....[19]....
        /*06bc*/ 	.word	0xffffffff


	//   ....[20]....
        /*06c0*/ 	.word	0xffffffff


	//   ....[21]....
        /*06c4*/ 	.word	0xffffffff


	//   ....[22]....
        /*06c8*/ 	.word	0xffffffff


	//   ....[23]....
        /*06cc*/ 	.word	0xffffffff


	//   ....[24]....
        /*06d0*/ 	.word	0xffffffff


	//   ....[25]....
        /*06d4*/ 	.word	0xffffffff


	//   ....[26]....
        /*06d8*/ 	.word	0xffffffff


	//   ....[27]....
        /*06dc*/ 	.word	0xffffffff


	//   ....[28]....
        /*06e0*/ 	.word	0xffffffff


	//   ....[29]....
        /*06e4*/ 	.word	0xffffffff


	//   ....[30]....
        /*06e8*/ 	.word	0xffffffff


	//   ....[31]....
        /*06ec*/ 	.word	0xffffffff


	//   ....[32]....
        /*06f0*/ 	.word	0xffffffff


	//   ....[33]....
        /*06f4*/ 	.word	0xffffffff


	//   ....[34]....
        /*06f8*/ 	.word	0xffffffff


	//   ....[35]....
        /*06fc*/ 	.word	0xffffffff


	//   ....[36]....
        /*0700*/ 	.word	0xffffffff


	//   ....[37]....
        /*0704*/ 	.word	0xffffffff


	//   ....[38]....
        /*0708*/ 	.word	0xffffffff


	//   ....[39]....
        /*070c*/ 	.word	0xffffffff


	//   ....[40]....
        /*0710*/ 	.word	0xffffffff


	//   ....[41]....
        /*0714*/ 	.word	0xffffffff


	//   ....[42]....
        /*0718*/ 	.word	0xffffffff


	//   ....[43]....
        /*071c*/ 	.word	0xffffffff


	//   ....[44]....
        /*0720*/ 	.word	0xffffffff


	//   ....[45]....
        /*0724*/ 	.word	0xffffffff


	//   ....[46]....
        /*0728*/ 	.word	0xffffffff


	//   ....[47]....
        /*072c*/ 	.word	0xffffffff


	//   ....[48]....
        /*0730*/ 	.word	0xffffffff


	//   ....[49]....
        /*0734*/ 	.word	0xffffffff


	//   ....[50]....
        /*0738*/ 	.word	0xffffffff


	//   ....[51]....
        /*073c*/ 	.word	0xffffffff


	//   ....[52]....
        /*0740*/ 	.word	0xffffffff


	//   ....[53]....
        /*0744*/ 	.word	0xffffffff


	//   ....[54]....
        /*0748*/ 	.word	0xffffffff


	//   ....[55]....
        /*074c*/ 	.word	0xffffffff


	//   ....[56]....
        /*0750*/ 	.word	0xffffffff


	//   ....[57]....
        /*0754*/ 	.word	0xffffffff


	//   ....[58]....
        /*0758*/ 	.word	0xffffffff


	//   ....[59]....
        /*075c*/ 	.word	0xffffffff


	//   ....[60]....
        /*0760*/ 	.word	0xffffffff


	//   ....[61]....
        /*0764*/ 	.word	0xffffffff


	//   ....[62]....
        /*0768*/ 	.word	0xffffffff


	//   ....[63]....
        /*076c*/ 	.word	0xffffffff


	//   ....[64]....
        /*0770*/ 	.word	0xffffffff


	//   ....[65]....
        /*0774*/ 	.word	0xffffffff


	//   ....[66]....
        /*0778*/ 	.word	0xffffffff


	//   ....[67]....
        /*077c*/ 	.word	0xffffffff


	//   ....[68]....
        /*0780*/ 	.word	0xffffffff


	//   ....[69]....
        /*0784*/ 	.word	0xffffffff


	//   ....[70]....
        /*0788*/ 	.word	0xffffffff


	//   ....[71]....
        /*078c*/ 	.word	0xffffffff


	//   ....[72]....
        /*0790*/ 	.word	0xffffffff


	//   ....[73]....
        /*0794*/ 	.word	0xffffffff


	//   ....[74]....
        /*0798*/ 	.word	0xffffffff


	//   ....[75]....
        /*079c*/ 	.word	0xffffffff


	//   ....[76]....
        /*07a0*/ 	.word	0xffffffff


	//   ....[77]....
        /*07a4*/ 	.word	0xffffffff


	//   ....[78]....
        /*07a8*/ 	.word	0xffffffff


	//   ....[79]....
        /*07ac*/ 	.word	0xffffffff


	//   ....[80]....
        /*07b0*/ 	.word	0xffffffff


	//   ....[81]....
        /*07b4*/ 	.word	0xffffffff


	//   ....[82]....
        /*07b8*/ 	.word	0xffffffff


	//   ....[83]....
        /*07bc*/ 	.word	0xffffffff


	//   ....[84]....
        /*07c0*/ 	.word	0xffffffff


	//   ....[85]....
        /*07c4*/ 	.word	0xffffffff


	//   ....[86]....
        /*07c8*/ 	.word	0xffffffff


	//   ....[87]....
        /*07cc*/ 	.word	0xffffffff


	//   ....[88]....
        /*07d0*/ 	.word	0xffffffff


	//   ....[89]....
        /*07d4*/ 	.word	0xffffffff


	//   ....[90]....
        /*07d8*/ 	.word	0xffffffff


	//   ....[91]....
        /*07dc*/ 	.word	0xffffffff


	//   ....[92]....
        /*07e0*/ 	.word	0xffffffff


	//   ....[93]....
        /*07e4*/ 	.word	0xffffffff


	//   ....[94]....
        /*07e8*/ 	.word	0xffffffff


	//   ....[95]....
        /*07ec*/ 	.word	0xffffffff


	//   ....[96]....
        /*07f0*/ 	.word	0xffffffff


	//   ....[97]....
        /*07f4*/ 	.word	0xffffffff


	//   ....[98]....
        /*07f8*/ 	.word	0xffffffff


	//   ....[99]....
        /*07fc*/ 	.word	0xffffffff


	//   ....[100]....
        /*0800*/ 	.word	0xffffffff


	//   ....[101]....
        /*0804*/ 	.word	0xffffffff


	//   ....[102]....
        /*0808*/ 	.word	0xffffffff


	//   ....[103]....
        /*080c*/ 	.word	0xffffffff


	//   ....[104]....
        /*0810*/ 	.word	0xffffffff


	//   ....[105]....
        /*0814*/ 	.word	0xffffffff


	//   ....[106]....
        /*0818*/ 	.word	0xffffffff


	//   ....[107]....
        /*081c*/ 	.word	0xffffffff


	//   ....[108]....
        /*0820*/ 	.word	0xffffffff


	//   ....[109]....
        /*0824*/ 	.word	0xffffffff


	//   ....[110]....
        /*0828*/ 	.word	0xffffffff


	//   ....[111]....
        /*082c*/ 	.word	0xffffffff


	//   ....[112]....
        /*0830*/ 	.word	0xffffffff


	//   ....[113]....
        /*0834*/ 	.word	0xffffffff


	//   ....[114]....
        /*0838*/ 	.word	0xffffffff


	//   ....[115]....
        /*083c*/ 	.word	0x0500000f


	//   ....[116]....
        /*0840*/ 	.word	0x0500000f


	//   ....[117]....
        /*0844*/ 	.word	0x0500000f


	//   ....[118]....
        /*0848*/ 	.word	0x0500000f


	//   ....[119]....
        /*084c*/ 	.word	0x0500000f


	//   ....[120]....
        /*0850*/ 	.word	0x0500000f


	//   ....[121]....
        /*0854*/ 	.word	0x0500000f


	//   ....[122]....
        /*0858*/ 	.word	0x0500000f


	//   ....[123]....
        /*085c*/ 	.word	0x0500000f


	//   ....[124]....
        /*0860*/ 	.word	0x0500000f


	//   ....[125]....
        /*0864*/ 	.word	0x0500000f


	//   ....[126]....
        /*0868*/ 	.word	0x0500000f


	//   ....[127]....
        /*086c*/ 	.word	0x0500000f


	//   ....[128]....
        /*0870*/ 	.word	0x0500000f


	//   ....[129]....
        /*0874*/ 	.word	0x0500000f


	//   ....[130]....
        /*0878*/ 	.word	0x0500000f


	//   ....[131]....
        /*087c*/ 	.word	0x0500000f


	//   ....[132]....
        /*0880*/ 	.word	0x0500000f


	//   ....[133]....
        /*0884*/ 	.word	0x0500000f


	//   ....[134]....
        /*0888*/ 	.word	0x0500000f


	//   ....[135]....
        /*088c*/ 	.word	0x0500000f


	//   ....[136]....
        /*0890*/ 	.word	0x0500000f


	//   ....[137]....
        /*0894*/ 	.word	0x0500000f


	//   ....[138]....
        /*0898*/ 	.word	0x0500000f


	//   ....[139]....
        /*089c*/ 	.word	0x0500000f


	//   ....[140]....
        /*08a0*/ 	.word	0x0500000f


	//   ....[141]....
        /*08a4*/ 	.word	0x0500000f


	//   ....[142]....
        /*08a8*/ 	.word	0x0500000f


	//   ....[143]....
        /*08ac*/ 	.word	0x0500000f


	//   ....[144]....
        /*08b0*/ 	.word	0x0500000f


	//   ....[145]....
        /*08b4*/ 	.word	0x0500000f


	//   ....[146]....
        /*08b8*/ 	.word	0x0500000f


	//   ....[147]....
        /*08bc*/ 	.word	0x0500000f


	//   ....[148]....
        /*08c0*/ 	.word	0x0500000f


	//   ....[149]....
        /*08c4*/ 	.word	0x0500000f


	//   ....[150]....
        /*08c8*/ 	.word	0x0500000f


	//   ....[151]....
        /*08cc*/ 	.word	0x0500000f


	//   ....[152]....
        /*08d0*/ 	.word	0x0500000f


	//   ....[153]....
        /*08d4*/ 	.word	0x0500000f


	//   ....[154]....
        /*08d8*/ 	.word	0x0500000f


	//   ....[155]....
        /*08dc*/ 	.word	0x0500000f


	//   ....[156]....
        /*08e0*/ 	.word	0x0500000f


	//   ....[157]....
        /*08e4*/ 	.word	0x0500000f


	//   ....[158]....
        /*08e8*/ 	.word	0x0500000f


	//   ....[159]....
        /*08ec*/ 	.word	0x0500000f


	//   ....[160]....
        /*08f0*/ 	.word	0x0500000f


	//   ....[161]....
        /*08f4*/ 	.word	0x0500000f


	//   ....[162]....
        /*08f8*/ 	.word	0x0500000f


	//   ....[163]....
        /*08fc*/ 	.word	0x0500000f


	//   ....[164]....
        /*0900*/ 	.word	0x0500000f


	//   ....[165]....
        /*0904*/ 	.word	0x0500000f


	//----- nvinfo : EIATTR_COOP_GROUP_INSTR_OFFSETS
	.align		4
.L_615:
        /*0908*/ 	.byte	0x04, 0x28
        /*090a*/ 	.short	(.L_617 - .L_616)


	//   ....[0]....
.L_616:
        /*090c*/ 	.word	0x00000070


	//   ....[1]....
        /*0910*/ 	.word	0x00000140


	//   ....[2]....
        /*0914*/ 	.word	0x00000190


	//   ....[3]....
        /*0918*/ 	.word	0x000003e0


	//   ....[4]....
        /*091c*/ 	.word	0x00000540


	//   ....[5]....
        /*0920*/ 	.word	0x00000660


	//   ....[6]....
        /*0924*/ 	.word	0x000007c0


	//   ....[7]....
        /*0928*/ 	.word	0x00001920


	//   ....[8]....
        /*092c*/ 	.word	0x00002590


	//   ....[9]....
        /*0930*/ 	.word	0x000025d0


	//   ....[10]....
        /*0934*/ 	.word	0x000033b0


	//   ....[11]....
        /*0938*/ 	.word	0x000033d0


	//   ....[12]....
        /*093c*/ 	.word	0x000033f0


	//   ....[13]....
        /*0940*/ 	.word	0x00003410


	//   ....[14]....
        /*0944*/ 	.word	0x00004870


	//   ....[15]....
        /*0948*/ 	.word	0x00004890


	//   ....[16]....
        /*094c*/ 	.word	0x000055a0


	//   ....[17]....
        /*0950*/ 	.word	0x000055c0


	//   ....[18]....
        /*0954*/ 	.word	0x000055e0


	//   ....[19]....
        /*0958*/ 	.word	0x00005600


	//   ....[20]....
        /*095c*/ 	.word	0x00007910


	//   ....[21]....
        /*0960*/ 	.word	0x00007970


	//   ....[22]....
        /*0964*/ 	.word	0x00007990


	//   ....[23]....
        /*0968*/ 	.word	0x000079b0


	//   ....[24]....
        /*096c*/ 	.word	0x00008f70


	//   ....[25]....
        /*0970*/ 	.word	0x00008fb0


	//   ....[26]....
        /*0974*/ 	.word	0x00009050


	//   ....[27]....
        /*0978*/ 	.word	0x000090c0


	//   ....[28]....
        /*097c*/ 	.word	0x0000ab60


	//   ....[29]....
        /*0980*/ 	.word	0x0000ab90


	//   ....[30]....
        /*0984*/ 	.word	0x0000abd0


	//   ....[31]....
        /*0988*/ 	.word	0x0000ac00


	//   ....[32]....
        /*098c*/ 	.word	0x0000b450


	//   ....[33]....
        /*0990*/ 	.word	0x0000b470


	//   ....[34]....
        /*0994*/ 	.word	0x0000b5c0


	//   ....[35]....
        /*0998*/ 	.word	0x0000b5e0


	//   ....[36]....
        /*099c*/ 	.word	0x0000b720


	//   ....[37]....
        /*09a0*/ 	.word	0x0000b740


	//   ....[38]....
        /*09a4*/ 	.word	0x0000b890


	//   ....[39]....
        /*09a8*/ 	.word	0x0000b8b0


	//   ....[40]....
        /*09ac*/ 	.word	0x0000c230


	//   ....[41]....
        /*09b0*/ 	.word	0x0000c260


	//   ....[42]....
        /*09b4*/ 	.word	0x0000c3b0


	//   ....[43]....
        /*09b8*/ 	.word	0x0000c3d0


	//   ....[44]....
        /*09bc*/ 	.word	0x0000c510


	//   ....[45]....
        /*09c0*/ 	.word	0x0000c530


	//   ....[46]....
        /*09c4*/ 	.word	0x0000c680


	//   ....[47]....
        /*09c8*/ 	.word	0x0000c6a0


	//   ....[48]....
        /*09cc*/ 	.word	0x0000c870


	//   ....[49]....
        /*09d0*/ 	.word	0x0000ca50


	//   ....[50]....
        /*09d4*/ 	.word	0x0000ca80


	//   ....[51]....
        /*09d8*/ 	.word	0x0000cab0


	//   ....[52]....
        /*09dc*/ 	.word	0x0000cae0


	//   ....[53]....
        /*09e0*/ 	.word	0x0000cb10


	//   ....[54]....
        /*09e4*/ 	.word	0x0000cb40


	//   ....[55]....
        /*09e8*/ 	.word	0x0000ccb0


	//   ....[56]....
        /*09ec*/ 	.word	0x0000cce0


	//   ....[57]....
        /*09f0*/ 	.word	0x0000cd10


	//   ....[58]....
        /*09f4*/ 	.word	0x0000cd40


	//   ....[59]....
        /*09f8*/ 	.word	0x0000cd70


	//   ....[60]....
        /*09fc*/ 	.word	0x0000cda0


	//   ....[61]....
        /*0a00*/ 	.word	0x0000ce40


	//   ....[62]....
        /*0a04*/ 	.word	0x0000cea0


	//   ....[63]....
        /*0a08*/ 	.word	0x0000cf30


	//   ....[64]....
        /*0a0c*/ 	.word	0x0000e1d0


	//   ....[65]....
        /*0a10*/ 	.word	0x0000ed60


	//   ....[66]....
        /*0a14*/ 	.word	0x0000ed80


	//   ....[67]....
        /*0a18*/ 	.word	0x0000edb0


	//   ....[68]....
        /*0a1c*/ 	.word	0x0000edd0


	//   ....[69]....
        /*0a20*/ 	.word	0x0000ee80


	//   ....[70]....
        /*0a24*/ 	.word	0x0000ef10


	//   ....[71]....
        /*0a28*/ 	.word	0x0000ef40


	//   ....[72]....
        /*0a2c*/ 	.word	0x0000efc0


	//   ....[73]....
        /*0a30*/ 	.word	0x0000eff0


	//   ....[74]....
        /*0a34*/ 	.word	0x0000f070


	//   ....[75]....
        /*0a38*/ 	.word	0x0000f0a0


	//   ....[76]....
        /*0a3c*/ 	.word	0x0000f120


	//   ....[77]....
        /*0a40*/ 	.word	0x0000f150


	//   ....[78]....
        /*0a44*/ 	.word	0x0000f170


	//   ....[79]....
        /*0a48*/ 	.word	0x0000f1c0


	//   ....[80]....
        /*0a4c*/ 	.word	0x0000f1d0


	//   ....[81]....
        /*0a50*/ 	.word	0x0000f930


	//   ....[82]....
        /*0a54*/ 	.word	0x0000f990


	//   ....[83]....
        /*0a58*/ 	.word	0x0000fa40


	//   ....[84]....
        /*0a5c*/ 	.word	0x0000fa50


	//   ....[85]....
        /*0a60*/ 	.word	0x0000fae0


	//   ....[86]....
        /*0a64*/ 	.word	0x0000faf0


	//   ....[87]....
        /*0a68*/ 	.word	0x0000fb80


	//   ....[88]....
        /*0a6c*/ 	.word	0x0000fb90


	//   ....[89]....
        /*0a70*/ 	.word	0x0000fc00


	//   ....[90]....
        /*0a74*/ 	.word	0x0000fc10


	//   ....[91]....
        /*0a78*/ 	.word	0x0000fc90


	//   ....[92]....
        /*0a7c*/ 	.word	0x0000fca0


	//   ....[93]....
        /*0a80*/ 	.word	0x0000fd20


	//   ....[94]....
        /*0a84*/ 	.word	0x0000fd30


	//   ....[95]....
        /*0a88*/ 	.word	0x0000fdb0


	//   ....[96]....
        /*0a8c*/ 	.word	0x0000fdc0


	//   ....[97]....
        /*0a90*/ 	.word	0x00012aa0


	//   ....[98]....
        /*0a94*/ 	.word	0x00012b00


	//   ....[99]....
        /*0a98*/ 	.word	0x00012b30


	//   ....[100]....
        /*0a9c*/ 	.word	0x00012b40


	//   ....[101]....
        /*0aa0*/ 	.word	0x00012b70


	//   ....[102]....
        /*0aa4*/ 	.word	0x00012ba0


	//   ....[103]....
        /*0aa8*/ 	.word	0x00012bd0


	//   ....[104]....
        /*0aac*/ 	.word	0x00012c00


	//   ....[105]....
        /*0ab0*/ 	.word	0x00012d80


	//   ....[106]....
        /*0ab4*/ 	.word	0x00012db0


	//   ....[107]....
        /*0ab8*/ 	.word	0x00012de0


	//   ....[108]....
        /*0abc*/ 	.word	0x00012e10


	//   ....[109]....
        /*0ac0*/ 	.word	0x00012e40


	//   ....[110]....
        /*0ac4*/ 	.word	0x00012e70


	//   ....[111]....
        /*0ac8*/ 	.word	0x00012f30


	//   ....[112]....
        /*0acc*/ 	.word	0x00012f50


	//   ....[113]....
        /*0ad0*/ 	.word	0x00012fc0


	//   ....[114]....
        /*0ad4*/ 	.word	0x00013690


	//   ....[115]....
        /*0ad8*/ 	.word	0x00013cb0


	//   ....[116]....
        /*0adc*/ 	.word	0x00013e30


	//   ....[117]....
        /*0ae0*/ 	.word	0x00013ea0


	//   ....[118]....
        /*0ae4*/ 	.word	0x00013f00


	//   ....[119]....
        /*0ae8*/ 	.word	0x00013f60


	//   ....[120]....
        /*0aec*/ 	.word	0x00014030


	//   ....[121]....
        /*0af0*/ 	.word	0x000140f0


	//   ....[122]....
        /*0af4*/ 	.word	0x00014200


	//   ....[123]....
        /*0af8*/ 	.word	0x000142a0


	//   ....[124]....
        /*0afc*/ 	.word	0x00014370


	//   ....[125]....
        /*0b00*/ 	.word	0x00014410


	//   ....[126]....
        /*0b04*/ 	.word	0x000144e0


	//   ....[127]....
        /*0b08*/ 	.word	0x00014580


	//   ....[128]....
        /*0b0c*/ 	.word	0x00014650


	//   ....[129]....
        /*0b10*/ 	.word	0x000146f0


	//   ....[130]....
        /*0b14*/ 	.word	0x000147a0


	//   ....[131]....
        /*0b18*/ 	.word	0x00014840


	//   ....[132]....
        /*0b1c*/ 	.word	0x00014ad0


	//   ....[133]....
        /*0b20*/ 	.word	0x00014ba0


	//   ....[134]....
        /*0b24*/ 	.word	0x00014c80


	//   ....[135]....
        /*0b28*/ 	.word	0x00014cf0


	//   ....[136]....
        /*0b2c*/ 	.word	0x00014e00


	//   ....[137]....
        /*0b30*/ 	.word	0x00014ec0


	//   ....[138]....
        /*0b34*/ 	.word	0x00014f80


	//   ....[139]....
        /*0b38*/ 	.word	0x00015040


	//   ....[140]....
        /*0b3c*/ 	.word	0x00015100


	//   ....[141]....
        /*0b40*/ 	.word	0x000151c0


	//   ....[142]....
        /*0b44*/ 	.word	0x00015280


	//   ....[143]....
        /*0b48*/ 	.word	0x00015330


	//   ....[144]....
        /*0b4c*/ 	.word	0x00015430


	//   ....[145]....
        /*0b50*/ 	.word	0x00015480


	//   ....[146]....
        /*0b54*/ 	.word	0x000154e0


	//   ....[147]....
        /*0b58*/ 	.word	0x000155c0


	//   ....[148]....
        /*0b5c*/ 	.word	0x000158f0


	//   ....[149]....
        /*0b60*/ 	.word	0x00015990


	//   ....[150]....
        /*0b64*/ 	.word	0x00015ab0


	//   ....[151]....
        /*0b68*/ 	.word	0x00015b30


	//   ....[152]....
        /*0b6c*/ 	.word	0x00015bb0


	//   ....[153]....
        /*0b70*/ 	.word	0x00015c30


	//   ....[154]....
        /*0b74*/ 	.word	0x00015cb0


	//   ....[155]....
        /*0b78*/ 	.word	0x00015d40


	//   ....[156]....
        /*0b7c*/ 	.word	0x00015de0


	//   ....[157]....
        /*0b80*/ 	.word	0x00015e80


	//   ....[158]....
        /*0b84*/ 	.word	0x00015f00


	//   ....[159]....
        /*0b88*/ 	.word	0x00015f80


	//   ....[160]....
        /*0b8c*/ 	.word	0x00016000


	//   ....[161]....
        /*0b90*/ 	.word	0x00016090


	//   ....[162]....
        /*0b94*/ 	.word	0x00016110


	//   ....[163]....
        /*0b98*/ 	.word	0x000161b0


	//   ....[164]....
        /*0b9c*/ 	.word	0x00016240


	//   ....[165]....
        /*0ba0*/ 	.word	0x00016370


	//----- nvinfo : EIATTR_REG_RECONFIG
	.align		4
.L_617:
        /*0ba4*/ 	.byte	0x01, 0x54
	.zero		2


	//----- nvinfo : EIATTR_SYSCALL_OFFSETS
	.align		4
        /*0ba8*/ 	.byte	0x04, 0x46
        /*0baa*/ 	.short	(.L_619 - .L_618)


	//   ....[0]....
.L_618:
        /*0bac*/ 	.word	0x00001b80


	//   ....[1]....
        /*0bb0*/ 	.word	0x0000ddd0


	//   ....[2]....
        /*0bb4*/ 	.word	0x0000df30


	//   ....[3]....
        /*0bb8*/ 	.word	0x0000e030


	//   ....[4]....
        /*0bbc*/ 	.word	0x0000e940


	//   ....[5]....
        /*0bc0*/ 	.word	0x0000f550


	//----- nvinfo : EIATTR_MBARRIER_INSTR_OFFSETS
	.align		4
.L_619:
        /*0bc4*/ 	.byte	0x04, 0x39
        /*0bc6*/ 	.short	(.L_621 - .L_620)


	//   ....[0]....
.L_620:
        /*0bc8*/ 	.word	0x00000280
        /*0bcc*/ 	.word	0x000000ff
        /*0bd0*/ 	.word	0x00032400
        /*0bd4*/ 	.short	0x0100
        /*0bd6*/ 	.byte	0x08
	.zero		1


	//   ....[1]....
        /*0bd8*/ 	.word	0x00000290
        /*0bdc*/ 	.word	0x000000ff
        /*0be0*/ 	.word	0x00032410
        /*0be4*/ 	.short	0x0100
        /*0be6*/ 	.byte	0x08
	.zero		1


	//   ....[2]....
        /*0be8*/ 	.word	0x000002a0
        /*0bec*/ 	.word	0x000000ff
        /*0bf0*/ 	.word	0x00032420
        /*0bf4*/ 	.short	0x0100
        /*0bf6*/ 	.byte	0x08
	.zero		1


	//   ....[3]....
        /*0bf8*/ 	.word	0x00000390
        /*0bfc*/ 	.word	0x000000ff
        /*0c00*/ 	.word	0x00032430
        /*0c04*/ 	.short	0x0100
        /*0c06*/ 	.byte	0x08
	.zero		1


	//   ....[4]....
        /*0c08*/ 	.word	0x000003a0
        /*0c0c*/ 	.word	0x000000ff
        /*0c10*/ 	.word	0x00032440
        /*0c14*/ 	.short	0x0100
        /*0c16*/ 	.byte	0x08
	.zero		1


	//   ....[5]....
        /*0c18*/ 	.word	0x000003b0
        /*0c1c*/ 	.word	0x000000ff
        /*0c20*/ 	.word	0x00032438
        /*0c24*/ 	.short	0x0100
        /*0c26*/ 	.byte	0x08
	.zero		1


	//   ....[6]....
        /*0c28*/ 	.word	0x000003c0
        /*0c2c*/ 	.word	0x000000ff
        /*0c30*/ 	.word	0x00032448
        /*0c34*/ 	.short	0x0100
        /*0c36*/ 	.byte	0x08
	.zero		1


	//   ....[7]....
        /*0c38*/ 	.word	0x000004f0
        /*0c3c*/ 	.word	0x000000ff
        /*0c40*/ 	.word	0x00032450
        /*0c44*/ 	.short	0x0100
        /*0c46*/ 	.byte	0x08
	.zero		1


	//   ....[8]....
        /*0c48*/ 	.word	0x00000500
        /*0c4c*/ 	.word	0x000000ff
        /*0c50*/ 	.word	0x00032460
        /*0c54*/ 	.short	0x0100
        /*0c56*/ 	.byte	0x08
	.zero		1


	//   ....[9]....
        /*0c58*/ 	.word	0x00000510
        /*0c5c*/ 	.word	0x000000ff
        /*0c60*/ 	.word	0x00032458
        /*0c64*/ 	.short	0x0100
        /*0c66*/ 	.byte	0x08
	.zero		1


	//   ....[10]....
        /*0c68*/ 	.word	0x00000520
        /*0c6c*/ 	.word	0x000000ff
        /*0c70*/ 	.word	0x00032468
        /*0c74*/ 	.short	0x0100
        /*0c76*/ 	.byte	0x08
	.zero		1


	//   ....[11]....
        /*0c78*/ 	.word	0x00000610
        /*0c7c*/ 	.word	0x000000ff
        /*0c80*/ 	.word	0x00032470
        /*0c84*/ 	.short	0x0100
        /*0c86*/ 	.byte	0x06
	.zero		1


	//   ....[12]....
        /*0c88*/ 	.word	0x00000620
        /*0c8c*/ 	.word	0x000000ff
        /*0c90*/ 	.word	0x00032480
        /*0c94*/ 	.short	0x0100
        /*0c96*/ 	.byte	0x06
	.zero		1


	//   ....[13]....
        /*0c98*/ 	.word	0x00000630
        /*0c9c*/ 	.word	0x000000ff
        /*0ca0*/ 	.word	0x00032478
        /*0ca4*/ 	.short	0x0100
        /*0ca6*/ 	.byte	0x06
	.zero		1


	//   ....[14]....
        /*0ca8*/ 	.word	0x00000640
        /*0cac*/ 	.word	0x000000ff
        /*0cb0*/ 	.word	0x00032488
        /*0cb4*/ 	.short	0x0100
        /*0cb6*/ 	.byte	0x06
	.zero		1


	//   ....[15]....
        /*0cb8*/ 	.word	0x00000770
        /*0cbc*/ 	.word	0x000000ff
        /*0cc0*/ 	.word	0x00032490
        /*0cc4*/ 	.short	0x0100
        /*0cc6*/ 	.byte	0x08
	.zero		1


	//   ....[16]....
        /*0cc8*/ 	.word	0x00000780
        /*0ccc*/ 	.word	0x000000ff
        /*0cd0*/ 	.word	0x000324a0
        /*0cd4*/ 	.short	0x0100
        /*0cd6*/ 	.byte	0x08
	.zero		1


	//   ....[17]....
        /*0cd8*/ 	.word	0x00000790
        /*0cdc*/ 	.word	0x000000ff
        /*0ce0*/ 	.word	0x00032498
        /*0ce4*/ 	.short	0x0100
        /*0ce6*/ 	.byte	0x08
	.zero		1


	//   ....[18]....
        /*0ce8*/ 	.word	0x000007a0
        /*0cec*/ 	.word	0x000000ff
        /*0cf0*/ 	.word	0x000324a8
        /*0cf4*/ 	.short	0x0100
        /*0cf6*/ 	.byte	0x08
	.zero		1


	//   ....[19]....
        /*0cf8*/ 	.word	0x000008d0
        /*0cfc*/ 	.word	0x000000ff
        /*0d00*/ 	.word	0x000324b0
        /*0d04*/ 	.short	0x0100
        /*0d06*/ 	.byte	0x08
	.zero		1


	//   ....[20]....
        /*0d08*/ 	.word	0x000008e0
        /*0d0c*/ 	.word	0x000000ff
        /*0d10*/ 	.word	0x000324c0
        /*0d14*/ 	.short	0x0100
        /*0d16*/ 	.byte	0x08
	.zero		1


	//   ....[21]....
        /*0d18*/ 	.word	0x000008f0
        /*0d1c*/ 	.word	0x000000ff
        /*0d20*/ 	.word	0x000324b8
        /*0d24*/ 	.short	0x0100
        /*0d26*/ 	.byte	0x08
	.zero		1


	//   ....[22]....
        /*0d28*/ 	.word	0x00000900
        /*0d2c*/ 	.word	0x000000ff
        /*0d30*/ 	.word	0x000324c8
        /*0d34*/ 	.short	0x0100
        /*0d36*/ 	.byte	0x08
	.zero		1


	//   ....[23]....
        /*0d38*/ 	.word	0x00001c40
        /*0d3c*/ 	.word	0x00000005
        /*0d40*/ 	.word	0x00032400
        /*0d44*/ 	.short	0x010a
        /*0d46*/ 	.byte	0x3f
	.zero		1


	//   ....[24]....
        /*0d48*/ 	.word	0x00001d20
        /*0d4c*/ 	.word	0x00000000
        /*0d50*/ 	.word	0x00032430
        /*0d54*/ 	.short	0x010a
        /*0d56*/ 	.byte	0x3f
	.zero		1


	//   ....[25]....
        /*0d58*/ 	.word	0x00001d60
        /*0d5c*/ 	.word	0x00000000
        /*0d60*/ 	.word	0x00032430
        /*0d64*/ 	.short	0x010a
        /*0d66*/ 	.byte	0x3f
	.zero		1


	//   ....[26]....
        /*0d68*/ 	.word	0x00002060
        /*0d6c*/ 	.word	0x00000005
        /*0d70*/ 	.word	0x00032410
        /*0d74*/ 	.short	0x010a
        /*0d76*/ 	.byte	0x3f
	.zero		1


	//   ....[27]....
        /*0d78*/ 	.word	0x000020a0
        /*0d7c*/ 	.word	0x00000000
        /*0d80*/ 	.word	0x00032450
        /*0d84*/ 	.short	0x010a
        /*0d86*/ 	.byte	0x3f
	.zero		1


	//   ....[28]....
        /*0d88*/ 	.word	0x000020e0
        /*0d8c*/ 	.word	0x00000000
        /*0d90*/ 	.word	0x00032450
        /*0d94*/ 	.short	0x010a
        /*0d96*/ 	.byte	0x3f
	.zero		1


	//   ....[29]....
        /*0d98*/ 	.word	0x00003620
        /*0d9c*/ 	.word	0x00000018
        /*0da0*/ 	.word	0x00000000
        /*0da4*/ 	.short	0x0101
        /*0da6*/ 	.byte	0x3f
	.zero		1


	//   ....[30]....
        /*0da8*/ 	.word	0x00004140
        /*0dac*/ 	.word	0x00000000
        /*0db0*/ 	.word	0x00000000
        /*0db4*/ 	.short	0x0101
        /*0db6*/ 	.byte	0x3f
	.zero		1


	//   ....[31]....
        /*0db8*/ 	.word	0x00004330
        /*0dbc*/ 	.word	0x000000ff
        /*0dc0*/ 	.word	0x00032430
        /*0dc4*/ 	.short	0x010a
        /*0dc6*/ 	.byte	0x04
	.zero		1


	//   ....[32]....
        /*0dc8*/ 	.word	0x00004370
        /*0dcc*/ 	.word	0x000000ff
        /*0dd0*/ 	.word	0x00032430
        /*0dd4*/ 	.short	0x010a
        /*0dd6*/ 	.byte	0x04
	.zero		1


	//   ....[33]....
        /*0dd8*/ 	.word	0x00004580
        /*0ddc*/ 	.word	0x000000ff
        /*0de0*/ 	.word	0x00032450
        /*0de4*/ 	.short	0x010a
        /*0de6*/ 	.byte	0x04
	.zero		1


	//   ....[34]....
        /*0de8*/ 	.word	0x000045c0
        /*0dec*/ 	.word	0x000000ff
        /*0df0*/ 	.word	0x00032450
        /*0df4*/ 	.short	0x010a
        /*0df6*/ 	.byte	0x04
	.zero		1


	//   ....[35]....
        /*0df8*/ 	.word	0x00005860
        /*0dfc*/ 	.word	0x00000099
        /*0e00*/ 	.word	0x00000000
        /*0e04*/ 	.short	0x0101
        /*0e06*/ 	.byte	0x3f
	.zero		1


	//   ....[36]....
        /*0e08*/ 	.word	0x00006c40
        /*0e0c*/ 	.word	0x000000d3
        /*0e10*/ 	.word	0x00000000
        /*0e14*/ 	.short	0x0101
        /*0e16*/ 	.byte	0x3f
	.zero		1


	//   ....[37]....
        /*0e18*/ 	.word	0x00006d70
        /*0e1c*/ 	.word	0x000000ff
        /*0e20*/ 	.word	0x00032430
        /*0e24*/ 	.short	0x010a
        /*0e26*/ 	.byte	0x04
	.zero		1


	//   ....[38]....
        /*0e28*/ 	.word	0x00006db0
        /*0e2c*/ 	.word	0x000000ff
        /*0e30*/ 	.word	0x00032430
        /*0e34*/ 	.short	0x010a
        /*0e36*/ 	.byte	0x04
	.zero		1


	//   ....[39]....
        /*0e38*/ 	.word	0x00006fc0
        /*0e3c*/ 	.word	0x000000ff
        /*0e40*/ 	.word	0x00032450
        /*0e44*/ 	.short	0x010a
        /*0e46*/ 	.byte	0x04
	.zero		1


	//   ....[40]....
        /*0e48*/ 	.word	0x00007000
        /*0e4c*/ 	.word	0x000000ff
        /*0e50*/ 	.word	0x00032450
        /*0e54*/ 	.short	0x010a
        /*0e56*/ 	.byte	0x04
	.zero		1


	//   ....[41]....
        /*0e58*/ 	.word	0x00007be0
        /*0e5c*/ 	.word	0x00000098
        /*0e60*/ 	.word	0x00000000
        /*0e64*/ 	.short	0x0101
        /*0e66*/ 	.byte	0x3f
	.zero		1


	//   ....[42]....
        /*0e68*/ 	.word	0x00008f50
        /*0e6c*/ 	.word	0x000000d4
        /*0e70*/ 	.word	0x00000000
        /*0e74*/ 	.short	0x0101
        /*0e76*/ 	.byte	0x3f
	.zero		1


	//   ....[43]....
        /*0e78*/ 	.word	0x0000b440
        /*0e7c*/ 	.word	0x00000097
        /*0e80*/ 	.word	0x00000000
        /*0e84*/ 	.short	0x0101
        /*0e86*/ 	.byte	0x3f
	.zero		1


	//   ....[44]....
        /*0e88*/ 	.word	0x0000e480
        /*0e8c*/ 	.word	0x00000000
        /*0e90*/ 	.word	0x00032440
        /*0e94*/ 	.short	0x010a
        /*0e96*/ 	.byte	0x3f
	.zero		1


	//   ....[45]....
        /*0e98*/ 	.word	0x0000f2f0
        /*0e9c*/ 	.word	0x00000008
        /*0ea0*/ 	.word	0x00032400
        /*0ea4*/ 	.short	0x0107
        /*0ea6*/ 	.byte	0x3f
	.zero		1


	//   ....[46]....
        /*0ea8*/ 	.word	0x0000f390
        /*0eac*/ 	.word	0x00000002
        /*0eb0*/ 	.word	0x00032400
        /*0eb4*/ 	.short	0x0101
        /*0eb6*/ 	.byte	0x3f
	.zero		1


	//   ....[47]....
        /*0eb8*/ 	.word	0x0000fee0
        /*0ebc*/ 	.word	0x00000007
        /*0ec0*/ 	.word	0x00032410
        /*0ec4*/ 	.short	0x0107
        /*0ec6*/ 	.byte	0x3f
	.zero		1


	//   ....[48]....
        /*0ec8*/ 	.word	0x0000ffe0
        /*0ecc*/ 	.word	0x00000002
        /*0ed0*/ 	.word	0x00032410
        /*0ed4*/ 	.short	0x0101
        /*0ed6*/ 	.byte	0x3f
	.zero		1


	//   ....[49]....
        /*0ed8*/ 	.word	0x00010000
        /*0edc*/ 	.word	0x00000002
        /*0ee0*/ 	.word	0x00032420
        /*0ee4*/ 	.short	0x010a
        /*0ee6*/ 	.byte	0x3f
	.zero		1


	//   ....[50]....
        /*0ee8*/ 	.word	0x00010110
        /*0eec*/ 	.word	0x00000002
        /*0ef0*/ 	.word	0x00032460
        /*0ef4*/ 	.short	0x010a
        /*0ef6*/ 	.byte	0x3f
	.zero		1


	//   ....[51]....
        /*0ef8*/ 	.word	0x000109f0
        /*0efc*/ 	.word	0x00000003
        /*0f00*/ 	.word	0x00032440
        /*0f04*/ 	.short	0x010a
        /*0f06*/ 	.byte	0x3f
	.zero		1


	//   ....[52]....
        /*0f08*/ 	.word	0x00010c50
        /*0f0c*/ 	.word	0x00000003
        /*0f10*/ 	.word	0x00032460
        /*0f14*/ 	.short	0x010a
        /*0f16*/ 	.byte	0x3f
	.zero		1


	//   ....[53]....
        /*0f18*/ 	.word	0x000114d0
        /*0f1c*/ 	.word	0x00000004
        /*0f20*/ 	.word	0x00032440
        /*0f24*/ 	.short	0x010a
        /*0f26*/ 	.byte	0x3f
	.zero		1


	//   ....[54]....
        /*0f28*/ 	.word	0x00011720
        /*0f2c*/ 	.word	0x00000004
        /*0f30*/ 	.word	0x00032460
        /*0f34*/ 	.short	0x010a
        /*0f36*/ 	.byte	0x3f
	.zero		1


	//   ....[55]....
        /*0f38*/ 	.word	0x00011f30
        /*0f3c*/ 	.word	0x00000004
        /*0f40*/ 	.word	0x00032440
        /*0f44*/ 	.short	0x010a
        /*0f46*/ 	.byte	0x3f
	.zero		1


	//   ....[56]....
        /*0f48*/ 	.word	0x00012190
        /*0f4c*/ 	.word	0x00000004
        /*0f50*/ 	.word	0x00032460
        /*0f54*/ 	.short	0x010a
        /*0f56*/ 	.byte	0x3f
	.zero		1


	//   ....[57]....
        /*0f58*/ 	.word	0x00013610
        /*0f5c*/ 	.word	0x00000000
        /*0f60*/ 	.word	0x00032420
        /*0f64*/ 	.short	0x010a
        /*0f66*/ 	.byte	0x3f
	.zero		1


	//   ....[58]....
        /*0f68*/ 	.word	0x000137f0
        /*0f6c*/ 	.word	0x00000006
        /*0f70*/ 	.word	0x00000000
        /*0f74*/ 	.short	0x010a
        /*0f76*/ 	.byte	0x3f
	.zero		1


	//   ....[59]....
        /*0f78*/ 	.word	0x00013860
        /*0f7c*/ 	.word	0x00000007
        /*0f80*/ 	.word	0x00000000
        /*0f84*/ 	.short	0x010a
        /*0f86*/ 	.byte	0x3f
	.zero		1


	//   ....[60]....
        /*0f88*/ 	.word	0x000138d0
        /*0f8c*/ 	.word	0x00000004
        /*0f90*/ 	.word	0x00000000
        /*0f94*/ 	.short	0x010a
        /*0f96*/ 	.byte	0x3f
	.zero		1


	//   ....[61]....
        /*0f98*/ 	.word	0x00013900
        /*0f9c*/ 	.word	0x00000003
        /*0fa0*/ 	.word	0x00000000
        /*0fa4*/ 	.short	0x010a
        /*0fa6*/ 	.byte	0x3f
	.zero		1


	//   ....[62]....
        /*0fa8*/ 	.word	0x00013960
        /*0fac*/ 	.word	0x00000005
        /*0fb0*/ 	.word	0x00032400
        /*0fb4*/ 	.short	0x010a
        /*0fb6*/ 	.byte	0x3f
	.zero		1


	//   ....[63]....
        /*0fb8*/ 	.word	0x000139b0
        /*0fbc*/ 	.word	0x00000000
        /*0fc0*/ 	.word	0x00032430
        /*0fc4*/ 	.short	0x010a
        /*0fc6*/ 	.byte	0x3f
	.zero		1


	//   ....[64]....
        /*0fc8*/ 	.word	0x00013a00
        /*0fcc*/ 	.word	0x00000005
        /*0fd0*/ 	.word	0x00032410
        /*0fd4*/ 	.short	0x010a
        /*0fd6*/ 	.byte	0x3f
	.zero		1


	//   ....[65]....
        /*0fd8*/ 	.word	0x00013a50
        /*0fdc*/ 	.word	0x00000000
        /*0fe0*/ 	.word	0x00032450
        /*0fe4*/ 	.short	0x010a
        /*0fe6*/ 	.byte	0x3f
	.zero		1


	//   ....[66]....
        /*0fe8*/ 	.word	0x00013ab0
        /*0fec*/ 	.word	0x00000014
        /*0ff0*/ 	.word	0x00032430
        /*0ff4*/ 	.short	0x010a
        /*0ff6*/ 	.byte	0x3f
	.zero		1


	//   ....[67]....
        /*0ff8*/ 	.word	0x00013b10
        /*0ffc*/ 	.word	0x00000014
        /*1000*/ 	.word	0x00032450
        /*1004*/ 	.short	0x010a
        /*1006*/ 	.byte	0x3f
	.zero		1


	//   ....[68]....
        /*1008*/ 	.word	0x00013b70
        /*100c*/ 	.word	0x00000014
        /*1010*/ 	.word	0x00032430
        /*1014*/ 	.short	0x010a
        /*1016*/ 	.byte	0x3f
	.zero		1


	//   ....[69]....
        /*1018*/ 	.word	0x00013bd0
        /*101c*/ 	.word	0x00000014
        /*1020*/ 	.word	0x00032450
        /*1024*/ 	.short	0x010a
        /*1026*/ 	.byte	0x3f
	.zero		1


	//   ....[70]....
        /*1028*/ 	.word	0x00013d70
        /*102c*/ 	.word	0x00000000
        /*1030*/ 	.word	0x00032440
        /*1034*/ 	.short	0x010a
        /*1036*/ 	.byte	0x3f
	.zero		1


	//   ....[71]....
        /*1038*/ 	.word	0x00015610
        /*103c*/ 	.word	0x00000002
        /*1040*/ 	.word	0x00032420
        /*1044*/ 	.short	0x010a
        /*1046*/ 	.byte	0x3f
	.zero		1


	//   ....[72]....
        /*1048*/ 	.word	0x00015660
        /*104c*/ 	.word	0x00000002
        /*1050*/ 	.word	0x00032460
        /*1054*/ 	.short	0x010a
        /*1056*/ 	.byte	0x3f
	.zero		1


	//   ....[73]....
        /*1058*/ 	.word	0x000156b0
        /*105c*/ 	.word	0x00000003
        /*1060*/ 	.word	0x00032440
        /*1064*/ 	.short	0x010a
        /*1066*/ 	.byte	0x3f
	.zero		1


	//   ....[74]....
        /*1068*/ 	.word	0x00015700
        /*106c*/ 	.word	0x00000003
        /*1070*/ 	.word	0x00032460
        /*1074*/ 	.short	0x010a
        /*1076*/ 	.byte	0x3f
	.zero		1


	//   ....[75]....
        /*1078*/ 	.word	0x00015750
        /*107c*/ 	.word	0x00000004
        /*1080*/ 	.word	0x00032440
        /*1084*/ 	.short	0x010a
        /*1086*/ 	.byte	0x3f
	.zero		1


	//   ....[76]....
        /*1088*/ 	.word	0x000157a0
        /*108c*/ 	.word	0x00000004
        /*1090*/ 	.word	0x00032460
        /*1094*/ 	.short	0x010a
        /*1096*/ 	.byte	0x3f
	.zero		1


	//   ....[77]....
        /*1098*/ 	.word	0x000157f0
        /*109c*/ 	.word	0x00000004
        /*10a0*/ 	.word	0x00032440
        /*10a4*/ 	.short	0x010a
        /*10a6*/ 	.byte	0x3f
	.zero		1


	//   ....[78]....
        /*10a8*/ 	.word	0x00015840
        /*10ac*/ 	.word	0x00000004
        /*10b0*/ 	.word	0x00032460
        /*10b4*/ 	.short	0x010a
        /*10b6*/ 	.byte	0x3f
	.zero		1


	//   ....[79]....
        /*10b8*/ 	.word	0x00016290
        /*10bc*/ 	.word	0x00000000
        /*10c0*/ 	.word	0x00032420
        /*10c4*/ 	.short	0x010a
        /*10c6*/ 	.byte	0x3f
	.zero		1


	//   ....[80]....
        /*10c8*/ 	.word	0x00016430
        /*10cc*/ 	.word	0x00000006
        /*10d0*/ 	.word	0x00000000
        /*10d4*/ 	.short	0x010a
        /*10d6*/ 	.byte	0x3f
	.zero		1


	//   ....[81]....
        /*10d8*/ 	.word	0x00016480
        /*10dc*/ 	.word	0x00000007
        /*10e0*/ 	.word	0x00000000
        /*10e4*/ 	.short	0x010a
        /*10e6*/ 	.byte	0x3f
	.zero		1


	//   ....[82]....
        /*10e8*/ 	.word	0x000164d0
        /*10ec*/ 	.word	0x00000004
        /*10f0*/ 	.word	0x00000000
        /*10f4*/ 	.short	0x010a
        /*10f6*/ 	.byte	0x3f
	.zero		1


	//----- nvinfo : EIATTR_NUM_MBARRIERS
	.align		4
.L_621:
        /*10f8*/ 	.byte	0x03, 0x38
        /*10fa*/ 	.short	0x0017


	//----- nvinfo : EIATTR_EXIT_INSTR_OFFSETS
	.align		4
        /*10fc*/ 	.byte	0x04, 0x1c
        /*10fe*/ 	.short	(.L_623 - .L_622)


	//   ....[0]....
.L_622:
        /*1100*/ 	.word	0x00000ac0


	//   ....[1]....
        /*1104*/ 	.word	0x0000c810


	//   ....[2]....
        /*1108*/ 	.word	0x00013950


	//----- nvinfo : EIATTR_MAX_THREADS
	.align		4
.L_623:
        /*110c*/ 	.byte	0x04, 0x05
        /*110e*/ 	.short	(.L_625 - .L_624)
.L_624:
        /*1110*/ 	.word	0x00000180
        /*1114*/ 	.word	0x00000001
        /*1118*/ 	.word	0x00000001


	//----- nvinfo : EIATTR_CRS_STACK_SIZE
	.align		4
.L_625:
        /*111c*/ 	.byte	0x04, 0x1e
        /*111e*/ 	.short	(.L_627 - .L_626)
.L_626:
        /*1120*/ 	.word	0x00000000


	//----- nvinfo : EIATTR_CBANK_PARAM_SIZE
	.align		4
.L_627:
        /*1124*/ 	.byte	0x03, 0x19
        /*1126*/ 	.short	0x0bf0


	//----- nvinfo : EIATTR_PARAM_CBANK
	.align		4
        /*1128*/ 	.byte	0x04, 0x0a
        /*112a*/ 	.short	(.L_629 - .L_628)
	.align		4
.L_628:
        /*112c*/ 	.word	index@(.nv.constant0._ZN7cutlass13device_kernelIN5flash11enable_sm90INS1_16FlashAttnFwdSm90INS1_25CollectiveMainloopFwdSm90ILi2EN4cute5tupleIJNS5_1CILi1EEES8_S8_EEENS6_IJNS7_ILi128EEENS7_ILi96EEENS7_ILi64EEEEEELi256ENS_10bfloat16_tEfNS_4arch4Sm90ELb1ELb0ELb0ELb1ELb0ELb0ELb1ELb1ELb0ELb1ELb0ELb0EEENS1_21CollectiveEpilogueFwdINS6_IJSA_NS7_ILi256EEESB_EEES9_SE_SG_Li256ELb1ELb1ELb0ELb0EEENS1_36VarlenDynamicPersistentTileSchedulerILi128ELi96ELi256ELi128ELb0ELb1ELb1ELb1ELb1ELb1EEEEEEEEEvNT_6ParamsE)
        /*1130*/ 	.short	0x0210
        /*1132*/ 	.short	0x0bf0


	//----- nvinfo : EIATTR_SW_WAR
	.align		4
.L_629:
        /*1134*/ 	.byte	0x04, 0x36
        /*1136*/ 	.short	(.L_631 - .L_630)
.L_630:
        /*1138*/ 	.word	0x00000008
.L_631:


//--------------------- .nv.info._ZN7cutlass13device_kernelIN5flash11enable_sm90INS1_16FlashAttnFwdSm90INS1_25CollectiveMainloopFwdSm90ILi2EN4cute5tupleIJNS5_1CILi1EEES8_S8_EEENS6_IJNS7_ILi128EEENS7_ILi96EEENS7_ILi64EEEEEELi256ENS_10bfloat16_tEfNS_4arch4Sm90ELb1ELb0ELb0ELb1ELb0ELb1ELb1ELb1ELb0ELb1ELb0ELb0EEENS1_21CollectiveEpilogueFwdINS6_IJSA_NS7_ILi256EEESB_EEES9_SE_SG_Li256ELb1ELb1ELb0ELb0EEENS1_36VarlenDynamicPersistentTileSchedulerILi128ELi96ELi256ELi128ELb0ELb1ELb1ELb1ELb1ELb1EEEEEEEEEvNT_6ParamsE --------------------------
	.section	.nv.info._ZN7cutlass13device_kernelIN5flash11enable_sm90INS1_16FlashAttnFwdSm90INS1_25CollectiveMainloopFwdSm90ILi2EN4cute5tupleIJNS5_1CILi1EEES8_S8_EEENS6_IJNS7_ILi128EEENS7_ILi96EEENS7_ILi64EEEEEELi256ENS_10bfloat16_tEfNS_4arch4Sm90ELb1ELb0ELb0ELb1ELb0ELb1ELb1ELb1ELb0ELb1ELb0ELb0EEENS1_21CollectiveEpilogueFwdINS6_IJSA_NS7_ILi256EEESB_EEES9_SE_SG_Li256ELb1ELb1ELb0ELb0EEENS1_36VarlenDynamicPersistentTileSchedulerILi128ELi96ELi256ELi128ELb0ELb1ELb1ELb1ELb1ELb1EEEEEEEEEvNT_6ParamsE,"",@"SHT_CUDA_INFO"
	.sectionflags	@""
	.align	4


	//----- nvinfo : EIATTR_CUDA_API_VERSION
	.align		4
        /*0000*/ 	.byte	0x04, 0x37
        /*0002*/ 	.short	(.L_633 - .L_632)
.L_632:
        /*0004*/ 	.word	0x00000082


	//----- nvinfo : EIATTR_KPARAM_INFO
	.align		4
.L_633:
        /*0008*/ 	.byte	0x04, 0x17
        /*000a*/ 	.short	(.L_635 - .L_634)
.L_634:
        /*000c*/ 	.word	0x00000000
        /*0010*/ 	.short	0x0000
        /*0012*/ 	.short	0x0070
        /*0014*/ 	.byte	0x00, 0xf0, 0x01, 0x2e


	//----- nvinfo : EIATTR_SPARSE_MMA_MASK
	.align		4
.L_635:
        /*0018*/ 	.byte	0x03, 0x50
        /*001a*/ 	.short	0x0000


	//----- nvinfo : EIATTR_MAXREG_COUNT
	.align		4
        /*001c*/ 	.byte	0x03, 0x1b
        /*001e*/ 	.short	0x00a8


	//----- nvinfo : EIATTR_NUM_BARRIERS
	.align		4
        /*0020*/ 	.byte	0x02, 0x4c
        /*0022*/ 	.byte	0x10
	.zero		1


	//----- nvinfo : EIATTR_EXTERNS
	.align		4
        /*0024*/ 	.byte	0x04, 0x0f
        /*0026*/ 	.short	(.L_637 - .L_636)


	//   ....[0]....
	.align		4
.L_636:
        /*0028*/ 	.word	index@(__assertfail)


	//----- nvinfo : EIATTR_ANNOTATIONS
	.align		4
.L_637:
        /*002c*/ 	.byte	0x04, 0x55
        /*002e*/ 	.short	(.L_639 - .L_638)


	//   ....[0]....
.L_638:
        /* <DEDUP_REMOVED lines=181> */


	//----- nvinfo : EIATTR_MERCURY_ISA_VERSION
	.align		4
.L_639:
        /*0b70*/ 	.byte	0x03, 0x5f
        /*0b72*/ 	.short	0x0101


	//----- nvinfo : EIATTR_UNUSED_LOAD_BYTE_OFFSET
	.align		4
        /*0b74*/ 	.byte	0x04, 0x44
        /*0b76*/ 	.short	(.L_641 - .L_640)


	//   ....[0]....
.L_640:
        /*0b78*/ 	.word	0x00000af0
        /*0b7c*/ 	.word	0x0000fff0


	//   ....[1]....
        /*0b80*/ 	.word	0x00012420
        /*0b84*/ 	.word	0x0000fff0


	//----- nvinfo : EIATTR_INT_WARP_WIDE_INSTR_OFFSETS
	.align		4
.L_641:
        /*0b88*/ 	.byte	0x04, 0x31
        /*0b8a*/ 	.short	(.L_643 - .L_642)


	//   ....[0]....
.L_642:
        /*0b8c*/ 	.word	0x00000180


	//   ....[1]....
        /*0b90*/ 	.word	0x000001c0


	//   ....[2]....
        /*0b94*/ 	.word	0x00000230


	//   ....[3]....
        /*0b98*/ 	.word	0x000002a0


	//   ....[4]....
        /*0b9c*/ 	.word	0x00017f90


	//   ....[5]....
        /*0ba0*/ 	.word	0x00018020


	//   ....[6]....
        /*0ba4*/ 	.word	0x0001ccf0


	//   ....[7]....
        /*0ba8*/ 	.word	0x0001cd80


	//----- nvinfo : EIATTR_COOP_GROUP_MASK_REGIDS
	.align		4
.L_643:
        /*0bac*/ 	.byte	0x04, 0x29
        /*0bae*/ 	.short	(.L_645 - .L_644)


	//   ....[0]....
.L_644:
        /*0bb0*/ 	.word	0xffffffff


	//   ....[1]....
        /*0bb4*/ 	.word	0xffffffff


	//   ....[2]....
        /*0bb8*/ 	.word	0xffffffff


	//   ....[3]....
        /*0bbc*/ 	.word	0xffffffff


	//   ....[4]....
        /*0bc0*/ 	.word	0xffffffff


	//   ....[5]....
        /*0bc4*/ 	.word	0xffffffff


	//   ....[6]....
        /*0bc8*/ 	.word	0xffffffff


	//   ....[7]....
        /*0bcc*/ 	.word	0xffffffff


	//   ....[8]....
        /*0bd0*/ 	.word	0xffffffff


	//   ....[9]....
        /*0bd4*/ 	.word	0xffffffff


	//   ....[10]....
        /*0bd8*/ 	.word	0xffffffff


	//   ....[11]....
        /*0bdc*/ 	.word	0xffffffff


	//   ....[12]....
        /*0be0*/ 	.word	0xffffffff


	//   ....[13]....
        /*0be4*/ 	.word	0xffffffff


	//   ....[14]....
        /*0be8*/ 	.word	0xffffffff


	//   ....[15]....
        /*0bec*/ 	.word	0xffffffff


	//   ....[16]....
        /*0bf0*/ 	.word	0xffffffff


	//   ....[17]....
        /*0bf4*/ 	.word	0xffffffff


	//   ....[18]....
        /*0bf8*/ 	.word	0xffffffff


	//   ....[19]....
        /*0bfc*/ 	.word	0xffffffff


	//   ....[20]....
        /*0c00*/ 	.word	0xffffffff


	//   ....[21]....
        /*0c04*/ 	.word	0xffffffff


	//   ....[22]....
        /*0c08*/ 	.word	0xffffffff


	//   ....[23]....
        /*0c0c*/ 	.word	0xffffffff


	//   ....[24]....
        /*0c10*/ 	.word	0xffffffff


	//   ....[25]....
        /*0c14*/ 	.word	0xffffffff


	//   ....[26]....
        /*0c18*/ 	.word	0xffffffff


	//   ....[27]....
        /*0c1c*/ 	.word	0xffffffff


	//   ....[28]....
        /*0c20*/ 	.word	0xffffffff


	//   ....[29]....
        /*0c24*/ 	.word	0xffffffff


	//   ....[30]....
        /*0c28*/ 	.word	0xffffffff


	//   ....[31]....
        /*0c2c*/ 	.word	0xffffffff


	//   ....[32]....
        /*0c30*/ 	.word	0xffffffff


	//   ....[33]....
        /*0c34*/ 	.word	0xffffffff


	//   ....[34]....
        /*0c38*/ 	.word	0xffffffff


	//   ....[35]....
        /*0c3c*/ 	.word	0xffffffff


	//   ....[36]....
        /*0c40*/ 	.word	0xffffffff


	//   ....[37]....
        /*0c44*/ 	.word	0xffffffff


	//   ....[38]....
        /*0c48*/ 	.word	0xffffffff


	//   ....[39]....
        /*0c4c*/ 	.word	0xffffffff


	//   ....[40]....
        /*0c50*/ 	.word	0xffffffff


	//   ....[41]....
        /*0c54*/ 	.word	0xffffffff


	//   ....[42]....
        /*0c58*/ 	.word	0xffffffff


	//   ....[43]....
        /*0c5c*/ 	.word	0xffffffff


	//   ....[44]....
        /*0c60*/ 	.word	0xffffffff


	//   ....[45]....
        /*0c64*/ 	.word	0xffffffff


	//   ....[46]....
        /*0c68*/ 	.word	0xffffffff


	//   ....[47]....
        /*0c6c*/ 	.word	0xffffffff


	//   ....[48]....
        /*0c70*/ 	.word	0xffffffff


	//   ....[49]....
        /*0c74*/ 	.word	0xffffffff


	//   ....[50]....
        /*0c78*/ 	.word	0xffffffff


	//   ....[51]....
        /*0c7c*/ 	.word	0xffffffff


	//   ....[52]....
        /*0c80*/ 	.word	0xffffffff


	//   ....[53]....
        /*0c84*/ 	.word	0xffffffff


	//   ....[54]....
        /*0c88*/ 	.word	0xffffffff


	//   ....[55]....
        /*0c8c*/ 	.word	0xffffffff


	//   ....[56]....
        /*0c90*/ 	.word	0xffffffff


	//   ....[57]....
        /*0c94*/ 	.word	0xffffffff


	//   ....[58]....
        /*0c98*/ 	.word	0xffffffff


	//   ....[59]....
        /*0c9c*/ 	.word	0xffffffff


	//   ....[60]....
        /*0ca0*/ 	.word	0xffffffff


	//   ....[61]....
        /*0ca4*/ 	.word	0xffffffff


	//   ....[62]....
        /*0ca8*/ 	.word	0xffffffff


	//   ....[63]....
        /*0cac*/ 	.word	0xffffffff


	//   ....[64]....
        /*0cb0*/ 	.word	0xffffffff


	//   ....[65]....
        /*0cb4*/ 	.word	0xffffffff


	//   ....[66]....
        /*0cb8*/ 	.word	0xffffffff


	//   ....[67]....
        /*0cbc*/ 	.word	0xffffffff


	//   ....[68]....
        /*0cc0*/ 	.word	0xffffffff


	//   ....[69]....
        /*0cc4*/ 	.word	0xffffffff


	//   ....[70]....
        /*0cc8*/ 	.word	0xffffffff


	//   ....[71]....
        /*0ccc*/ 	.word	0xffffffff


	//   ....[72]....
        /*0cd0*/ 	.word	0xffffffff


	//   ....[73]....
        /*0cd4*/ 	.word	0xffffffff


	//   ....[74]....
        /*0cd8*/ 	.word	0xffffffff


	//   ....[75]....
        /*0cdc*/ 	.word	0xffffffff


	//   ....[76]....
        /*0ce0*/ 	.word	0xffffffff


	//   ....[77]....
        /*0ce4*/ 	.word	0xffffffff


	//   ....[78]....
        /*0ce8*/ 	.word	0xffffffff


	//   ....[79]....
        /*0cec*/ 	.word	0xffffffff


	//   ....[80]....
        /*0cf0*/ 	.word	0xffffffff


	//   ....[81]....
        /*0cf4*/ 	.word	0xffffffff


	//   ....[82]....
        /*0cf8*/ 	.word	0xffffffff


	//   ....[83]....
        /*0cfc*/ 	.word	0xffffffff


	//   ....[84]....
        /*0d00*/ 	.word	0xffffffff


	//   ....[85]....
        /*0d04*/ 	.word	0xffffffff


	//   ....[86]....
        /*0d08*/ 	.word	0xffffffff


	//   ....[87]....
        /*0d0c*/ 	.word	0xffffffff


	//   ....[88]....
        /*0d10*/ 	.word	0xffffffff


	//   ....[89]....
        /*0d14*/ 	.word	0xffffffff


	//   ....[90]....
        /*0d18*/ 	.word	0xffffffff


	//   ....[91]....
        /*0d1c*/ 	.word	0xffffffff


	//   ....[92]....
        /*0d20*/ 	.word	0xffffffff


	//   ....[93]....
        /*0d24*/ 	.word	0xffffffff


	//   ....[94]....
        /*0d28*/ 	.word	0xffffffff


	//   ....[95]....
        /*0d2c*/ 	.word	0xffffffff


	//   ....[96]....
        /*0d30*/ 	.word	0xffffffff


	//   ....[97]....
        /*0d34*/ 	.word	0xffffffff


	//   ....[98]....
        /*0d38*/ 	.word	0xffffffff


	//   ....[99]....
        /*0d3c*/ 	.word	0xffffffff


	//   ....[100]....
        /*0d40*/ 	.word	0xffffffff


	//   ....[101]....
        /*0d44*/ 	.word	0xffffffff


	//   ....[102]....
        /*0d48*/ 	.word	0xffffffff


	//   ....[103]....
        /*0d4c*/ 	.word	0xffffffff


	//   ....[104]....
        /*0d50*/ 	.word	0xffffffff


	//   ....[105]....
        /*0d54*/ 	.word	0xffffffff


	//   ....[106]....
        /*0d58*/ 	.word	0xffffffff


	//   ....[107]....
        /*0d5c*/ 	.word	0xffffffff


	//   ....[108]....
        /*0d60*/ 	.word	0xffffffff


	//   ....[109]....
        /*0d64*/ 	.word	0xffffffff


	//   ....[110]....
        /*0d68*/ 	.word	0xffffffff


	//   ....[111]....
        /*0d6c*/ 	.word	0xffffffff


	//   ....[112]....
        /*0d70*/ 	.word	0xffffffff


	//   ....[113]....
        /*0d74*/ 	.word	0xffffffff


	//   ....[114]....
        /*0d78*/ 	.word	0xffffffff


	//   ....[115]....
        /*0d7c*/ 	.word	0xffffffff


	//   ....[116]....
        /*0d80*/ 	.word	0xffffffff


	//   ....[117]....
        /*0d84*/ 	.word	0xffffffff


	//   ....[118]....
        /*0d88*/ 	.word	0xffffffff


	//   ....[119]....
        /*0d8c*/ 	.word	0xffffffff


	//   ....[120]....
        /*0d90*/ 	.word	0xffffffff


	//   ....[121]....
        /*0d94*/ 	.word	0xffffffff


	//   ....[122]....
        /*0d98*/ 	.word	0xffffffff


	//   ....[123]....
        /*0d9c*/ 	.word	0xffffffff


	//   ....[124]....
        /*0da0*/ 	.word	0xffffffff


	//   ....[125]....
        /*0da4*/ 	.word	0xffffffff


	//   ....[126]....
        /*0da8*/ 	.word	0xffffffff


	//   ....[127]....
        /*0dac*/ 	.word	0xffffffff


	//   ....[128]....
        /*0db0*/ 	.word	0xffffffff


	//   ....[129]....
        /*0db4*/ 	.word	0xffffffff


	//   ....[130]....
        /*0db8*/ 	.word	0xffffffff


	//   ....[131]....
        /*0dbc*/ 	.word	0xffffffff


	//   ....[132]....
        /*0dc0*/ 	.word	0x0500000f


	//   ....[133]....
        /*0dc4*/ 	.word	0x0500000f


	//   ....[134]....
        /*0dc8*/ 	.word	0x0500000f


	//   ....[135]....
        /*0dcc*/ 	.word	0x0500000f


	//   ....[136]....
        /*0dd0*/ 	.word	0x0500000f


	//   ....[137]....
        /*0dd4*/ 	.word	0x0500000f


	//   ....[138]....
        /*0dd8*/ 	.word	0x0500000f


	//   ....[139]....
        /*0ddc*/ 	.word	0x0500000f


	//   ....[140]....
        /*0de0*/ 	.word	0x0500000f


	//   ....[141]....
        /*0de4*/ 	.word	0x0500000f


	//   ....[142]....
        /*0de8*/ 	.word	0x0500000f


	//   ....[143]....
        /*0dec*/ 	.word	0x0500000f


	//   ....[144]....
        /*0df0*/ 	.word	0x0500000f


	//   ....[145]....
        /*0df4*/ 	.word	0x0500000f


	//   ....[146]....
        /*0df8*/ 	.word	0x0500000f


	//   ....[147]....
        /*0dfc*/ 	.word	0x0500000f


	//   ....[148]....
        /*0e00*/ 	.word	0x0500000f


	//   ....[149]....
        /*0e04*/ 	.word	0x0500000f


	//   ....[150]....
        /*0e08*/ 	.word	0x0500000f


	//   ....[151]....
        /*0e0c*/ 	.word	0x0500000f


	//   ....[152]....
        /*0e10*/ 	.word	0x0500000f


	//   ....[153]....
        /*0e14*/ 	.word	0x0500000f


	//   ....[154]....
        /*0e18*/ 	.word	0x0500000f


	//   ....[155]....
        /*0e1c*/ 	.word	0x0500000f


	//   ....[156]....
        /*0e20*/ 	.word	0x0500000f


	//   ....[157]....
        /*0e24*/ 	.word	0x0500000f


	//   ....[158]....
        /*0e28*/ 	.word	0x0500000f


	//   ....[159]....
        /*0e2c*/ 	.word	0x0500000f


	//   ....[160]....
        /*0e30*/ 	.word	0x0500000f


	//   ....[161]....
        /*0e34*/ 	.word	0x0500000f


	//   ....[162]....
        /*0e38*/ 	.word	0x0500000f


	//   ....[163]....
        /*0e3c*/ 	.word	0x0500000f


	//   ....[164]....
        /*0e40*/ 	.word	0x0500000f


	//   ....[165]....
        /*0e44*/ 	.word	0x0500000f


	//   ....[166]....
        /*0e48*/ 	.word	0x0500000f


	//   ....[167]....
        /*0e4c*/ 	.word	0x0500000f


	//   ....[168]....
        /*0e50*/ 	.word	0x0500000f


	//   ....[169]....
        /*0e54*/ 	.word	0x0500000f


	//   ....[170]....
        /*0e58*/ 	.word	0x0500000f


	//   ....[171]....
        /*0e5c*/ 	.word	0x0500000f


	//   ....[172]....
        /*0e60*/ 	.word	0x0500000f


	//   ....[173]....
        /*0e64*/ 	.word	0x0500000f


	//   ....[174]....
        /*0e68*/ 	.word	0x0500000f


	//   ....[175]....
        /*0e6c*/ 	.word	0x0500000f


	//   ....[176]....
        /*0e70*/ 	.word	0x0500000f


	//   ....[177]....
        /*0e74*/ 	.word	0x0500000f


	//   ....[178]....
        /*0e78*/ 	.word	0x0500000f


	//   ....[179]....
        /*0e7c*/ 	.word	0x0500000f


	//   ....[180]....
        /*0e80*/ 	.word	0x0500000f


	//   ....[181]....
        /*0e84*/ 	.word	0x0500000f


	//   ....[182]....
        /*0e88*/ 	.word	0x0500000f


	//   ....[183]....
        /*0e8c*/ 	.word	0x0500000f


	//   ....[184]....
        /*0e90*/ 	.word	0x0500000f


	//   ....[185]....
        /*0e94*/ 	.word	0x0500000f


	//   ....[186]....
        /*0e98*/ 	.word	0x0500000f


	//   ....[187]....
        /*0e9c*/ 	.word	0x0500000f


	//   ....[188]....
        /*0ea0*/ 	.word	0x0500000f


	//   ....[189]....
        /*0ea4*/ 	.word	0x0500000f


	//   ....[190]....
        /*0ea8*/ 	.word	0x0500000f


	//   ....[191]....
        /*0eac*/ 	.word	0x0500000f


	//   ....[192]....
        /*0eb0*/ 	.word	0x0500000f


	//   ....[193]....
        /*0eb4*/ 	.word	0x0500000f


	//   ....[194]....
        /*0eb8*/ 	.word	0x0500000f


	//   ....[195]....
        /*0ebc*/ 	.word	0x0500000f


	//   ....[196]....
        /*0ec0*/ 	.word	0x0500000f


	//   ....[197]....
        /*0ec4*/ 	.word	0x0500000f


	//   ....[198]....
        /*0ec8*/ 	.word	0x0500000f


	//   ....[199]....
        /*0ecc*/ 	.word	0x0500000f


	//   ....[200]....
        /*0ed0*/ 	.word	0x0500000f


	//   ....[201]....
        /*0ed4*/ 	.word	0x0500000f


	//   ....[202]....
        /*0ed8*/ 	.word	0x0500000f


	//   ....[203]....
        /*0edc*/ 	.word	0x0500000f


	//   ....[204]....
        /*0ee0*/ 	.word	0x0500000f


	//   ....[205]....
        /*0ee4*/ 	.word	0x0500000f


	//   ....[206]....
        /*0ee8*/ 	.word	0x0500000f


	//   ....[207]....
        /*0eec*/ 	.word	0x0500000f


	//   ....[208]....
        /*0ef0*/ 	.word	0x0500000f


	//----- nvinfo : EIATTR_COOP_GROUP_INSTR_OFFSETS
	.align		4
.L_645:
        /*0ef4*/ 	.byte	0x04, 0x28
        /*0ef6*/ 	.short	(.L_647 - .L_646)


	//   ....[0]....
.L_646:
        /*0ef8*/ 	.word	0x00000060


	//   ....[1]....
        /*0efc*/ 	.word	0x00000190


	//   ....[2]....
        /*0f00*/ 	.word	0x00000250


	//   ....[3]....
        /*0f04*/ 	.word	0x00000420


	//   ....[4]....
        /*0f08*/ 	.word	0x00000580


	//   ....[5]....
        /*0f0c*/ 	.word	0x000006a0


	//   ....[6]....
        /*0f10*/ 	.word	0x00000800


	//   ....[7]....
        /*0f14*/ 	.word	0x000062f0


	//   ....[8]....
        /*0f18*/ 	.word	0x00006ac0


	//   ....[9]....
        /*0f1c*/ 	.word	0x00006ad0


	//   ....[10]....
        /*0f20*/ 	.word	0x00006ae0


	//   ....[11]....
        /*0f24*/ 	.word	0x00006af0


	//   ....[12]....
        /*0f28*/ 	.word	0x00006e10


	//   ....[13]....
        /*0f2c*/ 	.word	0x00006e20


	//   ....[14]....
        /*0f30*/ 	.word	0x00006e30


	//   ....[15]....
        /*0f34*/ 	.word	0x00006e40


	//   ....[16]....
        /*0f38*/ 	.word	0x00008210


	//   ....[17]....
        /*0f3c*/ 	.word	0x00008220


	//   ....[18]....
        /*0f40*/ 	.word	0x00008230


	//   ....[19]....
        /*0f44*/ 	.word	0x00008240


	//   ....[20]....
        /*0f48*/ 	.word	0x00008330


	//   ....[21]....
        /*0f4c*/ 	.word	0x00008340


	//   ....[22]....
        /*0f50*/ 	.word	0x000083d0


	//   ....[23]....
        /*0f54*/ 	.word	0x00008470


	//   ....[24]....
        /*0f58*/ 	.word	0x0000a810


	//   ....[25]....
        /*0f5c*/ 	.word	0x0000acf0


	//   ....[26]....
        /*0f60*/ 	.word	0x0000ad00


	//   ....[27]....
        /*0f64*/ 	.word	0x0000ad20


	//   ....[28]....
        /*0f68*/ 	.word	0x0000b2d0


	//   ....[29]....
        /*0f6c*/ 	.word	0x0000b2f0


	//   ....[30]....
        /*0f70*/ 	.word	0x0000cfd0


	//   ....[31]....
        /*0f74*/ 	.word	0x0000d060


	//   ....[32]....
        /*0f78*/ 	.word	0x0000d520


	//   ....[33]....
        /*0f7c*/ 	.word	0x0000d540


	//   ....[34]....
        /*0f80*/ 	.word	0x0000dc90


	//   ....[35]....
        /*0f84*/ 	.word	0x0000dcb0


	//   ....[36]....
        /*0f88*/ 	.word	0x000100b0


	//   ....[37]....
        /*0f8c*/ 	.word	0x000100d0


	//   ....[38]....
        /*0f90*/ 	.word	0x000104e0


	//   ....[39]....
        /*0f94*/ 	.word	0x00010500


	//   ....[40]....
        /*0f98*/ 	.word	0x00011990


	//   ....[41]....
        /*0f9c*/ 	.word	0x000119e0


	//   ....[42]....
        /*0fa0*/ 	.word	0x00011a50


	//   ....[43]....
        /*0fa4*/ 	.word	0x00011a80


	//   ....[44]....
        /*0fa8*/ 	.word	0x00013890


	//   ....[45]....
        /*0fac*/ 	.word	0x000138d0


	//   ....[46]....
        /*0fb0*/ 	.word	0x00013920


	//   ....[47]....
        /*0fb4*/ 	.word	0x00013960


	//   ....[48]....
        /*0fb8*/ 	.word	0x00013f40


	//   ....[49]....
        /*0fbc*/ 	.word	0x00013f70


	//   ....[50]....
        /*0fc0*/ 	.word	0x000140b0


	//   ....[51]....
        /*0fc4*/ 	.word	0x000140d0


	//   ....[52]....
        /*0fc8*/ 	.word	0x00014210


	//   ....[53]....
        /*0fcc*/ 	.word	0x00014230


	//   ....[54]....
        /*0fd0*/ 	.word	0x00014380


	//   ....[55]....
        /*0fd4*/ 	.word	0x000143a0


	//   ....[56]....
        /*0fd8*/ 	.word	0x00014cb0


	//   ....[57]....
        /*0fdc*/ 	.word	0x00014cc0


	//   ....[58]....
        /*0fe0*/ 	.word	0x00014ee0


	//   ....[59]....
        /*0fe4*/ 	.word	0x00014ef0


	//   ....[60]....
        /*0fe8*/ 	.word	0x00015100


	//   ....[61]....
        /*0fec*/ 	.word	0x00015110


	//   ....[62]....
        /*0ff0*/ 	.word	0x00015320


	//   ....[63]....
        /*0ff4*/ 	.word	0x00015330


	//   ....[64]....
        /*0ff8*/ 	.word	0x000155a0


	//   ....[65]....
        /*0ffc*/ 	.word	0x00015780


	//   ....[66]....
        /*1000*/ 	.word	0x000157b0


	//   ....[67]....
        /*1004*/ 	.word	0x000157e0


	//   ....[68]....
        /*1008*/ 	.word	0x00015810


	//   ....[69]....
        /*100c*/ 	.word	0x00015840


	//   ....[70]....
        /*1010*/ 	.word	0x00015870


	//   ....[71]....
        /*1014*/ 	.word	0x000159e0


	//   ....[72]....
        /*1018*/ 	.word	0x00015a10


	//   ....[73]....
        /*101c*/ 	.word	0x00015a40


	//   ....[74]....
        /*1020*/ 	.word	0x00015a70


	//   ....[75]....
        /*1024*/ 	.word	0x00015aa0


	//   ....[76]....
        /*1028*/ 	.word	0x00015ad0


	//   ....[77]....
        /*102c*/ 	.word	0x00015b70


	//   ....[78]....
        /*1030*/ 	.word	0x00015bd0


	//   ....[79]....
        /*1034*/ 	.word	0x00015c60


	//   ....[80]....
        /*1038*/ 	.word	0x00016af0


	//   ....[81]....
        /*103c*/ 	.word	0x00018590


	//   ....[82]....
        /*1040*/ 	.word	0x00019120


	//   ....[83]....
        /*1044*/ 	.word	0x00019140


	//   ....[84]....
        /*1048*/ 	.word	0x00019170


	//   ....[85]....
        /*104c*/ 	.word	0x00019190


	//   ....[86]....
        /*1050*/ 	.word	0x00019240


	//   ....[87]....
        /*1054*/ 	.word	0x000192d0


	//   ....[88]....
        /*1058*/ 	.word	0x00019300


	//   ....[89]....
        /*105c*/ 	.word	0x00019380


	//   ....[90]....
        /*1060*/ 	.word	0x000193b0


	//   ....[91]....
        /*1064*/ 	.word	0x00019430


	//   ....[92]....
        /*1068*/ 	.word	0x00019460


	//   ....[93]....
        /*106c*/ 	.word	0x000194e0


	//   ....[94]....
        /*1070*/ 	.word	0x00019510


	//   ....[95]....
        /*1074*/ 	.word	0x00019570


	//   ....[96]....
        /*1078*/ 	.word	0x00019580


	//   ....[97]....
        /*107c*/ 	.word	0x000195f0


	//   ....[98]....
        /*1080*/ 	.word	0x00019d10


	//   ....[99]....
        /*1084*/ 	.word	0x00019d30


	//   ....[100]....
        /*1088*/ 	.word	0x00019d50


	//   ....[101]....
        /*108c*/ 	.word	0x00019e00


	//   ....[102]....
        /*1090*/ 	.word	0x00019ec0


	//   ....[103]....
        /*1094*/ 	.word	0x00019ed0


	//   ....[104]....
        /*1098*/ 	.word	0x00019f90


	//   ....[105]....
        /*109c*/ 	.word	0x00019fa0


	//   ....[106]....
        /*10a0*/ 	.word	0x0001a040


	//   ....[107]....
        /*10a4*/ 	.word	0x0001a050


	//   ....[108]....
        /*10a8*/ 	.word	0x0001a100


	//   ....[109]....
        /*10ac*/ 	.word	0x0001a110


	//   ....[110]....
        /*10b0*/ 	.word	0x0001a1c0


	//   ....[111]....
        /*10b4*/ 	.word	0x0001a1d0


	//   ....[112]....
        /*10b8*/ 	.word	0x0001a240


	//   ....[113]....
        /*10bc*/ 	.word	0x0001a290


	//   ....[114]....
        /*10c0*/ 	.word	0x0001cf80


	//   ....[115]....
        /*10c4*/ 	.word	0x0001cfb0


	//   ....[116]....
        /*10c8*/ 	.word	0x0001cff0


	//   ....[117]....
        /*10cc*/ 	.word	0x0001d020


	//   ....[118]....
        /*10d0*/ 	.word	0x0001d050


	//   ....[119]....
        /*10d4*/ 	.word	0x0001d080


	//   ....[120]....
        /*10d8*/ 	.word	0x0001d0b0


	//   ....[121]....
        /*10dc*/ 	.word	0x0001d0e0


	//   ....[122]....
        /*10e0*/ 	.word	0x0001d260


	//   ....[123]....
        /*10e4*/ 	.word	0x0001d290


	//   ....[124]....
        /*10e8*/ 	.word	0x0001d2c0


	//   ....[125]....
        /*10ec*/ 	.word	0x0001d2f0


	//   ....[126]....
        /*10f0*/ 	.word	0x0001d320


	//   ....[127]....
        /*10f4*/ 	.word	0x0001d350


	//   ....[128]....
        /*10f8*/ 	.word	0x0001d410


	//   ....[129]....
        /*10fc*/ 	.word	0x0001d430


	//   ....[130]....
        /*1100*/ 	.word	0x0001d4a0


	//   ....[131]....
        /*1104*/ 	.word	0x0001db60


	//   ....[132]....
        /*1108*/ 	.word	0x0001dff0


	//   ....[133]....
        /*110c*/ 	.word	0x0001e090


	//   ....[134]....
        /*1110*/ 	.word	0x0001e120


	//   ....[135]....
        /*1114*/ 	.word	0x0001e170


	//   ....[136]....
        /*1118*/ 	.word	0x0001e1c0


	//   ....[137]....
        /*111c*/ 	.word	0x0001e250


	//   ....[138]....
        /*1120*/ 	.word	0x0001e2e0


	//   ....[139]....
        /*1124*/ 	.word	0x0001e330


	//   ....[140]....
        /*1128*/ 	.word	0x0001e380


	//   ....[141]....
        /*112c*/ 	.word	0x0001e470


	//   ....[142]....
        /*1130*/ 	.word	0x0001e520


	//   ....[143]....
        /*1134*/ 	.word	0x0001e570


	//   ....[144]....
        /*1138*/ 	.word	0x0001e5c0


	//   ....[145]....
        /*113c*/ 	.word	0x0001e6f0


	//   ....[146]....
        /*1140*/ 	.word	0x0001e7c0


	//   ....[147]....
        /*1144*/ 	.word	0x0001e900


	//   ....[148]....
        /*1148*/ 	.word	0x0001e970


	//   ....[149]....
        /*114c*/ 	.word	0x0001eca0


	//   ....[150]....
        /*1150*/ 	.word	0x0001ecf0


	//   ....[151]....
        /*1154*/ 	.word	0x0001ed80


	//   ....[152]....
        /*1158*/ 	.word	0x0001ee10


	//   ....[153]....
        /*115c*/ 	.word	0x0001eea0


	//   ....[154]....
        /*1160*/ 	.word	0x0001ef30


	//   ....[155]....
        /*1164*/ 	.word	0x0001efc0


	//   ....[156]....
        /*1168*/ 	.word	0x0001f050


	//   ....[157]....
        /*116c*/ 	.word	0x0001f110


	//   ....[158]....
        /*1170*/ 	.word	0x0001f400


	//   ....[159]....
        /*1174*/ 	.word	0x0001f580


	//   ....[160]....
        /*1178*/ 	.word	0x0001f5f0


	//   ....[161]....
        /*117c*/ 	.word	0x0001f650


	//   ....[162]....
        /*1180*/ 	.word	0x0001f6b0


	//   ....[163]....
        /*1184*/ 	.word	0x0001f780


	//   ....[164]....
        /*1188*/ 	.word	0x0001f840


	//   ....[165]....
        /*118c*/ 	.word	0x0001f950


	//   ....[166]....
        /*1190*/ 	.word	0x0001f9f0


	//   ....[167]....
        /*1194*/ 	.word	0x0001fac0


	//   ....[168]....
        /*1198*/ 	.word	0x0001fb60


	//   ....[169]....
        /*119c*/ 	.word	0x0001fc30


	//   ....[170]....
        /*11a0*/ 	.word	0x0001fcd0


	//   ....[171]....
        /*11a4*/ 	.word	0x0001fda0


	//   ....[172]....
        /*11a8*/ 	.word	0x0001fe40


	//   ....[173]....
        /*11ac*/ 	.word	0x0001fef0


	//   ....[174]....
        /*11b0*/ 	.word	0x0001ffd0


	//   ....[175]....
        /*11b4*/ 	.word	0x00020220


	//   ....[176]....
        /*11b8*/ 	.word	0x000202f0


	//   ....[177]....
        /*11bc*/ 	.word	0x000203c0


	//   ....[178]....
        /*11c0*/ 	.word	0x00020430


	//   ....[179]....
        /*11c4*/ 	.word	0x00020540


	//   ....[180]....
        /*11c8*/ 	.word	0x00020630


	//   ....[181]....
        /*11cc*/ 	.word	0x000206c0


	//   ....[182]....
        /*11d0*/ 	.word	0x000207b0


	//   ....[183]....
        /*11d4*/ 	.word	0x00020840


	//   ....[184]....
        /*11d8*/ 	.word	0x00020930


	//   ....[185]....
        /*11dc*/ 	.word	0x000209c0


	//   ....[186]....
        /*11e0*/ 	.word	0x00020aa0


	//   ....[187]....
        /*11e4*/ 	.word	0x00020bd0


	//   ....[188]....
        /*11e8*/ 	.word	0x00020c20


	//   ....[189]....
        /*11ec*/ 	.word	0x00020c80


	//   ....[190]....
        /*11f0*/ 	.word	0x00020d20


	//   ....[191]....
        /*11f4*/ 	.word	0x000210c0


	//   ....[192]....
        /*11f8*/ 	.word	0x00021160


	//   ....[193]....
        /*11fc*/ 	.word	0x00021280


	//   ....[194]....
        /*1200*/ 	.word	0x00021300


	//   ....[195]....
        /*1204*/ 	.word	0x00021380


	//   ....[196]....
        /*1208*/ 	.word	0x00021400


	//   ....[197]....
        /*120c*/ 	.word	0x00021480


	//   ....[198]....
        /*1210*/ 	.word	0x00021510


	//   ....[199]....
        /*1214*/ 	.word	0x000215b0


	//   ....[200]....
        /*1218*/ 	.word	0x00021660


	//   ....[201]....
        /*121c*/ 	.word	0x000216e0


	//   ....[202]....
        /*1220*/ 	.word	0x00021760


	//   ....[203]....
        /*1224*/ 	.word	0x000217e0


	//   ....[204]....
        /*1228*/ 	.word	0x00021870


	//   ....[205]....
        /*122c*/ 	.word	0x000218f0


	//   ....[206]....
        /*1230*/ 	.word	0x00021990


	//   ....[207]....
        /*1234*/ 	.word	0x00021a20


	//   ....[208]....
        /*1238*/ 	.word	0x00021b50


	//----- nvinfo : EIATTR_REG_RECONFIG
	.align		4
.L_647:
        /*123c*/ 	.byte	0x01, 0x54
	.zero		2


	//----- nvinfo : EIATTR_SYSCALL_OFFSETS
	.align		4
        /*1240*/ 	.byte	0x04, 0x46
        /*1242*/ 	.short	(.L_649 - .L_648)


	//   ....[0]....
.L_648:
        /*1244*/ 	.word	0x00001a50


	//   ....[1]....
        /*1248*/ 	.word	0x00001ba0


	//   ....[2]....
        /*124c*/ 	.word	0x000064e0


	//   ....[3]....
        /*1250*/ 	.word	0x00006800


	//   ....[4]....
        /*1254*/ 	.word	0x00018190


	//   ....[5]....
        /*1258*/ 	.word	0x000182f0


	//   ....[6]....
        /*125c*/ 	.word	0x000183f0


	//   ....[7]....
        /*1260*/ 	.word	0x00018d00


	//   ....[8]....
        /*1264*/ 	.word	0x00019910


	//----- nvinfo : EIATTR_MBARRIER_INSTR_OFFSETS
	.align		4
.L_649:
        /*1268*/ 	.byte	0x04, 0x39
        /*126a*/ 	.short	(.L_651 - .L_650)


	//   ....[0]....
.L_650:
        /*126c*/ 	.word	0x000002c0
        /*1270*/ 	.word	0x000000ff
        /*1274*/ 	.word	0x00032400
        /*1278*/ 	.short	0x0100
        /*127a*/ 	.byte	0x08
	.zero		1


	//   ....[1]....
        /*127c*/ 	.word	0x000002d0
        /*1280*/ 	.word	0x000000ff
        /*1284*/ 	.word	0x00032410
        /*1288*/ 	.short	0x0100
        /*128a*/ 	.byte	0x08
	.zero		1


	//   ....[2]....
        /*128c*/ 	.word	0x000002e0
        /*1290*/ 	.word	0x000000ff
        /*1294*/ 	.word	0x00032420
        /*1298*/ 	.short	0x0100
        /*129a*/ 	.byte	0x08
	.zero		1


	//   ....[3]....
        /*129c*/ 	.word	0x000003d0
        /*12a0*/ 	.word	0x000000ff
        /*12a4*/ 	.word	0x00032430
        /*12a8*/ 	.short	0x0100
        /*12aa*/ 	.byte	0x08
	.zero		1


	//   ....[4]....
        /*12ac*/ 	.word	0x000003e0
        /*12b0*/ 	.word	0x000000ff
        /*12b4*/ 	.word	0x00032440
        /*12b8*/ 	.short	0x0100
        /*12ba*/ 	.byte	0x08
	.zero		1


	//   ....[5]....
        /*12bc*/ 	.word	0x000003f0
        /*12c0*/ 	.word	0x000000ff
        /*12c4*/ 	.word	0x00032438
        /*12c8*/ 	.short	0x0100
        /*12ca*/ 	.byte	0x08
	.zero		1


	//   ....[6]....
        /*12cc*/ 	.word	0x00000400
        /*12d0*/ 	.word	0x000000ff
        /*12d4*/ 	.word	0x00032448
        /*12d8*/ 	.short	0x0100
        /*12da*/ 	.byte	0x08
	.zero		1


	//   ....[7]....
        /*12dc*/ 	.word	0x00000530
        /*12e0*/ 	.word	0x000000ff
        /*12e4*/ 	.word	0x00032450
        /*12e8*/ 	.short	0x0100
        /*12ea*/ 	.byte	0x08
	.zero		1


	//   ....[8]....
        /*12ec*/ 	.word	0x00000540
        /*12f0*/ 	.word	0x000000ff
        /*12f4*/ 	.word	0x00032460
        /*12f8*/ 	.short	0x0100
        /*12fa*/ 	.byte	0x08
	.zero		1


	//   ....[9]....
        /*12fc*/ 	.word	0x00000550
        /*1300*/ 	.word	0x000000ff
        /*1304*/ 	.word	0x00032458
        /*1308*/ 	.short	0x0100
        /*130a*/ 	.byte	0x08
	.zero		1


	//   ....[10]....
        /*130c*/ 	.word	0x00000560
        /*1310*/ 	.word	0x000000ff
        /*1314*/ 	.word	0x00032468
        /*1318*/ 	.short	0x0100
        /*131a*/ 	.byte	0x08
	.zero		1


	//   ....[11]....
        /*131c*/ 	.word	0x00000650
        /*1320*/ 	.word	0x000000ff
        /*1324*/ 	.word	0x00032470
        /*1328*/ 	.short	0x0100
        /*132a*/ 	.byte	0x06
	.zero		1


	//   ....[12]....
        /*132c*/ 	.word	0x00000660
        /*1330*/ 	.word	0x000000ff
        /*1334*/ 	.word	0x00032480
        /*1338*/ 	.short	0x0100
        /*133a*/ 	.byte	0x06
	.zero		1


	//   ....[13]....
        /*133c*/ 	.word	0x00000670
        /*1340*/ 	.word	0x000000ff
        /*1344*/ 	.word	0x00032478
        /*1348*/ 	.short	0x0100
        /*134a*/ 	.byte	0x06
	.zero		1


	//   ....[14]....
        /*134c*/ 	.word	0x00000680
        /*1350*/ 	.word	0x000000ff
        /*1354*/ 	.word	0x00032488
        /*1358*/ 	.short	0x0100
        /*135a*/ 	.byte	0x06
	.zero		1


	//   ....[15]....
        /*135c*/ 	.word	0x000007b0
        /*1360*/ 	.word	0x000000ff
        /*1364*/ 	.word	0x00032490
        /*1368*/ 	.short	0x0100
        /*136a*/ 	.byte	0x08
	.zero		1


	//   ....[16]....
        /*136c*/ 	.word	0x000007c0
        /*1370*/ 	.word	0x000000ff
        /*1374*/ 	.word	0x000324a0
        /*1378*/ 	.short	0x0100
        /*137a*/ 	.byte	0x08
	.zero		1


	//   ....[17]....
        /*137c*/ 	.word	0x000007d0
        /*1380*/ 	.word	0x000000ff
        /*1384*/ 	.word	0x00032498
        /*1388*/ 	.short	0x0100
        /*138a*/ 	.byte	0x08
	.zero		1


	//   ....[18]....
        /*138c*/ 	.word	0x000007e0
        /*1390*/ 	.word	0x000000ff
        /*1394*/ 	.word	0x000324a8
        /*1398*/ 	.short	0x0100
        /*139a*/ 	.byte	0x08
	.zero		1


	//   ....[19]....
        /*139c*/ 	.word	0x00000910
        /*13a0*/ 	.word	0x000000ff
        /*13a4*/ 	.word	0x000324b0
        /*13a8*/ 	.short	0x0100
        /*13aa*/ 	.byte	0x08
	.zero		1


	//   ....[20]....
        /*13ac*/ 	.word	0x00000920
        /*13b0*/ 	.word	0x000000ff
        /*13b4*/ 	.word	0x000324c0
        /*13b8*/ 	.short	0x0100
        /*13ba*/ 	.byte	0x08
	.zero		1


	//   ....[21]....
        /*13bc*/ 	.word	0x00000930
        /*13c0*/ 	.word	0x000000ff
        /*13c4*/ 	.word	0x000324b8
        /*13c8*/ 	.short	0x0100
        /*13ca*/ 	.byte	0x08
	.zero		1


	//   ....[22]....
        /*13cc*/ 	.word	0x00000940
        /*13d0*/ 	.word	0x000000ff
        /*13d4*/ 	.word	0x000324c8
        /*13d8*/ 	.short	0x0100
        /*13da*/ 	.byte	0x08
	.zero		1


	//   ....[23]....
        /*13dc*/ 	.word	0x00002f10
        /*13e0*/ 	.word	0x00000060
        /*13e4*/ 	.word	0x00032490
        /*13e8*/ 	.short	0x010a
        /*13ea*/ 	.byte	0x3f
	.zero		1


	//   ....[24]....
        /*13ec*/ 	.word	0x000041f0
        /*13f0*/ 	.word	0x00000060
        /*13f4*/ 	.word	0x00032490
        /*13f8*/ 	.short	0x010a
        /*13fa*/ 	.byte	0x3f
	.zero		1


	//   ....[25]....
        /*13fc*/ 	.word	0x000053d0
        /*1400*/ 	.word	0x00000060
        /*1404*/ 	.word	0x00032490
        /*1408*/ 	.short	0x010a
        /*140a*/ 	.byte	0x3f
	.zero		1


	//   ....[26]....
        /*140c*/ 	.word	0x000055f0
        /*1410*/ 	.word	0x00000020
        /*1414*/ 	.word	0x00000000
        /*1418*/ 	.short	0x0101
        /*141a*/ 	.byte	0x3f
	.zero		1


	//   ....[27]....
        /*141c*/ 	.word	0x00005630
        /*1420*/ 	.word	0x00000060
        /*1424*/ 	.word	0x000324b0
        /*1428*/ 	.short	0x010a
        /*142a*/ 	.byte	0x3f
	.zero		1


	//   ....[28]....
        /*142c*/ 	.word	0x00005c90
        /*1430*/ 	.word	0x00000060
        /*1434*/ 	.word	0x00000000
        /*1438*/ 	.short	0x0101
        /*143a*/ 	.byte	0x3f
	.zero		1


	//   ....[29]....
        /*143c*/ 	.word	0x00006580
        /*1440*/ 	.word	0x00000013
        /*1444*/ 	.word	0x00032400
        /*1448*/ 	.short	0x010a
        /*144a*/ 	.byte	0x3f
	.zero		1


	//   ....[30]....
        /*144c*/ 	.word	0x000065d0
        /*1450*/ 	.word	0x00000013
        /*1454*/ 	.word	0x00032400
        /*1458*/ 	.short	0x010a
        /*145a*/ 	.byte	0x3f
	.zero		1


	//   ....[31]....
        /*145c*/ 	.word	0x000070c0
        /*1460*/ 	.word	0x00000013
        /*1464*/ 	.word	0x00032400
        /*1468*/ 	.short	0x010a
        /*146a*/ 	.byte	0x3f
	.zero		1


	//   ....[32]....
        /*146c*/ 	.word	0x000086c0
        /*1470*/ 	.word	0x00000013
        /*1474*/ 	.word	0x00032400
        /*1478*/ 	.short	0x010a
        /*147a*/ 	.byte	0x3f
	.zero		1


	//   ....[33]....
        /*147c*/ 	.word	0x00009700
        /*1480*/ 	.word	0x000000ae
        /*1484*/ 	.word	0x00032430
        /*1488*/ 	.short	0x010a
        /*148a*/ 	.byte	0x3f
	.zero		1


	//   ....[34]....
        /*148c*/ 	.word	0x00009790
        /*1490*/ 	.word	0x000000ae
        /*1494*/ 	.word	0x00032430
        /*1498*/ 	.short	0x010a
        /*149a*/ 	.byte	0x3f
	.zero		1


	//   ....[35]....
        /*149c*/ 	.word	0x00009ab0
        /*14a0*/ 	.word	0x00000013
        /*14a4*/ 	.word	0x00032410
        /*14a8*/ 	.short	0x010a
        /*14aa*/ 	.byte	0x3f
	.zero		1


	//   ....[36]....
        /*14ac*/ 	.word	0x00009b00
        /*14b0*/ 	.word	0x000000ae
        /*14b4*/ 	.word	0x00032450
        /*14b8*/ 	.short	0x010a
        /*14ba*/ 	.byte	0x3f
	.zero		1


	//   ....[37]....
        /*14bc*/ 	.word	0x00009b80
        /*14c0*/ 	.word	0x000000ae
        /*14c4*/ 	.word	0x00032450
        /*14c8*/ 	.short	0x010a
        /*14ca*/ 	.byte	0x3f
	.zero		1


	//   ....[38]....
        /*14cc*/ 	.word	0x0000b5a0
        /*14d0*/ 	.word	0x00000018
        /*14d4*/ 	.word	0x00000000
        /*14d8*/ 	.short	0x0101
        /*14da*/ 	.byte	0x3f
	.zero		1


	//   ....[39]....
        /*14dc*/ 	.word	0x0000c140
        /*14e0*/ 	.word	0x000000ae
        /*14e4*/ 	.word	0x00000000
        /*14e8*/ 	.short	0x0101
        /*14ea*/ 	.byte	0x3f
	.zero		1


	//   ....[40]....
        /*14ec*/ 	.word	0x0000c230
        /*14f0*/ 	.word	0x000000cd
        /*14f4*/ 	.word	0x00032430
        /*14f8*/ 	.short	0x010a
        /*14fa*/ 	.byte	0x3f
	.zero		1


	//   ....[41]....
        /*14fc*/ 	.word	0x0000c2a0
        /*1500*/ 	.word	0x000000cd
        /*1504*/ 	.word	0x00032430
        /*1508*/ 	.short	0x010a
        /*150a*/ 	.byte	0x3f
	.zero		1


	//   ....[42]....
        /*150c*/ 	.word	0x0000c530
        /*1510*/ 	.word	0x000000cd
        /*1514*/ 	.word	0x00032450
        /*1518*/ 	.short	0x010a
        /*151a*/ 	.byte	0x3f
	.zero		1


	//   ....[43]....
        /*151c*/ 	.word	0x0000c580
        /*1520*/ 	.word	0x000000cd
        /*1524*/ 	.word	0x00032450
        /*1528*/ 	.short	0x010a
        /*152a*/ 	.byte	0x3f
	.zero		1


	//   ....[44]....
        /*152c*/ 	.word	0x0000e3c0
        /*1530*/ 	.word	0x000000cf
        /*1534*/ 	.word	0x00000000
        /*1538*/ 	.short	0x0101
        /*153a*/ 	.byte	0x3f
	.zero		1


	//   ....[45]....
        /*153c*/ 	.word	0x0000f150
        /*1540*/ 	.word	0x000000cd
        /*1544*/ 	.word	0x00000000
        /*1548*/ 	.short	0x0101
        /*154a*/ 	.byte	0x3f
	.zero		1


	//   ....[46]....
        /*154c*/ 	.word	0x0000f260
        /*1550*/ 	.word	0x000000d7
        /*1554*/ 	.word	0x00032430
        /*1558*/ 	.short	0x010a
        /*155a*/ 	.byte	0x3f
	.zero		1


	//   ....[47]....
        /*155c*/ 	.word	0x0000f2d0
        /*1560*/ 	.word	0x000000d7
        /*1564*/ 	.word	0x00032430
        /*1568*/ 	.short	0x010a
        /*156a*/ 	.byte	0x3f
	.zero		1


	//   ....[48]....
        /*156c*/ 	.word	0x0000f580
        /*1570*/ 	.word	0x000000d7
        /*1574*/ 	.word	0x00032450
        /*1578*/ 	.short	0x010a
        /*157a*/ 	.byte	0x3f
	.zero		1


	//   ....[49]....
        /*157c*/ 	.word	0x0000f5d0
        /*1580*/ 	.word	0x000000d7
        /*1584*/ 	.word	0x00032450
        /*1588*/ 	.short	0x010a
        /*158a*/ 	.byte	0x3f
	.zero		1


	//   ....[50]....
        /*158c*/ 	.word	0x00010ba0
        /*1590*/ 	.word	0x00000098
        /*1594*/ 	.word	0x00000000
        /*1598*/ 	.short	0x0101
        /*159a*/ 	.byte	0x3f
	.zero		1


	//   ....[51]....
        /*159c*/ 	.word	0x00011950
        /*15a0*/ 	.word	0x000000d7
        /*15a4*/ 	.word	0x00000000
        /*15a8*/ 	.short	0x0101
        /*15aa*/ 	.byte	0x3f
	.zero		1


	//   ....[52]....
        /*15ac*/ 	.word	0x00013f30
        /*15b0*/ 	.word	0x00000000
        /*15b4*/ 	.word	0x00000000
        /*15b8*/ 	.short	0x0101
        /*15ba*/ 	.byte	0x3f
	.zero		1


	//   ....[53]....
        /*15bc*/ 	.word	0x00016be0
        /*15c0*/ 	.word	0x00000005
        /*15c4*/ 	.word	0x00032420
        /*15c8*/ 	.short	0x010a
        /*15ca*/ 	.byte	0x3f
	.zero		1


	//   ....[54]....
        /*15cc*/ 	.word	0x00016cd0
        /*15d0*/ 	.word	0x00000003
        /*15d4*/ 	.word	0x000324a0
        /*15d8*/ 	.short	0x010a
        /*15da*/ 	.byte	0x3f
	.zero		1


	//   ....[55]....
        /*15dc*/ 	.word	0x00016f20
        /*15e0*/ 	.word	0x00000003
        /*15e4*/ 	.word	0x000324c0
        /*15e8*/ 	.short	0x010a
        /*15ea*/ 	.byte	0x3f
	.zero		1


	//   ....[56]....
        /*15ec*/ 	.word	0x000175e0
        /*15f0*/ 	.word	0x00000004
        /*15f4*/ 	.word	0x000324a0
        /*15f8*/ 	.short	0x010a
        /*15fa*/ 	.byte	0x3f
	.zero		1


	//   ....[57]....
        /*15fc*/ 	.word	0x00017820
        /*1600*/ 	.word	0x00000004
        /*1604*/ 	.word	0x000324c0
        /*1608*/ 	.short	0x010a
        /*160a*/ 	.byte	0x3f
	.zero		1


	//   ....[58]....
        /*160c*/ 	.word	0x00018840
        /*1610*/ 	.word	0x00000000
        /*1614*/ 	.word	0x00032440
        /*1618*/ 	.short	0x010a
        /*161a*/ 	.byte	0x3f
	.zero		1


	//   ....[59]....
        /*161c*/ 	.word	0x000196b0
        /*1620*/ 	.word	0x00000008
        /*1624*/ 	.word	0x00032400
        /*1628*/ 	.short	0x0107
        /*162a*/ 	.byte	0x3f
	.zero		1


	//   ....[60]....
        /*162c*/ 	.word	0x00019750
        /*1630*/ 	.word	0x00000002
        /*1634*/ 	.word	0x00032400
        /*1638*/ 	.short	0x0101
        /*163a*/ 	.byte	0x3f
	.zero		1


	//   ....[61]....
        /*163c*/ 	.word	0x0001a3b0
        /*1640*/ 	.word	0x00000008
        /*1644*/ 	.word	0x00032410
        /*1648*/ 	.short	0x0107
        /*164a*/ 	.byte	0x3f
	.zero		1


	//   ....[62]....
        /*164c*/ 	.word	0x0001a4b0
        /*1650*/ 	.word	0x00000002
        /*1654*/ 	.word	0x00032410
        /*1658*/ 	.short	0x0101
        /*165a*/ 	.byte	0x3f
	.zero		1


	//   ....[63]....
        /*165c*/ 	.word	0x0001a4d0
        /*1660*/ 	.word	0x00000002
        /*1664*/ 	.word	0x00032420
        /*1668*/ 	.short	0x010a
        /*166a*/ 	.byte	0x3f
	.zero		1


	//   ....[64]....
        /*166c*/ 	.word	0x0001a5e0
        /*1670*/ 	.word	0x00000002
        /*1674*/ 	.word	0x00032460
        /*1678*/ 	.short	0x010a
        /*167a*/ 	.byte	0x3f
	.zero		1


	//   ....[65]....
        /*167c*/ 	.word	0x0001aed0
        /*1680*/ 	.word	0x00000002
        /*1684*/ 	.word	0x00032440
        /*1688*/ 	.short	0x010a
        /*168a*/ 	.byte	0x3f
	.zero		1


	//   ....[66]....
        /*168c*/ 	.word	0x0001b130
        /*1690*/ 	.word	0x00000002
        /*1694*/ 	.word	0x00032460
        /*1698*/ 	.short	0x010a
        /*169a*/ 	.byte	0x3f
	.zero		1


	//   ....[67]....
        /*169c*/ 	.word	0x0001b9b0
        /*16a0*/ 	.word	0x00000003
        /*16a4*/ 	.word	0x00032440
        /*16a8*/ 	.short	0x010a
        /*16aa*/ 	.byte	0x3f
	.zero		1


	//   ....[68]....
        /*16ac*/ 	.word	0x0001bc00
        /*16b0*/ 	.word	0x00000003
        /*16b4*/ 	.word	0x00032460
        /*16b8*/ 	.short	0x010a
        /*16ba*/ 	.byte	0x3f
	.zero		1


	//   ....[69]....
        /*16bc*/ 	.word	0x0001c410
        /*16c0*/ 	.word	0x00000003
        /*16c4*/ 	.word	0x00032440
        /*16c8*/ 	.short	0x010a
        /*16ca*/ 	.byte	0x3f
	.zero		1


	//   ....[70]....
        /*16cc*/ 	.word	0x0001c670
        /*16d0*/ 	.word	0x00000003
        /*16d4*/ 	.word	0x00032460
        /*16d8*/ 	.short	0x010a
        /*16da*/ 	.byte	0x3f
	.zero		1


	//   ....[71]....
        /*16dc*/ 	.word	0x0001dae0
        /*16e0*/ 	.word	0x00000000
        /*16e4*/ 	.word	0x00032420
        /*16e8*/ 	.short	0x010a
        /*16ea*/ 	.byte	0x3f
	.zero		1


	//   ....[72]....
        /*16ec*/ 	.word	0x0001dc90
        /*16f0*/ 	.word	0x00000006
        /*16f4*/ 	.word	0x00000000
        /*16f8*/ 	.short	0x010a
        /*16fa*/ 	.byte	0x3f
	.zero		1


	//   ....[73]....
        /*16fc*/ 	.word	0x0001dd00
        /*1700*/ 	.word	0x00000007
        /*1704*/ 	.word	0x00000000
        /*1708*/ 	.short	0x010a
        /*170a*/ 	.byte	0x3f
	.zero		1


	//   ....[74]....
        /*170c*/ 	.word	0x0001dd70
        /*1710*/ 	.word	0x00000004
        /*1714*/ 	.word	0x00000000
        /*1718*/ 	.short	0x010a
        /*171a*/ 	.byte	0x3f
	.zero		1


	//   ....[75]....
        /*171c*/ 	.word	0x0001dda0
        /*1720*/ 	.word	0x00000003
        /*1724*/ 	.word	0x00000000
        /*1728*/ 	.short	0x010a
        /*172a*/ 	.byte	0x3f
	.zero		1


	//   ....[76]....
        /*172c*/ 	.word	0x0001de00
        /*1730*/ 	.word	0x00000060
        /*1734*/ 	.word	0x00032490
        /*1738*/ 	.short	0x010a
        /*173a*/ 	.byte	0x3f
	.zero		1


	//   ....[77]....
        /*173c*/ 	.word	0x0001de50
        /*1740*/ 	.word	0x00000060
        /*1744*/ 	.word	0x00032490
        /*1748*/ 	.short	0x010a
        /*174a*/ 	.byte	0x3f
	.zero		1


	//   ....[78]....
        /*174c*/ 	.word	0x0001dea0
        /*1750*/ 	.word	0x00000060
        /*1754*/ 	.word	0x00032490
        /*1758*/ 	.short	0x010a
        /*175a*/ 	.byte	0x3f
	.zero		1


	//   ....[79]....
        /*175c*/ 	.word	0x0001def0
        /*1760*/ 	.word	0x00000060
        /*1764*/ 	.word	0x000324b0
        /*1768*/ 	.short	0x010a
        /*176a*/ 	.byte	0x3f
	.zero		1


	//   ....[80]....
        /*176c*/ 	.word	0x0001e3b0
        /*1770*/ 	.word	0x00000013
        /*1774*/ 	.word	0x00032400
        /*1778*/ 	.short	0x010a
        /*177a*/ 	.byte	0x3f
	.zero		1


	//   ....[81]....
        /*177c*/ 	.word	0x0001e9d0
        /*1780*/ 	.word	0x00000013
        /*1784*/ 	.word	0x00032400
        /*1788*/ 	.short	0x010a
        /*178a*/ 	.byte	0x3f
	.zero		1


	//   ....[82]....
        /*178c*/ 	.word	0x0001ea20
        /*1790*/ 	.word	0x000000ae
        /*1794*/ 	.word	0x00032430
        /*1798*/ 	.short	0x010a
        /*179a*/ 	.byte	0x3f
	.zero		1


	//   ....[83]....
        /*179c*/ 	.word	0x0001ea70
        /*17a0*/ 	.word	0x00000013
        /*17a4*/ 	.word	0x00032410
        /*17a8*/ 	.short	0x010a
        /*17aa*/ 	.byte	0x3f
	.zero		1


	//   ....[84]....
        /*17ac*/ 	.word	0x0001eac0
        /*17b0*/ 	.word	0x000000ae
        /*17b4*/ 	.word	0x00032450
        /*17b8*/ 	.short	0x010a
        /*17ba*/ 	.byte	0x3f
	.zero		1


	//   ....[85]....
        /*17bc*/ 	.word	0x0001eb10
        /*17c0*/ 	.word	0x000000cd
        /*17c4*/ 	.word	0x00032430
        /*17c8*/ 	.short	0x010a
        /*17ca*/ 	.byte	0x3f
	.zero		1


	//   ....[86]....
        /*17cc*/ 	.word	0x0001eb60
        /*17d0*/ 	.word	0x000000cd
        /*17d4*/ 	.word	0x00032450
        /*17d8*/ 	.short	0x010a
        /*17da*/ 	.byte	0x3f
	.zero		1


	//   ....[87]....
        /*17dc*/ 	.word	0x0001ebb0
        /*17e0*/ 	.word	0x000000d7
        /*17e4*/ 	.word	0x00032430
        /*17e8*/ 	.short	0x010a
        /*17ea*/ 	.byte	0x3f
	.zero		1


	//   ....[88]....
        /*17ec*/ 	.word	0x0001ec00
        /*17f0*/ 	.word	0x000000d7
        /*17f4*/ 	.word	0x00032450
        /*17f8*/ 	.short	0x010a
        /*17fa*/ 	.byte	0x3f
	.zero		1


	//   ....[89]....
        /*17fc*/ 	.word	0x0001f1e0
        /*1800*/ 	.word	0x00000004
        /*1804*/ 	.word	0x00032420
        /*1808*/ 	.short	0x010a
        /*180a*/ 	.byte	0x3f
	.zero		1


	//   ....[90]....
        /*180c*/ 	.word	0x0001f230
        /*1810*/ 	.word	0x00000003
        /*1814*/ 	.word	0x000324a0
        /*1818*/ 	.short	0x010a
        /*181a*/ 	.byte	0x3f
	.zero		1


	//   ....[91]....
        /*181c*/ 	.word	0x0001f280
        /*1820*/ 	.word	0x00000003
        /*1824*/ 	.word	0x000324c0
        /*1828*/ 	.short	0x010a
        /*182a*/ 	.byte	0x3f
	.zero		1


	//   ....[92]....
        /*182c*/ 	.word	0x0001f2d0
        /*1830*/ 	.word	0x00000004
        /*1834*/ 	.word	0x000324a0
        /*1838*/ 	.short	0x010a
        /*183a*/ 	.byte	0x3f
	.zero		1


	//   ....[93]....
        /*183c*/ 	.word	0x0001f320
        /*1840*/ 	.word	0x00000004
        /*1844*/ 	.word	0x000324c0
        /*1848*/ 	.short	0x010a
        /*184a*/ 	.byte	0x3f
	.zero		1


	//   ....[94]....
        /*184c*/ 	.word	0x0001f4c0
        /*1850*/ 	.word	0x00000000
        /*1854*/ 	.word	0x00032440
        /*1858*/ 	.short	0x010a
        /*185a*/ 	.byte	0x3f
	.zero		1


	//   ....[95]....
        /*185c*/ 	.word	0x00020de0
        /*1860*/ 	.word	0x00000002
        /*1864*/ 	.word	0x00032420
        /*1868*/ 	.short	0x010a
        /*186a*/ 	.byte	0x3f
	.zero		1


	//   ....[96]....
        /*186c*/ 	.word	0x00020e30
        /*1870*/ 	.word	0x00000002
        /*1874*/ 	.word	0x00032460
        /*1878*/ 	.short	0x010a
        /*187a*/ 	.byte	0x3f
	.zero		1


	//   ....[97]....
        /*187c*/ 	.word	0x00020e80
        /*1880*/ 	.word	0x00000002
        /*1884*/ 	.word	0x00032440
        /*1888*/ 	.short	0x010a
        /*188a*/ 	.byte	0x3f
	.zero		1


	//   ....[98]....
        /*188c*/ 	.word	0x00020ed0
        /*1890*/ 	.word	0x00000002
        /*1894*/ 	.word	0x00032460
        /*1898*/ 	.short	0x010a
        /*189a*/ 	.byte	0x3f
	.zero		1


	//   ....[99]....
        /*189c*/ 	.word	0x00020f20
        /*18a0*/ 	.word	0x00000003
        /*18a4*/ 	.word	0x00032440
        /*18a8*/ 	.short	0x010a
        /*18aa*/ 	.byte	0x3f
	.zero		1


	//   ....[100]....
        /*18ac*/ 	.word	0x00020f70
        /*18b0*/ 	.word	0x00000003
        /*18b4*/ 	.word	0x00032460
        /*18b8*/ 	.short	0x010a
        /*18ba*/ 	.byte	0x3f
	.zero		1


	//   ....[101]....
        /*18bc*/ 	.word	0x00020fc0
        /*18c0*/ 	.word	0x00000003
        /*18c4*/ 	.word	0x00032440
        /*18c8*/ 	.short	0x010a
        /*18ca*/ 	.byte	0x3f
	.zero		1


	//   ....[102]....
        /*18cc*/ 	.word	0x00021010
        /*18d0*/ 	.word	0x00000003
        /*18d4*/ 	.word	0x00032460
        /*18d8*/ 	.short	0x010a
        /*18da*/ 	.byte	0x3f
	.zero		1


	//   ....[103]....
        /*18dc*/ 	.word	0x00021a70
        /*18e0*/ 	.word	0x00000000
        /*18e4*/ 	.word	0x00032420
        /*18e8*/ 	.short	0x010a
        /*18ea*/ 	.byte	0x3f
	.zero		1


	//   ....[104]....
        /*18ec*/ 	.word	0x00021c10
        /*18f0*/ 	.word	0x00000006
        /*18f4*/ 	.word	0x00000000
        /*18f8*/ 	.short	0x010a
        /*18fa*/ 	.byte	0x3f
	.zero		1


	//   ....[105]....
        /*18fc*/ 	.word	0x00021c60
        /*1900*/ 	.word	0x00000007
        /*1904*/ 	.word	0x00000000
        /*1908*/ 	.short	0x010a
        /*190a*/ 	.byte	0x3f
	.zero		1


	//   ....[106]....
        /*190c*/ 	.word	0x00021cb0
        /*1910*/ 	.word	0x00000004
        /*1914*/ 	.word	0x00000000
        /*1918*/ 	.short	0x010a
        /*191a*/ 	.byte	0x3f
	.zero		1


	//----- nvinfo : EIATTR_NUM_MBARRIERS
	.align		4
.L_651:
        /*191c*/ 	.byte	0x03, 0x38
        /*191e*/ 	.short	0x0017


	//----- nvinfo : EIATTR_EXIT_INSTR_OFFSETS
	.align		4
        /*1920*/ 	.byte	0x04, 0x1c
        /*1922*/ 	.short	(.L_653 - .L_652)


	//   ....[0]....
.L_652:
        /*1924*/ 	.word	0x0001ddf0


	//----- nvinfo : EIATTR_MAX_THREADS
	.align		4
.L_653:
        /*1928*/ 	.byte	0x04, 0x05
        /*192a*/ 	.short	(.L_655 - .L_654)
.L_654:
        /*192c*/ 	.word	0x00000180
        /*1930*/ 	.word	0x00000001
        /*1934*/ 	.word	0x00000001


	//----- nvinfo : EIATTR_CRS_STACK_SIZE
	.align		4
.L_655:
        /*1938*/ 	.byte	0x04, 0x1e
        /*193a*/ 	.short	(.L_657 - .L_656)
.L_656:
        /*193c*/ 	.word	0x00000000


	//----- nvinfo : EIATTR_CBANK_PARAM_SIZE
	.align		4
.L_657:
        /*1940*/ 	.byte	0x03, 0x19
        /*1942*/ 	.short	0x0bf0


	//----- nvinfo : EIATTR_PARAM_CBANK
	.align		4
        /*1944*/ 	.byte	0x04, 0x0a
        /*1946*/ 	.short	(.L_659 - .L_658)
	.align		4
.L_658:
        /*1948*/ 	.word	index@(.nv.constant0._ZN7cutlass13device_kernelIN5flash11enable_sm90INS1_16FlashAttnFwdSm90INS1_25CollectiveMainloopFwdSm90ILi2EN4cute5tupleIJNS5_1CILi1EEES8_S8_EEENS6_IJNS7_ILi128EEENS7_ILi96EEENS7_ILi64EEEEEELi256ENS_10bfloat16_tEfNS_4arch4Sm90ELb1ELb0ELb0ELb1ELb0ELb1ELb1ELb1ELb0ELb1ELb0ELb0EEENS1_21CollectiveEpilogueFwdINS6_IJSA_NS7_ILi256EEESB_EEES9_SE_SG_Li256ELb1ELb1ELb0ELb0EEENS1_36VarlenDynamicPersistentTileSchedulerILi128ELi96ELi256ELi128ELb0ELb1ELb1ELb1ELb1ELb1EEEEEEEEEvNT_6ParamsE)
        /*194c*/ 	.short	0x0210
        /*194e*/ 	.short	0x0bf0


	//----- nvinfo : EIATTR_SW_WAR
	.align		4
.L_659:
        /*1950*/ 	.byte	0x04, 0x36
        /*1952*/ 	.short	(.L_661 - .L_660)
.L_660:
        /*1954*/ 	.word	0x00000008
.L_661:


//--------------------- .nv.callgraph             --------------------------
	.section	.nv.callgraph,"",@"SHT_CUDA_CALLGRAPH"
	.align	4
	.sectionentsize	8
	.align		4
        /*0000*/ 	.word	0x00000000
	.align		4
        /*0004*/ 	.word	0xffffffff
	.align		4
        /*0008*/ 	.word	index@(_ZN7cutlass13device_kernelIN5flash11enable_sm90INS1_16FlashAttnFwdSm90INS1_25CollectiveMainloopFwdSm90ILi2EN4cute5tupleIJNS5_1CILi1EEES8_S8_EEENS6_IJNS7_ILi128EEENS7_ILi96EEENS7_ILi64EEEEEELi256ENS_10bfloat16_tEfNS_4arch4Sm90ELb0ELb0ELb0ELb0ELb0ELb0ELb0ELb1ELb0ELb1ELb0ELb0EEENS1_21CollectiveEpilogueFwdINS6_IJSA_NS7_ILi256EEESB_EEES9_SE_SG_Li256ELb0ELb1ELb0ELb0EEENS1_29StaticPersistentTileSchedulerILb0EEEEEEEEEvNT_6ParamsE)
	.align		4
        /*000c*/ 	.word	index@(__assertfail)
	.align		4
        /*0010*/ 	.word	index@(_ZN7cutlass13device_kernelIN5flash11enable_sm90INS1_16FlashAttnFwdSm90INS1_25CollectiveMainloopFwdSm90ILi2EN4cute5tupleIJNS5_1CILi1EEES8_S8_EEENS6_IJNS7_ILi128EEENS7_ILi96EEENS7_ILi64EEEEEELi256ENS_10bfloat16_tEfNS_4arch4Sm90ELb0ELb0ELb0ELb0ELb0ELb0ELb1ELb1ELb0ELb1ELb0ELb0EEENS1_21CollectiveEpilogueFwdINS6_IJSA_NS7_ILi256EEESB_EEES9_SE_SG_Li256ELb0ELb1ELb0ELb0EEENS1_29StaticPersistentTileSchedulerILb0EEEEEEEEEvNT_6ParamsE)
	.align		4
        /*0014*/ 	.word	index@(__assertfail)
	.align		4
        /*0018*/ 	.word	index@(_ZN7cutlass13device_kernelIN5flash11enable_sm90INS1_16FlashAttnFwdSm90INS1_25CollectiveMainloopFwdSm90ILi2EN4cute5tupleIJNS5_1CILi1EEES8_S8_EEENS6_IJNS7_ILi128EEENS7_ILi96EEENS7_ILi64EEEEEELi256ENS_10bfloat16_tEfNS_4arch4Sm90ELb0ELb0ELb0ELb1ELb0ELb0ELb0ELb1ELb0ELb1ELb0ELb0EEENS1_21CollectiveEpilogueFwdINS6_IJSA_NS7_ILi256EEESB_EEES9_SE_SG_Li256ELb1ELb1ELb0ELb0EEENS1_36VarlenDynamicPersistentTileSchedulerILi128ELi96ELi256ELi128ELb0ELb1ELb1ELb0ELb1ELb1EEEEEEEEEvNT_6ParamsE)
	.align		4
        /*001c*/ 	.word	index@(__assertfail)
	.align		4
        /*0020*/ 	.word	index@(_ZN7cutlass13device_kernelIN5flash11enable_sm90INS1_16FlashAttnFwdSm90INS1_25CollectiveMainloopFwdSm90ILi2EN4cute5tupleIJNS5_1CILi1EEES8_S8_EEENS6_IJNS7_ILi128EEENS7_ILi96EEENS7_ILi64EEEEEELi256ENS_10bfloat16_tEfNS_4arch4Sm90ELb0ELb0ELb0ELb1ELb0ELb1ELb0ELb1ELb0ELb1ELb0ELb0EEENS1_21CollectiveEpilogueFwdINS6_IJSA_NS7_ILi256EEESB_EEES9_SE_SG_Li256ELb1ELb1ELb0ELb0EEENS1_36VarlenDynamicPersistentTileSchedulerILi128ELi96ELi256ELi128ELb0ELb1ELb1ELb0ELb1ELb1EEEEEEEEEvNT_6ParamsE)
	.align		4
        /*0024*/ 	.word	index@(__assertfail)
	.align		4
        /*0028*/ 	.word	index@(_ZN7cutlass13device_kernelIN5flash11enable_sm90INS1_16FlashAttnFwdSm90INS1_25CollectiveMainloopFwdSm90ILi2EN4cute5tupleIJNS5_1CILi1EEES8_S8_EEENS6_IJNS7_ILi128EEENS7_ILi96EEENS7_ILi64EEEEEELi256ENS_10bfloat16_tEfNS_4arch4Sm90ELb0ELb0ELb0ELb1ELb0ELb0ELb1ELb1ELb0ELb1ELb0ELb0EEENS1_21CollectiveEpilogueFwdINS6_IJSA_NS7_ILi256EEESB_EEES9_SE_SG_Li256ELb1ELb1ELb0ELb0EEENS1_36VarlenDynamicPersistentTileSchedulerILi128ELi96ELi256ELi128ELb0ELb1ELb1ELb0ELb1ELb1EEEEEEEEEvNT_6ParamsE)
	.align		4
        /*002c*/ 	.word	index@(__assertfail)
	.align		4
        /*0030*/ 	.word	index@(_ZN7cutlass13device_kernelIN5flash11enable_sm90INS1_16FlashAttnFwdSm90INS1_25CollectiveMainloopFwdSm90ILi2EN4cute5tupleIJNS5_1CILi1EEES8_S8_EEENS6_IJNS7_ILi128EEENS7_ILi96EEENS7_ILi64EEEEEELi256ENS_10bfloat16_tEfNS_4arch4Sm90ELb0ELb0ELb0ELb1ELb0ELb1ELb1ELb1ELb0ELb1ELb0ELb0EEENS1_21CollectiveEpilogueFwdINS6_IJSA_NS7_ILi256EEESB_EEES9_SE_SG_Li256ELb1ELb1ELb0ELb0EEENS1_36VarlenDynamicPersistentTileSchedulerILi128ELi96ELi256ELi128ELb0ELb1ELb1ELb0ELb1ELb1EEEEEEEEEvNT_6ParamsE)
	.align		4
        /*0034*/ 	.word	index@(__assertfail)
	.align		4
        /*0038*/ 	.word	index@(_ZN7cutlass13device_kernelIN5flash11enable_sm90INS1_16FlashAttnFwdSm90INS1_25CollectiveMainloopFwdSm90ILi2EN4cute5tupleIJNS5_1CILi1EEES8_S8_EEENS6_IJNS7_ILi128EEENS7_ILi96EEENS7_ILi64EEEEEELi256ENS_10bfloat16_tEfNS_4arch4Sm90ELb0ELb1ELb0ELb0ELb0ELb0ELb0ELb1ELb0ELb1ELb0ELb0EEENS1_21CollectiveEpilogueFwdINS6_IJSA_NS7_ILi256EEESB_EEES9_SE_SG_Li256ELb0ELb1ELb0ELb0EEENS1_30DynamicPersistentTileSchedulerILi256ELi128ELb0ELb1ELb1EEEEEEEEEvNT_6ParamsE)
	.align		4
        /*003c*/ 	.word	index@(__assertfail)
	.align		4
        /*0040*/ 	.word	index@(_ZN7cutlass13device_kernelIN5flash11enable_sm90INS1_16FlashAttnFwdSm90INS1_25CollectiveMainloopFwdSm90ILi2EN4cute5tupleIJNS5_1CILi1EEES8_S8_EEENS6_IJNS7_ILi128EEENS7_ILi96EEENS7_ILi64EEEEEELi256ENS_10bfloat16_tEfNS_4arch4Sm90ELb0ELb1ELb0ELb0ELb0ELb0ELb1ELb1ELb0ELb1ELb0ELb0EEENS1_21CollectiveEpilogueFwdINS6_IJSA_NS7_ILi256EEESB_EEES9_SE_SG_Li256ELb0ELb1ELb0ELb0EEENS1_30DynamicPersistentTileSchedulerILi256ELi128ELb0ELb1ELb1EEEEEEEEEvNT_6ParamsE)
	.align		4
        /*0044*/ 	.word	index@(__assertfail)
	.align		4
        /*0048*/ 	.word	index@(_ZN7cutlass13device_kernelIN5flash11enable_sm90INS1_16FlashAttnFwdSm90INS1_25CollectiveMainloopFwdSm90ILi2EN4cute5tupleIJNS5_1CILi1EEES8_S8_EEENS6_IJNS7_ILi128EEENS7_ILi96EEENS7_ILi64EEEEEELi256ENS_10bfloat16_tEfNS_4arch4Sm90ELb0ELb1ELb0ELb1ELb0ELb0ELb0ELb1ELb0ELb1ELb0ELb0EEENS1_21CollectiveEpilogueFwdINS6_IJSA_NS7_ILi256EEESB_EEES9_SE_SG_Li256ELb1ELb1ELb0ELb0EEENS1_36VarlenDynamicPersistentTileSchedulerILi128ELi96ELi256ELi128ELb0ELb1ELb1ELb1ELb0ELb1EEEEEEEEEvNT_6ParamsE)
	.align		4
        /*004c*/ 	.word	index@(__assertfail)
	.align		4
        /*0050*/ 	.word	index@(_ZN7cutlass13device_kernelIN5flash11enable_sm90INS1_16FlashAttnFwdSm90INS1_25CollectiveMainloopFwdSm90ILi2EN4cute5tupleIJNS5_1CILi1EEES8_S8_EEENS6_IJNS7_ILi128EEENS7_ILi96EEENS7_ILi64EEEEEELi256ENS_10bfloat16_tEfNS_4arch4Sm90ELb0ELb1ELb0ELb1ELb0ELb1ELb0ELb1ELb0ELb1ELb0ELb0EEENS1_21CollectiveEpilogueFwdINS6_IJSA_NS7_ILi256EEESB_EEES9_SE_SG_Li256ELb1ELb1ELb0ELb0EEENS1_36VarlenDynamicPersistentTileSchedulerILi128ELi96ELi256ELi128ELb0ELb1ELb1ELb1ELb0ELb1EEEEEEEEEvNT_6ParamsE)
	.align		4
        /*0054*/ 	.word	index@(__assertfail)
	.align		4
        /*0058*/ 	.word	index@(_ZN7cutlass13device_kernelIN5flash11enable_sm90INS1_16FlashAttnFwdSm90INS1_25CollectiveMainloopFwdSm90ILi2EN4cute5tupleIJNS5_1CILi1EEES8_S8_EEENS6_IJNS7_ILi128EEENS7_ILi96EEENS7_ILi64EEEEEELi256ENS_10bfloat16_tEfNS_4arch4Sm90ELb0ELb1ELb0ELb1ELb0ELb0ELb1ELb1ELb0ELb1ELb0ELb0EEENS1_21CollectiveEpilogueFwdINS6_IJSA_NS7_ILi256EEESB_EEES9_SE_SG_Li256ELb1ELb1ELb0ELb0EEENS1_36VarlenDynamicPersistentTileSchedulerILi128ELi96ELi256ELi128ELb0ELb1ELb1ELb1ELb0ELb1EEEEEEEEEvNT_6ParamsE)
	.align		4
        /*005c*/ 	.word	index@(__assertfail)
	.align		4
        /*0060*/ 	.word	index@(_ZN7cutlass13device_kernelIN5flash11enable_sm90INS1_16FlashAttnFwdSm90INS1_25CollectiveMainloopFwdSm90ILi2EN4cute5tupleIJNS5_1CILi1EEES8_S8_EEENS6_IJNS7_ILi128EEENS7_ILi96EEENS7_ILi64EEEEEELi256ENS_10bfloat16_tEfNS_4arch4Sm90ELb0ELb1ELb0ELb1ELb0ELb1ELb1ELb1ELb0ELb1ELb0ELb0EEENS1_21CollectiveEpilogueFwdINS6_IJSA_NS7_ILi256EEESB_EEES9_SE_SG_Li256ELb1ELb1ELb0ELb0EEENS1_36VarlenDynamicPersistentTileSchedulerILi128ELi96ELi256ELi128ELb0ELb1ELb1ELb1ELb0ELb1EEEEEEEEEvNT_6ParamsE)
	.align		4
        /*0064*/ 	.word	index@(__assertfail)
	.align		4
        /*0068*/ 	.word	index@(_ZN7cutlass13device_kernelIN5flash11enable_sm90INS1_16FlashAttnFwdSm90INS1_25CollectiveMainloopFwdSm90ILi2EN4cute5tupleIJNS5_1CILi1EEES8_S8_EEENS6_IJNS7_ILi128EEENS7_ILi96EEENS7_ILi64EEEEEELi256ENS_10bfloat16_tEfNS_4arch4Sm90ELb1ELb0ELb0ELb0ELb0ELb0ELb0ELb1ELb0ELb1ELb0ELb0EEENS1_21CollectiveEpilogueFwdINS6_IJSA_NS7_ILi256EEESB_EEES9_SE_SG_Li256ELb0ELb1ELb0ELb0EEENS1_30DynamicPersistentTileSchedulerILi256ELi128ELb0ELb1ELb1EEEEEEEEEvNT_6ParamsE)
	.align		4
        /*006c*/ 	.word	index@(__assertfail)
	.align		4
        /*0070*/ 	.word	index@(_ZN7cutlass13device_kernelIN5flash11enable_sm90INS1_16FlashAttnFwdSm90INS1_25CollectiveMainloopFwdSm90ILi2EN4cute5tupleIJNS5_1CILi1EEES8_S8_EEENS6_IJNS7_ILi128EEENS7_ILi96EEENS7_ILi64EEEEEELi256ENS_10bfloat16_tEfNS_4arch4Sm90ELb1ELb0ELb0ELb0ELb0ELb0ELb1ELb1ELb0ELb1ELb0ELb0EEENS1_21CollectiveEpilogueFwdINS6_IJSA_NS7_ILi256EEESB_EEES9_SE_SG_Li256ELb0ELb1ELb0ELb0EEENS1_30DynamicPersistentTileSchedulerILi256ELi128ELb0ELb1ELb1EEEEEEEEEvNT_6ParamsE)
	.align		4
        /*0074*/ 	.word	index@(__assertfail)
	.align		4
        /*0078*/ 	.word	index@(_ZN7cutlass13device_kernelIN5flash11enable_sm90INS1_16FlashAttnFwdSm90INS1_25CollectiveMainloopFwdSm90ILi2EN4cute5tupleIJNS5_1CILi1EEES8_S8_EEENS6_IJNS7_ILi128EEENS7_ILi96EEENS7_ILi64EEEEEELi256ENS_10bfloat16_tEfNS_4arch4Sm90ELb1ELb0ELb0ELb1ELb0ELb0ELb0ELb1ELb0ELb1ELb0ELb0EEENS1_21CollectiveEpilogueFwdINS6_IJSA_NS7_ILi256EEESB_EEES9_SE_SG_Li256ELb1ELb1ELb0ELb0EEENS1_36VarlenDynamicPersistentTileSchedulerILi128ELi96ELi256ELi128ELb0ELb1ELb1ELb1ELb1ELb1EEEEEEEEEvNT_6ParamsE)
	.align		4
        /*007c*/ 	.word	index@(__assertfail)
	.align		4
        /*0080*/ 	.word	index@(_ZN7cutlass13device_kernelIN5flash11enable_sm90INS1_16FlashAttnFwdSm90INS1_25CollectiveMainloopFwdSm90ILi2EN4cute5tupleIJNS5_1CILi1EEES8_S8_EEENS6_IJNS7_ILi128EEENS7_ILi96EEENS7_ILi64EEEEEELi256ENS_10bfloat16_tEfNS_4arch4Sm90ELb1ELb0ELb0ELb1ELb0ELb1ELb0ELb1ELb0ELb1ELb0ELb0EEENS1_21CollectiveEpilogueFwdINS6_IJSA_NS7_ILi256EEESB_EEES9_SE_SG_Li256ELb1ELb1ELb0ELb0EEENS1_36VarlenDynamicPersistentTileSchedulerILi128ELi96ELi256ELi128ELb0ELb1ELb1ELb1ELb1ELb1EEEEEEEEEvNT_6ParamsE)
	.align		4
        /*0084*/ 	.word	index@(__assertfail)
	.align		4
        /*0088*/ 	.word	index@(_ZN7cutlass13device_kernelIN5flash11enable_sm90INS1_16FlashAttnFwdSm90INS1_25CollectiveMainloopFwdSm90ILi2EN4cute5tupleIJNS5_1CILi1EEES8_S8_EEENS6_IJNS7_ILi128EEENS7_ILi96EEENS7_ILi64EEEEEELi256ENS_10bfloat16_tEfNS_4arch4Sm90ELb1ELb0ELb0ELb1ELb0ELb0ELb1ELb1ELb0ELb1ELb0ELb0EEENS1_21CollectiveEpilogueFwdINS6_IJSA_NS7_ILi256EEESB_EEES9_SE_SG_Li256ELb1ELb1ELb0ELb0EEENS1_36VarlenDynamicPersistentTileSchedulerILi128ELi96ELi256ELi128ELb0ELb1ELb1ELb1ELb1ELb1EEEEEEEEEvNT_6ParamsE)
	.align		4
        /*008c*/ 	.word	index@(__assertfail)
	.align		4
        /*0090*/ 	.word	index@(_ZN7cutlass13device_kernelIN5flash11enable_sm90INS1_16FlashAttnFwdSm90INS1_25CollectiveMainloopFwdSm90ILi2EN4cute5tupleIJNS5_1CILi1EEES8_S8_EEENS6_IJNS7_ILi128EEENS7_ILi96EEENS7_ILi64EEEEEELi256ENS_10bfloat16_tEfNS_4arch4Sm90ELb1ELb0ELb0ELb1ELb0ELb1ELb1ELb1ELb0ELb1ELb0ELb0EEENS1_21CollectiveEpilogueFwdINS6_IJSA_NS7_ILi256EEESB_EEES9_SE_SG_Li256ELb1ELb1ELb0ELb0EEENS1_36VarlenDynamicPersistentTileSchedulerILi128ELi96ELi256ELi128ELb0ELb1ELb1ELb1ELb1ELb1EEEEEEEEEvNT_6ParamsE)
	.align		4
        /*0094*/ 	.word	index@(__assertfail)
	.align		4
        /*0098*/ 	.word	0x00000000
	.align		4
        /*009c*/ 	.word	0xfffffffe
	.align		4
        /*00a0*/ 	.word	0x00000000
	.align		4
        /*00a4*/ 	.word	0xfffffffd
	.align		4
        /*00a8*/ 	.word	0x00000000
	.align		4
        /*00ac*/ 	.word	0xfffffffc


//--------------------- .nv.constant4             --------------------------
	.section	.nv.constant4,"a",@progbits
	.align	8
	.align		8
.nv.constant4:
        /*0000*/ 	.dword	__assertfail
	.align		8
        /*0008*/ 	.dword	__unnamed_1
	.align		8
        /*0010*/ 	.dword	__unnamed_2
	.align		8
        /*0018*/ 	.dword	__unnamed_3
	.align		8
        /*0020*/ 	.dword	__unnamed_4
	.align		8
        /*0028*/ 	.dword	__unnamed_5
	.align		8
        /*0030*/ 	.dword	__unnamed_6
	.align		8
        /*0038*/ 	.dword	__unnamed_7
	.align		8
        /*0040*/ 	.dword	_ZN77_INTERNAL_61e94d33_41_flash_fwd_hdim64_256_bf16_packgqa_sm90_cu_61719c98_40324cuda3std3__45__cpo5beginE
	.align		8
        /*0048*/ 	.dword	_ZN77_INTERNAL_61e94d33_41_flash_fwd_hdim64_256_bf16_packgqa_sm90_cu_61719c98_40324cuda3std3__45__cpo3endE
	.align		8
        /*0050*/ 	.dword	_ZN77_INTERNAL_61e94d33_41_flash_fwd_hdim64_256_bf16_packgqa_sm90_cu_61719c98_40324cuda3std3__45__cpo6cbeginE
	.align		8
        /*0058*/ 	.dword	_ZN77_INTERNAL_61e94d33_41_flash_fwd_hdim64_256_bf16_packgqa_sm90_cu_61719c98_40324cuda3std3__45__cpo4cendE
	.align		8
        /*0060*/ 	.dword	_ZN77_INTERNAL_61e94d33_41_flash_fwd_hdim64_256_bf16_packgqa_sm90_cu_61719c98_40324cuda3std3__479_GLOBAL__N__61e94d33_41_flash_fwd_hdim64_256_bf16_packgqa_sm90_cu_61719c98_40326ignoreE
	.align		8
        /*0068*/ 	.dword	_ZN77_INTERNAL_61e94d33_41_flash_fwd_hdim64_256_bf16_packgqa_sm90_cu_61719c98_40324cuda3std3__419piecewise_constructE
	.align		8
        /*0070*/ 	.dword	_ZN77_INTERNAL_61e94d33_41_flash_fwd_hdim64_256_bf16_packgqa_sm90_cu_61719c98_40324cuda3std3__48in_placeE
	.align		8
        /*0078*/ 	.dword	_ZN77_INTERNAL_61e94d33_41_flash_fwd_hdim64_256_bf16_packgqa_sm90_cu_61719c98_40324cuda3std6ranges3__45__cpo4swapE
	.align		8
        /*0080*/ 	.dword	_ZN77_INTERNAL_61e94d33_41_flash_fwd_hdim64_256_bf16_packgqa_sm90_cu_61719c98_40324cuda3std6ranges3__45__cpo9iter_moveE
	.align		8
        /*0088*/ 	.dword	_ZN77_INTERNAL_61e94d33_41_flash_fwd_hdim64_256_bf16_packgqa_sm90_cu_61719c98_40324cute7productE
	.align		8
        /*0090*/ 	.dword	_ZN77_INTERNAL_61e94d33_41_flash_fwd_hdim64_256_bf16_packgqa_sm90_cu_61719c98_40324cute1_E
	.align		8
        /*0098*/ 	.dword	$str$20
	.align		8
        /*00a0*/ 	.dword	$str$21


//--------------------- .text._ZN7cutlass13device_kernelIN5flash11enable_sm90INS1_16FlashAttnFwdSm90INS1_25CollectiveMainloopFwdSm90ILi2EN4cute5tupleIJNS5_1CILi1EEES8_S8_EEENS6_IJNS7_ILi128EEENS7_ILi96EEENS7_ILi64EEEEEELi256ENS_10bfloat16_tEfNS_4arch4Sm90ELb0ELb0ELb0ELb0ELb0ELb0ELb0ELb1ELb0ELb1ELb0ELb0EEENS1_21CollectiveEpilogueFwdINS6_IJSA_NS7_ILi256EEESB_EEES9_SE_SG_Li256ELb0ELb1ELb0ELb0EEENS1_29StaticPersistentTileSchedulerILb0EEEEEEEEEvNT_6ParamsE --------------------------
	.section	.text._ZN7cutlass13device_kernelIN5flash11enable_sm90INS1_16FlashAttnFwdSm90INS1_25CollectiveMainloopFwdSm90ILi2EN4cute5tupleIJNS5_1CILi1EEES8_S8_EEENS6_IJNS7_ILi128EEENS7_ILi96EEENS7_ILi64EEEEEELi256ENS_10bfloat16_tEfNS_4arch4Sm90ELb0ELb0ELb0ELb0ELb0ELb0ELb0ELb1ELb0ELb1ELb0ELb0EEENS1_21CollectiveEpilogueFwdINS6_IJSA_NS7_ILi256EEESB_EEES9_SE_SG_Li256ELb0ELb1ELb0ELb0EEENS1_29StaticPersistentTileSchedulerILb0EEEEEEEEEvNT_6ParamsE,"ax",@progbits
	.align	128
.text._ZN7cutlass13device_kernelIN5flash11enable_sm90INS1_16FlashAttnFwdSm90INS1_25CollectiveMainloopFwdSm90ILi2EN4cute5tupleIJNS5_1CILi1EEES8_S8_EEENS6_IJNS7_ILi128EEENS7_ILi96EEENS7_ILi64EEEEEELi256ENS_10bfloat16_tEfNS_4arch4Sm90ELb0ELb0ELb0ELb0ELb0ELb0ELb0ELb1ELb0ELb1ELb0ELb0EEENS1_21CollectiveEpilogueFwdINS6_IJSA_NS7_ILi256EEESB_EEES9_SE_SG_Li256ELb0ELb1ELb0ELb0EEENS1_29StaticPersistentTileSchedulerILb0EEEEEEEEEvNT_6ParamsE:
        .type           _ZN7cutlass13device_kernelIN5flash11enable_sm90INS1_16FlashAttnFwdSm90INS1_25CollectiveMainloopFwdSm90ILi2EN4cute5tupleIJNS5_1CILi1EEES8_S8_EEENS6_IJNS7_ILi128EEENS7_ILi96EEENS7_ILi64EEEEEELi256ENS_10bfloat16_tEfNS_4arch4Sm90ELb0ELb0ELb0ELb0ELb0ELb0ELb0ELb1ELb0ELb1ELb0ELb0EEENS1_21CollectiveEpilogueFwdINS6_IJSA_NS7_ILi256EEESB_EEES9_SE_SG_Li256ELb0ELb1ELb0ELb0EEENS1_29StaticPersistentTileSchedulerILb0EEEEEEEEEvNT_6ParamsE,@function
        .size           _ZN7cutlass13device_kernelIN5flash11enable_sm90INS1_16FlashAttnFwdSm90INS1_25CollectiveMainloopFwdSm90ILi2EN4cute5tupleIJNS5_1CILi1EEES8_S8_EEENS6_IJNS7_ILi128EEENS7_ILi96EEENS7_ILi64EEEEEELi256ENS_10bfloat16_tEfNS_4arch4Sm90ELb0ELb0ELb0ELb0ELb0ELb0ELb0ELb1ELb0ELb1ELb0ELb0EEENS1_21CollectiveEpilogueFwdINS6_IJSA_NS7_ILi256EEESB_EEES9_SE_SG_Li256ELb0ELb1ELb0ELb0EEENS1_29StaticPersistentTileSchedulerILb0EEEEEEEEEvNT_6ParamsE,(.L_x_6034 - _ZN7cutlass13device_kernelIN5flash11enable_sm90INS1_16FlashAttnFwdSm90INS1_25CollectiveMainloopFwdSm90ILi2EN4cute5tupleIJNS5_1CILi1EEES8_S8_EEENS6_IJNS7_ILi128EEENS7_ILi96EEENS7_ILi64EEEEEELi256ENS_10bfloat16_tEfNS_4arch4Sm90ELb0ELb0ELb0ELb0ELb0ELb0ELb0ELb1ELb0ELb1ELb0ELb0EEENS1_21CollectiveEpilogueFwdINS6_IJSA_NS7_ILi256EEESB_EEES9_SE_SG_Li256ELb0ELb1ELb0ELb0EEENS1_29StaticPersistentTileSchedulerILb0EEEEEEEEEvNT_6ParamsE)
        .other          _ZN7cutlass13device_kernelIN5flash11enable_sm90INS1_16FlashAttnFwdSm90INS1_25CollectiveMainloopFwdSm90ILi2EN4cute5tupleIJNS5_1CILi1EEES8_S8_EEENS6_IJNS7_ILi128EEENS7_ILi96EEENS7_ILi64EEEEEELi256ENS_10bfloat16_tEfNS_4arch4Sm90ELb0ELb0ELb0ELb0ELb0ELb0ELb0ELb1ELb0ELb1ELb0ELb0EEENS1_21CollectiveEpilogueFwdINS6_IJSA_NS7_ILi256EEESB_EEES9_SE_SG_Li256ELb0ELb1ELb0ELb0EEENS1_29StaticPersistentTileSchedulerILb0EEEEEEEEEvNT_6ParamsE,@"STO_CUDA_ENTRY STV_DEFAULT"
_ZN7cutlass13device_kernelIN5flash11enable_sm90INS1_16FlashAttnFwdSm90INS1_25CollectiveMainloopFwdSm90ILi2EN4cute5tupleIJNS5_1CILi1EEES8_S8_EEENS6_IJNS7_ILi128EEENS7_ILi96EEENS7_ILi64EEEEEELi256ENS_10bfloat16_tEfNS_4arch4Sm90ELb0ELb0ELb0ELb0ELb0ELb0ELb0ELb1ELb0ELb1ELb0ELb0EEENS1_21CollectiveEpilogueFwdINS6_IJSA_NS7_ILi256EEESB_EEES9_SE_SG_Li256ELb0ELb1ELb0ELb0EEENS1_29StaticPersistentTileSchedulerILb0EEEEEEEEEvNT_6ParamsE:
[----:B------:R-:W0:Y:S02]  /*0000*/  LDC R1, c[0x0][0x28] ;  /* 0x00000a00ff017b82 */ /* 0x000e240000000800 */
[----:B0-----:R-:W-:Y:S01]  /*0010*/  VIADD R1, R1, 0xffffffc8 ;  /* 0xffffffc801017836 */ /* 0x001fe20000000000 */
[----:B------:R-:W0:Y:S01]  /*0020*/  S2R R0, SR_TID.X ;  /* 0x0000000000007919 */ /* 0x000e220000002100 */
[----:B------:R-:W-:Y:S01]  /*0030*/  ELECT P0, URZ, PT ;  /* 0x00000000003f782f */ /* 0x000fe20003800000 */
[----:B------:R-:W-:Y:S01]  /*0040*/  BSSY B0, `(.L_x_0) ;  /* 0x000000e000007945 */ /* 0x000fe20003800000 */
[--C-:B0-----:R-:W-:Y:S02]  /*0050*/  SHF.R.U32.HI R2, RZ, 0x5, R0.reuse ;  /* 0x00000005ff027819 */ /* 0x101fe40000011600 */
[----:B------:R-:W-:-:S03]  /*0060*/  SHF.R.U32.HI R4, RZ, 0x7, R0 ;  /* 0x00000007ff047819 */ /* 0x000fc60000011600 */
[----:B------:R-:W0:Y:S02]  /*0070*/  SHFL.IDX PT, R3, R2, RZ, 0x1f ;  /* 0x00001fff02037589 */ /* 0x000e2400000e0000 */
[----:B0-----:R-:W-:-:S13]  /*0080*/  ISETP.EQ.AND P0, PT, R3, RZ, P0 ;  /* 0x000000ff0300720c */ /* 0x001fda0000702270 */
[----:B------:R-:W-:Y:S05]  /*0090*/  @!P0 BRA `(.L_x_1) ;  /* 0x0000000000208947 */ /* 0x000fea0003800000 */
[----:B------:R-:W-:Y:S02]  /*00a0*/  ULDC.64 UR4, c[0x0][0x198] ;  /* 0x0000660000047ab9 */ /* 0x000fe40000000a00 */
[----:B------:R-:W-:Y:S02]  /*00b0*/  UIADD3 UR6, UP0, UR4, 0x370, URZ ;  /* 0x0000037004067890 */ /* 0x000fe4000ff1e03f */
[----:B------:R-:W-:Y:S02]  /*00c0*/  UIADD3 UR4, UP1, UR4, 0x470, URZ ;  /* 0x0000047004047890 */ /* 0x000fe4000ff3e03f */
[----:B------:R-:W-:Y:S02]  /*00d0*/  UIADD3.X UR7, URZ, UR5, URZ, UP0, !UPT ;  /* 0x000000053f077290 */ /* 0x000fe400087fe43f */
[----:B------:R-:W-:-:S07]  /*00e0*/  UIADD3.X UR5, URZ, UR5, URZ, UP1, !UPT ;  /* 0x000000053f057290 */ /* 0x000fce0008ffe43f */
[----:B------:R0:W-:Y:S02]  /*00f0*/  UTMACCTL.PF [UR6] ;  /* 0x00000000060079b9 */ /* 0x0001e40008040000 */
[----:B------:R0:W-:Y:S02]  /*0100*/  UTMACCTL.PF [UR4] ;  /* 0x00000000040079b9 */ /* 0x0001e40008040000 */
[----:B0-----:R-:W-:Y:S01]  /*0110*/  NOP ;  /* 0x0000000000007918 */ /* 0x001fe20000000000 */
.L_x_1:
[----:B------:R-:W-:Y:S05]  /*0120*/  BSYNC B0 ;  /* 0x0000000000007941 */ /* 0x000fea0003800000 */
.L_x_0:
[----:B------:R-:W-:Y:S01]  /*0130*/  VOTEU.ANY UP0, P0 ;  /* 0x00000000003f7886 */ /* 0x000fe20000000100 */
[----:B------:R-:W0:Y:S01]  /*0140*/  SHFL.IDX PT, R4, R4, RZ, 0x1f ;  /* 0x00001fff04047589 */ /* 0x000e2200000e0000 */
[----:B------:R-:W-:Y:S01]  /*0150*/  UMOV UR4, 0x80 ;  /* 0x0000008000047882 */ /* 0x000fe20000000000 */
[----:B------:R-:W-:Y:S01]  /*0160*/  UMOV UR7, 0x100 ;  /* 0x0000010000077882 */ /* 0x000fe20000000000 */
[----:B------:R-:W-:Y:S01]  /*0170*/  VOTEU.ANY UP1, P0 ;  /* 0x00000000003f7886 */ /* 0x000fe20000020100 */
[----:B------:R-:W1:Y:S01]  /*0180*/  @UP0 S2UR UR8, SR_CgaCtaId ;  /* 0x00000000000809c3 */ /* 0x000e620000008800 */
[----:B------:R-:W2:Y:S01]  /*0190*/  SHFL.IDX PT, R3, R2, RZ, 0x1f ;  /* 0x00001fff02037589 */ /* 0x000ea200000e0000 */
[----:B------:R-:W-:Y:S01]  /*01a0*/  @UP0 UMOV UR6, 0x400 ;  /* 0x0000040000060882 */ /* 0x000fe20000000000 */
[----:B------:R-:W-:-:S04]  /*01b0*/  @UP0 UIADD3 UR4, -UR4, 0x100000, URZ ;  /* 0x0010000004040890 */ /* 0x000fc8000fffe13f */
[----:B------:R-:W-:Y:S02]  /*01c0*/  @UP0 USHF.L.U32 UR5, UR4, 0xb, URZ ;  /* 0x0000000b04050899 */ /* 0x000fe4000800063f */
[----:B------:R-:W-:Y:S01]  /*01d0*/  @UP0 USHF.L.U32 UR4, UR4, 0x1, URZ ;  /* 0x0000000104040899 */ /* 0x000fe2000800063f */
[----:B------:R-:W-:Y:S01]  /*01e0*/  VOTEU.ANY UP2, P0 ;  /* 0x00000000003f7886 */ /* 0x000fe20000040100 */
[----:B0-----:R-:W-:Y:S01]  /*01f0*/  R2UR UR9, R4 ;  /* 0x00000000040972ca */ /* 0x001fe200000e0000 */
[----:B-1----:R-:W-:Y:S01]  /*0200*/  @UP0 ULEA UR8, UR8, UR6, 0x18 ;  /* 0x0000000608080291 */ /* 0x002fe2000f8ec03f */
[----:B--2---:R-:W-:Y:S01]  /*0210*/  ISETP.NE.AND P1, PT, R3, RZ, PT ;  /* 0x000000ff0300720c */ /* 0x004fe20003f25270 */
[----:B------:R-:W-:-:S04]  /*0220*/  @UP0 UIADD3 UR6, -UR7, 0x100000, URZ ;  /* 0x0010000007060890 */ /* 0x000fc8000fffe13f */
[----:B------:R-:W-:Y:S02]  /*0230*/  @UP0 USHF.L.U32 UR7, UR6, 0xb, URZ ;  /* 0x0000000b06070899 */ /* 0x000fe4000800063f */
[----:B------:R-:W-:-:S04]  /*0240*/  @UP0 USHF.L.U32 UR6, UR6, 0x1, URZ ;  /* 0x0000000106060899 */ /* 0x000fc8000800063f */
[----:B------:R-:W-:Y:S01]  /*0250*/  UISETP.NE.AND UP0, UPT, UR9, URZ, UPT ;  /* 0x0000003f0900728c */ /* 0x000fe2000bf05270 */
[----:B------:R-:W0:Y:S02]  /*0260*/  FENCE.VIEW.ASYNC.S ;  /* 0x00000000000073c6 */ /* 0x000e240000000000 */
[----:B0-----:R0:W1:Y:S05]  /*0270*/  @UP1 SYNCS.EXCH.64 URZ, [UR8+0x22800], UR4 ;  /* 0x02280004083f15b2 */ /* 0x00106a0008000100 */
[----:B------:R0:W2:Y:S01]  /*0280*/  @UP2 SYNCS.EXCH.64 URZ, [UR8+0x22820], UR6 ;  /* 0x02282006083f25b2 */ /* 0x0000a20008000100 */
[----:B------:R-:W-:Y:S05]  /*0290*/  @P1 BRA `(.L_x_2) ;  /* 0x0000000000481947 */ /* 0x000fea0003800000 */
[----:B0-----:R-:W0:Y:S01]  /*02a0*/  S2UR UR5, SR_CgaCtaId ;  /* 0x00000000000579c3 */ /* 0x001e220000008800 */
[----:B------:R-:W-:Y:S01]  /*02b0*/  UMOV UR4, 0x400 ;  /* 0x0000040000047882 */ /* 0x000fe20000000000 */
[----:B------:R-:W-:Y:S01]  /*02c0*/  UMOV UR6, 0x1 ;  /* 0x0000000100067882 */ /* 0x000fe20000000000 */
[----:B------:R-:W-:Y:S01]  /*02d0*/  UMOV UR7, 0x2 ;  /* 0x0000000200077882 */ /* 0x000fe20000000000 */
[----:B------:R-:W-:Y:S01]  /*02e0*/  ELECT P0, URZ, PT ;  /* 0x00000000003f782f */ /* 0x000fe20003800000 */
[----:B0-----:R-:W-:Y:S02]  /*02f0*/  ULEA UR8, UR5, UR4, 0x18 ;  /* 0x0000000405087291 */ /* 0x001fe4000f8ec03f */
[----:B------:R-:W-:-:S04]  /*0300*/  UIADD3 UR4, -UR6, 0x100000, URZ ;  /* 0x0010000006047890 */ /* 0x000fc8000fffe13f */
[----:B------:R-:W-:Y:S02]  /*0310*/  USHF.L.U32 UR5, UR4, 0xb, URZ ;  /* 0x0000000b04057899 */ /* 0x000fe4000800063f */
[----:B------:R-:W-:Y:S02]  /*0320*/  USHF.L.U32 UR4, UR4, 0x1, URZ ;  /* 0x0000000104047899 */ /* 0x000fe4000800063f */
[----:B------:R-:W-:-:S04]  /*0330*/  UIADD3 UR6, -UR7, 0x100000, URZ ;  /* 0x0010000007067890 */ /* 0x000fc8000fffe13f */
[----:B------:R-:W-:Y:S02]  /*0340*/  USHF.L.U32 UR7, UR6, 0xb, URZ ;  /* 0x0000000b06077899 */ /* 0x000fe4000800063f */
[----:B------:R-:W-:Y:S01]  /*0350*/  USHF.L.U32 UR6, UR6, 0x1, URZ ;  /* 0x0000000106067899 */ /* 0x000fe2000800063f */
[----:B------:R-:W0:Y:S03]  /*0360*/  FENCE.VIEW.ASYNC.S ;  /* 0x00000000000073c6 */ /* 0x000e260000000000 */
[----:B0-----:R3:W4:Y:S08]  /*0370*/  SYNCS.EXCH.64 URZ, [UR8+0x22830], UR4 ;  /* 0x02283004083f75b2 */ /* 0x0017300008000100 */
[----:B------:R3:W0:Y:S01]  /*0380*/  SYNCS.EXCH.64 URZ, [UR8+0x22840], UR6 ;  /* 0x02284006083f75b2 */ /* 0x0006220008000100 */
[----:B------:R3:W0:Y:S01]  /*0390*/  SYNCS.EXCH.64 URZ, [UR8+0x22838], UR4 ;  /* 0x02283804083f75b2 */ /* 0x0006220008000100 */
[----:B------:R3:W0:Y:S02]  /*03a0*/  SYNCS.EXCH.64 URZ, [UR8+0x22848], UR6 ;  /* 0x02284806083f75b2 */ /* 0x0006240008000100 */
[----:B---3--:R-:W-:Y:S01]  /*03b0*/  NOP ;  /* 0x0000000000007918 */ /* 0x008fe20000000000 */
.L_x_2:
[----:B------:R-:W3:Y:S01]  /*03c0*/  SHFL.IDX PT, R3, R2, RZ, 0x1f ;  /* 0x00001fff02037589 */ /* 0x000ee200000e0000 */
[----:B------:R-:W-:Y:S01]  /*03d0*/  NOP ;  /* 0x0000000000007918 */ /* 0x000fe20000000000 */
[----:B---3--:R-:W-:-:S13]  /*03e0*/  ISETP.NE.AND P0, PT, R3, RZ, PT ;  /* 0x000000ff0300720c */ /* 0x008fda0003f05270 */
        /* <DEDUP_REMOVED lines=14> */
[----:B0-----:R3:W0:Y:S08]  /*04d0*/  SYNCS.EXCH.64 URZ, [UR8+0x22850], UR4 ;  /* 0x02285004083f75b2 */ /* 0x0016300008000100 */
[----:B------:R3:W0:Y:S01]  /*04e0*/  SYNCS.EXCH.64 URZ, [UR8+0x22860], UR6 ;  /* 0x02286006083f75b2 */ /* 0x0006220008000100 */
[----:B------:R3:W0:Y:S01]  /*04f0*/  SYNCS.EXCH.64 URZ, [UR8+0x22858], UR4 ;  /* 0x02285804083f75b2 */ /* 0x0006220008000100 */
[----:B------:R3:W0:Y:S02]  /*0500*/  SYNCS.EXCH.64 URZ, [UR8+0x22868], UR6 ;  /* 0x02286806083f75b2 */ /* 0x0006240008000100 */
[----:B---3--:R-:W-:Y:S01]  /*0510*/  NOP ;  /* 0x0000000000007918 */ /* 0x008fe20000000000 */
.L_x_3:
[----:B------:R-:W3:Y:S01]  /*0520*/  SHFL.IDX PT, R3, R2, RZ, 0x1f ;  /* 0x00001fff02037589 */ /* 0x000ee200000e0000 */
[----:B------:R-:W-:Y:S01]  /*0530*/  NOP ;  /* 0x0000000000007918 */ /* 0x000fe20000000000 */
[----:B---3--:R-:W-:-:S13]  /*0540*/  ISETP.NE.AND P0, PT, R3, RZ, PT ;  /* 0x000000ff0300720c */ /* 0x008fda0003f05270 */
[----:B------:R-:W-:Y:S05]  /*0550*/  @P0 BRA `(.L_x_4) ;  /* 0x0000000000380947 */ /* 0x000fea0003800000 */
[----:B0-----:R-:W0:Y:S01]  /*0560*/  S2UR UR5, SR_CgaCtaId ;  /* 0x00000000000579c3 */ /* 0x001e220000008800 */
[----:B------:R-:W-:Y:S01]  /*0570*/  UMOV UR4, 0x400 ;  /* 0x0000040000047882 */ /* 0x000fe20000000000 */
[----:B------:R-:W-:Y:S01]  /*0580*/  UMOV UR7, 0x1 ;  /* 0x0000000100077882 */ /* 0x000fe20000000000 */
[----:B------:R-:W-:Y:S01]  /*0590*/  ELECT P0, URZ, PT ;  /* 0x00000000003f782f */ /* 0x000fe20003800000 */
[----:B0-----:R-:W-:Y:S02]  /*05a0*/  ULEA UR6, UR5, UR4, 0x18 ;  /* 0x0000000405067291 */ /* 0x001fe4000f8ec03f */
[----:B------:R-:W-:-:S04]  /*05b0*/  UIADD3 UR4, -UR7, 0x100000, URZ ;  /* 0x0010000007047890 */ /* 0x000fc8000fffe13f */
[----:B------:R-:W-:Y:S02]  /*05c0*/  USHF.L.U32 UR5, UR4, 0xb, URZ ;  /* 0x0000000b04057899 */ /* 0x000fe4000800063f */
[----:B------:R-:W-:Y:S01]  /*05d0*/  USHF.L.U32 UR4, UR4, 0x1, URZ ;  /* 0x0000000104047899 */ /* 0x000fe2000800063f */
[----:B------:R-:W0:Y:S11]  /*05e0*/  FENCE.VIEW.ASYNC.S ;  /* 0x00000000000073c6 */ /* 0x000e360000000000 */
[----:B0-----:R3:W0:Y:S01]  /*05f0*/  SYNCS.EXCH.64 URZ, [UR6+0x22870], UR4 ;  /* 0x02287004063f75b2 */ /* 0x0016220008000100 */
[----:B------:R3:W0:Y:S01]  /*0600*/  SYNCS.EXCH.64 URZ, [UR6+0x22880], UR4 ;  /* 0x02288004063f75b2 */ /* 0x0006220008000100 */
[----:B------:R3:W0:Y:S01]  /*0610*/  SYNCS.EXCH.64 URZ, [UR6+0x22878], UR4 ;  /* 0x02287804063f75b2 */ /* 0x0006220008000100 */
[----:B------:R3:W0:Y:S02]  /*0620*/  SYNCS.EXCH.64 URZ, [UR6+0x22888], UR4 ;  /* 0x02288804063f75b2 */ /* 0x0006240008000100 */
[----:B---3--:R-:W-:Y:S01]  /*0630*/  NOP ;  /* 0x0000000000007918 */ /* 0x008fe20000000000 */
.L_x_4:
        /* <DEDUP_REMOVED lines=22> */
.L_x_5:
        /* <DEDUP_REMOVED lines=22> */
.L_x_6:
[----:B------:R-:W-:Y:S01]  /*0900*/  PLOP3.LUT P0, PT, PT, PT, UP0, 0x80, 0x0 ;  /* 0x000000000000781c */ /* 0x000fe20003f0f008 */
[----:B------:R-:W-:Y:S01]  /*0910*/  UMOV UR37, 0x1 ;  /* 0x0000000100257882 */ /* 0x000fe20000000000 */
[----:B------:R-:W-:Y:S01]  /*0920*/  NOP ;  /* 0x0000000000007918 */ /* 0x000fe20000000000 */
[----:B------:R-:W-:Y:S01]  /*0930*/  USEL UR37, UR37, 0x2, !UP0 ;  /* 0x0000000225257887 */ /* 0x000fe2000c000000 */
[----:B------:R-:W-:Y:S01]  /*0940*/  ULDC.64 UR42, c[0x0][0x208] ;  /* 0x00008200002a7ab9 */ /* 0x000fe20000000a00 */
[----:B012-4-:R-:W-:Y:S08]  /*0950*/  BAR.SYNC.DEFER_BLOCKING 0x0 ;  /* 0x0000000000007b1d */ /* 0x017ff00000010000 */
[----:B------:R-:W-:Y:S05]  /*0960*/  @!P0 BRA `(.L_x_7) ;  /* 0x0000006400f48947 */ /* 0x000fea0003800000 */
.L_x_8:
[----:B------:R-:W-:-:S08]  /*0970*/  NOP ;  /* 0x0000000000007918 */ /* 0x000fd00000000000 */
[----:B------:R-:W0:Y:S02]  /*0980*/  USETMAXREG.TRY_ALLOC.CTAPOOL UP0, 0xf0 ;  /* 0x000000f0000079c8 */ /* 0x000e240008000600 */
[----:B0-----:R-:W-:-:S13]  /*0990*/  PLOP3.LUT P0, PT, PT, PT, UP0, 0x80, 0x0 ;  /* 0x000000000000781c */ /* 0x001fda0003f0f008 */
[----:B------:R-:W-:Y:S05]  /*09a0*/  @!P0 BRA `(.L_x_8) ;  /* 0xfffffffc00f08947 */ /* 0x000fea000383ffff */
[----:B------:R-:W-:Y:S01]  /*09b0*/  SHF.R.U32.HI R2, RZ, 0x7, R0 ;  /* 0x00000007ff027819 */ /* 0x000fe20000011600 */
[----:B------:R-:W0:Y:S08]  /*09c0*/  S2UR UR39, SR_CTAID.X ;  /* 0x00000000002779c3 */ /* 0x000e300000002500 */
[----:B------:R-:W-:Y:S06]  /*09d0*/  BAR.ARV 0x8, 0x180 ;  /* 0x0206000000007b1d */ /* 0x000fec0000002000 */
[----:B------:R-:W-:-:S02]  /*09e0*/  ISETP.NE.AND P0, PT, R2, 0x1, PT ;  /* 0x000000010200780c */ /* 0x000fc40003f05270 */
[----:B------:R-:W0:Y:S11]  /*09f0*/  LDC R2, c[0x0][0xc34] ;  /* 0x00030d00ff027b82 */ /* 0x000e360000000800 */
[----:B------:R-:W-:Y:S06]  /*0a00*/  @!P0 BAR.ARV 0x9, 0x100 ;  /* 0x0244000000008b1d */ /* 0x000fec0000002000 */
[----:B0-----:R-:W-:-:S13]  /*0a10*/  ISETP.LE.AND P0, PT, R2, UR39, PT ;  /* 0x0000002702007c0c */ /* 0x001fda000bf03270 */
[----:B------:R-:W-:Y:S05]  /*0a20*/  @P0 EXIT ;  /* 0x000000000000094d */ /* 0x000fea0003800000 */
[----:B------:R-:W-:Y:S01]  /*0a30*/  VIADD R0, R0, 0xffffff80 ;  /* 0xffffff8000007836 */ /* 0x000fe20000000000 */
[----:B------:R-:W-:Y:S01]  /*0a40*/  ULOP3.LUT UR48, UR37, 0x1, URZ, 0xfc, !UPT ;  /* 0x0000000125307892 */ /* 0x000fe2000f8efc3f */
[----:B------:R-:W-:Y:S01]  /*0a50*/  UMOV UR47, URZ ;  /* 0x0000003f002f7c82 */ /* 0x000fe20008000000 */
[----:B------:R-:W-:Y:S02]  /*0a60*/  UMOV UR38, URZ ;  /* 0x0000003f00267c82 */ /* 0x000fe40008000000 */
[----:B------:R-:W-:Y:S01]  /*0a70*/  SHF.R.S32.HI R3, RZ, 0x1f, R0 ;  /* 0x0000001fff037819 */ /* 0x000fe20000011400 */
[----:B------:R-:W-:-:S03]  /*0a80*/  UMOV UR36, URZ ;  /* 0x0000003f00247c82 */ /* 0x000fc60008000000 */
[CC--:B------:R-:W-:Y:S02]  /*0a90*/  LEA.HI R2, R3.reuse, R0.reuse, RZ, 0x7 ;  /* 0x0000000003027211 */ /* 0x0c0fe400078f38ff */
[CC--:B------:R-:W-:Y:S02]  /*0aa0*/  LEA.HI R4, R3.reuse, R0.reuse, RZ, 0x4 ;  /* 0x0000000003047211 */ /* 0x0c0fe400078f20ff */
[----:B------:R-:W-:Y:S02]  /*0ab0*/  LOP3.LUT R205, R2, 0xffffff80, RZ, 0xc0, !PT ;  /* 0xffffff8002cd7812 */ /* 0x000fe400078ec0ff */
[CC--:B------:R-:W-:Y:S02]  /*0ac0*/  LEA.HI R5, R3.reuse, R0.reuse, RZ, 0x5 ;  /* 0x0000000003057211 */ /* 0x0c0fe400078f28ff */
[----:B------:R-:W-:Y:S01]  /*0ad0*/  SHF.R.S32.HI R7, RZ, 0x4, R4 ;  /* 0x00000004ff077819 */ /* 0x000fe20000011404 */
[----:B------:R-:W-:Y:S01]  /*0ae0*/  IMAD.IADD R205, R0, 0x1, -R205 ;  /* 0x0000000100cd7824 */ /* 0x000fe200078e0acd */
[----:B------:R-:W-:Y:S01]  /*0af0*/  LEA.HI R12, R3, R0, RZ, 0x2 ;  /* 0x00000000030c7211 */ /* 0x000fe200078f10ff */
[----:B------:R-:W-:Y:S01]  /*0b00*/  IMAD.SHL.U32 R6, R5, 0x20, RZ ;  /* 0x0000002005067824 */ /* 0x000fe200078e00ff */
[----:B------:R-:W-:-:S02]  /*0b10*/  LOP3.LUT R5, R4, 0x3fffff0, RZ, 0xc0, !PT ;  /* 0x03fffff004057812 */ /* 0x000fc400078ec0ff */
[----:B------:R-:W-:Y:S02]  /*0b20*/  SHF.R.S32.HI R8, RZ, 0x1f, R205 ;  /* 0x0000001fff087819 */ /* 0x000fe400000114cd */
[----:B------:R-:W-:Y:S01]  /*0b30*/  LEA.HI R4, R4, R7, RZ, 0x1 ;  /* 0x0000000704047211 */ /* 0x000fe200078f08ff */
[----:B------:R-:W-:Y:S01]  /*0b40*/  IMAD.IADD R5, R0, 0x1, -R5 ;  /* 0x0000000100057824 */ /* 0x000fe200078e0a05 */
[----:B------:R-:W-:Y:S02]  /*0b50*/  LEA.HI R9, R8, R205, RZ, 0x2 ;  /* 0x000000cd08097211 */ /* 0x000fe400078f10ff */
[----:B------:R-:W-:Y:S02]  /*0b60*/  LOP3.LUT R4, R4, 0x1ffffffe, RZ, 0xc0, !PT ;  /* 0x1ffffffe04047812 */ /* 0x000fe400078ec0ff */
[--C-:B------:R-:W-:Y:S02]  /*0b70*/  SHF.R.S32.HI R10, RZ, 0x2, R9.reuse ;  /* 0x00000002ff0a7819 */ /* 0x100fe40000011409 */
[----:B------:R-:W-:Y:S01]  /*0b80*/  SHF.R.S32.HI R11, RZ, 0x1f, R9 ;  /* 0x0000001fff0b7819 */ /* 0x000fe20000011409 */
[----:B------:R-:W-:Y:S01]  /*0b90*/  IMAD.IADD R4, R7, 0x1, -R4 ;  /* 0x0000000107047824 */ /* 0x000fe200078e0a04 */
[----:B------:R-:W-:-:S02]  /*0ba0*/  SHF.R.S32.HI R207, RZ, 0x7, R2 ;  /* 0x00000007ffcf7819 */ /* 0x000fc40000011402 */
[----:B------:R-:W-:Y:S02]  /*0bb0*/  LEA.HI R11, R11, R10, RZ, 0x3 ;  /* 0x0000000a0b0b7211 */ /* 0x000fe400078f18ff */
[----:B------:R-:W-:Y:S02]  /*0bc0*/  LOP3.LUT R7, R12, 0xfffffffc, RZ, 0xc0, !PT ;  /* 0xfffffffc0c077812 */ /* 0x000fe400078ec0ff */
[----:B------:R-:W-:Y:S02]  /*0bd0*/  LOP3.LUT R11, R11, 0xfffffff8, RZ, 0xc0, !PT ;  /* 0xfffffff80b0b7812 */ /* 0x000fe400078ec0ff */
[----:B------:R-:W-:Y:S01]  /*0be0*/  LEA.HI R8, R8, R205, RZ, 0x5 ;  /* 0x000000cd08087211 */ /* 0x000fe200078f28ff */
[----:B------:R-:W-:Y:S01]  /*0bf0*/  IMAD.IADD R7, R0, 0x1, -R7 ;  /* 0x0000000100077824 */ /* 0x000fe200078e0a07 */
[----:B------:R-:W-:Y:S01]  /*0c00*/  LEA.HI R2, R2, R207, RZ, 0x1 ;  /* 0x000000cf02027211 */ /* 0x000fe200078f08ff */
[----:B------:R-:W-:Y:S01]  /*0c10*/  IMAD.IADD R11, R10, 0x1, -R11 ;  /* 0x000000010a0b7824 */ /* 0x000fe200078e0a0b */
[----:B------:R-:W-:-:S02]  /*0c20*/  LEA.HI R22, R3, R0, RZ, 0x3 ;  /* 0x0000000003167211 */ /* 0x000fc400078f18ff */
[----:B------:R-:W-:Y:S02]  /*0c30*/  SHF.R.S32.HI R8, RZ, 0x5, R8 ;  /* 0x00000005ff087819 */ /* 0x000fe40000011408 */
[----:B------:R-:W-:Y:S02]  /*0c40*/  LOP3.LUT R2, R2, 0x3fffffe, RZ, 0xc0, !PT ;  /* 0x03fffffe02027812 */ /* 0x000fe400078ec0ff */
[----:B------:R-:W-:Y:S01]  /*0c50*/  LOP3.LUT R19, R22, 0xfffffff8, RZ, 0xc0, !PT ;  /* 0xfffffff816137812 */ /* 0x000fe200078ec0ff */
[----:B------:R-:W-:Y:S01]  /*0c60*/  IMAD R11, R8, 0x10, R11 ;  /* 0x00000010080b7824 */ /* 0x000fe200078e020b */
[----:B------:R-:W-:Y:S01]  /*0c70*/  LOP3.LUT R6, R6, 0xfffffc00, RZ, 0xc0, !PT ;  /* 0xfffffc0006067812 */ /* 0x000fe200078ec0ff */
[----:B------:R-:W-:Y:S01]  /*0c80*/  IMAD.IADD R2, R207, 0x1, -R2 ;  /* 0x00000001cf027824 */ /* 0x000fe200078e0a02 */
[----:B------:R-:W-:Y:S01]  /*0c90*/  LEA.HI R3, R7, R7, RZ, 0x1 ;  /* 0x0000000707037211 */ /* 0x000fe200078f08ff */
[----:B------:R-:W-:Y:S01]  /*0ca0*/  IMAD.IADD R19, R0, 0x1, -R19 ;  /* 0x0000000100137824 */ /* 0x000fe200078e0a13 */
[----:B------:R-:W-:Y:S01]  /*0cb0*/  LOP3.LUT R0, R9, 0x7ffffffc, RZ, 0xc0, !PT ;  /* 0x7ffffffc09007812 */ /* 0x000fe200078ec0ff */
[----:B------:R-:W-:Y:S01]  /*0cc0*/  IMAD R5, R5, 0x40, R6 ;  /* 0x0000004005057824 */ /* 0x000fe200078e0206 */
[----:B------:R-:W-:Y:S01]  /*0cd0*/  LOP3.LUT R6, R3, 0x1ffffffe, RZ, 0xc0, !PT ;  /* 0x1ffffffe03067812 */ /* 0x000fe200078ec0ff */
[----:B------:R-:W-:Y:S01]  /*0ce0*/  IMAD R208, R2, 0x40, R11 ;  /* 0x0000004002d07824 */ /* 0x000fe200078e020b */
[----:B------:R-:W-:Y:S01]  /*0cf0*/  SHF.R.S32.HI R22, RZ, 0x3, R22 ;  /* 0x00000003ff167819 */ /* 0x000fe20000011416 */
[----:B------:R-:W-:-:S02]  /*0d00*/  IMAD.SHL.U32 R2, R19, 0x8, RZ ;  /* 0x0000000813027824 */ /* 0x000fc400078e00ff */
[----:B------:R-:W-:Y:S02]  /*0d10*/  IMAD.IADD R7, R7, 0x1, -R6 ;  /* 0x0000000107077824 */ /* 0x000fe400078e0a06 */
[C---:B------:R-:W-:Y:S02]  /*0d20*/  VIADD R18, R2.reuse, 0x40 ;  /* 0x0000004002127836 */ /* 0x040fe40000000000 */
[C---:B------:R-:W-:Y:S02]  /*0d30*/  VIADD R17, R2.reuse, 0x80 ;  /* 0x0000008002117836 */ /* 0x040fe40000000000 */
[----:B------:R-:W-:Y:S01]  /*0d40*/  VIADD R16, R2, 0xc0 ;  /* 0x000000c002107836 */ /* 0x000fe20000000000 */
[----:B------:R-:W-:Y:S01]  /*0d50*/  SHF.R.S32.HI R214, RZ, 0x1f, R18 ;  /* 0x0000001fffd67819 */ /* 0x000fe20000011412 */
[----:B------:R-:W-:Y:S01]  /*0d60*/  IMAD R211, R4, 0x8, R5 ;  /* 0x0000000804d37824 */ /* 0x000fe200078e0205 */
[----:B------:R-:W-:Y:S01]  /*0d70*/  SHF.R.S32.HI R213, RZ, 0x1f, R17 ;  /* 0x0000001fffd57819 */ /* 0x000fe20000011411 */
[----:B------:R-:W-:Y:S01]  /*0d80*/  IMAD.IADD R209, R205, 0x1, -R0 ;  /* 0x00000001cdd17824 */ /* 0x000fe200078e0a00 */
[----:B------:R-:W-:Y:S01]  /*0d90*/  SHF.R.S32.HI R212, RZ, 0x1f, R16 ;  /* 0x0000001fffd47819 */ /* 0x000fe20000011410 */
[----:B------:R-:W-:-:S07]  /*0da0*/  IMAD R210, R7, 0x8, R208 ;  /* 0x0000000807d27824 */ /* 0x000fce00078e02d0 */
.L_x_37:
[----:B0-----:R-:W0:Y:S01]  /*0db0*/  SHFL.IDX PT, R0, R207, RZ, 0x1f ;  /* 0x00001fffcf007589 */ /* 0x001e2200000e0000 */
[----:B-1----:R-:W1:Y:S01]  /*0dc0*/  S2UR UR4, SR_CgaCtaId ;  /* 0x00000000000479c3 */ /* 0x002e620000008800 */
[----:B------:R-:W-:Y:S01]  /*0dd0*/  ULDC.64 UR6, c[0x0][0x418] ;  /* 0x0001060000067ab9 */ /* 0x000fe20000000a00 */
[----:B------:R-:W-:Y:S01]  /*0de0*/  ULDC UR5, c[0x0][0xc38] ;  /* 0x00030e0000057ab9 */ /* 0x000fe20000000800 */
[----:B------:R-:W-:Y:S02]  /*0df0*/  UISETP.NE.U32.AND UP0, UPT, UR6, URZ, UPT ;  /* 0x0000003f0600728c */ /* 0x000fe4000bf05070 */
[----:B------:R-:W-:Y:S01]  /*0e00*/  UISETP.NE.AND UP1, UPT, UR5, 0x1, UPT ;  /* 0x000000010500788c */ /* 0x000fe2000bf25270 */
[----:B------:R-:W-:Y:S02]  /*0e10*/  UMOV UR45, 0x400 ;  /* 0x00000400002d7882 */ /* 0x000fe40000000000 */
[----:B------:R-:W-:Y:S01]  /*0e20*/  ULDC UR5, c[0x0][0xc44] ;  /* 0x0003110000057ab9 */ /* 0x000fe20000000800 */
[----:B------:R-:W-:-:S02]  /*0e30*/  UISETP.NE.AND.EX UP0, UPT, UR7, URZ, UPT, UP0 ;  /* 0x0000003f0700728c */ /* 0x000fc4000bf05300 */
[----:B------:R-:W-:Y:S01]  /*0e40*/  UISETP.NE.AND UP2, UPT, UR5, 0x1, UPT ;  /* 0x000000010500788c */ /* 0x000fe2000bf45270 */
[----:B------:R-:W-:Y:S01]  /*0e50*/  ULDC UR44, c[0x0][0x424] ;  /* 0x00010900002c7ab9 */ /* 0x000fe20000000800 */
[----:B------:R-:W-:Y:S01]  /*0e60*/  ULDC UR10, c[0x0][0x2f0] ;  /* 0x0000bc00000a7ab9 */ /* 0x000fe20000000800 */
[----:B------:R-:W-:Y:S02]  /*0e70*/  USEL UR44, UR44, 0x1, UP0 ;  /* 0x000000012c2c7887 */ /* 0x000fe40008000000 */
[----:B------:R-:W-:Y:S01]  /*0e80*/  @UP1 ULDC UR12, c[0x0][0xc40] ;  /* 0x00031000000c1ab9 */ /* 0x000fe20000000800 */
[----:B------:R-:W-:Y:S01]  /*0e90*/  UMOV UR46, UR39 ;  /* 0x00000027002e7c82 */ /* 0x000fe20008000000 */
[----:B------:R-:W-:-:S04]  /*0ea0*/  UIMAD UR44, UR44, UR10, URZ ;  /* 0x0000000a2c2c72a4 */ /* 0x000fc8000f8e023f */
[----:B------:R-:W-:Y:S01]  /*0eb0*/  @UP2 ULDC.64 UR8, c[0x0][0xc48] ;  /* 0x0003120000082ab9 */ /* 0x000fe20000000a00 */
[----:B0-----:R-:W-:Y:S01]  /*0ec0*/  R2UR UR6, R0 ;  /* 0x00000000000672ca */ /* 0x001fe200000e0000 */
[----:B-1----:R-:W-:-:S03]  /*0ed0*/  ULEA UR45, UR4, UR45, 0x18 ;  /* 0x0000002d042d7291 */ /* 0x002fc6000f8ec03f */
[----:B------:R-:W-:Y:S01]  /*0ee0*/  @UP1 ULDC UR4, c[0x0][0xc3c] ;  /* 0x00030f0000041ab9 */ /* 0x000fe20000000800 */
[----:B------:R-:W-:Y:S02]  /*0ef0*/  UIADD3 UR11, UR45, 0x18400, URZ ;  /* 0x000184002d0b7890 */ /* 0x000fe4000fffe03f */
[----:B------:R-:W-:Y:S02]  /*0f00*/  UIMAD.WIDE.U32 UR4, UR39, UR4, URZ ;  /* 0x00000004270472a5 */ /* 0x000fe4000f8e003f */
[----:B------:R-:W-:Y:S02]  /*0f10*/  ULOP3.LUT UP0, URZ, UR11, 0x1bf, URZ, 0xc0, !UPT ;  /* 0x000001bf0b3f7892 */ /* 0x000fe4000f80c03f */
[----:B------:R-:W-:Y:S02]  /*0f20*/  @UP1 USHF.R.U32.HI UR46, URZ, UR12, UR5 ;  /* 0x0000000c3f2e1299 */ /* 0x000fe40008011605 */
[----:B------:R-:W-:Y:S02]  /*0f30*/  ULEA.HI UR7, UR6, UR6, URZ, 0x1 ;  /* 0x0000000606077291 */ /* 0x000fe4000f8f083f */
[----:B------:R-:W-:Y:S01]  /*0f40*/  PLOP3.LUT P0, PT, PT, PT, UP0, 0x80, 0x0 ;  /* 0x000000000000781c */ /* 0x000fe20003f0f008 */
[----:B------:R-:W-:-:S02]  /*0f50*/  UIMAD.WIDE.U32 UR4, UR46, UR8, URZ ;  /* 0x000000082e0472a5 */ /* 0x000fc4000f8e003f */
[----:B------:R-:W-:Y:S01]  /*0f60*/  ULOP3.LUT UR7, UR7, 0x1e, URZ, 0xc0, !UPT ;  /* 0x0000001e07077892 */ /* 0x000fe2000f8ec03f */
[----:B------:R-:W-:Y:S01]  /*0f70*/  UMOV UR41, UR46 ;  /* 0x0000002e00297c82 */ /* 0x000fe20008000000 */
[----:B------:R-:W-:Y:S02]  /*0f80*/  @UP2 USHF.R.U32.HI UR41, URZ, UR9, UR5 ;  /* 0x000000093f292299 */ /* 0x000fe40008011605 */
[----:B------:R-:W-:Y:S02]  /*0f90*/  UIADD3 UR7, UR6, -UR7, URZ ;  /* 0x8000000706077290 */ /* 0x000fe4000fffe03f */
[----:B------:R-:W-:Y:S02]  /*0fa0*/  UIADD3 UR6, UR44, 0x5f, URZ ;  /* 0x0000005f2c067890 */ /* 0x000fe4000fffe03f */
[----:B------:R-:W-:Y:S02]  /*0fb0*/  ULEA UR8, UR7, UR11, 0xd ;  /* 0x0000000b07087291 */ /* 0x000fe4000f8e683f */
[----:B------:R-:W-:-:S02]  /*0fc0*/  UIMAD.WIDE UR6, UR6, 0x2aaaaaab, URZ ;  /* 0x2aaaaaab060678a5 */ /* 0x000fc4000f8e023f */
[----:B------:R-:W-:Y:S02]  /*0fd0*/  USHF.R.U32.HI UR8, URZ, 0x4, UR8 ;  /* 0x000000043f087899 */ /* 0x000fe40008011608 */
[----:B------:R-:W-:Y:S02]  /*0fe0*/  USHF.R.U32.HI UR40, URZ, 0x1f, UR7 ;  /* 0x0000001f3f287899 */ /* 0x000fe40008011607 */
[----:B------:R-:W-:Y:S02]  /*0ff0*/  ULOP3.LUT UR49, UR8, 0x3fff, URZ, 0xc0, !UPT ;  /* 0x00003fff08317892 */ /* 0x000fe4000f8ec03f */
[----:B------:R-:W-:Y:S01]  /*1000*/  ULEA.HI.SX32 UR40, UR7, UR40, 0x1c ;  /* 0x0000002807287291 */ /* 0x000fe2000f8fe23f */
[----:B--234-:R-:W-:Y:S11]  /*1010*/  @!P0 BRA `(.L_x_9) ;  /* 0x0000000000408947 */ /* 0x01cff60003800000 */
[----:B------:R-:W-:Y:S01]  /*1020*/  MOV R0, 0x0 ;  /* 0x0000000000007802 */ /* 0x000fe20000000f00 */
[----:B------:R-:W-:Y:S01]  /*1030*/  ULDC.64 UR4, c[0x4][0x98] ;  /* 0x0100260000047ab9 */ /* 0x000fe20000000a00 */
[----:B------:R-:W-:Y:S01]  /*1040*/  ULDC.64 UR6, c[0x4][0x38] ;  /* 0x01000e0000067ab9 */ /* 0x000fe20000000a00 */
[----:B------:R-:W-:Y:S01]  /*1050*/  IMAD.U32 R4, RZ, RZ, UR4 ;  /* 0x00000004ff047e24 */ /* 0x000fe2000f8e00ff */
[----:B------:R0:W1:Y:S01]  /*1060*/  LDC.64 R14, c[0x4][R0] ;  /* 0x01000000000e7b82 */ /* 0x0000620000000a00 */
[----:B------:R-:W-:Y:S01]  /*1070*/  IMAD.U32 R5, RZ, RZ, UR5 ;  /* 0x00000005ff057e24 */ /* 0x000fe2000f8e00ff */
[----:B------:R-:W-:Y:S01]  /*1080*/  ULDC.64 UR4, c[0x4][0xa0] ;  /* 0x0100280000047ab9 */ /* 0x000fe20000000a00 */
[----:B------:R-:W-:Y:S02]  /*1090*/  IMAD.U32 R10, RZ, RZ, UR6 ;  /* 0x00000006ff0a7e24 */ /* 0x000fe4000f8e00ff */
[----:B------:R-:W-:Y:S02]  /*10a0*/  IMAD.U32 R6, RZ, RZ, UR4 ;  /* 0x00000004ff067e24 */ /* 0x000fe4000f8e00ff */
[----:B------:R-:W-:-:S02]  /*10b0*/  IMAD.U32 R7, RZ, RZ, UR5 ;  /* 0x00000005ff077e24 */ /* 0x000fc4000f8e00ff */
[----:B------:R-:W-:Y:S02]  /*10c0*/  IMAD.U32 R11, RZ, RZ, UR7 ;  /* 0x00000007ff0b7e24 */ /* 0x000fe4000f8e00ff */
[----:B------:R-:W-:Y:S02]  /*10d0*/  IMAD.MOV.U32 R8, RZ, RZ, 0x70 ;  /* 0x00000070ff087424 */ /* 0x000fe400078e00ff */
[----:B------:R-:W-:Y:S02]  /*10e0*/  IMAD.MOV.U32 R12, RZ, RZ, 0x1 ;  /* 0x00000001ff0c7424 */ /* 0x000fe400078e00ff */
[----:B0-----:R-:W-:-:S07]  /*10f0*/  IMAD.MOV.U32 R13, RZ, RZ, RZ ;  /* 0x000000ffff0d7224 */ /* 0x001fce00078e00ff */
[----:B------:R-:W-:-:S07]  /*1100*/  LEPC R20, `(.L_x_9) ;  /* 0x000000001014794e */ /* 0x000fce0000000000 */
[----:B-1----:R-:W-:Y:S05]  /*1110*/  CALL.ABS.NOINC R14 ;  /* 0x000000000e007343 */ /* 0x002fea0003c00000 */
.L_x_9:
[----:B------:R-:W-:Y:S01]  /*1120*/  ULOP3.LUT UR4, UR47, 0x1, URZ, 0xc0, !UPT ;  /* 0x000000012f047892 */ /* 0x000fe2000f8ec03f */
[----:B------:R-:W0:Y:S05]  /*1130*/  S2R R20, SR_TID.X ;  /* 0x0000000000147919 */ /* 0x000e2a0000002100 */
[----:B------:R-:W-:-:S05]  /*1140*/  IMAD.U32 R0, RZ, RZ, UR4 ;  /* 0x00000004ff007e24 */ /* 0x000fca000f8e00ff */
[----:B------:R-:W-:-:S04]  /*1150*/  SHF.L.U32 R0, R0, 0x1f, RZ ;  /* 0x0000001f00007819 */ /* 0x000fc800000006ff */
[----:B------:R-:W1:Y:S01]  /*1160*/  SYNCS.PHASECHK.TRANS64.TRYWAIT P0, [UR45+0x22800], R0 ;  /* 0x02280000ff0075a7 */ /* 0x000e62000800016d */
[----:B0-----:R-:W-:-:S05]  /*1170*/  SHF.R.U32.HI R20, RZ, 0x7, R20 ;  /* 0x00000007ff147819 */ /* 0x001fca0000011614 */
[----:B------:R-:W-:Y:S01]  /*1180*/  VIADD R6, R20, 0x8 ;  /* 0x0000000814067836 */ /* 0x000fe20000000000 */
[----:B-1----:R-:W-:Y:S06]  /*1190*/  @!P0 BRA `(.L_x_10) ;  /* 0x000000a0001c8947 */ /* 0x002fec0003800000 */
.L_x_127:
[----:B0-----:R-:W-:Y:S01]  /*11a0*/  IMAD.U32 R0, RZ, RZ, UR48 ;  /* 0x00000030ff007e24 */ /* 0x001fe2000f8e00ff */
[----:B------:R-:W-:Y:S05]  /*11b0*/  WARPSYNC.ALL ;  /* 0x0000000000007948 */ /* 0x000fea0003800000 */
[----:B------:R0:W-:Y:S01]  /*11c0*/  BAR.SYNC.DEFER_BLOCKING R6, 0x100 ;  /* 0x000400060000751d */ /* 0x0001e20000010000 */
[----:B------:R-:W-:-:S13]  /*11d0*/  ISETP.NE.AND P0, PT, R0, 0x3, PT ;  /* 0x000000030000780c */ /* 0x000fda0003f05270 */
[----:B0-----:R-:W-:Y:S05]  /*11e0*/  @!P0 BRA `(.L_x_11) ;  /* 0x0000000000048947 */ /* 0x001fea0003800000 */
[----:B------:R-:W-:Y:S01]  /*11f0*/  BPT.TRAP 0x1 ;  /* 0x000000040000795c */ /* 0x000fe20000300000 */
.L_x_11:
[----:B------:R-:W-:Y:S01]  /*1200*/  ULEA UR21, UR36, UR45, 0x3 ;  /* 0x0000002d24157291 */ /* 0x000fe2000f8e183f */
[----:B------:R-:W-:-:S05]  /*1210*/  IMAD.U32 R7, RZ, RZ, UR38 ;  /* 0x00000026ff077e24 */ /* 0x000fca000f8e00ff */
[----:B------:R-:W-:-:S04]  /*1220*/  SHF.L.U32 R7, R7, 0x1f, RZ ;  /* 0x0000001f07077819 */ /* 0x000fc800000006ff */
[----:B------:R0:W1:Y:S01]  /*1230*/  SYNCS.PHASECHK.TRANS64.TRYWAIT P1, [UR21+0x22830], R7 ;  /* 0x02283007ff0075a7 */ /* 0x0000620008020155 */
[----:B------:R-:W-:Y:S05]  /*1240*/  @!P0 BRA `(.L_x_12) ;  /* 0x0000000000048947 */ /* 0x000fea0003800000 */
[----:B------:R-:W-:Y:S01]  /*1250*/  BPT.TRAP 0x1 ;  /* 0x000000040000795c */ /* 0x000fe20000300000 */
.L_x_12:
[----:B-1----:R-:W-:Y:S05]  /*1260*/  @P1 BRA `(.L_x_13) ;  /* 0x0000000000081947 */ /* 0x002fea0003800000 */
[----:B------:R-:W1:Y:S02]  /*1270*/  SYNCS.PHASECHK.TRANS64.TRYWAIT P1, [UR21+0x22830], R7 ;  /* 0x02283007ff0075a7 */ /* 0x000e640008020155 */
[----:B-1----:R-:W-:Y:S05]  /*1280*/  @!P1 BRA `(.L_x_14) ;  /* 0x0000009c00f89947 */ /* 0x002fea0003800000 */
.L_x_13:
[----:B------:R-:W-:Y:S01]  /*1290*/  UIADD3 UR4, UR45, 0x1c400, URZ ;  /* 0x0001c4002d047890 */ /* 0x000fe2000fffe03f */
[----:B------:R-:W-:Y:S01]  /*12a0*/  WARPGROUP.ARRIVE ;  /* 0x00000000000079c5 */ /* 0x000fe20000000000 */
[----:B------:R-:W-:Y:S01]  /*12b0*/  UMOV UR5, 0x40000040 ;  /* 0x4000004000057882 */ /* 0x000fe20000000000 */
[----:B------:R-:W-:Y:S01]  /*12c0*/  UMOV UR7, 0x40000040 ;  /* 0x4000004000077882 */ /* 0x000fe20000000000 */
[----:B------:R-:W-:Y:S01]  /*12d0*/  USHF.R.U32.HI UR4, URZ, 0x4, UR4 ;  /* 0x000000043f047899 */ /* 0x000fe20008011604 */
[----:B------:R-:W-:Y:S01]  /*12e0*/  P2R R10, PR, RZ, 0x1 ;  /* 0x00000001ff0a7803 */ /* 0x000fe20000000000 */
[----:B------:R-:W-:Y:S01]  /*12f0*/  UMOV UR9, 0x40000040 ;  /* 0x4000004000097882 */ /* 0x000fe20000000000 */
[----:B------:R-:W-:Y:S01]  /*1300*/  UMOV UR11, 0x40000040 ;  /* 0x40000040000b7882 */ /* 0x000fe20000000000 */
[----:B------:R-:W-:Y:S01]  /*1310*/  ULOP3.LUT UR4, UR4, 0x3fff, URZ, 0xc0, !UPT ;  /* 0x00003fff04047892 */ /* 0x000fe2000f8ec03f */
[----:B------:R-:W2:Y:S01]  /*1320*/  S2R R12, SR_TID.X ;  /* 0x00000000000c7919 */ /* 0x000ea20000002100 */
[----:B------:R-:W-:Y:S01]  /*1330*/  UMOV UR13, 0x40000040 ;  /* 0x40000040000d7882 */ /* 0x000fe20000000000 */
[----:B------:R-:W-:Y:S01]  /*1340*/  UMOV UR15, 0x40000040 ;  /* 0x40000040000f7882 */ /* 0x000fe20000000000 */
[----:B------:R-:W-:-:S02]  /*1350*/  ULOP3.LUT UR20, UR4, 0x10000, URZ, 0xfc, !UPT ;  /* 0x0001000004147892 */ /* 0x000fc4000f8efc3f */
[----:B------:R-:W-:Y:S02]  /*1360*/  ULOP3.LUT UR4, UR49, 0x10000, URZ, 0xfc, !UPT ;  /* 0x0001000031047892 */ /* 0x000fe4000f8efc3f */
[----:B------:R-:W-:Y:S02]  /*1370*/  UIMAD UR6, UR36, 0x300, UR20 ;  /* 0x00000300240678a4 */ /* 0x000fe4000f8e0214 */
[----:B------:R-:W-:Y:S02]  /*1380*/  UIADD3 UR8, UR4, 0x2, URZ ;  /* 0x0000000204087890 */ /* 0x000fe4000fffe03f */
[----:B------:R-:W-:Y:S02]  /*1390*/  UIADD3 UR10, UR6, 0x2, URZ ;  /* 0x00000002060a7890 */ /* 0x000fe4000fffe03f */
[----:B------:R-:W-:Y:S02]  /*13a0*/  UIADD3 UR12, UR4, 0x4, URZ ;  /* 0x00000004040c7890 */ /* 0x000fe4000fffe03f */
[----:B------:R-:W-:-:S02]  /*13b0*/  UIADD3 UR14, UR6, 0x4, URZ ;  /* 0x00000004060e7890 */ /* 0x000fc4000fffe03f */
[----:B------:R-:W-:Y:S01]  /*13c0*/  HGMMA.64x96x16.F32.BF16 R24, gdesc[UR4], RZ, !UPT, gsb0 ;  /* 0x01600000041879f0 */ /* 0x000fe2000c0018ff */
[----:B------:R-:W-:Y:S02]  /*13d0*/  UIADD3 UR16, UR4, 0x6, URZ ;  /* 0x0000000604107890 */ /* 0x000fe4000fffe03f */
[----:B------:R-:W-:Y:S01]  /*13e0*/  UIADD3 UR18, UR6, 0x6, URZ ;  /* 0x0000000606127890 */ /* 0x000fe2000fffe03f */
[----:B------:R-:W-:Y:S01]  /*13f0*/  UMOV UR17, 0x40000040 ;  /* 0x4000004000117882 */ /* 0x000fe20000000000 */
[----:B------:R-:W-:Y:S01]  /*1400*/  UMOV UR19, 0x40000040 ;  /* 0x4000004000137882 */ /* 0x000fe20000000000 */
[----:B------:R-:W-:-:S04]  /*1410*/  UIMAD UR6, UR40, -0x60, UR44 ;  /* 0xffffffa0280678a4 */ /* 0x000fc8000f8e022c */
[----:B------:R-:W-:Y:S01]  /*1420*/  UIADD3 UR6, UR6, 0x60, URZ ;  /* 0x0000006006067890 */ /* 0x000fe2000fffe03f */
[----:B--2---:R-:W-:-:S05]  /*1430*/  LOP3.LUT R12, R12, 0x7f, RZ, 0xc0, !PT ;  /* 0x0000007f0c0c7812 */ /* 0x004fca00078ec0ff */
[----:B-1----:R-:W-:-:S04]  /*1440*/  IMAD.U32 R0, RZ, RZ, UR6 ;  /* 0x00000006ff007e24 */ /* 0x002fc8000f8e00ff */
[----:B------:R-:W-:-:S05]  /*1450*/  IMAD R0, R209, -0x2, R0 ;  /* 0xfffffffed1007824 */ /* 0x000fca00078e0200 */
[C---:B------:R-:W-:Y:S02]  /*1460*/  ISETP.GT.AND P6, PT, R0.reuse, RZ, PT ;  /* 0x000000ff0000720c */ /* 0x040fe40003fc4270 */
[C---:B------:R-:W-:Y:S02]  /*1470*/  ISETP.GT.AND P5, PT, R0.reuse, 0x1, PT ;  /* 0x000000010000780c */ /* 0x040fe40003fa4270 */
[C---:B------:R-:W-:Y:S02]  /*1480*/  ISETP.GT.AND P4, PT, R0.reuse, 0x8, PT ;  /* 0x000000080000780c */ /* 0x040fe40003f84270 */
[C---:B------:R-:W-:Y:S02]  /*1490*/  ISETP.GT.AND P3, PT, R0.reuse, 0x9, PT ;  /* 0x000000090000780c */ /* 0x040fe40003f64270 */
[C---:B------:R-:W-:Y:S02]  /*14a0*/  ISETP.GT.AND P2, PT, R0.reuse, 0x10, PT ;  /* 0x000000100000780c */ /* 0x040fe40003f44270 */
[----:B------:R-:W-:Y:S01]  /*14b0*/  ISETP.GT.AND P1, PT, R0, 0x11, PT ;  /* 0x000000110000780c */ /* 0x000fe20003f24270 */
[----:B------:R-:W-:-:S02]  /*14c0*/  WARPGROUP.DEPBAR.LE gsb0, 0x0 ;  /* 0x00008000000079c5 */ /* 0x000fc40000010000 */
[----:B------:R-:W-:-:S06]  /*14d0*/  WARPGROUP.ARRIVE ;  /* 0x00000000000079c5 */ /* 0x000fcc0000000000 */
[----:B------:R-:W-:Y:S01]  /*14e0*/  HGMMA.64x96x16.F32.BF16 R24, gdesc[UR8], R24, gsb0 ;  /* 0x01600000081879f0 */ /* 0x000fe20008001818 */
[----:B------:R-:W-:Y:S02]  /*14f0*/  ULDC UR10, c[0x0][0x988] ;  /* 0x00026200000a7ab9 */ /* 0x000fe40000000800 */
[----:B------:R-:W-:Y:S02]  /*1500*/  WARPGROUP.DEPBAR.LE gsb0, 0x0 ;  /* 0x00008000000079c5 */ /* 0x000fe40000010000 */
[----:B------:R-:W-:-:S06]  /*1510*/  WARPGROUP.ARRIVE ;  /* 0x00000000000079c5 */ /* 0x000fcc0000000000 */
[----:B------:R-:W-:Y:S03]  /*1520*/  HGMMA.64x96x16.F32.BF16 R24, gdesc[UR12], R24, gsb0 ;  /* 0x016000000c1879f0 */ /* 0x000fe60008001818 */
[----:B------:R-:W-:Y:S02]  /*1530*/  WARPGROUP.DEPBAR.LE gsb0, 0x0 ;  /* 0x00008000000079c5 */ /* 0x000fe40000010000 */
[----:B------:R-:W-:-:S06]  /*1540*/  WARPGROUP.ARRIVE ;  /* 0x00000000000079c5 */ /* 0x000fcc0000000000 */
[----:B------:R-:W-:Y:S03]  /*1550*/  HGMMA.64x96x16.F32.BF16 R24, gdesc[UR16], R24, gsb0 ;  /* 0x01600000101879f0 */ /* 0x000fe60008001818 */
[----:B------:R-:W-:Y:S02]  /*1560*/  WARPGROUP.DEPBAR.LE gsb0, 0x0 ;  /* 0x00008000000079c5 */ /* 0x000fe40000010000 */
[----:B------:R-:W-:Y:S02]  /*1570*/  FSEL R24, R24, -INF , P6 ;  /* 0xff80000018187808 */ /* 0x000fe40003000000 */
[----:B------:R-:W-:Y:S02]  /*1580*/  FSEL R25, R25, -INF , P5 ;  /* 0xff80000019197808 */ /* 0x000fe40002800000 */
[----:B------:R-:W-:Y:S02]  /*1590*/  FSEL R28, R28, -INF , P4 ;  /* 0xff8000001c1c7808 */ /* 0x000fe40002000000 */
[----:B------:R-:W-:-:S02]  /*15a0*/  FMNMX.FTZ R3, R24, R25, !PT ;  /* 0x0000001918037209 */ /* 0x000fc40007810000 */
[----:B------:R-:W-:Y:S02]  /*15b0*/  FSEL R29, R29, -INF , P3 ;  /* 0xff8000001d1d7808 */ /* 0x000fe40001800000 */
[----:B------:R-:W-:Y:S02]  /*15c0*/  FMNMX.FTZ R4, R28, R3, !PT ;  /* 0x000000031c047209 */ /* 0x000fe40007810000 */
[----:B------:R-:W-:Y:S02]  /*15d0*/  FSEL R32, R32, -INF , P2 ;  /* 0xff80000020207808 */ /* 0x000fe40001000000 */
[----:B------:R-:W-:Y:S02]  /*15e0*/  FMNMX.FTZ R3, R29, R4, !PT ;  /* 0x000000041d037209 */ /* 0x000fe40007810000 */
[----:B------:R-:W-:Y:S02]  /*15f0*/  FSEL R26, R26, -INF , P6 ;  /* 0xff8000001a1a7808 */ /* 0x000fe40003000000 */
[----:B------:R-:W-:-:S02]  /*1600*/  ISETP.GT.AND P6, PT, R0, 0x18, PT ;  /* 0x000000180000780c */ /* 0x000fc40003fc4270 */
[----:B------:R-:W-:Y:S02]  /*1610*/  FSEL R33, R33, -INF , P1 ;  /* 0xff80000021217808 */ /* 0x000fe40000800000 */
[----:B------:R-:W-:Y:S02]  /*1620*/  FMNMX.FTZ R4, R32, R3, !PT ;  /* 0x0000000320047209 */ /* 0x000fe40007810000 */
[----:B------:R-:W-:Y:S02]  /*1630*/  FSEL R27, R27, -INF , P5 ;  /* 0xff8000001b1b7808 */ /* 0x000fe40002800000 */
[----:B------:R-:W-:Y:S02]  /*1640*/  ISETP.GT.AND P5, PT, R0, 0x19, PT ;  /* 0x000000190000780c */ /* 0x000fe40003fa4270 */
[----:B------:R-:W-:Y:S02]  /*1650*/  FSEL R36, R36, -INF , P6 ;  /* 0xff80000024247808 */ /* 0x000fe40003000000 */
[----:B------:R-:W-:-:S02]  /*1660*/  FMNMX.FTZ R3, R33, R4, !PT ;  /* 0x0000000421037209 */ /* 0x000fc40007810000 */
[----:B------:R-:W-:Y:S02]  /*1670*/  FSEL R30, R30, -INF , P4 ;  /* 0xff8000001e1e7808 */ /* 0x000fe40002000000 */
[----:B------:R-:W-:Y:S02]  /*1680*/  ISETP.GT.AND P4, PT, R0, 0x20, PT ;  /* 0x000000200000780c */ /* 0x000fe40003f84270 */
        /* <DEDUP_REMOVED lines=63> */
[----:B------:R-:W-:-:S02]  /*1a80*/  FMNMX.FTZ R0, R68, R3, !PT ;  /* 0x0000000344007209 */ /* 0x000fc40007810000 */
[----:B------:R-:W-:Y:S02]  /*1a90*/  FSEL R62, R62, -INF , P6 ;  /* 0xff8000003e3e7808 */ /* 0x000fe40003000000 */
[----:B------:R-:W-:Y:S02]  /*1aa0*/  FMNMX.FTZ R5, R69, R0, !PT ;  /* 0x0000000045057209 */ /* 0x000fe40007810000 */
[----:B------:R-:W-:Y:S02]  /*1ab0*/  FSEL R63, R63, -INF , P5 ;  /* 0xff8000003f3f7808 */ /* 0x000fe40002800000 */
[----:B------:R-:W-:Y:S01]  /*1ac0*/  FSEL R66, R66, -INF , P4 ;  /* 0xff80000042427808 */ /* 0x000fe20002000000 */
[----:B------:R-:W1:Y:S01]  /*1ad0*/  SHFL.BFLY PT, R0, R5, 0x2, 0x1f ;  /* 0x0c401f0005007f89 */ /* 0x000e6200000e0000 */
[----:B------:R-:W-:Y:S02]  /*1ae0*/  FSEL R67, R67, -INF , P3 ;  /* 0xff80000043437808 */ /* 0x000fe40001800000 */
[----:B------:R-:W-:-:S02]  /*1af0*/  FSEL R70, R70, -INF , P2 ;  /* 0xff80000046467808 */ /* 0x000fc40001000000 */
[----:B------:R-:W-:Y:S02]  /*1b00*/  FSEL R71, R71, -INF , P1 ;  /* 0xff80000047477808 */ /* 0x000fe40000800000 */
[----:B-1----:R-:W-:-:S05]  /*1b10*/  FMNMX.FTZ R8, R5, R0, !PT ;  /* 0x0000000005087209 */ /* 0x002fca0007810000 */
[----:B------:R-:W1:Y:S02]  /*1b20*/  SHFL.BFLY PT, R3, R8, 0x1, 0x1f ;  /* 0x0c201f0008037f89 */ /* 0x000e6400000e0000 */
[----:B-1----:R-:W-:Y:S01]  /*1b30*/  FMNMX.FTZ R0, R8, R3, !PT ;  /* 0x0000000308007209 */ /* 0x002fe20007810000 */
[----:B------:R-:W-:-:S03]  /*1b40*/  IMAD.U32 R8, RZ, RZ, UR21 ;  /* 0x00000015ff087e24 */ /* 0x000fc6000f8e00ff */
[C---:B------:R-:W-:Y:S01]  /*1b50*/  FSETP.NEU.FTZ.AND P0, PT, R0.reuse, -INF , PT ;  /* 0xff8000000000780b */ /* 0x040fe20003f1d000 */
[----:B------:R-:W-:-:S05]  /*1b60*/  FMUL.FTZ R3, R0, UR10 ;  /* 0x0000000a00037c20 */ /* 0x000fca0008410000 */
[----:B------:R-:W-:Y:S02]  /*1b70*/  FSEL R9, R3, RZ, P0 ;  /* 0x000000ff03097208 */ /* 0x000fe40000000000 */
[----:B------:R-:W-:Y:S02]  /*1b80*/  FMNMX.FTZ R3, R26, R27, !PT ;  /* 0x0000001b1a037209 */ /* 0x000fe40007810000 */
[----:B------:R-:W-:Y:S01]  /*1b90*/  ISETP.NE.AND P0, PT, R10, RZ, PT ;  /* 0x000000ff0a00720c */ /* 0x000fe20003f05270 */
[--C-:B------:R-:W-:Y:S01]  /*1ba0*/  FFMA.FTZ R24, R24, UR10, -R9.reuse ;  /* 0x0000000a18187c23 */ /* 0x100fe20008010809 */
[----:B------:R-:W-:Y:S01]  /*1bb0*/  FMNMX.FTZ R4, R30, R3, !PT ;  /* 0x000000031e047209 */ /* 0x000fe20007810000 */
[--C-:B------:R-:W-:Y:S01]  /*1bc0*/  FFMA.FTZ R25, R25, UR10, -R9.reuse ;  /* 0x0000000a19197c23 */ /* 0x100fe20008010809 */
[--C-:B------:R-:W-:Y:S01]  /*1bd0*/  FFMA.FTZ R28, R28, UR10, -R9.reuse ;  /* 0x0000000a1c1c7c23 */ /* 0x100fe20008010809 */
[--C-:B------:R-:W-:Y:S01]  /*1be0*/  FFMA.FTZ R29, R29, UR10, -R9.reuse ;  /* 0x0000000a1d1d7c23 */ /* 0x100fe20008010809 */
[----:B------:R-:W-:Y:S01]  /*1bf0*/  FMNMX.FTZ R3, R31, R4, !PT ;  /* 0x000000041f037209 */ /* 0x000fe20007810000 */
[----:B------:R-:W-:Y:S01]  /*1c00*/  MUFU.EX2 R24, R24 ;  /* 0x0000001800187308 */ /* 0x000fe20000000800 */
[--C-:B------:R-:W-:Y:S01]  /*1c10*/  FFMA.FTZ R32, R32, UR10, -R9.reuse ;  /* 0x0000000a20207c23 */ /* 0x100fe20008010809 */
[--C-:B------:R-:W-:Y:S01]  /*1c20*/  FFMA.FTZ R33, R33, UR10, -R9.reuse ;  /* 0x0000000a21217c23 */ /* 0x100fe20008010809 */
[----:B------:R-:W-:Y:S01]  /*1c30*/  FMNMX.FTZ R4, R34, R3, !PT ;  /* 0x0000000322047209 */ /* 0x000fe20007810000 */
[--C-:B------:R-:W-:Y:S01]  /*1c40*/  FFMA.FTZ R36, R36, UR10, -R9.reuse ;  /* 0x0000000a24247c23 */ /* 0x100fe20008010809 */
[--C-:B------:R-:W-:Y:S01]  /*1c50*/  FFMA.FTZ R37, R37, UR10, -R9.reuse ;  /* 0x0000000a25257c23 */ /* 0x100fe20008010809 */
[--C-:B------:R-:W-:Y:S01]  /*1c60*/  FFMA.FTZ R40, R40, UR10, -R9.reuse ;  /* 0x0000000a28287c23 */ /* 0x100fe20008010809 */
[----:B------:R-:W-:Y:S01]  /*1c70*/  FMNMX.FTZ R3, R35, R4, !PT ;  /* 0x0000000423037209 */ /* 0x000fe20007810000 */
[----:B------:R-:W1:Y:S01]  /*1c80*/  MUFU.EX2 R25, R25 ;  /* 0x0000001900197308 */ /* 0x000e620000000800 */
[--C-:B------:R-:W-:Y:S01]  /*1c90*/  FFMA.FTZ R41, R41, UR10, -R9.reuse ;  /* 0x0000000a29297c23 */ /* 0x100fe20008010809 */
        /* <DEDUP_REMOVED lines=12> */
[----:B------:R-:W-:Y:S01]  /*1d60*/  FFMA.FTZ R60, R60, UR10, -R9 ;  /* 0x0000000a3c3c7c23 */ /* 0x000fe20008010809 */
[----:B------:R-:W-:Y:S01]  /*1d70*/  FMNMX.FTZ R3, R43, R4, !PT ;  /* 0x000000042b037209 */ /* 0x000fe20007810000 */
[----:B------:R-:W2:Y:S01]  /*1d80*/  MUFU.EX2 R29, R29 ;  /* 0x0000001d001d7308 */ /* 0x000ea20000000800 */
[----:B-1----:R-:W-:Y:S01]  /*1d90*/  FADD.FTZ R11, R24, R25 ;  /* 0x00000019180b7221 */ /* 0x002fe20000010000 */
[--C-:B------:R-:W-:Y:S01]  /*1da0*/  FFMA.FTZ R61, R61, UR10, -R9.reuse ;  /* 0x0000000a3d3d7c23 */ /* 0x100fe20008010809 */
[----:B------:R-:W-:Y:S01]  /*1db0*/  FMNMX.FTZ R4, R46, R3, !PT ;  /* 0x000000032e047209 */ /* 0x000fe20007810000 */
[--C-:B------:R-:W-:Y:S01]  /*1dc0*/  FFMA.FTZ R64, R64, UR10, -R9.reuse ;  /* 0x0000000a40407c23 */ /* 0x100fe20008010809 */
[--C-:B------:R-:W-:Y:S01]  /*1dd0*/  FFMA.FTZ R65, R65, UR10, -R9.reuse ;  /* 0x0000000a41417c23 */ /* 0x100fe20008010809 */
[--C-:B------:R-:W-:Y:S01]  /*1de0*/  FFMA.FTZ R68, R68, UR10, -R9.reuse ;  /* 0x0000000a44447c23 */ /* 0x100fe20008010809 */
[----:B------:R-:W-:Y:S01]  /*1df0*/  FMNMX.FTZ R3, R47, R4, !PT ;  /* 0x000000042f037209 */ /* 0x000fe20007810000 */
[----:B------:R-:W-:Y:S01]  /*1e00*/  MUFU.EX2 R32, R32 ;  /* 0x0000002000207308 */ /* 0x000fe20000000800 */
[----:B------:R-:W-:Y:S01]  /*1e10*/  FFMA.FTZ R9, R69, UR10, -R9 ;  /* 0x0000000a45097c23 */ /* 0x000fe20008010809 */
[----:B------:R-:W-:-:S02]  /*1e20*/  F2FP.BF16.F32.PACK_AB R152, R25, R24 ;  /* 0x000000181998723e */ /* 0x000fc400000010ff */
[----:B------:R-:W-:-:S04]  /*1e30*/  FMNMX.FTZ R4, R50, R3, !PT ;  /* 0x0000000332047209 */ /* 0x000fc80007810000 */
[----:B------:R-:W-:Y:S01]  /*1e40*/  FMNMX.FTZ R3, R51, R4, !PT ;  /* 0x0000000433037209 */ /* 0x000fe20007810000 */
[----:B------:R-:W1:Y:S01]  /*1e50*/  MUFU.EX2 R33, R33 ;  /* 0x0000002100217308 */ /* 0x000e620000000800 */
[----:B--2---:R-:W-:Y:S02]  /*1e60*/  F2FP.BF16.F32.PACK_AB R154, R29, R28 ;  /* 0x0000001c1d9a723e */ /* 0x004fe400000010ff */
[----:B------:R-:W-:-:S04]  /*1e70*/  FMNMX.FTZ R4, R54, R3, !PT ;  /* 0x0000000336047209 */ /* 0x000fc80007810000 */
[----:B------:R-:W-:Y:S01]  /*1e80*/  FMNMX.FTZ R3, R55, R4, !PT ;  /* 0x0000000437037209 */ /* 0x000fe20007810000 */
[----:B------:R-:W-:Y:S03]  /*1e90*/  MUFU.EX2 R36, R36 ;  /* 0x0000002400247308 */ /* 0x000fe60000000800 */
[----:B------:R-:W-:-:S04]  /*1ea0*/  FMNMX.FTZ R4, R58, R3, !PT ;  /* 0x000000033a047209 */ /* 0x000fc80007810000 */
[----:B------:R-:W-:Y:S01]  /*1eb0*/  FMNMX.FTZ R3, R59, R4, !PT ;  /* 0x000000043b037209 */ /* 0x000fe20007810000 */
[----:B------:R-:W2:Y:S01]  /*1ec0*/  MUFU.EX2 R37, R37 ;  /* 0x0000002500257308 */ /* 0x000ea20000000800 */
[----:B-1----:R-:W-:Y:S02]  /*1ed0*/  F2FP.BF16.F32.PACK_AB R156, R33, R32 ;  /* 0x00000020219c723e */ /* 0x002fe400000010ff */
[----:B------:R-:W-:-:S04]  /*1ee0*/  FMNMX.FTZ R4, R62, R3, !PT ;  /* 0x000000033e047209 */ /* 0x000fc80007810000 */
[----:B------:R-:W-:Y:S01]  /*1ef0*/  FMNMX.FTZ R3, R63, R4, !PT ;  /* 0x000000043f037209 */ /* 0x000fe20007810000 */
[----:B------:R-:W-:Y:S03]  /*1f00*/  MUFU.EX2 R40, R40 ;  /* 0x0000002800287308 */ /* 0x000fe60000000800 */
[----:B------:R-:W-:-:S04]  /*1f10*/  FMNMX.FTZ R4, R66, R3, !PT ;  /* 0x0000000342047209 */ /* 0x000fc80007810000 */
[----:B------:R-:W-:Y:S01]  /*1f20*/  FMNMX.FTZ R3, R67, R4, !PT ;  /* 0x0000000443037209 */ /* 0x000fe20007810000 */
[----:B------:R-:W1:Y:S01]  /*1f30*/  MUFU.EX2 R41, R41 ;  /* 0x0000002900297308 */ /* 0x000e620000000800 */
[----:B--2---:R-:W-:Y:S02]  /*1f40*/  F2FP.BF16.F32.PACK_AB R158, R37, R36 ;  /* 0x00000024259e723e */ /* 0x004fe400000010ff */
[----:B------:R-:W-:-:S04]  /*1f50*/  FMNMX.FTZ R4, R70, R3, !PT ;  /* 0x0000000346047209 */ /* 0x000fc80007810000 */
[----:B------:R-:W-:Y:S01]  /*1f60*/  FMNMX.FTZ R4, R71, R4, !PT ;  /* 0x0000000447047209 */ /* 0x000fe20007810000 */
[----:B------:R-:W-:Y:S04]  /*1f70*/  MUFU.EX2 R44, R44 ;  /* 0x0000002c002c7308 */ /* 0x000fe80000000800 */
[----:B------:R-:W2:Y:S04]  /*1f80*/  SHFL.BFLY PT, R3, R4, 0x2, 0x1f ;  /* 0x0c401f0004037f89 */ /* 0x000ea800000e0000 */
[----:B------:R-:W3:Y:S01]  /*1f90*/  MUFU.EX2 R45, R45 ;  /* 0x0000002d002d7308 */ /* 0x000ee20000000800 */
[----:B-1----:R-:W-:-:S07]  /*1fa0*/  F2FP.BF16.F32.PACK_AB R160, R41, R40 ;  /* 0x0000002829a0723e */ /* 0x002fce00000010ff */
[----:B------:R-:W-:Y:S08]  /*1fb0*/  MUFU.EX2 R48, R48 ;  /* 0x0000003000307308 */ /* 0x000ff00000000800 */
[----:B------:R-:W1:Y:S01]  /*1fc0*/  MUFU.EX2 R49, R49 ;  /* 0x0000003100317308 */ /* 0x000e620000000800 */
[----:B---3--:R-:W-:Y:S02]  /*1fd0*/  F2FP.BF16.F32.PACK_AB R162, R45, R44 ;  /* 0x0000002c2da2723e */ /* 0x008fe400000010ff */
[----:B--2---:R-:W-:-:S05]  /*1fe0*/  FMNMX.FTZ R5, R4, R3, !PT ;  /* 0x0000000304057209 */ /* 0x004fca0007810000 */
[----:B------:R-:W-:Y:S01]  /*1ff0*/  MUFU.EX2 R52, R52 ;  /* 0x0000003400347308 */ /* 0x000fe20000000800 */
[----:B------:R-:W2:Y:S07]  /*2000*/  SHFL.BFLY PT, R4, R5, 0x1, 0x1f ;  /* 0x0c201f0005047f89 */ /* 0x000eae00000e0000 */
[----:B------:R-:W3:Y:S01]  /*2010*/  MUFU.EX2 R53, R53 ;  /* 0x0000003500357308 */ /* 0x000ee20000000800 */
[----:B-1----:R-:W-:-:S07]  /*2020*/  F2FP.BF16.F32.PACK_AB R164, R49, R48 ;  /* 0x0000003031a4723e */ /* 0x002fce00000010ff */
[----:B------:R-:W-:Y:S08]  /*2030*/  MUFU.EX2 R56, R56 ;  /* 0x0000003800387308 */ /* 0x000ff00000000800 */
[----:B------:R-:W-:Y:S01]  /*2040*/  MUFU.EX2 R57, R57 ;  /* 0x0000003900397308 */ /* 0x000fe20000000800 */
[----:B--2---:R-:W-:Y:S02]  /*2050*/  FMNMX.FTZ R3, R5, R4, !PT ;  /* 0x0000000405037209 */ /* 0x004fe40007810000 */
[----:B---3--:R-:W-:-:S02]  /*2060*/  F2FP.BF16.F32.PACK_AB R166, R53, R52 ;  /* 0x0000003435a6723e */ /* 0x008fc400000010ff */
[C---:B------:R-:W-:Y:S01]  /*2070*/  FSETP.NEU.FTZ.AND P1, PT, R3.reuse, -INF , PT ;  /* 0xff8000000300780b */ /* 0x040fe20003f3d000 */
[----:B------:R-:W-:Y:S02]  /*2080*/  FMUL.FTZ R4, R3, UR10 ;  /* 0x0000000a03047c20 */ /* 0x000fe40008410000 */
[----:B------:R-:W-:Y:S03]  /*2090*/  MUFU.EX2 R60, R60 ;  /* 0x0000003c003c7308 */ /* 0x000fe60000000800 */
[----:B------:R-:W-:Y:S01]  /*20a0*/  FSEL R5, R4, RZ, P1 ;  /* 0x000000ff04057208 */ /* 0x000fe20000800000 */
[----:B------:R-:W-:Y:S01]  /*20b0*/  FADD.FTZ R4, R28, R11 ;  /* 0x0000000b1c047221 */ /* 0x000fe20000010000 */
[----:B------:R-:W-:Y:S02]  /*20c0*/  ISETP.NE.AND P1, PT, R12, RZ, PT ;  /* 0x000000ff0c00720c */ /* 0x000fe40003f25270 */
[----:B------:R-:W1:Y:S01]  /*20d0*/  S2R R12, SR_TID.X ;  /* 0x00000000000c7919 */ /* 0x000e620000002100 */
[--C-:B------:R-:W-:Y:S01]  /*20e0*/  FFMA.FTZ R26, R26, UR10, -R5.reuse ;  /* 0x0000000a1a1a7c23 */ /* 0x100fe20008010805 */
[--C-:B------:R-:W-:Y:S01]  /*20f0*/  FFMA.FTZ R27, R27, UR10, -R5.reuse ;  /* 0x0000000a1b1b7c23 */ /* 0x100fe20008010805 */
[--C-:B------:R-:W-:Y:S01]  /*2100*/  FFMA.FTZ R30, R30, UR10, -R5.reuse ;  /* 0x0000000a1e1e7c23 */ /* 0x100fe20008010805 */
[--C-:B------:R-:W-:Y:S01]  /*2110*/  FFMA.FTZ R31, R31, UR10, -R5.reuse ;  /* 0x0000000a1f1f7c23 */ /* 0x100fe20008010805 */
[--C-:B------:R-:W-:Y:S01]  /*2120*/  FFMA.FTZ R34, R34, UR10, -R5.reuse ;  /* 0x0000000a22227c23 */ /* 0x100fe20008010805 */
[--C-:B------:R-:W-:Y:S01]  /*2130*/  FFMA.FTZ R35, R35, UR10, -R5.reuse ;  /* 0x0000000a23237c23 */ /* 0x100fe20008010805 */
[----:B------:R-:W-:Y:S01]  /*2140*/  MUFU.EX2 R26, R26 ;  /* 0x0000001a001a7308 */ /* 0x000fe20000000800 */
[----:B------:R-:W-:Y:S01]  /*2150*/  FADD.FTZ R11, R29, R4 ;  /* 0x000000041d0b7221 */ /* 0x000fe20000010000 */
[--C-:B------:R-:W-:Y:S01]  /*2160*/  FFMA.FTZ R38, R38, UR10, -R5.reuse ;  /* 0x0000000a26267c23 */ /* 0x100fe20008010805 */
[--C-:B------:R-:W-:Y:S01]  /*2170*/  FFMA.FTZ R39, R39, UR10, -R5.reuse ;  /* 0x0000000a27277c23 */ /* 0x100fe20008010805 */
[----:B------:R-:W-:Y:S01]  /*2180*/  FFMA.FTZ R42, R42, UR10, -R5 ;  /* 0x0000000a2a2a7c23 */ /* 0x000fe20008010805 */
[----:B------:R-:W-:Y:S01]  /*2190*/  FADD.FTZ R4, R32, R11 ;  /* 0x0000000b20047221 */ /* 0x000fe20000010000 */
[--C-:B------:R-:W-:Y:S01]  /*21a0*/  FFMA.FTZ R43, R43, UR10, -R5.reuse ;  /* 0x0000000a2b2b7c23 */ /* 0x100fe20008010805 */
[--C-:B------:R-:W-:Y:S01]  /*21b0*/  FFMA.FTZ R46, R46, UR10, -R5.reuse ;  /* 0x0000000a2e2e7c23 */ /* 0x100fe20008010805 */
[----:B------:R-:W2:Y:S01]  /*21c0*/  MUFU.EX2 R27, R27 ;  /* 0x0000001b001b7308 */ /* 0x000ea20000000800 */
[----:B------:R-:W-:Y:S01]  /*21d0*/  FADD.FTZ R13, R33, R4 ;  /* 0x00000004210d7221 */ /* 0x000fe20000010000 */
[--C-:B------:R-:W-:Y:S01]  /*21e0*/  FFMA.FTZ R47, R47, UR10, -R5.reuse ;  /* 0x0000000a2f2f7c23 */ /* 0x100fe20008010805 */
[--C-:B------:R-:W-:Y:S01]  /*21f0*/  FFMA.FTZ R50, R50, UR10, -R5.reuse ;  /* 0x0000000a32327c23 */ /* 0x100fe20008010805 */
[----:B------:R-:W-:Y:S01]  /*2200*/  FFMA.FTZ R51, R51, UR10, -R5 ;  /* 0x0000000a33337c23 */ /* 0x000fe20008010805 */
[----:B------:R-:W-:Y:S01]  /*2210*/  FADD.FTZ R10, R36, R13 ;  /* 0x0000000d240a7221 */ /* 0x000fe20000010000 */
[--C-:B------:R-:W-:Y:S01]  /*2220*/  FFMA.FTZ R54, R54, UR10, -R5.reuse ;  /* 0x0000000a36367c23 */ /* 0x100fe20008010805 */
[--C-:B------:R-:W-:Y:S01]  /*2230*/  FFMA.FTZ R55, R55, UR10, -R5.reuse ;  /* 0x0000000a37377c23 */ /* 0x100fe20008010805 */
[----:B------:R-:W3:Y:S01]  /*2240*/  MUFU.EX2 R30, R30 ;  /* 0x0000001e001e7308 */ /* 0x000ee20000000800 */
[----:B------:R-:W-:Y:S01]  /*2250*/  FADD.FTZ R13, R37, R10 ;  /* 0x0000000a250d7221 */ /* 0x000fe20000010000 */
[--C-:B------:R-:W-:Y:S01]  /*2260*/  FFMA.FTZ R58, R58, UR10, -R5.reuse ;  /* 0x0000000a3a3a7c23 */ /* 0x100fe20008010805 */
[--C-:B------:R-:W-:Y:S01]  /*2270*/  FFMA.FTZ R59, R59, UR10, -R5.reuse ;  /* 0x0000000a3b3b7c23 */ /* 0x100fe20008010805 */
[--C-:B------:R-:W-:Y:S01]  /*2280*/  FFMA.FTZ R62, R62, UR10, -R5.reuse ;  /* 0x0000000a3e3e7c23 */ /* 0x100fe20008010805 */
[--C-:B------:R-:W-:Y:S01]  /*2290*/  FFMA.FTZ R63, R63, UR10, -R5.reuse ;  /* 0x0000000a3f3f7c23 */ /* 0x100fe20008010805 */
[--C-:B------:R-:W-:Y:S01]  /*22a0*/  FFMA.FTZ R66, R66, UR10, -R5.reuse ;  /* 0x0000000a42427c23 */ /* 0x100fe20008010805 */
[----:B------:R-:W-:Y:S01]  /*22b0*/  FFMA.FTZ R67, R67, UR10, -R5 ;  /* 0x0000000a43437c23 */ /* 0x000fe20008010805 */
[----:B------:R-:W4:Y:S01]  /*22c0*/  MUFU.EX2 R31, R31 ;  /* 0x0000001f001f7308 */ /* 0x000f220000000800 */
[----:B--2---:R-:W-:Y:S01]  /*22d0*/  FADD.FTZ R11, R26, R27 ;  /* 0x0000001b1a0b7221 */ /* 0x004fe20000010000 */
[----:B-1----:R-:W-:Y:S01]  /*22e0*/  SHF.R.U32.HI R12, RZ, 0x7, R12 ;  /* 0x00000007ff0c7819 */ /* 0x002fe2000001160c */
[--C-:B------:R-:W-:Y:S01]  /*22f0*/  FFMA.FTZ R70, R70, UR10, -R5.reuse ;  /* 0x0000000a46467c23 */ /* 0x100fe20008010805 */
[----:B------:R-:W-:Y:S01]  /*2300*/  FFMA.FTZ R71, R71, UR10, -R5 ;  /* 0x0000000a47477c23 */ /* 0x000fe20008010805 */
[----:B------:R-:W-:-:S02]  /*2310*/  F2FP.BF16.F32.PACK_AB R168, R57, R56 ;  /* 0x0000003839a8723e */ /* 0x000fc400000010ff */
[----:B------:R-:W-:Y:S01]  /*2320*/  IADD3 R176, -R12, 0xb, RZ ;  /* 0x0000000b0cb07810 */ /* 0x000fe20007ffe1ff */
[----:B------:R-:W1:Y:S01]  /*2330*/  MUFU.EX2 R34, R34 ;  /* 0x0000002200227308 */ /* 0x000e620000000800 */
[----:B---3--:R-:W-:Y:S01]  /*2340*/  FADD.FTZ R4, R30, R11 ;  /* 0x0000000b1e047221 */ /* 0x008fe20000010000 */
[----:B------:R-:W-:Y:S01]  /*2350*/  FADD.FTZ R12, R40, R13 ;  /* 0x0000000d280c7221 */ /* 0x000fe20000010000 */
[----:B------:R-:W-:-:S03]  /*2360*/  F2FP.BF16.F32.PACK_AB R153, R27, R26 ;  /* 0x0000001a1b99723e */ /* 0x000fc600000010ff */
[----:B------:R-:W-:Y:S02]  /*2370*/  FADD.FTZ R13, R41, R12 ;  /* 0x0000000c290d7221 */ /* 0x000fe40000010000 */
[----:B------:R-:W2:Y:S01]  /*2380*/  MUFU.EX2 R35, R35 ;  /* 0x0000002300237308 */ /* 0x000ea20000000800 */
[C---:B----4-:R-:W-:Y:S01]  /*2390*/  FADD.FTZ R11, R31.reuse, R4 ;  /* 0x000000041f0b7221 */ /* 0x050fe20000010000 */
[----:B------:R-:W-:Y:S02]  /*23a0*/  @!P1 VIADD R4, R8, 0x22840 ;  /* 0x0002284008049836 */ /* 0x000fe40000000000 */
[----:B------:R-:W-:Y:S01]  /*23b0*/  FADD.FTZ R12, R44, R13 ;  /* 0x0000000d2c0c7221 */ /* 0x000fe20000010000 */
[----:B------:R-:W-:Y:S02]  /*23c0*/  F2FP.BF16.F32.PACK_AB R155, R31, R30 ;  /* 0x0000001e1f9b723e */ /* 0x000fe400000010ff */
[----:B------:R-:W-:Y:S01]  /*23d0*/  @!P1 PRMT R4, RZ, 0x654, R4 ;  /* 0x00000654ff049816 */ /* 0x000fe20000000004 */
[----:B------:R-:W3:Y:S01]  /*23e0*/  MUFU.EX2 R38, R38 ;  /* 0x0000002600267308 */ /* 0x000ee20000000800 */
[----:B-1----:R-:W-:Y:S01]  /*23f0*/  FADD.FTZ R10, R34, R11 ;  /* 0x0000000b220a7221 */ /* 0x002fe20000010000 */
[----:B------:R1:W-:Y:S06]  /*2400*/  BAR.ARV R176, 0x100 ;  /* 0x000400b00000751d */ /* 0x0003ec0000002000 */
[----:B------:R-:W4:Y:S01]  /*2410*/  MUFU.EX2 R39, R39 ;  /* 0x0000002700277308 */ /* 0x000f220000000800 */
[----:B--2---:R-:W-:Y:S01]  /*2420*/  FADD.FTZ R11, R35, R10 ;  /* 0x0000000a230b7221 */ /* 0x004fe20000010000 */
[----:B------:R-:W-:Y:S01]  /*2430*/  FADD.FTZ R13, R45, R12 ;  /* 0x0000000c2d0d7221 */ /* 0x000fe20000010000 */
[----:B------:R2:W-:Y:S01]  /*2440*/  @!P1 SYNCS.ARRIVE.TRANS64.RED.A1T0 RZ, [R4+URZ], RZ ;  /* 0x000000ff04ff99a7 */ /* 0x0005e2000810043f */
[----:B------:R-:W-:-:S04]  /*2450*/  F2FP.BF16.F32.PACK_AB R157, R35, R34 ;  /* 0x00000022239d723e */ /* 0x000fc800000010ff */
[----:B------:R-:W2:Y:S01]  /*2460*/  MUFU.EX2 R42, R42 ;  /* 0x0000002a002a7308 */ /* 0x000ea20000000800 */
[----:B---3--:R-:W-:-:S07]  /*2470*/  FADD.FTZ R10, R38, R11 ;  /* 0x0000000b260a7221 */ /* 0x008fce0000010000 */
[----:B------:R-:W3:Y:S01]  /*2480*/  MUFU.EX2 R43, R43 ;  /* 0x0000002b002b7308 */ /* 0x000ee20000000800 */
[C---:B----4-:R-:W-:Y:S01]  /*2490*/  FADD.FTZ R11, R39.reuse, R10 ;  /* 0x0000000a270b7221 */ /* 0x050fe20000010000 */
[----:B------:R-:W-:Y:S01]  /*24a0*/  FADD.FTZ R10, R48, R13 ;  /* 0x0000000d300a7221 */ /* 0x000fe20000010000 */
[----:B------:R-:W-:-:S03]  /*24b0*/  F2FP.BF16.F32.PACK_AB R159, R39, R38 ;  /* 0x00000026279f723e */ /* 0x000fc600000010ff */
[----:B------:R-:W-:Y:S02]  /*24c0*/  FADD.FTZ R13, R49, R10 ;  /* 0x0000000a310d7221 */ /* 0x000fe40000010000 */
[----:B------:R-:W4:Y:S01]  /*24d0*/  MUFU.EX2 R46, R46 ;  /* 0x0000002e002e7308 */ /* 0x000f220000000800 */
[----:B--2---:R-:W-:Y:S01]  /*24e0*/  FADD.FTZ R4, R42, R11 ;  /* 0x0000000b2a047221 */ /* 0x004fe20000010000 */
[----:B------:R-:W-:-:S04]  /*24f0*/  FADD.FTZ R10, R52, R13 ;  /* 0x0000000d340a7221 */ /* 0x000fc80000010000 */
[----:B------:R-:W-:Y:S02]  /*2500*/  FADD.FTZ R13, R53, R10 ;  /* 0x0000000a350d7221 */ /* 0x000fe40000010000 */
[----:B------:R-:W2:Y:S01]  /*2510*/  MUFU.EX2 R47, R47 ;  /* 0x0000002f002f7308 */ /* 0x000ea20000000800 */
[C---:B---3--:R-:W-:Y:S01]  /*2520*/  FADD.FTZ R11, R43.reuse, R4 ;  /* 0x000000042b0b7221 */ /* 0x048fe20000010000 */
[----:B------:R-:W-:Y:S01]  /*2530*/  FADD.FTZ R10, R56, R13 ;  /* 0x0000000d380a7221 */ /* 0x000fe20000010000 */
[----:B------:R-:W-:-:S05]  /*2540*/  F2FP.BF16.F32.PACK_AB R161, R43, R42 ;  /* 0x0000002a2ba1723e */ /* 0x000fca00000010ff */
[----:B------:R-:W3:Y:S01]  /*2550*/  MUFU.EX2 R50, R50 ;  /* 0x0000003200327308 */ /* 0x000ee20000000800 */
[----:B----4-:R-:W-:-:S07]  /*2560*/  FADD.FTZ R4, R46, R11 ;  /* 0x0000000b2e047221 */ /* 0x010fce0000010000 */
[----:B------:R-:W4:Y:S01]  /*2570*/  MUFU.EX2 R51, R51 ;  /* 0x0000003300337308 */ /* 0x000f220000000800 */
[C---:B--2---:R-:W-:Y:S01]  /*2580*/  FADD.FTZ R11, R47.reuse, R4 ;  /* 0x000000042f0b7221 */ /* 0x044fe20000010000 */
[----:B------:R-:W-:-:S06]  /*2590*/  F2FP.BF16.F32.PACK_AB R163, R47, R46 ;  /* 0x0000002e2fa3723e */ /* 0x000fcc00000010ff */
[----:B------:R-:W2:Y:S01]  /*25a0*/  MUFU.EX2 R54, R54 ;  /* 0x0000003600367308 */ /* 0x000ea20000000800 */
[----:B---3--:R-:W-:Y:S01]  /*25b0*/  FADD.FTZ R4, R50, R11 ;  /* 0x0000000b32047221 */ /* 0x008fe20000010000 */
[----:B------:R-:W-:-:S04]  /*25c0*/  FADD.FTZ R11, R57, R10 ;  /* 0x0000000a390b7221 */ /* 0x000fc80000010000 */
[----:B------:R-:W-:Y:S02]  /*25d0*/  FADD.FTZ R10, R60, R11 ;  /* 0x0000000b3c0a7221 */ /* 0x000fe40000010000 */
[----:B------:R-:W3:Y:S01]  /*25e0*/  MUFU.EX2 R55, R55 ;  /* 0x0000003700377308 */ /* 0x000ee20000000800 */
[C---:B----4-:R-:W-:Y:S01]  /*25f0*/  FADD.FTZ R5, R51.reuse, R4 ;  /* 0x0000000433057221 */ /* 0x050fe20000010000 */
[----:B------:R-:W-:-:S06]  /*2600*/  F2FP.BF16.F32.PACK_AB R165, R51, R50 ;  /* 0x0000003233a5723e */ /* 0x000fcc00000010ff */
[----:B------:R-:W4:Y:S01]  /*2610*/  MUFU.EX2 R61, R61 ;  /* 0x0000003d003d7308 */ /* 0x000f220000000800 */
[----:B--2---:R-:W-:-:S07]  /*2620*/  FADD.FTZ R4, R54, R5 ;  /* 0x0000000536047221 */ /* 0x004fce0000010000 */
[----:B------:R-:W2:Y:S01]  /*2630*/  MUFU.EX2 R58, R58 ;  /* 0x0000003a003a7308 */ /* 0x000ea20000000800 */
[C---:B---3--:R-:W-:Y:S01]  /*2640*/  FADD.FTZ R5, R55.reuse, R4 ;  /* 0x0000000437057221 */ /* 0x048fe20000010000 */
[----:B------:R-:W-:-:S06]  /*2650*/  F2FP.BF16.F32.PACK_AB R167, R55, R54 ;  /* 0x0000003637a7723e */ /* 0x000fcc00000010ff */
[----:B------:R-:W3:Y:S01]  /*2660*/  MUFU.EX2 R64, R64 ;  /* 0x0000004000407308 */ /* 0x000ee20000000800 */
[C---:B----4-:R-:W-:Y:S01]  /*2670*/  FADD.FTZ R11, R61.reuse, R10 ;  /* 0x0000000a3d0b7221 */ /* 0x050fe20000010000 */
[----:B------:R-:W-:-:S06]  /*2680*/  F2FP.BF16.F32.PACK_AB R170, R61, R60 ;  /* 0x0000003c3daa723e */ /* 0x000fcc00000010ff */
[----:B------:R-:W4:Y:S01]  /*2690*/  MUFU.EX2 R59, R59 ;  /* 0x0000003b003b7308 */ /* 0x000f220000000800 */
[----:B--2---:R-:W-:-:S07]  /*26a0*/  FADD.FTZ R4, R58, R5 ;  /* 0x000000053a047221 */ /* 0x004fce0000010000 */
[----:B------:R-:W2:Y:S01]  /*26b0*/  MUFU.EX2 R65, R65 ;  /* 0x0000004100417308 */ /* 0x000ea20000000800 */
[----:B---3--:R-:W-:-:S07]  /*26c0*/  FADD.FTZ R10, R64, R11 ;  /* 0x0000000b400a7221 */ /* 0x008fce0000010000 */
[----:B------:R-:W3:Y:S01]  /*26d0*/  MUFU.EX2 R62, R62 ;  /* 0x0000003e003e7308 */ /* 0x000ee20000000800 */
[C---:B----4-:R-:W-:Y:S01]  /*26e0*/  FADD.FTZ R5, R59.reuse, R4 ;  /* 0x000000043b057221 */ /* 0x050fe20000010000 */
[----:B------:R-:W-:-:S06]  /*26f0*/  F2FP.BF16.F32.PACK_AB R169, R59, R58 ;  /* 0x0000003a3ba9723e */ /* 0x000fcc00000010ff */
[----:B------:R-:W4:Y:S01]  /*2700*/  MUFU.EX2 R68, R68 ;  /* 0x0000004400447308 */ /* 0x000f220000000800 */
[C---:B--2---:R-:W-:Y:S01]  /*2710*/  FADD.FTZ R11, R65.reuse, R10 ;  /* 0x0000000a410b7221 */ /* 0x044fe20000010000 */
[----:B------:R-:W-:-:S06]  /*2720*/  F2FP.BF16.F32.PACK_AB R172, R65, R64 ;  /* 0x0000004041ac723e */ /* 0x000fcc00000010ff */
[----:B------:R-:W2:Y:S01]  /*2730*/  MUFU.EX2 R63, R63 ;  /* 0x0000003f003f7308 */ /* 0x000ea20000000800 */
[----:B---3--:R-:W-:-:S07]  /*2740*/  FADD.FTZ R4, R62, R5 ;  /* 0x000000053e047221 */ /* 0x008fce0000010000 */
[----:B------:R-:W3:Y:S01]  /*2750*/  MUFU.EX2 R66, R66 ;  /* 0x0000004200427308 */ /* 0x000ee20000000800 */
[----:B----4-:R-:W-:-:S07]  /*2760*/  FADD.FTZ R10, R68, R11 ;  /* 0x0000000b440a7221 */ /* 0x010fce0000010000 */
[----:B------:R-:W4:Y:S01]  /*2770*/  MUFU.EX2 R9, R9 ;  /* 0x0000000900097308 */ /* 0x000f220000000800 */
[C---:B--2---:R-:W-:Y:S01]  /*2780*/  FADD.FTZ R11, R63.reuse, R4 ;  /* 0x000000043f0b7221 */ /* 0x044fe20000010000 */
[----:B------:R-:W-:-:S06]  /*2790*/  F2FP.BF16.F32.PACK_AB R171, R63, R62 ;  /* 0x0000003e3fab723e */ /* 0x000fcc00000010ff */
[----:B------:R-:W2:Y:S01]  /*27a0*/  MUFU.EX2 R67, R67 ;  /* 0x0000004300437308 */ /* 0x000ea20000000800 */
[----:B---3--:R-:W-:-:S07]  /*27b0*/  FADD.FTZ R4, R66, R11 ;  /* 0x0000000b42047221 */ /* 0x008fce0000010000 */
[----:B------:R-:W3:Y:S01]  /*27c0*/  MUFU.EX2 R70, R70 ;  /* 0x0000004600467308 */ /* 0x000ee20000000800 */
[C---:B----4-:R-:W-:Y:S01]  /*27d0*/  FADD.FTZ R5, R9.reuse, R10 ;  /* 0x0000000a09057221 */ /* 0x050fe20000010000 */
[----:B------:R-:W-:-:S06]  /*27e0*/  F2FP.BF16.F32.PACK_AB R174, R9, R68 ;  /* 0x0000004409ae723e */ /* 0x000fcc00000010ff */
[----:B------:R-:W4:Y:S01]  /*27f0*/  MUFU.EX2 R71, R71 ;  /* 0x0000004700477308 */ /* 0x000f220000000800 */
[C---:B--2---:R-:W-:Y:S01]  /*2800*/  FADD.FTZ R9, R67.reuse, R4 ;  /* 0x0000000443097221 */ /* 0x044fe20000010000 */
[----:B------:R-:W-:-:S03]  /*2810*/  F2FP.BF16.F32.PACK_AB R173, R67, R66 ;  /* 0x0000004243ad723e */ /* 0x000fc600000010ff */
[----:B---3--:R-:W-:-:S04]  /*2820*/  FADD.FTZ R4, R70, R9 ;  /* 0x0000000946047221 */ /* 0x008fc80000010000 */
[C---:B----4-:R-:W-:Y:S01]  /*2830*/  FADD.FTZ R4, R71.reuse, R4 ;  /* 0x0000000447047221 */ /* 0x050fe20000010000 */
[----:B------:R-:W-:Y:S01]  /*2840*/  F2FP.BF16.F32.PACK_AB R175, R71, R70 ;  /* 0x0000004647af723e */ /* 0x000fe200000010ff */
[----:B-1----:R-:W-:Y:S06]  /*2850*/  @!P0 BRA `(.L_x_15) ;  /* 0x0000000000048947 */ /* 0x002fec0003800000 */
[----:B------:R-:W-:Y:S01]  /*2860*/  BPT.TRAP 0x1 ;  /* 0x000000040000795c */ /* 0x000fe20000300000 */
.L_x_15:
[----:B------:R1:W2:Y:S01]  /*2870*/  SYNCS.PHASECHK.TRANS64.TRYWAIT P2, [UR21+0x22850], R7 ;  /* 0x02285007ff0075a7 */ /* 0x0002a20008040155 */
[----:B------:R-:W-:Y:S05]  /*2880*/  @!P0 BRA `(.L_x_16) ;  /* 0x0000000000048947 */ /* 0x000fea0003800000 */
[----:B------:R-:W-:Y:S01]  /*2890*/  BPT.TRAP 0x1 ;  /* 0x000000040000795c */ /* 0x000fe20000300000 */
.L_x_16:
[----:B--2---:R-:W-:Y:S05]  /*28a0*/  @P2 BRA `(.L_x_17) ;  /* 0x0000000000082947 */ /* 0x004fea0003800000 */
[----:B------:R-:W2:Y:S02]  /*28b0*/  SYNCS.PHASECHK.TRANS64.TRYWAIT P2, [UR21+0x22850], R7 ;  /* 0x02285007ff0075a7 */ /* 0x000ea40008040155 */
[----:B--2---:R-:W-:Y:S05]  /*28c0*/  @!P2 BRA `(.L_x_18) ;  /* 0x000000880080a947 */ /* 0x004fea0003800000 */
.L_x_17:
[----:B------:R3:W-:Y:S01]  /*28d0*/  BAR.SYNC.DEFER_BLOCKING R6, 0x100 ;  /* 0x000400060000751d */ /* 0x0007e20000010000 */
[----:B------:R-:W-:Y:S01]  /*28e0*/  UIADD3 UR45, UR45, 0x400, URZ ;  /* 0x000004002d2d7890 */ /* 0x000fe2000fffe03f */
[----:B--2---:R-:W-:Y:S01]  /*28f0*/  @!P1 VIADD R8, R8, 0x22860 ;  /* 0x0002286008089836 */ /* 0x004fe20000000000 */
[----:B------:R-:W-:Y:S02]  /*2900*/  UISETP.GE.AND UP0, UPT, UR44, 0x61, UPT ;  /* 0x000000612c00788c */ /* 0x000fe4000bf06270 */
[----:B------:R-:W-:Y:S01]  /*2910*/  USHF.R.U32.HI UR45, URZ, 0x4, UR45 ;  /* 0x000000043f2d7899 */ /* 0x000fe2000801162d */
[----:B------:R-:W-:Y:S01]  /*2920*/  UMOV UR7, 0x40000040 ;  /* 0x4000004000077882 */ /* 0x000fe20000000000 */
[----:B------:R-:W-:Y:S02]  /*2930*/  @!P1 PRMT R8, RZ, 0x654, R8 ;  /* 0x00000654ff089816 */ /* 0x000fe40000000008 */
[----:B------:R-:W-:Y:S01]  /*2940*/  ULOP3.LUT UR21, UR45, 0x3fff, URZ, 0xc0, !UPT ;  /* 0x00003fff2d157892 */ /* 0x000fe2000f8ec03f */
[----:B------:R-:W-:-:S03]  /*2950*/  PLOP3.LUT P2, PT, PT, PT, UP0, 0x80, 0x0 ;  /* 0x000000000000781c */ /* 0x000fc60003f4f008 */
[----:B------:R-:W-:-:S04]  /*2960*/  ULOP3.LUT UR21, UR21, 0x3000000, URZ, 0xfc, !UPT ;  /* 0x0300000015157892 */ /* 0x000fc8000f8efc3f */
[----:B------:R-:W-:Y:S01]  /*2970*/  UIMAD UR11, UR36, 0xc00, UR21 ;  /* 0x00000c00240b78a4 */ /* 0x000fe2000f8e0215 */
[----:B------:R-:W-:-:S06]  /*2980*/  WARPGROUP.ARRIVE ;  /* 0x00000000000079c5 */ /* 0x000fcc0000000000 */
[----:B------:R-:W-:Y:S02]  /*2990*/  UMOV UR6, UR11 ;  /* 0x0000000b00067c82 */ /* 0x000fe40008000000 */
[----:B------:R-:W-:Y:S01]  /*29a0*/  HGMMA.64x256x16.F32.BF16 R24, R152, gdesc[UR4].tnspB, RZ, !UPT, gsb0 ;  /* 0x43e0000498187df0 */ /* 0x000fe2000c0018ff */
[----:B------:R-:W-:Y:S01]  /*29b0*/  UIADD3 UR6, UR11, 0x80, URZ ;  /* 0x000000800b067890 */ /* 0x000fe2000fffe03f */
[----:B------:R-:W-:Y:S01]  /*29c0*/  UMOV UR7, 0x40000040 ;  /* 0x4000004000077882 */ /* 0x000fe20000000000 */
[----:B------:R-:W-:Y:S02]  /*29d0*/  WARPGROUP.DEPBAR.LE gsb0, 0x0 ;  /* 0x00008000000079c5 */ /* 0x000fe40000010000 */
[----:B------:R-:W-:-:S15]  /*29e0*/  WARPGROUP.ARRIVE ;  /* 0x00000000000079c5 */ /* 0x000fde0000000000 */
[----:B------:R-:W-:-:S08]  /*29f0*/  NOP ;  /* 0x0000000000007918 */ /* 0x000fd00000000000 */
[----:B------:R-:W-:Y:S01]  /*2a00*/  HGMMA.64x256x16.F32.BF16 R24, R156, gdesc[UR4].tnspB, R24, gsb0 ;  /* 0x43e000049c187df0 */ /* 0x000fe20008001818 */
        /* <DEDUP_REMOVED lines=23> */
[----:B------:R-:W-:Y:S03]  /*2b80*/  HGMMA.64x256x16.F32.BF16 R24, R172, gdesc[UR4].tnspB, R24, gsb0 ;  /* 0x43e00004ac187df0 */ /* 0x000fe60008001818 */
[----:B------:R-:W-:Y:S02]  /*2b90*/  WARPGROUP.DEPBAR.LE gsb0, 0x0 ;  /* 0x00008000000079c5 */ /* 0x000fe40000010000 */
[----:B------:R3:W-:Y:S01]  /*2ba0*/  @!P1 SYNCS.ARRIVE.TRANS64.RED.A1T0 RZ, [R8+URZ], RZ ;  /* 0x000000ff08ff99a7 */ /* 0x0007e2000810043f */
[----:B------:R-:W-:Y:S05]  /*2bb0*/  @!P2 BRA `(.L_x_19) ;  /* 0x0000001c0068a947 */ /* 0x000fea0003800000 */
[----:B------:R-:W-:Y:S01]  /*2bc0*/  IMAD.MOV.U32 R200, RZ, RZ, R3 ;  /* 0x000000ffffc87224 */ /* 0x000fe200078e0003 */
[----:B------:R-:W-:Y:S01]  /*2bd0*/  UIADD3 UR40, UR40, -0x2, URZ ;  /* 0xfffffffe28287890 */ /* 0x000fe2000fffe03f */
[----:B01----:R-:W-:Y:S01]  /*2be0*/  IMAD.MOV.U32 R7, RZ, RZ, R0 ;  /* 0x000000ffff077224 */ /* 0x003fe200078e0000 */
[----:B------:R-:W-:-:S10]  /*2bf0*/  ULDC UR22, c[0x0][0x988] ;  /* 0x0002620000167ab9 */ /* 0x000fd40000000800 */
.L_x_28:
[----:B------:R-:W-:Y:S01]  /*2c00*/  UIADD3 UR36, UR36, 0x1, URZ ;  /* 0x0000000124247890 */ /* 0x000fe2000fffe03f */
[----:B------:R-:W-:Y:S01]  /*2c10*/  IMAD.U32 R0, RZ, RZ, UR40 ;  /* 0x00000028ff007e24 */ /* 0x000fe2000f8e00ff */
[----:B------:R-:W-:Y:S02]  /*2c20*/  UIADD3 UR40, UR40, -0x1, URZ ;  /* 0xffffffff28287890 */ /* 0x000fe4000fffe03f */
[----:B------:R-:W-:Y:S02]  /*2c30*/  UISETP.NE.AND UP0, UPT, UR36, 0x2, UPT ;  /* 0x000000022400788c */ /* 0x000fe4000bf05270 */
[----:B------:R-:W-:Y:S02]  /*2c40*/  ISETP.GT.AND P2, PT, R0, RZ, PT ;  /* 0x000000ff0000720c */ /* 0x000fe40003f44270 */
[----:B------:R-:W-:Y:S02]  /*2c50*/  USEL UR6, URZ, 0x1, UP0 ;  /* 0x000000013f067887 */ /* 0x000fe40008000000 */
[----:B------:R-:W-:-:S02]  /*2c60*/  USEL UR36, UR36, URZ, UP0 ;  /* 0x0000003f24247287 */ /* 0x000fc40008000000 */
[----:B------:R-:W-:Y:S01]  /*2c70*/  ULOP3.LUT UR38, UR38, UR6, URZ, 0x3c, !UPT ;  /* 0x0000000626267292 */ /* 0x000fe2000f8e3c3f */
[----:B--2---:R-:W-:Y:S11]  /*2c80*/  @!P0 BRA `(.L_x_20) ;  /* 0x0000000000048947 */ /* 0x004ff60003800000 */
[----:B------:R-:W-:Y:S01]  /*2c90*/  BPT.TRAP 0x1 ;  /* 0x000000040000795c */ /* 0x000fe20000300000 */
.L_x_20:
[----:B------:R-:W0:Y:S01]  /*2ca0*/  S2UR UR7, SR_CgaCtaId ;  /* 0x00000000000779c3 */ /* 0x000e220000008800 */
[----:B------:R-:W-:Y:S01]  /*2cb0*/  IMAD.U32 R0, RZ, RZ, UR38 ;  /* 0x00000026ff007e24 */ /* 0x000fe2000f8e00ff */
[----:B------:R-:W-:-:S04]  /*2cc0*/  UMOV UR6, 0x400 ;  /* 0x0000040000067882 */ /* 0x000fc80000000000 */
[----:B------:R-:W-:-:S04]  /*2cd0*/  SHF.L.U32 R0, R0, 0x1f, RZ ;  /* 0x0000001f00007819 */ /* 0x000fc800000006ff */
[----:B------:R-:W-:-:S13]  /*2ce0*/  R2UR UR24, R0 ;  /* 0x00000000001872ca */ /* 0x000fda00000e0000 */
[----:B------:R-:W-:Y:S01]  /*2cf0*/  IMAD.U32 R0, RZ, RZ, UR24 ;  /* 0x00000018ff007e24 */ /* 0x000fe2000f8e00ff */
[----:B0-----:R-:W-:-:S04]  /*2d00*/  ULEA UR6, UR7, UR6, 0x18 ;  /* 0x0000000607067291 */ /* 0x001fc8000f8ec03f */
[----:B------:R-:W-:-:S09]  /*2d10*/  ULEA UR23, UR36, UR6, 0x3 ;  /* 0x0000000624177291 */ /* 0x000fd2000f8e183f */
[----:B------:R0:W1:Y:S01]  /*2d20*/  SYNCS.PHASECHK.TRANS64.TRYWAIT P3, [UR23+0x22830], R0 ;  /* 0x02283000ff0075a7 */ /* 0x0000620008060157 */
[----:B------:R-:W-:Y:S05]  /*2d30*/  @!P0 BRA `(.L_x_21) ;  /* 0x0000000000048947 */ /* 0x000fea0003800000 */
[----:B------:R-:W-:Y:S01]  /*2d40*/  BPT.TRAP 0x1 ;  /* 0x000000040000795c */ /* 0x000fe20000300000 */
.L_x_21:
[----:B-1----:R-:W-:Y:S05]  /*2d50*/  @P3 BRA `(.L_x_22) ;  /* 0x00000000000c3947 */ /* 0x002fea0003800000 */
[----:B0-----:R-:W-:-:S04]  /*2d60*/  IMAD.U32 R0, RZ, RZ, UR24 ;  /* 0x00000018ff007e24 */ /* 0x001fc8000f8e00ff */
[----:B------:R-:W0:Y:S02]  /*2d70*/  SYNCS.PHASECHK.TRANS64.TRYWAIT P3, [UR23+0x22830], R0 ;  /* 0x02283000ff0075a7 */ /* 0x000e240008060157 */
[----:B0-----:R-:W-:Y:S05]  /*2d80*/  @!P3 BRA `(.L_x_23) ;  /* 0x000000840064b947 */ /* 0x001fea0003800000 */
.L_x_22:
[----:B------:R-:W-:Y:S01]  /*2d90*/  UIMAD UR6, UR36, 0x300, UR20 ;  /* 0x00000300240678a4 */ /* 0x000fe2000f8e0214 */
[----:B------:R-:W-:Y:S01]  /*2da0*/  WARPGROUP.ARRIVE ;  /* 0x00000000000079c5 */ /* 0x000fe20000000000 */
[----:B------:R-:W-:Y:S01]  /*2db0*/  UMOV UR7, 0x40000040 ;  /* 0x4000004000077882 */ /* 0x000fe20000000000 */
[----:B------:R-:W-:Y:S01]  /*2dc0*/  UMOV UR11, 0x40000040 ;  /* 0x40000040000b7882 */ /* 0x000fe20000000000 */
[----:B------:R-:W-:-:S03]  /*2dd0*/  UIADD3 UR10, UR6, 0x2, URZ ;  /* 0x00000002060a7890 */ /* 0x000fc6000fffe03f */
[----:B------:R-:W1:Y:S01]  /*2de0*/  S2R R203, SR_TID.X ;  /* 0x0000000000cb7919 */ /* 0x000e620000002100 */
[----:B------:R-:W-:Y:S01]  /*2df0*/  UIADD3 UR14, UR6, 0x4, URZ ;  /* 0x00000004060e7890 */ /* 0x000fe2000fffe03f */
[----:B------:R-:W-:Y:S01]  /*2e00*/  UMOV UR15, 0x40000040 ;  /* 0x40000040000f7882 */ /* 0x000fe20000000000 */
[----:B------:R-:W-:Y:S01]  /*2e10*/  HGMMA.64x96x16.F32.BF16 R152, gdesc[UR4], RZ, !UPT, gsb0 ;  /* 0x01600000049879f0 */ /* 0x000fe2000c0018ff */
[----:B------:R-:W-:Y:S01]  /*2e20*/  UIADD3 UR18, UR6, 0x6, URZ ;  /* 0x0000000606127890 */ /* 0x000fe2000fffe03f */
[----:B------:R-:W-:Y:S01]  /*2e30*/  UMOV UR19, 0x40000040 ;  /* 0x4000004000137882 */ /* 0x000fe20000000000 */
[----:B-1----:R-:W-:Y:S01]  /*2e40*/  SHF.R.U32.HI R203, RZ, 0x7, R203 ;  /* 0x00000007ffcb7819 */ /* 0x002fe200000116cb */
[----:B------:R-:W-:Y:S02]  /*2e50*/  WARPGROUP.DEPBAR.LE gsb0, 0x0 ;  /* 0x00008000000079c5 */ /* 0x000fe40000010000 */
[----:B------:R-:W-:-:S06]  /*2e60*/  WARPGROUP.ARRIVE ;  /* 0x00000000000079c5 */ /* 0x000fcc0000000000 */
[----:B------:R-:W-:Y:S01]  /*2e70*/  HGMMA.64x96x16.F32.BF16 R152, gdesc[UR8], R152, gsb0 ;  /* 0x01600000089879f0 */ /* 0x000fe20008001898 */
[----:B------:R-:W-:Y:S02]  /*2e80*/  UMOV UR10, UR22 ;  /* 0x00000016000a7c82 */ /* 0x000fe40008000000 */
[----:B------:R-:W-:Y:S02]  /*2e90*/  WARPGROUP.DEPBAR.LE gsb0, 0x0 ;  /* 0x00008000000079c5 */ /* 0x000fe40000010000 */
[----:B------:R-:W-:-:S06]  /*2ea0*/  WARPGROUP.ARRIVE ;  /* 0x00000000000079c5 */ /* 0x000fcc0000000000 */
[----:B------:R-:W-:Y:S03]  /*2eb0*/  HGMMA.64x96x16.F32.BF16 R152, gdesc[UR12], R152, gsb0 ;  /* 0x016000000c9879f0 */ /* 0x000fe60008001898 */
[----:B------:R-:W-:Y:S02]  /*2ec0*/  WARPGROUP.DEPBAR.LE gsb0, 0x0 ;  /* 0x00008000000079c5 */ /* 0x000fe40000010000 */
[----:B------:R-:W-:-:S06]  /*2ed0*/  WARPGROUP.ARRIVE ;  /* 0x00000000000079c5 */ /* 0x000fcc0000000000 */
[----:B------:R-:W-:Y:S03]  /*2ee0*/  HGMMA.64x96x16.F32.BF16 R152, gdesc[UR16], R152, gsb0 ;  /* 0x01600000109879f0 */ /* 0x000fe60008001898 */
[----:B------:R-:W-:Y:S02]  /*2ef0*/  WARPGROUP.DEPBAR.LE gsb0, 0x0 ;  /* 0x00008000000079c5 */ /* 0x000fe40000010000 */
[----:B0-----:R-:W-:Y:S02]  /*2f00*/  FMNMX.FTZ R0, R152, R7, !PT ;  /* 0x0000000798007209 */ /* 0x001fe40007810000 */
[----:B---3--:R-:W-:Y:S02]  /*2f10*/  FMNMX.FTZ R8, R154, R200, !PT ;  /* 0x000000c89a087209 */ /* 0x008fe40007810000 */
[----:B------:R-:W-:-:S04]  /*2f20*/  FMNMX.FTZ R3, R153, R0, !PT ;  /* 0x0000000099037209 */ /* 0x000fc80007810000 */
        /* <DEDUP_REMOVED lines=21> */
[----:B------:R-:W-:-:S05]  /*3080*/  FMNMX.FTZ R3, R197, R0, !PT ;  /* 0x00000000c5037209 */ /* 0x000fca0007810000 */
[----:B------:R-:W0:Y:S02]  /*3090*/  SHFL.BFLY PT, R0, R3, 0x2, 0x1f ;  /* 0x0c401f0003007f89 */ /* 0x000e2400000e0000 */
[----:B0-----:R-:W-:Y:S02]  /*30a0*/  FMNMX.FTZ R9, R3, R0, !PT ;  /* 0x0000000003097209 */ /* 0x001fe40007810000 */
[----:B------:R-:W-:-:S03]  /*30b0*/  FMNMX.FTZ R3, R155, R8, !PT ;  /* 0x000000089b037209 */ /* 0x000fc60007810000 */
[----:B------:R-:W0:Y:S01]  /*30c0*/  SHFL.BFLY PT, R0, R9, 0x1, 0x1f ;  /* 0x0c201f0009007f89 */ /* 0x000e2200000e0000 */
[----:B------:R-:W-:-:S04]  /*30d0*/  FMNMX.FTZ R8, R158, R3, !PT ;  /* 0x000000039e087209 */ /* 0x000fc80007810000 */
[----:B------:R-:W-:-:S04]  /*30e0*/  FMNMX.FTZ R3, R159, R8, !PT ;  /* 0x000000089f037209 */ /* 0x000fc80007810000 */
[----:B------:R-:W-:-:S04]  /*30f0*/  FMNMX.FTZ R8, R162, R3, !PT ;  /* 0x00000003a2087209 */ /* 0x000fc80007810000 */
[----:B------:R-:W-:-:S04]  /*3100*/  FMNMX.FTZ R3, R163, R8, !PT ;  /* 0x00000008a3037209 */ /* 0x000fc80007810000 */
[----:B------:R-:W-:-:S04]  /*3110*/  FMNMX.FTZ R10, R166, R3, !PT ;  /* 0x00000003a60a7209 */ /* 0x000fc80007810000 */
[----:B------:R-:W-:Y:S02]  /*3120*/  FMNMX.FTZ R3, R167, R10, !PT ;  /* 0x0000000aa7037209 */ /* 0x000fe40007810000 */
[----:B0-----:R-:W-:Y:S02]  /*3130*/  FMNMX.FTZ R0, R9, R0, !PT ;  /* 0x0000000009007209 */ /* 0x001fe40007810000 */
[----:B------:R-:W-:-:S03]  /*3140*/  FMNMX.FTZ R10, R170, R3, !PT ;  /* 0x00000003aa0a7209 */ /* 0x000fc60007810000 */
[C---:B------:R-:W-:Y:S01]  /*3150*/  FMUL.FTZ R201, R0.reuse, UR10 ;  /* 0x0000000a00c97c20 */ /* 0x040fe20008410000 */
[----:B------:R-:W-:Y:S01]  /*3160*/  FMNMX.FTZ R3, R171, R10, !PT ;  /* 0x0000000aab037209 */ /* 0x000fe20007810000 */
[----:B------:R-:W-:Y:S02]  /*3170*/  FADD.FTZ R6, -R0, R7 ;  /* 0x0000000700067221 */ /* 0x000fe40000010100 */
[--C-:B------:R-:W-:Y:S01]  /*3180*/  FFMA.FTZ R164, R164, UR10, -R201.reuse ;  /* 0x0000000aa4a47c23 */ /* 0x100fe200080108c9 */
[----:B------:R-:W-:Y:S01]  /*3190*/  FMNMX.FTZ R10, R174, R3, !PT ;  /* 0x00000003ae0a7209 */ /* 0x000fe20007810000 */
[--C-:B------:R-:W-:Y:S01]  /*31a0*/  FFMA.FTZ R15, R169, UR10, -R201.reuse ;  /* 0x0000000aa90f7c23 */ /* 0x100fe200080108c9 */
[--C-:B------:R-:W-:Y:S01]  /*31b0*/  FFMA.FTZ R7, R152, UR10, -R201.reuse ;  /* 0x0000000a98077c23 */ /* 0x100fe200080108c9 */
        /* <DEDUP_REMOVED lines=10> */
[----:B------:R-:W-:Y:S01]  /*3260*/  FMUL.FTZ R6, R6, UR10 ;  /* 0x0000000a06067c20 */ /* 0x000fe20008410000 */
[----:B------:R0:W-:Y:S01]  /*3270*/  MUFU.EX2 R10, R164 ;  /* 0x000000a4000a7308 */ /* 0x0001e20000000800 */
[--C-:B------:R-:W-:Y:S01]  /*3280*/  FFMA.FTZ R23, R177, UR10, -R201.reuse ;  /* 0x0000000ab1177c23 */ /* 0x100fe200080108c9 */
[----:B------:R-:W-:Y:S01]  /*3290*/  FMNMX.FTZ R12, R182, R3, !PT ;  /* 0x00000003b60c7209 */ /* 0x000fe20007810000 */
[--C-:B------:R-:W-:Y:S01]  /*32a0*/  FFMA.FTZ R9, R157, UR10, -R201.reuse ;  /* 0x0000000a9d097c23 */ /* 0x100fe200080108c9 */
[--C-:B------:R-:W-:Y:S01]  /*32b0*/  FFMA.FTZ R172, R172, UR10, -R201.reuse ;  /* 0x0000000aacac7c23 */ /* 0x100fe200080108c9 */
[--C-:B------:R-:W-:Y:S01]  /*32c0*/  FFMA.FTZ R161, R161, UR10, -R201.reuse ;  /* 0x0000000aa1a17c23 */ /* 0x100fe200080108c9 */
[----:B------:R-:W-:Y:S01]  /*32d0*/  FMNMX.FTZ R3, R183, R12, !PT ;  /* 0x0000000cb7037209 */ /* 0x000fe20007810000 */
[--C-:B------:R-:W-:Y:S01]  /*32e0*/  FFMA.FTZ R196, R196, UR10, -R201.reuse ;  /* 0x0000000ac4c47c23 */ /* 0x100fe200080108c9 */
[----:B------:R-:W1:Y:S01]  /*32f0*/  MUFU.EX2 R6, R6 ;  /* 0x0000000600067308 */ /* 0x000e620000000800 */
[--C-:B0-----:R-:W-:Y:S01]  /*3300*/  FFMA.FTZ R164, R176, UR10, -R201.reuse ;  /* 0x0000000ab0a47c23 */ /* 0x101fe200080108c9 */
[----:B------:R-:W-:Y:S01]  /*3310*/  FMNMX.FTZ R12, R186, R3, !PT ;  /* 0x00000003ba0c7209 */ /* 0x000fe20007810000 */
[--C-:B------:R-:W-:Y:S01]  /*3320*/  FFMA.FTZ R13, R165, UR10, -R201.reuse ;  /* 0x0000000aa50d7c23 */ /* 0x100fe200080108c9 */
[--C-:B------:R-:W-:Y:S01]  /*3330*/  FFMA.FTZ R157, R185, UR10, -R201.reuse ;  /* 0x0000000ab99d7c23 */ /* 0x100fe200080108c9 */
[----:B------:R-:W-:Y:S01]  /*3340*/  FFMA.FTZ R165, R193, UR10, -R201 ;  /* 0x0000000ac1a57c23 */ /* 0x000fe200080108c9 */
[----:B------:R-:W-:-:S02]  /*3350*/  FMNMX.FTZ R3, R187, R12, !PT ;  /* 0x0000000cbb037209 */ /* 0x000fc40007810000 */
[----:B------:R-:W0:Y:S02]  /*3360*/  MUFU.EX2 R7, R7 ;  /* 0x0000000700077308 */ /* 0x000e240000000800 */
[----:B------:R-:W-:-:S04]  /*3370*/  FMNMX.FTZ R12, R190, R3, !PT ;  /* 0x00000003be0c7209 */ /* 0x000fc80007810000 */
[----:B------:R-:W-:Y:S02]  /*3380*/  FMNMX.FTZ R3, R191, R12, !PT ;  /* 0x0000000cbf037209 */ /* 0x000fe40007810000 */
[----:B------:R-:W2:Y:S01]  /*3390*/  MUFU.EX2 R152, R152 ;  /* 0x0000009800987308 */ /* 0x000ea20000000800 */
[-C--:B-1----:R-:W-:Y:S01]  /*33a0*/  FMUL.FTZ R24, R24, R6.reuse ;  /* 0x0000000618187220 */ /* 0x082fe20000410000 */
[----:B------:R-:W-:Y:S01]  /*33b0*/  FMNMX.FTZ R12, R194, R3, !PT ;  /* 0x00000003c20c7209 */ /* 0x000fe20007810000 */
[-C--:B------:R-:W-:Y:S01]  /*33c0*/  FMUL.FTZ R25, R25, R6.reuse ;  /* 0x0000000619197220 */ /* 0x080fe20000410000 */
[-C--:B------:R-:W-:Y:S01]  /*33d0*/  FMUL.FTZ R28, R28, R6.reuse ;  /* 0x000000061c1c7220 */ /* 0x080fe20000410000 */
[----:B------:R-:W-:Y:S01]  /*33e0*/  FMUL.FTZ R29, R29, R6 ;  /* 0x000000061d1d7220 */ /* 0x000fe20000410000 */
[----:B------:R-:W-:Y:S01]  /*33f0*/  FMNMX.FTZ R3, R195, R12, !PT ;  /* 0x0000000cc3037209 */ /* 0x000fe20007810000 */
[-C--:B------:R-:W-:Y:S01]  /*3400*/  FMUL.FTZ R32, R32, R6.reuse ;  /* 0x0000000620207220 */ /* 0x080fe20000410000 */
[----:B------:R-:W-:Y:S01]  /*3410*/  MUFU.EX2 R8, R11 ;  /* 0x0000000b00087308 */ /* 0x000fe20000000800 */
[----:B0-----:R-:W-:Y:S01]  /*3420*/  FFMA.FTZ R5, R6, R5, R7 ;  /* 0x0000000506057223 */ /* 0x001fe20000010007 */
[----:B------:R-:W-:Y:S01]  /*3430*/  FMNMX.FTZ R14, R198, R3, !PT ;  /* 0x00000003c60e7209 */ /* 0x000fe20007810000 */
[-C--:B------:R-:W-:Y:S01]  /*3440*/  FMUL.FTZ R33, R33, R6.reuse ;  /* 0x0000000621217220 */ /* 0x080fe20000410000 */
[-C--:B------:R-:W-:Y:S01]  /*3450*/  FMUL.FTZ R36, R36, R6.reuse ;  /* 0x0000000624247220 */ /* 0x080fe20000410000 */
[----:B------:R-:W-:Y:S01]  /*3460*/  FMUL.FTZ R37, R37, R6 ;  /* 0x0000000625257220 */ /* 0x000fe20000410000 */
[----:B------:R-:W-:Y:S01]  /*3470*/  FMNMX.FTZ R3, R199, R14, !PT ;  /* 0x0000000ec7037209 */ /* 0x000fe20007810000 */
[----:B------:R-:W-:Y:S01]  /*3480*/  FFMA.FTZ R14, R180, UR10, -R201 ;  /* 0x0000000ab40e7c23 */ /* 0x000fe200080108c9 */
[----:B------:R-:W-:Y:S01]  /*3490*/  MUFU.EX2 R9, R9 ;  /* 0x0000000900097308 */ /* 0x000fe20000000800 */
[C---:B--2---:R-:W-:Y:S01]  /*34a0*/  FADD.FTZ R5, R152.reuse, R5 ;  /* 0x0000000598057221 */ /* 0x044fe20000010000 */
[----:B------:R-:W-:Y:S01]  /*34b0*/  F2FP.BF16.F32.PACK_AB R152, R152, R7 ;  /* 0x000000079898723e */ /* 0x000fe200000010ff */
[----:B------:R-:W0:Y:S01]  /*34c0*/  SHFL.BFLY PT, R20, R3, 0x2, 0x1f ;  /* 0x0c401f0003147f89 */ /* 0x000e2200000e0000 */
[-C--:B------:R-:W-:Y:S01]  /*34d0*/  FMUL.FTZ R40, R40, R6.reuse ;  /* 0x0000000628287220 */ /* 0x080fe20000410000 */
[-C--:B------:R-:W-:Y:S01]  /*34e0*/  FMUL.FTZ R41, R41, R6.reuse ;  /* 0x0000000629297220 */ /* 0x080fe20000410000 */
[-C--:B------:R-:W-:Y:S01]  /*34f0*/  FMUL.FTZ R44, R44, R6.reuse ;  /* 0x000000062c2c7220 */ /* 0x080fe20000410000 */
[-C--:B------:R-:W-:Y:S01]  /*3500*/  FMUL.FTZ R45, R45, R6.reuse ;  /* 0x000000062d2d7220 */ /* 0x080fe20000410000 */
[----:B------:R1:W-:Y:S01]  /*3510*/  MUFU.EX2 R12, R172 ;  /* 0x000000ac000c7308 */ /* 0x0003e20000000800 */
[-C--:B------:R-:W-:Y:S01]  /*3520*/  FMUL.FTZ R48, R48, R6.reuse ;  /* 0x0000000630307220 */ /* 0x080fe20000410000 */
[-C--:B------:R-:W-:Y:S01]  /*3530*/  FMUL.FTZ R49, R49, R6.reuse ;  /* 0x0000000631317220 */ /* 0x080fe20000410000 */
[-C--:B------:R-:W-:Y:S01]  /*3540*/  FMUL.FTZ R52, R52, R6.reuse ;  /* 0x0000000634347220 */ /* 0x080fe20000410000 */
[-C--:B------:R-:W-:Y:S01]  /*3550*/  FMUL.FTZ R53, R53, R6.reuse ;  /* 0x0000000635357220 */ /* 0x080fe20000410000 */
[-C--:B------:R-:W-:Y:S01]  /*3560*/  FMUL.FTZ R56, R56, R6.reuse ;  /* 0x0000000638387220 */ /* 0x080fe20000410000 */
[-C--:B------:R-:W-:Y:S01]  /*3570*/  FMUL.FTZ R57, R57, R6.reuse ;  /* 0x0000000639397220 */ /* 0x080fe20000410000 */
[-C--:B------:R-:W-:Y:S01]  /*3580*/  FMUL.FTZ R60, R60, R6.reuse ;  /* 0x000000063c3c7220 */ /* 0x080fe20000410000 */
[----:B------:R-:W-:Y:S01]  /*3590*/  MUFU.EX2 R156, R156 ;  /* 0x0000009c009c7308 */ /* 0x000fe20000000800 */
[--C-:B-1----:R-:W-:Y:S01]  /*35a0*/  FFMA.FTZ R172, R192, UR10, -R201.reuse ;  /* 0x0000000ac0ac7c23 */ /* 0x102fe200080108c9 */
[-C--:B------:R-:W-:Y:S01]  /*35b0*/  FMUL.FTZ R61, R61, R6.reuse ;  /* 0x000000063d3d7220 */ /* 0x080fe20000410000 */
[-C--:B------:R-:W-:Y:S01]  /*35c0*/  FMUL.FTZ R64, R64, R6.reuse ;  /* 0x0000000640407220 */ /* 0x080fe20000410000 */
[-C--:B------:R-:W-:Y:S01]  /*35d0*/  FMUL.FTZ R65, R65, R6.reuse ;  /* 0x0000000641417220 */ /* 0x080fe20000410000 */
[-C--:B------:R-:W-:Y:S01]  /*35e0*/  FMUL.FTZ R68, R68, R6.reuse ;  /* 0x0000000644447220 */ /* 0x080fe20000410000 */
[-C--:B------:R-:W-:Y:S01]  /*35f0*/  FMUL.FTZ R69, R69, R6.reuse ;  /* 0x0000000645457220 */ /* 0x080fe20000410000 */
[-C--:B------:R-:W-:Y:S01]  /*3600*/  FMUL.FTZ R72, R72, R6.reuse ;  /* 0x0000000648487220 */ /* 0x080fe20000410000 */
[----:B------:R1:W-:Y:S01]  /*3610*/  MUFU.EX2 R11, R161 ;  /* 0x000000a1000b7308 */ /* 0x0003e20000000800 */
[-C--:B------:R-:W-:Y:S01]  /*3620*/  FMUL.FTZ R73, R73, R6.reuse ;  /* 0x0000000649497220 */ /* 0x080fe20000410000 */
[----:B------:R-:W-:Y:S01]  /*3630*/  FMUL.FTZ R76, R76, R6 ;  /* 0x000000064c4c7220 */ /* 0x000fe20000410000 */
[----:B0-----:R-:W-:Y:S01]  /*3640*/  FMNMX.FTZ R169, R3, R20, !PT ;  /* 0x0000001403a97209 */ /* 0x001fe20007810000 */
[--C-:B------:R-:W-:Y:S01]  /*3650*/  FFMA.FTZ R20, R188, UR10, -R201.reuse ;  /* 0x0000000abc147c23 */ /* 0x100fe200080108c9 */
[-C--:B------:R-:W-:Y:S01]  /*3660*/  FMUL.FTZ R77, R77, R6.reuse ;  /* 0x000000064d4d7220 */ /* 0x080fe20000410000 */
[-C--:B------:R-:W-:Y:S01]  /*3670*/  FMUL.FTZ R80, R80, R6.reuse ;  /* 0x0000000650507220 */ /* 0x080fe20000410000 */
[-C--:B------:R-:W-:Y:S01]  /*3680*/  FMUL.FTZ R81, R81, R6.reuse ;  /* 0x0000000651517220 */ /* 0x080fe20000410000 */
[----:B------:R-:W0:Y:S01]  /*3690*/  SHFL.BFLY PT, R176, R169, 0x1, 0x1f ;  /* 0x0c201f00a9b07f89 */ /* 0x000e2200000e0000 */
[----:B------:R-:W-:Y:S01]  /*36a0*/  MUFU.EX2 R13, R13 ;  /* 0x0000000d000d7308 */ /* 0x000fe20000000800 */
[----:B-1----:R-:W-:Y:S01]  /*36b0*/  FFMA.FTZ R161, R189, UR10, -R201 ;  /* 0x0000000abda17c23 */ /* 0x002fe200080108c9 */
[-C--:B------:R-:W-:Y:S01]  /*36c0*/  FMUL.FTZ R84, R84, R6.reuse ;  /* 0x0000000654547220 */ /* 0x080fe20000410000 */
[-C--:B------:R-:W-:Y:S01]  /*36d0*/  FMUL.FTZ R85, R85, R6.reuse ;  /* 0x0000000655557220 */ /* 0x080fe20000410000 */
[-C--:B------:R-:W-:Y:S01]  /*36e0*/  FMUL.FTZ R88, R88, R6.reuse ;  /* 0x0000000658587220 */ /* 0x080fe20000410000 */
[-C--:B------:R-:W-:Y:S01]  /*36f0*/  FMUL.FTZ R89, R89, R6.reuse ;  /* 0x0000000659597220 */ /* 0x080fe20000410000 */
[-C--:B------:R-:W-:Y:S01]  /*3700*/  FMUL.FTZ R92, R92, R6.reuse ;  /* 0x000000065c5c7220 */ /* 0x080fe20000410000 */
[-C--:B------:R-:W-:Y:S01]  /*3710*/  FMUL.FTZ R93, R93, R6.reuse ;  /* 0x000000065d5d7220 */ /* 0x080fe20000410000 */
[----:B------:R-:W-:Y:S01]  /*3720*/  MUFU.EX2 R160, R160 ;  /* 0x000000a000a07308 */ /* 0x000fe20000000800 */
        /* <DEDUP_REMOVED lines=13> */
[----:B------:R-:W-:Y:S01]  /*3800*/  FMUL.FTZ R120, R120, R6 ;  /* 0x0000000678787220 */ /* 0x000fe20000410000 */
[----:B0-----:R-:W-:Y:S01]  /*3810*/  FMNMX.FTZ R3, R169, R176, !PT ;  /* 0x000000b0a9037209 */ /* 0x001fe20007810000 */
[----:B------:R-:W-:Y:S01]  /*3820*/  MUFU.EX2 R21, R21 ;  /* 0x0000001500157308 */ /* 0x000fe20000000800 */
[----:B------:R-:W-:Y:S01]  /*3830*/  IADD3 R176, -R203, 0xb, RZ ;  /* 0x0000000bcbb07810 */ /* 0x000fe20007ffe1ff */
[-C--:B------:R-:W-:Y:S01]  /*3840*/  FMUL.FTZ R121, R121, R6.reuse ;  /* 0x0000000679797220 */ /* 0x080fe20000410000 */
[-C--:B------:R-:W-:Y:S01]  /*3850*/  FMUL.FTZ R124, R124, R6.reuse ;  /* 0x000000067c7c7220 */ /* 0x080fe20000410000 */
[C---:B------:R-:W-:Y:S01]  /*3860*/  FADD.FTZ R173, -R3.reuse, R200 ;  /* 0x000000c803ad7221 */ /* 0x040fe20000010100 */
[----:B------:R-:W-:Y:S01]  /*3870*/  FMUL.FTZ R181, R3, UR10 ;  /* 0x0000000a03b57c20 */ /* 0x000fe20008410000 */
[-C--:B------:R-:W-:Y:S01]  /*3880*/  FMUL.FTZ R125, R125, R6.reuse ;  /* 0x000000067d7d7220 */ /* 0x080fe20000410000 */
[----:B------:R-:W-:Y:S01]  /*3890*/  FMUL.FTZ R128, R128, R6 ;  /* 0x0000000680807220 */ /* 0x000fe20000410000 */
[----:B------:R-:W-:Y:S01]  /*38a0*/  FMUL.FTZ R173, R173, UR10 ;  /* 0x0000000aadad7c20 */ /* 0x000fe20008410000 */
[--C-:B------:R-:W-:Y:S01]  /*38b0*/  FFMA.FTZ R184, R154, UR10, -R181.reuse ;  /* 0x0000000a9ab87c23 */ /* 0x100fe200080108b5 */
[--C-:B------:R-:W-:Y:S01]  /*38c0*/  FFMA.FTZ R155, R155, UR10, -R181.reuse ;  /* 0x0000000a9b9b7c23 */ /* 0x100fe200080108b5 */
[--C-:B------:R-:W-:Y:S01]  /*38d0*/  FFMA.FTZ R177, R158, UR10, -R181.reuse ;  /* 0x0000000a9eb17c23 */ /* 0x100fe200080108b5 */
[--C-:B------:R-:W-:Y:S01]  /*38e0*/  FFMA.FTZ R188, R159, UR10, -R181.reuse ;  /* 0x0000000a9fbc7c23 */ /* 0x100fe200080108b5 */
[--C-:B------:R-:W-:Y:S01]  /*38f0*/  FFMA.FTZ R202, R175, UR10, -R181.reuse ;  /* 0x0000000aafca7c23 */ /* 0x100fe200080108b5 */
[----:B------:R-:W-:Y:S01]  /*3900*/  MUFU.EX2 R173, R173 ;  /* 0x000000ad00ad7308 */ /* 0x000fe20000000800 */
[--C-:B------:R-:W-:Y:S01]  /*3910*/  FFMA.FTZ R175, R178, UR10, -R181.reuse ;  /* 0x0000000ab2af7c23 */ /* 0x100fe200080108b5 */
[--C-:B------:R-:W-:Y:S01]  /*3920*/  FFMA.FTZ R178, R179, UR10, -R181.reuse ;  /* 0x0000000ab3b27c23 */ /* 0x100fe200080108b5 */
[--C-:B------:R-:W-:Y:S01]  /*3930*/  FFMA.FTZ R179, R182, UR10, -R181.reuse ;  /* 0x0000000ab6b37c23 */ /* 0x100fe200080108b5 */
[--C-:B------:R-:W-:Y:S01]  /*3940*/  FFMA.FTZ R159, R162, UR10, -R181.reuse ;  /* 0x0000000aa29f7c23 */ /* 0x100fe200080108b5 */
[----:B------:R-:W-:Y:S01]  /*3950*/  FFMA.FTZ R182, R183, UR10, -R181 ;  /* 0x0000000ab7b67c23 */ /* 0x000fe200080108b5 */
[----:B------:R-:W-:-:S02]  /*3960*/  IMAD.U32 R183, RZ, RZ, UR23 ;  /* 0x00000017ffb77e24 */ /* 0x000fc4000f8e00ff */
[--C-:B------:R-:W-:Y:S01]  /*3970*/  FFMA.FTZ R192, R163, UR10, -R181.reuse ;  /* 0x0000000aa3c07c23 */ /* 0x100fe200080108b5 */
[----:B------:R-:W0:Y:S01]  /*3980*/  MUFU.EX2 R184, R184 ;  /* 0x000000b800b87308 */ /* 0x000e220000000800 */
[--C-:B------:R-:W-:Y:S01]  /*3990*/  FFMA.FTZ R163, R166, UR10, -R181.reuse ;  /* 0x0000000aa6a37c23 */ /* 0x100fe200080108b5 */
[----:B------:R-:W-:Y:S02]  /*39a0*/  @!P1 VIADD R154, R183, 0x22840 ;  /* 0x00022840b79a9836 */ /* 0x000fe40000000000 */
[--C-:B------:R-:W-:Y:S01]  /*39b0*/  FFMA.FTZ R200, R171, UR10, -R181.reuse ;  /* 0x0000000aabc87c23 */ /* 0x100fe200080108b5 */
[--C-:B------:R-:W-:Y:S01]  /*39c0*/  FFMA.FTZ R171, R174, UR10, -R181.reuse ;  /* 0x0000000aaeab7c23 */ /* 0x100fe200080108b5 */
[--C-:B------:R-:W-:Y:S01]  /*39d0*/  FFMA.FTZ R185, R186, UR10, -R181.reuse ;  /* 0x0000000abab97c23 */ /* 0x100fe200080108b5 */
[--C-:B------:R-:W-:Y:S01]  /*39e0*/  FFMA.FTZ R186, R187, UR10, -R181.reuse ;  /* 0x0000000abbba7c23 */ /* 0x100fe200080108b5 */
[----:B------:R-:W-:Y:S01]  /*39f0*/  @!P1 PRMT R154, RZ, 0x654, R154 ;  /* 0x00000654ff9a9816 */ /* 0x000fe2000000009a */
[----:B------:R-:W1:Y:S01]  /*3a00*/  MUFU.EX2 R155, R155 ;  /* 0x0000009b009b7308 */ /* 0x000e620000000800 */
[----:B------:R2:W-:Y:S06]  /*3a10*/  BAR.ARV R176, 0x100 ;  /* 0x000400b00000751d */ /* 0x0005ec0000002000 */
[----:B------:R3:W-:Y:S01]  /*3a20*/  @!P1 SYNCS.ARRIVE.TRANS64.RED.A1T0 RZ, [R154+URZ], RZ ;  /* 0x000000ff9aff99a7 */ /* 0x0007e2000810043f */
[----:B------:R-:W4:Y:S01]  /*3a30*/  MUFU.EX2 R177, R177 ;  /* 0x000000b100b17308 */ /* 0x000f220000000800 */
[----:B0-----:R-:W-:Y:S01]  /*3a40*/  FFMA.FTZ R4, R173, R4, R184 ;  /* 0x00000004ad047223 */ /* 0x001fe200000100b8 */
[--C-:B------:R-:W-:Y:S01]  /*3a50*/  FFMA.FTZ R187, R190, UR10, -R181.reuse ;  /* 0x0000000abebb7c23 */ /* 0x100fe200080108b5 */
[--C-:B------:R-:W-:Y:S01]  /*3a60*/  FFMA.FTZ R190, R191, UR10, -R181.reuse ;  /* 0x0000000abfbe7c23 */ /* 0x100fe200080108b5 */
[--C-:B------:R-:W-:Y:S01]  /*3a70*/  FFMA.FTZ R194, R194, UR10, -R181.reuse ;  /* 0x0000000ac2c27c23 */ /* 0x100fe200080108b5 */
[--C-:B------:R-:W-:Y:S01]  /*3a80*/  FFMA.FTZ R195, R195, UR10, -R181.reuse ;  /* 0x0000000ac3c37c23 */ /* 0x100fe200080108b5 */
[----:B------:R-:W-:Y:S01]  /*3a90*/  FFMA.FTZ R198, R198, UR10, -R181 ;  /* 0x0000000ac6c67c23 */ /* 0x000fe200080108b5 */
[----:B---3--:R-:W-:Y:S01]  /*3aa0*/  FADD.FTZ R154, R8, R5 ;  /* 0x00000005089a7221 */ /* 0x008fe20000010000 */
[----:B------:R-:W0:Y:S01]  /*3ab0*/  MUFU.EX2 R188, R188 ;  /* 0x000000bc00bc7308 */ /* 0x000e220000000800 */
[----:B-1----:R-:W-:Y:S01]  /*3ac0*/  FADD.FTZ R4, R155, R4 ;  /* 0x000000049b047221 */ /* 0x002fe20000010000 */
[----:B------:R-:W-:Y:S01]  /*3ad0*/  FFMA.FTZ R199, R199, UR10, -R181 ;  /* 0x0000000ac7c77c23 */ /* 0x000fe200080108b5 */
[----:B------:R-:W-:Y:S01]  /*3ae0*/  FADD.FTZ R5, R9, R154 ;  /* 0x0000009a09057221 */ /* 0x000fe20000010000 */
[-C--:B------:R-:W-:Y:S01]  /*3af0*/  FMUL.FTZ R129, R129, R6.reuse ;  /* 0x0000000681817220 */ /* 0x080fe20000410000 */
[-C--:B------:R-:W-:Y:S01]  /*3b00*/  FMUL.FTZ R132, R132, R6.reuse ;  /* 0x0000000684847220 */ /* 0x080fe20000410000 */
[-C--:B------:R-:W-:Y:S01]  /*3b10*/  FMUL.FTZ R133, R133, R6.reuse ;  /* 0x0000000685857220 */ /* 0x080fe20000410000 */
[----:B------:R-:W-:Y:S01]  /*3b20*/  FADD.FTZ R154, R156, R5 ;  /* 0x000000059c9a7221 */ /* 0x000fe20000010000 */
[----:B------:R-:W1:Y:S01]  /*3b30*/  MUFU.EX2 R159, R159 ;  /* 0x0000009f009f7308 */ /* 0x000e620000000800 */
[----:B----4-:R-:W-:Y:S01]  /*3b40*/  FADD.FTZ R7, R177, R4 ;  /* 0x00000004b1077221 */ /* 0x010fe20000010000 */
[-C--:B------:R-:W-:Y:S01]  /*3b50*/  FMUL.FTZ R136, R136, R6.reuse ;  /* 0x0000000688887220 */ /* 0x080fe20000410000 */
[----:B------:R-:W-:Y:S01]  /*3b60*/  FADD.FTZ R5, R11, R154 ;  /* 0x0000009a0b057221 */ /* 0x000fe20000010000 */
[-C--:B------:R-:W-:Y:S01]  /*3b70*/  FMUL.FTZ R137, R137, R6.reuse ;  /* 0x0000000689897220 */ /* 0x080fe20000410000 */
[-C--:B------:R-:W-:Y:S01]  /*3b80*/  FMUL.FTZ R140, R140, R6.reuse ;  /* 0x000000068c8c7220 */ /* 0x080fe20000410000 */
[-C--:B------:R-:W-:Y:S01]  /*3b90*/  FMUL.FTZ R141, R141, R6.reuse ;  /* 0x000000068d8d7220 */ /* 0x080fe20000410000 */
[----:B------:R-:W-:Y:S01]  /*3ba0*/  FADD.FTZ R154, R10, R5 ;  /* 0x000000050a9a7221 */ /* 0x000fe20000010000 */
[----:B------:R-:W3:Y:S01]  /*3bb0*/  MUFU.EX2 R192, R192 ;  /* 0x000000c000c07308 */ /* 0x000ee20000000800 */
[----:B0-----:R-:W-:Y:S01]  /*3bc0*/  FADD.FTZ R4, R188, R7 ;  /* 0x00000007bc047221 */ /* 0x001fe20000010000 */
[-C--:B------:R-:W-:Y:S01]  /*3bd0*/  FMUL.FTZ R144, R144, R6.reuse ;  /* 0x0000000690907220 */ /* 0x080fe20000410000 */
[----:B------:R-:W-:Y:S01]  /*3be0*/  FADD.FTZ R5, R13, R154 ;  /* 0x0000009a0d057221 */ /* 0x000fe20000010000 */
[-C--:B------:R-:W-:Y:S01]  /*3bf0*/  FMUL.FTZ R145, R145, R6.reuse ;  /* 0x0000000691917220 */ /* 0x080fe20000410000 */
[-C--:B------:R-:W-:Y:S01]  /*3c00*/  FMUL.FTZ R148, R148, R6.reuse ;  /* 0x0000000694947220 */ /* 0x080fe20000410000 */
[----:B------:R-:W-:Y:S01]  /*3c10*/  FMUL.FTZ R149, R149, R6 ;  /* 0x0000000695957220 */ /* 0x000fe20000410000 */
[----:B------:R-:W-:Y:S01]  /*3c20*/  FADD.FTZ R154, R160, R5 ;  /* 0x00000005a09a7221 */ /* 0x000fe20000010000 */
[----:B------:R0:W-:Y:S01]  /*3c30*/  MUFU.EX2 R169, R196 ;  /* 0x000000c400a97308 */ /* 0x0001e20000000800 */
        /* <DEDUP_REMOVED lines=8> */
[--C-:B0-----:R-:W-:Y:S01]  /*3cc0*/  FFMA.FTZ R196, R167, UR10, -R181.reuse ;  /* 0x0000000aa7c47c23 */ /* 0x101fe200080108b5 */
[----:B------:R-:W-:Y:S01]  /*3cd0*/  FFMA.FTZ R167, R170, UR10, -R181 ;  /* 0x0000000aaaa77c23 */ /* 0x000fe200080108b5 */
[----:B---3--:R-:W-:Y:S01]  /*3ce0*/  FADD.FTZ R4, R192, R7 ;  /* 0x00000007c0047221 */ /* 0x008fe20000010000 */
[----:B------:R-:W-:Y:S01]  /*3cf0*/  FADD.FTZ R5, R21, R154 ;  /* 0x0000009a15057221 */ /* 0x000fe20000010000 */
[-C--:B------:R-:W-:Y:S01]  /*3d00*/  FMUL.FTZ R31, R31, R173.reuse ;  /* 0x000000ad1f1f7220 */ /* 0x080fe20000410000 */
[-C--:B------:R-:W-:Y:S01]  /*3d10*/  FMUL.FTZ R34, R34, R173.reuse ;  /* 0x000000ad22227220 */ /* 0x080fe20000410000 */
[-C--:B------:R-:W-:Y:S01]  /*3d20*/  FMUL.FTZ R35, R35, R173.reuse ;  /* 0x000000ad23237220 */ /* 0x080fe20000410000 */
[----:B------:R-:W0:Y:S01]  /*3d30*/  MUFU.EX2 R196, R196 ;  /* 0x000000c400c47308 */ /* 0x000e220000000800 */
[-C--:B------:R-:W-:Y:S01]  /*3d40*/  FMUL.FTZ R38, R38, R173.reuse ;  /* 0x000000ad26267220 */ /* 0x080fe20000410000 */
[-C--:B------:R-:W-:Y:S01]  /*3d50*/  FMUL.FTZ R39, R39, R173.reuse ;  /* 0x000000ad27277220 */ /* 0x080fe20000410000 */
[-C--:B------:R-:W-:Y:S01]  /*3d60*/  FMUL.FTZ R42, R42, R173.reuse ;  /* 0x000000ad2a2a7220 */ /* 0x080fe20000410000 */
[-C--:B------:R-:W-:Y:S01]  /*3d70*/  FMUL.FTZ R43, R43, R173.reuse ;  /* 0x000000ad2b2b7220 */ /* 0x080fe20000410000 */
[-C--:B------:R-:W-:Y:S01]  /*3d80*/  FMUL.FTZ R46, R46, R173.reuse ;  /* 0x000000ad2e2e7220 */ /* 0x080fe20000410000 */
[-C--:B------:R-:W-:Y:S01]  /*3d90*/  FMUL.FTZ R47, R47, R173.reuse ;  /* 0x000000ad2f2f7220 */ /* 0x080fe20000410000 */
[-C--:B------:R-:W-:Y:S01]  /*3da0*/  FMUL.FTZ R50, R50, R173.reuse ;  /* 0x000000ad32327220 */ /* 0x080fe20000410000 */
[----:B------:R-:W3:Y:S01]  /*3db0*/  MUFU.EX2 R167, R167 ;  /* 0x000000a700a77308 */ /* 0x000ee20000000800 */
[----:B-1----:R-:W-:Y:S01]  /*3dc0*/  FADD.FTZ R7, R163, R4 ;  /* 0x00000004a3077221 */ /* 0x002fe20000010000 */
[-C--:B------:R-:W-:Y:S01]  /*3dd0*/  FMUL.FTZ R51, R51, R173.reuse ;  /* 0x000000ad33337220 */ /* 0x080fe20000410000 */
[-C--:B------:R-:W-:Y:S01]  /*3de0*/  FMUL.FTZ R54, R54, R173.reuse ;  /* 0x000000ad36367220 */ /* 0x080fe20000410000 */
[-C--:B------:R-:W-:Y:S01]  /*3df0*/  FMUL.FTZ R55, R55, R173.reuse ;  /* 0x000000ad37377220 */ /* 0x080fe20000410000 */
[-C--:B------:R-:W-:Y:S01]  /*3e00*/  FMUL.FTZ R58, R58, R173.reuse ;  /* 0x000000ad3a3a7220 */ /* 0x080fe20000410000 */
[-C--:B------:R-:W-:Y:S01]  /*3e10*/  FMUL.FTZ R59, R59, R173.reuse ;  /* 0x000000ad3b3b7220 */ /* 0x080fe20000410000 */
[-C--:B------:R-:W-:Y:S01]  /*3e20*/  FMUL.FTZ R62, R62, R173.reuse ;  /* 0x000000ad3e3e7220 */ /* 0x080fe20000410000 */
[----:B------:R-:W1:Y:S01]  /*3e30*/  MUFU.EX2 R200, R200 ;  /* 0x000000c800c87308 */ /* 0x000e620000000800 */
[----:B0-----:R-:W-:Y:S01]  /*3e40*/  FADD.FTZ R4, R196, R7 ;  /* 0x00000007c4047221 */ /* 0x001fe20000010000 */
[-C--:B------:R-:W-:Y:S01]  /*3e50*/  FMUL.FTZ R63, R63, R173.reuse ;  /* 0x000000ad3f3f7220 */ /* 0x080fe20000410000 */
[-C--:B------:R-:W-:Y:S01]  /*3e60*/  FMUL.FTZ R66, R66, R173.reuse ;  /* 0x000000ad42427220 */ /* 0x080fe20000410000 */
[-C--:B------:R-:W-:Y:S01]  /*3e70*/  FMUL.FTZ R67, R67, R173.reuse ;  /* 0x000000ad43437220 */ /* 0x080fe20000410000 */
[-C--:B------:R-:W-:Y:S01]  /*3e80*/  FMUL.FTZ R70, R70, R173.reuse ;  /* 0x000000ad46467220 */ /* 0x080fe20000410000 */
[-C--:B------:R-:W-:Y:S01]  /*3e90*/  FMUL.FTZ R71, R71, R173.reuse ;  /* 0x000000ad47477220 */ /* 0x080fe20000410000 */
[-C--:B------:R-:W-:Y:S01]  /*3ea0*/  FMUL.FTZ R74, R74, R173.reuse ;  /* 0x000000ad4a4a7220 */ /* 0x080fe20000410000 */
[----:B------:R-:W0:Y:S01]  /*3eb0*/  MUFU.EX2 R171, R171 ;  /* 0x000000ab00ab7308 */ /* 0x000e220000000800 */
[----:B---3--:R-:W-:Y:S01]  /*3ec0*/  FADD.FTZ R7, R167, R4 ;  /* 0x00000004a7077221 */ /* 0x008fe20000010000 */
        /* <DEDUP_REMOVED lines=50> */
[----:B------:R-:W-:Y:S01]  /*41f0*/  FMUL.FTZ R151, R151, R173 ;  /* 0x000000ad97977220 */ /* 0x000fe20000410000 */
[----:B------:R-:W-:-:S02]  /*4200*/  F2FP.BF16.F32.PACK_AB R156, R11, R156 ;  /* 0x0000009c0b9c723e */ /* 0x000fc400000010ff */
[----:B------:R-:W-:Y:S01]  /*4210*/  F2FP.BF16.F32.PACK_AB R158, R13, R10 ;  /* 0x0000000a0d9e723e */ /* 0x000fe200000010ff */
[----:B------:R-:W3:Y:S01]  /*4220*/  MUFU.EX2 R179, R179 ;  /* 0x000000b300b37308 */ /* 0x000ee20000000800 */
[----:B-1----:R-:W-:Y:S01]  /*4230*/  FADD.FTZ R4, R178, R7 ;  /* 0x00000007b2047221 */ /* 0x002fe20000010000 */
[----:B------:R-:W-:Y:S02]  /*4240*/  F2FP.BF16.F32.PACK_AB R160, R15, R160 ;  /* 0x000000a00fa0723e */ /* 0x000fe400000010ff */
[----:B------:R-:W-:Y:S02]  /*4250*/  F2FP.BF16.F32.PACK_AB R162, R21, R12 ;  /* 0x0000000c15a2723e */ /* 0x000fe400000010ff */
[----:B------:R-:W-:Y:S02]  /*4260*/  F2FP.BF16.F32.PACK_AB R164, R23, R164 ;  /* 0x000000a417a4723e */ /* 0x000fe400000010ff */
[----:B------:R-:W1:Y:S01]  /*4270*/  MUFU.EX2 R153, R153 ;  /* 0x0000009900997308 */ /* 0x000e620000000800 */
[----:B0-----:R-:W-:-:S07]  /*4280*/  FADD.FTZ R154, R14, R5 ;  /* 0x000000050e9a7221 */ /* 0x001fce0000010000 */
[----:B------:R-:W0:Y:S01]  /*4290*/  MUFU.EX2 R182, R182 ;  /* 0x000000b600b67308 */ /* 0x000e220000000800 */
[----:B---3--:R-:W-:-:S07]  /*42a0*/  FADD.FTZ R7, R179, R4 ;  /* 0x00000004b3077221 */ /* 0x008fce0000010000 */
[----:B------:R-:W3:Y:S01]  /*42b0*/  MUFU.EX2 R168, R168 ;  /* 0x000000a800a87308 */ /* 0x000ee20000000800 */
[C---:B-1----:R-:W-:Y:S01]  /*42c0*/  FADD.FTZ R5, R153.reuse, R154 ;  /* 0x0000009a99057221 */ /* 0x042fe20000010000 */
        /* <DEDUP_REMOVED lines=8> */
[----:B-1----:R-:W-:-:S07]  /*4350*/  FADD.FTZ R7, R185, R4 ;  /* 0x00000004b9077221 */ /* 0x002fce0000010000 */
[----:B------:R-:W1:Y:S01]  /*4360*/  MUFU.EX2 R20, R20 ;  /* 0x0000001400147308 */ /* 0x000e620000000800 */
[C---:B0-----:R-:W-:Y:S01]  /*4370*/  FADD.FTZ R5, R157.reuse, R154 ;  /* 0x0000009a9d057221 */ /* 0x041fe20000010000 */
[----:B------:R-:W-:Y:S02]  /*4380*/  F2FP.BF16.F32.PACK_AB R168, R157, R168 ;  /* 0x000000a89da8723e */ /* 0x000fe400000010ff */
[----:B------:R-:W-:Y:S02]  /*4390*/  F2FP.BF16.F32.PACK_AB R157, R192, R159 ;  /* 0x0000009fc09d723e */ /* 0x000fe400000010ff */
[----:B------:R-:W-:Y:S02]  /*43a0*/  F2FP.BF16.F32.PACK_AB R159, R196, R163 ;  /* 0x000000a3c49f723e */ /* 0x000fe400000010ff */
[----:B------:R-:W0:Y:S01]  /*43b0*/  MUFU.EX2 R187, R187 ;  /* 0x000000bb00bb7308 */ /* 0x000e220000000800 */
[----:B---3--:R-:W-:Y:S01]  /*43c0*/  FADD.FTZ R4, R186, R7 ;  /* 0x00000007ba047221 */ /* 0x008fe20000010000 */
[----:B------:R-:W-:-:S06]  /*43d0*/  F2FP.BF16.F32.PACK_AB R163, R202, R171 ;  /* 0x000000abcaa3723e */ /* 0x000fcc00000010ff */
[----:B------:R-:W3:Y:S01]  /*43e0*/  MUFU.EX2 R161, R161 ;  /* 0x000000a100a17308 */ /* 0x000ee20000000800 */
[----:B-1----:R-:W-:-:S07]  /*43f0*/  FADD.FTZ R154, R20, R5 ;  /* 0x00000005149a7221 */ /* 0x002fce0000010000 */
[----:B------:R-:W1:Y:S01]  /*4400*/  MUFU.EX2 R190, R190 ;  /* 0x000000be00be7308 */ /* 0x000e620000000800 */
[----:B0-----:R-:W-:-:S07]  /*4410*/  FADD.FTZ R7, R187, R4 ;  /* 0x00000004bb077221 */ /* 0x001fce0000010000 */
[----:B------:R-:W0:Y:S01]  /*4420*/  MUFU.EX2 R172, R172 ;  /* 0x000000ac00ac7308 */ /* 0x000e220000000800 */
[----:B---3--:R-:W-:Y:S01]  /*4430*/  FADD.FTZ R5, R161, R154 ;  /* 0x0000009aa1057221 */ /* 0x008fe20000010000 */
[----:B------:R-:W-:Y:S02]  /*4440*/  F2FP.BF16.F32.PACK_AB R154, R9, R8 ;  /* 0x00000008099a723e */ /* 0x000fe400000010ff */
[----:B------:R-:W-:Y:S02]  /*4450*/  F2FP.BF16.F32.PACK_AB R170, R161, R20 ;  /* 0x00000014a1aa723e */ /* 0x000fe400000010ff */
[----:B------:R-:W-:Y:S02]  /*4460*/  F2FP.BF16.F32.PACK_AB R161, R200, R167 ;  /* 0x000000a7c8a1723e */ /* 0x000fe400000010ff */
[----:B------:R-:W3:Y:S01]  /*4470*/  MUFU.EX2 R181, R194 ;  /* 0x000000c200b57308 */ /* 0x000ee20000000800 */
[----:B-1----:R-:W-:Y:S01]  /*4480*/  FADD.FTZ R4, R190, R7 ;  /* 0x00000007be047221 */ /* 0x002fe20000010000 */
[----:B------:R-:W-:-:S02]  /*4490*/  F2FP.BF16.F32.PACK_AB R167, R182, R179 ;  /* 0x000000b3b6a7723e */ /* 0x000fc400000010ff */
[----:B------:R-:W-:-:S04]  /*44a0*/  F2FP.BF16.F32.PACK_AB R171, R190, R187 ;  /* 0x000000bbbeab723e */ /* 0x000fc800000010ff */
[----:B------:R-:W1:Y:S01]  /*44b0*/  MUFU.EX2 R165, R165 ;  /* 0x000000a500a57308 */ /* 0x000e620000000800 */
[----:B0-----:R-:W-:-:S07]  /*44c0*/  FADD.FTZ R8, R172, R5 ;  /* 0x00000005ac087221 */ /* 0x001fce0000010000 */
[----:B------:R-:W0:Y:S01]  /*44d0*/  MUFU.EX2 R6, R195 ;  /* 0x000000c300067308 */ /* 0x000e220000000800 */
[----:B---3--:R-:W-:-:S07]  /*44e0*/  FADD.FTZ R7, R181, R4 ;  /* 0x00000004b5077221 */ /* 0x008fce0000010000 */
[----:B------:R-:W3:Y:S01]  /*44f0*/  MUFU.EX2 R198, R198 ;  /* 0x000000c600c67308 */ /* 0x000ee20000000800 */
[C---:B-1----:R-:W-:Y:S01]  /*4500*/  FADD.FTZ R8, R165.reuse, R8 ;  /* 0x00000008a5087221 */ /* 0x042fe20000010000 */
[----:B------:R-:W-:Y:S02]  /*4510*/  F2FP.BF16.F32.PACK_AB R172, R165, R172 ;  /* 0x000000aca5ac723e */ /* 0x000fe400000010ff */
[----:B------:R-:W-:Y:S01]  /*4520*/  F2FP.BF16.F32.PACK_AB R165, R178, R175 ;  /* 0x000000afb2a5723e */ /* 0x000fe200000010ff */
[----:B------:R-:W-:-:S03]  /*4530*/  FADD.FTZ R5, R169, R8 ;  /* 0x00000008a9057221 */ /* 0x000fc60000010000 */
[----:B------:R-:W1:Y:S01]  /*4540*/  MUFU.EX2 R180, R180 ;  /* 0x000000b400b47308 */ /* 0x000e620000000800 */
[C---:B0-----:R-:W-:Y:S01]  /*4550*/  FADD.FTZ R7, R6.reuse, R7 ;  /* 0x0000000706077221 */ /* 0x041fe20000010000 */
[----:B------:R-:W-:-:S06]  /*4560*/  F2FP.BF16.F32.PACK_AB R173, R6, R181 ;  /* 0x000000b506ad723e */ /* 0x000fcc00000010ff */
[----:B------:R-:W0:Y:S01]  /*4570*/  MUFU.EX2 R199, R199 ;  /* 0x000000c700c77308 */ /* 0x000e220000000800 */
[----:B---3--:R-:W-:Y:S01]  /*4580*/  FADD.FTZ R4, R198, R7 ;  /* 0x00000007c6047221 */ /* 0x008fe20000010000 */
[C---:B-1----:R-:W-:Y:S01]  /*4590*/  F2FP.BF16.F32.PACK_AB R174, R180.reuse, R169 ;  /* 0x000000a9b4ae723e */ /* 0x042fe200000010ff */
[----:B------:R-:W-:Y:S01]  /*45a0*/  FADD.FTZ R5, R180, R5 ;  /* 0x00000005b4057221 */ /* 0x000fe20000010000 */
[----:B------:R-:W-:Y:S01]  /*45b0*/  F2FP.BF16.F32.PACK_AB R169, R186, R185 ;  /* 0x000000b9baa9723e */ /* 0x000fe200000010ff */
[C---:B0-----:R-:W-:Y:S01]  /*45c0*/  FADD.FTZ R4, R199.reuse, R4 ;  /* 0x00000004c7047221 */ /* 0x041fe20000010000 */
[----:B------:R-:W-:Y:S01]  /*45d0*/  F2FP.BF16.F32.PACK_AB R175, R199, R198 ;  /* 0x000000c6c7af723e */ /* 0x000fe200000010ff */
[----:B--2---:R-:W-:Y:S06]  /*45e0*/  @!P0 BRA `(.L_x_24) ;  /* 0x0000000000048947 */ /* 0x004fec0003800000 */
[----:B------:R-:W-:Y:S01]  /*45f0*/  BPT.TRAP 0x1 ;  /* 0x000000040000795c */ /* 0x000fe20000300000 */
.L_x_24:
[----:B------:R-:W-:-:S04]  /*4600*/  IMAD.U32 R6, RZ, RZ, UR24 ;  /* 0x00000018ff067e24 */ /* 0x000fc8000f8e00ff */
[----:B------:R0:W1:Y:S01]  /*4610*/  SYNCS.PHASECHK.TRANS64.TRYWAIT P3, [UR23+0x22850], R6 ;  /* 0x02285006ff0075a7 */ /* 0x0000620008060157 */
[----:B------:R-:W-:Y:S05]  /*4620*/  @!P0 BRA `(.L_x_25) ;  /* 0x0000000000048947 */ /* 0x000fea0003800000 */
[----:B------:R-:W-:Y:S01]  /*4630*/  BPT.TRAP 0x1 ;  /* 0x000000040000795c */ /* 0x000fe20000300000 */
.L_x_25:
[----:B-1----:R-:W-:Y:S05]  /*4640*/  @P3 BRA `(.L_x_26) ;  /* 0x00000000000c3947 */ /* 0x002fea0003800000 */
[----:B0-----:R-:W-:-:S04]  /*4650*/  IMAD.U32 R6, RZ, RZ, UR24 ;  /* 0x00000018ff067e24 */ /* 0x001fc8000f8e00ff */
[----:B------:R-:W0:Y:S02]  /*4660*/  SYNCS.PHASECHK.TRANS64.TRYWAIT P3, [UR23+0x22850], R6 ;  /* 0x02285006ff0075a7 */ /* 0x000e240008060157 */
[----:B0-----:R-:W-:Y:S05]  /*4670*/  @!P3 BRA `(.L_x_27) ;  /* 0x0000006c0044b947 */ /* 0x001fea0003800000 */
.L_x_26:
[----:B0-----:R-:W0:Y:S01]  /*4680*/  S2R R6, SR_TID.X ;  /* 0x0000000000067919 */ /* 0x001e220000002100 */
[----:B------:R-:W-:Y:S01]  /*4690*/  UIMAD UR11, UR36, 0xc00, UR21 ;  /* 0x00000c00240b78a4 */ /* 0x000fe2000f8e0215 */
[----:B------:R-:W-:Y:S01]  /*46a0*/  @!P1 VIADD R183, R183, 0x22860 ;  /* 0x00022860b7b79836 */ /* 0x000fe20000000000 */
[----:B------:R-:W-:Y:S01]  /*46b0*/  UMOV UR7, 0x40000040 ;  /* 0x4000004000077882 */ /* 0x000fe20000000000 */
[----:B------:R-:W-:Y:S02]  /*46c0*/  IMAD.MOV.U32 R200, RZ, RZ, R3 ;  /* 0x000000ffffc87224 */ /* 0x000fe400078e0003 */
[----:B------:R-:W-:Y:S01]  /*46d0*/  IMAD.MOV.U32 R7, RZ, RZ, R0 ;  /* 0x000000ffff077224 */ /* 0x000fe200078e0000 */
[----:B------:R-:W-:Y:S01]  /*46e0*/  @!P1 PRMT R183, RZ, 0x654, R183 ;  /* 0x00000654ffb79816 */ /* 0x000fe200000000b7 */
[----:B------:R-:W-:Y:S01]  /*46f0*/  UMOV UR6, UR11 ;  /* 0x0000000b00067c82 */ /* 0x000fe20008000000 */
[----:B0-----:R-:W-:-:S05]  /*4700*/  SHF.R.U32.HI R6, RZ, 0x7, R6 ;  /* 0x00000007ff067819 */ /* 0x001fca0000011606 */
[----:B------:R-:W-:-:S05]  /*4710*/  VIADD R6, R6, 0x8 ;  /* 0x0000000806067836 */ /* 0x000fca0000000000 */
[----:B------:R2:W-:Y:S06]  /*4720*/  BAR.SYNC.DEFER_BLOCKING R6, 0x100 ;  /* 0x000400060000751d */ /* 0x0005ec0000010000 */
[----:B------:R-:W-:-:S06]  /*4730*/  WARPGROUP.ARRIVE ;  /* 0x00000000000079c5 */ /* 0x000fcc0000000000 */
        /* <DEDUP_REMOVED lines=33> */
[----:B------:R-:W-:Y:S05]  /*4950*/  @P2 BRA `(.L_x_28) ;  /* 0xffffffe000a82947 */ /* 0x000fea000383ffff */
.L_x_19:
[----:B--23--:R-:W2:Y:S01]  /*4960*/  SHFL.BFLY PT, R6, R5, 0x2, 0x1f ;  /* 0x0c401f0005067f89 */ /* 0x00cea200000e0000 */
[----:B------:R-:W-:Y:S01]  /*4970*/  MOV R206, 0x400 ;  /* 0x0000040000ce7802 */ /* 0x000fe20000000f00 */
[----:B------:R-:W-:Y:S02]  /*4980*/  UIADD3 UR4, -UR41, URZ, URZ ;  /* 0x0000003f29047290 */ /* 0x000fe4000fffe13f */
[----:B------:R-:W3:Y:S01]  /*4990*/  SHFL.BFLY PT, R9, R4, 0x2, 0x1f ;  /* 0x0c401f0004097f89 */ /* 0x000ee200000e0000 */
[----:B------:R-:W-:Y:S01]  /*49a0*/  ULDC.64 UR6, c[0x0][0xb90] ;  /* 0x0002e40000067ab9 */ /* 0x000fe20000000a00 */
[----:B------:R-:W-:Y:S01]  /*49b0*/  ULDC.64 UR8, c[0x0][0xae8] ;  /* 0x0002ba0000087ab9 */ /* 0x000fe20000000a00 */
[----:B------:R-:W4:Y:S01]  /*49c0*/  S2R R11, SR_CgaCtaId ;  /* 0x00000000000b7919 */ /* 0x000f220000008800 */
[----:B------:R-:W4:Y:S01]  /*49d0*/  S2R R13, SR_SWINHI ;  /* 0x00000000000d7919 */ /* 0x000f220000002f00 */
[----:B--2---:R-:W-:Y:S01]  /*49e0*/  FADD.FTZ R6, R6, R5 ;  /* 0x0000000506067221 */ /* 0x004fe20000010000 */
[----:B------:R-:W-:-:S02]  /*49f0*/  IMAD.MOV.U32 R5, RZ, RZ, -0x800000 ;  /* 0xff800000ff057424 */ /* 0x000fc400078e00ff */
[----:B---3--:R-:W-:Y:S02]  /*4a00*/  FADD.FTZ R9, R9, R4 ;  /* 0x0000000409097221 */ /* 0x008fe40000010000 */
[----:B01----:R-:W0:Y:S01]  /*4a10*/  SHFL.BFLY PT, R7, R6, 0x1, 0x1f ;  /* 0x0c201f0006077f89 */ /* 0x003e2200000e0000 */
[----:B------:R-:W-:-:S03]  /*4a20*/  IMAD.MOV.U32 R4, RZ, RZ, RZ ;  /* 0x000000ffff047224 */ /* 0x000fc600078e00ff */
[----:B------:R-:W1:Y:S01]  /*4a30*/  SHFL.BFLY PT, R8, R9, 0x1, 0x1f ;  /* 0x0c201f0009087f89 */ /* 0x000e6200000e0000 */
[----:B----4-:R-:W-:-:S04]  /*4a40*/  LEA R206, R11, R206, 0x18 ;  /* 0x000000ce0bce7211 */ /* 0x010fc800078ec0ff */
[----:B------:R-:W-:Y:S02]  /*4a50*/  MOV R10, R206 ;  /* 0x000000ce000a7202 */ /* 0x000fe40000000f00 */
[----:B------:R-:W-:Y:S01]  /*4a60*/  MOV R11, R13 ;  /* 0x0000000d000b7202 */ /* 0x000fe20000000f00 */
[----:B------:R-:W-:Y:S02]  /*4a70*/  IMAD.U32 R13, RZ, RZ, UR10 ;  /* 0x0000000aff0d7e24 */ /* 0x000fe4000f8e00ff */
[----:B0-----:R-:W-:Y:S01]  /*4a80*/  FADD.FTZ R12, R6, R7 ;  /* 0x00000007060c7221 */ /* 0x001fe20000010000 */
[----:B------:R-:W-:Y:S02]  /*4a90*/  IMAD.MOV.U32 R7, RZ, RZ, RZ ;  /* 0x000000ffff077224 */ /* 0x000fe400078e00ff */
[----:B------:R-:W-:Y:S02]  /*4aa0*/  IMAD.MOV.U32 R6, RZ, RZ, -0x800000 ;  /* 0xff800000ff067424 */ /* 0x000fe400078e00ff */
[----:B-1----:R-:W-:Y:S01]  /*4ab0*/  FADD.FTZ R14, R9, R8 ;  /* 0x00000008090e7221 */ /* 0x002fe20000010000 */
[----:B------:R0:W-:Y:S08]  /*4ac0*/  BAR.ARV R176, 0x100 ;  /* 0x000400b00000751d */ /* 0x0001f00000002000 */
[----:B------:R-:W-:Y:S08]  /*4ad0*/  BAR.ARV 0x8, 0x180 ;  /* 0x0206000000007b1d */ /* 0x000ff00000002000 */
[----:B------:R-:W-:Y:S01]  /*4ae0*/  BAR.SYNC.DEFER_BLOCKING 0x1, 0x100 ;  /* 0x0044000000007b1d */ /* 0x000fe20000010000 */
[----:B------:R-:W-:Y:S01]  /*4af0*/  FSETP.NE.FTZ.AND P0, PT, R12, RZ, PT ;  /* 0x000000ff0c00720b */ /* 0x000fe20003f15000 */
[----:B------:R-:W-:Y:S01]  /*4b00*/  IMAD R9, R22, 0x40, R2 ;  /* 0x0000004016097824 */ /* 0x000fe200078e0202 */
[----:B------:R-:W-:-:S03]  /*4b10*/  FSETP.NE.FTZ.AND P1, PT, R14, RZ, PT ;  /* 0x000000ff0e00720b */ /* 0x000fc60003f35000 */
[----:B------:R-:W-:-:S04]  /*4b20*/  IMAD.WIDE R8, R9, 0x2, R10 ;  /* 0x0000000209087825 */ /* 0x000fc800078e020a */
[----:B------:R-:W-:-:S04]  /*4b30*/  IMAD.WIDE R10, R211, 0x2, R10 ;  /* 0x00000002d30a7825 */ /* 0x000fc800078e020a */
[----:B------:R-:W1:Y:S01]  /*4b40*/  @P0 MUFU.RCP R7, R12 ;  /* 0x0000000c00070308 */ /* 0x000e620000001000 */
[C---:B------:R-:W-:Y:S01]  /*4b50*/  IADD3 R21, P3, R10.reuse, 0xc060, RZ ;  /* 0x0000c0600a157810 */ /* 0x040fe20007f7e0ff */
[----:B------:R-:W-:Y:S01]  /*4b60*/  @P0 FMUL.FTZ R13, R13, 0.69314718246459960938 ;  /* 0x3f3172180d0d0820 */ /* 0x000fe20000410000 */
[----:B------:R-:W-:Y:S02]  /*4b70*/  LOP3.LUT R171, R10, 0x380, RZ, 0xc0, !PT ;  /* 0x000003800aab7812 */ /* 0x000fe400078ec0ff */
[----:B------:R-:W-:Y:S02]  /*4b80*/  LOP3.LUT R15, R21, 0x380, RZ, 0xc0, !PT ;  /* 0x00000380150f7812 */ /* 0x000fe400078ec0ff */
[----:B------:R-:W-:Y:S01]  /*4b90*/  SHF.R.U64 R171, R171, 0x3, RZ ;  /* 0x00000003abab7819 */ /* 0x000fe200000012ff */
[----:B------:R-:W-:Y:S03]  /*4ba0*/  @P1 MUFU.RCP R4, R14 ;  /* 0x0000000e00041308 */ /* 0x000fe60000001000 */
[----:B------:R-:W-:Y:S01]  /*4bb0*/  LOP3.LUT R170, R171, R10, RZ, 0x3c, !PT ;  /* 0x0000000aabaa7212 */ /* 0x000fe200078e3cff */
[----:B------:R-:W-:-:S04]  /*4bc0*/  IMAD.MOV.U32 R171, RZ, RZ, R11 ;  /* 0x000000ffffab7224 */ /* 0x000fc800078e000b */
[----:B------:R-:W2:Y:S01]  /*4bd0*/  @P0 MUFU.LG2 R12, R12 ;  /* 0x0000000c000c0308 */ /* 0x000ea20000000c00 */
[-C--:B-1----:R-:W-:Y:S01]  /*4be0*/  FMUL.FTZ R204, R53, R7.reuse ;  /* 0x0000000735cc7220 */ /* 0x082fe20000410000 */
[----:B------:R-:W-:Y:S02]  /*4bf0*/  IMAD.U32 R53, RZ, RZ, UR10 ;  /* 0x0000000aff357e24 */ /* 0x000fe4000f8e00ff */
[-C--:B------:R-:W-:Y:S01]  /*4c00*/  FMUL.FTZ R25, R25, R7.reuse ;  /* 0x0000000719197220 */ /* 0x080fe20000410000 */
[-C--:B------:R-:W-:Y:S01]  /*4c10*/  FMUL.FTZ R24, R24, R7.reuse ;  /* 0x0000000718187220 */ /* 0x080fe20000410000 */
[-C--:B------:R-:W-:Y:S01]  /*4c20*/  FMUL.FTZ R187, R29, R7.reuse ;  /* 0x000000071dbb7220 */ /* 0x080fe20000410000 */
[----:B------:R-:W-:Y:S01]  /*4c30*/  @P1 FMUL.FTZ R53, R53, 0.69314718246459960938 ;  /* 0x3f31721835351820 */ /* 0x000fe20000410000 */
[-C--:B------:R-:W-:Y:S01]  /*4c40*/  FMUL.FTZ R28, R28, R7.reuse ;  /* 0x000000071c1c7220 */ /* 0x080fe20000410000 */
[----:B------:R-:W1:Y:S01]  /*4c50*/  @P1 MUFU.LG2 R14, R14 ;  /* 0x0000000e000e1308 */ /* 0x000e620000000c00 */
[-C--:B------:R-:W-:Y:S01]  /*4c60*/  FMUL.FTZ R33, R33, R7.reuse ;  /* 0x0000000721217220 */ /* 0x080fe20000410000 */
[-C--:B------:R-:W-:Y:S01]  /*4c70*/  FMUL.FTZ R32, R32, R7.reuse ;  /* 0x0000000720207220 */ /* 0x080fe20000410000 */
[-C--:B------:R-:W-:Y:S01]  /*4c80*/  FMUL.FTZ R37, R37, R7.reuse ;  /* 0x0000000725257220 */ /* 0x080fe20000410000 */
[-C--:B------:R-:W-:Y:S01]  /*4c90*/  FMUL.FTZ R36, R36, R7.reuse ;  /* 0x0000000724247220 */ /* 0x080fe20000410000 */
[-C--:B------:R-:W-:Y:S01]  /*4ca0*/  FMUL.FTZ R41, R41, R7.reuse ;  /* 0x0000000729297220 */ /* 0x080fe20000410000 */
[-C--:B------:R-:W-:Y:S01]  /*4cb0*/  FMUL.FTZ R40, R40, R7.reuse ;  /* 0x0000000728287220 */ /* 0x080fe20000410000 */
[-C--:B------:R-:W-:Y:S01]  /*4cc0*/  FMUL.FTZ R45, R45, R7.reuse ;  /* 0x000000072d2d7220 */ /* 0x080fe20000410000 */
[-C--:B------:R-:W-:Y:S01]  /*4cd0*/  FMUL.FTZ R44, R44, R7.reuse ;  /* 0x000000072c2c7220 */ /* 0x080fe20000410000 */
[----:B--2---:R-:W-:Y:S01]  /*4ce0*/  @P0 FMUL.FTZ R12, R12, 0.69314718246459960938 ;  /* 0x3f3172180c0c0820 */ /* 0x004fe20000410000 */
[-C--:B------:R-:W-:Y:S01]  /*4cf0*/  FMUL.FTZ R49, R49, R7.reuse ;  /* 0x0000000731317220 */ /* 0x080fe20000410000 */
[-C--:B------:R-:W-:Y:S01]  /*4d00*/  FMUL.FTZ R48, R48, R7.reuse ;  /* 0x0000000730307220 */ /* 0x080fe20000410000 */
[-C--:B------:R-:W-:Y:S01]  /*4d10*/  FMUL.FTZ R189, R52, R7.reuse ;  /* 0x0000000734bd7220 */ /* 0x080fe20000410000 */
[-C--:B------:R-:W-:Y:S01]  /*4d20*/  FMUL.FTZ R203, R57, R7.reuse ;  /* 0x0000000739cb7220 */ /* 0x080fe20000410000 */
[-C--:B------:R-:W-:Y:S01]  /*4d30*/  FMUL.FTZ R188, R56, R7.reuse ;  /* 0x0000000738bc7220 */ /* 0x080fe20000410000 */
[-C--:B------:R-:W-:Y:S01]  /*4d40*/  FMUL.FTZ R202, R61, R7.reuse ;  /* 0x000000073dca7220 */ /* 0x080fe20000410000 */
[-C--:B------:R-:W-:Y:S01]  /*4d50*/  FMUL.FTZ R60, R60, R7.reuse ;  /* 0x000000073c3c7220 */ /* 0x080fe20000410000 */
[----:B-1----:R-:W-:Y:S01]  /*4d60*/  @P1 FMUL.FTZ R14, R14, 0.69314718246459960938 ;  /* 0x3f3172180e0e1820 */ /* 0x002fe20000410000 */
        /* <DEDUP_REMOVED lines=43> */
[----:B------:R-:W-:Y:S01]  /*5020*/  FMUL.FTZ R148, R148, R7 ;  /* 0x0000000794947220 */ /* 0x000fe20000410000 */
[-C--:B------:R-:W-:Y:S01]  /*5030*/  FMUL.FTZ R7, R91, R4.reuse ;  /* 0x000000045b077220 */ /* 0x080fe20000410000 */
[-C--:B0-----:R-:W-:Y:S01]  /*5040*/  FMUL.FTZ R176, R131, R4.reuse ;  /* 0x0000000483b07220 */ /* 0x081fe20000410000 */
[-C--:B------:R-:W-:Y:S01]  /*5050*/  FMUL.FTZ R23, R90, R4.reuse ;  /* 0x000000045a177220 */ /* 0x080fe20000410000 */
[-C--:B------:R-:W-:Y:S01]  /*5060*/  FMUL.FTZ R61, R94, R4.reuse ;  /* 0x000000045e3d7220 */ /* 0x080fe20000410000 */
[----:B------:R-:W-:Y:S01]  /*5070*/  FMUL.FTZ R77, R98, R4 ;  /* 0x00000004624d7220 */ /* 0x000fe20000410000 */
[----:B------:R-:W-:Y:S01]  /*5080*/  @P0 FFMA.FTZ R6, R13, R0, R12 ;  /* 0x000000000d060223 */ /* 0x000fe2000001000c */
[----:B------:R-:W-:Y:S01]  /*5090*/  @P1 FFMA.FTZ R5, R53, R3, R14 ;  /* 0x0000000335051223 */ /* 0x000fe2000001000e */
[----:B------:R-:W-:Y:S01]  /*50a0*/  IADD3 R91, P5, R10, 0xc020, RZ ;  /* 0x0000c0200a5b7810 */ /* 0x000fe20007fbe0ff */
[----:B------:R-:W-:-:S02]  /*50b0*/  IMAD.X R131, RZ, RZ, R11, P3 ;  /* 0x000000ffff837224 */ /* 0x000fc400018e060b */
[-C--:B------:R-:W-:Y:S01]  /*50c0*/  FMUL.FTZ R177, R130, R4.reuse ;  /* 0x0000000482b17220 */ /* 0x080fe20000410000 */
[C---:B------:R-:W-:Y:S01]  /*50d0*/  IADD3 R98, P4, R10.reuse, 0xc040, RZ ;  /* 0x0000c0400a627810 */ /* 0x040fe20007f9e0ff */
        /* <DEDUP_REMOVED lines=9> */
[----:B------:R-:W-:Y:S01]  /*5170*/  IADD3 R56, P3, R10, 0x8020, RZ ;  /* 0x000080200a387810 */ /* 0x000fe20007f7e0ff */
[--C-:B------:R-:W-:Y:S01]  /*5180*/  IMAD.X R135, RZ, RZ, R11.reuse, P4 ;  /* 0x000000ffff877224 */ /* 0x100fe200020e060b */
[----:B------:R-:W-:Y:S01]  /*5190*/  SHF.R.U64 R130, R15, 0x3, RZ ;  /* 0x000000030f827819 */ /* 0x000fe200000012ff */
[--C-:B------:R-:W-:Y:S01]  /*51a0*/  IMAD.X R139, RZ, RZ, R11.reuse, P5 ;  /* 0x000000ffff8b7224 */ /* 0x100fe200028e060b */
[----:B------:R-:W-:Y:S01]  /*51b0*/  LOP3.LUT R57, R91, 0x380, RZ, 0xc0, !PT ;  /* 0x000003805b397812 */ /* 0x000fe200078ec0ff */
[--C-:B------:R-:W-:Y:S01]  /*51c0*/  IMAD.X R143, RZ, RZ, R11.reuse, P6 ;  /* 0x000000ffff8f7224 */ /* 0x100fe200030e060b */
[----:B------:R-:W-:Y:S01]  /*51d0*/  LOP3.LUT R130, R130, R21, RZ, 0x3c, !PT ;  /* 0x0000001582827212 */ /* 0x000fe200078e3cff */
[--C-:B------:R-:W-:Y:S01]  /*51e0*/  IMAD.X R147, RZ, RZ, R11.reuse, P0 ;  /* 0x000000ffff937224 */ /* 0x100fe200000e060b */
[C---:B------:R-:W-:Y:S01]  /*51f0*/  IADD3 R15, P4, R10.reuse, 0x8000, RZ ;  /* 0x000080000a0f7810 */ /* 0x040fe20007f9e0ff */
[--C-:B------:R-:W-:Y:S01]  /*5200*/  IMAD.X R151, RZ, RZ, R11.reuse, P1 ;  /* 0x000000ffff977224 */ /* 0x100fe200008e060b */
[C---:B------:R-:W-:Y:S01]  /*5210*/  IADD3 R52, P5, R10.reuse, 0x4060, RZ ;  /* 0x000040600a347810 */ /* 0x040fe20007fbe0ff */
[--C-:B------:R-:W-:Y:S01]  /*5220*/  IMAD.X R153, RZ, RZ, R11.reuse, P2 ;  /* 0x000000ffff997224 */ /* 0x100fe200010e060b */
[C---:B------:R-:W-:Y:S01]  /*5230*/  IADD3 R14, P6, R10.reuse, 0x40, RZ ;  /* 0x000000400a0e7810 */ /* 0x040fe20007fde0ff */
[--C-:B------:R-:W-:Y:S01]  /*5240*/  IMAD.X R155, RZ, RZ, R11.reuse, P3 ;  /* 0x000000ffff9b7224 */ /* 0x100fe200018e060b */
[----:B------:R-:W-:Y:S01]  /*5250*/  IADD3 R20, P0, R10, 0x4040, RZ ;  /* 0x000040400a147810 */ /* 0x000fe20007f1e0ff */
[-C--:B------:R-:W-:Y:S01]  /*5260*/  FMUL.FTZ R181, R138, R4.reuse ;  /* 0x000000048ab57220 */ /* 0x080fe20000410000 */
[----:B------:R-:W-:Y:S01]  /*5270*/  IADD3 R13, P1, R10, 0x4020, RZ ;  /* 0x000040200a0d7810 */ /* 0x000fe20007f3e0ff */
[-C--:B------:R-:W-:Y:S01]  /*5280*/  FMUL.FTZ R183, R142, R4.reuse ;  /* 0x000000048eb77220 */ /* 0x080fe20000410000 */
[C---:B------:R-:W-:Y:S01]  /*5290*/  IADD3 R21, P2, R10.reuse, 0x4000, RZ ;  /* 0x000040000a157810 */ /* 0x040fe20007f5e0ff */
[-C--:B------:R-:W-:Y:S01]  /*52a0*/  FMUL.FTZ R27, R27, R4.reuse ;  /* 0x000000041b1b7220 */ /* 0x080fe20000410000 */
[----:B------:R-:W-:Y:S01]  /*52b0*/  IADD3 R0, P3, R10, 0x60, RZ ;  /* 0x000000600a007810 */ /* 0x000fe20007f7e0ff */
[-C--:B------:R-:W-:Y:S01]  /*52c0*/  FMUL.FTZ R26, R26, R4.reuse ;  /* 0x000000041a1a7220 */ /* 0x080fe20000410000 */
[----:B------:R-:W-:Y:S01]  /*52d0*/  SHF.R.U64 R10, R57, 0x3, RZ ;  /* 0x00000003390a7819 */ /* 0x000fe200000012ff */
[-C--:B------:R-:W-:Y:S01]  /*52e0*/  FMUL.FTZ R31, R31, R4.reuse ;  /* 0x000000041f1f7220 */ /* 0x080fe20000410000 */
[----:B------:R-:W-:Y:S01]  /*52f0*/  LOP3.LUT R3, R94, 0x380, RZ, 0xc0, !PT ;  /* 0x000003805e037812 */ /* 0x000fe200078ec0ff */
[-C--:B------:R-:W-:Y:S01]  /*5300*/  FMUL.FTZ R30, R30, R4.reuse ;  /* 0x000000041e1e7220 */ /* 0x080fe20000410000 */
[----:B------:R-:W-:Y:S01]  /*5310*/  LOP3.LUT R138, R10, R91, RZ, 0x3c, !PT ;  /* 0x0000005b0a8a7212 */ /* 0x000fe200078e3cff */
[-C--:B------:R-:W-:Y:S01]  /*5320*/  FMUL.FTZ R35, R35, R4.reuse ;  /* 0x0000000423237220 */ /* 0x080fe20000410000 */
[----:B------:R-:W-:Y:S01]  /*5330*/  LOP3.LUT R10, R53, 0x380, RZ, 0xc0, !PT ;  /* 0x00000380350a7812 */ /* 0x000fe200078ec0ff */
[-C--:B------:R-:W-:Y:S01]  /*5340*/  FMUL.FTZ R34, R34, R4.reuse ;  /* 0x0000000422227220 */ /* 0x080fe20000410000 */
[----:B------:R-:W-:Y:S01]  /*5350*/  SHF.R.U64 R3, R3, 0x3, RZ ;  /* 0x0000000303037819 */ /* 0x000fe200000012ff */
[-C--:B------:R-:W-:Y:S01]  /*5360*/  FMUL.FTZ R39, R39, R4.reuse ;  /* 0x0000000427277220 */ /* 0x080fe20000410000 */
[----:B------:R-:W-:Y:S01]  /*5370*/  SHF.R.U64 R10, R10, 0x3, RZ ;  /* 0x000000030a0a7819 */ /* 0x000fe200000012ff */
[----:B------:R-:W-:Y:S01]  /*5380*/  FMUL.FTZ R38, R38, R4 ;  /* 0x0000000426267220 */ /* 0x000fe20000410000 */
[----:B------:R-:W-:Y:S01]  /*5390*/  LOP3.LUT R142, R3, R94, RZ, 0x3c, !PT ;  /* 0x0000005e038e7212 */ /* 0x000fe200078e3cff */
[-C--:B------:R-:W-:Y:S01]  /*53a0*/  FMUL.FTZ R43, R43, R4.reuse ;  /* 0x000000042b2b7220 */ /* 0x080fe20000410000 */
[----:B------:R-:W-:Y:S01]  /*53b0*/  LOP3.LUT R152, R10, R53, RZ, 0x3c, !PT ;  /* 0x000000350a987212 */ /* 0x000fe200078e3cff */
[-C--:B------:R-:W-:Y:S01]  /*53c0*/  FMUL.FTZ R42, R42, R4.reuse ;  /* 0x000000042a2a7220 */ /* 0x080fe20000410000 */
[----:B------:R-:W-:Y:S01]  /*53d0*/  LOP3.LUT R10, R15, 0x380, RZ, 0xc0, !PT ;  /* 0x000003800f0a7812 */ /* 0x000fe200078ec0ff */
[-C--:B------:R-:W-:Y:S01]  /*53e0*/  FMUL.FTZ R47, R47, R4.reuse ;  /* 0x000000042f2f7220 */ /* 0x080fe20000410000 */
[----:B------:R-:W-:Y:S01]  /*53f0*/  LOP3.LUT R3, R12, 0x380, RZ, 0xc0, !PT ;  /* 0x000003800c037812 */ /* 0x000fe200078ec0ff */
[-C--:B------:R-:W-:Y:S01]  /*5400*/  FMUL.FTZ R46, R46, R4.reuse ;  /* 0x000000042e2e7220 */ /* 0x080fe20000410000 */
[----:B------:R-:W-:Y:S01]  /*5410*/  SHF.R.U64 R10, R10, 0x3, RZ ;  /* 0x000000030a0a7819 */ /* 0x000fe200000012ff */
[-C--:B------:R-:W-:Y:S01]  /*5420*/  FMUL.FTZ R51, R51, R4.reuse ;  /* 0x0000000433337220 */ /* 0x080fe20000410000 */
[----:B------:R-:W-:Y:S01]  /*5430*/  SHF.R.U64 R3, R3, 0x3, RZ ;  /* 0x0000000303037819 */ /* 0x000fe200000012ff */
[-C--:B------:R-:W-:Y:S01]  /*5440*/  FMUL.FTZ R50, R50, R4.reuse ;  /* 0x0000000432327220 */ /* 0x080fe20000410000 */
[----:B------:R-:W-:Y:S01]  /*5450*/  LOP3.LUT R156, R10, R15, RZ, 0x3c, !PT ;  /* 0x0000000f0a9c7212 */ /* 0x000fe200078e3cff */
[-C--:B------:R-:W-:Y:S01]  /*5460*/  FMUL.FTZ R55, R55, R4.reuse ;  /* 0x0000000437377220 */ /* 0x080fe20000410000 */
[----:B------:R-:W-:Y:S01]  /*5470*/  LOP3.LUT R10, R13, 0x380, RZ, 0xc0, !PT ;  /* 0x000003800d0a7812 */ /* 0x000fe200078ec0ff */
[-C--:B------:R-:W-:Y:S01]  /*5480*/  FMUL.FTZ R54, R54, R4.reuse ;  /* 0x0000000436367220 */ /* 0x080fe20000410000 */
[-C--:B------:R-:W-:Y:S01]  /*5490*/  FMUL.FTZ R59, R59, R4.reuse ;  /* 0x000000043b3b7220 */ /* 0x080fe20000410000 */
[-C--:B------:R-:W-:Y:S01]  /*54a0*/  FMUL.FTZ R58, R58, R4.reuse ;  /* 0x000000043a3a7220 */ /* 0x080fe20000410000 */
[----:B------:R-:W-:Y:S01]  /*54b0*/  SHF.R.U64 R10, R10, 0x3, RZ ;  /* 0x000000030a0a7819 */ /* 0x000fe200000012ff */
        /* <DEDUP_REMOVED lines=33> */
[--C-:B------:R-:W-:Y:S01]  /*56d0*/  IMAD.X R169, RZ, RZ, R11.reuse, P3 ;  /* 0x000000ffffa97224 */ /* 0x100fe200018e060b */
[----:B------:R-:W-:Y:S01]  /*56e0*/  LOP3.LUT R164, R10, R13, RZ, 0x3c, !PT ;  /* 0x0000000d0aa47212 */ /* 0x000fe200078e3cff */
[--C-:B------:R-:W-:Y:S01]  /*56f0*/  IMAD.X R167, RZ, RZ, R11.reuse, P2 ;  /* 0x000000ffffa77224 */ /* 0x100fe200010e060b */
[----:B------:R-:W-:Y:S01]  /*5700*/  LOP3.LUT R150, R3, R12, RZ, 0x3c, !PT ;  /* 0x0000000c03967212 */ /* 0x000fe200078e3cff */
[--C-:B------:R-:W-:Y:S01]  /*5710*/  IMAD.X R157, RZ, RZ, R11.reuse, P4 ;  /* 0x000000ffff9d7224 */ /* 0x100fe200020e060b */
[----:B------:R-:W-:Y:S01]  /*5720*/  IADD3 R13, P3, R8, 0x1000, RZ ;  /* 0x00001000080d7810 */ /* 0x000fe20007f7e0ff */
[--C-:B------:R-:W-:Y:S01]  /*5730*/  IMAD.X R159, RZ, RZ, R11.reuse, P5 ;  /* 0x000000ffff9f7224 */ /* 0x100fe200028e060b */
[----:B------:R-:W-:Y:S01]  /*5740*/  LOP3.LUT R3, R52, 0x380, RZ, 0xc0, !PT ;  /* 0x0000038034037812 */ /* 0x000fe200078ec0ff */
[--C-:B------:R-:W-:Y:S01]  /*5750*/  IMAD.X R161, RZ, RZ, R11.reuse, P6 ;  /* 0x000000ffffa17224 */ /* 0x100fe200030e060b */
[----:B------:R-:W-:Y:S01]  /*5760*/  LOP3.LUT R12, R13, 0x380, RZ, 0xc0, !PT ;  /* 0x000003800d0c7812 */ /* 0x000fe200078ec0ff */
[--C-:B------:R-:W-:Y:S01]  /*5770*/  IMAD.X R163, RZ, RZ, R11.reuse, P0 ;  /* 0x000000ffffa37224 */ /* 0x100fe200000e060b */
[----:B------:R-:W-:Y:S01]  /*5780*/  SHF.R.U64 R3, R3, 0x3, RZ ;  /* 0x0000000303037819 */ /* 0x000fe200000012ff */
[----:B------:R-:W-:Y:S01]  /*5790*/  IMAD.X R165, RZ, RZ, R11, P1 ;  /* 0x000000ffffa57224 */ /* 0x000fe200008e060b */
[----:B------:R-:W-:Y:S01]  /*57a0*/  SHF.R.U64 R12, R12, 0x3, RZ ;  /* 0x000000030c0c7819 */ /* 0x000fe200000012ff */
[----:B------:R-:W-:Y:S01]  /*57b0*/  ULDC UR10, c[0x0][0xc44] ;  /* 0x00031100000a7ab9 */ /* 0x000fe20000000800 */
[----:B------:R-:W-:Y:S01]  /*57c0*/  LOP3.LUT R95, R98, 0x380, RZ, 0xc0, !PT ;  /* 0x00000380625f7812 */ /* 0x000fe200078ec0ff */
[----:B------:R-:W-:Y:S01]  /*57d0*/  UIMAD UR10, UR10, UR4, UR46 ;  /* 0x000000040a0a72a4 */ /* 0x000fe2000f8e022e */
[----:B------:R-:W-:-:S02]  /*57e0*/  LOP3.LUT R158, R3, R52, RZ, 0x3c, !PT ;  /* 0x00000034039e7212 */ /* 0x000fc400078e3cff */
[----:B------:R-:W-:Y:S01]  /*57f0*/  LOP3.LUT R3, R14, 0x380, RZ, 0xc0, !PT ;  /* 0x000003800e037812 */ /* 0x000fe200078ec0ff */
[----:B------:R-:W-:Y:S01]  /*5800*/  USHF.R.S32.HI UR11, URZ, 0x1f, UR10 ;  /* 0x0000001f3f0b7899 */ /* 0x000fe2000801140a */
[----:B------:R-:W-:Y:S01]  /*5810*/  LOP3.LUT R12, R12, R13, RZ, 0x3c, !PT ;  /* 0x0000000d0c0c7212 */ /* 0x000fe200078e3cff */
[----:B------:R-:W-:Y:S01]  /*5820*/  IMAD.X R13, RZ, RZ, R9, P3 ;  /* 0x000000ffff0d7224 */ /* 0x000fe200018e0609 */
[----:B------:R-:W-:Y:S01]  /*5830*/  SHF.R.U64 R95, R95, 0x3, RZ ;  /* 0x000000035f5f7819 */ /* 0x000fe200000012ff */
[----:B------:R-:W-:Y:S01]  /*5840*/  UIMAD.WIDE.U32 UR4, UR10, UR6, URZ ;  /* 0x000000060a0472a5 */ /* 0x000fe2000f8e003f */
[----:B------:R-:W-:Y:S01]  /*5850*/  SHF.R.U64 R3, R3, 0x3, RZ ;  /* 0x0000000303037819 */ /* 0x000fe200000012ff */
[----:B------:R-:W-:Y:S01]  /*5860*/  UIMAD UR6, UR11, UR6, URZ ;  /* 0x000000060b0672a4 */ /* 0x000fe2000f8e023f */
[----:B------:R-:W-:Y:S02]  /*5870*/  IADD3 R99, P3, R8, 0x8000, RZ ;  /* 0x0000800008637810 */ /* 0x000fe40007f7e0ff */
[----:B------:R-:W-:Y:S01]  /*5880*/  LOP3.LUT R134, R95, R98, RZ, 0x3c, !PT ;  /* 0x000000625f867212 */ /* 0x000fe200078e3cff */
[----:B------:R-:W-:Y:S01]  /*5890*/  UIMAD UR6, UR10, UR7, UR6 ;  /* 0x000000070a0672a4 */ /* 0x000fe2000f8e0206 */
[----:B------:R-:W-:Y:S01]  /*58a0*/  LOP3.LUT R160, R3, R14, RZ, 0x3c, !PT ;  /* 0x0000000e03a07212 */ /* 0x000fe200078e3cff */
[----:B------:R-:W-:Y:S01]  /*58b0*/  IMAD.U32 R10, RZ, RZ, UR4 ;  /* 0x00000004ff0a7e24 */ /* 0x000fe2000f8e00ff */
[----:B------:R-:W-:Y:S01]  /*58c0*/  LOP3.LUT R98, R99, 0x380, RZ, 0xc0, !PT ;  /* 0x0000038063627812 */ /* 0x000fe200078ec0ff */
[----:B------:R-:W-:Y:S01]  /*58d0*/  UIADD3 UR4, UR5, UR6, URZ ;  /* 0x0000000605047290 */ /* 0x000fe2000fffe03f */
[----:B------:R-:W-:Y:S01]  /*58e0*/  LOP3.LUT R3, R0, 0x380, RZ, 0xc0, !PT ;  /* 0x0000038000037812 */ /* 0x000fe200078ec0ff */
[----:B------:R-:W-:Y:S01]  /*58f0*/  USHF.R.S32.HI UR7, URZ, 0x1f, UR41 ;  /* 0x0000001f3f077899 */ /* 0x000fe20008011429 */
[----:B------:R-:W-:Y:S01]  /*5900*/  SHF.R.U64 R98, R98, 0x3, RZ ;  /* 0x0000000362627819 */ /* 0x000fe200000012ff */
[----:B------:R-:W-:Y:S01]  /*5910*/  ULDC UR6, c[0x0][0xa88] ;  /* 0x0002a20000067ab9 */ /* 0x000fe20000000800 */
[----:B------:R-:W-:-:S02]  /*5920*/  SHF.R.U64 R3, R3, 0x3, RZ ;  /* 0x0000000303037819 */ /* 0x000fc400000012ff */
[----:B------:R-:W-:Y:S01]  /*5930*/  LOP3.LUT R98, R98, R99, RZ, 0x3c, !PT ;  /* 0x0000006362627212 */ /* 0x000fe200078e3cff */
[--C-:B------:R-:W-:Y:S01]  /*5940*/  IMAD.X R99, RZ, RZ, R9.reuse, P3 ;  /* 0x000000ffff637224 */ /* 0x100fe200018e0609 */
[----:B------:R-:W-:Y:S02]  /*5950*/  LOP3.LUT R168, R3, R0, RZ, 0x3c, !PT ;  /* 0x0000000003a87212 */ /* 0x000fe400078e3cff */
[C---:B------:R-:W-:Y:S02]  /*5960*/  IADD3 R3, P3, R8.reuse, 0xf000, RZ ;  /* 0x0000f00008037810 */ /* 0x040fe40007f7e0ff */
[----:B------:R-:W-:Y:S02]  /*5970*/  IADD3 R95, P2, R8, 0x7000, RZ ;  /* 0x00007000085f7810 */ /* 0x000fe40007f5e0ff */
[----:B------:R-:W-:Y:S01]  /*5980*/  LOP3.LUT R0, R3, 0x380, RZ, 0xc0, !PT ;  /* 0x0000038003007812 */ /* 0x000fe200078ec0ff */
[----:B------:R-:W-:Y:S01]  /*5990*/  IMAD.X R127, RZ, RZ, R9, P3 ;  /* 0x000000ffff7f7224 */ /* 0x000fe200018e0609 */
[----:B------:R-:W-:-:S02]  /*59a0*/  LOP3.LUT R94, R95, 0x380, RZ, 0xc0, !PT ;  /* 0x000003805f5e7812 */ /* 0x000fc400078ec0ff */
[----:B------:R-:W-:Y:S02]  /*59b0*/  SHF.R.U64 R0, R0, 0x3, RZ ;  /* 0x0000000300007819 */ /* 0x000fe400000012ff */
[----:B------:R-:W-:Y:S02]  /*59c0*/  SHF.R.U64 R94, R94, 0x3, RZ ;  /* 0x000000035e5e7819 */ /* 0x000fe400000012ff */
[----:B------:R-:W-:Y:S01]  /*59d0*/  LOP3.LUT R126, R0, R3, RZ, 0x3c, !PT ;  /* 0x00000003007e7212 */ /* 0x000fe200078e3cff */
[----:B------:R-:W-:Y:S01]  /*59e0*/  IMAD R3, RZ, RZ, -UR46 ;  /* 0x8000002eff037e24 */ /* 0x000fe2000f8e02ff */
[----:B------:R-:W0:Y:S01]  /*59f0*/  LDC R0, c[0x0][0xbe8] ;  /* 0x0002fa00ff007b82 */ /* 0x000e220000000800 */
[----:B------:R-:W-:Y:S01]  /*5a00*/  LOP3.LUT R94, R94, R95, RZ, 0x3c, !PT ;  /* 0x0000005f5e5e7212 */ /* 0x000fe200078e3cff */
[----:B------:R-:W-:Y:S01]  /*5a10*/  IMAD.X R95, RZ, RZ, R9, P2 ;  /* 0x000000ffff5f7224 */ /* 0x000fe200010e0609 */
[----:B------:R-:W-:Y:S02]  /*5a20*/  IADD3 R123, P2, R8, 0xe000, RZ ;  /* 0x0000e000087b7810 */ /* 0x000fe40007f5e0ff */
[----:B------:R-:W-:-:S02]  /*5a30*/  F2FP.BF16.F32.PACK_AB R24, R25, R24 ;  /* 0x000000181918723e */ /* 0x000fc400000010ff */
[----:B------:R-:W-:Y:S02]  /*5a40*/  LOP3.LUT R122, R123, 0x380, RZ, 0xc0, !PT ;  /* 0x000003807b7a7812 */ /* 0x000fe400078ec0ff */
[----:B------:R-:W-:Y:S02]  /*5a50*/  F2FP.BF16.F32.PACK_AB R25, R27, R26 ;  /* 0x0000001a1b19723e */ /* 0x000fe400000010ff */
[----:B------:R-:W-:Y:S02]  /*5a60*/  SHF.R.U64 R122, R122, 0x3, RZ ;  /* 0x000000037a7a7819 */ /* 0x000fe400000012ff */
[----:B------:R-:W-:Y:S02]  /*5a70*/  F2FP.BF16.F32.PACK_AB R26, R187, R28 ;  /* 0x0000001cbb1a723e */ /* 0x000fe400000010ff */
[----:B------:R-:W-:Y:S01]  /*5a80*/  LOP3.LUT R122, R122, R123, RZ, 0x3c, !PT ;  /* 0x0000007b7a7a7212 */ /* 0x000fe200078e3cff */
[----:B------:R-:W-:Y:S01]  /*5a90*/  IMAD.X R123, RZ, RZ, R9, P2 ;  /* 0x000000ffff7b7224 */ /* 0x000fe200010e0609 */
[----:B------:R-:W1:Y:S01]  /*5aa0*/  LDC R28, c[0x0][0xc38] ;  /* 0x00030e00ff1c7b82 */ /* 0x000e620000000800 */
[----:B------:R-:W-:-:S02]  /*5ab0*/  MOV R170, R170 ;  /* 0x000000aa00aa7202 */ /* 0x000fc40000000f00 */
[----:B------:R-:W-:Y:S02]  /*5ac0*/  F2FP.BF16.F32.PACK_AB R27, R31, R30 ;  /* 0x0000001e1f1b723e */ /* 0x000fe400000010ff */
[----:B------:R-:W-:Y:S02]  /*5ad0*/  LOP3.LUT R57, R90, 0x380, RZ, 0xc0, !PT ;  /* 0x000003805a397812 */ /* 0x000fe400078ec0ff */
[----:B0-----:R-:W-:Y:S01]  /*5ae0*/  ISETP.NE.AND P2, PT, R0, 0x1, PT ;  /* 0x000000010000780c */ /* 0x001fe20003f45270 */
[----:B------:R0:W-:Y:S01]  /*5af0*/  STSM.16.M88.4 [R170], R24 ;  /* 0x00000018aa007844 */ /* 0x0001e20000000200 */
[----:B------:R-:W-:Y:S01]  /*5b00*/  LOP3.LUT R11, R56, 0x380, RZ, 0xc0, !PT ;  /* 0x00000380380b7812 */ /* 0x000fe200078ec0ff */
[----:B------:R-:W2:Y:S01]  /*5b10*/  LDC.64 R30, c[0x0][0xb98] ;  /* 0x0002e600ff1e7b82 */ /* 0x000ea20000000a00 */
[----:B------:R-:W-:Y:S02]  /*5b20*/  SHF.R.U64 R57, R57, 0x3, RZ ;  /* 0x0000000339397819 */ /* 0x000fe400000012ff */
[----:B------:R-:W-:-:S02]  /*5b30*/  SHF.R.U64 R11, R11, 0x3, RZ ;  /* 0x000000030b0b7819 */ /* 0x000fc400000012ff */
[----:B------:R-:W-:Y:S02]  /*5b40*/  LOP3.LUT R146, R57, R90, RZ, 0x3c, !PT ;  /* 0x0000005a39927212 */ /* 0x000fe400078e3cff */
[----:B------:R-:W-:Y:S02]  /*5b50*/  LOP3.LUT R154, R11, R56, RZ, 0x3c, !PT ;  /* 0x000000380b9a7212 */ /* 0x000fe400078e3cff */
[----:B------:R-:W-:Y:S02]  /*5b60*/  LOP3.LUT R11, R20, 0x380, RZ, 0xc0, !PT ;  /* 0x00000380140b7812 */ /* 0x000fe400078ec0ff */
[----:B------:R-:W-:Y:S02]  /*5b70*/  IADD3 R57, P0, R8, 0x5000, RZ ;  /* 0x0000500008397810 */ /* 0x000fe40007f1e0ff */
[----:B------:R-:W-:Y:S01]  /*5b80*/  F2FP.BF16.F32.PACK_AB R32, R33, R32 ;  /* 0x000000202120723e */ /* 0x000fe200000010ff */
[----:B0-----:R-:W0:Y:S01]  /*5b90*/  @P2 LDC R24, c[0x0][0xbec] ;  /* 0x0002fb00ff182b82 */ /* 0x001e220000000800 */
[----:B-1----:R-:W-:Y:S01]  /*5ba0*/  IMAD R3, R28, R3, UR39 ;  /* 0x000000271c037e24 */ /* 0x002fe2000f8e0203 */
[----:B------:R-:W-:-:S02]  /*5bb0*/  F2FP.BF16.F32.PACK_AB R33, R35, R34 ;  /* 0x000000222321723e */ /* 0x000fc400000010ff */
[----:B------:R-:W-:Y:S02]  /*5bc0*/  SHF.R.U64 R11, R11, 0x3, RZ ;  /* 0x000000030b0b7819 */ /* 0x000fe400000012ff */
[----:B------:R-:W-:Y:S02]  /*5bd0*/  IADD3 R91, P1, R8, 0x6000, RZ ;  /* 0x00006000085b7810 */ /* 0x000fe40007f3e0ff */
[----:B------:R-:W1:Y:S01]  /*5be0*/  @P2 LDC R25, c[0x0][0xbf0] ;  /* 0x0002fc00ff192b82 */ /* 0x000e620000000800 */
[----:B------:R-:W-:Y:S01]  /*5bf0*/  LOP3.LUT R56, R57, 0x380, RZ, 0xc0, !PT ;  /* 0x0000038039387812 */ /* 0x000fe200078ec0ff */
[----:B--2---:R-:W-:Y:S01]  /*5c00*/  IMAD R28, R30, UR7, RZ ;  /* 0x000000071e1c7c24 */ /* 0x004fe2000f8e02ff */
[----:B------:R-:W-:Y:S01]  /*5c10*/  F2FP.BF16.F32.PACK_AB R35, R39, R38 ;  /* 0x000000262723723e */ /* 0x000fe200000010ff */
[----:B------:R-:W-:Y:S01]  /*5c20*/  IMAD R39, R3, 0x80, R210 ;  /* 0x0000008003277824 */ /* 0x000fe200078e02d2 */
[----:B------:R-:W-:Y:S01]  /*5c30*/  LOP3.LUT R162, R11, R20, RZ, 0x3c, !PT ;  /* 0x000000140ba27212 */ /* 0x000fe200078e3cff */
[----:B------:R-:W-:Y:S01]  /*5c40*/  IMAD.U32 R11, RZ, RZ, UR5 ;  /* 0x00000005ff0b7e24 */ /* 0x000fe2000f8e00ff */
[----:B------:R-:W-:Y:S01]  /*5c50*/  LOP3.LUT R90, R91, 0x380, RZ, 0xc0, !PT ;  /* 0x000003805b5a7812 */ /* 0x000fe200078ec0ff */
[----:B------:R-:W-:Y:S01]  /*5c60*/  IMAD.U32 R11, RZ, RZ, UR4 ;  /* 0x00000004ff0b7e24 */ /* 0x000fe2000f8e00ff */
[----:B------:R-:W-:Y:S01]  /*5c70*/  SHF.R.U64 R56, R56, 0x3, RZ ;  /* 0x0000000338387819 */ /* 0x000fe200000012ff */
[----:B------:R-:W-:Y:S01]  /*5c80*/  IMAD R28, R31, UR41, R28 ;  /* 0x000000291f1c7c24 */ /* 0x000fe2000f8e021c */
[----:B------:R-:W-:Y:S01]  /*5c90*/  LOP3.LUT R20, R21, 0x380, RZ, 0xc0, !PT ;  /* 0x0000038015147812 */ /* 0x000fe200078ec0ff */
[----:B------:R-:W-:Y:S01]  /*5ca0*/  IMAD.WIDE.U32 R10, R30, UR41, R10 ;  /* 0x000000291e0a7c25 */ /* 0x000fe2000f8e000a */
[----:B------:R-:W-:Y:S01]  /*5cb0*/  SHF.R.U64 R90, R90, 0x3, RZ ;  /* 0x000000035a5a7819 */ /* 0x000fe200000012ff */
[----:B------:R-:W-:Y:S01]  /*5cc0*/  ULDC.64 UR4, c[0x0][0xb88] ;  /* 0x0002e20000047ab9 */ /* 0x000fe20000000a00 */
[----:B------:R-:W-:Y:S01]  /*5cd0*/  LOP3.LUT R56, R56, R57, RZ, 0x3c, !PT ;  /* 0x0000003938387212 */ /* 0x000fe200078e3cff */
[----:B0-----:R-:W-:Y:S01]  /*5ce0*/  @P2 IMAD.HI.U32 R24, R39, R24, RZ ;  /* 0x0000001827182227 */ /* 0x001fe200078e00ff */
[----:B------:R-:W-:-:S02]  /*5cf0*/  F2FP.BF16.F32.PACK_AB R34, R37, R36 ;  /* 0x000000242522723e */ /* 0x000fc400000010ff */
[----:B------:R-:W-:Y:S01]  /*5d00*/  SHF.R.U64 R20, R20, 0x3, RZ ;  /* 0x0000000314147819 */ /* 0x000fe200000012ff */
[----:B------:R-:W-:Y:S01]  /*5d10*/  IMAD.X R57, RZ, RZ, R9, P0 ;  /* 0x000000ffff397224 */ /* 0x000fe200000e0609 */
[----:B------:R-:W-:Y:S01]  /*5d20*/  MOV R150, R150 ;  /* 0x0000009600967202 */ /* 0x000fe20000000f00 */
[----:B------:R-:W-:Y:S01]  /*5d30*/  IMAD.MOV.U32 R37, RZ, RZ, R39 ;  /* 0x000000ffff257224 */ /* 0x000fe200078e0027 */
[----:B------:R-:W-:Y:S02]  /*5d40*/  IADD3 R115, P0, R8, 0xc000, RZ ;  /* 0x0000c00008737810 */ /* 0x000fe40007f1e0ff */
[----:B-1----:R-:W-:Y:S01]  /*5d50*/  @P2 SHF.R.U32.HI R37, RZ, R25, R24 ;  /* 0x00000019ff252219 */ /* 0x002fe20000011618 */
[----:B------:R0:W-:Y:S01]  /*5d60*/  STSM.16.M88.4 [R150], R32 ;  /* 0x0000002096007844 */ /* 0x0001e20000000200 */
[----:B------:R-:W-:Y:S01]  /*5d70*/  LOP3.LUT R90, R90, R91, RZ, 0x3c, !PT ;  /* 0x0000005b5a5a7212 */ /* 0x000fe200078e3cff */
[----:B------:R-:W-:Y:S01]  /*5d80*/  IMAD.X R91, RZ, RZ, R9, P1 ;  /* 0x000000ffff5b7224 */ /* 0x000fe200008e0609 */
[----:B------:R-:W-:-:S02]  /*5d90*/  LOP3.LUT R166, R20, R21, RZ, 0x3c, !PT ;  /* 0x0000001514a67212 */ /* 0x000fc400078e3cff */
[----:B------:R-:W-:Y:S02]  /*5da0*/  F2FP.BF16.F32.PACK_AB R40, R41, R40 ;  /* 0x000000282928723e */ /* 0x000fe400000010ff */
[----:B------:R-:W-:Y:S02]  /*5db0*/  IADD3 R119, P1, R8, 0xd000, RZ ;  /* 0x0000d00008777810 */ /* 0x000fe40007f3e0ff */
[----:B------:R-:W-:Y:S02]  /*5dc0*/  LOP3.LUT R114, R115, 0x380, RZ, 0xc0, !PT ;  /* 0x0000038073727812 */ /* 0x000fe400078ec0ff */
[----:B------:R-:W-:Y:S02]  /*5dd0*/  F2FP.BF16.F32.PACK_AB R41, R43, R42 ;  /* 0x0000002a2b29723e */ /* 0x000fe400000010ff */
[----:B------:R-:W-:Y:S02]  /*5de0*/  F2FP.BF16.F32.PACK_AB R48, R49, R48 ;  /* 0x000000303130723e */ /* 0x000fe400000010ff */
[----:B------:R-:W-:Y:S01]  /*5df0*/  MOV R160, R160 ;  /* 0x000000a000a07202 */ /* 0x000fe20000000f00 */
[----:B0-----:R-:W-:Y:S01]  /*5e00*/  IMAD.MOV R33, RZ, RZ, -R37 ;  /* 0x000000ffff217224 */ /* 0x001fe200078e0a25 */
[----:B------:R-:W-:Y:S01]  /*5e10*/  F2FP.BF16.F32.PACK_AB R42, R45, R44 ;  /* 0x0000002c2d2a723e */ /* 0x000fe200000010ff */
[----:B------:R-:W-:Y:S01]  /*5e20*/  IMAD R32, R3, 0x80, R208 ;  /* 0x0000008003207824 */ /* 0x000fe200078e02d0 */
[----:B------:R-:W-:Y:S01]  /*5e30*/  F2FP.BF16.F32.PACK_AB R43, R47, R46 ;  /* 0x0000002e2f2b723e */ /* 0x000fe200000010ff */
[----:B------:R-:W-:Y:S01]  /*5e40*/  IMAD R33, R0, R33, R39 ;  /* 0x0000002100217224 */ /* 0x000fe200078e0227 */
[----:B------:R-:W-:-:S02]  /*5e50*/  F2FP.BF16.F32.PACK_AB R49, R51, R50 ;  /* 0x000000323331723e */ /* 0x000fc400000010ff */
[----:B------:R-:W-:Y:S01]  /*5e60*/  MOV R168, R168 ;  /* 0x000000a800a87202 */ /* 0x000fe20000000f00 */
[----:B------:R-:W-:Y:S01]  /*5e70*/  STSM.16.M88.4 [R160], R40 ;  /* 0x00000028a0007844 */ /* 0x000fe20000000200 */
[----:B------:R-:W-:Y:S02]  /*5e80*/  F2FP.BF16.F32.PACK_AB R50, R204, R189 ;  /* 0x000000bdcc32723e */ /* 0x000fe400000010ff */
[----:B------:R-:W-:Y:S02]  /*5e90*/  F2FP.BF16.F32.PACK_AB R51, R55, R54 ;  /* 0x000000363733723e */ /* 0x000fe400000010ff */
[----:B------:R-:W-:Y:S02]  /*5ea0*/  MOV R166, R166 ;  /* 0x000000a600a67202 */ /* 0x000fe40000000f00 */
[----:B------:R-:W-:Y:S01]  /*5eb0*/  F2FP.BF16.F32.PACK_AB R24, R203, R188 ;  /* 0x000000bccb18723e */ /* 0x000fe200000010ff */
[----:B------:R-:W-:Y:S01]  /*5ec0*/  STSM.16.M88.4 [R168], R48 ;  /* 0x00000030a8007844 */ /* 0x000fe20000000200 */
[----:B------:R-:W-:-:S02]  /*5ed0*/  F2FP.BF16.F32.PACK_AB R25, R59, R58 ;  /* 0x0000003a3b19723e */ /* 0x000fc400000010ff */
[----:B------:R-:W-:Y:S02]  /*5ee0*/  F2FP.BF16.F32.PACK_AB R26, R202, R60 ;  /* 0x0000003cca1a723e */ /* 0x000fe400000010ff */
[----:B------:R-:W-:Y:S02]  /*5ef0*/  F2FP.BF16.F32.PACK_AB R27, R63, R62 ;  /* 0x0000003e3f1b723e */ /* 0x000fe400000010ff */
[----:B------:R-:W-:Y:S02]  /*5f00*/  LOP3.LUT R118, R119, 0x380, RZ, 0xc0, !PT ;  /* 0x0000038077767812 */ /* 0x000fe400078ec0ff */
[----:B------:R-:W-:Y:S01]  /*5f10*/  SHF.R.U64 R114, R114, 0x3, RZ ;  /* 0x0000000372727819 */ /* 0x000fe200000012ff */
[----:B------:R0:W-:Y:S01]  /*5f20*/  STSM.16.M88.4 [R166], R24 ;  /* 0x00000018a6007844 */ /* 0x0001e20000000200 */
[C---:B------:R-:W-:Y:S02]  /*5f30*/  IADD3 R15, P4, R8.reuse, 0x2000, RZ ;  /* 0x00002000080f7810 */ /* 0x040fe40007f9e0ff */
[----:B------:R-:W-:-:S02]  /*5f40*/  IADD3 R21, P5, R8, 0x3000, RZ ;  /* 0x0000300008157810 */ /* 0x000fc40007fbe0ff */
[----:B------:R-:W-:Y:S02]  /*5f50*/  IADD3 R53, P6, R8, 0x4000, RZ ;  /* 0x0000400008357810 */ /* 0x000fe40007fde0ff */
[----:B------:R-:W-:Y:S02]  /*5f60*/  SHF.R.U64 R118, R118, 0x3, RZ ;  /* 0x0000000376767819 */ /* 0x000fe400000012ff */
[----:B------:R-:W-:Y:S01]  /*5f70*/  LOP3.LUT R114, R114, R115, RZ, 0x3c, !PT ;  /* 0x0000007372727212 */ /* 0x000fe200078e3cff */
[----:B------:R-:W-:Y:S01]  /*5f80*/  IMAD.X R115, RZ, RZ, R9, P0 ;  /* 0x000000ffff737224 */ /* 0x000fe200000e0609 */
[----:B------:R-:W-:Y:S02]  /*5f90*/  F2FP.BF16.F32.PACK_AB R64, R65, R64 ;  /* 0x000000404140723e */ /* 0x000fe400000010ff */
[----:B------:R-:W-:Y:S02]  /*5fa0*/  F2FP.BF16.F32.PACK_AB R65, R67, R66 ;  /* 0x000000424341723e */ /* 0x000fe400000010ff */
[----:B------:R-:W-:-:S02]  /*5fb0*/  F2FP.BF16.F32.PACK_AB R72, R73, R72 ;  /* 0x000000484948723e */ /* 0x000fc400000010ff */
[----:B0-----:R-:W-:Y:S02]  /*5fc0*/  F2FP.BF16.F32.PACK_AB R25, R7, R23 ;  /* 0x000000170719723e */ /* 0x001fe400000010ff */
[----:B------:R-:W-:Y:S02]  /*5fd0*/  LOP3.LUT R14, R15, 0x380, RZ, 0xc0, !PT ;  /* 0x000003800f0e7812 */ /* 0x000fe400078ec0ff */
[----:B------:R-:W-:Y:S02]  /*5fe0*/  LOP3.LUT R20, R21, 0x380, RZ, 0xc0, !PT ;  /* 0x0000038015147812 */ /* 0x000fe400078ec0ff */
[----:B------:R-:W-:Y:S02]  /*5ff0*/  LOP3.LUT R52, R53, 0x380, RZ, 0xc0, !PT ;  /* 0x0000038035347812 */ /* 0x000fe400078ec0ff */
[----:B------:R-:W-:Y:S02]  /*6000*/  MOV R164, R164 ;  /* 0x000000a400a47202 */ /* 0x000fe40000000f00 */
[----:B------:R-:W-:-:S02]  /*6010*/  F2FP.BF16.F32.PACK_AB R66, R201, R68 ;  /* 0x00000044c942723e */ /* 0x000fc400000010ff */
[----:B------:R-:W-:Y:S02]  /*6020*/  F2FP.BF16.F32.PACK_AB R67, R71, R70 ;  /* 0x000000464743723e */ /* 0x000fe400000010ff */
[----:B------:R-:W-:Y:S02]  /*6030*/  F2FP.BF16.F32.PACK_AB R73, R75, R74 ;  /* 0x0000004a4b49723e */ /* 0x000fe400000010ff */
[----:B------:R-:W-:Y:S01]  /*6040*/  F2FP.BF16.F32.PACK_AB R80, R81, R80 ;  /* 0x000000505150723e */ /* 0x000fe200000010ff */
[----:B------:R-:W-:Y:S01]  /*6050*/  STSM.16.M88.4 [R164], R64 ;  /* 0x00000040a4007844 */ /* 0x000fe20000000200 */
[----:B------:R-:W-:Y:S02]  /*6060*/  SHF.R.S32.HI R23, RZ, 0x1f, R37 ;  /* 0x0000001fff177819 */ /* 0x000fe40000011425 */
[----:B------:R-:W-:Y:S02]  /*6070*/  SHF.R.S32.HI R7, RZ, 0x1f, R33 ;  /* 0x0000001fff077819 */ /* 0x000fe40000011421 */
[----:B------:R-:W-:-:S02]  /*6080*/  IADD3 R10, P0, R37, R10, RZ ;  /* 0x0000000a250a7210 */ /* 0x000fc40007f1e0ff */
[----:B------:R-:W-:Y:S02]  /*6090*/  MOV R162, R162 ;  /* 0x000000a200a27202 */ /* 0x000fe40000000f00 */
[----:B------:R-:W-:Y:S02]  /*60a0*/  F2FP.BF16.F32.PACK_AB R74, R200, R76 ;  /* 0x0000004cc84a723e */ /* 0x000fe400000010ff */
[----:B------:R-:W-:Y:S02]  /*60b0*/  F2FP.BF16.F32.PACK_AB R75, R79, R78 ;  /* 0x0000004e4f4b723e */ /* 0x000fe400000010ff */
[----:B------:R-:W-:Y:S02]  /*60c0*/  F2FP.BF16.F32.PACK_AB R81, R83, R82 ;  /* 0x000000525351723e */ /* 0x000fe400000010ff */
[----:B------:R-:W-:Y:S01]  /*60d0*/  LOP3.LUT R118, R118, R119, RZ, 0x3c, !PT ;  /* 0x0000007776767212 */ /* 0x000fe200078e3cff */
[----:B------:R-:W-:Y:S01]  /*60e0*/  STSM.16.M88.4 [R162], R72 ;  /* 0x00000048a2007844 */ /* 0x000fe20000000200 */
[----:B------:R-:W-:-:S02]  /*60f0*/  MOV R158, R158 ;  /* 0x0000009e009e7202 */ /* 0x000fc40000000f00 */
[----:B------:R-:W-:Y:S02]  /*6100*/  F2FP.BF16.F32.PACK_AB R82, R199, R84 ;  /* 0x00000054c752723e */ /* 0x000fe400000010ff */
[----:B------:R-:W-:Y:S02]  /*6110*/  F2FP.BF16.F32.PACK_AB R83, R87, R86 ;  /* 0x000000565753723e */ /* 0x000fe400000010ff */
[----:B------:R-:W-:Y:S02]  /*6120*/  LOP3.LUT R119, R8, 0x380, RZ, 0xc0, !PT ;  /* 0x0000038008777812 */ /* 0x000fe400078ec0ff */
[----:B------:R-:W-:Y:S01]  /*6130*/  MOV R156, R156 ;  /* 0x0000009c009c7202 */ /* 0x000fe20000000f00 */
[----:B------:R-:W-:Y:S01]  /*6140*/  STSM.16.M88.4 [R158], R80 ;  /* 0x000000509e007844 */ /* 0x000fe20000000200 */
[----:B------:R-:W-:Y:S02]  /*6150*/  F2FP.BF16.F32.PACK_AB R24, R198, R88 ;  /* 0x00000058c618723e */ /* 0x000fe400000010ff */
[----:B------:R-:W-:-:S02]  /*6160*/  F2FP.BF16.F32.PACK_AB R26, R197, R92 ;  /* 0x0000005cc51a723e */ /* 0x000fc400000010ff */
[----:B------:R-:W-:Y:S02]  /*6170*/  F2FP.BF16.F32.PACK_AB R27, R29, R61 ;  /* 0x0000003d1d1b723e */ /* 0x000fe400000010ff */
[----:B------:R-:W-:Y:S02]  /*6180*/  SHF.R.U64 R14, R14, 0x3, RZ ;  /* 0x000000030e0e7819 */ /* 0x000fe400000012ff */
[----:B------:R-:W-:Y:S01]  /*6190*/  SHF.R.U64 R20, R20, 0x3, RZ ;  /* 0x0000000314147819 */ /* 0x000fe200000012ff */
[----:B------:R0:W-:Y:S01]  /*61a0*/  STSM.16.M88.4 [R156], R24 ;  /* 0x000000189c007844 */ /* 0x0001e20000000200 */
[----:B------:R-:W-:Y:S02]  /*61b0*/  SHF.R.U64 R52, R52, 0x3, RZ ;  /* 0x0000000334347819 */ /* 0x000fe400000012ff */
[----:B------:R-:W-:Y:S01]  /*61c0*/  IADD3.X R11, R23, R11, R28, P0, !PT ;  /* 0x0000000b170b7210 */ /* 0x000fe200007fe41c */
[----:B------:R-:W-:Y:S01]  /*61d0*/  IMAD R28, R7, UR4, RZ ;  /* 0x00000004071c7c24 */ /* 0x000fe2000f8e02ff */
[----:B------:R-:W-:Y:S01]  /*61e0*/  SHF.R.U64 R119, R119, 0x3, RZ ;  /* 0x0000000377777819 */ /* 0x000fe200000012ff */
[----:B------:R-:W-:Y:S01]  /*61f0*/  IMAD R7, R0, UR6, RZ ;  /* 0x0000000600077c24 */ /* 0x000fe2000f8e02ff */
[----:B------:R-:W-:Y:S01]  /*6200*/  LOP3.LUT R14, R14, R15, RZ, 0x3c, !PT ;  /* 0x0000000f0e0e7212 */ /* 0x000fe200078e3cff */
[--C-:B------:R-:W-:Y:S01]  /*6210*/  IMAD.X R15, RZ, RZ, R9.reuse, P4 ;  /* 0x000000ffff0f7224 */ /* 0x100fe200020e0609 */
[----:B------:R-:W-:Y:S01]  /*6220*/  LOP3.LUT R20, R20, R21, RZ, 0x3c, !PT ;  /* 0x0000001514147212 */ /* 0x000fe200078e3cff */
[--C-:B------:R-:W-:Y:S01]  /*6230*/  IMAD.X R21, RZ, RZ, R9.reuse, P5 ;  /* 0x000000ffff157224 */ /* 0x100fe200028e0609 */
[----:B------:R-:W-:Y:S01]  /*6240*/  LOP3.LUT R52, R52, R53, RZ, 0x3c, !PT ;  /* 0x0000003534347212 */ /* 0x000fe200078e3cff */
[----:B------:R-:W-:Y:S01]  /*6250*/  IMAD.X R53, RZ, RZ, R9, P6 ;  /* 0x000000ffff357224 */ /* 0x000fe200030e0609 */
[----:B------:R-:W-:Y:S01]  /*6260*/  MOV R154, R154 ;  /* 0x0000009a009a7202 */ /* 0x000fe20000000f00 */
[----:B------:R-:W-:Y:S01]  /*6270*/  IMAD R23, R33, UR5, R28 ;  /* 0x0000000521177c24 */ /* 0x000fe2000f8e021c */
[----:B------:R-:W-:Y:S01]  /*6280*/  F2FP.BF16.F32.PACK_AB R68, R196, R96 ;  /* 0x00000060c444723e */ /* 0x000fe200000010ff */
[----:B0-----:R-:W-:Y:S01]  /*6290*/  VIADD R24, R32, 0x8 ;  /* 0x0000000820187836 */ /* 0x001fe20000000000 */
[----:B------:R-:W-:Y:S01]  /*62a0*/  F2FP.BF16.F32.PACK_AB R69, R69, R77 ;  /* 0x0000004d4545723e */ /* 0x000fe200000010ff */
[----:B------:R-:W-:Y:S01]  /*62b0*/  IMAD.WIDE.U32 R10, R33, UR4, R10 ;  /* 0x00000004210a7c25 */ /* 0x000fe2000f8e000a */
[----:B------:R-:W-:Y:S01]  /*62c0*/  F2FP.BF16.F32.PACK_AB R70, R195, R100 ;  /* 0x00000064c346723e */ /* 0x000fe200000010ff */
[----:B------:R-:W-:Y:S01]  /*62d0*/  ULDC.64 UR4, c[0x0][0xb50] ;  /* 0x0002d40000047ab9 */ /* 0x000fe20000000a00 */
[----:B------:R-:W-:Y:S01]  /*62e0*/  F2FP.BF16.F32.PACK_AB R71, R85, R89 ;  /* 0x000000595547723e */ /* 0x000fe200000010ff */
[----:B------:R-:W-:Y:S01]  /*62f0*/  IMAD.IADD R11, R11, 0x1, R23 ;  /* 0x000000010b0b7824 */ /* 0x000fe200078e0217 */
[----:B------:R-:W-:-:S02]  /*6300*/  LOP3.LUT P0, RZ, R205, 0x3, RZ, 0xc0, !PT ;  /* 0x00000003cdff7812 */ /* 0x000fc4000780c0ff */
[C---:B------:R-:W-:Y:S01]  /*6310*/  IADD3 R103, P4, R8.reuse, 0x9000, RZ ;  /* 0x0000900008677810 */ /* 0x040fe20007f9e0ff */
[----:B------:R-:W-:Y:S01]  /*6320*/  STSM.16.M88.4 [R154], R68 ;  /* 0x000000449a007844 */ /* 0x000fe20000000200 */
[C---:B------:R-:W-:Y:S02]  /*6330*/  IADD3 R107, P5, R8.reuse, 0xa000, RZ ;  /* 0x0000a000086b7810 */ /* 0x040fe40007fbe0ff */
[----:B------:R-:W-:Y:S02]  /*6340*/  IADD3 R111, P6, R8, 0xb000, RZ ;  /* 0x0000b000086f7810 */ /* 0x000fe40007fde0ff */
[----:B------:R-:W-:Y:S02]  /*6350*/  MOV R152, R152 ;  /* 0x0000009800987202 */ /* 0x000fe40000000f00 */
[----:B------:R-:W-:Y:S02]  /*6360*/  F2FP.BF16.F32.PACK_AB R28, R194, R104 ;  /* 0x00000068c21c723e */ /* 0x000fe400000010ff */
[----:B------:R-:W-:-:S02]  /*6370*/  F2FP.BF16.F32.PACK_AB R29, R93, R97 ;  /* 0x000000615d1d723e */ /* 0x000fc400000010ff */
[----:B------:R-:W-:Y:S02]  /*6380*/  F2FP.BF16.F32.PACK_AB R30, R193, R108 ;  /* 0x0000006cc11e723e */ /* 0x000fe400000010ff */
[----:B------:R-:W-:Y:S02]  /*6390*/  F2FP.BF16.F32.PACK_AB R31, R101, R105 ;  /* 0x00000069651f723e */ /* 0x000fe400000010ff */
[----:B------:R-:W-:Y:S01]  /*63a0*/  LOP3.LUT R8, R119, R8, RZ, 0x3c, !PT ;  /* 0x0000000877087212 */ /* 0x000fe200078e3cff */
[----:B------:R-:W-:Y:S01]  /*63b0*/  IMAD.X R119, RZ, RZ, R9, P1 ;  /* 0x000000ffff777224 */ /* 0x000fe200008e0609 */
[-C--:B------:R-:W-:Y:S01]  /*63c0*/  ISETP.GE.OR P1, PT, R32, R7.reuse, P0 ;  /* 0x000000072000720c */ /* 0x080fe20000726670 */
[----:B------:R0:W-:Y:S01]  /*63d0*/  STSM.16.M88.4 [R152], R28 ;  /* 0x0000001c98007844 */ /* 0x0001e20000000200 */
[----:B------:R-:W-:Y:S02]  /*63e0*/  ISETP.GE.OR P0, PT, R24, R7, P0 ;  /* 0x000000071800720c */ /* 0x000fe40000706670 */
[----:B------:R-:W-:-:S02]  /*63f0*/  MOV R146, R146 ;  /* 0x0000009200927202 */ /* 0x000fc40000000f00 */
[----:B------:R-:W-:Y:S02]  /*6400*/  F2FP.BF16.F32.PACK_AB R24, R192, R112 ;  /* 0x00000070c018723e */ /* 0x000fe400000010ff */
[----:B------:R-:W-:Y:S02]  /*6410*/  F2FP.BF16.F32.PACK_AB R25, R109, R113 ;  /* 0x000000716d19723e */ /* 0x000fe400000010ff */
[----:B------:R-:W-:Y:S02]  /*6420*/  F2FP.BF16.F32.PACK_AB R26, R191, R116 ;  /* 0x00000074bf1a723e */ /* 0x000fe400000010ff */
[----:B------:R-:W-:Y:S02]  /*6430*/  F2FP.BF16.F32.PACK_AB R27, R117, R121 ;  /* 0x00000079751b723e */ /* 0x000fe400000010ff */
[----:B------:R-:W-:Y:S02]  /*6440*/  MOV R142, R142 ;  /* 0x0000008e008e7202 */ /* 0x000fe40000000f00 */
[----:B------:R-:W-:Y:S01]  /*6450*/  LEA R23, P3, R10, UR4, 0x2 ;  /* 0x000000040a177c11 */ /* 0x000fe2000f8610ff */
[----:B------:R-:W-:Y:S01]  /*6460*/  STSM.16.M88.4 [R146], R24 ;  /* 0x0000001892007844 */ /* 0x000fe20000000200 */
[----:B0-----:R-:W-:-:S02]  /*6470*/  F2FP.BF16.F32.PACK_AB R28, R190, R120 ;  /* 0x00000078be1c723e */ /* 0x001fc400000010ff */
[----:B------:R-:W-:Y:S01]  /*6480*/  F2FP.BF16.F32.PACK_AB R29, R172, R173 ;  /* 0x000000adac1d723e */ /* 0x000fe200000010ff */
[----:B------:R-:W-:Y:S01]  /*6490*/  SHFL.IDX PT, R48, R23, RZ, 0x1c1f ;  /* 0x001c1fff17307589 */ /* 0x000fe200000e0000 */
[----:B------:R-:W-:Y:S02]  /*64a0*/  F2FP.BF16.F32.PACK_AB R30, R125, R124 ;  /* 0x0000007c7d1e723e */ /* 0x000fe400000010ff */
[----:B------:R-:W-:Y:S01]  /*64b0*/  F2FP.BF16.F32.PACK_AB R31, R174, R175 ;  /* 0x000000afae1f723e */ /* 0x000fe200000010ff */
[----:B------:R-:W-:Y:S01]  /*64c0*/  SHFL.IDX PT, R50, R23, 0x1, 0x1c1f ;  /* 0x003c1f0017327f89 */ /* 0x000fe200000e0000 */
[----:B------:R-:W-:Y:S02]  /*64d0*/  MOV R138, R138 ;  /* 0x0000008a008a7202 */ /* 0x000fe40000000f00 */
[----:B------:R-:W-:Y:S01]  /*64e0*/  F2FP.BF16.F32.PACK_AB R32, R129, R128 ;  /* 0x000000808120723e */ /* 0x000fe200000010ff */
[----:B------:R-:W-:Y:S01]  /*64f0*/  STSM.16.M88.4 [R142], R28 ;  /* 0x0000001c8e007844 */ /* 0x000fe20000000200 */
[----:B------:R-:W-:-:S02]  /*6500*/  F2FP.BF16.F32.PACK_AB R33, R176, R177 ;  /* 0x000000b1b021723e */ /* 0x000fc400000010ff */
[----:B------:R-:W-:Y:S02]  /*6510*/  F2FP.BF16.F32.PACK_AB R34, R133, R132 ;  /* 0x000000848522723e */ /* 0x000fe400000010ff */
[----:B------:R-:W-:Y:S02]  /*6520*/  F2FP.BF16.F32.PACK_AB R35, R178, R179 ;  /* 0x000000b3b223723e */ /* 0x000fe400000010ff */
[----:B------:R-:W-:Y:S02]  /*6530*/  MOV R134, R134 ;  /* 0x0000008600867202 */ /* 0x000fe40000000f00 */
[----:B------:R-:W-:Y:S01]  /*6540*/  F2FP.BF16.F32.PACK_AB R36, R137, R136 ;  /* 0x000000888924723e */ /* 0x000fe200000010ff */
[----:B------:R-:W-:Y:S01]  /*6550*/  STSM.16.M88.4 [R138], R32 ;  /* 0x000000208a007844 */ /* 0x000fe20000000200 */
[----:B------:R-:W-:Y:S02]  /*6560*/  F2FP.BF16.F32.PACK_AB R37, R180, R181 ;  /* 0x000000b5b425723e */ /* 0x000fe400000010ff */
[----:B------:R-:W-:-:S02]  /*6570*/  F2FP.BF16.F32.PACK_AB R38, R141, R140 ;  /* 0x0000008c8d26723e */ /* 0x000fc400000010ff */
[----:B------:R-:W-:Y:S02]  /*6580*/  F2FP.BF16.F32.PACK_AB R39, R182, R183 ;  /* 0x000000b7b627723e */ /* 0x000fe400000010ff */
[----:B------:R-:W-:Y:S02]  /*6590*/  MOV R130, R130 ;  /* 0x0000008200827202 */ /* 0x000fe40000000f00 */
[----:B------:R-:W-:Y:S01]  /*65a0*/  F2FP.BF16.F32.PACK_AB R60, R145, R144 ;  /* 0x00000090913c723e */ /* 0x000fe200000010ff */
[----:B------:R-:W-:Y:S01]  /*65b0*/  STSM.16.M88.4 [R134], R36 ;  /* 0x0000002486007844 */ /* 0x000fe20000000200 */
[----:B------:R-:W-:Y:S02]  /*65c0*/  F2FP.BF16.F32.PACK_AB R61, R184, R185 ;  /* 0x000000b9b83d723e */ /* 0x000fe400000010ff */
[----:B------:R-:W-:Y:S02]  /*65d0*/  F2FP.BF16.F32.PACK_AB R62, R149, R148 ;  /* 0x00000094953e723e */ /* 0x000fe400000010ff */
[----:B------:R-:W-:-:S02]  /*65e0*/  F2FP.BF16.F32.PACK_AB R63, R186, R4 ;  /* 0x00000004ba3f723e */ /* 0x000fc400000010ff */
[----:B------:R-:W-:Y:S01]  /*65f0*/  LEA.HI.X R11, R10, UR5, R11, 0x2, P3 ;  /* 0x000000050a0b7c11 */ /* 0x000fe200098f140b */
[----:B------:R-:W-:Y:S01]  /*6600*/  UIMAD UR6, UR11, UR8, URZ ;  /* 0x000000080b0672a4 */ /* 0x000fe2000f8e023f */
[----:B------:R-:W-:Y:S01]  /*6610*/  LOP3.LUT R102, R103, 0x380, RZ, 0xc0, !PT ;  /* 0x0000038067667812 */ /* 0x000fe200078ec0ff */
[----:B------:R-:W-:Y:S01]  /*6620*/  STSM.16.M88.4 [R130], R60 ;  /* 0x0000003c82007844 */ /* 0x000fe20000000200 */
[----:B------:R-:W-:Y:S02]  /*6630*/  LOP3.LUT R106, R107, 0x380, RZ, 0xc0, !PT ;  /* 0x000003806b6a7812 */ /* 0x000fe400078ec0ff */
[----:B------:R-:W-:Y:S01]  /*6640*/  LOP3.LUT R110, R111, 0x380, RZ, 0xc0, !PT ;  /* 0x000003806f6e7812 */ /* 0x000fe200078ec0ff */
[----:B------:R-:W0:Y:S04]  /*6650*/  SHFL.IDX PT, R49, R11, RZ, 0x1c1f ;  /* 0x001c1fff0b317589 */ /* 0x000e2800000e0000 */
[----:B------:R-:W1:Y:S01]  /*6660*/  SHFL.IDX PT, R51, R11, 0x1, 0x1c1f ;  /* 0x003c1f000b337f89 */ /* 0x000e6200000e0000 */
[----:B------:R-:W-:Y:S01]  /*6670*/  IMAD R4, R19, 0x20, R22 ;  /* 0x0000002013047824 */ /* 0x000fe200078e0216 */
[----:B------:R-:W-:Y:S01]  /*6680*/  UIMAD.WIDE.U32 UR4, UR10, UR8, URZ ;  /* 0x000000080a0472a5 */ /* 0x000fe2000f8e003f */
[----:B------:R-:W-:Y:S01]  /*6690*/  SHF.R.U64 R102, R102, 0x3, RZ ;  /* 0x0000000366667819 */ /* 0x000fe200000012ff */
[----:B------:R-:W-:Y:S01]  /*66a0*/  BAR.SYNC.DEFER_BLOCKING 0x1, 0x100 ;  /* 0x0044000000007b1d */ /* 0x000fe20000010000 */
[----:B------:R-:W-:Y:S01]  /*66b0*/  UIMAD UR6, UR10, UR9, UR6 ;  /* 0x000000090a0672a4 */ /* 0x000fe2000f8e0206 */
[----:B------:R-:W-:-:S02]  /*66c0*/  SHF.R.U64 R106, R106, 0x3, RZ ;  /* 0x000000036a6a7819 */ /* 0x000fc400000012ff */
[----:B------:R-:W-:Y:S02]  /*66d0*/  SHF.R.U64 R110, R110, 0x3, RZ ;  /* 0x000000036e6e7819 */ /* 0x000fe400000012ff */
[----:B------:R-:W-:Y:S01]  /*66e0*/  ULDC.64 UR8, c[0x0][0xaf0] ;  /* 0x0002bc0000087ab9 */ /* 0x000fe20000000a00 */
[----:B------:R-:W-:Y:S01]  /*66f0*/  LOP3.LUT R102, R102, R103, RZ, 0x3c, !PT ;  /* 0x0000006766667212 */ /* 0x000fe200078e3cff */
[----:B0-----:R0:W-:Y:S01]  /*6700*/  @!P1 ST.E desc[UR42][R48.64], R6 ;  /* 0x0000000630009985 */ /* 0x0011e2000c10192a */
[----:B------:R-:W-:Y:S01]  /*6710*/  UIMAD UR7, UR7, UR8, URZ ;  /* 0x00000008070772a4 */ /* 0x000fe2000f8e023f */
[----:B------:R-:W-:Y:S01]  /*6720*/  LOP3.LUT R106, R106, R107, RZ, 0x3c, !PT ;  /* 0x0000006b6a6a7212 */ /* 0x000fe200078e3cff */
[----:B------:R-:W-:Y:S01]  /*6730*/  UIADD3 UR5, UR5, UR6, URZ ;  /* 0x0000000605057290 */ /* 0x000fe2000fffe03f */
[----:B-1----:R1:W-:Y:S01]  /*6740*/  @!P0 ST.E desc[UR42][R50.64], R5 ;  /* 0x0000000532008985 */ /* 0x0023e2000c10192a */
[----:B------:R-:W-:Y:S01]  /*6750*/  LOP3.LUT R110, R110, R111, RZ, 0x3c, !PT ;  /* 0x0000006f6e6e7212 */ /* 0x000fe200078e3cff */
[----:B------:R-:W-:-:S02]  /*6760*/  IMAD.X R103, RZ, RZ, R9, P4 ;  /* 0x000000ffff677224 */ /* 0x000fc400020e0609 */
[----:B------:R2:W5:Y:S01]  /*6770*/  LD.E.128 R44, desc[UR42][R14.64] ;  /* 0x0000002a0e2c7980 */ /* 0x000562000c101d00 */
[----:B0-----:R-:W-:-:S03]  /*6780*/  IMAD R6, R3, 0x80, R4 ;  /* 0x0000008003067824 */ /* 0x001fc600078e0204 */
[----:B------:R0:W5:Y:S01]  /*6790*/  LD.E.128 R40, desc[UR42][R12.64] ;  /* 0x0000002a0c287980 */ /* 0x000162000c101d00 */
[----:B------:R-:W-:Y:S01]  /*67a0*/  UIMAD UR7, UR41, UR9, UR7 ;  /* 0x00000009290772a4 */ /* 0x000fe2000f8e0207 */
[--C-:B------:R-:W-:Y:S01]  /*67b0*/  IMAD.X R107, RZ, RZ, R9.reuse, P5 ;  /* 0x000000ffff6b7224 */ /* 0x100fe200028e0609 */
[----:B-1----:R-:W1:Y:S01]  /*67c0*/  @P2 LDC R5, c[0x0][0xbec] ;  /* 0x0002fb00ff052b82 */ /* 0x002e620000000800 */
[----:B------:R-:W-:Y:S01]  /*67d0*/  UIMAD.WIDE.U32 UR4, UR41, UR8, UR4 ;  /* 0x00000008290472a5 */ /* 0x000fe2000f8e0004 */
[----:B------:R-:W-:Y:S01]  /*67e0*/  IMAD.X R111, RZ, RZ, R9, P6 ;  /* 0x000000ffff6f7224 */ /* 0x000fe200030e0609 */
[----:B------:R3:W5:Y:S01]  /*67f0*/  LD.E.128 R24, desc[UR42][R20.64] ;  /* 0x0000002a14187980 */ /* 0x000762000c101d00 */
[----:B------:R-:W-:-:S03]  /*6800*/  IMAD R30, R3, 0x80, R22 ;  /* 0x00000080031e7824 */ /* 0x000fc600078e0216 */
[----:B------:R-:W5:Y:S01]  /*6810*/  LD.E.128 R52, desc[UR42][R52.64] ;  /* 0x0000002a34347980 */ /* 0x000f62000c101d00 */
[----:B--2---:R-:W2:Y:S03]  /*6820*/  @P2 LDC R14, c[0x0][0xbf0] ;  /* 0x0002fc00ff0e2b82 */ /* 0x004ea60000000800 */
[----:B------:R-:W5:Y:S01]  /*6830*/  LD.E.128 R56, desc[UR42][R56.64] ;  /* 0x0000002a38387980 */ /* 0x000f62000c101d00 */
[----:B------:R-:W-:-:S03]  /*6840*/  IMAD.MOV.U32 R4, RZ, RZ, R6 ;  /* 0x000000ffff047224 */ /* 0x000fc600078e0006 */
[----:B------:R-:W5:Y:S01]  /*6850*/  LD.E.128 R88, desc[UR42][R90.64] ;  /* 0x0000002a5a587980 */ /* 0x000f62000c101d00 */
[----:B0-----:R-:W0:Y:S03]  /*6860*/  LDC.64 R12, c[0x0][0xae0] ;  /* 0x0002b800ff0c7b82 */ /* 0x001e260000000a00 */
[----:B------:R-:W5:Y:S04]  /*6870*/  LD.E.128 R92, desc[UR42][R94.64] ;  /* 0x0000002a5e5c7980 */ /* 0x000f68000c101d00 */
[----:B------:R-:W5:Y:S01]  /*6880*/  LD.E.128 R96, desc[UR42][R98.64] ;  /* 0x0000002a62607980 */ /* 0x000f62000c101d00 */
[----:B-1----:R-:W-:Y:S01]  /*6890*/  @P2 IMAD.HI.U32 R5, R6, R5, RZ ;  /* 0x0000000506052227 */ /* 0x002fe200078e00ff */
[----:B------:R-:W-:-:S02]  /*68a0*/  UIADD3 UR5, UR5, UR7, URZ ;  /* 0x0000000705057290 */ /* 0x000fc4000fffe03f */
[----:B------:R-:W5:Y:S01]  /*68b0*/  LD.E.128 R8, desc[UR42][R8.64] ;  /* 0x0000002a08087980 */ /* 0x000f62000c101d00 */
[----:B------:R-:W-:Y:S01]  /*68c0*/  ULDC.64 UR6, c[0x0][0xad8] ;  /* 0x0002b60000067ab9 */ /* 0x000fe20000000a00 */
[----:B------:R-:W-:Y:S02]  /*68d0*/  UIADD3 UR36, UR36, 0x1, URZ ;  /* 0x0000000124247890 */ /* 0x000fe4000fffe03f */
[----:B------:R-:W5:Y:S01]  /*68e0*/  LD.E.128 R100, desc[UR42][R102.64] ;  /* 0x0000002a66647980 */ /* 0x000f62000c101d00 */
[----:B--2---:R-:W-:Y:S01]  /*68f0*/  @P2 SHF.R.U32.HI R4, RZ, R14, R5 ;  /* 0x0000000eff042219 */ /* 0x004fe20000011605 */
[----:B------:R-:W-:Y:S02]  /*6900*/  ULDC.64 UR8, c[0x0][0xa80] ;  /* 0x0002a00000087ab9 */ /* 0x000fe40000000a00 */
[----:B------:R-:W5:Y:S01]  /*6910*/  LD.E.128 R104, desc[UR42][R106.64] ;  /* 0x0000002a6a687980 */ /* 0x000f62000c101d00 */
[--C-:B------:R-:W-:Y:S01]  /*6920*/  SHF.R.S32.HI R5, RZ, 0x1f, R4.reuse ;  /* 0x0000001fff057819 */ /* 0x100fe20000011404 */
[----:B------:R-:W-:-:S02]  /*6930*/  IMAD.MOV R15, RZ, RZ, -R4 ;  /* 0x000000ffff0f7224 */ /* 0x000fc400078e0a04 */
[----:B------:R-:W5:Y:S02]  /*6940*/  LD.E.128 R108, desc[UR42][R110.64] ;  /* 0x0000002a6e6c7980 */ /* 0x000f64000c101d00 */
[----:B------:R-:W-:Y:S02]  /*6950*/  IMAD R3, R0, R15, R6 ;  /* 0x0000000f00037224 */ /* 0x000fe400078e0206 */
[----:B0-----:R-:W-:Y:S01]  /*6960*/  IMAD R5, R5, R12, RZ ;  /* 0x0000000c05057224 */ /* 0x001fe200078e02ff */
[----:B------:R-:W5:Y:S02]  /*6970*/  LD.E.128 R112, desc[UR42][R114.64] ;  /* 0x0000002a72707980 */ /* 0x000f64000c101d00 */
[----:B------:R-:W-:Y:S02]  /*6980*/  SHF.R.S32.HI R6, RZ, 0x1f, R3 ;  /* 0x0000001fff067819 */ /* 0x000fe40000011403 */
[----:B------:R-:W5:Y:S01]  /*6990*/  LD.E.128 R116, desc[UR42][R118.64] ;  /* 0x0000002a76747980 */ /* 0x000f62000c101d00 */
[----:B------:R-:W-:-:S03]  /*69a0*/  IMAD R13, R4, R13, R5 ;  /* 0x0000000d040d7224 */ /* 0x000fc600078e0205 */
[----:B------:R-:W5:Y:S01]  /*69b0*/  LD.E.128 R120, desc[UR42][R122.64] ;  /* 0x0000002a7a787980 */ /* 0x000f62000c101d00 */
[----:B------:R-:W-:-:S03]  /*69c0*/  IMAD.WIDE.U32 R4, R4, R12, UR4 ;  /* 0x0000000404047e25 */ /* 0x000fc6000f8e000c */
[----:B------:R-:W5:Y:S01]  /*69d0*/  LD.E.128 R124, desc[UR42][R126.64] ;  /* 0x0000002a7e7c7980 */ /* 0x000f62000c101d00 */
[----:B------:R-:W-:Y:S01]  /*69e0*/  @!PT LDS RZ, [RZ] ;  /* 0x00000000fffff984 */ /* 0x000fe20000000800 */
[----:B------:R-:W-:Y:S01]  /*69f0*/  @!PT LDS RZ, [RZ] ;  /* 0x00000000fffff984 */ /* 0x000fe20000000800 */
[----:B------:R-:W-:Y:S01]  /*6a00*/  @!PT LDS RZ, [RZ] ;  /* 0x00000000fffff984 */ /* 0x000fe20000000800 */
[----:B------:R-:W-:Y:S01]  /*6a10*/  @!PT LDS RZ, [RZ] ;  /* 0x00000000fffff984 */ /* 0x000fe20000000800 */
[----:B------:R0:W-:Y:S06]  /*6a20*/  MEMBAR.ALL.CTA ;  /* 0x0000000000007992 */ /* 0x0001ec0000008000 */
[----:B0-----:R-:W0:Y:S01]  /*6a30*/  FENCE.VIEW.ASYNC.S ;  /* 0x00000000000073c6 */ /* 0x001e220000000000 */
[----:B------:R-:W-:Y:S02]  /*6a40*/  IMAD.IADD R5, R5, 0x1, R13 ;  /* 0x0000000105057824 */ /* 0x000fe400078e020d */
[----:B------:R-:W-:-:S02]  /*6a50*/  IMAD R6, R6, UR6, RZ ;  /* 0x0000000606067c24 */ /* 0x000fc4000f8e02ff */
[----:B------:R-:W-:Y:S01]  /*6a60*/  IMAD.WIDE.U32 R4, R3, UR6, R4 ;  /* 0x0000000603047c25 */ /* 0x000fe2000f8e0004 */
[----:B------:R-:W-:-:S03]  /*6a70*/  ISETP.GE.AND P2, PT, R30, R7, PT ;  /* 0x000000071e00720c */ /* 0x000fc60003f46270 */
[----:B------:R-:W-:Y:S01]  /*6a80*/  IMAD R13, R3, UR7, R6 ;  /* 0x00000007030d7c24 */ /* 0x000fe2000f8e0206 */
[----:B------:R-:W-:Y:S01]  /*6a90*/  LEA R6, P3, R4, UR8, 0x1 ;  /* 0x0000000804067c11 */ /* 0x000fe2000f8608ff */
[----:B------:R-:W-:Y:S02]  /*6aa0*/  VIADD R206, R206, 0x22820 ;  /* 0x00022820cece7836 */ /* 0x000fe40000000000 */
[----:B------:R-:W-:Y:S01]  /*6ab0*/  IMAD.IADD R3, R5, 0x1, R13 ;  /* 0x0000000105037824 */ /* 0x000fe200078e020d */
[----:B------:R-:W-:Y:S01]  /*6ac0*/  UISETP.NE.AND UP0, UPT, UR36, 0x2, UPT ;  /* 0x000000022400788c */ /* 0x000fe2000bf05270 */
[----:B------:R-:W-:Y:S01]  /*6ad0*/  VIADD R0, R30, 0x20 ;  /* 0x000000201e007836 */ /* 0x000fe20000000000 */
[----:B------:R-:W-:Y:S01]  /*6ae0*/  ULDC UR4, c[0x0][0xc] ;  /* 0x0000030000047ab9 */ /* 0x000fe20000000800 */
[----:B------:R-:W-:Y:S01]  /*6af0*/  PRMT R206, RZ, 0x654, R206 ;  /* 0x00000654ffce7816 */ /* 0x000fe200000000ce */
[----:B------:R-:W-:Y:S01]  /*6b00*/  UIADD3 UR39, UR4, UR39, URZ ;  /* 0x0000002704277290 */ /* 0x000fe2000fffe03f */
[----:B------:R-:W-:Y:S01]  /*6b10*/  LEA.HI.X R3, R4, UR9, R3, 0x1, P3 ;  /* 0x0000000904037c11 */ /* 0x000fe200098f0c03 */
[----:B------:R-:W-:Y:S01]  /*6b20*/  USEL UR4, URZ, 0x1, UP0 ;  /* 0x000000013f047887 */ /* 0x000fe20008000000 */
[-C--:B------:R-:W-:Y:S01]  /*6b30*/  ISETP.GE.AND P1, PT, R0, R7.reuse, PT ;  /* 0x000000070000720c */ /* 0x080fe20003f26270 */
[----:B------:R-:W-:Y:S01]  /*6b40*/  VIADD R0, R30, 0x40 ;  /* 0x000000401e007836 */ /* 0x000fe20000000000 */
[----:B------:R-:W-:Y:S01]  /*6b50*/  USEL UR36, UR36, URZ, UP0 ;  /* 0x0000003f24247287 */ /* 0x000fe20008000000 */
[----:B0-----:R3:W-:Y:S01]  /*6b60*/  SYNCS.ARRIVE.TRANS64.RED.A1T0 RZ, [R206+URZ], RZ ;  /* 0x000000ffceff79a7 */ /* 0x0017e2000810043f */
[----:B------:R-:W-:Y:S01]  /*6b70*/  ULOP3.LUT UR38, UR38, UR4, URZ, 0x3c, !UPT ;  /* 0x0000000426267292 */ /* 0x000fe2000f8e3c3f */
[----:B------:R3:W0:Y:S01]  /*6b80*/  SHFL.IDX PT, R12, R6, RZ, 0x181f ;  /* 0x00181fff060c7589 */ /* 0x00062200000e0000 */
[----:B------:R-:W-:Y:S03]  /*6b90*/  BSSY B0, `(.L_x_29) ;  /* 0x0000014000007945 */ /* 0x000fe60003800000 */
[----:B------:R3:W1:Y:S01]  /*6ba0*/  SHFL.IDX PT, R13, R3, RZ, 0x181f ;  /* 0x00181fff030d7589 */ /* 0x00066200000e0000 */
[----:B------:R-:W-:Y:S01]  /*6bb0*/  ISETP.GE.AND P0, PT, R0, R7, PT ;  /* 0x000000070000720c */ /* 0x000fe20003f06270 */
[----:B------:R-:W-:-:S12]  /*6bc0*/  @P2 BRA `(.L_x_30) ;  /* 0x0000000000402947 */ /* 0x000fd80003800000 */
[----:B------:R-:W-:Y:S02]  /*6bd0*/  ULDC UR4, c[0x0][0xac8] ;  /* 0x0002b20000047ab9 */ /* 0x000fe40000000800 */
[----:B------:R-:W-:Y:S02]  /*6be0*/  ISETP.GE.AND P4, PT, R18, UR4, PT ;  /* 0x0000000412007c0c */ /* 0x000fe4000bf86270 */
[----:B------:R-:W-:Y:S02]  /*6bf0*/  ISETP.GE.AND P3, PT, R17, UR4, PT ;  /* 0x0000000411007c0c */ /* 0x000fe4000bf66270 */
[----:B------:R-:W-:Y:S02]  /*6c00*/  ISETP.GE.AND P2, PT, R16, UR4, PT ;  /* 0x0000000410007c0c */ /* 0x000fe4000bf46270 */
[----:B------:R-:W-:-:S07]  /*6c10*/  ISETP.GE.AND P5, PT, R2, UR4, PT ;  /* 0x0000000402007c0c */ /* 0x000fce000bfa6270 */
[----:B0-----:R-:W-:-:S04]  /*6c20*/  @!P4 LEA R14, P6, R18, R12, 0x1 ;  /* 0x0000000c120ec211 */ /* 0x001fc800078c08ff */
[----:B-1----:R-:W-:Y:S02]  /*6c30*/  @!P4 LEA.HI.X R15, R18, R13, R214, 0x1, P6 ;  /* 0x0000000d120fc211 */ /* 0x002fe400030f0cd6 */
[----:B---3--:R-:W-:Y:S01]  /*6c40*/  @!P3 LEA R20, P6, R17, R12, 0x1 ;  /* 0x0000000c1114b211 */ /* 0x008fe200078c08ff */
[----:B------:R-:W-:-:S03]  /*6c50*/  @!P5 IMAD.WIDE R4, R2, 0x2, R12 ;  /* 0x000000020204d825 */ /* 0x000fc600078e020c */
[-C--:B------:R-:W-:Y:S02]  /*6c60*/  @!P3 LEA.HI.X R21, R17, R13.reuse, R213, 0x1, P6 ;  /* 0x0000000d1115b211 */ /* 0x080fe400030f0cd5 */
[C---:B------:R-:W-:Y:S01]  /*6c70*/  @!P2 LEA R28, P6, R16.reuse, R12, 0x1 ;  /* 0x0000000c101ca211 */ /* 0x040fe200078c08ff */
[----:B-----5:R2:W-:Y:S03]  /*6c80*/  @!P5 ST.E.128 desc[UR42][R4.64], R8 ;  /* 0x000000080400d985 */ /* 0x0205e6000c101d2a */
[----:B------:R-:W-:Y:S01]  /*6c90*/  @!P2 LEA.HI.X R29, R16, R13, R212, 0x1, P6 ;  /* 0x0000000d101da211 */ /* 0x000fe200030f0cd4 */
[----:B------:R2:W-:Y:S04]  /*6ca0*/  @!P4 ST.E.128 desc[UR42][R14.64], R52 ;  /* 0x000000340e00c985 */ /* 0x0005e8000c101d2a */
[----:B------:R2:W-:Y:S04]  /*6cb0*/  @!P3 ST.E.128 desc[UR42][R20.64], R96 ;  /* 0x000000601400b985 */ /* 0x0005e8000c101d2a */
[----:B------:R2:W-:Y:S02]  /*6cc0*/  @!P2 ST.E.128 desc[UR42][R28.64], R112 ;  /* 0x000000701c00a985 */ /* 0x0005e4000c101d2a */
.L_x_30:
[----:B------:R-:W-:Y:S05]  /*6cd0*/  BSYNC B0 ;  /* 0x0000000000007941 */ /* 0x000fea0003800000 */
.L_x_29:
[----:B--2--5:R2:W4:Y:S01]  /*6ce0*/  SHFL.IDX PT, R9, R3, 0x1, 0x181f ;  /* 0x00381f0003097f89 */ /* 0x02452200000e0000 */
[----:B------:R-:W-:Y:S03]  /*6cf0*/  BSSY B0, `(.L_x_31) ;  /* 0x0000013000007945 */ /* 0x000fe60003800000 */
[----:B------:R2:W0:Y:S01]  /*6d00*/  SHFL.IDX PT, R8, R6, 0x1, 0x181f ;  /* 0x00381f0006087f89 */ /* 0x00042200000e0000 */
[----:B------:R-:W-:Y:S05]  /*6d10*/  @P1 BRA `(.L_x_32) ;  /* 0x0000000000401947 */ /* 0x000fea0003800000 */
[----:B------:R-:W-:Y:S02]  /*6d20*/  ULDC UR4, c[0x0][0xac8] ;  /* 0x0002b20000047ab9 */ /* 0x000fe40000000800 */
[----:B------:R-:W-:Y:S02]  /*6d30*/  ISETP.GE.AND P3, PT, R18, UR4, PT ;  /* 0x0000000412007c0c */ /* 0x000fe4000bf66270 */
[----:B------:R-:W-:Y:S02]  /*6d40*/  ISETP.GE.AND P2, PT, R17, UR4, PT ;  /* 0x0000000411007c0c */ /* 0x000fe4000bf46270 */
[----:B------:R-:W-:Y:S02]  /*6d50*/  ISETP.GE.AND P1, PT, R16, UR4, PT ;  /* 0x0000000410007c0c */ /* 0x000fe4000bf26270 */
[----:B------:R-:W-:-:S07]  /*6d60*/  ISETP.GE.AND P4, PT, R2, UR4, PT ;  /* 0x0000000402007c0c */ /* 0x000fce000bf86270 */
[CC--:B0-----:R-:W-:Y:S02]  /*6d70*/  @!P3 LEA R10, P6, R18.reuse, R8.reuse, 0x1 ;  /* 0x00000008120ab211 */ /* 0x0c1fe400078c08ff */
[CC--:B------:R-:W-:Y:S02]  /*6d80*/  @!P2 LEA R12, P5, R17.reuse, R8.reuse, 0x1 ;  /* 0x00000008110ca211 */ /* 0x0c0fe400078a08ff */
[-C--:B----4-:R-:W-:Y:S02]  /*6d90*/  @!P3 LEA.HI.X R11, R18, R9.reuse, R214, 0x1, P6 ;  /* 0x00000009120bb211 */ /* 0x090fe400030f0cd6 */
[----:B------:R-:W-:Y:S01]  /*6da0*/  @!P1 LEA R14, P6, R16, R8, 0x1 ;  /* 0x00000008100e9211 */ /* 0x000fe200078c08ff */
[----:B------:R-:W-:Y:S01]  /*6db0*/  @!P4 IMAD.WIDE R4, R2, 0x2, R8 ;  /* 0x000000020204c825 */ /* 0x000fe200078e0208 */
[-C--:B-1----:R-:W-:Y:S02]  /*6dc0*/  @!P2 LEA.HI.X R13, R17, R9.reuse, R213, 0x1, P5 ;  /* 0x00000009110da211 */ /* 0x082fe400028f0cd5 */
[----:B------:R-:W-:-:S02]  /*6dd0*/  @!P1 LEA.HI.X R15, R16, R9, R212, 0x1, P6 ;  /* 0x00000009100f9211 */ /* 0x000fc400030f0cd4 */
[----:B------:R0:W-:Y:S04]  /*6de0*/  @!P4 ST.E.128 desc[UR42][R4.64], R40 ;  /* 0x000000280400c985 */ /* 0x0001e8000c101d2a */
[----:B------:R0:W-:Y:S04]  /*6df0*/  @!P3 ST.E.128 desc[UR42][R10.64], R56 ;  /* 0x000000380a00b985 */ /* 0x0001e8000c101d2a */
[----:B------:R0:W-:Y:S04]  /*6e00*/  @!P2 ST.E.128 desc[UR42][R12.64], R100 ;  /* 0x000000640c00a985 */ /* 0x0001e8000c101d2a */
[----:B------:R0:W-:Y:S02]  /*6e10*/  @!P1 ST.E.128 desc[UR42][R14.64], R116 ;  /* 0x000000740e009985 */ /* 0x0001e4000c101d2a */
.L_x_32:
[----:B------:R-:W-:Y:S05]  /*6e20*/  BSYNC B0 ;  /* 0x0000000000007941 */ /* 0x000fea0003800000 */
.L_x_31:
[----:B----4-:R4:W1:Y:S01]  /*6e30*/  SHFL.IDX PT, R9, R3, 0x2, 0x181f ;  /* 0x00581f0003097f89 */ /* 0x01086200000e0000 */
[----:B------:R-:W-:Y:S03]  /*6e40*/  BSSY B0, `(.L_x_33) ;  /* 0x0000013000007945 */ /* 0x000fe60003800000 */
[----:B0-----:R4:W0:Y:S01]  /*6e50*/  SHFL.IDX PT, R8, R6, 0x2, 0x181f ;  /* 0x00581f0006087f89 */ /* 0x00182200000e0000 */
[----:B------:R-:W-:Y:S05]  /*6e60*/  @P0 BRA `(.L_x_34) ;  /* 0x0000000000400947 */ /* 0x000fea0003800000 */
[----:B------:R-:W-:Y:S02]  /*6e70*/  ULDC UR4, c[0x0][0xac8] ;  /* 0x0002b20000047ab9 */ /* 0x000fe40000000800 */
[----:B------:R-:W-:Y:S02]  /*6e80*/  ISETP.GE.AND P4, PT, R18, UR4, PT ;  /* 0x0000000412007c0c */ /* 0x000fe4000bf86270 */
[----:B------:R-:W-:Y:S02]  /*6e90*/  ISETP.GE.AND P5, PT, R17, UR4, PT ;  /* 0x0000000411007c0c */ /* 0x000fe4000bfa6270 */
[----:B------:R-:W-:Y:S02]  /*6ea0*/  ISETP.GE.AND P6, PT, R16, UR4, PT ;  /* 0x0000000410007c0c */ /* 0x000fe4000bfc6270 */
[----:B------:R-:W-:-:S07]  /*6eb0*/  ISETP.GE.AND P3, PT, R2, UR4, PT ;  /* 0x0000000402007c0c */ /* 0x000fce000bf66270 */
[-C--:B0-----:R-:W-:Y:S02]  /*6ec0*/  @!P4 LEA R10, P0, R18, R8.reuse, 0x1 ;  /* 0x00000008120ac211 */ /* 0x081fe400078008ff */
[CC--:B------:R-:W-:Y:S02]  /*6ed0*/  @!P5 LEA R12, P1, R17.reuse, R8.reuse, 0x1 ;  /* 0x00000008110cd211 */ /* 0x0c0fe400078208ff */
[----:B------:R-:W-:Y:S02]  /*6ee0*/  @!P6 LEA R14, P2, R16, R8, 0x1 ;  /* 0x00000008100ee211 */ /* 0x000fe400078408ff */
[----:B-1----:R-:W-:Y:S01]  /*6ef0*/  @!P3 IMAD.WIDE R4, R2, 0x2, R8 ;  /* 0x000000020204b825 */ /* 0x002fe200078e0208 */
[-C--:B------:R-:W-:Y:S02]  /*6f00*/  @!P4 LEA.HI.X R11, R18, R9.reuse, R214, 0x1, P0 ;  /* 0x00000009120bc211 */ /* 0x080fe400000f0cd6 */
[-C--:B------:R-:W-:Y:S02]  /*6f10*/  @!P5 LEA.HI.X R13, R17, R9.reuse, R213, 0x1, P1 ;  /* 0x00000009110dd211 */ /* 0x080fe400008f0cd5 */
[----:B------:R-:W-:Y:S01]  /*6f20*/  @!P6 LEA.HI.X R15, R16, R9, R212, 0x1, P2 ;  /* 0x00000009100fe211 */ /* 0x000fe200010f0cd4 */
[----:B------:R0:W-:Y:S04]  /*6f30*/  @!P3 ST.E.128 desc[UR42][R4.64], R44 ;  /* 0x0000002c0400b985 */ /* 0x0001e8000c101d2a */
[----:B------:R0:W-:Y:S04]  /*6f40*/  @!P4 ST.E.128 desc[UR42][R10.64], R88 ;  /* 0x000000580a00c985 */ /* 0x0001e8000c101d2a */
[----:B------:R0:W-:Y:S04]  /*6f50*/  @!P5 ST.E.128 desc[UR42][R12.64], R104 ;  /* 0x000000680c00d985 */ /* 0x0001e8000c101d2a */
[----:B------:R0:W-:Y:S02]  /*6f60*/  @!P6 ST.E.128 desc[UR42][R14.64], R120 ;  /* 0x000000780e00e985 */ /* 0x0001e4000c101d2a */
.L_x_34:
[----:B------:R-:W-:Y:S05]  /*6f70*/  BSYNC B0 ;  /* 0x0000000000007941 */ /* 0x000fea0003800000 */
.L_x_33:
[----:B------:R-:W-:Y:S01]  /*6f80*/  VIADD R0, R30, 0x60 ;  /* 0x000000601e007836 */ /* 0x000fe20000000000 */
[----:B-1----:R1:W1:Y:S01]  /*6f90*/  SHFL.IDX PT, R9, R3, 0x3, 0x181f ;  /* 0x00781f0003097f89 */ /* 0x00226200000e0000 */
[----:B------:R-:W-:Y:S01]  /*6fa0*/  UIADD3 UR47, UR47, 0x1, URZ ;  /* 0x000000012f2f7890 */ /* 0x000fe2000fffe03f */
[----:B------:R-:W-:Y:S02]  /*6fb0*/  BSSY B0, `(.L_x_35) ;  /* 0x0000014000007945 */ /* 0x000fe40003800000 */
[----:B------:R-:W-:Y:S01]  /*6fc0*/  ISETP.GE.AND P0, PT, R0, R7, PT ;  /* 0x000000070000720c */ /* 0x000fe20003f06270 */
[----:B0-----:R0:W0:-:S12]  /*6fd0*/  SHFL.IDX PT, R8, R6, 0x3, 0x181f ;  /* 0x00781f0006087f89 */ /* 0x00101800000e0000 */
[----:B------:R-:W-:Y:S05]  /*6fe0*/  @P0 BRA `(.L_x_36) ;  /* 0x0000000000400947 */ /* 0x000fea0003800000 */
[----:B------:R-:W-:Y:S02]  /*6ff0*/  ULDC UR4, c[0x0][0xac8] ;  /* 0x0002b20000047ab9 */ /* 0x000fe40000000800 */
[----:B------:R-:W-:Y:S02]  /*7000*/  ISETP.GE.AND P4, PT, R18, UR4, PT ;  /* 0x0000000412007c0c */ /* 0x000fe4000bf86270 */
[----:B------:R-:W-:Y:S02]  /*7010*/  ISETP.GE.AND P5, PT, R17, UR4, PT ;  /* 0x0000000411007c0c */ /* 0x000fe4000bfa6270 */
[----:B------:R-:W-:Y:S02]  /*7020*/  ISETP.GE.AND P6, PT, R16, UR4, PT ;  /* 0x0000000410007c0c */ /* 0x000fe4000bfc6270 */
[----:B------:R-:W-:-:S07]  /*7030*/  ISETP.GE.AND P3, PT, R2, UR4, PT ;  /* 0x0000000402007c0c */ /* 0x000fce000bf66270 */
[-C--:B0-234-:R-:W-:Y:S02]  /*7040*/  @!P4 LEA R6, P0, R18, R8.reuse, 0x1 ;  /* 0x000000081206c211 */ /* 0x09dfe400078008ff */
        /* <DEDUP_REMOVED lines=10> */
.L_x_36:
[----:B------:R-:W-:Y:S05]  /*70f0*/  BSYNC B0 ;  /* 0x0000000000007941 */ /* 0x000fea0003800000 */
.L_x_35:
[----:B------:R-:W5:Y:S02]  /*7100*/  LDC R0, c[0x0][0xc34] ;  /* 0x00030d00ff007b82 */ /* 0x000f640000000800 */
[----:B-----5:R-:W-:-:S13]  /*7110*/  ISETP.LE.AND P0, PT, R0, UR39, PT ;  /* 0x0000002700007c0c */ /* 0x020fda000bf03270 */
[----:B------:R-:W-:Y:S05]  /*7120*/  @!P0 BRA `(.L_x_37) ;  /* 0xffffff9c00208947 */ /* 0x000fea000383ffff */
[----:B------:R-:W-:Y:S05]  /*7130*/  EXIT ;  /* 0x000000000000794d */ /* 0x000fea0003800000 */
.L_x_7:
[----:B------:R-:W-:-:S08]  /*7140*/  NOP ;  /* 0x0000000000007918 */ /* 0x000fd00000000000 */
[----:B------:R-:W0:-:S00]  /*7150*/  USETMAXREG.DEALLOC.CTAPOOL 0x18 ;  /* 0x00000018000079c8 */ /* 0x000e0000080e0500 */
[----:B------:R-:W1:Y:S01]  /*7160*/  S2UR UR5, SR_CTAID.X ;  /* 0x00000000000579c3 */ /* 0x000e620000002500 */
[----:B0-----:R-:W-:Y:S02]  /*7170*/  IMAD.MOV.U32 R2, RZ, RZ, 0x1 ;  /* 0x00000001ff027424 */ /* 0x001fe400078e00ff */
[----:B------:R-:W-:-:S05]  /*7180*/  IMAD.MOV.U32 R18, RZ, RZ, RZ ;  /* 0x000000ffff127224 */ /* 0x000fca00078e00ff */
[----:B------:R-:W1:Y:S02]  /*7190*/  LDC R3, c[0x0][0xc34] ;  /* 0x00030d00ff037b82 */ /* 0x000e640000000800 */
[----:B-1----:R-:W-:Y:S01]  /*71a0*/  ISETP.LE.AND P0, PT, R3, UR5, PT ;  /* 0x0000000503007c0c */ /* 0x002fe2000bf03270 */
[----:B------:R-:W-:-:S05]  /*71b0*/  IMAD.MOV.U32 R3, RZ, RZ, 0x1 ;  /* 0x00000001ff037424 */ /* 0x000fca00078e00ff */
[----:B------:R0:W-:Y:S07]  /*71c0*/  STL [R1], R3 ;  /* 0x0000000301007387 */ /* 0x0001ee0000100800 */
[----:B------:R-:W-:Y:S05]  /*71d0*/  @P0 BRA `(.L_x_38) ;  /* 0x0000003c00340947 */ /* 0x000fea0003800000 */
[----:B------:R-:W1:Y:S01]  /*71e0*/  S2UR UR4, SR_CgaCtaId ;  /* 0x00000000000479c3 */ /* 0x000e620000008800 */
[C---:B------:R-:W-:Y:S01]  /*71f0*/  IMAD.SHL.U32 R2, R0.reuse, 0x8, RZ ;  /* 0x0000000800027824 */ /* 0x040fe200078e00ff */
[----:B------:R-:W-:Y:S01]  /*7200*/  LOP3.LUT R5, R0, 0x7f, RZ, 0xc0, !PT ;  /* 0x0000007f00057812 */ /* 0x000fe200078ec0ff */
[----:B------:R-:W-:Y:S01]  /*7210*/  UMOV UR36, 0x400 ;  /* 0x0000040000247882 */ /* 0x000fe20000000000 */
[----:B------:R-:W-:Y:S01]  /*7220*/  IMAD.MOV.U32 R18, RZ, RZ, RZ ;  /* 0x000000ffff127224 */ /* 0x000fe200078e00ff */
[----:B------:R-:W-:Y:S01]  /*7230*/  ULDC.64 UR40, c[0x0][0x198] ;  /* 0x0000660000287ab9 */ /* 0x000fe20000000a00 */
[----:B0-----:R-:W-:Y:S01]  /*7240*/  LOP3.LUT R3, R2, 0x1f8, RZ, 0xc0, !PT ;  /* 0x000001f802037812 */ /* 0x001fe200078ec0ff */
[----:B------:R-:W-:Y:S01]  /*7250*/  IMAD.U32 R2, RZ, RZ, UR5 ;  /* 0x00000005ff027e24 */ /* 0x000fe2000f8e00ff */
[----:B------:R-:W-:Y:S02]  /*7260*/  ULDC UR38, c[0x0][0xc] ;  /* 0x0000030000267ab9 */ /* 0x000fe40000000800 */
[----:B------:R-:W-:Y:S01]  /*7270*/  LOP3.LUT R4, R3, 0x38, R0, 0x78, !PT ;  /* 0x0000003803047812 */ /* 0x000fe200078e7800 */
[----:B------:R-:W-:Y:S01]  /*7280*/  IMAD.SHL.U32 R3, R5, 0x8, RZ ;  /* 0x0000000805037824 */ /* 0x000fe200078e00ff */
[----:B------:R-:W-:-:S04]  /*7290*/  SHF.R.U32.HI R5, RZ, 0x3, R5 ;  /* 0x00000003ff057819 */ /* 0x000fc80000011605 */
[----:B------:R-:W-:Y:S01]  /*72a0*/  LOP3.LUT R3, R4, 0x200, R3, 0xf8, !PT ;  /* 0x0000020004037812 */ /* 0x000fe200078ef803 */
[----:B------:R-:W-:-:S05]  /*72b0*/  IMAD.SHL.U32 R4, R0, 0x10, RZ ;  /* 0x0000001000047824 */ /* 0x000fca00078e00ff */
[----:B------:R-:W-:Y:S01]  /*72c0*/  LOP3.LUT R0, R5, 0x70, R4, 0xf8, !PT ;  /* 0x0000007005007812 */ /* 0x000fe200078ef804 */
[----:B------:R-:W-:Y:S01]  /*72d0*/  IMAD.MOV.U32 R0, RZ, RZ, 0x1 ;  /* 0x00000001ff007424 */ /* 0x000fe200078e00ff */
[----:B-1----:R-:W-:-:S06]  /*72e0*/  ULEA UR36, UR4, UR36, 0x18 ;  /* 0x0000002404247291 */ /* 0x002fcc000f8ec03f */
[----:B------:R-:W-:-:S05]  /*72f0*/  LEA R3, R3, UR36, 0x1 ;  /* 0x0000002403037c11 */ /* 0x000fca000f8e08ff */
[----:B------:R0:W-:Y:S04]  /*7300*/  STL [R1+0x14], R3 ;  /* 0x0000140301007387 */ /* 0x0001e80000100800 */
[----:B------:R0:W-:Y:S04]  /*7310*/  STL [R1+0x24], R2 ;  /* 0x0000240201007387 */ /* 0x0001e80000100800 */
[----:B------:R0:W-:Y:S04]  /*7320*/  STL [R1], R0 ;  /* 0x0000000001007387 */ /* 0x0001e80000100800 */
[----:B------:R0:W-:Y:S02]  /*7330*/  STL [R1+0x30], RZ ;  /* 0x000030ff01007387 */ /* 0x0001e40000100800 */
.L_x_114:
[----:B------:R-:W2:Y:S01]  /*7340*/  LDL R4, [R1+0x24] ;  /* 0x0000240001047983 */ /* 0x000ea20000100800 */
[----:B0-----:R-:W0:Y:S01]  /*7350*/  LDC R0, c[0x0][0xc38] ;  /* 0x00030e00ff007b82 */ /* 0x001e220000000800 */
[----:B------:R-:W-:Y:S05]  /*7360*/  YIELD ;  /* 0x0000000000007946 */ /* 0x000fea0003800000 */
[----:B------:R-:W-:Y:S02]  /*7370*/  ULDC.64 UR4, c[0x0][0x418] ;  /* 0x0001060000047ab9 */ /* 0x000fe40000000a00 */
[----:B-1----:R-:W1:Y:S01]  /*7380*/  LDC R17, c[0x0][0xc44] ;  /* 0x00031100ff117b82 */ /* 0x002e620000000800 */
[----:B------:R-:W-:-:S03]  /*7390*/  UISETP.NE.U32.AND UP0, UPT, UR4, URZ, UPT ;  /* 0x0000003f0400728c */ /* 0x000fc6000bf05070 */
[----:B------:R-:W-:Y:S01]  /*73a0*/  ULDC UR4, c[0x0][0x424] ;  /* 0x0001090000047ab9 */ /* 0x000fe20000000800 */
[----:B------:R-:W-:Y:S02]  /*73b0*/  UISETP.NE.AND.EX UP0, UPT, UR5, URZ, UPT, UP0 ;  /* 0x0000003f0500728c */ /* 0x000fe4000bf05300 */
[----:B------:R-:W-:Y:S02]  /*73c0*/  UIADD3 UR5, UR36, 0x1c400, URZ ;  /* 0x0001c40024057890 */ /* 0x000fe4000fffe03f */
[----:B------:R-:W-:Y:S02]  /*73d0*/  USEL UR4, UR4, 0x1, UP0 ;  /* 0x0000000104047887 */ /* 0x000fe40008000000 */
[----:B------:R-:W-:Y:S01]  /*73e0*/  ULOP3.LUT UP0, URZ, UR5, 0x3ff, URZ, 0xc0, !UPT ;  /* 0x000003ff053f7892 */ /* 0x000fe2000f80c03f */
[----:B0-----:R-:W-:Y:S02]  /*73f0*/  ISETP.NE.AND P0, PT, R0, 0x1, PT ;  /* 0x000000010000780c */ /* 0x001fe40003f05270 */
[----:B-1----:R-:W-:-:S11]  /*7400*/  ISETP.NE.AND P1, PT, R17, 0x1, PT ;  /* 0x000000011100780c */ /* 0x002fd60003f25270 */
[----:B------:R-:W2:Y:S08]  /*7410*/  @P0 LDC R0, c[0x0][0xc3c] ;  /* 0x00030f00ff000b82 */ /* 0x000eb00000000800 */
[----:B------:R-:W0:Y:S08]  /*7420*/  @P0 LDC R5, c[0x0][0xc40] ;  /* 0x00031000ff050b82 */ /* 0x000e300000000800 */
[----:B------:R-:W1:Y:S01]  /*7430*/  @P1 LDC.64 R2, c[0x0][0xc48] ;  /* 0x00031200ff021b82 */ /* 0x000e620000000a00 */
[----:B--2---:R-:W-:-:S05]  /*7440*/  @P0 IMAD.HI.U32 R0, R4, R0, RZ ;  /* 0x0000000004000227 */ /* 0x004fca00078e00ff */
[----:B0-----:R-:W-:Y:S02]  /*7450*/  @P0 SHF.R.U32.HI R4, RZ, R5, R0 ;  /* 0x00000005ff040219 */ /* 0x001fe40000011600 */
[----:B------:R-:W0:Y:S01]  /*7460*/  LDC R0, c[0x0][0x2f0] ;  /* 0x0000bc00ff007b82 */ /* 0x000e220000000800 */
[----:B------:R-:W-:Y:S02]  /*7470*/  PLOP3.LUT P0, PT, PT, PT, UP0, 0x80, 0x0 ;  /* 0x000000000000781c */ /* 0x000fe40003f0f008 */
[----:B-1----:R-:W-:Y:S01]  /*7480*/  @P1 IMAD.HI.U32 R2, R4, R2, RZ ;  /* 0x0000000204021227 */ /* 0x002fe200078e00ff */
[----:B------:R1:W-:Y:S03]  /*7490*/  STL [R1+0x1c], R4 ;  /* 0x00001c0401007387 */ /* 0x0003e60000100800 */
[----:B------:R-:W-:Y:S01]  /*74a0*/  IMAD.MOV.U32 R19, RZ, RZ, R4 ;  /* 0x000000ffff137224 */ /* 0x000fe200078e0004 */
[----:B------:R-:W-:-:S05]  /*74b0*/  @P1 SHF.R.U32.HI R19, RZ, R3, R2 ;  /* 0x00000003ff131219 */ /* 0x000fca0000011602 */
[----:B------:R1:W-:Y:S01]  /*74c0*/  STL [R1+0x10], R19 ;  /* 0x0000101301007387 */ /* 0x0003e20000100800 */
[----:B0-----:R-:W-:Y:S02]  /*74d0*/  IMAD R6, R0, UR4, RZ ;  /* 0x0000000400067c24 */ /* 0x001fe4000f8e02ff */
[----:B------:R-:W-:Y:S02]  /*74e0*/  IMAD.MOV R0, RZ, RZ, -R19 ;  /* 0x000000ffff007224 */ /* 0x000fe400078e0a13 */
[----:B------:R-:W-:Y:S01]  /*74f0*/  VIADD R2, R6, 0x5f ;  /* 0x0000005f06027836 */ /* 0x000fe20000000000 */
[----:B------:R1:W-:Y:S01]  /*7500*/  STL [R1+0x2c], R6 ;  /* 0x00002c0601007387 */ /* 0x0003e20000100800 */
[----:B------:R-:W-:Y:S02]  /*7510*/  IMAD R17, R17, R0, R4 ;  /* 0x0000000011117224 */ /* 0x000fe400078e0204 */
[----:B------:R-:W-:-:S05]  /*7520*/  IMAD.HI R2, R2, 0x2aaaaaab, RZ ;  /* 0x2aaaaaab02027827 */ /* 0x000fca00078e02ff */
[----:B------:R-:W-:-:S04]  /*7530*/  SHF.R.U32.HI R3, RZ, 0x1f, R2 ;  /* 0x0000001fff037819 */ /* 0x000fc80000011602 */
[----:B------:R-:W-:-:S05]  /*7540*/  LEA.HI.SX32 R0, R2, R3, 0x1c ;  /* 0x0000000302007211 */ /* 0x000fca00078fe2ff */
[----:B------:R1:W-:Y:S01]  /*7550*/  STL [R1+0x20], R0 ;  /* 0x0000200001007387 */ /* 0x0003e20000100800 */
[----:B------:R-:W-:Y:S05]  /*7560*/  @!P0 BRA `(.L_x_39) ;  /* 0x0000000000408947 */ /* 0x000fea0003800000 */
[----:B------:R-:W-:Y:S01]  /*7570*/  MOV R2, 0x0 ;  /* 0x0000000000027802 */ /* 0x000fe20000000f00 */
[----:B------:R-:W-:Y:S01]  /*7580*/  ULDC.64 UR6, c[0x4][0x98] ;  /* 0x0100260000067ab9 */ /* 0x000fe20000000a00 */
[----:B------:R-:W-:Y:S01]  /*7590*/  ULDC.64 UR8, c[0x4][0xa0] ;  /* 0x0100280000087ab9 */ /* 0x000fe20000000a00 */
[----:B------:R-:W-:Y:S01]  /*75a0*/  ULDC.64 UR4, c[0x4][0x8] ;  /* 0x0100020000047ab9 */ /* 0x000fe20000000a00 */
[----:B-1----:R-:W-:Y:S02]  /*75b0*/  IMAD.U32 R4, RZ, RZ, UR6 ;  /* 0x00000006ff047e24 */ /* 0x002fe4000f8e00ff */
[----:B------:R-:W0:Y:S01]  /*75c0*/  LDC.64 R2, c[0x4][R2] ;  /* 0x0100000002027b82 */ /* 0x000e220000000a00 */
[----:B------:R-:W-:Y:S02]  /*75d0*/  IMAD.U32 R5, RZ, RZ, UR7 ;  /* 0x00000007ff057e24 */ /* 0x000fe4000f8e00ff */
[----:B------:R-:W-:Y:S02]  /*75e0*/  IMAD.U32 R6, RZ, RZ, UR8 ;  /* 0x00000008ff067e24 */ /* 0x000fe4000f8e00ff */
[----:B------:R-:W-:-:S02]  /*75f0*/  IMAD.U32 R7, RZ, RZ, UR9 ;  /* 0x00000009ff077e24 */ /* 0x000fc4000f8e00ff */
[----:B------:R-:W-:Y:S02]  /*7600*/  IMAD.U32 R10, RZ, RZ, UR4 ;  /* 0x00000004ff0a7e24 */ /* 0x000fe4000f8e00ff */
[----:B------:R-:W-:Y:S02]  /*7610*/  IMAD.U32 R11, RZ, RZ, UR5 ;  /* 0x00000005ff0b7e24 */ /* 0x000fe4000f8e00ff */
[----:B------:R-:W-:Y:S02]  /*7620*/  IMAD.MOV.U32 R8, RZ, RZ, 0x70 ;  /* 0x00000070ff087424 */ /* 0x000fe400078e00ff */
[----:B------:R-:W-:Y:S02]  /*7630*/  IMAD.MOV.U32 R12, RZ, RZ, 0x1 ;  /* 0x00000001ff0c7424 */ /* 0x000fe400078e00ff */
[----:B------:R-:W-:-:S07]  /*7640*/  IMAD.MOV.U32 R13, RZ, RZ, RZ ;  /* 0x000000ffff0d7224 */ /* 0x000fce00078e00ff */
[----:B------:R-:W-:-:S07]  /*7650*/  LEPC R20, `(.L_x_39) ;  /* 0x000000001014794e */ /* 0x000fce0000000000 */
[----:B0-----:R-:W-:Y:S05]  /*7660*/  CALL.ABS.NOINC R2 ;  /* 0x0000000002007343 */ /* 0x001fea0003c00000 */
.L_x_39:
[----:B------:R-:W-:-:S04]  /*7670*/  UIADD3 UR4, UR36, 0x400, URZ ;  /* 0x0000040024047890 */ /* 0x000fc8000fffe03f */
[----:B------:R-:W-:-:S06]  /*7680*/  ULOP3.LUT UP0, URZ, UR4, 0x3ff, URZ, 0xc0, !UPT ;  /* 0x000003ff043f7892 */ /* 0x000fcc000f80c03f */
[----:B------:R-:W-:-:S13]  /*7690*/  PLOP3.LUT P0, PT, PT, PT, UP0, 0x80, 0x0 ;  /* 0x000000000000781c */ /* 0x000fda0003f0f008 */
[----:B------:R-:W-:Y:S05]  /*76a0*/  @!P0 BRA `(.L_x_40) ;  /* 0x00000000007c8947 */ /* 0x000fea0003800000 */
[----:B------:R-:W-:Y:S01]  /*76b0*/  MOV R16, 0x0 ;  /* 0x0000000000107802 */ /* 0x000fe20000000f00 */
[----:B------:R-:W-:Y:S01]  /*76c0*/  ULDC.64 UR6, c[0x4][0x98] ;  /* 0x0100260000067ab9 */ /* 0x000fe20000000a00 */
[----:B------:R-:W-:Y:S01]  /*76d0*/  ULDC.64 UR8, c[0x4][0xa0] ;  /* 0x0100280000087ab9 */ /* 0x000fe20000000a00 */
[----:B------:R-:W-:Y:S01]  /*76e0*/  ULDC.64 UR4, c[0x4][0x10] ;  /* 0x0100040000047ab9 */ /* 0x000fe20000000a00 */
[----:B------:R0:W2:Y:S01]  /*76f0*/  LDC.64 R2, c[0x4][R16] ;  /* 0x0100000010027b82 */ /* 0x0000a20000000a00 */
[----:B-1----:R-:W-:Y:S02]  /*7700*/  IMAD.U32 R4, RZ, RZ, UR6 ;  /* 0x00000006ff047e24 */ /* 0x002fe4000f8e00ff */
[----:B------:R-:W-:Y:S02]  /*7710*/  IMAD.U32 R5, RZ, RZ, UR7 ;  /* 0x00000007ff057e24 */ /* 0x000fe4000f8e00ff */
[----:B------:R-:W-:Y:S02]  /*7720*/  IMAD.U32 R6, RZ, RZ, UR8 ;  /* 0x00000008ff067e24 */ /* 0x000fe4000f8e00ff */
[----:B------:R-:W-:-:S02]  /*7730*/  IMAD.U32 R7, RZ, RZ, UR9 ;  /* 0x00000009ff077e24 */ /* 0x000fc4000f8e00ff */
[----:B------:R-:W-:Y:S02]  /*7740*/  IMAD.U32 R10, RZ, RZ, UR4 ;  /* 0x00000004ff0a7e24 */ /* 0x000fe4000f8e00ff */
[----:B------:R-:W-:Y:S02]  /*7750*/  IMAD.U32 R11, RZ, RZ, UR5 ;  /* 0x00000005ff0b7e24 */ /* 0x000fe4000f8e00ff */
[----:B------:R-:W-:Y:S02]  /*7760*/  IMAD.MOV.U32 R8, RZ, RZ, 0x70 ;  /* 0x00000070ff087424 */ /* 0x000fe400078e00ff */
[----:B------:R-:W-:Y:S02]  /*7770*/  IMAD.MOV.U32 R12, RZ, RZ, 0x1 ;  /* 0x00000001ff0c7424 */ /* 0x000fe400078e00ff */
[----:B0-----:R-:W-:-:S07]  /*7780*/  IMAD.MOV.U32 R13, RZ, RZ, RZ ;  /* 0x000000ffff0d7224 */ /* 0x001fce00078e00ff */
[----:B------:R-:W-:-:S07]  /*7790*/  LEPC R20, `(.L_x_41) ;  /* 0x000000001014794e */ /* 0x000fce0000000000 */
[----:B--2---:R-:W-:Y:S05]  /*77a0*/  CALL.ABS.NOINC R2 ;  /* 0x0000000002007343 */ /* 0x004fea0003c00000 */
.L_x_41:
[----:B------:R0:W1:Y:S01]  /*77b0*/  LDC.64 R2, c[0x4][R16] ;  /* 0x0100000010027b82 */ /* 0x0000620000000a00 */
[----:B------:R-:W-:Y:S01]  /*77c0*/  ULDC.64 UR6, c[0x4][0x98] ;  /* 0x0100260000067ab9 */ /* 0x000fe20000000a00 */
[----:B------:R-:W-:Y:S01]  /*77d0*/  ULDC.64 UR8, c[0x4][0xa0] ;  /* 0x0100280000087ab9 */ /* 0x000fe20000000a00 */
[----:B------:R-:W-:Y:S01]  /*77e0*/  ULDC.64 UR4, c[0x4][0x18] ;  /* 0x0100060000047ab9 */ /* 0x000fe20000000a00 */
[----:B------:R-:W-:Y:S02]  /*77f0*/  IMAD.U32 R4, RZ, RZ, UR6 ;  /* 0x00000006ff047e24 */ /* 0x000fe4000f8e00ff */
        /* <DEDUP_REMOVED lines=9> */
[----:B-1----:R-:W-:Y:S05]  /*7890*/  CALL.ABS.NOINC R2 ;  /* 0x0000000002007343 */ /* 0x002fea0003c00000 */
.L_x_40:
[----:B------:R-:W-:Y:S01]  /*78a0*/  ULDC.64 UR4, c[0x0][0x9f8] ;  /* 0x00027e0000047ab9 */ /* 0x000fe20000000a00 */
[----:B------:R-:W2:Y:S01]  /*78b0*/  LDL R16, [R1+0x20] ;  /* 0x0000200001107983 */ /* 0x000ea20000100800 */
[----:B------:R-:W-:-:S04]  /*78c0*/  ISETP.NE.U32.AND P0, PT, RZ, UR4, PT ;  /* 0x00000004ff007c0c */ /* 0x000fc8000bf05070 */
[----:B------:R-:W-:-:S13]  /*78d0*/  ISETP.NE.AND.EX P0, PT, RZ, UR5, PT, P0 ;  /* 0x00000005ff007c0c */ /* 0x000fda000bf05300 */
[----:B------:R-:W0:Y:S02]  /*78e0*/  @P0 LDC.64 R2, c[0x0][0x9f8] ;  /* 0x00027e00ff020b82 */ /* 0x000e240000000a00 */
[----:B0-----:R-:W-:-:S05]  /*78f0*/  @P0 IMAD.WIDE R2, R19, 0x4, R2 ;  /* 0x0000000413020825 */ /* 0x001fca00078e0202 */
[----:B-1----:R0:W3:Y:S01]  /*7900*/  @P0 LDG.E R19, desc[UR42][R2.64] ;  /* 0x0000002a02130981 */ /* 0x0020e2000c1e1900 */
[----:B------:R-:W-:Y:S01]  /*7910*/  UMOV UR4, 0xffffffff ;  /* 0xffffffff00047882 */ /* 0x000fe20000000000 */
[----:B0-----:R-:W0:Y:S02]  /*7920*/  LDC.64 R2, c[0x0][0x418] ;  /* 0x00010600ff027b82 */ /* 0x001e240000000a00 */
[----:B0-----:R-:W-:-:S04]  /*7930*/  ISETP.NE.U32.AND P0, PT, R2, RZ, PT ;  /* 0x000000ff0200720c */ /* 0x001fc80003f05070 */
[----:B------:R-:W-:-:S04]  /*7940*/  ISETP.NE.AND.EX P1, PT, R3, RZ, PT, P0 ;  /* 0x000000ff0300720c */ /* 0x000fc80003f25300 */
[----:B------:R-:W-:Y:S01]  /*7950*/  P2R R0, PR, RZ, 0x2 ;  /* 0x00000002ff007803 */ /* 0x000fe20000000000 */
[----:B--2---:R-:W-:-:S05]  /*7960*/  VIADD R8, R16, 0xffffffff ;  /* 0xffffffff10087836 */ /* 0x004fca0000000000 */
[----:B------:R0:W-:Y:S04]  /*7970*/  STL [R1+0x18], R8 ;  /* 0x0000180801007387 */ /* 0x0001e80000100800 */
[----:B------:R0:W-:Y:S01]  /*7980*/  STL [R1+0xc], R0 ;  /* 0x00000c0001007387 */ /* 0x0001e20000100800 */
[----:B---3--:R-:W-:Y:S02]  /*7990*/  SHF.R.S32.HI R7, RZ, 0x1f, R19 ;  /* 0x0000001fff077819 */ /* 0x008fe40000011413 */
[----:B------:R-:W-:-:S03]  /*79a0*/  SEL R16, R19, RZ, !P1 ;  /* 0x000000ff13107207 */ /* 0x000fc60004800000 */
[----:B------:R0:W-:Y:S01]  /*79b0*/  STL [R1+0x4], R7 ;  /* 0x0000040701007387 */ /* 0x0001e20000100800 */
[----:B------:R-:W-:Y:S05]  /*79c0*/  BRA.DIV UR4, `(.L_x_42) ;  /* 0x0000003a04887947 */ /* 0x000fea000b800000 */
[----:B0-----:R-:W0:Y:S02]  /*79d0*/  S2R R0, SR_TID.X ;  /* 0x0000000000007919 */ /* 0x001e240000002100 */
[----:B0-----:R-:W-:-:S04]  /*79e0*/  SHF.R.U32.HI R0, RZ, 0x5, R0 ;  /* 0x00000005ff007819 */ /* 0x001fc80000011600 */
[----:B------:R-:W-:-:S05]  /*79f0*/  LOP3.LUT R0, R0, 0x3, RZ, 0xc0, !PT ;  /* 0x0000000300007812 */ /* 0x000fca00078ec0ff */
[----:B------:R0:W1:Y:S02]  /*7a00*/  SHFL.IDX PT, R14, R0, RZ, 0x1f ;  /* 0x00001fff000e7589 */ /* 0x00006400000e0000 */
.L_x_130:
[----:B------:R-:W-:Y:S02]  /*7a10*/  PLOP3.LUT P2, PT, PT, PT, PT, 0x8, 0x0 ;  /* 0x000000000000781c */ /* 0x000fe40003f4e170 */
[----:B-1----:R-:W-:Y:S02]  /*7a20*/  ISETP.NE.AND P0, PT, R14, RZ, PT ;  /* 0x000000ff0e00720c */ /* 0x002fe40003f05270 */
[----:B0-----:R-:W-:-:S05]  /*7a30*/  P2R R0, PR, RZ, 0x4 ;  /* 0x00000004ff007803 */ /* 0x001fca0000000000 */
[----:B------:R0:W-:Y:S06]  /*7a40*/  STL [R1+0x8], R0 ;  /* 0x0000080001007387 */ /* 0x0001ec0000100800 */
[----:B------:R-:W-:Y:S05]  /*7a50*/  @P0 BRA `(.L_x_43) ;  /* 0x0000000000f80947 */ /* 0x000fea0003800000 */
[----:B------:R-:W-:-:S03]  /*7a60*/  UMOV UR4, 0xffffffff ;  /* 0xffffffff00047882 */ /* 0x000fc60000000000 */
[----:B------:R-:W-:Y:S05]  /*7a70*/  BRA.DIV UR4, `(.L_x_44) ;  /* 0x0000003a04907947 */ /* 0x000fea000b800000 */
[----:B------:R-:W-:-:S13]  /*7a80*/  ELECT P6, URZ, PT ;  /* 0x00000000003f782f */ /* 0x000fda00038c0000 */
.L_x_133:
[----:B------:R-:W-:Y:S05]  /*7a90*/  @!P6 BRA `(.L_x_43) ;  /* 0x0000000000e8e947 */ /* 0x000fea0003800000 */
[----:B------:R1:W-:Y:S01]  /*7aa0*/  STL [R1+0x28], R8 ;  /* 0x0000280801007387 */ /* 0x0003e20000100800 */
[----:B------:R-:W-:Y:S01]  /*7ab0*/  IMAD.MOV.U32 R16, RZ, RZ, R19 ;  /* 0x000000ffff107224 */ /* 0x000fe200078e0013 */
[----:B------:R-:W-:Y:S06]  /*7ac0*/  @!P1 BRA `(.L_x_45) ;  /* 0x00000000004c9947 */ /* 0x000fec0003800000 */
[----:B------:R-:W2:Y:S01]  /*7ad0*/  LDC R6, c[0x0][0x43c] ;  /* 0x00010f00ff067b82 */ /* 0x000ea20000000800 */
[----:B0-----:R-:W-:Y:S01]  /*7ae0*/  IMAD.MOV.U32 R0, RZ, RZ, R8 ;  /* 0x000000ffff007224 */ /* 0x001fe200078e0008 */
[----:B------:R-:W-:Y:S01]  /*7af0*/  ULDC.64 UR4, c[0x0][0x428] ;  /* 0x00010a0000047ab9 */ /* 0x000fe20000000a00 */
[----:B--2---:R-:W-:-:S13]  /*7b00*/  ISETP.NE.AND P0, PT, R6, 0x1, PT ;  /* 0x000000010600780c */ /* 0x004fda0003f05270 */
[----:B------:R-:W0:Y:S02]  /*7b10*/  @P0 LDC.64 R4, c[0x0][0x440] ;  /* 0x00011000ff040b82 */ /* 0x000e240000000a00 */
[----:B0-----:R-:W-:-:S05]  /*7b20*/  @P0 IMAD.HI.U32 R4, R8, R4, RZ ;  /* 0x0000000408040227 */ /* 0x001fca00078e00ff */
[----:B------:R-:W-:-:S04]  /*7b30*/  @P0 SHF.R.U32.HI R0, RZ, R5, R4 ;  /* 0x00000005ff000219 */ /* 0x000fc80000011604 */
[--C-:B------:R-:W-:Y:S01]  /*7b40*/  SHF.R.S32.HI R5, RZ, 0x1f, R0.reuse ;  /* 0x0000001fff057819 */ /* 0x100fe20000011400 */
[----:B------:R-:W-:-:S04]  /*7b50*/  IMAD.MOV R4, RZ, RZ, -R0 ;  /* 0x000000ffff047224 */ /* 0x000fc800078e0a00 */
[----:B------:R-:W-:Y:S02]  /*7b60*/  IMAD R6, R6, R4, R8 ;  /* 0x0000000406067224 */ /* 0x000fe400078e0208 */
[----:B------:R-:W-:-:S03]  /*7b70*/  IMAD.MOV.U32 R4, RZ, RZ, R0 ;  /* 0x000000ffff047224 */ /* 0x000fc600078e0000 */
[----:B------:R0:W-:Y:S01]  /*7b80*/  STL [R1+0x28], R6 ;  /* 0x0000280601007387 */ /* 0x0001e20000100800 */
[----:B------:R-:W-:-:S03]  /*7b90*/  IMAD.WIDE.U32 R4, R19, UR4, R4 ;  /* 0x0000000413047c25 */ /* 0x000fc6000f8e0004 */
[----:B------:R-:W-:Y:S01]  /*7ba0*/  LEA R2, P0, R4, R2, 0x2 ;  /* 0x0000000204027211 */ /* 0x000fe200078010ff */
[----:B0-----:R-:W-:-:S04]  /*7bb0*/  IMAD R6, R7, UR4, RZ ;  /* 0x0000000407067c24 */ /* 0x001fc8000f8e02ff */
[----:B------:R-:W-:-:S04]  /*7bc0*/  IMAD R0, R19, UR5, R6 ;  /* 0x0000000513007c24 */ /* 0x000fc8000f8e0206 */
[----:B------:R-:W-:-:S05]  /*7bd0*/  IMAD.IADD R0, R5, 0x1, R0 ;  /* 0x0000000105007824 */ /* 0x000fca00078e0200 */
[----:B------:R-:W-:-:S05]  /*7be0*/  LEA.HI.X R3, R4, R3, R0, 0x2, P0 ;  /* 0x0000000304037211 */ /* 0x000fca00000f1400 */
[----:B------:R2:W5:Y:S02]  /*7bf0*/  LDG.E R16, desc[UR42][R2.64] ;  /* 0x0000002a02107981 */ /* 0x000564000c1e1900 */
.L_x_45:
[----:B--2---:R-:W2:Y:S01]  /*7c00*/  LDL R2, [R1] ;  /* 0x0000000001027983 */ /* 0x004ea20000100800 */
[----:B0-----:R-:W-:Y:S02]  /*7c10*/  LEA R0, R18, UR36, 0x3 ;  /* 0x0000002412007c11 */ /* 0x001fe4000f8e18ff */
[----:B--2---:R-:W-:-:S04]  /*7c20*/  SHF.L.U32 R2, R2, 0x1f, RZ ;  /* 0x0000001f02027819 */ /* 0x004fc800000006ff */
[----:B------:R-:W0:Y:S02]  /*7c30*/  SYNCS.PHASECHK.TRANS64.TRYWAIT P0, [R0+URZ+0x22840], R2 ;  /* 0x02284002000075a7 */ /* 0x000e24000800017f */
[----:B0-----:R-:W-:Y:S05]  /*7c40*/  @!P0 BRA `(.L_x_46) ;  /* 0x00000038003c8947 */ /* 0x001fea0003800000 */
.L_x_134:
[----:B------:R-:W2:Y:S02]  /*7c50*/  S2R R3, SR_TID.X ;  /* 0x0000000000037919 */ /* 0x000ea40000002100 */
[----:B--2---:R-:W-:-:S04]  /*7c60*/  LOP3.LUT R3, R3, 0x7f, RZ, 0xc0, !PT ;  /* 0x0000007f03037812 */ /* 0x004fc800078ec0ff */
[----:B------:R-:W-:-:S13]  /*7c70*/  ISETP.NE.AND P0, PT, R3, RZ, PT ;  /* 0x000000ff0300720c */ /* 0x000fda0003f05270 */
[----:B------:R-:W-:Y:S05]  /*7c80*/  @P0 BRA `(.L_x_47) ;  /* 0x00000000001c0947 */ /* 0x000fea0003800000 */
[----:B------:R-:W2:Y:S01]  /*7c90*/  S2R R3, SR_TID.X ;  /* 0x0000000000037919 */ /* 0x000ea20000002100 */
[----:B0-----:R-:W-:-:S04]  /*7ca0*/  IMAD.MOV.U32 R2, RZ, RZ, 0x3000 ;  /* 0x00003000ff027424 */ /* 0x001fc800078e00ff */
[----:B------:R3:W-:Y:S01]  /*7cb0*/  SYNCS.ARRIVE.TRANS64 RZ, [R0+URZ+0x22830], R2 ;  /* 0x0228300200ff79a7 */ /* 0x0007e2000800003f */
[----:B--2---:R-:W-:-:S04]  /*7cc0*/  LOP3.LUT R3, R3, 0x1f, RZ, 0xc0, !PT ;  /* 0x0000001f03037812 */ /* 0x004fc800078ec0ff */
[----:B------:R-:W-:-:S13]  /*7cd0*/  ISETP.NE.AND P0, PT, R3, RZ, PT ;  /* 0x000000ff0300720c */ /* 0x000fda0003f05270 */
[----:B---3--:R-:W-:Y:S05]  /*7ce0*/  @!P0 BRA `(.L_x_47) ;  /* 0x0000000000048947 */ /* 0x008fea0003800000 */
[----:B------:R-:W-:Y:S01]  /*7cf0*/  BPT.TRAP 0x1 ;  /* 0x000000040000795c */ /* 0x000fe20000300000 */
.L_x_47:
[----:B0-----:R-:W2:Y:S01]  /*7d00*/  LDL R2, [R1+0x28] ;  /* 0x0000280001027983 */ /* 0x001ea20000100800 */
[----:B------:R-:W-:Y:S01]  /*7d10*/  R2UR UR8, R18 ;  /* 0x00000000120872ca */ /* 0x000fe200000e0000 */
[----:B------:R-:W-:Y:S01]  /*7d20*/  UIADD3 UR4, UP0, UR40, 0x370, URZ ;  /* 0x0000037028047890 */ /* 0x000fe2000ff1e03f */
[----:B------:R-:W-:Y:S01]  /*7d30*/  R2UR UR9, R0 ;  /* 0x00000000000972ca */ /* 0x000fe200000e0000 */
[----:B------:R-:W-:Y:S01]  /*7d40*/  UMOV UR6, 0x0 ;  /* 0x0000000000067882 */ /* 0x000fe20000000000 */
[----:B------:R-:W-:Y:S01]  /*7d50*/  R2UR UR12, R17 ;  /* 0x00000000110c72ca */ /* 0x000fe200000e0000 */
[----:B------:R-:W-:Y:S01]  /*7d60*/  UIADD3.X UR5, URZ, UR41, URZ, UP0, !UPT ;  /* 0x000000293f057290 */ /* 0x000fe200087fe43f */
[----:B-----5:R-:W-:Y:S01]  /*7d70*/  R2UR UR13, R16 ;  /* 0x00000000100d72ca */ /* 0x020fe200000e0000 */
[----:B------:R-:W-:Y:S01]  /*7d80*/  UMOV UR7, 0x14f00000 ;  /* 0x14f0000000077882 */ /* 0x000fe20000000000 */
[----:B------:R-:W-:Y:S01]  /*7d90*/  PLOP3.LUT P0, PT, PT, PT, PT, 0x80, 0x0 ;  /* 0x000000000000781c */ /* 0x000fe20003f0f070 */
[----:B------:R-:W-:-:S03]  /*7da0*/  UMOV UR10, URZ ;  /* 0x0000003f000a7c82 */ /* 0x000fc60008000000 */
[----:B------:R-:W-:Y:S01]  /*7db0*/  P2R R0, PR, RZ, 0x1 ;  /* 0x00000001ff007803 */ /* 0x000fe20000000000 */
[----:B------:R-:W-:Y:S02]  /*7dc0*/  UIMAD UR8, UR8, 0x3000, UR36 ;  /* 0x00003000080878a4 */ /* 0x000fe4000f8e0224 */
[----:B------:R-:W-:Y:S02]  /*7dd0*/  UIADD3 UR9, UR9, 0x22830, URZ ;  /* 0x0002283009097890 */ /* 0x000fe4000fffe03f */
[----:B------:R-:W-:Y:S01]  /*7de0*/  UIADD3 UR8, UR8, 0x1c400, URZ ;  /* 0x0001c40008087890 */ /* 0x000fe2000fffe03f */
[----:B------:R3:W-:Y:S01]  /*7df0*/  STL [R1+0x8], R0 ;  /* 0x0000080001007387 */ /* 0x0007e20000100800 */
[----:B--2---:R-:W-:-:S13]  /*7e00*/  R2UR UR11, R2 ;  /* 0x00000000020b72ca */ /* 0x004fda00000e0000 */
[----:B------:R-:W-:-:S09]  /*7e10*/  UIMAD UR11, UR11, 0x60, URZ ;  /* 0x000000600b0b78a4 */ /* 0x000fd2000f8e023f */
[----:B------:R3:W-:Y:S02]  /*7e20*/  UTMALDG.4D [UR8], [UR4], desc[UR6] ;  /* 0x00000608040075b4 */ /* 0x0007e40008019000 */
[----:B---3--:R-:W-:Y:S01]  /*7e30*/  NOP ;  /* 0x0000000000007918 */ /* 0x008fe20000000000 */
.L_x_43:
[----:B------:R-:W-:Y:S05]  /*7e40*/  WARPSYNC.ALL ;  /* 0x0000000000007948 */ /* 0x000fea0003800000 */
[----:B------:R-:W-:Y:S01]  /*7e50*/  UIADD3 UR4, UR36, 0x18400, URZ ;  /* 0x0001840024047890 */ /* 0x000fe2000fffe03f */
[----:B------:R-:W-:Y:S03]  /*7e60*/  BAR.SYNC.DEFER_BLOCKING 0x8, 0x180 ;  /* 0x0206000000007b1d */ /* 0x000fe60000010000 */
[----:B------:R-:W-:-:S06]  /*7e70*/  ULOP3.LUT UP0, URZ, UR4, 0x3ff, URZ, 0xc0, !UPT ;  /* 0x000003ff043f7892 */ /* 0x000fcc000f80c03f */
[----:B------:R-:W-:-:S13]  /*7e80*/  PLOP3.LUT P0, PT, PT, PT, UP0, 0x80, 0x0 ;  /* 0x000000000000781c */ /* 0x000fda0003f0f008 */
[----:B------:R-:W-:Y:S05]  /*7e90*/  @!P0 BRA `(.L_x_48) ;  /* 0x0000000000408947 */ /* 0x000fea0003800000 */
[----:B------:R-:W-:Y:S01]  /*7ea0*/  MOV R2, 0x0 ;  /* 0x0000000000027802 */ /* 0x000fe20000000f00 */
[----:B------:R-:W-:Y:S01]  /*7eb0*/  ULDC.64 UR6, c[0x4][0x98] ;  /* 0x0100260000067ab9 */ /* 0x000fe20000000a00 */
[----:B------:R-:W-:Y:S01]  /*7ec0*/  ULDC.64 UR8, c[0x4][0xa0] ;  /* 0x0100280000087ab9 */ /* 0x000fe20000000a00 */
[----:B------:R-:W-:Y:S01]  /*7ed0*/  ULDC.64 UR4, c[0x4][0x20] ;  /* 0x0100080000047ab9 */ /* 0x000fe20000000a00 */
[----:B------:R-:W-:Y:S02]  /*7ee0*/  IMAD.U32 R4, RZ, RZ, UR6 ;  /* 0x00000006ff047e24 */ /* 0x000fe4000f8e00ff */
[----:B------:R-:W2:Y:S01]  /*7ef0*/  LDC.64 R2, c[0x4][R2] ;  /* 0x0100000002027b82 */ /* 0x000ea20000000a00 */
[----:B------:R-:W-:Y:S02]  /*7f00*/  IMAD.U32 R5, RZ, RZ, UR7 ;  /* 0x00000007ff057e24 */ /* 0x000fe4000f8e00ff */
[----:B------:R-:W-:Y:S02]  /*7f10*/  IMAD.U32 R6, RZ, RZ, UR8 ;  /* 0x00000008ff067e24 */ /* 0x000fe4000f8e00ff */
[----:B------:R-:W-:-:S02]  /*7f20*/  IMAD.U32 R7, RZ, RZ, UR9 ;  /* 0x00000009ff077e24 */ /* 0x000fc4000f8e00ff */
[----:B------:R-:W-:Y:S02]  /*7f30*/  IMAD.U32 R10, RZ, RZ, UR4 ;  /* 0x00000004ff0a7e24 */ /* 0x000fe4000f8e00ff */
[----:B------:R-:W-:Y:S02]  /*7f40*/  IMAD.U32 R11, RZ, RZ, UR5 ;  /* 0x00000005ff0b7e24 */ /* 0x000fe4000f8e00ff */
[----:B-1----:R-:W-:Y:S02]  /*7f50*/  IMAD.MOV.U32 R8, RZ, RZ, 0x70 ;  /* 0x00000070ff087424 */ /* 0x002fe400078e00ff */
[----:B------:R-:W-:Y:S02]  /*7f60*/  IMAD.MOV.U32 R12, RZ, RZ, 0x1 ;  /* 0x00000001ff0c7424 */ /* 0x000fe400078e00ff */
[----:B------:R-:W-:-:S07]  /*7f70*/  IMAD.MOV.U32 R13, RZ, RZ, RZ ;  /* 0x000000ffff0d7224 */ /* 0x000fce00078e00ff */
[----:B------:R-:W-:-:S07]  /*7f80*/  LEPC R20, `(.L_x_48) ;  /* 0x000000001014794e */ /* 0x000fce0000000000 */
[----:B0-2---:R-:W-:Y:S05]  /*7f90*/  CALL.ABS.NOINC R2 ;  /* 0x0000000002007343 */ /* 0x005fea0003c00000 */
.L_x_48:
[----:B------:R-:W2:Y:S01]  /*7fa0*/  LDL.LU R5, [R1+0x10] ;  /* 0x0000100001057983 */ /* 0x000ea20000300800 */
[----:B0-----:R-:W-:Y:S01]  /*7fb0*/  SHF.R.S32.HI R0, RZ, 0x1f, R17 ;  /* 0x0000001fff007819 */ /* 0x001fe20000011411 */
[----:B------:R-:W-:Y:S01]  /*7fc0*/  ULDC.64 UR4, c[0x0][0x2d8] ;  /* 0x0000b60000047ab9 */ /* 0x000fe20000000a00 */
[----:B-1----:R-:W0:Y:S01]  /*7fd0*/  LDC R8, c[0x0][0x448] ;  /* 0x00011200ff087b82 */ /* 0x002e220000000800 */
[----:B------:R-:W3:Y:S01]  /*7fe0*/  LDL.LU R7, [R1+0x1c] ;  /* 0x00001c0001077983 */ /* 0x000ee20000300800 */
[----:B------:R-:W-:Y:S01]  /*7ff0*/  ULDC UR6, c[0x0][0x2b8] ;  /* 0x0000ae0000067ab9 */ /* 0x000fe20000000800 */
[----:B------:R-:W-:Y:S02]  /*8000*/  IMAD R0, R0, UR4, RZ ;  /* 0x0000000400007c24 */ /* 0x000fe4000f8e02ff */
[C---:B------:R-:W-:Y:S01]  /*8010*/  IMAD.WIDE.U32 R2, R17.reuse, UR4, RZ ;  /* 0x0000000411027c25 */ /* 0x040fe2000f8e00ff */
[----:B------:R-:W4:Y:S03]  /*8020*/  LDL R4, [R1+0x24] ;  /* 0x0000240001047983 */ /* 0x000f260000100800 */
[----:B------:R-:W-:Y:S01]  /*8030*/  IMAD R0, R17, UR5, R0 ;  /* 0x0000000511007c24 */ /* 0x000fe2000f8e0200 */
[----:B------:R-:W-:-:S03]  /*8040*/  ULDC.64 UR4, c[0x0][0x2e0] ;  /* 0x0000b80000047ab9 */ /* 0x000fc60000000a00 */
[----:B------:R-:W-:Y:S01]  /*8050*/  IMAD.IADD R3, R3, 0x1, R0 ;  /* 0x0000000103037824 */ /* 0x000fe200078e0200 */
[----:B0-----:R-:W-:-:S13]  /*8060*/  ISETP.NE.AND P0, PT, R8, 0x1, PT ;  /* 0x000000010800780c */ /* 0x001fda0003f05270 */
[----:B------:R-:W0:Y:S01]  /*8070*/  @P0 LDC R6, c[0x0][0x44c] ;  /* 0x00011300ff060b82 */ /* 0x000e220000000800 */
[----:B--2---:R-:W-:Y:S01]  /*8080*/  SHF.R.S32.HI R0, RZ, 0x1f, R5 ;  /* 0x0000001fff007819 */ /* 0x004fe20000011405 */
[----:B------:R-:W-:-:S04]  /*8090*/  IMAD.WIDE.U32 R2, R5, UR4, R2 ;  /* 0x0000000405027c25 */ /* 0x000fc8000f8e0002 */
[----:B------:R-:W-:Y:S01]  /*80a0*/  IMAD R0, R0, UR4, RZ ;  /* 0x0000000400007c24 */ /* 0x000fe2000f8e02ff */
[----:B------:R-:W-:-:S03]  /*80b0*/  ULDC UR4, c[0x0][0xc38] ;  /* 0x00030e0000047ab9 */ /* 0x000fc60000000800 */
[----:B------:R-:W-:Y:S02]  /*80c0*/  IMAD R0, R5, UR5, R0 ;  /* 0x0000000505007c24 */ /* 0x000fe4000f8e0200 */
[----:B------:R-:W1:Y:S02]  /*80d0*/  S2R R5, SR_TID.X ;  /* 0x0000000000057919 */ /* 0x000e640000002100 */
[----:B------:R-:W-:Y:S02]  /*80e0*/  IMAD.IADD R3, R3, 0x1, R0 ;  /* 0x0000000103037824 */ /* 0x000fe400078e0200 */
[----:B---3--:R-:W-:Y:S02]  /*80f0*/  IMAD.MOV R0, RZ, RZ, -R7 ;  /* 0x000000ffff007224 */ /* 0x008fe400078e0a07 */
[----:B------:R-:W2:Y:S02]  /*8100*/  @P0 LDC R7, c[0x0][0x450] ;  /* 0x00011400ff070b82 */ /* 0x000ea40000000800 */
[----:B----4-:R-:W-:Y:S01]  /*8110*/  IMAD R0, R0, UR4, R4 ;  /* 0x0000000400007c24 */ /* 0x010fe2000f8e0204 */
[----:B------:R-:W3:Y:S01]  /*8120*/  S2R R10, SR_TID.X ;  /* 0x00000000000a7919 */ /* 0x000ee20000002100 */
[----:B------:R-:W-:-:S02]  /*8130*/  ULDC.64 UR4, c[0x0][0x2d0] ;  /* 0x0000b40000047ab9 */ /* 0x000fc40000000a00 */
[----:B------:R-:W-:Y:S01]  /*8140*/  IMAD.SHL.U32 R4, R0, 0x80, RZ ;  /* 0x0000008000047824 */ /* 0x000fe200078e00ff */
[----:B-1----:R-:W-:-:S04]  /*8150*/  LOP3.LUT R5, R5, 0x7f, RZ, 0xc0, !PT ;  /* 0x0000007f05057812 */ /* 0x002fc800078ec0ff */
[----:B------:R-:W-:Y:S02]  /*8160*/  SHF.R.U32.HI R9, RZ, 0x3, R5 ;  /* 0x00000003ff097819 */ /* 0x000fe40000011605 */
[----:B------:R-:W1:Y:S02]  /*8170*/  S2R R5, SR_TID.X ;  /* 0x0000000000057919 */ /* 0x000e640000002100 */
[----:B-1----:R-:W-:-:S05]  /*8180*/  IMAD.SHL.U32 R5, R5, 0x10, RZ ;  /* 0x0000001005057824 */ /* 0x002fca00078e00ff */
[----:B------:R-:W-:Y:S02]  /*8190*/  LOP3.LUT R5, R9, 0x70, R5, 0xf8, !PT ;  /* 0x0000007009057812 */ /* 0x000fe400078ef805 */
[----:B------:R1:W5:Y:S02]  /*81a0*/  LDL R9, [R1+0x14] ;  /* 0x0000140001097983 */ /* 0x0003640000100800 */
[----:B------:R-:W-:-:S05]  /*81b0*/  LOP3.LUT R0, R5, R4, RZ, 0xfc, !PT ;  /* 0x0000000405007212 */ /* 0x000fca00078efcff */
[----:B0-----:R-:W-:-:S04]  /*81c0*/  @P0 IMAD.HI.U32 R6, R0, R6, RZ ;  /* 0x0000000600060227 */ /* 0x001fc800078e00ff */
[----:B------:R-:W-:Y:S01]  /*81d0*/  IMAD.MOV.U32 R5, RZ, RZ, R0 ;  /* 0x000000ffff057224 */ /* 0x000fe200078e0000 */
[----:B--2---:R-:W-:-:S05]  /*81e0*/  @P0 SHF.R.U32.HI R5, RZ, R7, R6 ;  /* 0x00000007ff050219 */ /* 0x004fca0000011606 */
[----:B------:R-:W-:-:S04]  /*81f0*/  IMAD.MOV R6, RZ, RZ, -R5 ;  /* 0x000000ffff067224 */ /* 0x000fc800078e0a05 */
[----:B------:R-:W-:Y:S01]  /*8200*/  IMAD R0, R8, R6, R0 ;  /* 0x0000000608007224 */ /* 0x000fe200078e0200 */
[----:B------:R-:W-:Y:S01]  /*8210*/  SHF.R.S32.HI R6, RZ, 0x1f, R5 ;  /* 0x0000001fff067819 */ /* 0x000fe20000011405 */
[----:B------:R-:W-:-:S04]  /*8220*/  IMAD.WIDE.U32 R2, R5, UR4, R2 ;  /* 0x0000000405027c25 */ /* 0x000fc8000f8e0002 */
[----:B------:R-:W-:-:S04]  /*8230*/  IMAD R6, R6, UR4, RZ ;  /* 0x0000000406067c24 */ /* 0x000fc8000f8e02ff */
[----:B------:R-:W-:Y:S01]  /*8240*/  IMAD R6, R5, UR5, R6 ;  /* 0x0000000505067c24 */ /* 0x000fe2000f8e0206 */
[----:B------:R-:W-:Y:S01]  /*8250*/  SHF.R.S32.HI R5, RZ, 0x1f, R0 ;  /* 0x0000001fff057819 */ /* 0x000fe20000011400 */
[----:B------:R-:W-:Y:S02]  /*8260*/  ULDC.64 UR4, c[0x0][0x2c8] ;  /* 0x0000b20000047ab9 */ /* 0x000fe40000000a00 */
[----:B------:R-:W-:Y:S02]  /*8270*/  IMAD.IADD R3, R3, 0x1, R6 ;  /* 0x0000000103037824 */ /* 0x000fe400078e0206 */
[----:B------:R-:W-:Y:S02]  /*8280*/  IMAD R5, R5, UR4, RZ ;  /* 0x0000000405057c24 */ /* 0x000fe4000f8e02ff */
[----:B------:R-:W-:-:S04]  /*8290*/  IMAD.WIDE.U32 R2, R0, UR4, R2 ;  /* 0x0000000400027c25 */ /* 0x000fc8000f8e0002 */
[----:B---3--:R-:W-:Y:S02]  /*82a0*/  IMAD.SHL.U32 R10, R10, 0x8, RZ ;  /* 0x000000080a0a7824 */ /* 0x008fe400078e00ff */
[----:B------:R-:W-:Y:S01]  /*82b0*/  IMAD R5, R0, UR5, R5 ;  /* 0x0000000500057c24 */ /* 0x000fe2000f8e0205 */
[----:B------:R-:W-:Y:S02]  /*82c0*/  ULDC.64 UR4, c[0x0][0x280] ;  /* 0x0000a00000047ab9 */ /* 0x000fe40000000a00 */
[----:B------:R-:W-:Y:S01]  /*82d0*/  LOP3.LUT R10, R10, 0x38, RZ, 0xc0, !PT ;  /* 0x000000380a0a7812 */ /* 0x000fe200078ec0ff */
[----:B------:R-:W-:Y:S01]  /*82e0*/  IMAD.IADD R5, R3, 0x1, R5 ;  /* 0x0000000103057824 */ /* 0x000fe200078e0205 */
[----:B------:R-:W-:Y:S01]  /*82f0*/  LEA R0, P1, R2, UR4, 0x1 ;  /* 0x0000000402007c11 */ /* 0x000fe2000f8208ff */
[----:B------:R-:W-:Y:S01]  /*8300*/  UMOV UR4, 0xffffffff ;  /* 0xffffffff00047882 */ /* 0x000fe20000000000 */
[----:B------:R-:W-:Y:S02]  /*8310*/  ISETP.GE.AND P0, PT, R10, UR6, PT ;  /* 0x000000060a007c0c */ /* 0x000fe4000bf06270 */
[----:B------:R-:W-:Y:S01]  /*8320*/  LEA.HI.X R2, R2, UR5, R5, 0x1, P1 ;  /* 0x0000000502027c11 */ /* 0x000fe200088f0c05 */
[----:B-1----:R-:W-:Y:S10]  /*8330*/  BRA.DIV UR4, `(.L_x_49) ;  /* 0x0000003204947947 */ /* 0x002ff4000b800000 */
[----:B------:R-:W0:Y:S01]  /*8340*/  S2R R6, SR_TID.X ;  /* 0x0000000000067919 */ /* 0x000e220000002100 */
[----:B------:R-:W-:Y:S02]  /*8350*/  ULDC UR4, c[0x0][0x288] ;  /* 0x0000a20000047ab9 */ /* 0x000fe40000000800 */
[----:B------:R-:W-:Y:S01]  /*8360*/  IMAD R3, R8, UR4, RZ ;  /* 0x0000000408037c24 */ /* 0x000fe2000f8e02ff */
[----:B------:R-:W1:Y:S04]  /*8370*/  SHFL.IDX PT, R7, R0, RZ, 0x181f ;  /* 0x00181fff00077589 */ /* 0x000e6800000e0000 */
[----:B------:R-:W-:Y:S01]  /*8380*/  SHFL.IDX PT, R8, R2, 0x1, 0x181f ;  /* 0x00381f0002087f89 */ /* 0x000fe200000e0000 */
[----:B0-----:R-:W-:-:S04]  /*8390*/  LOP3.LUT R6, R6, 0x7f, RZ, 0xc0, !PT ;  /* 0x0000007f06067812 */ /* 0x001fc800078ec0ff */
[----:B------:R-:W-:-:S05]  /*83a0*/  SHF.R.U32.HI R6, RZ, 0x3, R6 ;  /* 0x00000003ff067819 */ /* 0x000fca0000011606 */
[----:B------:R-:W-:Y:S02]  /*83b0*/  IMAD.IADD R4, R6, 0x1, R4 ;  /* 0x0000000106047824 */ /* 0x000fe400078e0204 */
[----:B------:R-:W0:Y:S02]  /*83c0*/  SHFL.IDX PT, R6, R2, RZ, 0x181f ;  /* 0x00181fff02067589 */ /* 0x000e2400000e0000 */
[C---:B------:R-:W-:Y:S01]  /*83d0*/  VIADD R5, R4.reuse, 0x10 ;  /* 0x0000001004057836 */ /* 0x040fe20000000000 */
[----:B------:R-:W-:-:S04]  /*83e0*/  ISETP.GE.AND P1, PT, R4, R3, PT ;  /* 0x000000030400720c */ /* 0x000fc80003f26270 */
[----:B------:R-:W-:Y:S02]  /*83f0*/  ISETP.GE.AND P2, PT, R5, R3, PT ;  /* 0x000000030500720c */ /* 0x000fe40003f46270 */
[----:B------:R-:W2:Y:S07]  /*8400*/  SHFL.IDX PT, R5, R0, 0x1, 0x181f ;  /* 0x00381f0000057f89 */ /* 0x000eae00000e0000 */
[----:B-1----:R-:W-:-:S05]  /*8410*/  @!P1 LEA R7, P3, R10, R7, 0x1 ;  /* 0x000000070a079211 */ /* 0x002fca00078608ff */
[----:B0-----:R-:W-:-:S05]  /*8420*/  @!P1 IMAD.X R6, RZ, RZ, R6, P3 ;  /* 0x000000ffff069224 */ /* 0x001fca00018e0606 */
[----:B------:R-:W-:-:S04]  /*8430*/  @!P1 LOP3.LUT R7, R7, R6, RZ, 0x3c, !PT ;  /* 0x0000000607079212 */ /* 0x000fc800078e3cff */
[----:B------:R-:W-:-:S04]  /*8440*/  @!P1 LOP3.LUT R6, R7, R6, RZ, 0x3c, !PT ;  /* 0x0000000607069212 */ /* 0x000fc800078e3cff */
[----:B------:R-:W-:-:S05]  /*8450*/  @!P1 LOP3.LUT R7, R7, R6, RZ, 0x3c, !PT ;  /* 0x0000000607079212 */ /* 0x000fca00078e3cff */
[----:B-----5:R2:W-:Y:S02]  /*8460*/  @!P1 LDGSTS.E.BYPASS.LTC128B.128 [R9+0x18400], desc[UR42][R6.64], !P0 ;  /* 0x1840000006099fae */ /* 0x0205e4000c101d6a */
[----:B--2---:R-:W-:Y:S01]  /*8470*/  @!P2 LEA R7, P1, R10, R5, 0x1 ;  /* 0x000000050a07a211 */ /* 0x004fe200078208ff */
[----:B------:R-:W-:-:S04]  /*8480*/  VIADD R5, R4, 0x20 ;  /* 0x0000002004057836 */ /* 0x000fc80000000000 */
[----:B------:R-:W-:Y:S01]  /*8490*/  @!P2 IMAD.X R6, RZ, RZ, R8, P1 ;  /* 0x000000ffff06a224 */ /* 0x000fe200008e0608 */
[----:B------:R-:W-:Y:S01]  /*84a0*/  ISETP.GE.AND P1, PT, R5, R3, PT ;  /* 0x000000030500720c */ /* 0x000fe20003f26270 */
[----:B------:R-:W-:-:S03]  /*84b0*/  VIADD R5, R4, 0x30 ;  /* 0x0000003004057836 */ /* 0x000fc60000000000 */
[----:B------:R-:W-:-:S04]  /*84c0*/  @!P2 LOP3.LUT R7, R7, R6, RZ, 0x3c, !PT ;  /* 0x000000060707a212 */ /* 0x000fc800078e3cff */
[----:B------:R-:W-:-:S04]  /*84d0*/  @!P2 LOP3.LUT R6, R7, R6, RZ, 0x3c, !PT ;  /* 0x000000060706a212 */ /* 0x000fc800078e3cff */
[----:B------:R-:W-:-:S05]  /*84e0*/  @!P2 LOP3.LUT R7, R7, R6, RZ, 0x3c, !PT ;  /* 0x000000060707a212 */ /* 0x000fca00078e3cff */
[----:B------:R0:W-:Y:S04]  /*84f0*/  @!P2 LDGSTS.E.BYPASS.LTC128B.128 [R9+0x18c00], desc[UR42][R6.64], !P0 ;  /* 0x18c000000609afae */ /* 0x0001e8000c101d6a */
[----:B0-----:R-:W0:Y:S04]  /*8500*/  SHFL.IDX PT, R7, R0, 0x2, 0x181f ;  /* 0x00581f0000077f89 */ /* 0x001e2800000e0000 */
[----:B------:R-:W1:Y:S01]  /*8510*/  SHFL.IDX PT, R6, R2, 0x2, 0x181f ;  /* 0x00581f0002067f89 */ /* 0x000e6200000e0000 */
[----:B0-----:R-:W-:-:S05]  /*8520*/  @!P1 LEA R7, P2, R10, R7, 0x1 ;  /* 0x000000070a079211 */ /* 0x001fca00078408ff */
[----:B-1----:R-:W-:-:S05]  /*8530*/  @!P1 IMAD.X R6, RZ, RZ, R6, P2 ;  /* 0x000000ffff069224 */ /* 0x002fca00010e0606 */
[----:B------:R-:W-:-:S04]  /*8540*/  @!P1 LOP3.LUT R7, R7, R6, RZ, 0x3c, !PT ;  /* 0x0000000607079212 */ /* 0x000fc800078e3cff */
[----:B------:R-:W-:-:S04]  /*8550*/  @!P1 LOP3.LUT R6, R7, R6, RZ, 0x3c, !PT ;  /* 0x0000000607069212 */ /* 0x000fc800078e3cff */
[----:B------:R-:W-:-:S05]  /*8560*/  @!P1 LOP3.LUT R7, R7, R6, RZ, 0x3c, !PT ;  /* 0x0000000607079212 */ /* 0x000fca00078e3cff */
[----:B------:R0:W-:Y:S01]  /*8570*/  @!P1 LDGSTS.E.BYPASS.LTC128B.128 [R9+0x19400], desc[UR42][R6.64], !P0 ;  /* 0x1940000006099fae */ /* 0x0001e2000c101d6a */
[----:B------:R-:W-:Y:S01]  /*8580*/  ISETP.GE.AND P1, PT, R5, R3, PT ;  /* 0x000000030500720c */ /* 0x000fe20003f26270 */
[----:B------:R-:W-:Y:S02]  /*8590*/  VIADD R5, R4, 0x40 ;  /* 0x0000004004057836 */ /* 0x000fe40000000000 */
[----:B0-----:R-:W0:Y:S04]  /*85a0*/  SHFL.IDX PT, R7, R0, 0x3, 0x181f ;  /* 0x00781f0000077f89 */ /* 0x001e2800000e0000 */
[----:B------:R-:W1:Y:S06]  /*85b0*/  SHFL.IDX PT, R6, R2, 0x3, 0x181f ;  /* 0x00781f0002067f89 */ /* 0x000e6c00000e0000 */
        /* <DEDUP_REMOVED lines=26> */
[----:B------:R-:W-:-:S03]  /*8760*/  ISETP.GE.AND P1, PT, R5, R3, PT ;  /* 0x000000030500720c */ /* 0x000fc60003f26270 */
[----:B------:R-:W-:Y:S04]  /*8770*/  SHFL.IDX PT, R5, R2, 0x7, 0x181f ;  /* 0x00f81f0002057f89 */ /* 0x000fe800000e0000 */
[----:B0-----:R-:W0:Y:S04]  /*8780*/  SHFL.IDX PT, R7, R0, 0x6, 0x181f ;  /* 0x00d81f0000077f89 */ /* 0x001e2800000e0000 */
[----:B------:R-:W1:Y:S04]  /*8790*/  SHFL.IDX PT, R6, R2, 0x6, 0x181f ;  /* 0x00d81f0002067f89 */ /* 0x000e6800000e0000 */
[----:B------:R-:W2:Y:S01]  /*87a0*/  SHFL.IDX PT, R0, R0, 0x7, 0x181f ;  /* 0x00f81f0000007f89 */ /* 0x000ea200000e0000 */
[----:B0-----:R-:W-:-:S05]  /*87b0*/  @!P1 LEA R7, P2, R10, R7, 0x1 ;  /* 0x000000070a079211 */ /* 0x001fca00078408ff */
[----:B-1----:R-:W-:-:S05]  /*87c0*/  @!P1 IMAD.X R6, RZ, RZ, R6, P2 ;  /* 0x000000ffff069224 */ /* 0x002fca00010e0606 */
[----:B------:R-:W-:-:S04]  /*87d0*/  @!P1 LOP3.LUT R7, R7, R6, RZ, 0x3c, !PT ;  /* 0x0000000607079212 */ /* 0x000fc800078e3cff */
[----:B------:R-:W-:-:S04]  /*87e0*/  @!P1 LOP3.LUT R6, R7, R6, RZ, 0x3c, !PT ;  /* 0x0000000607069212 */ /* 0x000fc800078e3cff */
[----:B------:R-:W-:-:S05]  /*87f0*/  @!P1 LOP3.LUT R7, R7, R6, RZ, 0x3c, !PT ;  /* 0x0000000607079212 */ /* 0x000fca00078e3cff */
[----:B--2---:R0:W-:Y:S02]  /*8800*/  @!P1 LDGSTS.E.BYPASS.LTC128B.128 [R9+0x1b400], desc[UR42][R6.64], !P0 ;  /* 0x1b40000006099fae */ /* 0x0041e4000c101d6a */
.L_x_151:
[----:B01----:R-:W2:Y:S01]  /*8810*/  LDL R6, [R1+0x30] ;  /* 0x0000300001067983 */ /* 0x003ea20000100800 */
[----:B------:R-:W-:-:S05]  /*8820*/  VIADD R4, R4, 0x70 ;  /* 0x0000007004047836 */ /* 0x000fca0000000000 */
[----:B------:R-:W-:-:S13]  /*8830*/  ISETP.GE.AND P1, PT, R4, R3, PT ;  /* 0x000000030400720c */ /* 0x000fda0003f26270 */
[----:B------:R-:W-:-:S05]  /*8840*/  @!P1 LEA R2, P2, R10, R0, 0x1 ;  /* 0x000000000a029211 */ /* 0x000fca00078408ff */
[----:B------:R-:W-:-:S05]  /*8850*/  @!P1 IMAD.X R3, RZ, RZ, R5, P2 ;  /* 0x000000ffff039224 */ /* 0x000fca00010e0605 */
[----:B------:R-:W-:Y:S01]  /*8860*/  @!PT LDS RZ, [RZ] ;  /* 0x00000000fffff984 */ /* 0x000fe20000000800 */
[----:B------:R-:W-:Y:S01]  /*8870*/  @!PT LDS RZ, [RZ] ;  /* 0x00000000fffff984 */ /* 0x000fe20000000800 */
[----:B------:R-:W-:Y:S01]  /*8880*/  @!PT LDS RZ, [RZ] ;  /* 0x00000000fffff984 */ /* 0x000fe20000000800 */
[----:B------:R0:W-:Y:S01]  /*8890*/  @!P1 LDGSTS.E.BYPASS.LTC128B.128 [R9+0x1bc00], desc[UR42][R2.64], !P0 ;  /* 0x1bc0000002099fae */ /* 0x0001e2000c101d6a */
[----:B------:R-:W-:Y:S01]  /*88a0*/  NOP ;  /* 0x0000000000007918 */ /* 0x000fe20000000000 */
[----:B------:R-:W-:Y:S02]  /*88b0*/  SYNCS.ARRIVE.TRANS64.RED.A0T1 RZ, [UR36+0x22800], RZ ;  /* 0x022800ffffff79a7 */ /* 0x000fe40008200424 */
[----:B------:R-:W-:Y:S01]  /*88c0*/  ARRIVES.LDGSTSBAR.64.TRANSCNT [UR36+0x22800] ;  /* 0x02280000ff0079b0 */ /* 0x000fe20008000aa4 */
[----:B--2---:R-:W-:-:S04]  /*88d0*/  LOP3.LUT R0, R6, 0x1, RZ, 0xc, !PT ;  /* 0x0000000106007812 */ /* 0x004fc800078e0cff */
[----:B------:R-:W-:Y:S01]  /*88e0*/  SHF.L.U32 R0, R0, 0x1f, RZ ;  /* 0x0000001f00007819 */ /* 0x000fe200000006ff */
[----:B------:R-:W-:Y:S01]  /*88f0*/  NOP ;  /* 0x0000000000007918 */ /* 0x000fe20000000000 */
[----:B------:R-:W-:Y:S01]  /*8900*/  SYNCS.ARRIVE.TRANS64.A1T0 RZ, [UR36+0x22800], RZ ;  /* 0x022800ffffff79a7 */ /* 0x000fe20008100024 */
[----:B------:R-:W-:Y:S01]  /*8910*/  BSSY B0, `(.L_x_50) ;  /* 0x0000003000007945 */ /* 0x000fe20003800000 */
[----:B------:R-:W1:Y:S03]  /*8920*/  SYNCS.PHASECHK.TRANS64.TRYWAIT P0, [UR36+0x22820], R0 ;  /* 0x02282000ff0075a7 */ /* 0x000e660008000164 */
[----:B01----:R-:W-:Y:S05]  /*8930*/  @!P0 BRA `(.L_x_51) ;  /* 0x0000003400c88947 */ /* 0x003fea0003800000 */
.L_x_152:
[----:B------:R-:W-:Y:S05]  /*8940*/  BSYNC B0 ;  /* 0x0000000000007941 */ /* 0x000fea0003800000 */
.L_x_50:
[----:B------:R-:W2:Y:S01]  /*8950*/  LDL R2, [R1+0x8] ;  /* 0x0000080001027983 */ /* 0x000ea20000100800 */
[----:B------:R-:W-:Y:S01]  /*8960*/  BSSY B0, `(.L_x_52) ;  /* 0x000005a000007945 */ /* 0x000fe20003800000 */
[----:B--2---:R-:W-:-:S13]  /*8970*/  ISETP.NE.AND P0, PT, R2, RZ, PT ;  /* 0x000000ff0200720c */ /* 0x004fda0003f05270 */
[----:B------:R-:W-:Y:S05]  /*8980*/  @!P0 BRA `(.L_x_53) ;  /* 0x00000004005c8947 */ /* 0x000fea0003800000 */
[----:B------:R-:W2:Y:S01]  /*8990*/  LDL R4, [R1] ;  /* 0x0000000001047983 */ /* 0x000ea20000100800 */
[----:B------:R-:W-:Y:S01]  /*89a0*/  LEA R2, R18, UR36, 0x3 ;  /* 0x0000002412027c11 */ /* 0x000fe2000f8e18ff */
[----:B------:R-:W-:Y:S01]  /*89b0*/  BSSY B1, `(.L_x_54) ;  /* 0x0000007000017945 */ /* 0x000fe20003800000 */
[----:B0-----:R-:W0:Y:S02]  /*89c0*/  S2R R3, SR_TID.X ;  /* 0x0000000000037919 */ /* 0x001e240000002100 */
[----:B0-----:R-:W-:-:S04]  /*89d0*/  LOP3.LUT R3, R3, 0x7f, RZ, 0xc0, !PT ;  /* 0x0000007f03037812 */ /* 0x001fc800078ec0ff */
[----:B------:R-:W-:Y:S02]  /*89e0*/  ISETP.NE.AND P1, PT, R3, RZ, PT ;  /* 0x000000ff0300720c */ /* 0x000fe40003f25270 */
[----:B--2---:R-:W-:-:S04]  /*89f0*/  SHF.L.U32 R0, R4, 0x1f, RZ ;  /* 0x0000001f04007819 */ /* 0x004fc800000006ff */
[----:B------:R-:W0:Y:S02]  /*8a00*/  SYNCS.PHASECHK.TRANS64.TRYWAIT P0, [R2+URZ+0x22860], R0 ;  /* 0x02286000020075a7 */ /* 0x000e24000800017f */
[----:B0-----:R-:W-:Y:S05]  /*8a10*/  @!P0 BRA `(.L_x_55) ;  /* 0x0000003400a88947 */ /* 0x001fea0003800000 */
.L_x_153:
[----:B------:R-:W-:Y:S05]  /*8a20*/  BSYNC B1 ;  /* 0x0000000000017941 */ /* 0x000fea0003800000 */
.L_x_54:
[----:B------:R-:W-:Y:S04]  /*8a30*/  BSSY B1, `(.L_x_56) ;  /* 0x0000009000017945 */ /* 0x000fe80003800000 */
[----:B------:R-:W-:Y:S05]  /*8a40*/  @P1 BRA `(.L_x_57) ;  /* 0x00000000001c1947 */ /* 0x000fea0003800000 */
[----:B------:R-:W1:Y:S01]  /*8a50*/  S2R R3, SR_TID.X ;  /* 0x0000000000037919 */ /* 0x000e620000002100 */
[----:B0-----:R-:W-:-:S04]  /*8a60*/  IMAD.MOV.U32 R0, RZ, RZ, 0xc000 ;  /* 0x0000c000ff007424 */ /* 0x001fc800078e00ff */
[----:B------:R2:W-:Y:S01]  /*8a70*/  SYNCS.ARRIVE.TRANS64 RZ, [R2+URZ+0x22850], R0 ;  /* 0x0228500002ff79a7 */ /* 0x0005e2000800003f */
[----:B-1----:R-:W-:-:S04]  /*8a80*/  LOP3.LUT R3, R3, 0x1f, RZ, 0xc0, !PT ;  /* 0x0000001f03037812 */ /* 0x002fc800078ec0ff */
[----:B------:R-:W-:-:S13]  /*8a90*/  ISETP.NE.AND P0, PT, R3, RZ, PT ;  /* 0x000000ff0300720c */ /* 0x000fda0003f05270 */
[----:B--2---:R-:W-:Y:S05]  /*8aa0*/  @!P0 BRA `(.L_x_57) ;  /* 0x0000000000048947 */ /* 0x004fea0003800000 */
[----:B------:R-:W-:Y:S01]  /*8ab0*/  BPT.TRAP 0x1 ;  /* 0x000000040000795c */ /* 0x000fe20000300000 */
.L_x_57:
[----:B------:R-:W-:Y:S05]  /*8ac0*/  BSYNC B1 ;  /* 0x0000000000017941 */ /* 0x000fea0003800000 */
.L_x_56:
[----:B0-----:R-:W2:Y:S01]  /*8ad0*/  LDL R0, [R1+0x28] ;  /* 0x0000280001007983 */ /* 0x001ea20000100800 */
[----:B------:R-:W-:Y:S01]  /*8ae0*/  IMAD.U32 R3, RZ, RZ, UR36 ;  /* 0x00000024ff037e24 */ /* 0x000fe2000f8e00ff */
[----:B------:R-:W-:Y:S01]  /*8af0*/  UIADD3 UR4, UP0, UR40, 0x470, URZ ;  /* 0x0000047028047890 */ /* 0x000fe2000ff1e03f */
[----:B------:R-:W-:Y:S01]  /*8b00*/  PLOP3.LUT P0, PT, PT, PT, PT, 0x80, 0x0 ;  /* 0x000000000000781c */ /* 0x000fe20003f0f070 */
[----:B------:R-:W-:Y:S01]  /*8b10*/  VIADD R2, R2, 0x22850 ;  /* 0x0002285002027836 */ /* 0x000fe20000000000 */
[----:B------:R-:W-:Y:S01]  /*8b20*/  UMOV UR6, 0x0 ;  /* 0x0000000000067882 */ /* 0x000fe20000000000 */
[----:B------:R-:W-:Y:S01]  /*8b30*/  IMAD R3, R18, 0xc000, R3 ;  /* 0x0000c00012037824 */ /* 0x000fe200078e0203 */
[----:B------:R-:W-:Y:S01]  /*8b40*/  UIADD3.X UR5, URZ, UR41, URZ, UP0, !UPT ;  /* 0x000000293f057290 */ /* 0x000fe200087fe43f */
[----:B------:R-:W-:Y:S02]  /*8b50*/  UMOV UR7, 0x14f00000 ;  /* 0x14f0000000077882 */ /* 0x000fe40000000000 */
[----:B------:R-:W-:Y:S01]  /*8b60*/  VIADD R4, R3, 0x400 ;  /* 0x0000040003047836 */ /* 0x000fe20000000000 */
[----:B------:R-:W-:Y:S01]  /*8b70*/  UMOV UR10, URZ ;  /* 0x0000003f000a7c82 */ /* 0x000fe20008000000 */
[----:B--2---:R-:W-:-:S07]  /*8b80*/  IMAD R0, R0, 0x60, RZ ;  /* 0x0000006000007824 */ /* 0x004fce00078e02ff */
.L_x_58:
[----:B------:R-:W-:-:S13]  /*8b90*/  @P0 ELECT P1, URZ, PT ;  /* 0x00000000003f082f */ /* 0x000fda0003820000 */
[----:B------:R-:W-:Y:S02]  /*8ba0*/  @P1 R2UR UR13, R16 ;  /* 0x00000000100d12ca */ /* 0x000fe400000e0000 */
[----:B------:R-:W-:Y:S02]  /*8bb0*/  @P1 R2UR UR12, R17 ;  /* 0x00000000110c12ca */ /* 0x000fe400000e0000 */
[----:B------:R-:W-:Y:S02]  /*8bc0*/  @P1 R2UR UR11, R0 ;  /* 0x00000000000b12ca */ /* 0x000fe400000e0000 */
[----:B------:R-:W-:Y:S02]  /*8bd0*/  @P1 R2UR UR9, R2 ;  /* 0x00000000020912ca */ /* 0x000fe400000e0000 */
[----:B------:R-:W-:Y:S02]  /*8be0*/  @P1 R2UR UR8, R4 ;  /* 0x00000000040812ca */ /* 0x000fe400000e0000 */
[----:B------:R-:W-:-:S02]  /*8bf0*/  @P1 PLOP3.LUT P0, PT, P1, PT, PT, 0x8, 0x0 ;  /* 0x000000000000181c */ /* 0x000fc40000f0e170 */
[----:B------:R-:W-:-:S09]  /*8c00*/  PLOP3.LUT P1, PT, PT, PT, PT, 0x8, 0x0 ;  /* 0x000000000000781c */ /* 0x000fd20003f2e170 */
[----:B------:R0:W-:Y:S02]  /*8c10*/  UTMALDG.4D [UR8], [UR4], desc[UR6] ;  /* 0x00000608040075b4 */ /* 0x0001e40008019000 */
[----:B0-----:R-:W-:Y:S05]  /*8c20*/  @P0 BRA.U.ANY `(.L_x_58) ;  /* 0xfffffffd00d80947 */ /* 0x001fea000393ffff */
[----:B------:R-:W-:Y:S01]  /*8c30*/  PLOP3.LUT P0, PT, PT, PT, PT, 0x80, 0x0 ;  /* 0x000000000000781c */ /* 0x000fe20003f0f070 */
[----:B------:R-:W-:Y:S01]  /*8c40*/  VIADD R4, R3, 0x3400 ;  /* 0x0000340003047836 */ /* 0x000fe20000000000 */
[----:B------:R-:W-:Y:S01]  /*8c50*/  UMOV UR6, 0x0 ;  /* 0x0000000000067882 */ /* 0x000fe20000000000 */
[----:B------:R-:W-:Y:S01]  /*8c60*/  UMOV UR7, 0x14f00000 ;  /* 0x14f0000000077882 */ /* 0x000fe20000000000 */
[----:B------:R-:W-:-:S09]  /*8c70*/  UMOV UR10, 0x40 ;  /* 0x00000040000a7882 */ /* 0x000fd20000000000 */
.L_x_59:
        /* <DEDUP_REMOVED lines=15> */
.L_x_60:
        /* <DEDUP_REMOVED lines=15> */
.L_x_61:
        /* <DEDUP_REMOVED lines=9> */
[----:B-1----:R-:W-:Y:S05]  /*8ef0*/  @P0 BRA.U.ANY `(.L_x_61) ;  /* 0xfffffffd00d80947 */ /* 0x002fea000393ffff */
.L_x_53:
[----:B------:R-:W-:Y:S05]  /*8f00*/  BSYNC B0 ;  /* 0x0000000000007941 */ /* 0x000fea0003800000 */
.L_x_52:
[----:B------:R-:W2:Y:S04]  /*8f10*/  LDL.LU R4, [R1+0x2c] ;  /* 0x00002c0001047983 */ /* 0x000ea80000300800 */
[----:B------:R-:W3:Y:S01]  /*8f20*/  LDL.LU R7, [R1] ;  /* 0x0000000001077983 */ /* 0x000ee20000300800 */
[----:B------:R-:W-:-:S05]  /*8f30*/  VIADD R18, R18, 0x1 ;  /* 0x0000000112127836 */ /* 0x000fca0000000000 */
[----:B------:R-:W-:-:S04]  /*8f40*/  ISETP.NE.AND P0, PT, R18, 0x2, PT ;  /* 0x000000021200780c */ /* 0x000fc80003f05270 */
[----:B0-----:R-:W-:Y:S02]  /*8f50*/  SEL R0, RZ, 0x1, P0 ;  /* 0x00000001ff007807 */ /* 0x001fe40000000000 */
[----:B------:R-:W-:Y:S02]  /*8f60*/  SEL R18, R18, RZ, P0 ;  /* 0x000000ff12127207 */ /* 0x000fe40000000000 */
[----:B--2---:R-:W-:Y:S02]  /*8f70*/  ISETP.GE.AND P1, PT, R4, 0x61, PT ;  /* 0x000000610400780c */ /* 0x004fe40003f26270 */
[----:B---3--:R-:W-:-:S05]  /*8f80*/  LOP3.LUT R7, R7, R0, RZ, 0x3c, !PT ;  /* 0x0000000007077212 */ /* 0x008fca00078e3cff */
[----:B------:R0:W-:Y:S06]  /*8f90*/  STL [R1], R7 ;  /* 0x0000000701007387 */ /* 0x0001ec0000100800 */
[----:B------:R-:W-:Y:S05]  /*8fa0*/  @!P1 BRA `(.L_x_62) ;  /* 0x0000001c00989947 */ /* 0x000fea0003800000 */
[----:B------:R-:W2:Y:S01]  /*8fb0*/  LDL R4, [R1+0x20] ;  /* 0x0000200001047983 */ /* 0x000ea20000100800 */
[----:B------:R-:W-:Y:S02]  /*8fc0*/  IMAD.MOV.U32 R0, RZ, RZ, 0x1 ;  /* 0x00000001ff007424 */ /* 0x000fe400078e00ff */
[----:B--2---:R-:W-:-:S05]  /*8fd0*/  IMAD.MOV R6, RZ, RZ, -R4 ;  /* 0x000000ffff067224 */ /* 0x004fca00078e0a04 */
[----:B------:R-:W-:-:S05]  /*8fe0*/  VIADDMNMX R6, R6, R0, 0xffffffff, !PT ;  /* 0xffffffff06067446 */ /* 0x000fca0007800100 */
[----:B------:R-:W-:-:S05]  /*8ff0*/  IMAD.IADD R0, R4, 0x1, R6 ;  /* 0x0000000104007824 */ /* 0x000fca00078e0206 */
[----:B------:R-:W-:-:S04]  /*9000*/  LOP3.LUT R0, R0, 0x1, RZ, 0xc0, !PT ;  /* 0x0000000100007812 */ /* 0x000fc800078ec0ff */
[----:B------:R-:W-:Y:S01]  /*9010*/  ISETP.NE.U32.AND P0, PT, R0, 0x1, PT ;  /* 0x000000010000780c */ /* 0x000fe20003f05070 */
[----:B------:R-:W-:-:S12]  /*9020*/  VIADD R0, R4, 0xfffffffe ;  /* 0xfffffffe04007836 */ /* 0x000fd80000000000 */
[----:B------:R-:W-:Y:S05]  /*9030*/  @P0 BRA `(.L_x_63) ;  /* 0x0000000800740947 */ /* 0x000fea0003800000 */
[----:B------:R-:W2:Y:S01]  /*9040*/  LDL R4, [R1+0x8] ;  /* 0x0000080001047983 */ /* 0x000ea20000100800 */
[----:B------:R-:W-:Y:S01]  /*9050*/  BSSY B0, `(.L_x_64) ;  /* 0x0000092000007945 */ /* 0x000fe20003800000 */
[----:B--2---:R-:W-:-:S13]  /*9060*/  ISETP.NE.AND P2, PT, R4, RZ, PT ;  /* 0x000000ff0400720c */ /* 0x004fda0003f45270 */
[----:B------:R-:W-:Y:S05]  /*9070*/  @!P2 BRA `(.L_x_65) ;  /* 0x00000008003ca947 */ /* 0x000fea0003800000 */
[----:B------:R-:W2:Y:S02]  /*9080*/  LDL R4, [R1+0xc] ;  /* 0x00000c0001047983 */ /* 0x000ea40000100800 */
[----:B--2---:R-:W-:-:S13]  /*9090*/  ISETP.NE.AND P2, PT, R4, RZ, PT ;  /* 0x000000ff0400720c */ /* 0x004fda0003f45270 */
[----:B------:R-:W-:Y:S05]  /*90a0*/  @!P2 BRA `(.L_x_66) ;  /* 0x00000000004ca947 */ /* 0x000fea0003800000 */
[----:B------:R-:W2:Y:S01]  /*90b0*/  LDL R8, [R1+0x4] ;  /* 0x0000040001087983 */ /* 0x000ea20000100800 */
[----:B------:R-:W1:Y:S01]  /*90c0*/  LDC R5, c[0x0][0x43c] ;  /* 0x00010f00ff057b82 */ /* 0x000e620000000800 */
[----:B------:R-:W-:Y:S01]  /*90d0*/  ULDC.64 UR4, c[0x0][0x428] ;  /* 0x00010a0000047ab9 */ /* 0x000fe20000000a00 */
[----:B-1----:R-:W-:-:S13]  /*90e0*/  ISETP.NE.AND P0, PT, R5, 0x1, PT ;  /* 0x000000010500780c */ /* 0x002fda0003f05270 */
[----:B------:R-:W1:Y:S02]  /*90f0*/  @P0 LDC.64 R2, c[0x0][0x440] ;  /* 0x00011000ff020b82 */ /* 0x000e640000000a00 */
[----:B-1----:R-:W-:-:S04]  /*9100*/  @P0 IMAD.HI.U32 R4, R0, R2, RZ ;  /* 0x0000000200040227 */ /* 0x002fc800078e00ff */
[----:B------:R-:W-:Y:S01]  /*9110*/  IMAD.MOV.U32 R2, RZ, RZ, R0 ;  /* 0x000000ffff027224 */ /* 0x000fe200078e0000 */
[----:B------:R-:W-:-:S05]  /*9120*/  @P0 SHF.R.U32.HI R2, RZ, R3, R4 ;  /* 0x00000003ff020219 */ /* 0x000fca0000011604 */
[----:B------:R-:W-:-:S04]  /*9130*/  IMAD.MOV R3, RZ, RZ, -R2 ;  /* 0x000000ffff037224 */ /* 0x000fc800078e0a02 */
[----:B------:R-:W-:Y:S01]  /*9140*/  IMAD R0, R5, R3, R0 ;  /* 0x0000000305007224 */ /* 0x000fe200078e0200 */
[----:B------:R-:W-:-:S03]  /*9150*/  SHF.R.S32.HI R3, RZ, 0x1f, R2 ;  /* 0x0000001fff037819 */ /* 0x000fc60000011402 */
[----:B------:R-:W-:-:S04]  /*9160*/  IMAD.WIDE.U32 R2, R19, UR4, R2 ;  /* 0x0000000413027c25 */ /* 0x000fc8000f8e0002 */
[----:B--2---:R-:W-:-:S04]  /*9170*/  IMAD R4, R8, UR4, RZ ;  /* 0x0000000408047c24 */ /* 0x004fc8000f8e02ff */
[----:B------:R-:W-:Y:S01]  /*9180*/  IMAD R4, R19, UR5, R4 ;  /* 0x0000000513047c24 */ /* 0x000fe2000f8e0204 */
[----:B------:R-:W-:-:S03]  /*9190*/  ULDC.64 UR4, c[0x0][0x418] ;  /* 0x0001060000047ab9 */ /* 0x000fc60000000a00 */
[----:B------:R-:W-:Y:S01]  /*91a0*/  IMAD.IADD R3, R4, 0x1, R3 ;  /* 0x0000000104037824 */ /* 0x000fe200078e0203 */
[----:B------:R-:W-:-:S04]  /*91b0*/  LEA R4, P0, R2, UR4, 0x2 ;  /* 0x0000000402047c11 */ /* 0x000fc8000f8010ff */
[----:B------:R-:W-:-:S05]  /*91c0*/  LEA.HI.X R5, R2, UR5, R3, 0x2, P0 ;  /* 0x0000000502057c11 */ /* 0x000fca00080f1403 */
[----:B------:R1:W5:Y:S04]  /*91d0*/  LDG.E R16, desc[UR42][R4.64] ;  /* 0x0000002a04107981 */ /* 0x000368000c1e1900 */
.L_x_66:
[----:B------:R-:W-:Y:S01]  /*91e0*/  LEA R3, R18, UR36, 0x3 ;  /* 0x0000002412037c11 */ /* 0x000fe2000f8e18ff */
[----:B-1----:R-:W1:Y:S01]  /*91f0*/  S2R R4, SR_TID.X ;  /* 0x0000000000047919 */ /* 0x002e620000002100 */
[----:B------:R-:W-:Y:S01]  /*9200*/  SHF.L.U32 R2, R7, 0x1f, RZ ;  /* 0x0000001f07027819 */ /* 0x000fe200000006ff */
[----:B------:R-:W-:Y:S03]  /*9210*/  BSSY B1, `(.L_x_67) ;  /* 0x0000005000017945 */ /* 0x000fe60003800000 */
[----:B------:R-:W2:Y:S01]  /*9220*/  SYNCS.PHASECHK.TRANS64.TRYWAIT P0, [R3+URZ+0x22840], R2 ;  /* 0x02284002030075a7 */ /* 0x000ea2000800017f */
[----:B-1----:R-:W-:-:S04]  /*9230*/  LOP3.LUT R4, R4, 0x7f, RZ, 0xc0, !PT ;  /* 0x0000007f04047812 */ /* 0x002fc800078ec0ff */
[----:B------:R-:W-:Y:S01]  /*9240*/  ISETP.NE.AND P1, PT, R4, RZ, PT ;  /* 0x000000ff0400720c */ /* 0x000fe20003f25270 */
[----:B--2---:R-:W-:-:S12]  /*9250*/  @!P0 BRA `(.L_x_68) ;  /* 0x0000002c00ac8947 */ /* 0x004fd80003800000 */
.L_x_154:
[----:B------:R-:W-:Y:S05]  /*9260*/  BSYNC B1 ;  /* 0x0000000000017941 */ /* 0x000fea0003800000 */
.L_x_67:
[----:B------:R-:W-:Y:S04]  /*9270*/  BSSY B1, `(.L_x_69) ;  /* 0x0000009000017945 */ /* 0x000fe80003800000 */
[----:B------:R-:W-:Y:S05]  /*9280*/  @P1 BRA `(.L_x_70) ;  /* 0x00000000001c1947 */ /* 0x000fea0003800000 */
[----:B------:R-:W2:Y:S01]  /*9290*/  S2R R5, SR_TID.X ;  /* 0x0000000000057919 */ /* 0x000ea20000002100 */
[----:B------:R-:W-:-:S04]  /*92a0*/  IMAD.MOV.U32 R4, RZ, RZ, 0x3000 ;  /* 0x00003000ff047424 */ /* 0x000fc800078e00ff */
[----:B------:R3:W-:Y:S01]  /*92b0*/  SYNCS.ARRIVE.TRANS64 RZ, [R3+URZ+0x22830], R4 ;  /* 0x0228300403ff79a7 */ /* 0x0007e2000800003f */
[----:B--2---:R-:W-:-:S04]  /*92c0*/  LOP3.LUT R5, R5, 0x1f, RZ, 0xc0, !PT ;  /* 0x0000001f05057812 */ /* 0x004fc800078ec0ff */
[----:B------:R-:W-:-:S13]  /*92d0*/  ISETP.NE.AND P0, PT, R5, RZ, PT ;  /* 0x000000ff0500720c */ /* 0x000fda0003f05270 */
[----:B---3--:R-:W-:Y:S05]  /*92e0*/  @!P0 BRA `(.L_x_70) ;  /* 0x0000000000048947 */ /* 0x008fea0003800000 */
[----:B------:R-:W-:Y:S01]  /*92f0*/  BPT.TRAP 0x1 ;  /* 0x000000040000795c */ /* 0x000fe20000300000 */
.L_x_70:
[----:B------:R-:W-:Y:S05]  /*9300*/  BSYNC B1 ;  /* 0x0000000000017941 */ /* 0x000fea0003800000 */
.L_x_69:
[----:B------:R-:W-:Y:S01]  /*9310*/  IMAD.MOV.U32 R10, RZ, RZ, RZ ;  /* 0x000000ffff0a7224 */ /* 0x000fe200078e00ff */
[----:B------:R-:W-:Y:S01]  /*9320*/  UIADD3 UR4, UP0, UR40, 0x370, URZ ;  /* 0x0000037028047890 */ /* 0x000fe2000ff1e03f */
[----:B0-----:R-:W-:Y:S01]  /*9330*/  IMAD.U32 R7, RZ, RZ, UR36 ;  /* 0x00000024ff077e24 */ /* 0x001fe2000f8e00ff */
[----:B------:R-:W-:Y:S01]  /*9340*/  PLOP3.LUT P0, PT, PT, PT, PT, 0x80, 0x0 ;  /* 0x000000000000781c */ /* 0x000fe20003f0f070 */
[----:B------:R-:W-:Y:S01]  /*9350*/  IMAD R0, R0, 0x60, RZ ;  /* 0x0000006000007824 */ /* 0x000fe200078e02ff */
[----:B------:R-:W-:Y:S01]  /*9360*/  R2UR UR10, R10 ;  /* 0x000000000a0a72ca */ /* 0x000fe200000e0000 */
[----:B------:R-:W-:Y:S01]  /*9370*/  IMAD R4, R18, 0x3000, R7 ;  /* 0x0000300012047824 */ /* 0x000fe200078e0207 */
[----:B------:R-:W-:Y:S01]  /*9380*/  UIADD3.X UR5, URZ, UR41, URZ, UP0, !UPT ;  /* 0x000000293f057290 */ /* 0x000fe200087fe43f */
[----:B------:R-:W-:Y:S01]  /*9390*/  VIADD R5, R3, 0x22830 ;  /* 0x0002283003057836 */ /* 0x000fe20000000000 */
[----:B------:R-:W-:Y:S01]  /*93a0*/  UMOV UR6, 0x0 ;  /* 0x0000000000067882 */ /* 0x000fe20000000000 */
[----:B------:R-:W-:Y:S01]  /*93b0*/  VIADD R4, R4, 0x1c400 ;  /* 0x0001c40004047836 */ /* 0x000fe20000000000 */
[----:B------:R-:W-:-:S09]  /*93c0*/  UMOV UR7, 0x14f00000 ;  /* 0x14f0000000077882 */ /* 0x000fd20000000000 */
.L_x_71:
[----:B------:R-:W-:-:S13]  /*93d0*/  @P0 ELECT P2, URZ, PT ;  /* 0x00000000003f082f */ /* 0x000fda0003840000 */
[----:B-----5:R-:W-:Y:S02]  /*93e0*/  @P2 R2UR UR13, R16 ;  /* 0x00000000100d22ca */ /* 0x020fe400000e0000 */
        /* <DEDUP_REMOVED lines=8> */
[----:B------:R-:W0:Y:S01]  /*9470*/  SYNCS.PHASECHK.TRANS64.TRYWAIT P0, [R3+URZ+0x22860], R2 ;  /* 0x02286002030075a7 */ /* 0x000e22000800017f */
[----:B------:R-:W-:Y:S04]  /*9480*/  BSSY B1, `(.L_x_72) ;  /* 0x0000002000017945 */ /* 0x000fe80003800000 */
[----:B0-----:R-:W-:Y:S05]  /*9490*/  @!P0 BRA `(.L_x_73) ;  /* 0x0000002c00308947 */ /* 0x001fea0003800000 */
.L_x_155:
[----:B------:R-:W-:Y:S05]  /*94a0*/  BSYNC B1 ;  /* 0x0000000000017941 */ /* 0x000fea0003800000 */
.L_x_72:
[----:B------:R-:W-:Y:S01]  /*94b0*/  BSSY B1, `(.L_x_74) ;  /* 0x000000b000017945 */ /* 0x000fe20003800000 */
[----:B------:R-:W-:Y:S02]  /*94c0*/  IMAD.MOV.U32 R8, RZ, RZ, 0x0 ;  /* 0x00000000ff087424 */ /* 0x000fe400078e00ff */
[----:B------:R-:W-:Y:S01]  /*94d0*/  IMAD.MOV.U32 R9, RZ, RZ, 0x14f00000 ;  /* 0x14f00000ff097424 */ /* 0x000fe200078e00ff */
[----:B------:R-:W-:Y:S06]  /*94e0*/  @P1 BRA `(.L_x_75) ;  /* 0x00000000001c1947 */ /* 0x000fec0003800000 */
[----:B------:R-:W2:Y:S01]  /*94f0*/  S2R R4, SR_TID.X ;  /* 0x0000000000047919 */ /* 0x000ea20000002100 */
[----:B01----:R-:W-:-:S04]  /*9500*/  IMAD.MOV.U32 R2, RZ, RZ, 0xc000 ;  /* 0x0000c000ff027424 */ /* 0x003fc800078e00ff */
[----:B------:R3:W-:Y:S01]  /*9510*/  SYNCS.ARRIVE.TRANS64 RZ, [R3+URZ+0x22850], R2 ;  /* 0x0228500203ff79a7 */ /* 0x0007e2000800003f */
[----:B--2---:R-:W-:-:S04]  /*9520*/  LOP3.LUT R4, R4, 0x1f, RZ, 0xc0, !PT ;  /* 0x0000001f04047812 */ /* 0x004fc800078ec0ff */
[----:B------:R-:W-:-:S13]  /*9530*/  ISETP.NE.AND P0, PT, R4, RZ, PT ;  /* 0x000000ff0400720c */ /* 0x000fda0003f05270 */
[----:B---3--:R-:W-:Y:S05]  /*9540*/  @!P0 BRA `(.L_x_75) ;  /* 0x0000000000048947 */ /* 0x008fea0003800000 */
[----:B------:R-:W-:Y:S01]  /*9550*/  BPT.TRAP 0x1 ;  /* 0x000000040000795c */ /* 0x000fe20000300000 */
.L_x_75:
[----:B------:R-:W-:Y:S05]  /*9560*/  BSYNC B1 ;  /* 0x0000000000017941 */ /* 0x000fea0003800000 */
.L_x_74:
[----:B------:R-:W-:Y:S01]  /*9570*/  R2UR UR10, R10 ;  /* 0x000000000a0a72ca */ /* 0x000fe200000e0000 */
[----:B01----:R-:W-:Y:S01]  /*9580*/  IMAD R2, R18, 0xc000, R7 ;  /* 0x0000c00012027824 */ /* 0x003fe200078e0207 */
[----:B------:R-:W-:Y:S01]  /*9590*/  R2UR UR6, R8 ;  /* 0x00000000080672ca */ /* 0x000fe200000e0000 */
[----:B------:R-:W-:Y:S01]  /*95a0*/  UIADD3 UR4, UP0, UR40, 0x470, URZ ;  /* 0x0000047028047890 */ /* 0x000fe2000ff1e03f */
[----:B------:R-:W-:Y:S01]  /*95b0*/  R2UR UR7, R9 ;  /* 0x00000000090772ca */ /* 0x000fe200000e0000 */
[----:B------:R-:W-:Y:S01]  /*95c0*/  VIADD R3, R3, 0x22850 ;  /* 0x0002285003037836 */ /* 0x000fe20000000000 */
[----:B------:R-:W-:Y:S01]  /*95d0*/  PLOP3.LUT P0, PT, PT, PT, PT, 0x80, 0x0 ;  /* 0x000000000000781c */ /* 0x000fe20003f0f070 */
[----:B------:R-:W-:Y:S01]  /*95e0*/  VIADD R4, R2, 0x400 ;  /* 0x0000040002047836 */ /* 0x000fe20000000000 */
[----:B------:R-:W-:-:S12]  /*95f0*/  UIADD3.X UR5, URZ, UR41, URZ, UP0, !UPT ;  /* 0x000000293f057290 */ /* 0x000fd800087fe43f */
.L_x_76:
        /* <DEDUP_REMOVED lines=10> */
[----:B------:R-:W-:Y:S01]  /*96a0*/  R2UR UR6, R8 ;  /* 0x00000000080672ca */ /* 0x000fe200000e0000 */
[----:B------:R-:W-:Y:S01]  /*96b0*/  VIADD R4, R2, 0x3400 ;  /* 0x0000340002047836 */ /* 0x000fe20000000000 */
[----:B------:R-:W-:Y:S01]  /*96c0*/  R2UR UR7, R9 ;  /* 0x00000000090772ca */ /* 0x000fe200000e0000 */
[----:B------:R-:W-:Y:S01]  /*96d0*/  UMOV UR10, 0x40 ;  /* 0x00000040000a7882 */ /* 0x000fe20000000000 */
[----:B------:R-:W-:-:S13]  /*96e0*/  PLOP3.LUT P0, PT, PT, PT, PT, 0x80, 0x0 ;  /* 0x000000000000781c */ /* 0x000fda0003f0f070 */
.L_x_77:
        /* <DEDUP_REMOVED lines=15> */
.L_x_78:
        /* <DEDUP_REMOVED lines=15> */
.L_x_79:
        /* <DEDUP_REMOVED lines=10> */
.L_x_65:
[----:B------:R-:W-:Y:S05]  /*9970*/  BSYNC B0 ;  /* 0x0000000000007941 */ /* 0x000fea0003800000 */
.L_x_64:
[----:B------:R-:W2:Y:S04]  /*9980*/  LDL.LU R5, [R1] ;  /* 0x0000000001057983 */ /* 0x000ea80000300800 */
[----:B------:R-:W3:Y:S01]  /*9990*/  LDL.LU R4, [R1+0x20] ;  /* 0x0000200001047983 */ /* 0x000ee20000300800 */
[----:B------:R-:W-:-:S05]  /*99a0*/  VIADD R18, R18, 0x1 ;  /* 0x0000000112127836 */ /* 0x000fca0000000000 */
[----:B------:R-:W-:-:S04]  /*99b0*/  ISETP.NE.AND P0, PT, R18, 0x2, PT ;  /* 0x000000021200780c */ /* 0x000fc80003f05270 */
[----:B------:R-:W-:Y:S02]  /*99c0*/  SEL R0, RZ, 0x1, P0 ;  /* 0x00000001ff007807 */ /* 0x000fe40000000000 */
[----:B------:R-:W-:Y:S02]  /*99d0*/  SEL R18, R18, RZ, P0 ;  /* 0x000000ff12127207 */ /* 0x000fe40000000000 */
[----:B--2---:R-:W-:Y:S01]  /*99e0*/  LOP3.LUT R5, R5, R0, RZ, 0x3c, !PT ;  /* 0x0000000005057212 */ /* 0x004fe200078e3cff */
[----:B---3--:R-:W-:-:S04]  /*99f0*/  VIADD R0, R4, 0xfffffffd ;  /* 0xfffffffd04007836 */ /* 0x008fc80000000000 */
[----:B------:R1:W-:Y:S03]  /*9a00*/  STL [R1], R5 ;  /* 0x0000000501007387 */ /* 0x0003e60000100800 */
.L_x_63:
[----:B------:R-:W2:Y:S01]  /*9a10*/  LDL.LU R2, [R1+0x18] ;  /* 0x0000180001027983 */ /* 0x000ea20000300800 */
[----:B------:R-:W-:Y:S01]  /*9a20*/  IMAD.MOV R6, RZ, RZ, -R6 ;  /* 0x000000ffff067224 */ /* 0x000fe200078e0a06 */
[----:B------:R-:W-:Y:S04]  /*9a30*/  BSSY B0, `(.L_x_62) ;  /* 0x000013d000007945 */ /* 0x000fe80003800000 */
[----:B--2---:R-:W-:-:S13]  /*9a40*/  ISETP.NE.AND P0, PT, R2, R6, PT ;  /* 0x000000060200720c */ /* 0x004fda0003f05270 */
[----:B------:R-:W-:Y:S05]  /*9a50*/  @!P0 BRA `(.L_x_80) ;  /* 0x0000001000e88947 */ /* 0x000fea0003800000 */
.L_x_113:
[----:B--2---:R-:W2:Y:S01]  /*9a60*/  LDL R2, [R1+0x8] ;  /* 0x0000080001027983 */ /* 0x004ea20000100800 */
[----:B------:R-:W-:Y:S01]  /*9a70*/  BSSY B1, `(.L_x_81) ;  /* 0x0000094000017945 */ /* 0x000fe20003800000 */
[----:B--2---:R-:W-:-:S13]  /*9a80*/  ISETP.NE.AND P0, PT, R2, RZ, PT ;  /* 0x000000ff0200720c */ /* 0x004fda0003f05270 */
[----:B------:R-:W-:Y:S05]  /*9a90*/  @!P0 BRA `(.L_x_82) ;  /* 0x0000000800448947 */ /* 0x000fea0003800000 */
[----:B------:R-:W2:Y:S01]  /*9aa0*/  LDL R2, [R1+0xc] ;  /* 0x00000c0001027983 */ /* 0x000ea20000100800 */
[----:B------:R-:W-:Y:S01]  /*9ab0*/  IMAD.MOV.U32 R6, RZ, RZ, R0 ;  /* 0x000000ffff067224 */ /* 0x000fe200078e0000 */
[----:B--2---:R-:W-:-:S13]  /*9ac0*/  ISETP.NE.AND P0, PT, R2, RZ, PT ;  /* 0x000000ff0200720c */ /* 0x004fda0003f05270 */
[----:B------:R-:W-:Y:S05]  /*9ad0*/  @!P0 BRA `(.L_x_83) ;  /* 0x00000000004c8947 */ /* 0x000fea0003800000 */
[----:B-1----:R-:W2:Y:S01]  /*9ae0*/  LDL R5, [R1+0x4] ;  /* 0x0000040001057983 */ /* 0x002ea20000100800 */
        /* <DEDUP_REMOVED lines=18> */
.L_x_83:
[----:B------:R-:W3:Y:S01]  /*9c10*/  LDL R2, [R1] ;  /* 0x0000000001027983 */ /* 0x000ee20000100800 */
[----:B--2---:R-:W-:Y:S01]  /*9c20*/  LEA R4, R18, UR36, 0x3 ;  /* 0x0000002412047c11 */ /* 0x004fe2000f8e18ff */
[----:B------:R-:W-:Y:S01]  /*9c30*/  BSSY B2, `(.L_x_84) ;  /* 0x0000007000027945 */ /* 0x000fe20003800000 */
[----:B------:R-:W2:Y:S02]  /*9c40*/  S2R R3, SR_TID.X ;  /* 0x0000000000037919 */ /* 0x000ea40000002100 */
[----:B--2---:R-:W-:-:S04]  /*9c50*/  LOP3.LUT R3, R3, 0x7f, RZ, 0xc0, !PT ;  /* 0x0000007f03037812 */ /* 0x004fc800078ec0ff */
[----:B------:R-:W-:Y:S02]  /*9c60*/  ISETP.NE.AND P1, PT, R3, RZ, PT ;  /* 0x000000ff0300720c */ /* 0x000fe40003f25270 */
[----:B---3--:R-:W-:-:S04]  /*9c70*/  SHF.L.U32 R2, R2, 0x1f, RZ ;  /* 0x0000001f02027819 */ /* 0x008fc800000006ff */
[----:B------:R-:W2:Y:S02]  /*9c80*/  SYNCS.PHASECHK.TRANS64.TRYWAIT P0, [R4+URZ+0x22840], R2 ;  /* 0x02284002040075a7 */ /* 0x000ea4000800017f */
[----:B--2---:R-:W-:Y:S05]  /*9c90*/  @!P0 BRA `(.L_x_85) ;  /* 0x0000002400448947 */ /* 0x004fea0003800000 */
.L_x_156:
[----:B------:R-:W-:Y:S05]  /*9ca0*/  BSYNC B2 ;  /* 0x0000000000027941 */ /* 0x000fea0003800000 */
.L_x_84:
[----:B------:R-:W-:Y:S04]  /*9cb0*/  BSSY B2, `(.L_x_86) ;  /* 0x0000009000027945 */ /* 0x000fe80003800000 */
[----:B------:R-:W-:Y:S05]  /*9cc0*/  @P1 BRA `(.L_x_87) ;  /* 0x00000000001c1947 */ /* 0x000fea0003800000 */
[----:B-1----:R-:W1:Y:S01]  /*9cd0*/  S2R R5, SR_TID.X ;  /* 0x0000000000057919 */ /* 0x002e620000002100 */
[----:B------:R-:W-:-:S04]  /*9ce0*/  IMAD.MOV.U32 R3, RZ, RZ, 0x3000 ;  /* 0x00003000ff037424 */ /* 0x000fc800078e00ff */
[----:B------:R3:W-:Y:S01]  /*9cf0*/  SYNCS.ARRIVE.TRANS64 RZ, [R4+URZ+0x22830], R3 ;  /* 0x0228300304ff79a7 */ /* 0x0007e2000800003f */
[----:B-1----:R-:W-:-:S04]  /*9d00*/  LOP3.LUT R5, R5, 0x1f, RZ, 0xc0, !PT ;  /* 0x0000001f05057812 */ /* 0x002fc800078ec0ff */
[----:B------:R-:W-:-:S13]  /*9d10*/  ISETP.NE.AND P0, PT, R5, RZ, PT ;  /* 0x000000ff0500720c */ /* 0x000fda0003f05270 */
[----:B---3--:R-:W-:Y:S05]  /*9d20*/  @!P0 BRA `(.L_x_87) ;  /* 0x0000000000048947 */ /* 0x008fea0003800000 */
[----:B------:R-:W-:Y:S01]  /*9d30*/  BPT.TRAP 0x1 ;  /* 0x000000040000795c */ /* 0x000fe20000300000 */
.L_x_87:
[----:B------:R-:W-:Y:S05]  /*9d40*/  BSYNC B2 ;  /* 0x0000000000027941 */ /* 0x000fea0003800000 */
.L_x_86:
[----:B------:R-:W-:Y:S01]  /*9d50*/  IMAD.MOV.U32 R8, RZ, RZ, RZ ;  /* 0x000000ffff087224 */ /* 0x000fe200078e00ff */
[----:B------:R-:W-:Y:S01]  /*9d60*/  UIADD3 UR4, UP0, UR40, 0x370, URZ ;  /* 0x0000037028047890 */ /* 0x000fe2000ff1e03f */
[----:B-1----:R-:W-:Y:S01]  /*9d70*/  IMAD.U32 R5, RZ, RZ, UR36 ;  /* 0x00000024ff057e24 */ /* 0x002fe2000f8e00ff */
[----:B------:R-:W-:Y:S01]  /*9d80*/  PLOP3.LUT P0, PT, PT, PT, PT, 0x80, 0x0 ;  /* 0x000000000000781c */ /* 0x000fe20003f0f070 */
[----:B------:R-:W-:Y:S01]  /*9d90*/  IMAD R6, R6, 0x60, RZ ;  /* 0x0000006006067824 */ /* 0x000fe200078e02ff */
[----:B------:R-:W-:Y:S01]  /*9da0*/  R2UR UR10, R8 ;  /* 0x00000000080a72ca */ /* 0x000fe200000e0000 */
[----:B------:R-:W-:Y:S01]  /*9db0*/  IMAD R3, R18, 0x3000, R5 ;  /* 0x0000300012037824 */ /* 0x000fe200078e0205 */
[----:B------:R-:W-:Y:S01]  /*9dc0*/  UIADD3.X UR5, URZ, UR41, URZ, UP0, !UPT ;  /* 0x000000293f057290 */ /* 0x000fe200087fe43f */
[----:B0-----:R-:W-:Y:S01]  /*9dd0*/  VIADD R7, R4, 0x22830 ;  /* 0x0002283004077836 */ /* 0x001fe20000000000 */
[----:B------:R-:W-:Y:S01]  /*9de0*/  UMOV UR6, 0x0 ;  /* 0x0000000000067882 */ /* 0x000fe20000000000 */
[----:B------:R-:W-:Y:S01]  /*9df0*/  VIADD R3, R3, 0x1c400 ;  /* 0x0001c40003037836 */ /* 0x000fe20000000000 */
[----:B------:R-:W-:-:S09]  /*9e00*/  UMOV UR7, 0x14f00000 ;  /* 0x14f0000000077882 */ /* 0x000fd20000000000 */
.L_x_88:
        /* <DEDUP_REMOVED lines=13> */
.L_x_157:
[----:B------:R-:W-:Y:S05]  /*9ee0*/  BSYNC B2 ;  /* 0x0000000000027941 */ /* 0x000fea0003800000 */
.L_x_89:
[----:B------:R-:W-:Y:S01]  /*9ef0*/  BSSY B2, `(.L_x_91) ;  /* 0x000000b000027945 */ /* 0x000fe20003800000 */
[----:B0-2---:R-:W-:Y:S02]  /*9f00*/  IMAD.MOV.U32 R2, RZ, RZ, 0x0 ;  /* 0x00000000ff027424 */ /* 0x005fe400078e00ff */
[----:B------:R-:W-:Y:S01]  /*9f10*/  IMAD.MOV.U32 R3, RZ, RZ, 0x14f00000 ;  /* 0x14f00000ff037424 */ /* 0x000fe200078e00ff */
[----:B------:R-:W-:Y:S06]  /*9f20*/  @P1 BRA `(.L_x_92) ;  /* 0x00000000001c1947 */ /* 0x000fec0003800000 */
[----:B------:R-:W0:Y:S01]  /*9f30*/  S2R R9, SR_TID.X ;  /* 0x0000000000097919 */ /* 0x000e220000002100 */
[----:B------:R-:W-:-:S04]  /*9f40*/  IMAD.MOV.U32 R7, RZ, RZ, 0xc000 ;  /* 0x0000c000ff077424 */ /* 0x000fc800078e00ff */
[----:B------:R1:W-:Y:S01]  /*9f50*/  SYNCS.ARRIVE.TRANS64 RZ, [R4+URZ+0x22850], R7 ;  /* 0x0228500704ff79a7 */ /* 0x0003e2000800003f */
[----:B0-----:R-:W-:-:S04]  /*9f60*/  LOP3.LUT R9, R9, 0x1f, RZ, 0xc0, !PT ;  /* 0x0000001f09097812 */ /* 0x001fc800078ec0ff */
[----:B------:R-:W-:-:S13]  /*9f70*/  ISETP.NE.AND P0, PT, R9, RZ, PT ;  /* 0x000000ff0900720c */ /* 0x000fda0003f05270 */
[----:B-1----:R-:W-:Y:S05]  /*9f80*/  @!P0 BRA `(.L_x_92) ;  /* 0x0000000000048947 */ /* 0x002fea0003800000 */
[----:B------:R-:W-:Y:S01]  /*9f90*/  BPT.TRAP 0x1 ;  /* 0x000000040000795c */ /* 0x000fe20000300000 */
.L_x_92:
[----:B------:R-:W-:Y:S05]  /*9fa0*/  BSYNC B2 ;  /* 0x0000000000027941 */ /* 0x000fea0003800000 */
.L_x_91:
[----:B------:R-:W-:Y:S01]  /*9fb0*/  R2UR UR10, R8 ;  /* 0x00000000080a72ca */ /* 0x000fe200000e0000 */
[----:B------:R-:W-:Y:S01]  /*9fc0*/  IMAD R5, R18, 0xc000, R5 ;  /* 0x0000c00012057824 */ /* 0x000fe200078e0205 */
[----:B------:R-:W-:Y:S01]  /*9fd0*/  R2UR UR6, R2 ;  /* 0x00000000020672ca */ /* 0x000fe200000e0000 */
[----:B------:R-:W-:Y:S01]  /*9fe0*/  UIADD3 UR4, UP0, UR40, 0x470, URZ ;  /* 0x0000047028047890 */ /* 0x000fe2000ff1e03f */
[----:B------:R-:W-:Y:S01]  /*9ff0*/  R2UR UR7, R3 ;  /* 0x00000000030772ca */ /* 0x000fe200000e0000 */
[----:B------:R-:W-:Y:S01]  /*a000*/  VIADD R4, R4, 0x22850 ;  /* 0x0002285004047836 */ /* 0x000fe20000000000 */
[----:B------:R-:W-:Y:S01]  /*a010*/  PLOP3.LUT P0, PT, PT, PT, PT, 0x80, 0x0 ;  /* 0x000000000000781c */ /* 0x000fe20003f0f070 */
[----:B------:R-:W-:Y:S01]  /*a020*/  VIADD R7, R5, 0x400 ;  /* 0x0000040005077836 */ /* 0x000fe20000000000 */
[----:B------:R-:W-:-:S12]  /*a030*/  UIADD3.X UR5, URZ, UR41, URZ, UP0, !UPT ;  /* 0x000000293f057290 */ /* 0x000fd800087fe43f */
.L_x_93:
        /* <DEDUP_REMOVED lines=15> */
.L_x_94:
        /* <DEDUP_REMOVED lines=15> */
.L_x_95:
        /* <DEDUP_REMOVED lines=15> */
.L_x_96:
        /* <DEDUP_REMOVED lines=9> */
[----:B--2---:R-:W-:Y:S05]  /*a3a0*/  @P0 BRA.U.ANY `(.L_x_96) ;  /* 0xfffffffd00d80947 */ /* 0x004fea000393ffff */
.L_x_82:
[----:B------:R-:W-:Y:S05]  /*a3b0*/  BSYNC B1 ;  /* 0x0000000000017941 */ /* 0x000fea0003800000 */
.L_x_81:
[----:B------:R-:W2:Y:S04]  /*a3c0*/  LDL R3, [R1+0x8] ;  /* 0x0000080001037983 */ /* 0x000ea80000100800 */
[----:B------:R-:W3:Y:S01]  /*a3d0*/  LDL.LU R2, [R1] ;  /* 0x0000000001027983 */ /* 0x000ee20000300800 */
[----:B0-----:R-:W-:Y:S01]  /*a3e0*/  VIADD R7, R18, 0x1 ;  /* 0x0000000112077836 */ /* 0x001fe20000000000 */
[----:B------:R-:W-:Y:S04]  /*a3f0*/  BSSY B1, `(.L_x_97) ;  /* 0x0000097000017945 */ /* 0x000fe80003800000 */
[----:B------:R-:W-:-:S04]  /*a400*/  ISETP.NE.AND P0, PT, R7, 0x2, PT ;  /* 0x000000020700780c */ /* 0x000fc80003f05270 */
[----:B------:R-:W-:Y:S02]  /*a410*/  SEL R6, RZ, 0x1, P0 ;  /* 0x00000001ff067807 */ /* 0x000fe40000000000 */
[----:B------:R-:W-:Y:S02]  /*a420*/  SEL R7, R7, RZ, P0 ;  /* 0x000000ff07077207 */ /* 0x000fe40000000000 */
[----:B--2---:R-:W-:Y:S02]  /*a430*/  ISETP.NE.AND P2, PT, R3, RZ, PT ;  /* 0x000000ff0300720c */ /* 0x004fe40003f45270 */
[----:B---3--:R-:W-:-:S11]  /*a440*/  LOP3.LUT R6, R2, R6, RZ, 0x3c, !PT ;  /* 0x0000000602067212 */ /* 0x008fd600078e3cff */
[----:B------:R-:W-:Y:S05]  /*a450*/  @!P2 BRA `(.L_x_98) ;  /* 0x000000080040a947 */ /* 0x000fea0003800000 */
[----:B------:R-:W2:Y:S01]  /*a460*/  LDL R2, [R1+0xc] ;  /* 0x00000c0001027983 */ /* 0x000ea20000100800 */
[----:B------:R-:W-:Y:S01]  /*a470*/  VIADD R8, R0, 0xffffffff ;  /* 0xffffffff00087836 */ /* 0x000fe20000000000 */
[----:B--2---:R-:W-:-:S13]  /*a480*/  ISETP.NE.AND P2, PT, R2, RZ, PT ;  /* 0x000000ff0200720c */ /* 0x004fda0003f45270 */
[----:B------:R-:W-:Y:S05]  /*a490*/  @!P2 BRA `(.L_x_99) ;  /* 0x00000000004ca947 */ /* 0x000fea0003800000 */
[----:B------:R-:W2:Y:S01]  /*a4a0*/  LDL R9, [R1+0x4] ;  /* 0x0000040001097983 */ /* 0x000ea20000100800 */
[----:B------:R-:W0:Y:S01]  /*a4b0*/  LDC R4, c[0x0][0x43c] ;  /* 0x00010f00ff047b82 */ /* 0x000e220000000800 */
[----:B------:R-:W-:Y:S01]  /*a4c0*/  ULDC.64 UR4, c[0x0][0x428] ;  /* 0x00010a0000047ab9 */ /* 0x000fe20000000a00 */
[----:B0-----:R-:W-:-:S13]  /*a4d0*/  ISETP.NE.AND P0, PT, R4, 0x1, PT ;  /* 0x000000010400780c */ /* 0x001fda0003f05270 */
        /* <DEDUP_REMOVED lines=15> */
.L_x_99:
[----:B0-----:R-:W-:Y:S01]  /*a5d0*/  LEA R4, R7, UR36, 0x3 ;  /* 0x0000002407047c11 */ /* 0x001fe2000f8e18ff */
[----:B------:R-:W0:Y:S01]  /*a5e0*/  S2R R3, SR_TID.X ;  /* 0x0000000000037919 */ /* 0x000e220000002100 */
[----:B------:R-:W-:Y:S01]  /*a5f0*/  SHF.L.U32 R2, R6, 0x1f, RZ ;  /* 0x0000001f06027819 */ /* 0x000fe200000006ff */
[----:B------:R-:W-:Y:S03]  /*a600*/  BSSY B2, `(.L_x_100) ;  /* 0x0000005000027945 */ /* 0x000fe60003800000 */
[----:B------:R-:W2:Y:S01]  /*a610*/  SYNCS.PHASECHK.TRANS64.TRYWAIT P0, [R4+URZ+0x22840], R2 ;  /* 0x02284002040075a7 */ /* 0x000ea2000800017f */
[----:B0-----:R-:W-:-:S04]  /*a620*/  LOP3.LUT R3, R3, 0x7f, RZ, 0xc0, !PT ;  /* 0x0000007f03037812 */ /* 0x001fc800078ec0ff */
[----:B------:R-:W-:Y:S01]  /*a630*/  ISETP.NE.AND P1, PT, R3, RZ, PT ;  /* 0x000000ff0300720c */ /* 0x000fe20003f25270 */
[----:B--2---:R-:W-:-:S12]  /*a640*/  @!P0 BRA `(.L_x_101) ;  /* 0x0000001c00008947 */ /* 0x004fd80003800000 */
.L_x_158:
[----:B------:R-:W-:Y:S05]  /*a650*/  BSYNC B2 ;  /* 0x0000000000027941 */ /* 0x000fea0003800000 */
.L_x_100:
[----:B------:R-:W-:Y:S04]  /*a660*/  BSSY B2, `(.L_x_102) ;  /* 0x0000009000027945 */ /* 0x000fe80003800000 */
[----:B------:R-:W-:Y:S05]  /*a670*/  @P1 BRA `(.L_x_103) ;  /* 0x00000000001c1947 */ /* 0x000fea0003800000 */
[----:B-1----:R-:W1:Y:S01]  /*a680*/  S2R R5, SR_TID.X ;  /* 0x0000000000057919 */ /* 0x002e620000002100 */
[----:B------:R-:W-:-:S04]  /*a690*/  IMAD.MOV.U32 R3, RZ, RZ, 0x3000 ;  /* 0x00003000ff037424 */ /* 0x000fc800078e00ff */
[----:B------:R2:W-:Y:S01]  /*a6a0*/  SYNCS.ARRIVE.TRANS64 RZ, [R4+URZ+0x22830], R3 ;  /* 0x0228300304ff79a7 */ /* 0x0005e2000800003f */
[----:B-1----:R-:W-:-:S04]  /*a6b0*/  LOP3.LUT R5, R5, 0x1f, RZ, 0xc0, !PT ;  /* 0x0000001f05057812 */ /* 0x002fc800078ec0ff */
[----:B------:R-:W-:-:S13]  /*a6c0*/  ISETP.NE.AND P0, PT, R5, RZ, PT ;  /* 0x000000ff0500720c */ /* 0x000fda0003f05270 */
[----:B--2---:R-:W-:Y:S05]  /*a6d0*/  @!P0 BRA `(.L_x_103) ;  /* 0x0000000000048947 */ /* 0x004fea0003800000 */
[----:B------:R-:W-:Y:S01]  /*a6e0*/  BPT.TRAP 0x1 ;  /* 0x000000040000795c */ /* 0x000fe20000300000 */
.L_x_103:
[----:B------:R-:W-:Y:S05]  /*a6f0*/  BSYNC B2 ;  /* 0x0000000000027941 */ /* 0x000fea0003800000 */
.L_x_102:
        /* <DEDUP_REMOVED lines=12> */
.L_x_104:
        /* <DEDUP_REMOVED lines=10> */
[----:B------:R-:W1:Y:S01]  /*a860*/  SYNCS.PHASECHK.TRANS64.TRYWAIT P0, [R4+URZ+0x22860], R2 ;  /* 0x02286002040075a7 */ /* 0x000e62000800017f */
[----:B------:R-:W-:Y:S04]  /*a870*/  BSSY B2, `(.L_x_105) ;  /* 0x0000002000027945 */ /* 0x000fe80003800000 */
[----:B-1----:R-:W-:Y:S05]  /*a880*/  @!P0 BRA `(.L_x_106) ;  /* 0x0000001800848947 */ /* 0x002fea0003800000 */
.L_x_159:
[----:B------:R-:W-:Y:S05]  /*a890*/  BSYNC B2 ;  /* 0x0000000000027941 */ /* 0x000fea0003800000 */
.L_x_105:
[----:B------:R-:W-:Y:S01]  /*a8a0*/  BSSY B2, `(.L_x_107) ;  /* 0x000000b000027945 */ /* 0x000fe20003800000 */
[----:B01----:R-:W-:Y:S02]  /*a8b0*/  IMAD.MOV.U32 R2, RZ, RZ, 0x0 ;  /* 0x00000000ff027424 */ /* 0x003fe400078e00ff */
        /* <DEDUP_REMOVED lines=9> */
.L_x_108:
[----:B------:R-:W-:Y:S05]  /*a950*/  BSYNC B2 ;  /* 0x0000000000027941 */ /* 0x000fea0003800000 */
.L_x_107:
        /* <DEDUP_REMOVED lines=9> */
.L_x_109:
        /* <DEDUP_REMOVED lines=15> */
.L_x_110:
        /* <DEDUP_REMOVED lines=15> */
.L_x_111:
        /* <DEDUP_REMOVED lines=15> */
.L_x_112:
        /* <DEDUP_REMOVED lines=10> */
.L_x_98:
[----:B------:R-:W-:Y:S05]  /*ad60*/  BSYNC B1 ;  /* 0x0000000000017941 */ /* 0x000fea0003800000 */
.L_x_97:
[----:B------:R-:W-:Y:S01]  /*ad70*/  VIADD R7, R7, 0x1 ;  /* 0x0000000107077836 */ /* 0x000fe20000000000 */
[C---:B------:R-:W-:Y:S01]  /*ad80*/  ISETP.GT.AND P1, PT, R0.reuse, 0x1, PT ;  /* 0x000000010000780c */ /* 0x040fe20003f24270 */
[----:B------:R-:W-:-:S03]  /*ad90*/  VIADD R0, R0, 0xfffffffe ;  /* 0xfffffffe00007836 */ /* 0x000fc60000000000 */
[----:B------:R-:W-:-:S04]  /*ada0*/  ISETP.NE.AND P0, PT, R7, 0x2, PT ;  /* 0x000000020700780c */ /* 0x000fc80003f05270 */
[----:B------:R-:W-:Y:S02]  /*adb0*/  SEL R3, RZ, 0x1, P0 ;  /* 0x00000001ff037807 */ /* 0x000fe40000000000 */
[----:B------:R-:W-:Y:S02]  /*adc0*/  SEL R18, R7, RZ, P0 ;  /* 0x000000ff07127207 */ /* 0x000fe40000000000 */
[----:B------:R-:W-:-:S05]  /*add0*/  LOP3.LUT R2, R6, R3, RZ, 0x3c, !PT ;  /* 0x0000000306027212 */ /* 0x000fca00078e3cff */
[----:B------:R2:W-:Y:S01]  /*ade0*/  STL [R1], R2 ;  /* 0x0000000201007387 */ /* 0x0005e20000100800 */
[----:B------:R-:W-:Y:S05]  /*adf0*/  @P1 BRA `(.L_x_113) ;  /* 0xffffffec00181947 */ /* 0x000fea000383ffff */
.L_x_80:
[----:B------:R-:W-:Y:S05]  /*ae00*/  BSYNC B0 ;  /* 0x0000000000007941 */ /* 0x000fea0003800000 */
.L_x_62:
[----:B--2---:R-:W2:Y:S01]  /*ae10*/  LDL.LU R2, [R1+0x24] ;  /* 0x0000240001027983 */ /* 0x004ea20000300800 */
[----:B------:R-:W-:-:S03]  /*ae20*/  ULDC UR4, c[0x0][0xc34] ;  /* 0x00030d0000047ab9 */ /* 0x000fc60000000800 */
[----:B------:R-:W3:Y:S01]  /*ae30*/  LDL.LU R0, [R1+0x30] ;  /* 0x0000300001007983 */ /* 0x000ee20000300800 */
[----:B--2---:R-:W-:Y:S02]  /*ae40*/  VIADD R2, R2, UR38 ;  /* 0x0000002602027c36 */ /* 0x004fe40008000000 */
[----:B---3--:R-:W-:-:S03]  /*ae50*/  VIADD R0, R0, 0x1 ;  /* 0x0000000100007836 */ /* 0x008fc60000000000 */
[----:B------:R2:W-:Y:S01]  /*ae60*/  STL [R1+0x24], R2 ;  /* 0x0000240201007387 */ /* 0x0005e20000100800 */
[----:B------:R-:W-:-:S03]  /*ae70*/  ISETP.GE.AND P0, PT, R2, UR4, PT ;  /* 0x0000000402007c0c */ /* 0x000fc6000bf06270 */
[----:B------:R2:W-:Y:S10]  /*ae80*/  STL [R1+0x30], R0 ;  /* 0x0000300001007387 */ /* 0x0005f40000100800 */
[----:B--2---:R-:W-:Y:S05]  /*ae90*/  @!P0 BRA `(.L_x_114) ;  /* 0xffffffc400288947 */ /* 0x004fea000383ffff */
[----:B------:R-:W-:-:S07]  /*aea0*/  LOP3.LUT R2, R0, 0x1, RZ, 0xc, !PT ;  /* 0x0000000100027812 */ /* 0x000fce00078e0cff */
.L_x_38:
[----:B0-----:R-:W0:Y:S01]  /*aeb0*/  S2R R3, SR_CgaCtaId ;  /* 0x0000000000037919 */ /* 0x001e220000008800 */
[----:B------:R-:W-:Y:S01]  /*aec0*/  MOV R0, 0x400 ;  /* 0x0000040000007802 */ /* 0x000fe20000000f00 */
[----:B------:R-:W-:Y:S03]  /*aed0*/  BSSY B0, `(.L_x_115) ;  /* 0x0000005000007945 */ /* 0x000fe60003800000 */
[----:B0-----:R-:W-:Y:S02]  /*aee0*/  LEA R0, R3, R0, 0x18 ;  /* 0x0000000003007211 */ /* 0x001fe400078ec0ff */
[----:B------:R-:W-:-:S04]  /*aef0*/  SHF.L.U32 R3, R2, 0x1f, RZ ;  /* 0x0000001f02037819 */ /* 0x000fc800000006ff */
[----:B------:R-:W0:Y:S02]  /*af00*/  SYNCS.PHASECHK.TRANS64.TRYWAIT P0, [R0+URZ+0x22820], R3 ;  /* 0x02282003000075a7 */ /* 0x000e24000800017f */
[----:B0-----:R-:W-:Y:S05]  /*af10*/  @!P0 BRA `(.L_x_116) ;  /* 0x0000001000f48947 */ /* 0x001fea0003800000 */
.L_x_160:
[----:B------:R-:W-:Y:S05]  /*af20*/  BSYNC B0 ;  /* 0x0000000000007941 */ /* 0x000fea0003800000 */
.L_x_115:
[----:B------:R-:W-:-:S03]  /*af30*/  UMOV UR4, 0xffffffff ;  /* 0xffffffff00047882 */ /* 0x000fc60000000000 */
[----:B------:R-:W-:Y:S05]  /*af40*/  BRA.DIV UR4, `(.L_x_117) ;  /* 0x0000001204fc7947 */ /* 0x000fea000b800000 */
[----:B------:R-:W2:Y:S02]  /*af50*/  S2R R2, SR_TID.X ;  /* 0x0000000000027919 */ /* 0x000ea40000002100 */
[----:B--2---:R-:W-:-:S04]  /*af60*/  SHF.R.U32.HI R2, RZ, 0x5, R2 ;  /* 0x00000005ff027819 */ /* 0x004fc80000011602 */
[----:B------:R-:W-:-:S05]  /*af70*/  LOP3.LUT R2, R2, 0x3, RZ, 0xc0, !PT ;  /* 0x0000000302027812 */ /* 0x000fca00078ec0ff */
[----:B------:R2:W3:Y:S02]  /*af80*/  SHFL.IDX PT, R14, R2, RZ, 0x1f ;  /* 0x00001fff020e7589 */ /* 0x0004e400000e0000 */
.L_x_163:
[----:B---3--:R-:W-:Y:S01]  /*af90*/  ISETP.NE.AND P0, PT, R14, RZ, PT ;  /* 0x000000ff0e00720c */ /* 0x008fe20003f05270 */
[----:B------:R-:W-:-:S12]  /*afa0*/  BSSY B0, `(.L_x_118) ;  /* 0x0000025000007945 */ /* 0x000fd80003800000 */
[----:B------:R-:W-:Y:S05]  /*afb0*/  @P0 BRA `(.L_x_119) ;  /* 0x00000000008c0947 */ /* 0x000fea0003800000 */
[----:B------:R-:W-:-:S03]  /*afc0*/  UMOV UR4, 0xffffffff ;  /* 0xffffffff00047882 */ /* 0x000fc60000000000 */
[----:B------:R-:W-:Y:S05]  /*afd0*/  BRA.DIV UR4, `(.L_x_120) ;  /* 0x00000016040c7947 */ /* 0x000fea000b800000 */
[----:B------:R-:W-:-:S13]  /*afe0*/  ELECT P6, URZ, PT ;  /* 0x00000000003f782f */ /* 0x000fda00038c0000 */
.L_x_166:
[----:B------:R-:W-:Y:S05]  /*aff0*/  @!P6 BRA `(.L_x_119) ;  /* 0x00000000007ce947 */ /* 0x000fea0003800000 */
[----:B------:R-:W-:-:S06]  /*b000*/  ULOP3.LUT UR4, UR37, 0x2, URZ, 0xfc, !UPT ;  /* 0x0000000225047892 */ /* 0x000fcc000f8efc3f */
[----:B--2---:R-:W-:-:S05]  /*b010*/  IMAD.U32 R2, RZ, RZ, UR4 ;  /* 0x00000004ff027e24 */ /* 0x004fca000f8e00ff */
[----:B------:R-:W-:-:S13]  /*b020*/  ISETP.NE.AND P2, PT, R2, 0x3, PT ;  /* 0x000000030200780c */ /* 0x000fda0003f45270 */
[----:B------:R-:W-:Y:S05]  /*b030*/  @!P2 BRA `(.L_x_121) ;  /* 0x000000000004a947 */ /* 0x000fea0003800000 */
[----:B------:R-:W-:Y:S01]  /*b040*/  BPT.TRAP 0x1 ;  /* 0x000000040000795c */ /* 0x000fe20000300000 */
.L_x_121:
[----:B------:R-:W1:Y:S01]  /*b050*/  LDL.LU R7, [R1] ;  /* 0x0000000001077983 */ /* 0x000e620000300800 */
[----:B0-----:R-:W-:Y:S02]  /*b060*/  VIADD R3, R0, 0x22840 ;  /* 0x0002284000037836 */ /* 0x001fe40000000000 */
[C---:B------:R-:W-:Y:S02]  /*b070*/  VIADD R2, R18.reuse, 0x1 ;  /* 0x0000000112027836 */ /* 0x040fe40000000000 */
[----:B------:R-:W-:-:S03]  /*b080*/  IMAD R6, R18, 0x8, R3 ;  /* 0x0000000812067824 */ /* 0x000fc600078e0203 */
[----:B------:R-:W-:-:S04]  /*b090*/  ISETP.NE.AND P1, PT, R2, 0x2, PT ;  /* 0x000000020200780c */ /* 0x000fc80003f25270 */
[----:B------:R-:W-:Y:S02]  /*b0a0*/  SEL R4, RZ, 0x1, P1 ;  /* 0x00000001ff047807 */ /* 0x000fe40000800000 */
[C---:B-1----:R-:W-:Y:S02]  /*b0b0*/  SHF.L.U32 R5, R7.reuse, 0x1f, RZ ;  /* 0x0000001f07057819 */ /* 0x042fe400000006ff */
[----:B------:R-:W-:Y:S02]  /*b0c0*/  LOP3.LUT R7, R7, R4, RZ, 0x3c, !PT ;  /* 0x0000000407077212 */ /* 0x000fe400078e3cff */
[----:B------:R-:W0:Y:S01]  /*b0d0*/  SYNCS.PHASECHK.TRANS64.TRYWAIT P0, [R6+URZ], R5 ;  /* 0x00000005060075a7 */ /* 0x000e22000800017f */
[----:B------:R-:W-:Y:S02]  /*b0e0*/  SEL R4, R2, RZ, P1 ;  /* 0x000000ff02047207 */ /* 0x000fe40000800000 */
[----:B------:R-:W-:-:S03]  /*b0f0*/  SHF.L.U32 R2, R7, 0x1f, RZ ;  /* 0x0000001f07027819 */ /* 0x000fc600000006ff */
[----:B------:R-:W-:Y:S01]  /*b100*/  IMAD R3, R4, 0x8, R3 ;  /* 0x0000000804037824 */ /* 0x000fe200078e0203 */
[----:B0-----:R-:W-:Y:S06]  /*b110*/  @!P0 BRA `(.L_x_122) ;  /* 0x0000001000dc8947 */ /* 0x001fec0003800000 */
.L_x_167:
[----:B------:R-:W1:Y:S02]  /*b120*/  SYNCS.PHASECHK.TRANS64.TRYWAIT P0, [R3+URZ], R2 ;  /* 0x00000002030075a7 */ /* 0x000e64000800017f */
[----:B-1----:R-:W-:Y:S05]  /*b130*/  @!P0 BRA `(.L_x_123) ;  /* 0x0000001000e88947 */ /* 0x002fea0003800000 */
.L_x_168:
[----:B------:R-:W-:Y:S05]  /*b140*/  @!P2 BRA `(.L_x_124) ;  /* 0x000000000004a947 */ /* 0x000fea0003800000 */
[----:B------:R-:W-:Y:S01]  /*b150*/  BPT.TRAP 0x1 ;  /* 0x000000040000795c */ /* 0x000fe20000300000 */
.L_x_124:
[----:B-1----:R-:W-:-:S04]  /*b160*/  VIADD R3, R0, 0x22860 ;  /* 0x0002286000037836 */ /* 0x002fc80000000000 */
[----:B------:R-:W-:-:S04]  /*b170*/  IMAD R18, R18, 0x8, R3 ;  /* 0x0000000812127824 */ /* 0x000fc800078e0203 */
[----:B------:R-:W1:Y:S02]  /*b180*/  SYNCS.PHASECHK.TRANS64.TRYWAIT P0, [R18+URZ], R5 ;  /* 0x00000005120075a7 */ /* 0x000e64000800017f */
[----:B-1----:R-:W-:Y:S05]  /*b190*/  @!P0 BRA `(.L_x_125) ;  /* 0x0000001000e48947 */ /* 0x002fea0003800000 */
.L_x_169:
[----:B------:R-:W-:-:S07]  /*b1a0*/  IMAD R3, R4, 0x8, R3 ;  /* 0x0000000804037824 */ /* 0x000fce00078e0203 */
.L_x_126:
[----:B--2---:R2:W3:Y:S02]  /*b1b0*/  SYNCS.PHASECHK.TRANS64.TRYWAIT P0, [R3+URZ], R2 ;  /* 0x00000002030075a7 */ /* 0x0044e4000800017f */
[----:B---3--:R-:W-:Y:S05]  /*b1c0*/  @!P0 NANOSLEEP.SYNCS 0x989680 ;  /* 0x009896800000895d */ /* 0x008fea0003900000 */
[----:B------:R-:W3:Y:S02]  /*b1d0*/  @!P0 SYNCS.PHASECHK.TRANS64 P0, [R3+URZ], R2 ;  /* 0x00000002030085a7 */ /* 0x000ee4000800007f */
[----:B---3--:R-:W-:Y:S05]  /*b1e0*/  @!P0 BRA `(.L_x_126) ;  /* 0xfffffffc00f08947 */ /* 0x008fea000383ffff */
.L_x_119:
[----:B------:R-:W-:Y:S05]  /*b1f0*/  BSYNC B0 ;  /* 0x0000000000007941 */ /* 0x000fea0003800000 */
.L_x_118:
[----:B------:R-:W-:Y:S05]  /*b200*/  EXIT ;  /* 0x000000000000794d */ /* 0x000fea0003800000 */
.L_x_10:
[----:B0-----:R-:W-:-:S04]  /*b210*/  IMAD.U32 R3, RZ, RZ, UR45 ;  /* 0x0000002dff037e24 */ /* 0x001fc8000f8e00ff */
[----:B------:R0:W1:Y:S03]  /*b220*/  SYNCS.PHASECHK.TRANS64.TRYWAIT P0, [R3+URZ+0x22800], R0 ;  /* 0x02280000030075a7 */ /* 0x000066000800017f */
[----:B-1----:R-:W-:Y:S05]  /*b230*/  @!P0 NANOSLEEP.SYNCS 0x989680 ;  /* 0x009896800000895d */ /* 0x002fea0003900000 */
[----:B------:R-:W1:Y:S02]  /*b240*/  @!P0 SYNCS.PHASECHK.TRANS64 P0, [R3+URZ+0x22800], R0 ;  /* 0x02280000030085a7 */ /* 0x000e64000800007f */
[----:B-1----:R-:W-:Y:S05]  /*b250*/  @!P0 BRA `(.L_x_10) ;  /* 0xfffffffc00ec8947 */ /* 0x002fea000383ffff */
[----:B------:R-:W-:Y:S05]  /*b260*/  BRA `(.L_x_127) ;  /* 0xffffff5c00cc7947 */ /* 0x000fea000383ffff */
.L_x_14:
[----:B-1----:R-:W-:-:S04]  /*b270*/  IMAD.U32 R0, RZ, RZ, UR21 ;  /* 0x00000015ff007e24 */ /* 0x002fc8000f8e00ff */
[----:B------:R1:W2:Y:S03]  /*b280*/  SYNCS.PHASECHK.TRANS64.TRYWAIT P1, [R0+URZ+0x22830], R7 ;  /* 0x02283007000075a7 */ /* 0x0002a6000802017f */
[----:B--2---:R-:W-:Y:S05]  /*b290*/  @!P1 NANOSLEEP.SYNCS 0x989680 ;  /* 0x009896800000995d */ /* 0x004fea0003900000 */
[----:B------:R-:W2:Y:S02]  /*b2a0*/  @!P1 SYNCS.PHASECHK.TRANS64 P1, [R0+URZ+0x22830], R7 ;  /* 0x02283007000095a7 */ /* 0x000ea4000802007f */
[----:B--2---:R-:W-:Y:S05]  /*b2b0*/  @!P1 BRA `(.L_x_14) ;  /* 0xfffffffc00ec9947 */ /* 0x004fea000383ffff */
[----:B------:R-:W-:Y:S05]  /*b2c0*/  BRA `(.L_x_13) ;  /* 0xffffff5c00f07947 */ /* 0x000fea000383ffff */
.L_x_18:
[----:B--2---:R2:W3:Y:S02]  /*b2d0*/  SYNCS.PHASECHK.TRANS64.TRYWAIT P2, [R8+URZ+0x22850], R7 ;  /* 0x02285007080075a7 */ /* 0x0044e4000804017f */
[----:B---3--:R-:W-:Y:S05]  /*b2e0*/  @!P2 NANOSLEEP.SYNCS 0x989680 ;  /* 0x009896800000a95d */ /* 0x008fea0003900000 */
[----:B------:R-:W3:Y:S02]  /*b2f0*/  @!P2 SYNCS.PHASECHK.TRANS64 P2, [R8+URZ+0x22850], R7 ;  /* 0x022850070800a5a7 */ /* 0x000ee4000804007f */
[----:B---3--:R-:W-:Y:S05]  /*b300*/  @!P2 BRA `(.L_x_18) ;  /* 0xfffffffc00f0a947 */ /* 0x008fea000383ffff */
[----:B------:R-:W-:Y:S05]  /*b310*/  BRA `(.L_x_17) ;  /* 0xffffff74006c7947 */ /* 0x000fea000383ffff */
.L_x_23:
[----:B0-----:R-:W-:Y:S02]  /*b320*/  IMAD.U32 R0, RZ, RZ, UR23 ;  /* 0x00000017ff007e24 */ /* 0x001fe4000f8e00ff */
[----:B------:R-:W-:-:S04]  /*b330*/  IMAD.U32 R3, RZ, RZ, UR24 ;  /* 0x00000018ff037e24 */ /* 0x000fc8000f8e00ff */
[----:B------:R0:W1:Y:S03]  /*b340*/  SYNCS.PHASECHK.TRANS64.TRYWAIT P3, [R0+URZ+0x22830], R3 ;  /* 0x02283003000075a7 */ /* 0x000066000806017f */
[----:B-1----:R-:W-:Y:S05]  /*b350*/  @!P3 NANOSLEEP.SYNCS 0x989680 ;  /* 0x009896800000b95d */ /* 0x002fea0003900000 */
[----:B------:R-:W1:Y:S02]  /*b360*/  @!P3 SYNCS.PHASECHK.TRANS64 P3, [R0+URZ+0x22830], R3 ;  /* 0x022830030000b5a7 */ /* 0x000e64000806007f */
[----:B-1----:R-:W-:Y:S05]  /*b370*/  @!P3 BRA `(.L_x_23) ;  /* 0xfffffffc00e8b947 */ /* 0x002fea000383ffff */
[----:B------:R-:W-:Y:S05]  /*b380*/  BRA `(.L_x_22) ;  /* 0xffffff7800807947 */ /* 0x000fea000383ffff */
.L_x_27:
[----:B0-----:R-:W-:-:S04]  /*b390*/  IMAD.U32 R6, RZ, RZ, UR24 ;  /* 0x00000018ff067e24 */ /* 0x001fc8000f8e00ff */
[----:B------:R0:W1:Y:S03]  /*b3a0*/  SYNCS.PHASECHK.TRANS64.TRYWAIT P3, [R183+URZ+0x22850], R6 ;  /* 0x02285006b70075a7 */ /* 0x000066000806017f */
[----:B-1----:R-:W-:Y:S05]  /*b3b0*/  @!P3 NANOSLEEP.SYNCS 0x989680 ;  /* 0x009896800000b95d */ /* 0x002fea0003900000 */
[----:B------:R-:W1:Y:S02]  /*b3c0*/  @!P3 SYNCS.PHASECHK.TRANS64 P3, [R183+URZ+0x22850], R6 ;  /* 0x02285006b700b5a7 */ /* 0x000e64000806007f */
[----:B-1----:R-:W-:Y:S05]  /*b3d0*/  @!P3 BRA `(.L_x_27) ;  /* 0xfffffffc00ecb947 */ /* 0x002fea000383ffff */
[----:B------:R-:W-:Y:S05]  /*b3e0*/  BRA `(.L_x_26) ;  /* 0xffffff9000a47947 */ /* 0x000fea000383ffff */
.L_x_42:
[----:B0-----:R-:W0:Y:S01]  /*b3f0*/  S2R R0, SR_TID.X ;  /* 0x0000000000007919 */ /* 0x001e220000002100 */
[----:B------:R-:W-:Y:S01]  /*b400*/  BSSY B0, `(.L_x_128) ;  /* 0x000000a000007945 */ /* 0x000fe20003800000 */
[----:B------:R-:W-:Y:S02]  /*b410*/  IMAD.MOV.U32 R12, RZ, RZ, RZ ;  /* 0x000000ffff0c7224 */ /* 0x000fe400078e00ff */
[----:B------:R-:W-:Y:S02]  /*b420*/  IMAD.MOV.U32 R11, RZ, RZ, 0x1f ;  /* 0x0000001fff0b7424 */ /* 0x000fe400078e00ff */
[----:B------:R-:W-:Y:S01]  /*b430*/  IMAD.MOV.U32 R15, RZ, RZ, -0x1 ;  /* 0xffffffffff0f7424 */ /* 0x000fe200078e00ff */
[----:B0-----:R-:W-:-:S04]  /*b440*/  SHF.R.U32.HI R0, RZ, 0x5, R0 ;  /* 0x00000005ff007819 */ /* 0x001fc80000011600 */
[----:B------:R-:W-:-:S05]  /*b450*/  LOP3.LUT R0, R0, 0x3, RZ, 0xc0, !PT ;  /* 0x0000000300007812 */ /* 0x000fca00078ec0ff */
[----:B------:R-:W-:-:S07]  /*b460*/  IMAD.MOV.U32 R13, RZ, RZ, R0 ;  /* 0x000000ffff0d7224 */ /* 0x000fce00078e0000 */
[----:B------:R-:W-:Y:S05]  /*b470*/  WARPSYNC.COLLECTIVE R15, `(.L_x_129) ;  /* 0x000000000f087348 */ /* 0x000fea0003c00000 */
[----:B------:R0:W1:Y:S02]  /*b480*/  SHFL.IDX P6, R14, R13, R12, R11 ;  /* 0x0000000c0d0e7389 */ /* 0x00006400000c000b */
[----:B01----:R-:W-:Y:S01]  /*b490*/  ENDCOLLECTIVE ;  /* 0x000000000000791b */ /* 0x003fe20003800000 */
.L_x_129:
[----:B------:R-:W-:Y:S05]  /*b4a0*/  BSYNC B0 ;  /* 0x0000000000007941 */ /* 0x000fea0003800000 */
.L_x_128:
[----:B------:R-:W-:Y:S05]  /*b4b0*/  BRA `(.L_x_130) ;  /* 0xffffffc400547947 */ /* 0x000fea000383ffff */
.L_x_44:
[----:B------:R-:W-:Y:S01]  /*b4c0*/  BSSY B0, `(.L_x_131) ;  /* 0x0000006000007945 */ /* 0x000fe20003800000 */
[----:B------:R-:W-:-:S07]  /*b4d0*/  IMAD.MOV.U32 R15, RZ, RZ, -0x1 ;  /* 0xffffffffff0f7424 */ /* 0x000fce00078e00ff */
[----:B0-----:R-:W-:Y:S05]  /*b4e0*/  WARPSYNC.COLLECTIVE R15, `(.L_x_132) ;  /* 0x000000000f0c7348 */ /* 0x001fea0003c00000 */
[----:B------:R-:W-:Y:S02]  /*b4f0*/  ELECT P6, UR62, PT ;  /* 0x00000000003e782f */ /* 0x000fe400038c0000 */
[----:B------:R-:W-:Y:S01]  /*b500*/  MOV R14, UR62 ;  /* 0x0000003e000e7c02 */ /* 0x000fe20008000f00 */
[----:B0-----:R-:W-:Y:S10]  /*b510*/  ENDCOLLECTIVE ;  /* 0x000000000000791b */ /* 0x001ff40003800000 */
.L_x_132:
[----:B------:R-:W-:Y:S05]  /*b520*/  BSYNC B0 ;  /* 0x0000000000007941 */ /* 0x000fea0003800000 */
.L_x_131:
[----:B------:R-:W-:Y:S05]  /*b530*/  BRA `(.L_x_133) ;  /* 0xffffffc400547947 */ /* 0x000fea000383ffff */
.L_x_46:
[----:B0-----:R0:W2:Y:S02]  /*b540*/  SYNCS.PHASECHK.TRANS64.TRYWAIT P0, [R0+URZ+0x22840], R2 ;  /* 0x02284002000075a7 */ /* 0x0010a4000800017f */
[----:B--2---:R-:W-:Y:S05]  /*b550*/  @!P0 NANOSLEEP.SYNCS 0x989680 ;  /* 0x009896800000895d */ /* 0x004fea0003900000 */
[----:B------:R-:W2:Y:S02]  /*b560*/  @!P0 SYNCS.PHASECHK.TRANS64 P0, [R0+URZ+0x22840], R2 ;  /* 0x02284002000085a7 */ /* 0x000ea4000800007f */
[----:B--2---:R-:W-:Y:S05]  /*b570*/  @!P0 BRA `(.L_x_46) ;  /* 0xfffffffc00f08947 */ /* 0x004fea000383ffff */
[----:B------:R-:W-:Y:S05]  /*b580*/  BRA `(.L_x_134) ;  /* 0xffffffc400b07947 */ /* 0x000fea000383ffff */
.L_x_49:
[----:B------:R-:W-:Y:S01]  /*b590*/  IMAD.MOV.U32 R13, RZ, RZ, R2 ;  /* 0x000000ffff0d7224 */ /* 0x000fe200078e0002 */
[----:B------:R-:W0:Y:S01]  /*b5a0*/  S2R R7, SR_TID.X ;  /* 0x0000000000077919 */ /* 0x000e220000002100 */
[----:B------:R-:W-:Y:S02]  /*b5b0*/  IMAD.MOV.U32 R12, RZ, RZ, RZ ;  /* 0x000000ffff0c7224 */ /* 0x000fe400078e00ff */
[----:B------:R-:W-:Y:S02]  /*b5c0*/  IMAD.MOV.U32 R11, RZ, RZ, 0x181f ;  /* 0x0000181fff0b7424 */ /* 0x000fe400078e00ff */
[----:B------:R-:W-:-:S07]  /*b5d0*/  IMAD.MOV.U32 R15, RZ, RZ, -0x1 ;  /* 0xffffffffff0f7424 */ /* 0x000fce00078e00ff */
[----:B0----5:R-:W-:Y:S05]  /*b5e0*/  WARPSYNC.COLLECTIVE R15, `(.L_x_135) ;  /* 0x000000000f087348 */ /* 0x021fea0003c00000 */
[----:B------:R1:W2:Y:S02]  /*b5f0*/  SHFL.IDX P6, R14, R13, R12, R11 ;  /* 0x0000000c0d0e7389 */ /* 0x0002a400000c000b */
[----:B012--5:R-:W-:Y:S01]  /*b600*/  ENDCOLLECTIVE ;  /* 0x000000000000791b */ /* 0x027fe20003800000 */
.L_x_135:
[----:B------:R-:W-:Y:S01]  /*b610*/  IMAD.MOV.U32 R13, RZ, RZ, R0 ;  /* 0x000000ffff0d7224 */ /* 0x000fe200078e0000 */
[----:B------:R-:W-:Y:S01]  /*b620*/  LOP3.LUT R7, R7, 0x7f, RZ, 0xc0, !PT ;  /* 0x0000007f07077812 */ /* 0x000fe200078ec0ff */
[----:B------:R-:W-:-:S07]  /*b630*/  IMAD.MOV.U32 R6, RZ, RZ, R14 ;  /* 0x000000ffff067224 */ /* 0x000fce00078e000e */
[----:B------:R-:W-:Y:S05]  /*b640*/  WARPSYNC.COLLECTIVE R15, `(.L_x_136) ;  /* 0x000000000f087348 */ /* 0x000fea0003c00000 */
[----:B------:R0:W1:Y:S02]  /*b650*/  SHFL.IDX P6, R14, R13, R12, R11 ;  /* 0x0000000c0d0e7389 */ /* 0x00006400000c000b */
[----:B01----:R-:W-:Y:S01]  /*b660*/  ENDCOLLECTIVE ;  /* 0x000000000000791b */ /* 0x003fe20003800000 */
.L_x_136:
[----:B------:R-:W-:Y:S01]  /*b670*/  ULDC UR4, c[0x0][0x288] ;  /* 0x0000a20000047ab9 */ /* 0x000fe20000000800 */
[----:B------:R-:W-:Y:S01]  /*b680*/  SHF.R.U32.HI R5, RZ, 0x3, R7 ;  /* 0x00000003ff057819 */ /* 0x000fe20000011607 */
[----:B------:R-:W-:-:S04]  /*b690*/  IMAD R3, R8, UR4, RZ ;  /* 0x0000000408037c24 */ /* 0x000fc8000f8e02ff */
[----:B------:R-:W-:-:S04]  /*b6a0*/  IMAD.IADD R4, R5, 0x1, R4 ;  /* 0x0000000105047824 */ /* 0x000fc800078e0204 */
[C---:B------:R-:W-:Y:S01]  /*b6b0*/  VIADD R5, R4.reuse, 0x10 ;  /* 0x0000001004057836 */ /* 0x040fe20000000000 */
[-C--:B------:R-:W-:Y:S01]  /*b6c0*/  ISETP.GE.AND P1, PT, R4, R3.reuse, PT ;  /* 0x000000030400720c */ /* 0x080fe20003f26270 */
[----:B------:R-:W-:Y:S02]  /*b6d0*/  IMAD.MOV.U32 R13, RZ, RZ, R2 ;  /* 0x000000ffff0d7224 */ /* 0x000fe400078e0002 */
[----:B------:R-:W-:Y:S01]  /*b6e0*/  IMAD.MOV.U32 R12, RZ, RZ, 0x1 ;  /* 0x00000001ff0c7424 */ /* 0x000fe200078e00ff */
[----:B------:R-:W-:Y:S01]  /*b6f0*/  ISETP.GE.AND P2, PT, R5, R3, PT ;  /* 0x000000030500720c */ /* 0x000fe20003f46270 */
[----:B------:R-:W-:-:S12]  /*b700*/  IMAD.MOV.U32 R7, RZ, RZ, R14 ;  /* 0x000000ffff077224 */ /* 0x000fd800078e000e */
[----:B------:R-:W-:Y:S05]  /*b710*/  WARPSYNC.COLLECTIVE R15, `(.L_x_137) ;  /* 0x000000000f087348 */ /* 0x000fea0003c00000 */
[----:B------:R0:W1:Y:S02]  /*b720*/  SHFL.IDX P6, R14, R13, R12, R11 ;  /* 0x0000000c0d0e7389 */ /* 0x00006400000c000b */
[----:B01----:R-:W-:Y:S01]  /*b730*/  ENDCOLLECTIVE ;  /* 0x000000000000791b */ /* 0x003fe20003800000 */
.L_x_137:
[----:B------:R-:W-:-:S05]  /*b740*/  @!P1 LEA R7, P3, R10, R7, 0x1 ;  /* 0x000000070a079211 */ /* 0x000fca00078608ff */
[----:B------:R-:W-:-:S05]  /*b750*/  @!P1 IMAD.X R6, RZ, RZ, R6, P3 ;  /* 0x000000ffff069224 */ /* 0x000fca00018e0606 */
[----:B------:R-:W-:Y:S01]  /*b760*/  @!P1 LOP3.LUT R7, R7, R6, RZ, 0x3c, !PT ;  /* 0x0000000607079212 */ /* 0x000fe200078e3cff */
[----:B------:R-:W-:-:S03]  /*b770*/  IMAD.MOV.U32 R13, RZ, RZ, R0 ;  /* 0x000000ffff0d7224 */ /* 0x000fc600078e0000 */
[----:B------:R-:W-:-:S04]  /*b780*/  @!P1 LOP3.LUT R6, R7, R6, RZ, 0x3c, !PT ;  /* 0x0000000607069212 */ /* 0x000fc800078e3cff */
[----:B------:R-:W-:Y:S01]  /*b790*/  @!P1 LOP3.LUT R7, R7, R6, RZ, 0x3c, !PT ;  /* 0x0000000607079212 */ /* 0x000fe200078e3cff */
[----:B------:R-:W-:-:S07]  /*b7a0*/  IMAD.MOV.U32 R8, RZ, RZ, R14 ;  /* 0x000000ffff087224 */ /* 0x000fce00078e000e */
[----:B------:R-:W-:Y:S05]  /*b7b0*/  WARPSYNC.COLLECTIVE R15, `(.L_x_138) ;  /* 0x000000000f087348 */ /* 0x000fea0003c00000 */
[----:B------:R0:W1:Y:S02]  /*b7c0*/  SHFL.IDX P6, R14, R13, R12, R11 ;  /* 0x0000000c0d0e7389 */ /* 0x00006400000c000b */
[----:B01----:R-:W-:Y:S01]  /*b7d0*/  ENDCOLLECTIVE ;  /* 0x000000000000791b */ /* 0x003fe20003800000 */
.L_x_138:
[----:B------:R-:W-:Y:S01]  /*b7e0*/  @!PT LDS RZ, [RZ] ;  /* 0x00000000fffff984 */ /* 0x000fe20000000800 */
[----:B------:R-:W-:Y:S01]  /*b7f0*/  @!PT LDS RZ, [RZ] ;  /* 0x00000000fffff984 */ /* 0x000fe20000000800 */
[----:B------:R-:W-:Y:S01]  /*b800*/  @!PT LDS RZ, [RZ] ;  /* 0x00000000fffff984 */ /* 0x000fe20000000800 */
[----:B------:R0:W-:Y:S01]  /*b810*/  @!P1 LDGSTS.E.BYPASS.LTC128B.128 [R9+0x18400], desc[UR42][R6.64], !P0 ;  /* 0x1840000006099fae */ /* 0x0001e2000c101d6a */
[----:B------:R-:W-:Y:S02]  /*b820*/  IMAD.MOV.U32 R13, RZ, RZ, R2 ;  /* 0x000000ffff0d7224 */ /* 0x000fe400078e0002 */
[----:B------:R-:W-:Y:S02]  /*b830*/  IMAD.MOV.U32 R12, RZ, RZ, 0x2 ;  /* 0x00000002ff0c7424 */ /* 0x000fe400078e00ff */
[----:B------:R-:W-:-:S07]  /*b840*/  IMAD.MOV.U32 R5, RZ, RZ, R14 ;  /* 0x000000ffff057224 */ /* 0x000fce00078e000e */
[----:B0-----:R-:W-:Y:S05]  /*b850*/  WARPSYNC.COLLECTIVE R15, `(.L_x_139) ;  /* 0x000000000f087348 */ /* 0x001fea0003c00000 */
[----:B------:R1:W2:Y:S02]  /*b860*/  SHFL.IDX P6, R14, R13, R12, R11 ;  /* 0x0000000c0d0e7389 */ /* 0x0002a400000c000b */
[----:B012---:R-:W-:Y:S01]  /*b870*/  ENDCOLLECTIVE ;  /* 0x000000000000791b */ /* 0x007fe20003800000 */
.L_x_139:
[----:B------:R-:W-:Y:S01]  /*b880*/  @!P2 LEA R7, P1, R10, R5, 0x1 ;  /* 0x000000050a07a211 */ /* 0x000fe200078208ff */
[----:B------:R-:W-:-:S04]  /*b890*/  VIADD R5, R4, 0x20 ;  /* 0x0000002004057836 */ /* 0x000fc80000000000 */
[----:B------:R-:W-:Y:S01]  /*b8a0*/  @!P2 IMAD.X R6, RZ, RZ, R8, P1 ;  /* 0x000000ffff06a224 */ /* 0x000fe200008e0608 */
[----:B------:R-:W-:Y:S01]  /*b8b0*/  ISETP.GE.AND P1, PT, R5, R3, PT ;  /* 0x000000030500720c */ /* 0x000fe20003f26270 */
[----:B------:R-:W-:-:S03]  /*b8c0*/  VIADD R5, R4, 0x30 ;  /* 0x0000003004057836 */ /* 0x000fc60000000000 */
[----:B------:R-:W-:Y:S01]  /*b8d0*/  @!P2 LOP3.LUT R7, R7, R6, RZ, 0x3c, !PT ;  /* 0x000000060707a212 */ /* 0x000fe200078e3cff */
[----:B------:R-:W-:-:S03]  /*b8e0*/  IMAD.MOV.U32 R13, RZ, RZ, R0 ;  /* 0x000000ffff0d7224 */ /* 0x000fc600078e0000 */
[----:B------:R-:W-:-:S04]  /*b8f0*/  @!P2 LOP3.LUT R6, R7, R6, RZ, 0x3c, !PT ;  /* 0x000000060706a212 */ /* 0x000fc800078e3cff */
[----:B------:R-:W-:-:S05]  /*b900*/  @!P2 LOP3.LUT R7, R7, R6, RZ, 0x3c, !PT ;  /* 0x000000060707a212 */ /* 0x000fca00078e3cff */
[----:B------:R-:W-:Y:S01]  /*b910*/  @!PT LDS RZ, [RZ] ;  /* 0x00000000fffff984 */ /* 0x000fe20000000800 */
[----:B------:R-:W-:Y:S01]  /*b920*/  @!PT LDS RZ, [RZ] ;  /* 0x00000000fffff984 */ /* 0x000fe20000000800 */
[----:B------:R-:W-:Y:S01]  /*b930*/  @!PT LDS RZ, [RZ] ;  /* 0x00000000fffff984 */ /* 0x000fe20000000800 */
[----:B------:R0:W-:Y:S02]  /*b940*/  @!P2 LDGSTS.E.BYPASS.LTC128B.128 [R9+0x18c00], desc[UR42][R6.64], !P0 ;  /* 0x18c000000609afae */ /* 0x0001e4000c101d6a */
[----:B0-----:R-:W-:-:S07]  /*b950*/  IMAD.MOV.U32 R6, RZ, RZ, R14 ;  /* 0x000000ffff067224 */ /* 0x001fce00078e000e */
[----:B------:R-:W-:Y:S05]  /*b960*/  WARPSYNC.COLLECTIVE R15, `(.L_x_140) ;  /* 0x000000000f087348 */ /* 0x000fea0003c00000 */
[----:B------:R0:W1:Y:S02]  /*b970*/  SHFL.IDX P6, R14, R13, R12, R11 ;  /* 0x0000000c0d0e7389 */ /* 0x00006400000c000b */
[----:B01----:R-:W-:Y:S01]  /*b980*/  ENDCOLLECTIVE ;  /* 0x000000000000791b */ /* 0x003fe20003800000 */
.L_x_140:
[----:B------:R-:W-:Y:S02]  /*b990*/  IMAD.MOV.U32 R13, RZ, RZ, R2 ;  /* 0x000000ffff0d7224 */ /* 0x000fe400078e0002 */
[----:B------:R-:W-:Y:S02]  /*b9a0*/  IMAD.MOV.U32 R12, RZ, RZ, 0x3 ;  /* 0x00000003ff0c7424 */ /* 0x000fe400078e00ff */
[----:B------:R-:W-:-:S07]  /*b9b0*/  IMAD.MOV.U32 R7, RZ, RZ, R14 ;  /* 0x000000ffff077224 */ /* 0x000fce00078e000e */
[----:B------:R-:W-:Y:S05]  /*b9c0*/  WARPSYNC.COLLECTIVE R15, `(.L_x_141) ;  /* 0x000000000f087348 */ /* 0x000fea0003c00000 */
[----:B------:R0:W1:Y:S02]  /*b9d0*/  SHFL.IDX P6, R14, R13, R12, R11 ;  /* 0x0000000c0d0e7389 */ /* 0x00006400000c000b */
[----:B01----:R-:W-:Y:S01]  /*b9e0*/  ENDCOLLECTIVE ;  /* 0x000000000000791b */ /* 0x003fe20003800000 */
.L_x_141:
[----:B------:R-:W-:-:S05]  /*b9f0*/  @!P1 LEA R7, P2, R10, R7, 0x1 ;  /* 0x000000070a079211 */ /* 0x000fca00078408ff */
[----:B------:R-:W-:-:S05]  /*ba00*/  @!P1 IMAD.X R6, RZ, RZ, R6, P2 ;  /* 0x000000ffff069224 */ /* 0x000fca00010e0606 */
[----:B------:R-:W-:Y:S01]  /*ba10*/  @!P1 LOP3.LUT R7, R7, R6, RZ, 0x3c, !PT ;  /* 0x0000000607079212 */ /* 0x000fe200078e3cff */
[----:B------:R-:W-:-:S03]  /*ba20*/  IMAD.MOV.U32 R13, RZ, RZ, R0 ;  /* 0x000000ffff0d7224 */ /* 0x000fc600078e0000 */
[----:B------:R-:W-:-:S04]  /*ba30*/  @!P1 LOP3.LUT R6, R7, R6, RZ, 0x3c, !PT ;  /* 0x0000000607069212 */ /* 0x000fc800078e3cff */
[----:B------:R-:W-:-:S05]  /*ba40*/  @!P1 LOP3.LUT R7, R7, R6, RZ, 0x3c, !PT ;  /* 0x0000000607079212 */ /* 0x000fca00078e3cff */
[----:B------:R-:W-:Y:S01]  /*ba50*/  @!PT LDS RZ, [RZ] ;  /* 0x00000000fffff984 */ /* 0x000fe20000000800 */
[----:B------:R-:W-:Y:S01]  /*ba60*/  @!PT LDS RZ, [RZ] ;  /* 0x00000000fffff984 */ /* 0x000fe20000000800 */
[----:B------:R-:W-:Y:S01]  /*ba70*/  @!PT LDS RZ, [RZ] ;  /* 0x00000000fffff984 */ /* 0x000fe20000000800 */
[----:B------:R0:W-:Y:S01]  /*ba80*/  @!P1 LDGSTS.E.BYPASS.LTC128B.128 [R9+0x19400], desc[UR42][R6.64], !P0 ;  /* 0x1940000006099fae */ /* 0x0001e2000c101d6a */
[----:B------:R-:W-:Y:S01]  /*ba90*/  ISETP.GE.AND P1, PT, R5, R3, PT ;  /* 0x000000030500720c */ /* 0x000fe20003f26270 */
[----:B------:R-:W-:Y:S02]  /*baa0*/  VIADD R5, R4, 0x40 ;  /* 0x0000004004057836 */ /* 0x000fe40000000000 */
[----:B0-----:R-:W-:-:S10]  /*bab0*/  IMAD.MOV.U32 R6, RZ, RZ, R14 ;  /* 0x000000ffff067224 */ /* 0x001fd400078e000e */
[----:B------:R-:W-:Y:S05]  /*bac0*/  WARPSYNC.COLLECTIVE R15, `(.L_x_142) ;  /* 0x000000000f087348 */ /* 0x000fea0003c00000 */
[----:B------:R0:W1:Y:S02]  /*bad0*/  SHFL.IDX P6, R14, R13, R12, R11 ;  /* 0x0000000c0d0e7389 */ /* 0x00006400000c000b */
[----:B01----:R-:W-:Y:S01]  /*bae0*/  ENDCOLLECTIVE ;  /* 0x000000000000791b */ /* 0x003fe20003800000 */
.L_x_142:
[----:B------:R-:W-:Y:S02]  /*baf0*/  IMAD.MOV.U32 R13, RZ, RZ, R2 ;  /* 0x000000ffff0d7224 */ /* 0x000fe400078e0002 */
[----:B------:R-:W-:Y:S02]  /*bb00*/  IMAD.MOV.U32 R12, RZ, RZ, 0x4 ;  /* 0x00000004ff0c7424 */ /* 0x000fe400078e00ff */
[----:B------:R-:W-:-:S07]  /*bb10*/  IMAD.MOV.U32 R7, RZ, RZ, R14 ;  /* 0x000000ffff077224 */ /* 0x000fce00078e000e */
[----:B------:R-:W-:Y:S05]  /*bb20*/  WARPSYNC.COLLECTIVE R15, `(.L_x_143) ;  /* 0x000000000f087348 */ /* 0x000fea0003c00000 */
[----:B------:R0:W1:Y:S02]  /*bb30*/  SHFL.IDX P6, R14, R13, R12, R11 ;  /* 0x0000000c0d0e7389 */ /* 0x00006400000c000b */
[----:B01----:R-:W-:Y:S01]  /*bb40*/  ENDCOLLECTIVE ;  /* 0x000000000000791b */ /* 0x003fe20003800000 */
.L_x_143:
        /* <DEDUP_REMOVED lines=16> */
.L_x_144:
[----:B------:R-:W-:Y:S02]  /*bc50*/  IMAD.MOV.U32 R13, RZ, RZ, R2 ;  /* 0x000000ffff0d7224 */ /* 0x000fe400078e0002 */
[----:B------:R-:W-:Y:S02]  /*bc60*/  IMAD.MOV.U32 R12, RZ, RZ, 0x5 ;  /* 0x00000005ff0c7424 */ /* 0x000fe400078e00ff */
[----:B------:R-:W-:-:S07]  /*bc70*/  IMAD.MOV.U32 R7, RZ, RZ, R14 ;  /* 0x000000ffff077224 */ /* 0x000fce00078e000e */
[----:B------:R-:W-:Y:S05]  /*bc80*/  WARPSYNC.COLLECTIVE R15, `(.L_x_145) ;  /* 0x000000000f087348 */ /* 0x000fea0003c00000 */
[----:B------:R0:W1:Y:S02]  /*bc90*/  SHFL.IDX P6, R14, R13, R12, R11 ;  /* 0x0000000c0d0e7389 */ /* 0x00006400000c000b */
[----:B01----:R-:W-:Y:S01]  /*bca0*/  ENDCOLLECTIVE ;  /* 0x000000000000791b */ /* 0x003fe20003800000 */
.L_x_145:
        /* <DEDUP_REMOVED lines=16> */
.L_x_146:
[----:B------:R-:W-:Y:S02]  /*bdb0*/  IMAD.MOV.U32 R13, RZ, RZ, R2 ;  /* 0x000000ffff0d7224 */ /* 0x000fe400078e0002 */
[----:B------:R-:W-:Y:S02]  /*bdc0*/  IMAD.MOV.U32 R12, RZ, RZ, 0x6 ;  /* 0x00000006ff0c7424 */ /* 0x000fe400078e00ff */
[----:B------:R-:W-:-:S07]  /*bdd0*/  IMAD.MOV.U32 R7, RZ, RZ, R14 ;  /* 0x000000ffff077224 */ /* 0x000fce00078e000e */
[----:B------:R-:W-:Y:S05]  /*bde0*/  WARPSYNC.COLLECTIVE R15, `(.L_x_147) ;  /* 0x000000000f087348 */ /* 0x000fea0003c00000 */
[----:B------:R0:W1:Y:S02]  /*bdf0*/  SHFL.IDX P6, R14, R13, R12, R11 ;  /* 0x0000000c0d0e7389 */ /* 0x00006400000c000b */
[----:B01----:R-:W-:Y:S01]  /*be00*/  ENDCOLLECTIVE ;  /* 0x000000000000791b */ /* 0x003fe20003800000 */
.L_x_147:
        /* <DEDUP_REMOVED lines=11> */
[----:B0-----:R-:W-:-:S12]  /*bec0*/  IMAD.MOV.U32 R6, RZ, RZ, R14 ;  /* 0x000000ffff067224 */ /* 0x001fd800078e000e */
[----:B------:R-:W-:Y:S05]  /*bed0*/  WARPSYNC.COLLECTIVE R15, `(.L_x_148) ;  /* 0x000000000f087348 */ /* 0x000fea0003c00000 */
[----:B------:R0:W1:Y:S02]  /*bee0*/  SHFL.IDX P6, R14, R13, R12, R11 ;  /* 0x0000000c0d0e7389 */ /* 0x00006400000c000b */
[----:B01----:R-:W-:Y:S01]  /*bef0*/  ENDCOLLECTIVE ;  /* 0x000000000000791b */ /* 0x003fe20003800000 */
.L_x_148:
[----:B------:R-:W-:Y:S02]  /*bf00*/  IMAD.MOV.U32 R13, RZ, RZ, R2 ;  /* 0x000000ffff0d7224 */ /* 0x000fe400078e0002 */
[----:B------:R-:W-:Y:S02]  /*bf10*/  IMAD.MOV.U32 R12, RZ, RZ, 0x7 ;  /* 0x00000007ff0c7424 */ /* 0x000fe400078e00ff */
[----:B------:R-:W-:-:S07]  /*bf20*/  IMAD.MOV.U32 R7, RZ, RZ, R14 ;  /* 0x000000ffff077224 */ /* 0x000fce00078e000e */
[----:B------:R-:W-:Y:S05]  /*bf30*/  WARPSYNC.COLLECTIVE R15, `(.L_x_149) ;  /* 0x000000000f087348 */ /* 0x000fea0003c00000 */
[----:B------:R0:W1:Y:S02]  /*bf40*/  SHFL.IDX P6, R14, R13, R12, R11 ;  /* 0x0000000c0d0e7389 */ /* 0x00006400000c000b */
[----:B01----:R-:W-:Y:S01]  /*bf50*/  ENDCOLLECTIVE ;  /* 0x000000000000791b */ /* 0x003fe20003800000 */
.L_x_149:
        /* <DEDUP_REMOVED lines=10> */
.L_x_150:
[----:B------:R-:W-:Y:S01]  /*c000*/  @!PT LDS RZ, [RZ] ;  /* 0x00000000fffff984 */ /* 0x000fe20000000800 */
[----:B------:R-:W-:Y:S01]  /*c010*/  @!PT LDS RZ, [RZ] ;  /* 0x00000000fffff984 */ /* 0x000fe20000000800 */
[----:B------:R-:W-:Y:S01]  /*c020*/  @!PT LDS RZ, [RZ] ;  /* 0x00000000fffff984 */ /* 0x000fe20000000800 */
[----:B------:R1:W-:Y:S01]  /*c030*/  @!P1 LDGSTS.E.BYPASS.LTC128B.128 [R9+0x1b400], desc[UR42][R6.64], !P0 ;  /* 0x1b40000006099fae */ /* 0x0003e2000c101d6a */
[----:B------:R-:W-:Y:S01]  /*c040*/  IMAD.MOV.U32 R0, RZ, RZ, R14 ;  /* 0x000000ffff007224 */ /* 0x000fe200078e000e */
[----:B------:R-:W-:Y:S06]  /*c050*/  BRA `(.L_x_151) ;  /* 0xffffffc400ec7947 */ /* 0x000fec000383ffff */
.L_x_51:
[----:B0-----:R-:W-:-:S04]  /*c060*/  IMAD.U32 R3, RZ, RZ, UR36 ;  /* 0x00000024ff037e24 */ /* 0x001fc8000f8e00ff */
[----:B------:R0:W1:Y:S03]  /*c070*/  SYNCS.PHASECHK.TRANS64.TRYWAIT P0, [R3+URZ+0x22820], R0 ;  /* 0x02282000030075a7 */ /* 0x000066000800017f */
[----:B-1----:R-:W-:Y:S05]  /*c080*/  @!P0 NANOSLEEP.SYNCS 0x989680 ;  /* 0x009896800000895d */ /* 0x002fea0003900000 */
[----:B------:R-:W1:Y:S02]  /*c090*/  @!P0 SYNCS.PHASECHK.TRANS64 P0, [R3+URZ+0x22820], R0 ;  /* 0x02282000030085a7 */ /* 0x000e64000800007f */
[----:B-1----:R-:W-:Y:S05]  /*c0a0*/  @!P0 BRA `(.L_x_51) ;  /* 0xfffffffc00ec8947 */ /* 0x002fea000383ffff */
[----:B------:R-:W-:Y:S05]  /*c0b0*/  BRA `(.L_x_152) ;  /* 0xffffffc800207947 */ /* 0x000fea000383ffff */
.L_x_55:
[----:B0-----:R0:W1:Y:S02]  /*c0c0*/  SYNCS.PHASECHK.TRANS64.TRYWAIT P0, [R2+URZ+0x22860], R0 ;  /* 0x02286000020075a7 */ /* 0x001064000800017f */
[----:B-1----:R-:W-:Y:S05]  /*c0d0*/  @!P0 NANOSLEEP.SYNCS 0x989680 ;  /* 0x009896800000895d */ /* 0x002fea0003900000 */
[----:B------:R-:W1:Y:S02]  /*c0e0*/  @!P0 SYNCS.PHASECHK.TRANS64 P0, [R2+URZ+0x22860], R0 ;  /* 0x02286000020085a7 */ /* 0x000e64000800007f */
[----:B-1----:R-:W-:Y:S05]  /*c0f0*/  @!P0 BRA `(.L_x_55) ;  /* 0xfffffffc00f08947 */ /* 0x002fea000383ffff */
[----:B------:R-:W-:Y:S05]  /*c100*/  BRA `(.L_x_153) ;  /* 0xffffffc800447947 */ /* 0x000fea000383ffff */
.L_x_68:
[----:B-1----:R1:W2:Y:S02]  /*c110*/  SYNCS.PHASECHK.TRANS64.TRYWAIT P0, [R3+URZ+0x22840], R2 ;  /* 0x02284002030075a7 */ /* 0x0022a4000800017f */
[----:B--2---:R-:W-:Y:S05]  /*c120*/  @!P0 NANOSLEEP.SYNCS 0x989680 ;  /* 0x009896800000895d */ /* 0x004fea0003900000 */
[----:B------:R-:W2:Y:S02]  /*c130*/  @!P0 SYNCS.PHASECHK.TRANS64 P0, [R3+URZ+0x22840], R2 ;  /* 0x02284002030085a7 */ /* 0x000ea4000800007f */
[----:B--2---:R-:W-:Y:S05]  /*c140*/  @!P0 BRA `(.L_x_68) ;  /* 0xfffffffc00f08947 */ /* 0x004fea000383ffff */
[----:B------:R-:W-:Y:S05]  /*c150*/  BRA `(.L_x_154) ;  /* 0xffffffd000407947 */ /* 0x000fea000383ffff */
.L_x_73:
[----:B0-----:R0:W2:Y:S02]  /*c160*/  SYNCS.PHASECHK.TRANS64.TRYWAIT P0, [R3+URZ+0x22860], R2 ;  /* 0x02286002030075a7 */ /* 0x0010a4000800017f */
[----:B--2---:R-:W-:Y:S05]  /*c170*/  @!P0 NANOSLEEP.SYNCS 0x989680 ;  /* 0x009896800000895d */ /* 0x004fea0003900000 */
[----:B------:R-:W2:Y:S02]  /*c180*/  @!P0 SYNCS.PHASECHK.TRANS64 P0, [R3+URZ+0x22860], R2 ;  /* 0x02286002030085a7 */ /* 0x000ea4000800007f */
[----:B--2---:R-:W-:Y:S05]  /*c190*/  @!P0 BRA `(.L_x_73) ;  /* 0xfffffffc00f08947 */ /* 0x004fea000383ffff */
[----:B------:R-:W-:Y:S05]  /*c1a0*/  BRA `(.L_x_155) ;  /* 0xffffffd000bc7947 */ /* 0x000fea000383ffff */
.L_x_85:
[----:B--2---:R2:W3:Y:S02]  /*c1b0*/  SYNCS.PHASECHK.TRANS64.TRYWAIT P0, [R4+URZ+0x22840], R2 ;  /* 0x02284002040075a7 */ /* 0x0044e4000800017f */
[----:B---3--:R-:W-:Y:S05]  /*c1c0*/  @!P0 NANOSLEEP.SYNCS 0x989680 ;  /* 0x009896800000895d */ /* 0x008fea0003900000 */
[----:B------:R-:W3:Y:S02]  /*c1d0*/  @!P0 SYNCS.PHASECHK.TRANS64 P0, [R4+URZ+0x22840], R2 ;  /* 0x02284002040085a7 */ /* 0x000ee4000800007f */
[----:B---3--:R-:W-:Y:S05]  /*c1e0*/  @!P0 BRA `(.L_x_85) ;  /* 0xfffffffc00f08947 */ /* 0x008fea000383ffff */
[----:B------:R-:W-:Y:S05]  /*c1f0*/  BRA `(.L_x_156) ;  /* 0xffffffd800a87947 */ /* 0x000fea000383ffff */
.L_x_90:
[----:B0-----:R0:W1:Y:S02]  /*c200*/  SYNCS.PHASECHK.TRANS64.TRYWAIT P0, [R4+URZ+0x22860], R2 ;  /* 0x02286002040075a7 */ /* 0x001064000800017f */
[----:B-1----:R-:W-:Y:S05]  /*c210*/  @!P0 NANOSLEEP.SYNCS 0x989680 ;  /* 0x009896800000895d */ /* 0x002fea0003900000 */
[----:B------:R-:W1:Y:S02]  /*c220*/  @!P0 SYNCS.PHASECHK.TRANS64 P0, [R4+URZ+0x22860], R2 ;  /* 0x02286002040085a7 */ /* 0x000e64000800007f */
[----:B-1----:R-:W-:Y:S05]  /*c230*/  @!P0 BRA `(.L_x_90) ;  /* 0xfffffffc00f08947 */ /* 0x002fea000383ffff */
[----:B------:R-:W-:Y:S05]  /*c240*/  BRA `(.L_x_157) ;  /* 0xffffffdc00247947 */ /* 0x000fea000383ffff */
.L_x_101:
[----:B0-----:R0:W2:Y:S02]  /*c250*/  SYNCS.PHASECHK.TRANS64.TRYWAIT P0, [R4+URZ+0x22840], R2 ;  /* 0x02284002040075a7 */ /* 0x0010a4000800017f */
[----:B--2---:R-:W-:Y:S05]  /*c260*/  @!P0 NANOSLEEP.SYNCS 0x989680 ;  /* 0x009896800000895d */ /* 0x004fea0003900000 */
[----:B------:R-:W2:Y:S02]  /*c270*/  @!P0 SYNCS.PHASECHK.TRANS64 P0, [R4+URZ+0x22840], R2 ;  /* 0x02284002040085a7 */ /* 0x000ea4000800007f */
[----:B--2---:R-:W-:Y:S05]  /*c280*/  @!P0 BRA `(.L_x_101) ;  /* 0xfffffffc00f08947 */ /* 0x004fea000383ffff */
[----:B------:R-:W-:Y:S05]  /*c290*/  BRA `(.L_x_158) ;  /* 0xffffffe000ec7947 */ /* 0x000fea000383ffff */
.L_x_106:
[----:B-1----:R1:W2:Y:S02]  /*c2a0*/  SYNCS.PHASECHK.TRANS64.TRYWAIT P0, [R4+URZ+0x22860], R2 ;  /* 0x02286002040075a7 */ /* 0x0022a4000800017f */
[----:B--2---:R-:W-:Y:S05]  /*c2b0*/  @!P0 NANOSLEEP.SYNCS 0x989680 ;  /* 0x009896800000895d */ /* 0x004fea0003900000 */
[----:B------:R-:W2:Y:S02]  /*c2c0*/  @!P0 SYNCS.PHASECHK.TRANS64 P0, [R4+URZ+0x22860], R2 ;  /* 0x02286002040085a7 */ /* 0x000ea4000800007f */
[----:B--2---:R-:W-:Y:S05]  /*c2d0*/  @!P0 BRA `(.L_x_106) ;  /* 0xfffffffc00f08947 */ /* 0x004fea000383ffff */
[----:B------:R-:W-:Y:S05]  /*c2e0*/  BRA `(.L_x_159) ;  /* 0xffffffe400687947 */ /* 0x000fea000383ffff */
.L_x_116:
[----:B0-----:R0:W2:Y:S02]  /*c2f0*/  SYNCS.PHASECHK.TRANS64.TRYWAIT P0, [R0+URZ+0x22820], R3 ;  /* 0x02282003000075a7 */ /* 0x0010a4000800017f */
[----:B--2---:R-:W-:Y:S05]  /*c300*/  @!P0 NANOSLEEP.SYNCS 0x989680 ;  /* 0x009896800000895d */ /* 0x004fea0003900000 */
[----:B------:R-:W2:Y:S02]  /*c310*/  @!P0 SYNCS.PHASECHK.TRANS64 P0, [R0+URZ+0x22820], R3 ;  /* 0x02282003000085a7 */ /* 0x000ea4000800007f */
[----:B--2---:R-:W-:Y:S05]  /*c320*/  @!P0 BRA `(.L_x_116) ;  /* 0xfffffffc00f08947 */ /* 0x004fea000383ffff */
[----:B------:R-:W-:Y:S05]  /*c330*/  BRA `(.L_x_160) ;  /* 0xffffffe800f87947 */ /* 0x000fea000383ffff */
.L_x_117:
[----:B------:R-:W2:Y:S01]  /*c340*/  S2R R2, SR_TID.X ;  /* 0x0000000000027919 */ /* 0x000ea20000002100 */
[----:B------:R-:W-:Y:S01]  /*c350*/  BSSY B0, `(.L_x_161) ;  /* 0x000000a000007945 */ /* 0x000fe20003800000 */
[----:B------:R-:W-:Y:S02]  /*c360*/  IMAD.MOV.U32 R12, RZ, RZ, RZ ;  /* 0x000000ffff0c7224 */ /* 0x000fe400078e00ff */
[----:B------:R-:W-:Y:S02]  /*c370*/  IMAD.MOV.U32 R11, RZ, RZ, 0x1f ;  /* 0x0000001fff0b7424 */ /* 0x000fe400078e00ff */
[----:B------:R-:W-:Y:S01]  /*c380*/  IMAD.MOV.U32 R15, RZ, RZ, -0x1 ;  /* 0xffffffffff0f7424 */ /* 0x000fe200078e00ff */
[----:B--2---:R-:W-:-:S04]  /*c390*/  SHF.R.U32.HI R2, RZ, 0x5, R2 ;  /* 0x00000005ff027819 */ /* 0x004fc80000011602 */
[----:B------:R-:W-:-:S05]  /*c3a0*/  LOP3.LUT R2, R2, 0x3, RZ, 0xc0, !PT ;  /* 0x0000000302027812 */ /* 0x000fca00078ec0ff */
[----:B------:R-:W-:-:S07]  /*c3b0*/  IMAD.MOV.U32 R13, RZ, RZ, R2 ;  /* 0x000000ffff0d7224 */ /* 0x000fce00078e0002 */
[----:B01----:R-:W-:Y:S05]  /*c3c0*/  WARPSYNC.COLLECTIVE R15, `(.L_x_162) ;  /* 0x000000000f087348 */ /* 0x003fea0003c00000 */
[----:B------:R2:W3:Y:S02]  /*c3d0*/  SHFL.IDX P6, R14, R13, R12, R11 ;  /* 0x0000000c0d0e7389 */ /* 0x0004e400000c000b */
[----:B0123--:R-:W-:Y:S01]  /*c3e0*/  ENDCOLLECTIVE ;  /* 0x000000000000791b */ /* 0x00ffe20003800000 */
.L_x_162:
[----:B------:R-:W-:Y:S05]  /*c3f0*/  BSYNC B0 ;  /* 0x0000000000007941 */ /* 0x000fea0003800000 */
.L_x_161:
[----:B------:R-:W-:Y:S05]  /*c400*/  BRA `(.L_x_163) ;  /* 0xffffffe800e07947 */ /* 0x000fea000383ffff */
.L_x_120:
[----:B------:R-:W-:Y:S01]  /*c410*/  BSSY B1, `(.L_x_164) ;  /* 0x0000006000017945 */ /* 0x000fe20003800000 */
[----:B------:R-:W-:-:S07]  /*c420*/  IMAD.MOV.U32 R15, RZ, RZ, -0x1 ;  /* 0xffffffffff0f7424 */ /* 0x000fce00078e00ff */
[----:B012---:R-:W-:Y:S05]  /*c430*/  WARPSYNC.COLLECTIVE R15, `(.L_x_165) ;  /* 0x000000000f0c7348 */ /* 0x007fea0003c00000 */
[----:B------:R-:W-:Y:S02]  /*c440*/  ELECT P6, UR62, PT ;  /* 0x00000000003e782f */ /* 0x000fe400038c0000 */
[----:B------:R-:W-:Y:S01]  /*c450*/  MOV R14, UR62 ;  /* 0x0000003e000e7c02 */ /* 0x000fe20008000f00 */
[----:B012---:R-:W-:Y:S10]  /*c460*/  ENDCOLLECTIVE ;  /* 0x000000000000791b */ /* 0x007ff40003800000 */
.L_x_165:
[----:B------:R-:W-:Y:S05]  /*c470*/  BSYNC B1 ;  /* 0x0000000000017941 */ /* 0x000fea0003800000 */
.L_x_164:
[----:B------:R-:W-:Y:S05]  /*c480*/  BRA `(.L_x_166) ;  /* 0xffffffe800d87947 */ /* 0x000fea000383ffff */
.L_x_122:
[----:B0-----:R0:W1:Y:S02]  /*c490*/  SYNCS.PHASECHK.TRANS64.TRYWAIT P0, [R6+URZ], R5 ;  /* 0x00000005060075a7 */ /* 0x001064000800017f */
[----:B-1----:R-:W-:Y:S05]  /*c4a0*/  @!P0 NANOSLEEP.SYNCS 0x989680 ;  /* 0x009896800000895d */ /* 0x002fea0003900000 */
[----:B------:R-:W1:Y:S02]  /*c4b0*/  @!P0 SYNCS.PHASECHK.TRANS64 P0, [R6+URZ], R5 ;  /* 0x00000005060085a7 */ /* 0x000e64000800007f */
[----:B-1----:R-:W-:Y:S05]  /*c4c0*/  @!P0 BRA `(.L_x_122) ;  /* 0xfffffffc00f08947 */ /* 0x002fea000383ffff */
[----:B------:R-:W-:Y:S05]  /*c4d0*/  BRA `(.L_x_167) ;  /* 0xffffffec00107947 */ /* 0x000fea000383ffff */
.L_x_123:
[----:B-1----:R1:W2:Y:S02]  /*c4e0*/  SYNCS.PHASECHK.TRANS64.TRYWAIT P0, [R3+URZ], R2 ;  /* 0x00000002030075a7 */ /* 0x0022a4000800017f */
[----:B--2---:R-:W-:Y:S05]  /*c4f0*/  @!P0 NANOSLEEP.SYNCS 0x989680 ;  /* 0x009896800000895d */ /* 0x004fea0003900000 */
[----:B------:R-:W2:Y:S02]  /*c500*/  @!P0 SYNCS.PHASECHK.TRANS64 P0, [R3+URZ], R2 ;  /* 0x00000002030085a7 */ /* 0x000ea4000800007f */
[----:B--2---:R-:W-:Y:S05]  /*c510*/  @!P0 BRA `(.L_x_123) ;  /* 0xfffffffc00f08947 */ /* 0x004fea000383ffff */
[----:B------:R-:W-:Y:S05]  /*c520*/  BRA `(.L_x_168) ;  /* 0xffffffec00047947 */ /* 0x000fea000383ffff */
.L_x_125:
[----:B-1----:R1:W2:Y:S02]  /*c530*/  SYNCS.PHASECHK.TRANS64.TRYWAIT P0, [R18+URZ], R5 ;  /* 0x00000005120075a7 */ /* 0x0022a4000800017f */
[----:B--2---:R-:W-:Y:S05]  /*c540*/  @!P0 NANOSLEEP.SYNCS 0x989680 ;  /* 0x009896800000895d */ /* 0x004fea0003900000 */
[----:B------:R-:W2:Y:S02]  /*c550*/  @!P0 SYNCS.PHASECHK.TRANS64 P0, [R18+URZ], R5 ;  /* 0x00000005120085a7 */ /* 0x000ea4000800007f */
[----:B--2---:R-:W-:Y:S05]  /*c560*/  @!P0 BRA `(.L_x_125) ;  /* 0xfffffffc00f08947 */ /* 0x004fea000383ffff */
[----:B------:R-:W-:Y:S05]  /*c570*/  BRA `(.L_x_169) ;  /* 0xffffffec00087947 */ /* 0x000fea000383ffff */
.L_x_170:
[----:B------:R-:W-:-:S00]  /*c580*/  BRA `(.L_x_170) ;  /* 0xfffffffc00fc7947 */ /* 0x000fc0000383ffff */
[----:B------:R-:W-:-:S00]  /*c590*/  NOP ;  /* 0x0000000000007918 */ /* 0x000fc00000000000 */
        /* <DEDUP_REMOVED lines=14> */
.L_x_6034:


//--------------------- .text._ZN7cutlass13device_kernelIN5flash11enable_sm90INS1_16FlashAttnFwdSm90INS1_25CollectiveMainloopFwdSm90ILi2EN4cute5tupleIJNS5_1CILi1EEES8_S8_EEENS6_IJNS7_ILi128EEENS7_ILi96EEENS7_ILi64EEEEEELi256ENS_10bfloat16_tEfNS_4arch4Sm90ELb0ELb0ELb0ELb0ELb0ELb0ELb1ELb1ELb0ELb1ELb0ELb0EEENS1_21CollectiveEpilogueFwdINS6_IJSA_NS7_ILi256EEESB_EEES9_SE_SG_Li256ELb0ELb1ELb0ELb0EEENS1_29StaticPersistentTileSchedulerILb0EEEEEEEEEvNT_6ParamsE --------------------------
	.section	.text._ZN7cutlass13device_kernelIN5flash11enable_sm90INS1_16FlashAttnFwdSm90INS1_25CollectiveMainloopFwdSm90ILi2EN4cute5tupleIJNS5_1CILi1EEES8_S8_EEENS6_IJNS7_ILi128EEENS7_ILi96EEENS7_ILi64EEEEEELi256ENS_10bfloat16_tEfNS_4arch4Sm90ELb0ELb0ELb0ELb0ELb0ELb0ELb1ELb1ELb0ELb1ELb0ELb0EEENS1_21CollectiveEpilogueFwdINS6_IJSA_NS7_ILi256EEESB_EEES9_SE_SG_Li256ELb0ELb1ELb0ELb0EEENS1_29StaticPersistentTileSchedulerILb0EEEEEEEEEvNT_6ParamsE,"ax",@progbits
	.align	128
.text._ZN7cutlass13device_kernelIN5flash11enable_sm90INS1_16FlashAttnFwdSm90INS1_25CollectiveMainloopFwdSm90ILi2EN4cute5tupleIJNS5_1CILi1EEES8_S8_EEENS6_IJNS7_ILi128EEENS7_ILi96EEENS7_ILi64EEEEEELi256ENS_10bfloat16_tEfNS_4arch4Sm90ELb0ELb0ELb0ELb0ELb0ELb0ELb1ELb1ELb0ELb1ELb0ELb0EEENS1_21CollectiveEpilogueFwdINS6_IJSA_NS7_ILi256EEESB_EEES9_SE_SG_Li256ELb0ELb1ELb0ELb0EEENS1_29StaticPersistentTileSchedulerILb0EEEEEEEEEvNT_6ParamsE:
        .type           _ZN7cutlass13device_kernelIN5flash11enable_sm90INS1_16FlashAttnFwdSm90INS1_25CollectiveMainloopFwdSm90ILi2EN4cute5tupleIJNS5_1CILi1EEES8_S8_EEENS6_IJNS7_ILi128EEENS7_ILi96EEENS7_ILi64EEEEEELi256ENS_10bfloat16_tEfNS_4arch4Sm90ELb0ELb0ELb0ELb0ELb0ELb0ELb1ELb1ELb0ELb1ELb0ELb0EEENS1_21CollectiveEpilogueFwdINS6_IJSA_NS7_ILi256EEESB_EEES9_SE_SG_Li256ELb0ELb1ELb0ELb0EEENS1_29StaticPersistentTileSchedulerILb0EEEEEEEEEvNT_6ParamsE,@function
        .size           _ZN7cutlass13device_kernelIN5flash11enable_sm90INS1_16FlashAttnFwdSm90INS1_25CollectiveMainloopFwdSm90ILi2EN4cute5tupleIJNS5_1CILi1EEES8_S8_EEENS6_IJNS7_ILi128EEENS7_ILi96EEENS7_ILi64EEEEEELi256ENS_10bfloat16_tEfNS_4arch4Sm90ELb0ELb0ELb0ELb0ELb0ELb0ELb1ELb1ELb0ELb1ELb0ELb0EEENS1_21CollectiveEpilogueFwdINS6_IJSA_NS7_ILi256EEESB_EEES9_SE_SG_Li256ELb0ELb1ELb0ELb0EEENS1_29StaticPersistentTileSchedulerILb0EEEEEEEEEvNT_6ParamsE,(.L_x_6035 - _ZN7cutlass13device_kernelIN5flash11enable_sm90INS1_16FlashAttnFwdSm90INS1_25CollectiveMainloopFwdSm90ILi2EN4cute5tupleIJNS5_1CILi1EEES8_S8_EEENS6_IJNS7_ILi128EEENS7_ILi96EEENS7_ILi64EEEEEELi256ENS_10bfloat16_tEfNS_4arch4Sm90ELb0ELb0ELb0ELb0ELb0ELb0ELb1ELb1ELb0ELb1ELb0ELb0EEENS1_21CollectiveEpilogueFwdINS6_IJSA_NS7_ILi256EEESB_EEES9_SE_SG_Li256ELb0ELb1ELb0ELb0EEENS1_29StaticPersistentTileSchedulerILb0EEEEEEEEEvNT_6ParamsE)
        .other          _ZN7cutlass13device_kernelIN5flash11enable_sm90INS1_16FlashAttnFwdSm90INS1_25CollectiveMainloopFwdSm90ILi2EN4cute5tupleIJNS5_1CILi1EEES8_S8_EEENS6_IJNS7_ILi128EEENS7_ILi96EEENS7_ILi64EEEEEELi256ENS_10bfloat16_tEfNS_4arch4Sm90ELb0ELb0ELb0ELb0ELb0ELb0ELb1ELb1ELb0ELb1ELb0ELb0EEENS1_21CollectiveEpilogueFwdINS6_IJSA_NS7_ILi256EEESB_EEES9_SE_SG_Li256ELb0ELb1ELb0ELb0EEENS1_29StaticPersistentTileSchedulerILb0EEEEEEEEEvNT_6ParamsE,@"STO_CUDA_ENTRY STV_DEFAULT"
_ZN7cutlass13device_kernelIN5flash11enable_sm90INS1_16FlashAttnFwdSm90INS1_25CollectiveMainloopFwdSm90ILi2EN4cute5tupleIJNS5_1CILi1EEES8_S8_EEENS6_IJNS7_ILi128EEENS7_ILi96EEENS7_ILi64EEEEEELi256ENS_10bfloat16_tEfNS_4arch4Sm90ELb0ELb0ELb0ELb0ELb0ELb0ELb1ELb1ELb0ELb1ELb0ELb0EEENS1_21CollectiveEpilogueFwdINS6_IJSA_NS7_ILi256EEESB_EEES9_SE_SG_Li256ELb0ELb1ELb0ELb0EEENS1_29StaticPersistentTileSchedulerILb0EEEEEEEEEvNT_6ParamsE:
        /* <DEDUP_REMOVED lines=18> */
.L_x_172:
[----:B------:R-:W-:Y:S05]  /*0120*/  BSYNC B0 ;  /* 0x0000000000007941 */ /* 0x000fea0003800000 */
.L_x_171:
        /* <DEDUP_REMOVED lines=21> */
[----:B0-----:R0:W1:Y:S01]  /*0280*/  @UP1 SYNCS.EXCH.64 URZ, [UR8+0x32400], UR4 ;  /* 0x03240004083f15b2 */ /* 0x0010620008000100 */
[----:B------:R0:W2:Y:S04]  /*0290*/  @UP2 SYNCS.EXCH.64 URZ, [UR8+0x32410], UR4 ;  /* 0x03241004083f25b2 */ /* 0x0000a80008000100 */
[----:B------:R0:W3:Y:S01]  /*02a0*/  @UP3 SYNCS.EXCH.64 URZ, [UR8+0x32420], UR6 ;  /* 0x03242006083f35b2 */ /* 0x0000e20008000100 */
        /* <DEDUP_REMOVED lines=18> */
[----:B----4-:R-:W-:Y:S01]  /*03d0*/  NOP ;  /* 0x0000000000007918 */ /* 0x010fe20000000000 */
.L_x_173:
[----:B------:R-:W4:Y:S01]  /*03e0*/  SHFL.IDX PT, R3, R2, RZ, 0x1f ;  /* 0x00001fff02037589 */ /* 0x000f2200000e0000 */
[----:B------:R-:W-:Y:S01]  /*03f0*/  NOP ;  /* 0x0000000000007918 */ /* 0x000fe20000000000 */
[----:B----4-:R-:W-:-:S13]  /*0400*/  ISETP.NE.AND P0, PT, R3, RZ, PT ;  /* 0x000000ff0300720c */ /* 0x010fda0003f05270 */
        /* <DEDUP_REMOVED lines=19> */
.L_x_174:
[----:B------:R-:W4:Y:S01]  /*0540*/  SHFL.IDX PT, R3, R2, RZ, 0x1f ;  /* 0x00001fff02037589 */ /* 0x000f2200000e0000 */
[----:B------:R-:W-:Y:S01]  /*0550*/  NOP ;  /* 0x0000000000007918 */ /* 0x000fe20000000000 */
[----:B----4-:R-:W-:-:S13]  /*0560*/  ISETP.NE.AND P0, PT, R3, RZ, PT ;  /* 0x000000ff0300720c */ /* 0x010fda0003f05270 */
        /* <DEDUP_REMOVED lines=14> */
[----:B----4-:R-:W-:Y:S01]  /*0650*/  NOP ;  /* 0x0000000000007918 */ /* 0x010fe20000000000 */
.L_x_175:
        /* <DEDUP_REMOVED lines=22> */
.L_x_176:
        /* <DEDUP_REMOVED lines=22> */
.L_x_177:
[----:B------:R-:W-:Y:S01]  /*0920*/  PLOP3.LUT P0, PT, PT, PT, UP0, 0x80, 0x0 ;  /* 0x000000000000781c */ /* 0x000fe20003f0f008 */
[----:B------:R-:W-:Y:S01]  /*0930*/  UMOV UR36, 0x1 ;  /* 0x0000000100247882 */ /* 0x000fe20000000000 */
[----:B------:R-:W-:Y:S01]  /*0940*/  NOP ;  /* 0x0000000000007918 */ /* 0x000fe20000000000 */
[----:B------:R-:W-:Y:S01]  /*0950*/  USEL UR36, UR36, 0x2, !UP0 ;  /* 0x0000000224247887 */ /* 0x000fe2000c000000 */
[----:B------:R-:W-:Y:S01]  /*0960*/  ULDC.64 UR46, c[0x0][0x208] ;  /* 0x00008200002e7ab9 */ /* 0x000fe20000000a00 */
[----:B0123--:R-:W-:Y:S08]  /*0970*/  BAR.SYNC.DEFER_BLOCKING 0x0 ;  /* 0x0000000000007b1d */ /* 0x00fff00000010000 */
[----:B------:R-:W-:Y:S05]  /*0980*/  @!P0 BRA `(.L_x_178) ;  /* 0x0000007400648947 */ /* 0x000fea0003800000 */
.L_x_179:
        /* <DEDUP_REMOVED lines=68> */
.L_x_209:
[----:B0-----:R-:W0:Y:S01]  /*0dd0*/  SHFL.IDX PT, R0, R207, RZ, 0x1f ;  /* 0x00001fffcf007589 */ /* 0x001e2200000e0000 */
[----:B-1----:R-:W1:Y:S01]  /*0de0*/  S2UR UR4, SR_CgaCtaId ;  /* 0x00000000000479c3 */ /* 0x002e620000008800 */
[----:B------:R-:W-:Y:S01]  /*0df0*/  ULDC UR5, c[0x0][0xd38] ;  /* 0x00034e0000057ab9 */ /* 0x000fe20000000800 */
[----:B------:R-:W-:Y:S01]  /*0e00*/  ULDC.64 UR6, c[0x0][0x418] ;  /* 0x0001060000067ab9 */ /* 0x000fe20000000a00 */
[----:B------:R-:W-:Y:S02]  /*0e10*/  UISETP.NE.AND UP1, UPT, UR5, 0x1, UPT ;  /* 0x000000010500788c */ /* 0x000fe4000bf25270 */
[----:B------:R-:W-:Y:S01]  /*0e20*/  UISETP.NE.U32.AND UP0, UPT, UR6, URZ, UPT ;  /* 0x0000003f0600728c */ /* 0x000fe2000bf05070 */
[----:B------:R-:W-:Y:S01]  /*0e30*/  UMOV UR50, 0x400 ;  /* 0x0000040000327882 */ /* 0x000fe20000000000 */
[----:B------:R-:W-:Y:S02]  /*0e40*/  ULDC UR48, c[0x0][0x424] ;  /* 0x0001090000307ab9 */ /* 0x000fe40000000800 */
[----:B------:R-:W-:Y:S01]  /*0e50*/  UISETP.NE.AND.EX UP0, UPT, UR7, URZ, UPT, UP0 ;  /* 0x0000003f0700728c */ /* 0x000fe2000bf05300 */
[----:B------:R-:W-:-:S02]  /*0e60*/  ULDC UR5, c[0x0][0xd44] ;  /* 0x0003510000057ab9 */ /* 0x000fc40000000800 */
[----:B------:R-:W-:Y:S01]  /*0e70*/  ULDC UR7, c[0x0][0x2f0] ;  /* 0x0000bc0000077ab9 */ /* 0x000fe20000000800 */
[----:B------:R-:W-:Y:S02]  /*0e80*/  USEL UR48, UR48, 0x1, UP0 ;  /* 0x0000000130307887 */ /* 0x000fe40008000000 */
[----:B------:R-:W-:Y:S02]  /*0e90*/  UISETP.NE.AND UP2, UPT, UR5, 0x1, UPT ;  /* 0x000000010500788c */ /* 0x000fe4000bf45270 */
[----:B------:R-:W-:Y:S01]  /*0ea0*/  UIMAD UR48, UR48, UR7, URZ ;  /* 0x00000007303072a4 */ /* 0x000fe2000f8e023f */
[----:B------:R-:W-:Y:S01]  /*0eb0*/  @UP1 ULDC UR8, c[0x0][0xd40] ;  /* 0x0003500000081ab9 */ /* 0x000fe20000000800 */
[----:B------:R-:W-:Y:S01]  /*0ec0*/  UMOV UR41, UR44 ;  /* 0x0000002c00297c82 */ /* 0x000fe20008000000 */
[----:B0-----:R-:W-:Y:S01]  /*0ed0*/  R2UR UR42, R0 ;  /* 0x00000000002a72ca */ /* 0x001fe200000e0000 */
[----:B-1----:R-:W-:-:S05]  /*0ee0*/  ULEA UR50, UR4, UR50, 0x18 ;  /* 0x0000003204327291 */ /* 0x002fca000f8ec03f */
[----:B------:R-:W-:Y:S01]  /*0ef0*/  @UP2 ULDC.64 UR10, c[0x0][0xd48] ;  /* 0x00035200000a2ab9 */ /* 0x000fe20000000a00 */
[----:B------:R-:W-:Y:S01]  /*0f00*/  @UP1 ULDC UR4, c[0x0][0xd3c] ;  /* 0x00034f0000041ab9 */ /* 0x000fe20000000800 */
[----:B------:R-:W-:Y:S02]  /*0f10*/  UIADD3 UR9, UR50, 0x18400, URZ ;  /* 0x0001840032097890 */ /* 0x000fe4000fffe03f */
[----:B------:R-:W-:Y:S02]  /*0f20*/  UIMAD.WIDE.U32 UR4, UR44, UR4, URZ ;  /* 0x000000042c0472a5 */ /* 0x000fe4000f8e003f */
[----:B------:R-:W-:Y:S02]  /*0f30*/  ULOP3.LUT UP0, URZ, UR9, 0x1bf, URZ, 0xc0, !UPT ;  /* 0x000001bf093f7892 */ /* 0x000fe4000f80c03f */
[----:B------:R-:W-:Y:S02]  /*0f40*/  @UP1 USHF.R.U32.HI UR41, URZ, UR8, UR5 ;  /* 0x000000083f291299 */ /* 0x000fe40008011605 */
[----:B------:R-:W-:-:S02]  /*0f50*/  ULEA.HI UR6, UR42, UR42, URZ, 0x1 ;  /* 0x0000002a2a067291 */ /* 0x000fc4000f8f083f */
[----:B------:R-:W-:Y:S01]  /*0f60*/  PLOP3.LUT P0, PT, PT, PT, UP0, 0x80, 0x0 ;  /* 0x000000000000781c */ /* 0x000fe20003f0f008 */
[----:B------:R-:W-:Y:S02]  /*0f70*/  UIMAD.WIDE.U32 UR4, UR41, UR10, URZ ;  /* 0x0000000a290472a5 */ /* 0x000fe4000f8e003f */
[----:B------:R-:W-:Y:S01]  /*0f80*/  ULOP3.LUT UR6, UR6, 0xfffffffe, URZ, 0xc0, !UPT ;  /* 0xfffffffe06067892 */ /* 0x000fe2000f8ec03f */
[----:B------:R-:W-:Y:S01]  /*0f90*/  UMOV UR43, UR41 ;  /* 0x00000029002b7c82 */ /* 0x000fe20008000000 */
[----:B------:R-:W-:Y:S02]  /*0fa0*/  @UP2 USHF.R.U32.HI UR43, URZ, UR11, UR5 ;  /* 0x0000000b3f2b2299 */ /* 0x000fe40008011605 */
[----:B------:R-:W-:Y:S02]  /*0fb0*/  UIADD3 UR42, UR42, -UR6, URZ ;  /* 0x800000062a2a7290 */ /* 0x000fe4000fffe03f */
[----:B------:R-:W-:Y:S02]  /*0fc0*/  UIADD3 UR6, UR48, 0x5f, URZ ;  /* 0x0000005f30067890 */ /* 0x000fe4000fffe03f */
[----:B------:R-:W-:-:S02]  /*0fd0*/  ULEA UR8, UR42, UR50, 0xd ;  /* 0x000000322a087291 */ /* 0x000fc4000f8e683f */
[----:B------:R-:W-:Y:S02]  /*0fe0*/  UIMAD.WIDE UR6, UR6, 0x2aaaaaab, URZ ;  /* 0x2aaaaaab060678a5 */ /* 0x000fe4000f8e023f */
[----:B------:R-:W-:Y:S02]  /*0ff0*/  UIADD3 UR8, UR8, 0x22400, URZ ;  /* 0x0002240008087890 */ /* 0x000fe4000fffe03f */
[----:B------:R-:W-:Y:S02]  /*1000*/  USHF.R.U32.HI UR45, URZ, 0x1f, UR7 ;  /* 0x0000001f3f2d7899 */ /* 0x000fe40008011607 */
[----:B------:R-:W-:Y:S02]  /*1010*/  USHF.R.U32.HI UR8, URZ, 0x4, UR8 ;  /* 0x000000043f087899 */ /* 0x000fe40008011608 */
[----:B------:R-:W-:Y:S02]  /*1020*/  ULEA.HI.SX32 UR45, UR7, UR45, 0x1c ;  /* 0x0000002d072d7291 */ /* 0x000fe4000f8fe23f */
[----:B------:R-:W-:Y:S01]  /*1030*/  ULOP3.LUT UR49, UR8, 0x3fff, URZ, 0xc0, !UPT ;  /* 0x00003fff08317892 */ /* 0x000fe2000f8ec03f */
        /* <DEDUP_REMOVED lines=17> */
.L_x_180:
        /* <DEDUP_REMOVED lines=8> */
.L_x_303:
[----:B0-----:R-:W-:Y:S01]  /*11d0*/  IMAD.U32 R3, RZ, RZ, UR40 ;  /* 0x00000028ff037e24 */ /* 0x001fe2000f8e00ff */
[----:B------:R-:W-:Y:S05]  /*11e0*/  WARPSYNC.ALL ;  /* 0x0000000000007948 */ /* 0x000fea0003800000 */
[----:B------:R0:W-:Y:S01]  /*11f0*/  BAR.SYNC.DEFER_BLOCKING R192, 0x100 ;  /* 0x000400c00000751d */ /* 0x0001e20000010000 */
[----:B------:R-:W-:-:S13]  /*1200*/  ISETP.NE.AND P0, PT, R3, 0x3, PT ;  /* 0x000000030300780c */ /* 0x000fda0003f05270 */
[----:B0-----:R-:W-:Y:S05]  /*1210*/  @!P0 BRA `(.L_x_182) ;  /* 0x0000000000048947 */ /* 0x001fea0003800000 */
[----:B------:R-:W-:Y:S01]  /*1220*/  BPT.TRAP 0x1 ;  /* 0x000000040000795c */ /* 0x000fe20000300000 */
.L_x_182:
[----:B------:R-:W-:Y:S01]  /*1230*/  ULEA UR26, UR38, UR50, 0x3 ;  /* 0x00000032261a7291 */ /* 0x000fe2000f8e183f */
[----:B------:R-:W-:-:S05]  /*1240*/  IMAD.U32 R3, RZ, RZ, UR37 ;  /* 0x00000025ff037e24 */ /* 0x000fca000f8e00ff */
[----:B------:R-:W-:-:S04]  /*1250*/  SHF.L.U32 R3, R3, 0x1f, RZ ;  /* 0x0000001f03037819 */ /* 0x000fc800000006ff */
[----:B------:R0:W1:Y:S01]  /*1260*/  SYNCS.PHASECHK.TRANS64.TRYWAIT P1, [UR26+0x32430], R3 ;  /* 0x03243003ff0075a7 */ /* 0x000062000802015a */
[----:B------:R-:W-:Y:S05]  /*1270*/  @!P0 BRA `(.L_x_183) ;  /* 0x0000000000048947 */ /* 0x000fea0003800000 */
[----:B------:R-:W-:Y:S01]  /*1280*/  BPT.TRAP 0x1 ;  /* 0x000000040000795c */ /* 0x000fe20000300000 */
.L_x_183:
[----:B-1----:R-:W-:Y:S05]  /*1290*/  @P1 BRA `(.L_x_184) ;  /* 0x0000000000081947 */ /* 0x002fea0003800000 */
[----:B------:R-:W1:Y:S02]  /*12a0*/  SYNCS.PHASECHK.TRANS64.TRYWAIT P1, [UR26+0x32430], R3 ;  /* 0x03243003ff0075a7 */ /* 0x000e64000802015a */
[----:B-1----:R-:W-:Y:S05]  /*12b0*/  @!P1 BRA `(.L_x_185) ;  /* 0x000000b800909947 */ /* 0x002fea0003800000 */
.L_x_184:
[----:B------:R-:W-:Y:S01]  /*12c0*/  ULEA UR4, UR42, UR50, 0xd ;  /* 0x000000322a047291 */ /* 0x000fe2000f8e683f */
[----:B------:R-:W-:Y:S01]  /*12d0*/  WARPGROUP.ARRIVE ;  /* 0x00000000000079c5 */ /* 0x000fe20000000000 */
[----:B------:R-:W-:Y:S02]  /*12e0*/  UIADD3 UR5, UR50, 0x1c400, URZ ;  /* 0x0001c40032057890 */ /* 0x000fe4000fffe03f */
[----:B------:R-:W-:Y:S02]  /*12f0*/  UIADD3 UR4, UR4, 0x18400, URZ ;  /* 0x0001840004047890 */ /* 0x000fe4000fffe03f */
[----:B------:R-:W-:Y:S02]  /*1300*/  USHF.R.U32.HI UR5, URZ, 0x4, UR5 ;  /* 0x000000043f057899 */ /* 0x000fe40008011605 */
[----:B------:R-:W-:Y:S02]  /*1310*/  USHF.R.U32.HI UR4, URZ, 0x4, UR4 ;  /* 0x000000043f047899 */ /* 0x000fe40008011604 */
[----:B------:R-:W-:-:S02]  /*1320*/  ULOP3.LUT UR5, UR5, 0x3fff, URZ, 0xc0, !UPT ;  /* 0x00003fff05057892 */ /* 0x000fc4000f8ec03f */
[----:B------:R-:W-:Y:S02]  /*1330*/  ULOP3.LUT UR4, UR4, 0x3fff, URZ, 0xc0, !UPT ;  /* 0x00003fff04047892 */ /* 0x000fe4000f8ec03f */
[----:B------:R-:W-:Y:S02]  /*1340*/  ULOP3.LUT UR24, UR5, 0x10000, URZ, 0xfc, !UPT ;  /* 0x0001000005187892 */ /* 0x000fe4000f8efc3f */
[----:B------:R-:W-:Y:S02]  /*1350*/  ULOP3.LUT UR4, UR4, 0x10000, URZ, 0xfc, !UPT ;  /* 0x0001000004047892 */ /* 0x000fe4000f8efc3f */
[----:B------:R-:W-:Y:S01]  /*1360*/  UIMAD UR6, UR38, 0x300, UR24 ;  /* 0x00000300260678a4 */ /* 0x000fe2000f8e0218 */
[----:B------:R-:W-:Y:S01]  /*1370*/  UMOV UR5, 0x40000040 ;  /* 0x4000004000057882 */ /* 0x000fe20000000000 */
[----:B------:R-:W-:Y:S01]  /*1380*/  UMOV UR7, 0x40000040 ;  /* 0x4000004000077882 */ /* 0x000fe20000000000 */
[----:B------:R-:W-:Y:S02]  /*1390*/  UIADD3 UR8, UR4, 0x2, URZ ;  /* 0x0000000204087890 */ /* 0x000fe4000fffe03f */
[----:B------:R-:W-:Y:S01]  /*13a0*/  UIADD3 UR10, UR6, 0x2, URZ ;  /* 0x00000002060a7890 */ /* 0x000fe2000fffe03f */
[----:B------:R-:W-:-:S03]  /*13b0*/  UMOV UR9, 0x40000040 ;  /* 0x4000004000097882 */ /* 0x000fc60000000000 */
[----:B------:R-:W-:Y:S01]  /*13c0*/  HGMMA.64x96x16.F32.BF16 R24, gdesc[UR4], RZ, !UPT, gsb0 ;  /* 0x01600000041879f0 */ /* 0x000fe2000c0018ff */
[----:B------:R-:W-:Y:S01]  /*13d0*/  UMOV UR11, 0x40000040 ;  /* 0x40000040000b7882 */ /* 0x000fe20000000000 */
[----:B------:R-:W-:Y:S02]  /*13e0*/  UIADD3 UR12, UR4, 0x4, URZ ;  /* 0x00000004040c7890 */ /* 0x000fe4000fffe03f */
[----:B------:R-:W-:Y:S01]  /*13f0*/  UIADD3 UR14, UR6, 0x4, URZ ;  /* 0x00000004060e7890 */ /* 0x000fe2000fffe03f */
[----:B------:R-:W-:Y:S01]  /*1400*/  UMOV UR13, 0x40000040 ;  /* 0x40000040000d7882 */ /* 0x000fe20000000000 */
[----:B------:R-:W-:Y:S01]  /*1410*/  UMOV UR15, 0x40000040 ;  /* 0x40000040000f7882 */ /* 0x000fe20000000000 */
[----:B------:R-:W-:Y:S02]  /*1420*/  UIADD3 UR16, UR4, 0x6, URZ ;  /* 0x0000000604107890 */ /* 0x000fe4000fffe03f */
[----:B------:R-:W-:Y:S01]  /*1430*/  UIADD3 UR18, UR6, 0x6, URZ ;  /* 0x0000000606127890 */ /* 0x000fe2000fffe03f */
[----:B------:R-:W-:Y:S01]  /*1440*/  UMOV UR17, 0x40000040 ;  /* 0x4000004000117882 */ /* 0x000fe20000000000 */
[----:B------:R-:W-:Y:S01]  /*1450*/  UMOV UR19, 0x40000040 ;  /* 0x4000004000137882 */ /* 0x000fe20000000000 */
[----:B------:R-:W-:-:S02]  /*1460*/  WARPGROUP.DEPBAR.LE gsb0, 0x0 ;  /* 0x00008000000079c5 */ /* 0x000fc40000010000 */
[----:B------:R-:W-:-:S06]  /*1470*/  WARPGROUP.ARRIVE ;  /* 0x00000000000079c5 */ /* 0x000fcc0000000000 */
[----:B------:R-:W-:Y:S03]  /*1480*/  HGMMA.64x96x16.F32.BF16 R24, gdesc[UR8], R24, gsb0 ;  /* 0x01600000081879f0 */ /* 0x000fe60008001818 */
[----:B------:R-:W-:Y:S02]  /*1490*/  WARPGROUP.DEPBAR.LE gsb0, 0x0 ;  /* 0x00008000000079c5 */ /* 0x000fe40000010000 */
[----:B------:R-:W-:-:S06]  /*14a0*/  WARPGROUP.ARRIVE ;  /* 0x00000000000079c5 */ /* 0x000fcc0000000000 */
[----:B------:R-:W-:Y:S03]  /*14b0*/  HGMMA.64x96x16.F32.BF16 R24, gdesc[UR12], R24, gsb0 ;  /* 0x016000000c1879f0 */ /* 0x000fe60008001818 */
[----:B------:R-:W-:Y:S02]  /*14c0*/  WARPGROUP.DEPBAR.LE gsb0, 0x0 ;  /* 0x00008000000079c5 */ /* 0x000fe40000010000 */
[----:B------:R-:W-:-:S06]  /*14d0*/  WARPGROUP.ARRIVE ;  /* 0x00000000000079c5 */ /* 0x000fcc0000000000 */
[----:B------:R-:W-:Y:S03]  /*14e0*/  HGMMA.64x96x16.F32.BF16 R24, gdesc[UR16], R24, gsb0 ;  /* 0x01600000101879f0 */ /* 0x000fe60008001818 */
[----:B------:R-:W-:Y:S02]  /*14f0*/  WARPGROUP.DEPBAR.LE gsb0, 0x0 ;  /* 0x00008000000079c5 */ /* 0x000fe40000010000 */
[----:B------:R-:W2:Y:S02]  /*1500*/  SYNCS.PHASECHK.TRANS64.TRYWAIT P1, [UR50+0x32410], R0 ;  /* 0x03241000ff0075a7 */ /* 0x000ea40008020172 */
[----:B--2---:R-:W-:Y:S05]  /*1510*/  @!P1 BRA `(.L_x_186) ;  /* 0x000000b800109947 */ /* 0x004fea0003800000 */
.L_x_304:
[----:B------:R-:W-:Y:S05]  /*1520*/  @!P0 BRA `(.L_x_187) ;  /* 0x0000000000048947 */ /* 0x000fea0003800000 */
[----:B------:R-:W-:Y:S01]  /*1530*/  BPT.TRAP 0x1 ;  /* 0x000000040000795c */ /* 0x000fe20000300000 */
.L_x_187:
[----:B------:R3:W4:Y:S01]  /*1540*/  SYNCS.PHASECHK.TRANS64.TRYWAIT P1, [UR26+0x32450], R3 ;  /* 0x03245003ff0075a7 */ /* 0x000722000802015a */
[----:B------:R-:W-:Y:S05]  /*1550*/  @!P0 BRA `(.L_x_188) ;  /* 0x0000000000048947 */ /* 0x000fea0003800000 */
[----:B------:R-:W-:Y:S01]  /*1560*/  BPT.TRAP 0x1 ;  /* 0x000000040000795c */ /* 0x000fe20000300000 */
.L_x_188:
[----:B----4-:R-:W-:Y:S05]  /*1570*/  @P1 BRA `(.L_x_189) ;  /* 0x0000000000081947 */ /* 0x010fea0003800000 */
[----:B------:R-:W4:Y:S02]  /*1580*/  SYNCS.PHASECHK.TRANS64.TRYWAIT P1, [UR26+0x32450], R3 ;  /* 0x03245003ff0075a7 */ /* 0x000f24000802015a */
[----:B----4-:R-:W-:Y:S05]  /*1590*/  @!P1 BRA `(.L_x_190) ;  /* 0x000000b800089947 */ /* 0x010fea0003800000 */
.L_x_189:
[----:B------:R-:W-:Y:S01]  /*15a0*/  UIADD3 UR50, UR50, 0x400, URZ ;  /* 0x0000040032327890 */ /* 0x000fe2000fffe03f */
[----:B------:R-:W-:Y:S01]  /*15b0*/  WARPGROUP.ARRIVE ;  /* 0x00000000000079c5 */ /* 0x000fe20000000000 */
[----:B------:R-:W-:-:S05]  /*15c0*/  ULOP3.LUT UR7, UR49, 0x10000, URZ, 0xfc, !UPT ;  /* 0x0001000031077892 */ /* 0x000fca000f8efc3f */
[----:B------:R-:W4:Y:S01]  /*15d0*/  S2R R72, SR_TID.X ;  /* 0x0000000000487919 */ /* 0x000f220000002100 */
[----:B------:R-:W-:Y:S01]  /*15e0*/  USHF.R.U32.HI UR6, URZ, 0x4, UR50 ;  /* 0x000000043f067899 */ /* 0x000fe20008011632 */
[----:B------:R-:W-:Y:S01]  /*15f0*/  IMAD.U32 R184, RZ, RZ, UR26 ;  /* 0x0000001affb87e24 */ /* 0x000fe2000f8e00ff */
[----:B------:R-:W-:Y:S01]  /*1600*/  UMOV UR21, 0x40000040 ;  /* 0x4000004000157882 */ /* 0x000fe20000000000 */
[----:B------:R-:W-:Y:S01]  /*1610*/  UMOV UR23, 0x40000040 ;  /* 0x4000004000177882 */ /* 0x000fe20000000000 */
[----:B------:R-:W-:Y:S01]  /*1620*/  ULOP3.LUT UR6, UR6, 0x3fff, URZ, 0xc0, !UPT ;  /* 0x00003fff06067892 */ /* 0x000fe2000f8ec03f */
[----:B------:R-:W-:Y:S01]  /*1630*/  UMOV UR20, UR7 ;  /* 0x0000000700147c82 */ /* 0x000fe20008000000 */
[----:B------:R-:W-:Y:S02]  /*1640*/  ULDC UR27, c[0x0][0xa80] ;  /* 0x0002a000001b7ab9 */ /* 0x000fe40000000800 */
[----:B------:R-:W-:Y:S02]  /*1650*/  ULOP3.LUT UR25, UR6, 0x10000, URZ, 0xfc, !UPT ;  /* 0x0001000006197892 */ /* 0x000fe4000f8efc3f */
[----:B------:R-:W-:-:S02]  /*1660*/  ULOP3.LUT UR26, UR6, 0x3000000, URZ, 0xfc, !UPT ;  /* 0x03000000061a7892 */ /* 0x000fc4000f8efc3f */
[----:B------:R-:W-:Y:S02]  /*1670*/  UIMAD UR10, UR38, 0xc00, UR25 ;  /* 0x00000c00260a78a4 */ /* 0x000fe4000f8e0219 */
[----:B------:R-:W-:-:S05]  /*1680*/  UISETP.GE.AND UP0, UPT, UR48, 0x61, UPT ;  /* 0x000000613000788c */ /* 0x000fca000bf06270 */
[----:B------:R-:W-:Y:S02]  /*1690*/  UMOV UR22, UR10 ;  /* 0x0000000a00167c82 */ /* 0x000fe40008000000 */
[----:B------:R-:W-:Y:S01]  /*16a0*/  HGMMA.64x96x16.F32.BF16 R24, gdesc[UR20], R24, gsb0 ;  /* 0x01600000141879f0 */ /* 0x000fe20008001818 */
[----:B------:R-:W-:Y:S02]  /*16b0*/  UIADD3 UR20, UR7, 0x2, URZ ;  /* 0x0000000207147890 */ /* 0x000fe4000fffe03f */
[----:B------:R-:W-:Y:S01]  /*16c0*/  UIADD3 UR22, UR10, 0x2, URZ ;  /* 0x000000020a167890 */ /* 0x000fe2000fffe03f */
[----:B------:R-:W-:Y:S01]  /*16d0*/  UMOV UR21, 0x40000040 ;  /* 0x4000004000157882 */ /* 0x000fe20000000000 */
[----:B------:R-:W-:Y:S01]  /*16e0*/  UMOV UR23, 0x40000040 ;  /* 0x4000004000177882 */ /* 0x000fe20000000000 */
[----:B----4-:R-:W-:Y:S01]  /*16f0*/  LOP3.LUT R72, R72, 0x7f, RZ, 0xc0, !PT ;  /* 0x0000007f48487812 */ /* 0x010fe200078ec0ff */
[----:B------:R-:W-:Y:S02]  /*1700*/  WARPGROUP.DEPBAR.LE gsb0, 0x0 ;  /* 0x00008000000079c5 */ /* 0x000fe40000010000 */
[----:B------:R-:W-:-:S06]  /*1710*/  WARPGROUP.ARRIVE ;  /* 0x00000000000079c5 */ /* 0x000fcc0000000000 */
[----:B------:R-:W-:Y:S01]  /*1720*/  HGMMA.64x96x16.F32.BF16 R24, gdesc[UR20], R24, gsb0 ;  /* 0x01600000141879f0 */ /* 0x000fe20008001818 */
[----:B------:R-:W-:Y:S02]  /*1730*/  UIADD3 UR20, UR7, 0x4, URZ ;  /* 0x0000000407147890 */ /* 0x000fe4000fffe03f */
[----:B------:R-:W-:Y:S01]  /*1740*/  UIADD3 UR22, UR10, 0x4, URZ ;  /* 0x000000040a167890 */ /* 0x000fe2000fffe03f */
[----:B------:R-:W-:Y:S01]  /*1750*/  UMOV UR21, 0x40000040 ;  /* 0x4000004000157882 */ /* 0x000fe20000000000 */
[----:B------:R-:W-:Y:S01]  /*1760*/  UMOV UR23, 0x40000040 ;  /* 0x4000004000177882 */ /* 0x000fe20000000000 */
        /* <DEDUP_REMOVED lines=91> */
[----:B------:R-:W-:Y:S02]  /*1d20*/  UIMAD UR7, UR45, -0x60, UR48 ;  /* 0xffffffa02d0778a4 */ /* 0x000fe4000f8e0230 */
[----:B------:R-:W-:Y:S02]  /*1d30*/  UIMAD UR10, UR38, 0xc00, UR26 ;  /* 0x00000c00260a78a4 */ /* 0x000fe4000f8e021a */
[----:B------:R-:W-:-:S05]  /*1d40*/  UIADD3 UR7, UR7, 0x60, URZ ;  /* 0x0000006007077890 */ /* 0x000fca000fffe03f */
[----:B------:R-:W-:Y:S01]  /*1d50*/  UMOV UR6, UR10 ;  /* 0x0000000a00067c82 */ /* 0x000fe20008000000 */
[----:B--2---:R-:W-:Y:S01]  /*1d60*/  IMAD.U32 R0, RZ, RZ, UR7 ;  /* 0x00000007ff007e24 */ /* 0x004fe2000f8e00ff */
[----:B------:R-:W-:-:S03]  /*1d70*/  UMOV UR7, 0x40000040 ;  /* 0x4000004000077882 */ /* 0x000fc60000000000 */
        /* <DEDUP_REMOVED lines=9> */
[----:B------:R-:W-:Y:S03]  /*1e10*/  HGMMA.64x96x16.F32.BF16 R24, gdesc[UR20], R24, gsb0 ;  /* 0x01600000141879f0 */ /* 0x000fe60008001818 */
[----:B------:R-:W-:Y:S02]  /*1e20*/  WARPGROUP.DEPBAR.LE gsb0, 0x0 ;  /* 0x00008000000079c5 */ /* 0x000fe40000010000 */
[----:B------:R-:W-:Y:S02]  /*1e30*/  FSEL R5, R26, -INF , P2 ;  /* 0xff8000001a057808 */ /* 0x000fe40001000000 */
[----:B------:R-:W-:Y:S02]  /*1e40*/  FSEL R24, R24, -INF , P2 ;  /* 0xff80000018187808 */ /* 0x000fe40001000000 */
[----:B------:R-:W-:Y:S02]  /*1e50*/  FSEL R26, R25, -INF , P1 ;  /* 0xff800000191a7808 */ /* 0x000fe40000800000 */
[----:B------:R-:W-:-:S02]  /*1e60*/  FSEL R28, R28, -INF , P6 ;  /* 0xff8000001c1c7808 */ /* 0x000fc40003000000 */
[----:B01-3--:R-:W-:Y:S02]  /*1e70*/  FMNMX.FTZ R3, R24, R26, !PT ;  /* 0x0000001a18037209 */ /* 0x00bfe40007810000 */
[----:B------:R-:W-:Y:S02]  /*1e80*/  FSEL R25, R30, -INF , P6 ;  /* 0xff8000001e197808 */ /* 0x000fe40003000000 */
[----:B------:R-:W-:Y:S02]  /*1e90*/  FSEL R30, R29, -INF , P5 ;  /* 0xff8000001d1e7808 */ /* 0x000fe40002800000 */
[----:B------:R-:W-:Y:S02]  /*1ea0*/  FMNMX.FTZ R3, R28, R3, !PT ;  /* 0x000000031c037209 */ /* 0x000fe40007810000 */
[----:B------:R-:W-:Y:S02]  /*1eb0*/  FSEL R6, R32, -INF , P4 ;  /* 0xff80000020067808 */ /* 0x000fe40002000000 */
[----:B------:R-:W-:-:S02]  /*1ec0*/  FMNMX.FTZ R3, R30, R3, !PT ;  /* 0x000000031e037209 */ /* 0x000fc40007810000 */
[----:B------:R-:W-:Y:S02]  /*1ed0*/  ISETP.GT.AND P2, PT, R0, 0x18, PT ;  /* 0x000000180000780c */ /* 0x000fe40003f44270 */
[----:B------:R-:W-:Y:S02]  /*1ee0*/  FSEL R8, R33, -INF , P3 ;  /* 0xff80000021087808 */ /* 0x000fe40001800000 */
[----:B------:R-:W-:Y:S02]  /*1ef0*/  FMNMX.FTZ R3, R6, R3, !PT ;  /* 0x0000000306037209 */ /* 0x000fe40007810000 */
[----:B------:R-:W-:Y:S02]  /*1f00*/  FSEL R27, R27, -INF , P1 ;  /* 0xff8000001b1b7808 */ /* 0x000fe40000800000 */
[----:B------:R-:W-:Y:S02]  /*1f10*/  FSEL R4, R34, -INF , P4 ;  /* 0xff80000022047808 */ /* 0x000fe40002000000 */
[----:B------:R-:W-:-:S02]  /*1f20*/  ISETP.GT.AND P1, PT, R0, 0x19, PT ;  /* 0x000000190000780c */ /* 0x000fc40003f24270 */
[----:B------:R-:W-:Y:S02]  /*1f30*/  FSEL R11, R36, -INF , P2 ;  /* 0xff800000240b7808 */ /* 0x000fe40001000000 */
[----:B------:R-:W-:Y:S02]  /*1f40*/  FMNMX.FTZ R34, R8, R3, !PT ;  /* 0x0000000308227209 */ /* 0x000fe40007810000 */
[----:B------:R-:W-:Y:S02]  /*1f50*/  FMNMX.FTZ R32, R5, R27, !PT ;  /* 0x0000001b05207209 */ /* 0x000fe40007810000 */
[----:B------:R-:W-:Y:S02]  /*1f60*/  ISETP.GT.AND P6, PT, R0, 0x20, PT ;  /* 0x000000200000780c */ /* 0x000fe40003fc4270 */
[----:B------:R-:W-:Y:S02]  /*1f70*/  FSEL R20, R37, -INF , P1 ;  /* 0xff80000025147808 */ /* 0x000fe40000800000 */
[----:B------:R-:W-:-:S02]  /*1f80*/  FMNMX.FTZ R3, R11, R34, !PT ;  /* 0x000000220b037209 */ /* 0x000fc40007810000 */
[----:B------:R-:W-:Y:S02]  /*1f90*/  FSEL R31, R31, -INF , P5 ;  /* 0xff8000001f1f7808 */ /* 0x000fe40002800000 */
[----:B------:R-:W-:Y:S02]  /*1fa0*/  FMNMX.FTZ R32, R25, R32, !PT ;  /* 0x0000002019207209 */ /* 0x000fe40007810000 */
[----:B------:R-:W-:Y:S02]  /*1fb0*/  ISETP.GT.AND P5, PT, R0, 0x21, PT ;  /* 0x000000210000780c */ /* 0x000fe40003fa4270 */
[----:B------:R-:W-:Y:S02]  /*1fc0*/  FSEL R12, R40, -INF , P6 ;  /* 0xff800000280c7808 */ /* 0x000fe40003000000 */
[----:B------:R-:W-:Y:S02]  /*1fd0*/  FMNMX.FTZ R23, R20, R3, !PT ;  /* 0x0000000314177209 */ /* 0x000fe40007810000 */
[----:B------:R-:W-:-:S02]  /*1fe0*/  FMNMX.FTZ R3, R31, R32, !PT ;  /* 0x000000201f037209 */ /* 0x000fc40007810000 */
[----:B------:R-:W-:Y:S02]  /*1ff0*/  ISETP.GT.AND P4, PT, R0, 0x28, PT ;  /* 0x000000280000780c */ /* 0x000fe40003f84270 */
[----:B------:R-:W-:Y:S02]  /*2000*/  FSEL R15, R41, -INF , P5 ;  /* 0xff800000290f7808 */ /* 0x000fe40002800000 */
[----:B------:R-:W-:Y:S02]  /*2010*/  FMNMX.FTZ R34, R12, R23, !PT ;  /* 0x000000170c227209 */ /* 0x000fe40007810000 */
[----:B------:R-:W-:Y:S02]  /*2020*/  FSEL R7, R35, -INF , P3 ;  /* 0xff80000023077808 */ /* 0x000fe40001800000 */
[----:B------:R-:W-:Y:S02]  /*2030*/  FMNMX.FTZ R32, R4, R3, !PT ;  /* 0x0000000304207209 */ /* 0x000fe40007810000 */
[----:B------:R-:W-:-:S02]  /*2040*/  ISETP.GT.AND P3, PT, R0, 0x29, PT ;  /* 0x000000290000780c */ /* 0x000fc40003f64270 */
[----:B------:R-:W-:Y:S02]  /*2050*/  FSEL R156, R44, -INF , P4 ;  /* 0xff8000002c9c7808 */ /* 0x000fe40002000000 */
[----:B------:R-:W-:Y:S02]  /*2060*/  FMNMX.FTZ R3, R15, R34, !PT ;  /* 0x000000220f037209 */ /* 0x000fe40007810000 */
[----:B------:R-:W-:Y:S02]  /*2070*/  FSEL R9, R38, -INF , P2 ;  /* 0xff80000026097808 */ /* 0x000fe40001000000 */
[----:B------:R-:W-:Y:S02]  /*2080*/  FMNMX.FTZ R32, R7, R32, !PT ;  /* 0x0000002007207209 */ /* 0x000fe40007810000 */
[----:B------:R-:W-:Y:S02]  /*2090*/  ISETP.GT.AND P2, PT, R0, 0x30, PT ;  /* 0x000000300000780c */ /* 0x000fe40003f44270 */
[----:B------:R-:W-:-:S02]  /*20a0*/  FSEL R160, R45, -INF , P3 ;  /* 0xff8000002da07808 */ /* 0x000fc40001800000 */
[----:B------:R-:W-:Y:S02]  /*20b0*/  FMNMX.FTZ R3, R156, R3, !PT ;  /* 0x000000039c037209 */ /* 0x000fe40007810000 */
[----:B------:R-:W-:Y:S02]  /*20c0*/  FSEL R13, R39, -INF , P1 ;  /* 0xff800000270d7808 */ /* 0x000fe40000800000 */
        /* <DEDUP_REMOVED lines=9> */
[----:B------:R-:W-:-:S02]  /*2160*/  FSEL R14, R43, -INF , P5 ;  /* 0xff8000002b0e7808 */ /* 0x000fc40002800000 */
[----:B------:R-:W-:Y:S02]  /*2170*/  FMNMX.FTZ R3, R10, R3, !PT ;  /* 0x000000030a037209 */ /* 0x000fe40007810000 */
[----:B------:R-:W-:Y:S02]  /*2180*/  ISETP.GT.AND P5, PT, R0, 0x39, PT ;  /* 0x000000390000780c */ /* 0x000fe40003fa4270 */
        /* <DEDUP_REMOVED lines=19> */
[----:B------:R-:W-:Y:S02]  /*22c0*/  FSEL R163, R54, -INF , P6 ;  /* 0xff80000036a37808 */ /* 0x000fe40003000000 */
[----:B------:R-:W-:Y:S02]  /*22d0*/  ISETP.GT.AND P6, PT, R0, 0x49, PT ;  /* 0x000000490000780c */ /* 0x000fe40003fc4270 */
[----:B------:R-:W-:-:S02]  /*22e0*/  FSEL R168, R60, -INF , P2 ;  /* 0xff8000003ca87808 */ /* 0x000fc40001000000 */
[----:B------:R-:W-:Y:S02]  /*22f0*/  FMNMX.FTZ R3, R165, R34, !PT ;  /* 0x00000022a5037209 */ /* 0x000fe40007810000 */
        /* <DEDUP_REMOVED lines=21> */
[----:B------:R-:W-:Y:S02]  /*2450*/  FMNMX.FTZ R32, R173, R0, !PT ;  /* 0x00000000ad207209 */ /* 0x000fe40007810000 */
[----:B------:R-:W-:-:S02]  /*2460*/  FSEL R189, R63, -INF , P6 ;  /* 0xff8000003fbd7808 */ /* 0x000fc40003000000 */
[----:B------:R-:W-:Y:S02]  /*2470*/  FMNMX.FTZ R0, R186, R3, !PT ;  /* 0x00000003ba007209 */ /* 0x000fe40007810000 */
[----:B------:R-:W-:Y:S02]  /*2480*/  FSEL R185, R66, -INF , P1 ;  /* 0xff80000042b97808 */ /* 0x000fe40000800000 */
[----:B------:R-:W-:Y:S02]  /*2490*/  FMNMX.FTZ R0, R189, R0, !PT ;  /* 0x00000000bd007209 */ /* 0x000fe40007810000 */
[----:B------:R-:W-:Y:S02]  /*24a0*/  FSEL R187, R67, -INF , P5 ;  /* 0xff80000043bb7808 */ /* 0x000fe40002800000 */
[----:B------:R-:W-:Y:S02]  /*24b0*/  FMNMX.FTZ R0, R185, R0, !PT ;  /* 0x00000000b9007209 */ /* 0x000fe40007810000 */
[----:B------:R-:W-:-:S02]  /*24c0*/  FSEL R175, R69, -INF , P3 ;  /* 0xff80000045af7808 */ /* 0x000fc40001800000 */
[----:B------:R-:W-:Y:S02]  /*24d0*/  FSEL R188, R70, -INF , P4 ;  /* 0xff80000046bc7808 */ /* 0x000fe40002000000 */
[----:B------:R-:W-:Y:S02]  /*24e0*/  FMNMX.FTZ R3, R187, R0, !PT ;  /* 0x00000000bb037209 */ /* 0x000fe40007810000 */
[----:B------:R-:W-:Y:S02]  /*24f0*/  FMNMX.FTZ R32, R175, R32, !PT ;  /* 0x00000020af207209 */ /* 0x000fe40007810000 */
[----:B------:R-:W-:Y:S02]  /*2500*/  FSEL R193, R71, -INF , P3 ;  /* 0xff80000047c17808 */ /* 0x000fe40001800000 */
[----:B------:R-:W-:Y:S01]  /*2510*/  FMNMX.FTZ R0, R188, R3, !PT ;  /* 0x00000003bc007209 */ /* 0x000fe20007810000 */
[----:B------:R-:W0:Y:S01]  /*2520*/  SHFL.BFLY PT, R29, R32, 0x2, 0x1f ;  /* 0x0c401f00201d7f89 */ /* 0x000e2200000e0000 */
[----:B------:R-:W-:-:S02]  /*2530*/  PLOP3.LUT P2, PT, PT, PT, UP0, 0x80, 0x0 ;  /* 0x000000000000781c */ /* 0x000fc40003f4f008 */
[----:B------:R-:W-:-:S05]  /*2540*/  FMNMX.FTZ R3, R193, R0, !PT ;  /* 0x00000000c1037209 */ /* 0x000fca0007810000 */
[----:B------:R-:W1:Y:S01]  /*2550*/  SHFL.BFLY PT, R34, R3, 0x2, 0x1f ;  /* 0x0c401f0003227f89 */ /* 0x000e6200000e0000 */
[----:B0-----:R-:W-:-:S05]  /*2560*/  FMNMX.FTZ R29, R32, R29, !PT ;  /* 0x0000001d201d7209 */ /* 0x001fca0007810000 */
[----:B------:R-:W0:Y:S01]  /*2570*/  SHFL.BFLY PT, R0, R29, 0x1, 0x1f ;  /* 0x0c201f001d007f89 */ /* 0x000e2200000e0000 */
[----:B-1----:R-:W-:-:S05]  /*2580*/  FMNMX.FTZ R34, R3, R34, !PT ;  /* 0x0000002203227209 */ /* 0x002fca0007810000 */
[----:B------:R-:W1:Y:S01]  /*2590*/  SHFL.BFLY PT, R33, R34, 0x1, 0x1f ;  /* 0x0c201f0022217f89 */ /* 0x000e6200000e0000 */
[----:B0-----:R-:W-:-:S04]  /*25a0*/  FMNMX.FTZ R0, R29, R0, !PT ;  /* 0x000000001d007209 */ /* 0x001fc80007810000 */
[C---:B------:R-:W-:Y:S01]  /*25b0*/  FSETP.NEU.FTZ.AND P1, PT, R0.reuse, -INF , PT ;  /* 0xff8000000000780b */ /* 0x040fe20003f3d000 */
[----:B------:R-:W-:Y:S01]  /*25c0*/  FMUL.FTZ R191, R0, UR27 ;  /* 0x0000001b00bf7c20 */ /* 0x000fe20008410000 */
[----:B-1----:R-:W-:-:S04]  /*25d0*/  FMNMX.FTZ R3, R34, R33, !PT ;  /* 0x0000002122037209 */ /* 0x002fc80007810000 */
[----:B------:R-:W-:Y:S02]  /*25e0*/  FSEL R191, R191, RZ, P1 ;  /* 0x000000ffbfbf7208 */ /* 0x000fe40000800000 */
[C---:B------:R-:W-:Y:S01]  /*25f0*/  FSETP.NEU.FTZ.AND P1, PT, R3.reuse, -INF , PT ;  /* 0xff8000000300780b */ /* 0x040fe20003f3d000 */
[----:B------:R-:W-:Y:S02]  /*2600*/  FMUL.FTZ R190, R3, UR27 ;  /* 0x0000001b03be7c20 */ /* 0x000fe40008410000 */
[--C-:B------:R-:W-:Y:S01]  /*2610*/  FFMA.FTZ R177, R24, UR27, -R191.reuse ;  /* 0x0000001b18b17c23 */ /* 0x100fe200080108bf */
[--C-:B------:R-:W-:Y:S01]  /*2620*/  FFMA.FTZ R176, R26, UR27, -R191.reuse ;  /* 0x0000001b1ab07c23 */ /* 0x100fe200080108bf */
[--C-:B------:R-:W-:Y:S01]  /*2630*/  FFMA.FTZ R179, R28, UR27, -R191.reuse ;  /* 0x0000001b1cb37c23 */ /* 0x100fe200080108bf */
[----:B------:R-:W-:Y:S01]  /*2640*/  FSEL R190, R190, RZ, P1 ;  /* 0x000000ffbebe7208 */ /* 0x000fe20000800000 */
[--C-:B------:R-:W-:Y:S01]  /*2650*/  FFMA.FTZ R182, R30, UR27, -R191.reuse ;  /* 0x0000001b1eb67c23 */ /* 0x100fe200080108bf */
[----:B------:R-:W-:Y:S01]  /*2660*/  ISETP.NE.AND P1, PT, R72, RZ, PT ;  /* 0x000000ff4800720c */ /* 0x000fe20003f25270 */
[----:B------:R-:W-:Y:S01]  /*2670*/  MUFU.EX2 R177, R177 ;  /* 0x000000b100b17308 */ /* 0x000fe20000000800 */
[----:B------:R-:W0:Y:S01]  /*2680*/  S2R R72, SR_TID.X ;  /* 0x0000000000487919 */ /* 0x000e220000002100 */
[--C-:B------:R-:W-:Y:S01]  /*2690*/  FFMA.FTZ R178, R5, UR27, -R190.reuse ;  /* 0x0000001b05b27c23 */ /* 0x100fe200080108be */
[--C-:B------:R-:W-:Y:S01]  /*26a0*/  FFMA.FTZ R183, R27, UR27, -R190.reuse ;  /* 0x0000001b1bb77c23 */ /* 0x100fe200080108be */
[--C-:B------:R-:W-:Y:S01]  /*26b0*/  FFMA.FTZ R180, R25, UR27, -R190.reuse ;  /* 0x0000001b19b47c23 */ /* 0x100fe200080108be */
[--C-:B------:R-:W-:Y:S01]  /*26c0*/  FFMA.FTZ R181, R31, UR27, -R190.reuse ;  /* 0x0000001b1fb57c23 */ /* 0x100fe200080108be */
[--C-:B------:R-:W-:Y:S01]  /*26d0*/  FFMA.FTZ R195, R8, UR27, -R191.reuse ;  /* 0x0000001b08c37c23 */ /* 0x100fe200080108bf */
[--C-:B------:R-:W-:Y:S01]  /*26e0*/  FFMA.FTZ R8, R11, UR27, -R191.reuse ;  /* 0x0000001b0b087c23 */ /* 0x100fe200080108bf */
[----:B------:R-:W1:Y:S01]  /*26f0*/  MUFU.EX2 R176, R176 ;  /* 0x000000b000b07308 */ /* 0x000e620000000800 */
[--C-:B------:R-:W-:Y:S01]  /*2700*/  FFMA.FTZ R11, R20, UR27, -R191.reuse ;  /* 0x0000001b140b7c23 */ /* 0x100fe200080108bf */
[----:B------:R-:W-:Y:S01]  /*2710*/  FFMA.FTZ R6, R6, UR27, -R191 ;  /* 0x0000001b06067c23 */ /* 0x000fe200080108bf */
[----:B------:R-:W-:Y:S01]  /*2720*/  FFMA.FTZ R4, R4, UR27, -R190 ;  /* 0x0000001b04047c23 */ /* 0x000fe200080108be */
[----:B------:R-:W-:-:S02]  /*2730*/  @!P1 VIADD R24, R184, 0x32440 ;  /* 0x00032440b8189836 */ /* 0x000fc40000000000 */
[--C-:B------:R-:W-:Y:S01]  /*2740*/  FFMA.FTZ R7, R7, UR27, -R190.reuse ;  /* 0x0000001b07077c23 */ /* 0x100fe200080108be */
[--C-:B------:R-:W-:Y:S01]  /*2750*/  FFMA.FTZ R9, R9, UR27, -R190.reuse ;  /* 0x0000001b09097c23 */ /* 0x100fe200080108be */
[----:B------:R-:W-:Y:S01]  /*2760*/  FFMA.FTZ R20, R13, UR27, -R190 ;  /* 0x0000001b0d147c23 */ /* 0x000fe200080108be */
[----:B------:R-:W-:Y:S01]  /*2770*/  MUFU.EX2 R179, R179 ;  /* 0x000000b300b37308 */ /* 0x000fe20000000800 */
[----:B------:R-:W-:Y:S01]  /*2780*/  @!P1 PRMT R24, RZ, 0x654, R24 ;  /* 0x00000654ff189816 */ /* 0x000fe20000000018 */
[--C-:B------:R-:W-:Y:S01]  /*2790*/  FFMA.FTZ R13, R15, UR27, -R191.reuse ;  /* 0x0000001b0f0d7c23 */ /* 0x100fe200080108bf */
[--C-:B------:R-:W-:Y:S01]  /*27a0*/  FFMA.FTZ R197, R14, UR27, -R190.reuse ;  /* 0x0000001b0ec57c23 */ /* 0x100fe200080108be */
[--C-:B------:R-:W-:Y:S01]  /*27b0*/  FFMA.FTZ R15, R156, UR27, -R191.reuse ;  /* 0x0000001b9c0f7c23 */ /* 0x100fe200080108bf */
[--C-:B------:R-:W-:Y:S01]  /*27c0*/  FFMA.FTZ R14, R21, UR27, -R190.reuse ;  /* 0x0000001b150e7c23 */ /* 0x100fe200080108be */
[--C-:B------:R-:W-:Y:S01]  /*27d0*/  FFMA.FTZ R12, R12, UR27, -R191.reuse ;  /* 0x0000001b0c0c7c23 */ /* 0x100fe200080108bf */
[--C-:B------:R-:W-:Y:S01]  /*27e0*/  FFMA.FTZ R156, R160, UR27, -R191.reuse ;  /* 0x0000001ba09c7c23 */ /* 0x100fe200080108bf */
[----:B------:R-:W2:Y:S01]  /*27f0*/  MUFU.EX2 R182, R182 ;  /* 0x000000b600b67308 */ /* 0x000ea20000000800 */
[----:B-1----:R-:W-:Y:S01]  /*2800*/  F2FP.BF16.F32.PACK_AB R152, R176, R177 ;  /* 0x000000b1b098723e */ /* 0x002fe200000010ff */
[--C-:B------:R-:W-:Y:S01]  /*2810*/  FFMA.FTZ R10, R10, UR27, -R190.reuse ;  /* 0x0000001b0a0a7c23 */ /* 0x100fe200080108be */
[--C-:B------:R-:W-:Y:S01]  /*2820*/  FFMA.FTZ R21, R158, UR27, -R190.reuse ;  /* 0x0000001b9e157c23 */ /* 0x100fe200080108be */
[--C-:B------:R-:W-:Y:S01]  /*2830*/  FFMA.FTZ R160, R164, UR27, -R191.reuse ;  /* 0x0000001ba4a07c23 */ /* 0x100fe200080108bf */
[--C-:B------:R-:W-:Y:S01]  /*2840*/  FFMA.FTZ R158, R161, UR27, -R191.reuse ;  /* 0x0000001ba19e7c23 */ /* 0x100fe200080108bf */
[----:B------:R-:W-:Y:S01]  /*2850*/  FFMA.FTZ R164, R159, UR27, -R190 ;  /* 0x0000001b9fa47c23 */ /* 0x000fe200080108be */
[--C-:B------:R-:W-:Y:S01]  /*2860*/  FFMA.FTZ R157, R157, UR27, -R191.reuse ;  /* 0x0000001b9d9d7c23 */ /* 0x100fe200080108bf */
[----:B------:R-:W-:Y:S01]  /*2870*/  MUFU.EX2 R178, R178 ;  /* 0x000000b200b27308 */ /* 0x000fe20000000800 */
[----:B0-----:R-:W-:Y:S01]  /*2880*/  SHF.R.U32.HI R72, RZ, 0x7, R72 ;  /* 0x00000007ff487819 */ /* 0x001fe20000011648 */
[--C-:B------:R-:W-:Y:S01]  /*2890*/  FFMA.FTZ R161, R167, UR27, -R191.reuse ;  /* 0x0000001ba7a17c23 */ /* 0x100fe200080108bf */
[--C-:B------:R-:W-:Y:S01]  /*28a0*/  FFMA.FTZ R23, R23, UR27, -R190.reuse ;  /* 0x0000001b17177c23 */ /* 0x100fe200080108be */
[--C-:B------:R-:W-:Y:S01]  /*28b0*/  FFMA.FTZ R159, R163, UR27, -R190.reuse ;  /* 0x0000001ba39f7c23 */ /* 0x100fe200080108be */
[----:B------:R-:W-:Y:S01]  /*28c0*/  IADD3 R5, -R72, 0xb, RZ ;  /* 0x0000000b48057810 */ /* 0x000fe20007ffe1ff */
[--C-:B------:R-:W-:Y:S01]  /*28d0*/  FFMA.FTZ R163, R165, UR27, -R191.reuse ;  /* 0x0000001ba5a37c23 */ /* 0x100fe200080108bf */
[--C-:B------:R-:W-:Y:S01]  /*28e0*/  FFMA.FTZ R165, R168, UR27, -R191.reuse ;  /* 0x0000001ba8a57c23 */ /* 0x100fe200080108bf */
[----:B------:R-:W0:Y:S01]  /*28f0*/  MUFU.EX2 R183, R183 ;  /* 0x000000b700b77308 */ /* 0x000e220000000800 */
[----:B--2---:R-:W-:Y:S01]  /*2900*/  F2FP.BF16.F32.PACK_AB R154, R182, R179 ;  /* 0x000000b3b69a723e */ /* 0x004fe200000010ff */
[----:B------:R1:W-:Y:S06]  /*2910*/  BAR.ARV R5, 0x100 ;  /* 0x000400050000751d */ /* 0x0003ec0000002000 */
[----:B------:R2:W-:Y:S01]  /*2920*/  @!P1 SYNCS.ARRIVE.TRANS64.RED.A1T0 RZ, [R24+URZ], RZ ;  /* 0x000000ff18ff99a7 */ /* 0x0005e2000810043f */
[----:B------:R-:W-:Y:S01]  /*2930*/  MUFU.EX2 R180, R180 ;  /* 0x000000b400b47308 */ /* 0x000fe20000000800 */
[----:B------:R3:W-:Y:S01]  /*2940*/  BAR.SYNC.DEFER_BLOCKING R192, 0x100 ;  /* 0x000400c00000751d */ /* 0x0007e20000010000 */
[--C-:B------:R-:W-:Y:S01]  /*2950*/  FFMA.FTZ R168, R172, UR27, -R191.reuse ;  /* 0x0000001baca87c23 */ /* 0x100fe200080108bf */
[--C-:B------:R-:W-:Y:S01]  /*2960*/  FFMA.FTZ R167, R169, UR27, -R190.reuse ;  /* 0x0000001ba9a77c23 */ /* 0x100fe200080108be */
[--C-:B------:R-:W-:Y:S01]  /*2970*/  FFMA.FTZ R172, R174, UR27, -R190.reuse ;  /* 0x0000001baeac7c23 */ /* 0x100fe200080108be */
[--C-:B------:R-:W-:Y:S01]  /*2980*/  FFMA.FTZ R162, R162, UR27, -R191.reuse ;  /* 0x0000001ba2a27c23 */ /* 0x100fe200080108bf */
[--C-:B------:R-:W-:Y:S01]  /*2990*/  FFMA.FTZ R169, R186, UR27, -R190.reuse ;  /* 0x0000001bbaa97c23 */ /* 0x100fe200080108be */
[--C-:B------:R-:W-:Y:S01]  /*29a0*/  FFMA.FTZ R174, R189, UR27, -R190.reuse ;  /* 0x0000001bbdae7c23 */ /* 0x100fe200080108be */
[----:B------:R-:W4:Y:S01]  /*29b0*/  MUFU.EX2 R181, R181 ;  /* 0x000000b500b57308 */ /* 0x000f220000000800 */
[----:B0-----:R-:W-:Y:S01]  /*29c0*/  F2FP.BF16.F32.PACK_AB R153, R183, R178 ;  /* 0x000000b2b799723e */ /* 0x001fe200000010ff */
[--C-:B---3--:R-:W-:Y:S01]  /*29d0*/  FFMA.FTZ R192, R171, UR27, -R190.reuse ;  /* 0x0000001babc07c23 */ /* 0x108fe200080108be */
[--C-:B------:R-:W-:Y:S01]  /*29e0*/  FFMA.FTZ R171, R170, UR27, -R191.reuse ;  /* 0x0000001baaab7c23 */ /* 0x100fe200080108bf */
[--C-:B------:R-:W-:Y:S01]  /*29f0*/  FFMA.FTZ R170, R173, UR27, -R191.reuse ;  /* 0x0000001badaa7c23 */ /* 0x100fe200080108bf */
[--C-:B------:R-:W-:Y:S01]  /*2a00*/  FFMA.FTZ R173, R175, UR27, -R191.reuse ;  /* 0x0000001bafad7c23 */ /* 0x100fe200080108bf */
[--C-:B------:R-:W-:Y:S01]  /*2a10*/  FFMA.FTZ R175, R185, UR27, -R190.reuse ;  /* 0x0000001bb9af7c23 */ /* 0x100fe200080108be */
[--C-:B------:R-:W-:Y:S01]  /*2a20*/  FFMA.FTZ R185, R188, UR27, -R190.reuse ;  /* 0x0000001bbcb97c23 */ /* 0x100fe200080108be */
[----:B------:R-:W-:Y:S01]  /*2a30*/  MUFU.EX2 R6, R6 ;  /* 0x0000000600067308 */ /* 0x000fe20000000800 */
[----:B------:R-:W-:Y:S01]  /*2a40*/  FFMA.FTZ R166, R166, UR27, -R191 ;  /* 0x0000001ba6a67c23 */ /* 0x000fe200080108bf */
[--C-:B------:R-:W-:Y:S01]  /*2a50*/  FFMA.FTZ R186, R187, UR27, -R190.reuse ;  /* 0x0000001bbbba7c23 */ /* 0x100fe200080108be */
[----:B------:R-:W-:Y:S01]  /*2a60*/  FFMA.FTZ R188, R193, UR27, -R190 ;  /* 0x0000001bc1bc7c23 */ /* 0x000fe200080108be */
[----:B------:R-:W-:Y:S01]  /*2a70*/  FADD.FTZ R176, R177, R176 ;  /* 0x000000b0b1b07221 */ /* 0x000fe20000010000 */
[----:B------:R-:W-:Y:S01]  /*2a80*/  FADD.FTZ R183, R178, R183 ;  /* 0x000000b7b2b77221 */ /* 0x000fe20000010000 */
[----:B------:R-:W-:-:S02]  /*2a90*/  @!P1 VIADD R184, R184, 0x32460 ;  /* 0x00032460b8b89836 */ /* 0x000fc40000000000 */
[----:B------:R-:W0:Y:S01]  /*2aa0*/  MUFU.EX2 R195, R195 ;  /* 0x000000c300c37308 */ /* 0x000e220000000800 */
[----:B----4-:R-:W-:Y:S01]  /*2ab0*/  F2FP.BF16.F32.PACK_AB R155, R181, R180 ;  /* 0x000000b4b59b723e */ /* 0x010fe200000010ff */
[----:B------:R-:W-:Y:S01]  /*2ac0*/  FADD.FTZ R179, R179, R176 ;  /* 0x000000b0b3b37221 */ /* 0x000fe20000010000 */
[----:B------:R-:W-:Y:S01]  /*2ad0*/  FADD.FTZ R180, R180, R183 ;  /* 0x000000b7b4b47221 */ /* 0x000fe20000010000 */
[----:B------:R-:W-:Y:S01]  /*2ae0*/  @!P1 PRMT R184, RZ, 0x654, R184 ;  /* 0x00000654ffb89816 */ /* 0x000fe200000000b8 */
[----:B--2---:R-:W-:Y:S01]  /*2af0*/  WARPGROUP.ARRIVE ;  /* 0x00000000000079c5 */ /* 0x004fe20000000000 */
[----:B------:R-:W-:Y:S01]  /*2b00*/  FADD.FTZ R179, R182, R179 ;  /* 0x000000b3b6b37221 */ /* 0x000fe20000010000 */
[----:B------:R-:W-:Y:S01]  /*2b10*/  FADD.FTZ R181, R181, R180 ;  /* 0x000000b4b5b57221 */ /* 0x000fe20000010000 */
[----:B------:R-:W-:Y:S03]  /*2b20*/  MUFU.EX2 R8, R8 ;  /* 0x0000000800087308 */ /* 0x000fe60000000800 */
[----:B------:R-:W-:Y:S01]  /*2b30*/  HGMMA.64x256x16.F32.BF16 R24, R152, gdesc[UR4].tnspB, RZ, !UPT, gsb0 ;  /* 0x43e0000498187df0 */ /* 0x000fe2000c0018ff */
[----:B------:R-:W-:Y:S01]  /*2b40*/  UIADD3 UR6, UR10, 0x80, URZ ;  /* 0x000000800a067890 */ /* 0x000fe2000fffe03f */
[----:B------:R-:W-:-:S03]  /*2b50*/  UMOV UR7, 0x40000040 ;  /* 0x4000004000077882 */ /* 0x000fc60000000000 */
[----:B------:R-:W-:Y:S08]  /*2b60*/  MUFU.EX2 R11, R11 ;  /* 0x0000000b000b7308 */ /* 0x000ff00000000800 */
[----:B------:R-:W-:Y:S08]  /*2b70*/  MUFU.EX2 R4, R4 ;  /* 0x0000000400047308 */ /* 0x000ff00000000800 */
[----:B------:R-:W2:Y:S08]  /*2b80*/  MUFU.EX2 R7, R7 ;  /* 0x0000000700077308 */ /* 0x000eb00000000800 */
[----:B------:R-:W-:Y:S08]  /*2b90*/  MUFU.EX2 R9, R9 ;  /* 0x0000000900097308 */ /* 0x000ff00000000800 */
[----:B------:R-:W3:Y:S08]  /*2ba0*/  MUFU.EX2 R20, R20 ;  /* 0x0000001400147308 */ /* 0x000ef00000000800 */
[----:B------:R-:W-:Y:S08]  /*2bb0*/  MUFU.EX2 R12, R12 ;  /* 0x0000000c000c7308 */ /* 0x000ff00000000800 */
[----:B------:R-:W4:Y:S08]  /*2bc0*/  MUFU.EX2 R13, R13 ;  /* 0x0000000d000d7308 */ /* 0x000f300000000800 */
[----:B------:R-:W-:Y:S08]  /*2bd0*/  MUFU.EX2 R15, R15 ;  /* 0x0000000f000f7308 */ /* 0x000ff00000000800 */
[----:B------:R-:W-:Y:S08]  /*2be0*/  MUFU.EX2 R156, R156 ;  /* 0x0000009c009c7308 */ /* 0x000ff00000000800 */
[----:B------:R-:W-:Y:S08]  /*2bf0*/  MUFU.EX2 R10, R10 ;  /* 0x0000000a000a7308 */ /* 0x000ff00000000800 */
[----:B------:R-:W5:Y:S08]  /*2c00*/  MUFU.EX2 R197, R197 ;  /* 0x000000c500c57308 */ /* 0x000f700000000800 */
[----:B------:R-:W-:Y:S08]  /*2c10*/  MUFU.EX2 R14, R14 ;  /* 0x0000000e000e7308 */ /* 0x000ff00000000800 */
[----:B------:R-:W1:Y:S08]  /*2c20*/  MUFU.EX2 R21, R21 ;  /* 0x0000001500157308 */ /* 0x000e700000000800 */
[----:B------:R-:W-:Y:S08]  /*2c30*/  MUFU.EX2 R157, R157 ;  /* 0x0000009d009d7308 */ /* 0x000ff00000000800 */
[----:B------:R-:W1:Y:S08]  /*2c40*/  MUFU.EX2 R158, R158 ;  /* 0x0000009e009e7308 */ /* 0x000e700000000800 */
[----:B------:R-:W-:Y:S08]  /*2c50*/  MUFU.EX2 R160, R160 ;  /* 0x000000a000a07308 */ /* 0x000ff00000000800 */
[----:B------:R-:W-:Y:S08]  /*2c60*/  MUFU.EX2 R161, R161 ;  /* 0x000000a100a17308 */ /* 0x000ff00000000800 */
[----:B------:R-:W-:Y:S08]  /*2c70*/  MUFU.EX2 R23, R23 ;  /* 0x0000001700177308 */ /* 0x000ff00000000800 */
[----:B------:R-:W1:Y:S08]  /*2c80*/  MUFU.EX2 R164, R164 ;  /* 0x000000a400a47308 */ /* 0x000e700000000800 */
        /* <DEDUP_REMOVED lines=14> */
[----:B------:R-:W-:Y:S01]  /*2d70*/  MUFU.EX2 R175, R175 ;  /* 0x000000af00af7308 */ /* 0x000fe20000000800 */
[----:B------:R-:W-:-:S02]  /*2d80*/  WARPGROUP.DEPBAR.LE gsb0, 0x0 ;  /* 0x00008000000079c5 */ /* 0x000fc40000010000 */
[----:B0-----:R-:W-:Y:S01]  /*2d90*/  F2FP.BF16.F32.PACK_AB R152, R195, R6 ;  /* 0x00000006c398723e */ /* 0x001fe200000010ff */
[----:B------:R-:W-:Y:S01]  /*2da0*/  FADD.FTZ R6, R6, R179 ;  /* 0x000000b306067221 */ /* 0x000fe20000010000 */
[----:B--2---:R-:W-:Y:S01]  /*2db0*/  F2FP.BF16.F32.PACK_AB R153, R7, R4 ;  /* 0x000000040799723e */ /* 0x004fe200000010ff */
[----:B------:R-:W-:Y:S01]  /*2dc0*/  FADD.FTZ R4, R4, R181 ;  /* 0x000000b504047221 */ /* 0x000fe20000010000 */
[----:B------:R-:W-:Y:S01]  /*2dd0*/  F2FP.BF16.F32.PACK_AB R154, R11, R8 ;  /* 0x000000080b9a723e */ /* 0x000fe200000010ff */
[----:B------:R-:W0:Y:S01]  /*2de0*/  MUFU.EX2 R186, R186 ;  /* 0x000000ba00ba7308 */ /* 0x000e220000000800 */
[----:B---3--:R-:W-:Y:S01]  /*2df0*/  F2FP.BF16.F32.PACK_AB R155, R20, R9 ;  /* 0x00000009149b723e */ /* 0x008fe200000010ff */
[----:B------:R-:W-:Y:S01]  /*2e00*/  FADD.FTZ R195, R195, R6 ;  /* 0x00000006c3c37221 */ /* 0x000fe20000010000 */
[----:B------:R-:W-:Y:S02]  /*2e10*/  FADD.FTZ R4, R7, R4 ;  /* 0x0000000407047221 */ /* 0x000fe40000010000 */
[----:B------:R-:W-:Y:S01]  /*2e20*/  WARPGROUP.ARRIVE ;  /* 0x00000000000079c5 */ /* 0x000fe20000000000 */
[----:B------:R-:W-:Y:S01]  /*2e30*/  FADD.FTZ R8, R8, R195 ;  /* 0x000000c308087221 */ /* 0x000fe20000010000 */
[----:B------:R-:W-:Y:S01]  /*2e40*/  FADD.FTZ R9, R9, R4 ;  /* 0x0000000409097221 */ /* 0x000fe20000010000 */
[----:B------:R-:W-:Y:S02]  /*2e50*/  MUFU.EX2 R185, R185 ;  /* 0x000000b900b97308 */ /* 0x000fe40000000800 */
[----:B------:R-:W-:Y:S01]  /*2e60*/  FADD.FTZ R11, R11, R8 ;  /* 0x000000080b0b7221 */ /* 0x000fe20000010000 */
[----:B------:R-:W-:Y:S01]  /*2e70*/  HGMMA.64x256x16.F32.BF16 R24, R152, gdesc[UR4].tnspB, R24, gsb0 ;  /* 0x43e0000498187df0 */ /* 0x000fe20008001818 */
[----:B------:R-:W-:Y:S01]  /*2e80*/  UIADD3 UR6, UR10, 0x100, URZ ;  /* 0x000001000a067890 */ /* 0x000fe2000fffe03f */
[----:B------:R-:W-:Y:S01]  /*2e90*/  FADD.FTZ R9, R20, R9 ;  /* 0x0000000914097221 */ /* 0x000fe20000010000 */
[----:B------:R-:W-:-:S02]  /*2ea0*/  UMOV UR7, 0x40000040 ;  /* 0x4000004000077882 */ /* 0x000fc40000000000 */
[----:B------:R-:W2:Y:S01]  /*2eb0*/  MUFU.EX2 R188, R188 ;  /* 0x000000bc00bc7308 */ /* 0x000ea20000000800 */
[----:B------:R-:W-:Y:S02]  /*2ec0*/  WARPGROUP.DEPBAR.LE gsb0, 0x0 ;  /* 0x00008000000079c5 */ /* 0x000fe40000010000 */
[----:B----4-:R-:W-:Y:S01]  /*2ed0*/  F2FP.BF16.F32.PACK_AB R152, R13, R12 ;  /* 0x0000000c0d98723e */ /* 0x010fe200000010ff */
[----:B------:R-:W-:Y:S01]  /*2ee0*/  FADD.FTZ R12, R12, R11 ;  /* 0x0000000b0c0c7221 */ /* 0x000fe20000010000 */
[----:B-----5:R-:W-:Y:S01]  /*2ef0*/  F2FP.BF16.F32.PACK_AB R153, R197, R10 ;  /* 0x0000000ac599723e */ /* 0x020fe200000010ff */
[----:B------:R-:W-:Y:S01]  /*2f00*/  FADD.FTZ R10, R10, R9 ;  /* 0x000000090a0a7221 */ /* 0x000fe20000010000 */
[----:B------:R-:W-:Y:S01]  /*2f10*/  F2FP.BF16.F32.PACK_AB R154, R156, R15 ;  /* 0x0000000f9c9a723e */ /* 0x000fe200000010ff */
[----:B------:R-:W-:Y:S01]  /*2f20*/  FADD.FTZ R12, R13, R12 ;  /* 0x0000000c0d0c7221 */ /* 0x000fe20000010000 */
[----:B-1----:R-:W-:Y:S01]  /*2f30*/  F2FP.BF16.F32.PACK_AB R155, R21, R14 ;  /* 0x0000000e159b723e */ /* 0x002fe200000010ff */
[----:B------:R-:W-:-:S02]  /*2f40*/  FADD.FTZ R197, R197, R10 ;  /* 0x0000000ac5c57221 */ /* 0x000fc40000010000 */
[----:B------:R-:W-:Y:S01]  /*2f50*/  FADD.FTZ R15, R15, R12 ;  /* 0x0000000c0f0f7221 */ /* 0x000fe20000010000 */
[----:B------:R-:W-:Y:S01]  /*2f60*/  WARPGROUP.ARRIVE ;  /* 0x00000000000079c5 */ /* 0x000fe20000000000 */
[----:B------:R-:W-:Y:S02]  /*2f70*/  FADD.FTZ R14, R14, R197 ;  /* 0x000000c50e0e7221 */ /* 0x000fe40000010000 */
[----:B------:R-:W-:Y:S02]  /*2f80*/  FADD.FTZ R156, R156, R15 ;  /* 0x0000000f9c9c7221 */ /* 0x000fe40000010000 */
[----:B------:R-:W-:-:S05]  /*2f90*/  FADD.FTZ R14, R21, R14 ;  /* 0x0000000e150e7221 */ /* 0x000fca0000010000 */
[----:B------:R-:W-:Y:S01]  /*2fa0*/  HGMMA.64x256x16.F32.BF16 R24, R152, gdesc[UR4].tnspB, R24, gsb0 ;  /* 0x43e0000498187df0 */ /* 0x000fe20008001818 */
[----:B------:R-:W-:Y:S01]  /*2fb0*/  UIADD3 UR6, UR10, 0x180, URZ ;  /* 0x000001800a067890 */ /* 0x000fe2000fffe03f */
[----:B------:R-:W-:Y:S01]  /*2fc0*/  UMOV UR7, 0x40000040 ;  /* 0x4000004000077882 */ /* 0x000fe20000000000 */
[----:B------:R-:W-:Y:S02]  /*2fd0*/  WARPGROUP.DEPBAR.LE gsb0, 0x0 ;  /* 0x00008000000079c5 */ /* 0x000fe40000010000 */
[----:B------:R-:W-:Y:S01]  /*2fe0*/  F2FP.BF16.F32.PACK_AB R152, R158, R157 ;  /* 0x0000009d9e98723e */ /* 0x000fe200000010ff */
[----:B------:R-:W-:Y:S01]  /*2ff0*/  FADD.FTZ R157, R157, R156 ;  /* 0x0000009c9d9d7221 */ /* 0x000fe20000010000 */
[----:B------:R-:W-:Y:S01]  /*3000*/  F2FP.BF16.F32.PACK_AB R153, R164, R23 ;  /* 0x00000017a499723e */ /* 0x000fe200000010ff */
[----:B------:R-:W-:Y:S01]  /*3010*/  FADD.FTZ R23, R23, R14 ;  /* 0x0000000e17177221 */ /* 0x000fe20000010000 */
[----:B------:R-:W-:Y:S01]  /*3020*/  F2FP.BF16.F32.PACK_AB R154, R161, R160 ;  /* 0x000000a0a19a723e */ /* 0x000fe200000010ff */
[----:B------:R-:W-:Y:S01]  /*3030*/  FADD.FTZ R157, R158, R157 ;  /* 0x0000009d9e9d7221 */ /* 0x000fe20000010000 */
[----:B------:R-:W-:Y:S01]  /*3040*/  F2FP.BF16.F32.PACK_AB R155, R192, R159 ;  /* 0x0000009fc09b723e */ /* 0x000fe200000010ff */
[----:B------:R-:W-:-:S02]  /*3050*/  FADD.FTZ R164, R164, R23 ;  /* 0x00000017a4a47221 */ /* 0x000fc40000010000 */
[----:B------:R-:W-:Y:S01]  /*3060*/  FADD.FTZ R160, R160, R157 ;  /* 0x0000009da0a07221 */ /* 0x000fe20000010000 */
[----:B------:R-:W-:Y:S01]  /*3070*/  WARPGROUP.ARRIVE ;  /* 0x00000000000079c5 */ /* 0x000fe20000000000 */
[----:B------:R-:W-:Y:S02]  /*3080*/  FADD.FTZ R159, R159, R164 ;  /* 0x000000a49f9f7221 */ /* 0x000fe40000010000 */
[----:B------:R-:W-:Y:S02]  /*3090*/  FADD.FTZ R161, R161, R160 ;  /* 0x000000a0a1a17221 */ /* 0x000fe40000010000 */
[----:B------:R-:W-:-:S08]  /*30a0*/  FADD.FTZ R192, R192, R159 ;  /* 0x0000009fc0c07221 */ /* 0x000fd00000010000 */
        /* <DEDUP_REMOVED lines=23> */
[----:B0-----:R-:W-:Y:S01]  /*3220*/  F2FP.BF16.F32.PACK_AB R153, R186, R175 ;  /* 0x000000afba99723e */ /* 0x001fe200000010ff */
[----:B------:R-:W-:Y:S01]  /*3230*/  FADD.FTZ R175, R175, R174 ;  /* 0x000000aeafaf7221 */ /* 0x000fe20000010000 */
[----:B------:R-:W-:Y:S01]  /*3240*/  F2FP.BF16.F32.PACK_AB R154, R173, R170 ;  /* 0x000000aaad9a723e */ /* 0x000fe200000010ff */
[----:B------:R-:W-:Y:S01]  /*3250*/  FADD.FTZ R171, R171, R166 ;  /* 0x000000a6abab7221 */ /* 0x000fe20000010000 */
[----:B--2---:R-:W-:Y:S01]  /*3260*/  F2FP.BF16.F32.PACK_AB R155, R188, R185 ;  /* 0x000000b9bc9b723e */ /* 0x004fe200000010ff */
[----:B------:R-:W-:-:S02]  /*3270*/  FADD.FTZ R186, R186, R175 ;  /* 0x000000afbaba7221 */ /* 0x000fc40000010000 */
[----:B------:R-:W-:Y:S01]  /*3280*/  FADD.FTZ R4, R170, R171 ;  /* 0x000000abaa047221 */ /* 0x000fe20000010000 */
[----:B------:R-:W-:Y:S01]  /*3290*/  WARPGROUP.ARRIVE ;  /* 0x00000000000079c5 */ /* 0x000fe20000000000 */
[----:B------:R-:W-:Y:S02]  /*32a0*/  FADD.FTZ R185, R185, R186 ;  /* 0x000000bab9b97221 */ /* 0x000fe40000010000 */
[----:B------:R-:W-:Y:S02]  /*32b0*/  FADD.FTZ R4, R173, R4 ;  /* 0x00000004ad047221 */ /* 0x000fe40000010000 */
[----:B------:R-:W-:-:S08]  /*32c0*/  FADD.FTZ R6, R188, R185 ;  /* 0x000000b9bc067221 */ /* 0x000fd00000010000 */
[----:B------:R-:W-:Y:S03]  /*32d0*/  HGMMA.64x256x16.F32.BF16 R24, R152, gdesc[UR4].tnspB, R24, gsb0 ;  /* 0x43e0000498187df0 */ /* 0x000fe60008001818 */
[----:B------:R-:W-:Y:S02]  /*32e0*/  WARPGROUP.DEPBAR.LE gsb0, 0x0 ;  /* 0x00008000000079c5 */ /* 0x000fe40000010000 */
[----:B------:R0:W-:Y:S01]  /*32f0*/  @!P1 SYNCS.ARRIVE.TRANS64.RED.A1T0 RZ, [R184+URZ], RZ ;  /* 0x000000ffb8ff99a7 */ /* 0x0001e2000810043f */
[----:B------:R-:W-:Y:S05]  /*3300*/  @!P2 BRA `(.L_x_191) ;  /* 0x00000024000ca947 */ /* 0x000fea0003800000 */
[----:B------:R-:W-:Y:S01]  /*3310*/  IMAD.MOV.U32 R11, RZ, RZ, R3 ;  /* 0x000000ffff0b7224 */ /* 0x000fe200078e0003 */
[----:B------:R-:W-:Y:S01]  /*3320*/  UIADD3 UR45, UR45, -0x2, URZ ;  /* 0xfffffffe2d2d7890 */ /* 0x000fe2000fffe03f */
[----:B------:R-:W-:Y:S01]  /*3330*/  IMAD.MOV.U32 R7, RZ, RZ, R0 ;  /* 0x000000ffff077224 */ /* 0x000fe200078e0000 */
[----:B------:R-:W-:-:S10]  /*3340*/  ULDC UR27, c[0x0][0xa80] ;  /* 0x0002a000001b7ab9 */ /* 0x000fd40000000800 */
.L_x_200:
        /* <DEDUP_REMOVED lines=8> */
[----:B-1----:R-:W-:Y:S11]  /*33d0*/  @!P0 BRA `(.L_x_192) ;  /* 0x0000000000048947 */ /* 0x002ff60003800000 */
[----:B------:R-:W-:Y:S01]  /*33e0*/  BPT.TRAP 0x1 ;  /* 0x000000040000795c */ /* 0x000fe20000300000 */
.L_x_192:
[----:B------:R-:W1:Y:S01]  /*33f0*/  S2UR UR7, SR_CgaCtaId ;  /* 0x00000000000779c3 */ /* 0x000e620000008800 */
[----:B------:R-:W-:Y:S01]  /*3400*/  UMOV UR6, 0x400 ;  /* 0x0000040000067882 */ /* 0x000fe20000000000 */
[----:B------:R-:W-:-:S05]  /*3410*/  IMAD.U32 R0, RZ, RZ, UR37 ;  /* 0x00000025ff007e24 */ /* 0x000fca000f8e00ff */
[----:B------:R-:W-:Y:S01]  /*3420*/  SHF.L.U32 R0, R0, 0x1f, RZ ;  /* 0x0000001f00007819 */ /* 0x000fe200000006ff */
[----:B-1----:R-:W-:-:S04]  /*3430*/  ULEA UR20, UR7, UR6, 0x18 ;  /* 0x0000000607147291 */ /* 0x002fc8000f8ec03f */
[----:B------:R-:W-:-:S09]  /*3440*/  ULEA UR28, UR38, UR20, 0x3 ;  /* 0x00000014261c7291 */ /* 0x000fd2000f8e183f */
[----:B------:R1:W2:Y:S01]  /*3450*/  SYNCS.PHASECHK.TRANS64.TRYWAIT P3, [UR28+0x32430], R0 ;  /* 0x03243000ff0075a7 */ /* 0x0002a2000806015c */
[----:B------:R-:W-:Y:S05]  /*3460*/  @!P0 BRA `(.L_x_193) ;  /* 0x0000000000048947 */ /* 0x000fea0003800000 */
[----:B------:R-:W-:Y:S01]  /*3470*/  BPT.TRAP 0x1 ;  /* 0x000000040000795c */ /* 0x000fe20000300000 */
.L_x_193:
[----:B--2---:R-:W-:Y:S05]  /*3480*/  @P3 BRA `(.L_x_194) ;  /* 0x0000000000083947 */ /* 0x004fea0003800000 */
[----:B------:R-:W2:Y:S02]  /*3490*/  SYNCS.PHASECHK.TRANS64.TRYWAIT P3, [UR28+0x32430], R0 ;  /* 0x03243000ff0075a7 */ /* 0x000ea4000806015c */
[----:B--2---:R-:W-:Y:S05]  /*34a0*/  @!P3 BRA `(.L_x_195) ;  /* 0x00000098005cb947 */ /* 0x004fea0003800000 */
.L_x_194:
[----:B------:R-:W-:Y:S01]  /*34b0*/  UIMAD UR6, UR38, 0x300, UR24 ;  /* 0x00000300260678a4 */ /* 0x000fe2000f8e0218 */
[----:B0-----:R-:W-:Y:S01]  /*34c0*/  WARPGROUP.ARRIVE ;  /* 0x00000000000079c5 */ /* 0x001fe20000000000 */
[----:B------:R-:W-:Y:S01]  /*34d0*/  UMOV UR7, 0x40000040 ;  /* 0x4000004000077882 */ /* 0x000fe20000000000 */
[----:B------:R-:W-:Y:S01]  /*34e0*/  UMOV UR11, 0x40000040 ;  /* 0x40000040000b7882 */ /* 0x000fe20000000000 */
[----:B------:R-:W-:Y:S02]  /*34f0*/  UIADD3 UR10, UR6, 0x2, URZ ;  /* 0x00000002060a7890 */ /* 0x000fe4000fffe03f */
[----:B------:R-:W-:Y:S01]  /*3500*/  UIADD3 UR14, UR6, 0x4, URZ ;  /* 0x00000004060e7890 */ /* 0x000fe2000fffe03f */
[----:B------:R-:W-:Y:S02]  /*3510*/  UMOV UR15, 0x40000040 ;  /* 0x40000040000f7882 */ /* 0x000fe40000000000 */
[----:B------:R-:W-:Y:S01]  /*3520*/  HGMMA.64x96x16.F32.BF16 R152, gdesc[UR4], RZ, !UPT, gsb0 ;  /* 0x01600000049879f0 */ /* 0x000fe2000c0018ff */
[----:B------:R-:W-:Y:S01]  /*3530*/  UIADD3 UR18, UR6, 0x6, URZ ;  /* 0x0000000606127890 */ /* 0x000fe2000fffe03f */
        /* <DEDUP_REMOVED lines=11> */
[----:B------:R-:W-:Y:S05]  /*35f0*/  @!P0 BRA `(.L_x_196) ;  /* 0x0000000000048947 */ /* 0x000fea0003800000 */
[----:B------:R-:W-:Y:S01]  /*3600*/  BPT.TRAP 0x1 ;  /* 0x000000040000795c */ /* 0x000fe20000300000 */
.L_x_196:
[----:B------:R0:W3:Y:S01]  /*3610*/  SYNCS.PHASECHK.TRANS64.TRYWAIT P3, [UR28+0x32450], R0 ;  /* 0x03245000ff0075a7 */ /* 0x0000e2000806015c */
[----:B------:R-:W-:Y:S05]  /*3620*/  @!P0 BRA `(.L_x_197) ;  /* 0x0000000000048947 */ /* 0x000fea0003800000 */
[----:B------:R-:W-:Y:S01]  /*3630*/  BPT.TRAP 0x1 ;  /* 0x000000040000795c */ /* 0x000fe20000300000 */
.L_x_197:
[----:B---3--:R-:W-:Y:S05]  /*3640*/  @P3 BRA `(.L_x_198) ;  /* 0x0000000000083947 */ /* 0x008fea0003800000 */
[----:B------:R-:W3:Y:S02]  /*3650*/  SYNCS.PHASECHK.TRANS64.TRYWAIT P3, [UR28+0x32450], R0 ;  /* 0x03245000ff0075a7 */ /* 0x000ee4000806015c */
[----:B---3--:R-:W-:Y:S05]  /*3660*/  @!P3 BRA `(.L_x_199) ;  /* 0x000000980004b947 */ /* 0x008fea0003800000 */
.L_x_198:
[----:B------:R-:W-:Y:S01]  /*3670*/  ULEA UR20, UR42, UR20, 0xd ;  /* 0x000000142a147291 */ /* 0x000fe2000f8e683f */
[----:B------:R-:W-:Y:S01]  /*3680*/  WARPGROUP.ARRIVE ;  /* 0x00000000000079c5 */ /* 0x000fe20000000000 */
[----:B------:R-:W-:-:S05]  /*3690*/  UIMAD UR7, UR38, 0xc00, UR25 ;  /* 0x00000c00260778a4 */ /* 0x000fca000f8e0219 */
[----:B------:R-:W3:Y:S01]  /*36a0*/  S2R R200, SR_TID.X ;  /* 0x0000000000c87919 */ /* 0x000ee20000002100 */
[----:B------:R-:W-:Y:S01]  /*36b0*/  UIADD3 UR20, UR20, 0x22400, URZ ;  /* 0x0002240014147890 */ /* 0x000fe2000fffe03f */
[----:B------:R-:W-:Y:S01]  /*36c0*/  IMAD.U32 R20, RZ, RZ, UR28 ;  /* 0x0000001cff147e24 */ /* 0x000fe2000f8e00ff */
[----:B------:R-:W-:Y:S01]  /*36d0*/  UMOV UR23, 0x40000040 ;  /* 0x4000004000177882 */ /* 0x000fe20000000000 */
[----:B------:R-:W-:Y:S01]  /*36e0*/  UMOV UR21, 0x40000040 ;  /* 0x4000004000157882 */ /* 0x000fe20000000000 */
[----:B------:R-:W-:Y:S01]  /*36f0*/  USHF.R.U32.HI UR20, URZ, 0x4, UR20 ;  /* 0x000000043f147899 */ /* 0x000fe20008011614 */
[C---:B------:R-:W-:Y:S01]  /*3700*/  @!P1 VIADD R21, R20.reuse, 0x32440 ;  /* 0x0003244014159836 */ /* 0x040fe20000000000 */
[----:B------:R-:W-:Y:S01]  /*3710*/  UMOV UR22, UR7 ;  /* 0x0000000700167c82 */ /* 0x000fe20008000000 */
[----:B------:R-:W-:Y:S01]  /*3720*/  UIMAD UR10, UR38, 0xc00, UR26 ;  /* 0x00000c00260a78a4 */ /* 0x000fe2000f8e021a */
[----:B------:R-:W-:Y:S01]  /*3730*/  @!P1 VIADD R20, R20, 0x32460 ;  /* 0x0003246014149836 */ /* 0x000fe20000000000 */
[----:B------:R-:W-:-:S04]  /*3740*/  ULOP3.LUT UR6, UR20, 0x3fff, URZ, 0xc0, !UPT ;  /* 0x00003fff14067892 */ /* 0x000fc8000f8ec03f */
[----:B------:R-:W-:Y:S01]  /*3750*/  ULOP3.LUT UR6, UR6, 0x10000, URZ, 0xfc, !UPT ;  /* 0x0001000006067892 */ /* 0x000fe2000f8efc3f */
[----:B------:R-:W-:-:S06]  /*3760*/  @!P1 PRMT R20, RZ, 0x654, R20 ;  /* 0x00000654ff149816 */ /* 0x000fcc0000000014 */
[----:B------:R-:W-:Y:S02]  /*3770*/  UMOV UR20, UR6 ;  /* 0x0000000600147c82 */ /* 0x000fe40008000000 */
[----:B------:R-:W-:Y:S01]  /*3780*/  HGMMA.64x96x16.F32.BF16 R152, gdesc[UR20], R152, gsb0 ;  /* 0x01600000149879f0 */ /* 0x000fe20008001898 */
[----:B------:R-:W-:Y:S02]  /*3790*/  UIADD3 UR22, UR7, 0x2, URZ ;  /* 0x0000000207167890 */ /* 0x000fe4000fffe03f */
[----:B------:R-:W-:Y:S01]  /*37a0*/  UIADD3 UR20, UR6, 0x2, URZ ;  /* 0x0000000206147890 */ /* 0x000fe2000fffe03f */
[----:B------:R-:W-:Y:S01]  /*37b0*/  UMOV UR23, 0x40000040 ;  /* 0x4000004000177882 */ /* 0x000fe20000000000 */
[----:B------:R-:W-:Y:S01]  /*37c0*/  UMOV UR21, 0x40000040 ;  /* 0x4000004000157882 */ /* 0x000fe20000000000 */
[----:B---3--:R-:W-:Y:S01]  /*37d0*/  SHF.R.U32.HI R200, RZ, 0x7, R200 ;  /* 0x00000007ffc87819 */ /* 0x008fe200000116c8 */
        /* <DEDUP_REMOVED lines=98> */
[----:B------:R-:W-:Y:S01]  /*3e00*/  UMOV UR6, UR10 ;  /* 0x0000000a00067c82 */ /* 0x000fe20008000000 */
[----:B------:R-:W-:Y:S01]  /*3e10*/  UMOV UR7, 0x40000040 ;  /* 0x4000004000077882 */ /* 0x000fe20000000000 */
[----:B------:R-:W-:Y:S02]  /*3e20*/  WARPGROUP.DEPBAR.LE gsb0, 0x0 ;  /* 0x00008000000079c5 */ /* 0x000fe40000010000 */
[----:B------:R-:W-:-:S06]  /*3e30*/  WARPGROUP.ARRIVE ;  /* 0x00000000000079c5 */ /* 0x000fcc0000000000 */
[----:B------:R-:W-:Y:S03]  /*3e40*/  HGMMA.64x96x16.F32.BF16 R152, gdesc[UR20], R152, gsb0 ;  /* 0x01600000149879f0 */ /* 0x000fe60008001898 */
[----:B------:R-:W-:Y:S02]  /*3e50*/  WARPGROUP.DEPBAR.LE gsb0, 0x0 ;  /* 0x00008000000079c5 */ /* 0x000fe40000010000 */
[----:B012---:R-:W-:-:S04]  /*3e60*/  FMNMX.FTZ R0, R152, R7, !PT ;  /* 0x0000000798007209 */ /* 0x007fc80007810000 */
[----:B------:R-:W-:-:S04]  /*3e70*/  FMNMX.FTZ R3, R153, R0, !PT ;  /* 0x0000000099037209 */ /* 0x000fc80007810000 */
[----:B------:R-:W-:-:S04]  /*3e80*/  FMNMX.FTZ R0, R156, R3, !PT ;  /* 0x000000039c007209 */ /* 0x000fc80007810000 */
[----:B------:R-:W-:-:S04]  /*3e90*/  FMNMX.FTZ R3, R157, R0, !PT ;  /* 0x000000009d037209 */ /* 0x000fc80007810000 */
[----:B------:R-:W-:-:S04]  /*3ea0*/  FMNMX.FTZ R0, R160, R3, !PT ;  /* 0x00000003a0007209 */ /* 0x000fc80007810000 */
[----:B------:R-:W-:Y:S02]  /*3eb0*/  FMNMX.FTZ R3, R161, R0, !PT ;  /* 0x00000000a1037209 */ /* 0x000fe40007810000 */
[----:B------:R-:W-:Y:S02]  /*3ec0*/  FMNMX.FTZ R0, R154, R11, !PT ;  /* 0x0000000b9a007209 */ /* 0x000fe40007810000 */
[----:B------:R-:W-:Y:S02]  /*3ed0*/  FMNMX.FTZ R8, R164, R3, !PT ;  /* 0x00000003a4087209 */ /* 0x000fe40007810000 */
[----:B------:R-:W-:Y:S02]  /*3ee0*/  FMNMX.FTZ R3, R155, R0, !PT ;  /* 0x000000009b037209 */ /* 0x000fe40007810000 */
[----:B------:R-:W-:Y:S02]  /*3ef0*/  FMNMX.FTZ R5, R165, R8, !PT ;  /* 0x00000008a5057209 */ /* 0x000fe40007810000 */
[----:B------:R-:W-:-:S02]  /*3f00*/  FMNMX.FTZ R0, R158, R3, !PT ;  /* 0x000000039e007209 */ /* 0x000fc40007810000 */
        /* <DEDUP_REMOVED lines=31> */
[----:B------:R-:W-:-:S03]  /*4100*/  FMNMX.FTZ R0, R190, R3, !PT ;  /* 0x00000003be007209 */ /* 0x000fc60007810000 */
[----:B------:R-:W0:Y:S01]  /*4110*/  SHFL.BFLY PT, R5, R8, 0x2, 0x1f ;  /* 0x0c401f0008057f89 */ /* 0x000e2200000e0000 */
[----:B------:R-:W-:-:S04]  /*4120*/  FMNMX.FTZ R3, R191, R0, !PT ;  /* 0x00000000bf037209 */ /* 0x000fc80007810000 */
[----:B------:R-:W-:-:S04]  /*4130*/  FMNMX.FTZ R0, R194, R3, !PT ;  /* 0x00000003c2007209 */ /* 0x000fc80007810000 */
[----:B------:R-:W-:-:S04]  /*4140*/  FMNMX.FTZ R3, R195, R0, !PT ;  /* 0x00000000c3037209 */ /* 0x000fc80007810000 */
[----:B------:R-:W-:-:S04]  /*4150*/  FMNMX.FTZ R0, R198, R3, !PT ;  /* 0x00000003c6007209 */ /* 0x000fc80007810000 */
[----:B------:R-:W-:-:S05]  /*4160*/  FMNMX.FTZ R3, R199, R0, !PT ;  /* 0x00000000c7037209 */ /* 0x000fca0007810000 */
[----:B------:R-:W1:Y:S01]  /*4170*/  SHFL.BFLY PT, R10, R3, 0x2, 0x1f ;  /* 0x0c401f00030a7f89 */ /* 0x000e6200000e0000 */
[----:B0-----:R-:W-:-:S05]  /*4180*/  FMNMX.FTZ R5, R8, R5, !PT ;  /* 0x0000000508057209 */ /* 0x001fca0007810000 */
[----:B------:R-:W0:Y:S01]  /*4190*/  SHFL.BFLY PT, R0, R5, 0x1, 0x1f ;  /* 0x0c201f0005007f89 */ /* 0x000e2200000e0000 */
[----:B-1----:R-:W-:-:S05]  /*41a0*/  FMNMX.FTZ R10, R3, R10, !PT ;  /* 0x0000000a030a7209 */ /* 0x002fca0007810000 */
[----:B------:R-:W1:Y:S01]  /*41b0*/  SHFL.BFLY PT, R13, R10, 0x1, 0x1f ;  /* 0x0c201f000a0d7f89 */ /* 0x000e6200000e0000 */
[----:B0-----:R-:W-:-:S05]  /*41c0*/  FMNMX.FTZ R0, R5, R0, !PT ;  /* 0x0000000005007209 */ /* 0x001fca0007810000 */
[C---:B------:R-:W-:Y:S01]  /*41d0*/  FMUL.FTZ R12, R0.reuse, UR27 ;  /* 0x0000001b000c7c20 */ /* 0x040fe20008410000 */
[----:B------:R-:W-:-:S03]  /*41e0*/  FADD.FTZ R7, -R0, R7 ;  /* 0x0000000700077221 */ /* 0x000fc60000010100 */
[--C-:B------:R-:W-:Y:S01]  /*41f0*/  FFMA.FTZ R156, R156, UR27, -R12.reuse ;  /* 0x0000001b9c9c7c23 */ /* 0x100fe2000801080c */
[--C-:B------:R-:W-:Y:S01]  /*4200*/  FFMA.FTZ R8, R152, UR27, -R12.reuse ;  /* 0x0000001b98087c23 */ /* 0x100fe2000801080c */
[--C-:B------:R-:W-:Y:S01]  /*4210*/  FFMA.FTZ R9, R153, UR27, -R12.reuse ;  /* 0x0000001b99097c23 */ /* 0x100fe2000801080c */
[----:B------:R-:W-:Y:S01]  /*4220*/  FMUL.FTZ R7, R7, UR27 ;  /* 0x0000001b07077c20 */ /* 0x000fe20008410000 */
[----:B------:R-:W-:Y:S01]  /*4230*/  VIADD R153, R200, 0x8 ;  /* 0x00000008c8997836 */ /* 0x000fe20000000000 */
[----:B------:R-:W-:Y:S02]  /*4240*/  @!P1 PRMT R152, RZ, 0x654, R21 ;  /* 0x00000654ff989816 */ /* 0x000fe40000000015 */
[----:B------:R-:W-:Y:S01]  /*4250*/  MUFU.EX2 R8, R8 ;  /* 0x0000000800087308 */ /* 0x000fe20000000800 */
[----:B-1----:R-:W-:Y:S01]  /*4260*/  FMNMX.FTZ R3, R10, R13, !PT ;  /* 0x0000000d0a037209 */ /* 0x002fe20007810000 */
[----:B------:R-:W-:-:S06]  /*4270*/  FFMA.FTZ R13, R157, UR27, -R12 ;  /* 0x0000001b9d0d7c23 */ /* 0x000fcc000801080c */
[----:B------:R0:W-:Y:S01]  /*4280*/  MUFU.EX2 R10, R156 ;  /* 0x0000009c000a7308 */ /* 0x0001e20000000800 */
[--C-:B------:R-:W-:Y:S01]  /*4290*/  FFMA.FTZ R157, R160, UR27, -R12.reuse ;  /* 0x0000001ba09d7c23 */ /* 0x100fe2000801080c */
[--C-:B------:R-:W-:Y:S01]  /*42a0*/  FFMA.FTZ R160, R165, UR27, -R12.reuse ;  /* 0x0000001ba5a07c23 */ /* 0x100fe2000801080c */
[C---:B------:R-:W-:Y:S01]  /*42b0*/  FADD.FTZ R5, -R3.reuse, R11 ;  /* 0x0000000b03057221 */ /* 0x040fe20000010100 */
[----:B------:R-:W-:Y:S01]  /*42c0*/  FMUL.FTZ R23, R3, UR27 ;  /* 0x0000001b03177c20 */ /* 0x000fe20008410000 */
[--C-:B------:R-:W-:Y:S01]  /*42d0*/  FFMA.FTZ R165, R168, UR27, -R12.reuse ;  /* 0x0000001ba8a57c23 */ /* 0x100fe2000801080c */
[--C-:B------:R-:W-:Y:S01]  /*42e0*/  FFMA.FTZ R168, R173, UR27, -R12.reuse ;  /* 0x0000001bada87c23 */ /* 0x100fe2000801080c */
[----:B------:R-:W-:Y:S01]  /*42f0*/  FMUL.FTZ R11, R5, UR27 ;  /* 0x0000001b050b7c20 */ /* 0x000fe20008410000 */
[----:B------:R-:W-:Y:S01]  /*4300*/  IADD3 R5, -R200, 0xb, RZ ;  /* 0x0000000bc8057810 */ /* 0x000fe20007ffe1ff */
[--C-:B------:R-:W-:Y:S01]  /*4310*/  FFMA.FTZ R14, R154, UR27, -R23.reuse ;  /* 0x0000001b9a0e7c23 */ /* 0x100fe20008010817 */
[--C-:B------:R-:W-:Y:S01]  /*4320*/  FFMA.FTZ R15, R155, UR27, -R23.reuse ;  /* 0x0000001b9b0f7c23 */ /* 0x100fe20008010817 */
[--C-:B0-----:R-:W-:Y:S01]  /*4330*/  FFMA.FTZ R156, R159, UR27, -R23.reuse ;  /* 0x0000001b9f9c7c23 */ /* 0x101fe20008010817 */
[--C-:B------:R-:W-:Y:S01]  /*4340*/  FFMA.FTZ R158, R158, UR27, -R23.reuse ;  /* 0x0000001b9e9e7c23 */ /* 0x100fe20008010817 */
[----:B------:R1:W-:Y:S06]  /*4350*/  BAR.ARV R5, 0x100 ;  /* 0x000400050000751d */ /* 0x0003ec0000002000 */
[----:B------:R0:W-:Y:S01]  /*4360*/  @!P1 SYNCS.ARRIVE.TRANS64.RED.A1T0 RZ, [R152+URZ], RZ ;  /* 0x000000ff98ff99a7 */ /* 0x0001e2000810043f */
[----:B------:R-:W2:Y:S01]  /*4370*/  MUFU.EX2 R7, R7 ;  /* 0x0000000700077308 */ /* 0x000ea20000000800 */
[--C-:B------:R-:W-:Y:S01]  /*4380*/  FFMA.FTZ R159, R164, UR27, -R12.reuse ;  /* 0x0000001ba49f7c23 */ /* 0x100fe2000801080c */
[--C-:B------:R-:W-:Y:S01]  /*4390*/  FFMA.FTZ R164, R167, UR27, -R23.reuse ;  /* 0x0000001ba7a47c23 */ /* 0x100fe20008010817 */
[--C-:B------:R-:W-:Y:S01]  /*43a0*/  FFMA.FTZ R167, R172, UR27, -R12.reuse ;  /* 0x0000001baca77c23 */ /* 0x100fe2000801080c */
[--C-:B------:R-:W-:Y:S01]  /*43b0*/  FFMA.FTZ R172, R175, UR27, -R23.reuse ;  /* 0x0000001bafac7c23 */ /* 0x100fe20008010817 */
[--C-:B------:R-:W-:Y:S01]  /*43c0*/  FFMA.FTZ R173, R176, UR27, -R12.reuse ;  /* 0x0000001bb0ad7c23 */ /* 0x100fe2000801080c */
[--C-:B------:R-:W-:Y:S01]  /*43d0*/  FFMA.FTZ R175, R180, UR27, -R12.reuse ;  /* 0x0000001bb4af7c23 */ /* 0x100fe2000801080c */
[--C-:B------:R-:W-:Y:S01]  /*43e0*/  FFMA.FTZ R176, R181, UR27, -R12.reuse ;  /* 0x0000001bb5b07c23 */ /* 0x100fe2000801080c */
[----:B------:R-:W3:Y:S01]  /*43f0*/  MUFU.EX2 R11, R11 ;  /* 0x0000000b000b7308 */ /* 0x000ee20000000800 */
[--C-:B------:R-:W-:Y:S01]  /*4400*/  FFMA.FTZ R180, R183, UR27, -R23.reuse ;  /* 0x0000001bb7b47c23 */ /* 0x100fe20008010817 */
[--C-:B------:R-:W-:Y:S01]  /*4410*/  FFMA.FTZ R181, R184, UR27, -R12.reuse ;  /* 0x0000001bb8b57c23 */ /* 0x100fe2000801080c */
[--C-:B------:R-:W-:Y:S01]  /*4420*/  FFMA.FTZ R183, R188, UR27, -R12.reuse ;  /* 0x0000001bbcb77c23 */ /* 0x100fe2000801080c */
[--C-:B------:R-:W-:Y:S01]  /*4430*/  FFMA.FTZ R184, R189, UR27, -R12.reuse ;  /* 0x0000001bbdb87c23 */ /* 0x100fe2000801080c */
[--C-:B------:R-:W-:Y:S01]  /*4440*/  FFMA.FTZ R188, R191, UR27, -R23.reuse ;  /* 0x0000001bbfbc7c23 */ /* 0x100fe20008010817 */
[--C-:B------:R-:W-:Y:S01]  /*4450*/  FFMA.FTZ R189, R192, UR27, -R12.reuse ;  /* 0x0000001bc0bd7c23 */ /* 0x100fe2000801080c */
[--C-:B------:R-:W-:Y:S01]  /*4460*/  FFMA.FTZ R192, R194, UR27, -R23.reuse ;  /* 0x0000001bc2c07c23 */ /* 0x100fe20008010817 */
[----:B------:R-:W0:Y:S01]  /*4470*/  MUFU.EX2 R9, R9 ;  /* 0x0000000900097308 */ /* 0x000e220000000800 */
[-C--:B--2---:R-:W-:Y:S01]  /*4480*/  FMUL.FTZ R24, R24, R7.reuse ;  /* 0x0000000718187220 */ /* 0x084fe20000410000 */
[-C--:B------:R-:W-:Y:S01]  /*4490*/  FMUL.FTZ R25, R25, R7.reuse ;  /* 0x0000000719197220 */ /* 0x080fe20000410000 */
[-C--:B------:R-:W-:Y:S01]  /*44a0*/  FMUL.FTZ R28, R28, R7.reuse ;  /* 0x000000071c1c7220 */ /* 0x080fe20000410000 */
[-C--:B------:R-:W-:Y:S01]  /*44b0*/  FMUL.FTZ R29, R29, R7.reuse ;  /* 0x000000071d1d7220 */ /* 0x080fe20000410000 */
[-C--:B------:R-:W-:Y:S01]  /*44c0*/  FMUL.FTZ R32, R32, R7.reuse ;  /* 0x0000000720207220 */ /* 0x080fe20000410000 */
[-C--:B------:R-:W-:Y:S01]  /*44d0*/  FMUL.FTZ R33, R33, R7.reuse ;  /* 0x0000000721217220 */ /* 0x080fe20000410000 */
[-C--:B------:R-:W-:Y:S01]  /*44e0*/  FMUL.FTZ R36, R36, R7.reuse ;  /* 0x0000000724247220 */ /* 0x080fe20000410000 */
[----:B------:R-:W2:Y:S01]  /*44f0*/  MUFU.EX2 R13, R13 ;  /* 0x0000000d000d7308 */ /* 0x000ea20000000800 */
        /* <DEDUP_REMOVED lines=15> */
[----:B------:R-:W4:Y:S01]  /*45f0*/  MUFU.EX2 R15, R15 ;  /* 0x0000000f000f7308 */ /* 0x000f220000000800 */
[----:B------:R4:W-:Y:S01]  /*4600*/  BAR.SYNC.DEFER_BLOCKING R153, 0x100 ;  /* 0x000400990000751d */ /* 0x0009e20000010000 */
        /* <DEDUP_REMOVED lines=14> */
[----:B------:R-:W1:Y:S01]  /*46f0*/  MUFU.EX2 R156, R156 ;  /* 0x0000009c009c7308 */ /* 0x000e620000000800 */
        /* <DEDUP_REMOVED lines=30> */
[-C--:B---3--:R-:W-:Y:S01]  /*48e0*/  FMUL.FTZ R26, R26, R11.reuse ;  /* 0x0000000b1a1a7220 */ /* 0x088fe20000410000 */
        /* <DEDUP_REMOVED lines=63> */
[----:B0-----:R-:W-:Y:S01]  /*4ce0*/  F2FP.BF16.F32.PACK_AB R152, R9, R8 ;  /* 0x000000080998723e */ /* 0x001fe200000010ff */
[--C-:B-----5:R-:W-:Y:S01]  /*4cf0*/  FFMA.FTZ R158, R161, UR27, -R12.reuse ;  /* 0x0000001ba19e7c23 */ /* 0x120fe2000801080c */
[----:B--2---:R-:W-:Y:S01]  /*4d00*/  F2FP.BF16.F32.PACK_AB R154, R13, R10 ;  /* 0x0000000a0d9a723e */ /* 0x004fe200000010ff */
[--C-:B------:R-:W-:Y:S01]  /*4d10*/  FFMA.FTZ R161, R162, UR27, -R23.reuse ;  /* 0x0000001ba2a17c23 */ /* 0x100fe20008010817 */
[----:B----4-:R-:W-:Y:S01]  /*4d20*/  F2FP.BF16.F32.PACK_AB R153, R15, R14 ;  /* 0x0000000e0f99723e */ /* 0x010fe200000010ff */
[--C-:B------:R-:W-:Y:S01]  /*4d30*/  FFMA.FTZ R162, R163, UR27, -R23.reuse ;  /* 0x0000001ba3a27c23 */ /* 0x100fe20008010817 */
[----:B-1----:R-:W-:Y:S01]  /*4d40*/  F2FP.BF16.F32.PACK_AB R155, R156, R21 ;  /* 0x000000159c9b723e */ /* 0x002fe200000010ff */
[--C-:B------:R-:W-:Y:S01]  /*4d50*/  FFMA.FTZ R163, R166, UR27, -R23.reuse ;  /* 0x0000001ba6a37c23 */ /* 0x100fe20008010817 */
[----:B------:R-:W-:Y:S01]  /*4d60*/  MUFU.EX2 R157, R157 ;  /* 0x0000009d009d7308 */ /* 0x000fe20000000800 */
[--C-:B------:R-:W-:Y:S01]  /*4d70*/  FFMA.FTZ R166, R169, UR27, -R12.reuse ;  /* 0x0000001ba9a67c23 */ /* 0x100fe2000801080c */
[----:B------:R-:W-:Y:S01]  /*4d80*/  WARPGROUP.ARRIVE ;  /* 0x00000000000079c5 */ /* 0x000fe20000000000 */
[--C-:B------:R-:W-:Y:S01]  /*4d90*/  FFMA.FTZ R169, R170, UR27, -R23.reuse ;  /* 0x0000001baaa97c23 */ /* 0x100fe20008010817 */
[--C-:B------:R-:W-:Y:S01]  /*4da0*/  FFMA.FTZ R170, R171, UR27, -R23.reuse ;  /* 0x0000001babaa7c23 */ /* 0x100fe20008010817 */
[--C-:B------:R-:W-:Y:S01]  /*4db0*/  FFMA.FTZ R171, R174, UR27, -R23.reuse ;  /* 0x0000001baeab7c23 */ /* 0x100fe20008010817 */
[--C-:B------:R-:W-:Y:S01]  /*4dc0*/  FFMA.FTZ R174, R177, UR27, -R12.reuse ;  /* 0x0000001bb1ae7c23 */ /* 0x100fe2000801080c */
[--C-:B------:R-:W-:Y:S01]  /*4dd0*/  FFMA.FTZ R177, R178, UR27, -R23.reuse ;  /* 0x0000001bb2b17c23 */ /* 0x100fe20008010817 */
[----:B------:R-:W-:Y:S01]  /*4de0*/  HGMMA.64x256x16.F32.BF16 R24, R152, gdesc[UR4].tnspB, R24, gsb0 ;  /* 0x43e0000498187df0 */ /* 0x000fe20008001818 */
[----:B------:R-:W0:Y:S01]  /*4df0*/  MUFU.EX2 R158, R158 ;  /* 0x0000009e009e7308 */ /* 0x000e220000000800 */
[----:B------:R-:W-:Y:S01]  /*4e00*/  UIADD3 UR6, UR10, 0x80, URZ ;  /* 0x000000800a067890 */ /* 0x000fe2000fffe03f */
[--C-:B------:R-:W-:Y:S01]  /*4e10*/  FFMA.FTZ R178, R179, UR27, -R23.reuse ;  /* 0x0000001bb3b27c23 */ /* 0x100fe20008010817 */
[----:B------:R-:W-:Y:S01]  /*4e20*/  UMOV UR7, 0x40000040 ;  /* 0x4000004000077882 */ /* 0x000fe20000000000 */
        /* <DEDUP_REMOVED lines=9> */
[--C-:B------:R-:W-:Y:S01]  /*4ec0*/  FFMA.FTZ R194, R198, UR27, -R23.reuse ;  /* 0x0000001bc6c27c23 */ /* 0x100fe20008010817 */
[----:B------:R-:W-:Y:S01]  /*4ed0*/  FFMA.FTZ R12, R197, UR27, -R12 ;  /* 0x0000001bc50c7c23 */ /* 0x000fe2000801080c */
[----:B------:R-:W-:Y:S01]  /*4ee0*/  FFMA.FTZ R23, R199, UR27, -R23 ;  /* 0x0000001bc7177c23 */ /* 0x000fe20008010817 */
[----:B------:R-:W-:Y:S01]  /*4ef0*/  MUFU.EX2 R160, R160 ;  /* 0x000000a000a07308 */ /* 0x000fe20000000800 */
[----:B------:R-:W-:Y:S01]  /*4f00*/  FFMA.FTZ R4, R7, R4, R8 ;  /* 0x0000000407047223 */ /* 0x000fe20000010008 */
[----:B------:R-:W-:Y:S01]  /*4f10*/  FFMA.FTZ R6, R11, R6, R14 ;  /* 0x000000060b067223 */ /* 0x000fe2000001000e */
[----:B------:R-:W-:-:S02]  /*4f20*/  IMAD.MOV.U32 R11, RZ, RZ, R3 ;  /* 0x000000ffff0b7224 */ /* 0x000fc400078e0003 */
[----:B------:R-:W-:Y:S01]  /*4f30*/  FADD.FTZ R9, R9, R4 ;  /* 0x0000000409097221 */ /* 0x000fe20000010000 */
[----:B------:R-:W-:Y:S01]  /*4f40*/  FADD.FTZ R6, R15, R6 ;  /* 0x000000060f067221 */ /* 0x000fe20000010000 */
[----:B------:R-:W-:Y:S01]  /*4f50*/  IMAD.MOV.U32 R7, RZ, RZ, R0 ;  /* 0x000000ffff077224 */ /* 0x000fe200078e0000 */
[----:B------:R-:W-:Y:S01]  /*4f60*/  MUFU.EX2 R161, R161 ;  /* 0x000000a100a17308 */ /* 0x000fe20000000800 */
[----:B------:R-:W-:Y:S01]  /*4f70*/  FADD.FTZ R10, R10, R9 ;  /* 0x000000090a0a7221 */ /* 0x000fe20000010000 */
[----:B------:R-:W-:-:S03]  /*4f80*/  FADD.FTZ R21, R21, R6 ;  /* 0x0000000615157221 */ /* 0x000fc60000010000 */
[----:B------:R-:W-:Y:S01]  /*4f90*/  FADD.FTZ R10, R13, R10 ;  /* 0x0000000a0d0a7221 */ /* 0x000fe20000010000 */
[----:B------:R-:W-:Y:S02]  /*4fa0*/  FADD.FTZ R156, R156, R21 ;  /* 0x000000159c9c7221 */ /* 0x000fe40000010000 */
[----:B------:R-:W1:Y:S08]  /*4fb0*/  MUFU.EX2 R162, R162 ;  /* 0x000000a200a27308 */ /* 0x000e700000000800 */
[----:B------:R-:W-:Y:S08]  /*4fc0*/  MUFU.EX2 R163, R163 ;  /* 0x000000a300a37308 */ /* 0x000ff00000000800 */
[----:B------:R-:W2:Y:S08]  /*4fd0*/  MUFU.EX2 R164, R164 ;  /* 0x000000a400a47308 */ /* 0x000eb00000000800 */
[----:B------:R-:W-:Y:S08]  /*4fe0*/  MUFU.EX2 R165, R165 ;  /* 0x000000a500a57308 */ /* 0x000ff00000000800 */
[----:B------:R-:W3:Y:S08]  /*4ff0*/  MUFU.EX2 R166, R166 ;  /* 0x000000a600a67308 */ /* 0x000ef00000000800 */
[----:B------:R-:W-:Y:S08]  /*5000*/  MUFU.EX2 R167, R167 ;  /* 0x000000a700a77308 */ /* 0x000ff00000000800 */
[----:B------:R-:W-:Y:S08]  /*5010*/  MUFU.EX2 R168, R168 ;  /* 0x000000a800a87308 */ /* 0x000ff00000000800 */
[----:B------:R-:W-:Y:S08]  /*5020*/  MUFU.EX2 R169, R169 ;  /* 0x000000a900a97308 */ /* 0x000ff00000000800 */
[----:B------:R-:W4:Y:S08]  /*5030*/  MUFU.EX2 R170, R170 ;  /* 0x000000aa00aa7308 */ /* 0x000f300000000800 */
[----:B------:R-:W-:Y:S08]  /*5040*/  MUFU.EX2 R171, R171 ;  /* 0x000000ab00ab7308 */ /* 0x000ff00000000800 */
[----:B------:R-:W5:Y:S08]  /*5050*/  MUFU.EX2 R172, R172 ;  /* 0x000000ac00ac7308 */ /* 0x000f700000000800 */
[----:B------:R-:W-:Y:S08]  /*5060*/  MUFU.EX2 R173, R173 ;  /* 0x000000ad00ad7308 */ /* 0x000ff00000000800 */
[----:B------:R-:W5:Y:S08]  /*5070*/  MUFU.EX2 R174, R174 ;  /* 0x000000ae00ae7308 */ /* 0x000f700000000800 */
[----:B------:R-:W-:Y:S08]  /*5080*/  MUFU.EX2 R175, R175 ;  /* 0x000000af00af7308 */ /* 0x000ff00000000800 */
[----:B------:R-:W-:Y:S08]  /*5090*/  MUFU.EX2 R176, R176 ;  /* 0x000000b000b07308 */ /* 0x000ff00000000800 */
[----:B------:R-:W-:Y:S08]  /*50a0*/  MUFU.EX2 R177, R177 ;  /* 0x000000b100b17308 */ /* 0x000ff00000000800 */
[----:B------:R-:W5:Y:S08]  /*50b0*/  MUFU.EX2 R178, R178 ;  /* 0x000000b200b27308 */ /* 0x000f700000000800 */
        /* <DEDUP_REMOVED lines=12> */
[----:B------:R-:W-:Y:S01]  /*5180*/  MUFU.EX2 R191, R191 ;  /* 0x000000bf00bf7308 */ /* 0x000fe20000000800 */
[----:B------:R-:W-:-:S02]  /*5190*/  WARPGROUP.DEPBAR.LE gsb0, 0x0 ;  /* 0x00008000000079c5 */ /* 0x000fc40000010000 */
[----:B0-----:R-:W-:-:S05]  /*51a0*/  F2FP.BF16.F32.PACK_AB R152, R158, R157 ;  /* 0x0000009d9e98723e */ /* 0x001fca00000010ff */
[----:B------:R-:W-:Y:S01]  /*51b0*/  MUFU.EX2 R12, R12 ;  /* 0x0000000c000c7308 */ /* 0x000fe20000000800 */
[----:B-1----:R-:W-:Y:S01]  /*51c0*/  F2FP.BF16.F32.PACK_AB R153, R162, R161 ;  /* 0x000000a1a299723e */ /* 0x002fe200000010ff */
[----:B------:R-:W-:Y:S01]  /*51d0*/  FADD.FTZ R157, R157, R10 ;  /* 0x0000000a9d9d7221 */ /* 0x000fe20000010000 */
[----:B------:R-:W-:Y:S01]  /*51e0*/  F2FP.BF16.F32.PACK_AB R154, R160, R159 ;  /* 0x0000009fa09a723e */ /* 0x000fe200000010ff */
[----:B------:R-:W-:Y:S01]  /*51f0*/  FADD.FTZ R161, R161, R156 ;  /* 0x0000009ca1a17221 */ /* 0x000fe20000010000 */
[----:B--2---:R-:W-:Y:S01]  /*5200*/  F2FP.BF16.F32.PACK_AB R155, R164, R163 ;  /* 0x000000a3a49b723e */ /* 0x004fe200000010ff */
[----:B------:R-:W-:Y:S02]  /*5210*/  FADD.FTZ R158, R158, R157 ;  /* 0x0000009d9e9e7221 */ /* 0x000fe40000010000 */
[----:B------:R-:W-:Y:S01]  /*5220*/  MUFU.EX2 R192, R192 ;  /* 0x000000c000c07308 */ /* 0x000fe20000000800 */
[----:B------:R-:W-:Y:S01]  /*5230*/  WARPGROUP.ARRIVE ;  /* 0x00000000000079c5 */ /* 0x000fe20000000000 */
[----:B------:R-:W-:Y:S01]  /*5240*/  FADD.FTZ R162, R162, R161 ;  /* 0x000000a1a2a27221 */ /* 0x000fe20000010000 */
[----:B------:R-:W-:-:S03]  /*5250*/  FADD.FTZ R159, R159, R158 ;  /* 0x0000009e9f9f7221 */ /* 0x000fc60000010000 */
[----:B------:R-:W-:Y:S01]  /*5260*/  FADD.FTZ R163, R163, R162 ;  /* 0x000000a2a3a37221 */ /* 0x000fe20000010000 */
[----:B------:R-:W-:Y:S01]  /*5270*/  HGMMA.64x256x16.F32.BF16 R24, R152, gdesc[UR4].tnspB, R24, gsb0 ;  /* 0x43e0000498187df0 */ /* 0x000fe20008001818 */
[----:B------:R-:W-:Y:S01]  /*5280*/  UIADD3 UR6, UR10, 0x100, URZ ;  /* 0x000001000a067890 */ /* 0x000fe2000fffe03f */
[----:B------:R-:W0:Y:S01]  /*5290*/  MUFU.EX2 R193, R193 ;  /* 0x000000c100c17308 */ /* 0x000e220000000800 */
[----:B------:R-:W-:Y:S01]  /*52a0*/  UMOV UR7, 0x40000040 ;  /* 0x4000004000077882 */ /* 0x000fe20000000000 */
[----:B------:R-:W-:Y:S01]  /*52b0*/  FADD.FTZ R160, R160, R159 ;  /* 0x0000009fa0a07221 */ /* 0x000fe20000010000 */
[----:B------:R-:W-:-:S05]  /*52c0*/  FADD.FTZ R164, R164, R163 ;  /* 0x000000a3a4a47221 */ /* 0x000fca0000010000 */
[----:B------:R-:W-:Y:S08]  /*52d0*/  MUFU.EX2 R194, R194 ;  /* 0x000000c200c27308 */ /* 0x000ff00000000800 */
[----:B------:R-:W1:Y:S01]  /*52e0*/  MUFU.EX2 R23, R23 ;  /* 0x0000001700177308 */ /* 0x000e620000000800 */
[----:B------:R-:W-:Y:S02]  /*52f0*/  WARPGROUP.DEPBAR.LE gsb0, 0x0 ;  /* 0x00008000000079c5 */ /* 0x000fe40000010000 */
[----:B---3--:R-:W-:Y:S01]  /*5300*/  F2FP.BF16.F32.PACK_AB R152, R166, R165 ;  /* 0x000000a5a698723e */ /* 0x008fe200000010ff */
[----:B------:R-:W-:Y:S01]  /*5310*/  FADD.FTZ R165, R165, R160 ;  /* 0x000000a0a5a57221 */ /* 0x000fe20000010000 */
[----:B----4-:R-:W-:Y:S01]  /*5320*/  F2FP.BF16.F32.PACK_AB R153, R170, R169 ;  /* 0x000000a9aa99723e */ /* 0x010fe200000010ff */
[----:B------:R-:W-:Y:S01]  /*5330*/  FADD.FTZ R169, R169, R164 ;  /* 0x000000a4a9a97221 */ /* 0x000fe20000010000 */
[----:B------:R-:W-:Y:S01]  /*5340*/  F2FP.BF16.F32.PACK_AB R154, R168, R167 ;  /* 0x000000a7a89a723e */ /* 0x000fe200000010ff */
[----:B------:R-:W-:Y:S01]  /*5350*/  FADD.FTZ R166, R166, R165 ;  /* 0x000000a5a6a67221 */ /* 0x000fe20000010000 */
[----:B-----5:R-:W-:Y:S01]  /*5360*/  F2FP.BF16.F32.PACK_AB R155, R172, R171 ;  /* 0x000000abac9b723e */ /* 0x020fe200000010ff */
[----:B------:R-:W-:-:S02]  /*5370*/  FADD.FTZ R170, R170, R169 ;  /* 0x000000a9aaaa7221 */ /* 0x000fc40000010000 */
[----:B------:R-:W-:Y:S01]  /*5380*/  FADD.FTZ R167, R167, R166 ;  /* 0x000000a6a7a77221 */ /* 0x000fe20000010000 */
[----:B------:R-:W-:Y:S01]  /*5390*/  WARPGROUP.ARRIVE ;  /* 0x00000000000079c5 */ /* 0x000fe20000000000 */
[----:B------:R-:W-:Y:S02]  /*53a0*/  FADD.FTZ R171, R171, R170 ;  /* 0x000000aaabab7221 */ /* 0x000fe40000010000 */
[----:B------:R-:W-:Y:S02]  /*53b0*/  FADD.FTZ R168, R168, R167 ;  /* 0x000000a7a8a87221 */ /* 0x000fe40000010000 */
[----:B------:R-:W-:Y:S01]  /*53c0*/  FADD.FTZ R172, R172, R171 ;  /* 0x000000abacac7221 */ /* 0x000fe20000010000 */
[----:B------:R-:W-:Y:S01]  /*53d0*/  HGMMA.64x256x16.F32.BF16 R24, R152, gdesc[UR4].tnspB, R24, gsb0 ;  /* 0x43e0000498187df0 */ /* 0x000fe20008001818 */
[----:B------:R-:W-:Y:S01]  /*53e0*/  UIADD3 UR6, UR10, 0x180, URZ ;  /* 0x000001800a067890 */ /* 0x000fe2000fffe03f */
[----:B------:R-:W-:Y:S01]  /*53f0*/  UMOV UR7, 0x40000040 ;  /* 0x4000004000077882 */ /* 0x000fe20000000000 */
[----:B------:R-:W-:-:S02]  /*5400*/  WARPGROUP.DEPBAR.LE gsb0, 0x0 ;  /* 0x00008000000079c5 */ /* 0x000fc40000010000 */
[----:B------:R-:W-:Y:S01]  /*5410*/  F2FP.BF16.F32.PACK_AB R152, R174, R173 ;  /* 0x000000adae98723e */ /* 0x000fe200000010ff */
[----:B------:R-:W-:Y:S01]  /*5420*/  FADD.FTZ R173, R173, R168 ;  /* 0x000000a8adad7221 */ /* 0x000fe20000010000 */
[----:B------:R-:W-:Y:S01]  /*5430*/  F2FP.BF16.F32.PACK_AB R153, R178, R177 ;  /* 0x000000b1b299723e */ /* 0x000fe200000010ff */
[----:B------:R-:W-:Y:S01]  /*5440*/  FADD.FTZ R177, R177, R172 ;  /* 0x000000acb1b17221 */ /* 0x000fe20000010000 */
[----:B------:R-:W-:Y:S01]  /*5450*/  F2FP.BF16.F32.PACK_AB R154, R176, R175 ;  /* 0x000000afb09a723e */ /* 0x000fe200000010ff */
[----:B------:R-:W-:Y:S01]  /*5460*/  FADD.FTZ R174, R174, R173 ;  /* 0x000000adaeae7221 */ /* 0x000fe20000010000 */
[----:B------:R-:W-:Y:S01]  /*5470*/  F2FP.BF16.F32.PACK_AB R155, R180, R179 ;  /* 0x000000b3b49b723e */ /* 0x000fe200000010ff */
[----:B------:R-:W-:Y:S02]  /*5480*/  FADD.FTZ R178, R178, R177 ;  /* 0x000000b1b2b27221 */ /* 0x000fe40000010000 */
[----:B------:R-:W-:Y:S01]  /*5490*/  FADD.FTZ R175, R175, R174 ;  /* 0x000000aeafaf7221 */ /* 0x000fe20000010000 */
[----:B------:R-:W-:Y:S01]  /*54a0*/  WARPGROUP.ARRIVE ;  /* 0x00000000000079c5 */ /* 0x000fe20000000000 */
[----:B------:R-:W-:-:S02]  /*54b0*/  FADD.FTZ R179, R179, R178 ;  /* 0x000000b2b3b37221 */ /* 0x000fc40000010000 */
        /* <DEDUP_REMOVED lines=39> */
[----:B------:R-:W-:Y:S05]  /*5730*/  @P2 BRA `(.L_x_200) ;  /* 0xffffffdc00042947 */ /* 0x000fea000383ffff */
.L_x_191:
[----:B------:R-:W2:Y:S01]  /*5740*/  SHFL.BFLY PT, R7, R4, 0x2, 0x1f ;  /* 0x0c401f0004077f89 */ /* 0x000ea200000e0000 */
[----:B------:R-:W-:Y:S01]  /*5750*/  MOV R206, 0x400 ;  /* 0x0000040000ce7802 */ /* 0x000fe20000000f00 */
[----:B------:R-:W-:Y:S02]  /*5760*/  UIADD3 UR4, -UR43, URZ, URZ ;  /* 0x0000003f2b047290 */ /* 0x000fe4000fffe13f */
[----:B------:R-:W3:Y:S01]  /*5770*/  SHFL.BFLY PT, R9, R6, 0x2, 0x1f ;  /* 0x0c401f0006097f89 */ /* 0x000ee200000e0000 */
[----:B------:R-:W-:Y:S01]  /*5780*/  ULDC UR10, c[0x0][0xd44] ;  /* 0x00035100000a7ab9 */ /* 0x000fe20000000800 */
[----:B------:R-:W-:Y:S01]  /*5790*/  ULDC.64 UR6, c[0x0][0xc90] ;  /* 0x0003240000067ab9 */ /* 0x000fe20000000a00 */
[----:B------:R-:W-:Y:S01]  /*57a0*/  UIMAD UR10, UR10, UR4, UR41 ;  /* 0x000000040a0a72a4 */ /* 0x000fe2000f8e0229 */
[----:B------:R-:W4:Y:S01]  /*57b0*/  S2R R11, SR_CgaCtaId ;  /* 0x00000000000b7919 */ /* 0x000f220000008800 */
[----:B------:R-:W-:Y:S02]  /*57c0*/  ULDC.64 UR8, c[0x0][0xbe8] ;  /* 0x0002fa0000087ab9 */ /* 0x000fe40000000a00 */
[----:B------:R-:W-:Y:S01]  /*57d0*/  USHF.R.S32.HI UR11, URZ, 0x1f, UR10 ;  /* 0x0000001f3f0b7899 */ /* 0x000fe2000801140a */
[----:B------:R-:W0:Y:S01]  /*57e0*/  S2R R13, SR_SWINHI ;  /* 0x00000000000d7919 */ /* 0x000e220000002f00 */
[----:B------:R-:W-:-:S02]  /*57f0*/  UIMAD.WIDE.U32 UR4, UR10, UR6, URZ ;  /* 0x000000060a0472a5 */ /* 0x000fc4000f8e003f */
[----:B------:R-:W-:Y:S01]  /*5800*/  UIMAD UR6, UR11, UR6, URZ ;  /* 0x000000060b0672a4 */ /* 0x000fe2000f8e023f */
[----:B------:R1:W-:Y:S06]  /*5810*/  BAR.ARV R5, 0x100 ;  /* 0x000400050000751d */ /* 0x0003ec0000002000 */
[----:B------:R-:W-:Y:S01]  /*5820*/  UIMAD UR6, UR10, UR7, UR6 ;  /* 0x000000070a0672a4 */ /* 0x000fe2000f8e0206 */
[----:B--2---:R-:W-:Y:S01]  /*5830*/  FADD.FTZ R7, R7, R4 ;  /* 0x0000000407077221 */ /* 0x004fe20000010000 */
[----:B------:R-:W-:Y:S01]  /*5840*/  IMAD.MOV.U32 R4, RZ, RZ, RZ ;  /* 0x000000ffff047224 */ /* 0x000fe200078e00ff */
[----:B------:R-:W-:Y:S06]  /*5850*/  BAR.ARV 0x8, 0x180 ;  /* 0x0206000000007b1d */ /* 0x000fec0000002000 */
[----:B---3--:R-:W-:Y:S01]  /*5860*/  FADD.FTZ R9, R9, R6 ;  /* 0x0000000609097221 */ /* 0x008fe20000010000 */
[----:B------:R-:W-:Y:S01]  /*5870*/  IMAD.MOV.U32 R6, RZ, RZ, -0x800000 ;  /* 0xff800000ff067424 */ /* 0x000fe200078e00ff */
[----:B------:R-:W2:Y:S01]  /*5880*/  SHFL.BFLY PT, R8, R7, 0x1, 0x1f ;  /* 0x0c201f0007087f89 */ /* 0x000ea200000e0000 */
[----:B-1----:R-:W-:Y:S01]  /*5890*/  IMAD.MOV.U32 R5, RZ, RZ, -0x800000 ;  /* 0xff800000ff057424 */ /* 0x002fe200078e00ff */
[----:B------:R-:W-:-:S02]  /*58a0*/  USHF.R.S32.HI UR7, URZ, 0x1f, UR43 ;  /* 0x0000001f3f077899 */ /* 0x000fc4000801142b */
[----:B------:R-:W1:Y:S01]  /*58b0*/  SHFL.BFLY PT, R10, R9, 0x1, 0x1f ;  /* 0x0c201f00090a7f89 */ /* 0x000e6200000e0000 */
[----:B----4-:R-:W-:Y:S01]  /*58c0*/  LEA R206, R11, R206, 0x18 ;  /* 0x000000ce0bce7211 */ /* 0x010fe200078ec0ff */
[----:B------:R-:W-:Y:S01]  /*58d0*/  BAR.SYNC.DEFER_BLOCKING 0x1, 0x100 ;  /* 0x0044000000007b1d */ /* 0x000fe20000010000 */
[----:B--2---:R-:W-:Y:S01]  /*58e0*/  FADD.FTZ R12, R7, R8 ;  /* 0x00000008070c7221 */ /* 0x004fe20000010000 */
[----:B------:R-:W-:Y:S02]  /*58f0*/  IMAD.MOV.U32 R8, RZ, RZ, RZ ;  /* 0x000000ffff087224 */ /* 0x000fe400078e00ff */
[----:B-1----:R-:W-:Y:S02]  /*5900*/  FADD.FTZ R14, R9, R10 ;  /* 0x0000000a090e7221 */ /* 0x002fe40000010000 */
[----:B------:R-:W-:Y:S01]  /*5910*/  FSETP.NE.FTZ.AND P0, PT, R12, RZ, PT ;  /* 0x000000ff0c00720b */ /* 0x000fe20003f15000 */
[----:B------:R-:W-:Y:S01]  /*5920*/  IMAD R9, R22, 0x40, R2 ;  /* 0x0000004016097824 */ /* 0x000fe200078e0202 */
[----:B------:R-:W-:-:S02]  /*5930*/  MOV R10, R206 ;  /* 0x000000ce000a7202 */ /* 0x000fc40000000f00 */
[----:B0-----:R-:W-:Y:S01]  /*5940*/  MOV R11, R13 ;  /* 0x0000000d000b7202 */ /* 0x001fe20000000f00 */
[----:B------:R-:W-:Y:S01]  /*5950*/  IMAD.U32 R13, RZ, RZ, UR27 ;  /* 0x0000001bff0d7e24 */ /* 0x000fe2000f8e00ff */
[----:B------:R-:W-:-:S07]  /*5960*/  FSETP.NE.FTZ.AND P1, PT, R14, RZ, PT ;  /* 0x000000ff0e00720b */ /* 0x000fce0003f35000 */
[----:B------:R-:W0:Y:S01]  /*5970*/  @P0 MUFU.RCP R8, R12 ;  /* 0x0000000c00080308 */ /* 0x000e220000001000 */
[----:B------:R-:W-:-:S07]  /*5980*/  @P0 FMUL.FTZ R13, R13, 0.69314718246459960938 ;  /* 0x3f3172180d0d0820 */ /* 0x000fce0000410000 */
[----:B------:R-:W-:Y:S08]  /*5990*/  @P1 MUFU.RCP R4, R14 ;  /* 0x0000000e00041308 */ /* 0x000ff00000001000 */
[----:B------:R-:W1:Y:S01]  /*59a0*/  @P0 MUFU.LG2 R12, R12 ;  /* 0x0000000c000c0308 */ /* 0x000e620000000c00 */
[-C--:B0-----:R-:W-:Y:S01]  /*59b0*/  FMUL.FTZ R25, R25, R8.reuse ;  /* 0x0000000819197220 */ /* 0x081fe20000410000 */
[-C--:B------:R-:W-:Y:S01]  /*59c0*/  FMUL.FTZ R24, R24, R8.reuse ;  /* 0x0000000818187220 */ /* 0x080fe20000410000 */
[-C--:B------:R-:W-:Y:S01]  /*59d0*/  FMUL.FTZ R187, R29, R8.reuse ;  /* 0x000000081dbb7220 */ /* 0x080fe20000410000 */
[-C--:B------:R-:W-:Y:S01]  /*59e0*/  FMUL.FTZ R28, R28, R8.reuse ;  /* 0x000000081c1c7220 */ /* 0x080fe20000410000 */
[-C--:B------:R-:W-:Y:S01]  /*59f0*/  FMUL.FTZ R33, R33, R8.reuse ;  /* 0x0000000821217220 */ /* 0x080fe20000410000 */
[-C--:B------:R-:W-:Y:S01]  /*5a00*/  FMUL.FTZ R32, R32, R8.reuse ;  /* 0x0000000820207220 */ /* 0x080fe20000410000 */
[-C--:B------:R-:W-:Y:S01]  /*5a10*/  FMUL.FTZ R37, R37, R8.reuse ;  /* 0x0000000825257220 */ /* 0x080fe20000410000 */
[----:B------:R-:W0:Y:S01]  /*5a20*/  @P1 MUFU.LG2 R14, R14 ;  /* 0x0000000e000e1308 */ /* 0x000e220000000c00 */
        /* <DEDUP_REMOVED lines=57> */
[----:B------:R-:W-:-:S04]  /*5dc0*/  IMAD.WIDE R8, R9, 0x2, R10 ;  /* 0x0000000209087825 */ /* 0x000fc800078e020a */
[----:B-1----:R-:W-:Y:S01]  /*5dd0*/  @P0 FMUL.FTZ R12, R12, 0.69314718246459960938 ;  /* 0x3f3172180c0c0820 */ /* 0x002fe20000410000 */
[----:B0-----:R-:W-:Y:S01]  /*5de0*/  @P1 FMUL.FTZ R14, R14, 0.69314718246459960938 ;  /* 0x3f3172180e0e1820 */ /* 0x001fe20000410000 */
[----:B------:R-:W-:Y:S01]  /*5df0*/  FMUL.FTZ R7, R91, R4 ;  /* 0x000000045b077220 */ /* 0x000fe20000410000 */
[----:B------:R-:W-:-:S04]  /*5e00*/  IMAD.WIDE R10, R211, 0x2, R10 ;  /* 0x00000002d30a7825 */ /* 0x000fc800078e020a */
[-C--:B------:R-:W-:Y:S01]  /*5e10*/  FMUL.FTZ R176, R131, R4.reuse ;  /* 0x0000000483b07220 */ /* 0x080fe20000410000 */
[-C--:B------:R-:W-:Y:S01]  /*5e20*/  FMUL.FTZ R23, R90, R4.reuse ;  /* 0x000000045a177220 */ /* 0x080fe20000410000 */
[-C--:B------:R-:W-:Y:S01]  /*5e30*/  FMUL.FTZ R61, R94, R4.reuse ;  /* 0x000000045e3d7220 */ /* 0x080fe20000410000 */
[----:B------:R-:W-:Y:S01]  /*5e40*/  IMAD.U32 R53, RZ, RZ, UR27 ;  /* 0x0000001bff357e24 */ /* 0x000fe2000f8e00ff */
[----:B------:R-:W-:Y:S01]  /*5e50*/  IADD3 R21, P3, R10, 0xc060, RZ ;  /* 0x0000c0600a157810 */ /* 0x000fe20007f7e0ff */
[----:B------:R-:W-:Y:S01]  /*5e60*/  FMUL.FTZ R77, R98, R4 ;  /* 0x00000004624d7220 */ /* 0x000fe20000410000 */
[C---:B------:R-:W-:Y:S01]  /*5e70*/  LOP3.LUT R171, R10.reuse, 0x380, RZ, 0xc0, !PT ;  /* 0x000003800aab7812 */ /* 0x040fe200078ec0ff */
[----:B------:R-:W-:Y:S01]  /*5e80*/  @P1 FMUL.FTZ R53, R53, 0.69314718246459960938 ;  /* 0x3f31721835351820 */ /* 0x000fe20000410000 */
[----:B------:R-:W-:Y:S01]  /*5e90*/  LOP3.LUT R15, R21, 0x380, RZ, 0xc0, !PT ;  /* 0x00000380150f7812 */ /* 0x000fe200078ec0ff */
[----:B------:R-:W-:Y:S01]  /*5ea0*/  @P0 FFMA.FTZ R6, R13, R0, R12 ;  /* 0x000000000d060223 */ /* 0x000fe2000001000c */
[----:B------:R-:W-:Y:S01]  /*5eb0*/  IADD3 R91, P5, R10, 0xc020, RZ ;  /* 0x0000c0200a5b7810 */ /* 0x000fe20007fbe0ff */
[----:B------:R-:W-:Y:S01]  /*5ec0*/  @P1 FFMA.FTZ R5, R53, R3, R14 ;  /* 0x0000000335051223 */ /* 0x000fe2000001000e */
        /* <DEDUP_REMOVED lines=34> */
[----:B------:R-:W-:Y:S01]  /*60f0*/  IADD3 R0, P3, R10, 0x60, RZ ;  /* 0x000000600a007810 */ /* 0x000fe20007f7e0ff */
[----:B------:R-:W-:Y:S01]  /*6100*/  FMUL.FTZ R31, R31, R4 ;  /* 0x000000041f1f7220 */ /* 0x000fe20000410000 */
[----:B------:R-:W-:Y:S01]  /*6110*/  LOP3.LUT R170, R171, R10, RZ, 0x3c, !PT ;  /* 0x0000000aabaa7212 */ /* 0x000fe200078e3cff */
        /* <DEDUP_REMOVED lines=67> */
[--C-:B------:R-:W-:Y:S01]  /*6550*/  IMAD.MOV.U32 R171, RZ, RZ, R11.reuse ;  /* 0x000000ffffab7224 */ /* 0x100fe200078e000b */
[----:B------:R-:W-:Y:S01]  /*6560*/  IADD3 R13, P3, R8, 0x1000, RZ ;  /* 0x00001000080d7810 */ /* 0x000fe20007f7e0ff */
[--C-:B------:R-:W-:Y:S01]  /*6570*/  IMAD.X R157, RZ, RZ, R11.reuse, P4 ;  /* 0x000000ffff9d7224 */ /* 0x100fe200020e060b */
[----:B------:R-:W-:Y:S01]  /*6580*/  LOP3.LUT R3, R52, 0x380, RZ, 0xc0, !PT ;  /* 0x0000038034037812 */ /* 0x000fe200078ec0ff */
[--C-:B------:R-:W-:Y:S01]  /*6590*/  IMAD.X R159, RZ, RZ, R11.reuse, P5 ;  /* 0x000000ffff9f7224 */ /* 0x100fe200028e060b */
[----:B------:R-:W-:Y:S01]  /*65a0*/  LOP3.LUT R12, R13, 0x380, RZ, 0xc0, !PT ;  /* 0x000003800d0c7812 */ /* 0x000fe200078ec0ff */
[--C-:B------:R-:W-:Y:S01]  /*65b0*/  IMAD.X R161, RZ, RZ, R11.reuse, P6 ;  /* 0x000000ffffa17224 */ /* 0x100fe200030e060b */
[----:B------:R-:W-:Y:S01]  /*65c0*/  SHF.R.U64 R3, R3, 0x3, RZ ;  /* 0x0000000303037819 */ /* 0x000fe200000012ff */
[--C-:B------:R-:W-:Y:S01]  /*65d0*/  IMAD.X R163, RZ, RZ, R11.reuse, P0 ;  /* 0x000000ffffa37224 */ /* 0x100fe200000e060b */
[----:B------:R-:W-:Y:S01]  /*65e0*/  SHF.R.U64 R12, R12, 0x3, RZ ;  /* 0x000000030c0c7819 */ /* 0x000fe200000012ff */
[----:B------:R-:W-:Y:S01]  /*65f0*/  IMAD.X R165, RZ, RZ, R11, P1 ;  /* 0x000000ffffa57224 */ /* 0x000fe200008e060b */
[----:B------:R-:W-:Y:S01]  /*6600*/  LOP3.LUT R95, R98, 0x380, RZ, 0xc0, !PT ;  /* 0x00000380625f7812 */ /* 0x000fe200078ec0ff */
[----:B------:R-:W-:Y:S01]  /*6610*/  IMAD.U32 R10, RZ, RZ, UR4 ;  /* 0x00000004ff0a7e24 */ /* 0x000fe2000f8e00ff */
[----:B------:R-:W-:Y:S01]  /*6620*/  LOP3.LUT R158, R3, R52, RZ, 0x3c, !PT ;  /* 0x00000034039e7212 */ /* 0x000fe200078e3cff */
[----:B------:R-:W-:Y:S01]  /*6630*/  UIADD3 UR4, UR5, UR6, URZ ;  /* 0x0000000605047290 */ /* 0x000fe2000fffe03f */
[----:B------:R-:W-:-:S02]  /*6640*/  LOP3.LUT R3, R14, 0x380, RZ, 0xc0, !PT ;  /* 0x000003800e037812 */ /* 0x000fc400078ec0ff */
[----:B------:R-:W-:Y:S01]  /*6650*/  LOP3.LUT R12, R12, R13, RZ, 0x3c, !PT ;  /* 0x0000000d0c0c7212 */ /* 0x000fe200078e3cff */
[----:B------:R-:W-:Y:S01]  /*6660*/  IMAD.X R13, RZ, RZ, R9, P3 ;  /* 0x000000ffff0d7224 */ /* 0x000fe200018e0609 */
[----:B------:R-:W-:Y:S01]  /*6670*/  SHF.R.U64 R95, R95, 0x3, RZ ;  /* 0x000000035f5f7819 */ /* 0x000fe200000012ff */
[----:B------:R-:W-:Y:S01]  /*6680*/  ULDC UR6, c[0x0][0xb88] ;  /* 0x0002e20000067ab9 */ /* 0x000fe20000000800 */
[----:B------:R-:W-:Y:S02]  /*6690*/  SHF.R.U64 R3, R3, 0x3, RZ ;  /* 0x0000000303037819 */ /* 0x000fe400000012ff */
[----:B------:R-:W-:Y:S02]  /*66a0*/  IADD3 R99, P3, R8, 0x8000, RZ ;  /* 0x0000800008637810 */ /* 0x000fe40007f7e0ff */
[----:B------:R-:W-:Y:S02]  /*66b0*/  LOP3.LUT R134, R95, R98, RZ, 0x3c, !PT ;  /* 0x000000625f867212 */ /* 0x000fe400078e3cff */
[----:B------:R-:W-:-:S02]  /*66c0*/  LOP3.LUT R160, R3, R14, RZ, 0x3c, !PT ;  /* 0x0000000e03a07212 */ /* 0x000fc400078e3cff */
[----:B------:R-:W-:Y:S02]  /*66d0*/  LOP3.LUT R98, R99, 0x380, RZ, 0xc0, !PT ;  /* 0x0000038063627812 */ /* 0x000fe400078ec0ff */
[----:B------:R-:W-:Y:S02]  /*66e0*/  LOP3.LUT R3, R0, 0x380, RZ, 0xc0, !PT ;  /* 0x0000038000037812 */ /* 0x000fe400078ec0ff */
[----:B------:R-:W-:Y:S02]  /*66f0*/  SHF.R.U64 R98, R98, 0x3, RZ ;  /* 0x0000000362627819 */ /* 0x000fe400000012ff */
[----:B------:R-:W-:Y:S02]  /*6700*/  SHF.R.U64 R3, R3, 0x3, RZ ;  /* 0x0000000303037819 */ /* 0x000fe400000012ff */
[----:B------:R-:W-:Y:S01]  /*6710*/  LOP3.LUT R98, R98, R99, RZ, 0x3c, !PT ;  /* 0x0000006362627212 */ /* 0x000fe200078e3cff */
[----:B------:R-:W-:Y:S01]  /*6720*/  IMAD.X R99, RZ, RZ, R9, P3 ;  /* 0x000000ffff637224 */ /* 0x000fe200018e0609 */
[----:B------:R-:W-:-:S02]  /*6730*/  LOP3.LUT R168, R3, R0, RZ, 0x3c, !PT ;  /* 0x0000000003a87212 */ /* 0x000fc400078e3cff */
[C---:B------:R-:W-:Y:S02]  /*6740*/  IADD3 R3, P3, R8.reuse, 0xf000, RZ ;  /* 0x0000f00008037810 */ /* 0x040fe40007f7e0ff */
[----:B------:R-:W-:Y:S02]  /*6750*/  IADD3 R95, P2, R8, 0x7000, RZ ;  /* 0x00007000085f7810 */ /* 0x000fe40007f5e0ff */
[----:B------:R-:W-:Y:S01]  /*6760*/  LOP3.LUT R0, R3, 0x380, RZ, 0xc0, !PT ;  /* 0x0000038003007812 */ /* 0x000fe200078ec0ff */
[----:B------:R-:W-:Y:S01]  /*6770*/  IMAD.X R127, RZ, RZ, R9, P3 ;  /* 0x000000ffff7f7224 */ /* 0x000fe200018e0609 */
[----:B------:R-:W-:Y:S02]  /*6780*/  LOP3.LUT R94, R95, 0x380, RZ, 0xc0, !PT ;  /* 0x000003805f5e7812 */ /* 0x000fe400078ec0ff */
[----:B------:R-:W-:Y:S02]  /*6790*/  SHF.R.U64 R0, R0, 0x3, RZ ;  /* 0x0000000300007819 */ /* 0x000fe400000012ff */
[----:B------:R-:W-:-:S02]  /*67a0*/  SHF.R.U64 R94, R94, 0x3, RZ ;  /* 0x000000035e5e7819 */ /* 0x000fc400000012ff */
[----:B------:R-:W-:Y:S01]  /*67b0*/  LOP3.LUT R126, R0, R3, RZ, 0x3c, !PT ;  /* 0x00000003007e7212 */ /* 0x000fe200078e3cff */
[----:B------:R-:W-:Y:S01]  /*67c0*/  IMAD R3, RZ, RZ, -UR41 ;  /* 0x80000029ff037e24 */ /* 0x000fe2000f8e02ff */
[----:B------:R-:W0:Y:S01]  /*67d0*/  LDC R0, c[0x0][0xce8] ;  /* 0x00033a00ff007b82 */ /* 0x000e220000000800 */
[----:B------:R-:W-:Y:S01]  /*67e0*/  LOP3.LUT R94, R94, R95, RZ, 0x3c, !PT ;  /* 0x0000005f5e5e7212 */ /* 0x000fe200078e3cff */
[----:B------:R-:W-:Y:S01]  /*67f0*/  IMAD.X R95, RZ, RZ, R9, P2 ;  /* 0x000000ffff5f7224 */ /* 0x000fe200010e0609 */
[----:B------:R-:W-:Y:S02]  /*6800*/  IADD3 R123, P2, R8, 0xe000, RZ ;  /* 0x0000e000087b7810 */ /* 0x000fe40007f5e0ff */
[----:B------:R-:W-:Y:S02]  /*6810*/  F2FP.BF16.F32.PACK_AB R24, R25, R24 ;  /* 0x000000181918723e */ /* 0x000fe400000010ff */
[----:B------:R-:W-:Y:S02]  /*6820*/  LOP3.LUT R122, R123, 0x380, RZ, 0xc0, !PT ;  /* 0x000003807b7a7812 */ /* 0x000fe400078ec0ff */
[----:B------:R-:W-:-:S02]  /*6830*/  F2FP.BF16.F32.PACK_AB R25, R27, R26 ;  /* 0x0000001a1b19723e */ /* 0x000fc400000010ff */
[----:B------:R-:W-:Y:S02]  /*6840*/  SHF.R.U64 R122, R122, 0x3, RZ ;  /* 0x000000037a7a7819 */ /* 0x000fe400000012ff */
[----:B------:R-:W-:Y:S02]  /*6850*/  F2FP.BF16.F32.PACK_AB R26, R187, R28 ;  /* 0x0000001cbb1a723e */ /* 0x000fe400000010ff */
[----:B------:R-:W-:Y:S01]  /*6860*/  LOP3.LUT R122, R122, R123, RZ, 0x3c, !PT ;  /* 0x0000007b7a7a7212 */ /* 0x000fe200078e3cff */
[----:B------:R-:W-:Y:S01]  /*6870*/  IMAD.X R123, RZ, RZ, R9, P2 ;  /* 0x000000ffff7b7224 */ /* 0x000fe200010e0609 */
[----:B------:R-:W1:Y:S01]  /*6880*/  LDC R28, c[0x0][0xd38] ;  /* 0x00034e00ff1c7b82 */ /* 0x000e620000000800 */
[----:B------:R-:W-:Y:S02]  /*6890*/  MOV R170, R170 ;  /* 0x000000aa00aa7202 */ /* 0x000fe40000000f00 */
[----:B------:R-:W-:Y:S02]  /*68a0*/  F2FP.BF16.F32.PACK_AB R27, R31, R30 ;  /* 0x0000001e1f1b723e */ /* 0x000fe400000010ff */
[----:B------:R-:W-:-:S02]  /*68b0*/  LOP3.LUT R57, R90, 0x380, RZ, 0xc0, !PT ;  /* 0x000003805a397812 */ /* 0x000fc400078ec0ff */
[----:B0-----:R-:W-:Y:S01]  /*68c0*/  ISETP.NE.AND P2, PT, R0, 0x1, PT ;  /* 0x000000010000780c */ /* 0x001fe20003f45270 */
[----:B------:R0:W-:Y:S01]  /*68d0*/  STSM.16.M88.4 [R170], R24 ;  /* 0x00000018aa007844 */ /* 0x0001e20000000200 */
[----:B------:R-:W-:Y:S01]  /*68e0*/  LOP3.LUT R11, R56, 0x380, RZ, 0xc0, !PT ;  /* 0x00000380380b7812 */ /* 0x000fe200078ec0ff */
[----:B------:R-:W2:Y:S01]  /*68f0*/  LDC.64 R30, c[0x0][0xc98] ;  /* 0x00032600ff1e7b82 */ /* 0x000ea20000000a00 */
[----:B------:R-:W-:Y:S02]  /*6900*/  SHF.R.U64 R57, R57, 0x3, RZ ;  /* 0x0000000339397819 */ /* 0x000fe400000012ff */
[----:B------:R-:W-:Y:S02]  /*6910*/  SHF.R.U64 R11, R11, 0x3, RZ ;  /* 0x000000030b0b7819 */ /* 0x000fe400000012ff */
[----:B------:R-:W-:Y:S02]  /*6920*/  LOP3.LUT R146, R57, R90, RZ, 0x3c, !PT ;  /* 0x0000005a39927212 */ /* 0x000fe400078e3cff */
[----:B------:R-:W-:-:S02]  /*6930*/  LOP3.LUT R154, R11, R56, RZ, 0x3c, !PT ;  /* 0x000000380b9a7212 */ /* 0x000fc400078e3cff */
[----:B------:R-:W-:Y:S02]  /*6940*/  LOP3.LUT R11, R20, 0x380, RZ, 0xc0, !PT ;  /* 0x00000380140b7812 */ /* 0x000fe400078ec0ff */
[----:B------:R-:W-:Y:S02]  /*6950*/  IADD3 R57, P0, R8, 0x5000, RZ ;  /* 0x0000500008397810 */ /* 0x000fe40007f1e0ff */
[----:B------:R-:W-:Y:S01]  /*6960*/  F2FP.BF16.F32.PACK_AB R32, R33, R32 ;  /* 0x000000202120723e */ /* 0x000fe200000010ff */
[----:B0-----:R-:W0:Y:S01]  /*6970*/  @P2 LDC R24, c[0x0][0xcec] ;  /* 0x00033b00ff182b82 */ /* 0x001e220000000800 */
[----:B-1----:R-:W-:Y:S01]  /*6980*/  IMAD R3, R28, R3, UR44 ;  /* 0x0000002c1c037e24 */ /* 0x002fe2000f8e0203 */
[----:B------:R-:W-:Y:S02]  /*6990*/  F2FP.BF16.F32.PACK_AB R33, R35, R34 ;  /* 0x000000222321723e */ /* 0x000fe400000010ff */
[----:B------:R-:W-:Y:S02]  /*69a0*/  SHF.R.U64 R11, R11, 0x3, RZ ;  /* 0x000000030b0b7819 */ /* 0x000fe400000012ff */
[----:B------:R-:W-:-:S02]  /*69b0*/  IADD3 R91, P1, R8, 0x6000, RZ ;  /* 0x00006000085b7810 */ /* 0x000fc40007f3e0ff */
        /* <DEDUP_REMOVED lines=271> */
.L_x_202:
[----:B------:R-:W-:Y:S05]  /*7ab0*/  BSYNC B0 ;  /* 0x0000000000007941 */ /* 0x000fea0003800000 */
.L_x_201:
        /* <DEDUP_REMOVED lines=20> */
.L_x_204:
[----:B------:R-:W-:Y:S05]  /*7c00*/  BSYNC B0 ;  /* 0x0000000000007941 */ /* 0x000fea0003800000 */
.L_x_203:
        /* <DEDUP_REMOVED lines=20> */
.L_x_206:
[----:B------:R-:W-:Y:S05]  /*7d50*/  BSYNC B0 ;  /* 0x0000000000007941 */ /* 0x000fea0003800000 */
.L_x_205:
        /* <DEDUP_REMOVED lines=23> */
.L_x_208:
[----:B------:R-:W-:Y:S05]  /*7ed0*/  BSYNC B0 ;  /* 0x0000000000007941 */ /* 0x000fea0003800000 */
.L_x_207:
[----:B------:R-:W5:Y:S02]  /*7ee0*/  LDC R0, c[0x0][0xd34] ;  /* 0x00034d00ff007b82 */ /* 0x000f640000000800 */
[----:B-----5:R-:W-:-:S13]  /*7ef0*/  ISETP.LE.AND P0, PT, R0, UR44, PT ;  /* 0x0000002c00007c0c */ /* 0x020fda000bf03270 */
[----:B------:R-:W-:Y:S05]  /*7f00*/  @!P0 BRA `(.L_x_209) ;  /* 0xffffff8c00b08947 */ /* 0x000fea000383ffff */
[----:B------:R-:W-:Y:S05]  /*7f10*/  EXIT ;  /* 0x000000000000794d */ /* 0x000fea0003800000 */
.L_x_178:
        /* <DEDUP_REMOVED lines=8> */
[----:B------:R0:W-:Y:S07]  /*7fa0*/  STL [R1+0x8], R3 ;  /* 0x0000080301007387 */ /* 0x0001ee0000100800 */
[----:B------:R-:W-:Y:S05]  /*7fb0*/  @P0 BRA `(.L_x_210) ;  /* 0x0000004800600947 */ /* 0x000fea0003800000 */
[----:B------:R-:W1:Y:S01]  /*7fc0*/  S2UR UR4, SR_CgaCtaId ;  /* 0x00000000000479c3 */ /* 0x000e620000008800 */
[C---:B------:R-:W-:Y:S01]  /*7fd0*/  IMAD.SHL.U32 R2, R0.reuse, 0x8, RZ ;  /* 0x0000000800027824 */ /* 0x040fe200078e00ff */
[----:B------:R-:W-:Y:S01]  /*7fe0*/  LOP3.LUT R5, R0, 0x7f, RZ, 0xc0, !PT ;  /* 0x0000007f00057812 */ /* 0x000fe200078ec0ff */
[----:B------:R-:W-:Y:S01]  /*7ff0*/  UMOV UR37, 0x400 ;  /* 0x0000040000257882 */ /* 0x000fe20000000000 */
[----:B------:R-:W-:Y:S01]  /*8000*/  IMAD.MOV.U32 R19, RZ, RZ, RZ ;  /* 0x000000ffff137224 */ /* 0x000fe200078e00ff */
[----:B------:R-:W-:Y:S01]  /*8010*/  ULDC.64 UR40, c[0x0][0x198] ;  /* 0x0000660000287ab9 */ /* 0x000fe20000000a00 */
[C---:B0-----:R-:W-:Y:S01]  /*8020*/  LOP3.LUT R3, R2.reuse, 0x1f8, RZ, 0xc0, !PT ;  /* 0x000001f802037812 */ /* 0x041fe200078ec0ff */
[----:B------:R-:W-:Y:S01]  /*8030*/  ULDC UR38, c[0x0][0xc] ;  /* 0x0000030000267ab9 */ /* 0x000fe20000000800 */
[----:B------:R-:W-:Y:S02]  /*8040*/  LOP3.LUT R2, R2, 0x38, RZ, 0xc0, !PT ;  /* 0x0000003802027812 */ /* 0x000fe400078ec0ff */
        /* <DEDUP_REMOVED lines=8> */
[----:B------:R-:W-:Y:S01]  /*80d0*/  LEA R4, R3, UR37, 0x1 ;  /* 0x0000002503047c11 */ /* 0x000fe2000f8e08ff */
[----:B------:R-:W-:-:S04]  /*80e0*/  IMAD.U32 R3, RZ, RZ, UR5 ;  /* 0x00000005ff037e24 */ /* 0x000fc8000f8e00ff */
[----:B------:R0:W-:Y:S04]  /*80f0*/  STL [R1+0x4], R4 ;  /* 0x0000040401007387 */ /* 0x0001e80000100800 */
[----:B------:R1:W-:Y:S04]  /*8100*/  STL [R1+0x24], R3 ;  /* 0x0000240301007387 */ /* 0x0003e80000100800 */
[----:B------:R2:W-:Y:S01]  /*8110*/  STL [R1+0x8], R0 ;  /* 0x0000080001007387 */ /* 0x0005e20000100800 */
[----:B0-----:R-:W-:-:S03]  /*8120*/  LOP3.LUT R4, R2, 0x40, RZ, 0xfc, !PT ;  /* 0x0000004002047812 */ /* 0x001fc600078efcff */
[----:B------:R0:W-:Y:S01]  /*8130*/  STL [R1+0x5c], RZ ;  /* 0x00005cff01007387 */ /* 0x0001e20000100800 */
[C---:B-1----:R-:W-:Y:S02]  /*8140*/  LOP3.LUT R3, R2.reuse, 0x80, RZ, 0xfc, !PT ;  /* 0x0000008002037812 */ /* 0x042fe400078efcff */
[----:B--2---:R-:W-:-:S07]  /*8150*/  LOP3.LUT R0, R2, 0xc0, RZ, 0xfc, !PT ;  /* 0x000000c002007812 */ /* 0x004fce00078efcff */
.L_x_290:
[----:B------:R-:W2:Y:S01]  /*8160*/  LDL R2, [R1+0x24] ;  /* 0x0000240001027983 */ /* 0x000ea20000100800 */
[----:B-1----:R-:W1:Y:S01]  /*8170*/  LDC R0, c[0x0][0xd38] ;  /* 0x00034e00ff007b82 */ /* 0x002e620000000800 */
[----:B------:R-:W-:Y:S05]  /*8180*/  YIELD ;  /* 0x0000000000007946 */ /* 0x000fea0003800000 */
[----:B------:R-:W-:Y:S02]  /*8190*/  ULDC.64 UR4, c[0x0][0x418] ;  /* 0x0001060000047ab9 */ /* 0x000fe40000000a00 */
[----:B------:R-:W3:Y:S01]  /*81a0*/  LDC R17, c[0x0][0xd44] ;  /* 0x00035100ff117b82 */ /* 0x000ee20000000800 */
[----:B------:R-:W-:-:S03]  /*81b0*/  UISETP.NE.U32.AND UP0, UPT, UR4, URZ, UPT ;  /* 0x0000003f0400728c */ /* 0x000fc6000bf05070 */
[----:B------:R-:W-:Y:S01]  /*81c0*/  ULDC UR4, c[0x0][0x424] ;  /* 0x0001090000047ab9 */ /* 0x000fe20000000800 */
[----:B------:R-:W-:-:S04]  /*81d0*/  UISETP.NE.AND.EX UP0, UPT, UR5, URZ, UPT, UP0 ;  /* 0x0000003f0500728c */ /* 0x000fc8000bf05300 */
[----:B------:R-:W-:Y:S01]  /*81e0*/  USEL UR4, UR4, 0x1, UP0 ;  /* 0x0000000104047887 */ /* 0x000fe20008000000 */
[----:B-1----:R-:W-:-:S13]  /*81f0*/  ISETP.NE.AND P0, PT, R0, 0x1, PT ;  /* 0x000000010000780c */ /* 0x002fda0003f05270 */
[----:B------:R-:W2:Y:S08]  /*8200*/  @P0 LDC R0, c[0x0][0xd3c] ;  /* 0x00034f00ff000b82 */ /* 0x000eb00000000800 */
[----:B------:R-:W1:Y:S01]  /*8210*/  @P0 LDC R3, c[0x0][0xd40] ;  /* 0x00035000ff030b82 */ /* 0x000e620000000800 */
[----:B--2---:R-:W-:-:S04]  /*8220*/  @P0 IMAD.HI.U32 R0, R2, R0, RZ ;  /* 0x0000000002000227 */ /* 0x004fc800078e00ff */
[----:B------:R-:W-:Y:S01]  /*8230*/  IMAD.MOV.U32 R4, RZ, RZ, R2 ;  /* 0x000000ffff047224 */ /* 0x000fe200078e0002 */
[----:B-1----:R-:W-:Y:S02]  /*8240*/  @P0 SHF.R.U32.HI R4, RZ, R3, R0 ;  /* 0x00000003ff040219 */ /* 0x002fe40000011600 */
[----:B---3--:R-:W-:-:S03]  /*8250*/  ISETP.NE.AND P0, PT, R17, 0x1, PT ;  /* 0x000000011100780c */ /* 0x008fc60003f05270 */
[----:B------:R-:W-:Y:S01]  /*8260*/  IMAD.MOV.U32 R5, RZ, RZ, R4 ;  /* 0x000000ffff057224 */ /* 0x000fe200078e0004 */
[----:B------:R-:W-:Y:S09]  /*8270*/  STL [R1+0x10], R4 ;  /* 0x0000100401007387 */ /* 0x000ff20000100800 */
[----:B------:R-:W1:Y:S02]  /*8280*/  @P0 LDC.64 R2, c[0x0][0xd48] ;  /* 0x00035200ff020b82 */ /* 0x000e640000000a00 */
[----:B-1----:R-:W-:-:S05]  /*8290*/  @P0 IMAD.HI.U32 R2, R4, R2, RZ ;  /* 0x0000000204020227 */ /* 0x002fca00078e00ff */
[----:B------:R-:W-:-:S05]  /*82a0*/  @P0 SHF.R.U32.HI R5, RZ, R3, R2 ;  /* 0x00000003ff050219 */ /* 0x000fca0000011602 */
[----:B------:R-:W-:Y:S01]  /*82b0*/  IMAD.MOV R0, RZ, RZ, -R5 ;  /* 0x000000ffff007224 */ /* 0x000fe200078e0a05 */
[----:B------:R-:W-:Y:S03]  /*82c0*/  STL [R1+0x14], R5 ;  /* 0x0000140501007387 */ /* 0x000fe60000100800 */
[----:B------:R-:W-:Y:S02]  /*82d0*/  IMAD R17, R17, R0, R4 ;  /* 0x0000000011117224 */ /* 0x000fe400078e0204 */
[----:B------:R-:W1:Y:S02]  /*82e0*/  LDC R0, c[0x0][0x2f0] ;  /* 0x0000bc00ff007b82 */ /* 0x000e640000000800 */
[----:B-1----:R-:W-:Y:S01]  /*82f0*/  IMAD R2, R0, UR4, RZ ;  /* 0x0000000400027c24 */ /* 0x002fe2000f8e02ff */
[----:B------:R-:W-:-:S03]  /*8300*/  UIADD3 UR4, UR37, 0x1c400, URZ ;  /* 0x0001c40025047890 */ /* 0x000fc6000fffe03f */
[----:B------:R-:W-:Y:S01]  /*8310*/  VIADD R0, R2, 0x5f ;  /* 0x0000005f02007836 */ /* 0x000fe20000000000 */
[----:B------:R1:W-:Y:S01]  /*8320*/  STL [R1+0x58], R2 ;  /* 0x0000580201007387 */ /* 0x0003e20000100800 */
[----:B------:R-:W-:Y:S02]  /*8330*/  ULOP3.LUT UP0, URZ, UR4, 0x3ff, URZ, 0xc0, !UPT ;  /* 0x000003ff043f7892 */ /* 0x000fe4000f80c03f */
[----:B------:R-:W-:-:S04]  /*8340*/  IMAD.HI R0, R0, 0x2aaaaaab, RZ ;  /* 0x2aaaaaab00007827 */ /* 0x000fc800078e02ff */
[----:B------:R-:W-:Y:S02]  /*8350*/  PLOP3.LUT P0, PT, PT, PT, UP0, 0x80, 0x0 ;  /* 0x000000000000781c */ /* 0x000fe40003f0f008 */
[----:B-1----:R-:W-:-:S04]  /*8360*/  SHF.R.U32.HI R2, RZ, 0x1f, R0 ;  /* 0x0000001fff027819 */ /* 0x002fc80000011600 */
[----:B------:R-:W-:-:S05]  /*8370*/  LEA.HI.SX32 R0, R0, R2, 0x1c ;  /* 0x0000000200007211 */ /* 0x000fca00078fe2ff */
[----:B------:R1:W-:Y:S02]  /*8380*/  STL [R1+0x20], R0 ;  /* 0x0000200001007387 */ /* 0x0003e40000100800 */
[----:B0-----:R-:W-:Y:S05]  /*8390*/  @!P0 BRA `(.L_x_211) ;  /* 0x0000000000408947 */ /* 0x001fea0003800000 */
        /* <DEDUP_REMOVED lines=15> */
[----:B012---:R-:W-:Y:S05]  /*8490*/  CALL.ABS.NOINC R2 ;  /* 0x0000000002007343 */ /* 0x007fea0003c00000 */
.L_x_211:
        /* <DEDUP_REMOVED lines=8> */
[----:B------:R2:W3:Y:S01]  /*8520*/  LDC.64 R2, c[0x4][R16] ;  /* 0x0100000010027b82 */ /* 0x0004e20000000a00 */
        /* <DEDUP_REMOVED lines=8> */
[----:B--2---:R-:W-:-:S07]  /*85b0*/  IMAD.MOV.U32 R13, RZ, RZ, RZ ;  /* 0x000000ffff0d7224 */ /* 0x004fce00078e00ff */
[----:B------:R-:W-:-:S07]  /*85c0*/  LEPC R20, `(.L_x_213) ;  /* 0x000000001014794e */ /* 0x000fce0000000000 */
[----:B01-3--:R-:W-:Y:S05]  /*85d0*/  CALL.ABS.NOINC R2 ;  /* 0x0000000002007343 */ /* 0x00bfea0003c00000 */
.L_x_213:
        /* <DEDUP_REMOVED lines=15> */
.L_x_212:
[----:B------:R-:W2:Y:S01]  /*86d0*/  LDL R2, [R1+0x20] ;  /* 0x0000200001027983 */ /* 0x000ea20000100800 */
[----:B------:R-:W-:-:S03]  /*86e0*/  ULDC.64 UR4, c[0x0][0xaf0] ;  /* 0x0002bc0000047ab9 */ /* 0x000fc60000000a00 */
[----:B-1----:R-:W3:Y:S01]  /*86f0*/  LDL R0, [R1+0x14] ;  /* 0x0000140001007983 */ /* 0x002ee20000100800 */
[----:B------:R-:W-:-:S04]  /*8700*/  ISETP.NE.U32.AND P0, PT, RZ, UR4, PT ;  /* 0x00000004ff007c0c */ /* 0x000fc8000bf05070 */
[----:B------:R-:W-:Y:S01]  /*8710*/  ISETP.NE.AND.EX P0, PT, RZ, UR5, PT, P0 ;  /* 0x00000005ff007c0c */ /* 0x000fe2000bf05300 */
[----:B--2---:R-:W-:-:S12]  /*8720*/  IMAD.MOV.U32 R16, RZ, RZ, R2 ;  /* 0x000000ffff107224 */ /* 0x004fd800078e0002 */
[----:B------:R-:W1:Y:S01]  /*8730*/  @P0 LDC.64 R2, c[0x0][0xaf0] ;  /* 0x0002bc00ff020b82 */ /* 0x000e620000000a00 */
[----:B---3--:R-:W-:Y:S02]  /*8740*/  IMAD.MOV.U32 R7, RZ, RZ, R0 ;  /* 0x000000ffff077224 */ /* 0x008fe400078e0000 */
[----:B-1----:R-:W-:-:S05]  /*8750*/  @P0 IMAD.WIDE R2, R0, 0x4, R2 ;  /* 0x0000000400020825 */ /* 0x002fca00078e0202 */
[----:B------:R1:W2:Y:S01]  /*8760*/  @P0 LDG.E R7, desc[UR46][R2.64] ;  /* 0x0000002e02070981 */ /* 0x0002a2000c1e1900 */
[----:B------:R-:W-:Y:S01]  /*8770*/  VIADD R9, R16, 0xffffffff ;  /* 0xffffffff10097836 */ /* 0x000fe20000000000 */
[----:B------:R-:W-:Y:S01]  /*8780*/  UMOV UR4, 0xffffffff ;  /* 0xffffffff00047882 */ /* 0x000fe20000000000 */
[----:B------:R-:W-:Y:S01]  /*8790*/  LOP3.LUT R18, R18, 0xfffffffe, RZ, 0xc0, !PT ;  /* 0xfffffffe12127812 */ /* 0x000fe200078ec0ff */
[----:B-1----:R-:W1:Y:S02]  /*87a0*/  LDC.64 R2, c[0x0][0x418] ;  /* 0x00010600ff027b82 */ /* 0x002e640000000a00 */
[----:B-1----:R-:W-:-:S04]  /*87b0*/  ISETP.NE.U32.AND P0, PT, R2, RZ, PT ;  /* 0x000000ff0200720c */ /* 0x002fc80003f05070 */
[----:B------:R-:W-:-:S13]  /*87c0*/  ISETP.NE.AND.EX P1, PT, R3, RZ, PT, P0 ;  /* 0x000000ff0300720c */ /* 0x000fda0003f25300 */
[----:B------:R-:W-:Y:S02]  /*87d0*/  @P1 LOP3.LUT R18, R18, 0x1, RZ, 0xfc, !PT ;  /* 0x0000000112121812 */ /* 0x000fe400078efcff */
[----:B--2---:R-:W-:Y:S01]  /*87e0*/  SHF.R.S32.HI R8, RZ, 0x1f, R7 ;  /* 0x0000001fff087819 */ /* 0x004fe20000011407 */
[----:B------:R1:W-:Y:S01]  /*87f0*/  STL [R1], R7 ;  /* 0x0000000701007387 */ /* 0x0003e20000100800 */
[----:B------:R-:W-:-:S03]  /*8800*/  SEL R16, R7, RZ, !P1 ;  /* 0x000000ff07107207 */ /* 0x000fc60004800000 */
[----:B------:R1:W-:Y:S04]  /*8810*/  STL [R1+0x1c], R9 ;  /* 0x00001c0901007387 */ /* 0x0003e80000100800 */
[----:B------:R1:W-:Y:S01]  /*8820*/  STL [R1+0xc], R8 ;  /* 0x00000c0801007387 */ /* 0x0003e20000100800 */
[----:B------:R-:W-:Y:S05]  /*8830*/  BRA.DIV UR4, `(.L_x_214) ;  /* 0x0000004604a87947 */ /* 0x000fea000b800000 */
[----:B------:R-:W2:Y:S02]  /*8840*/  S2R R0, SR_TID.X ;  /* 0x0000000000007919 */ /* 0x000ea40000002100 */
[----:B--2---:R-:W-:-:S04]  /*8850*/  SHF.R.U32.HI R0, RZ, 0x5, R0 ;  /* 0x00000005ff007819 */ /* 0x004fc80000011600 */
[----:B------:R-:W-:-:S05]  /*8860*/  LOP3.LUT R0, R0, 0x3, RZ, 0xc0, !PT ;  /* 0x0000000300007812 */ /* 0x000fca00078ec0ff */
[----:B------:R2:W3:Y:S02]  /*8870*/  SHFL.IDX PT, R14, R0, RZ, 0x1f ;  /* 0x00001fff000e7589 */ /* 0x0004e400000e0000 */
.L_x_307:
[----:B---3--:R-:W-:Y:S02]  /*8880*/  ISETP.NE.AND P0, PT, R14, RZ, PT ;  /* 0x000000ff0e00720c */ /* 0x008fe40003f05270 */
[----:B------:R-:W-:Y:S02]  /*8890*/  PLOP3.LUT P2, PT, PT, PT, PT, 0x8, 0x0 ;  /* 0x000000000000781c */ /* 0x000fe40003f4e170 */
[----:B------:R-:W-:-:S11]  /*88a0*/  LOP3.LUT R18, R18, 0xfffffffd, RZ, 0xc0, !PT ;  /* 0xfffffffd12127812 */ /* 0x000fd600078ec0ff */
[----:B------:R-:W-:Y:S01]  /*88b0*/  @P2 LOP3.LUT R18, R18, 0x2, RZ, 0xfc, !PT ;  /* 0x0000000212122812 */ /* 0x000fe200078efcff */
[----:B------:R-:W-:Y:S06]  /*88c0*/  @P0 BRA `(.L_x_215) ;  /* 0x0000000000f80947 */ /* 0x000fec0003800000 */
[----:B------:R-:W-:-:S03]  /*88d0*/  UMOV UR4, 0xffffffff ;  /* 0xffffffff00047882 */ /* 0x000fc60000000000 */
[----:B------:R-:W-:Y:S05]  /*88e0*/  BRA.DIV UR4, `(.L_x_216) ;  /* 0x0000004604b07947 */ /* 0x000fea000b800000 */
[----:B------:R-:W-:-:S13]  /*88f0*/  ELECT P6, URZ, PT ;  /* 0x00000000003f782f */ /* 0x000fda00038c0000 */
.L_x_310:
[----:B------:R-:W-:Y:S05]  /*8900*/  @!P6 BRA `(.L_x_215) ;  /* 0x0000000000e8e947 */ /* 0x000fea0003800000 */
[----:B------:R3:W-:Y:S01]  /*8910*/  STL [R1+0x4c], R9 ;  /* 0x00004c0901007387 */ /* 0x0007e20000100800 */
[----:B------:R-:W-:Y:S01]  /*8920*/  IMAD.MOV.U32 R16, RZ, RZ, R7 ;  /* 0x000000ffff107224 */ /* 0x000fe200078e0007 */
[----:B------:R-:W-:Y:S06]  /*8930*/  @!P1 BRA `(.L_x_217) ;  /* 0x00000000004c9947 */ /* 0x000fec0003800000 */
[----:B------:R-:W4:Y:S01]  /*8940*/  LDC R6, c[0x0][0x43c] ;  /* 0x00010f00ff067b82 */ /* 0x000f220000000800 */
[----:B--2---:R-:W-:Y:S01]  /*8950*/  IMAD.MOV.U32 R0, RZ, RZ, R9 ;  /* 0x000000ffff007224 */ /* 0x004fe200078e0009 */
[----:B------:R-:W-:Y:S01]  /*8960*/  ULDC.64 UR4, c[0x0][0x428] ;  /* 0x00010a0000047ab9 */ /* 0x000fe20000000a00 */
[----:B----4-:R-:W-:-:S13]  /*8970*/  ISETP.NE.AND P0, PT, R6, 0x1, PT ;  /* 0x000000010600780c */ /* 0x010fda0003f05270 */
[----:B------:R-:W2:Y:S02]  /*8980*/  @P0 LDC.64 R4, c[0x0][0x440] ;  /* 0x00011000ff040b82 */ /* 0x000ea40000000a00 */
[----:B--2---:R-:W-:-:S05]  /*8990*/  @P0 IMAD.HI.U32 R4, R9, R4, RZ ;  /* 0x0000000409040227 */ /* 0x004fca00078e00ff */
        /* <DEDUP_REMOVED lines=8> */
[----:B--2---:R-:W-:-:S04]  /*8a20*/  IMAD R6, R8, UR4, RZ ;  /* 0x0000000408067c24 */ /* 0x004fc8000f8e02ff */
[----:B------:R-:W-:-:S04]  /*8a30*/  IMAD R0, R7, UR5, R6 ;  /* 0x0000000507007c24 */ /* 0x000fc8000f8e0206 */
[----:B------:R-:W-:-:S05]  /*8a40*/  IMAD.IADD R0, R5, 0x1, R0 ;  /* 0x0000000105007824 */ /* 0x000fca00078e0200 */
[----:B------:R-:W-:-:S05]  /*8a50*/  LEA.HI.X R3, R4, R3, R0, 0x2, P0 ;  /* 0x0000000304037211 */ /* 0x000fca00000f1400 */
[----:B------:R4:W5:Y:S02]  /*8a60*/  LDG.E R16, desc[UR46][R2.64] ;  /* 0x0000002e02107981 */ /* 0x000964000c1e1900 */
.L_x_217:
[----:B----4-:R-:W4:Y:S01]  /*8a70*/  LDL R2, [R1+0x8] ;  /* 0x0000080001027983 */ /* 0x010f220000100800 */
[----:B--2---:R-:W-:Y:S02]  /*8a80*/  LEA R0, R19, UR37, 0x3 ;  /* 0x0000002513007c11 */ /* 0x004fe4000f8e18ff */
[----:B----4-:R-:W-:-:S04]  /*8a90*/  SHF.L.U32 R2, R2, 0x1f, RZ ;  /* 0x0000001f02027819 */ /* 0x010fc800000006ff */
[----:B------:R-:W2:Y:S02]  /*8aa0*/  SYNCS.PHASECHK.TRANS64.TRYWAIT P0, [R0+URZ+0x32440], R2 ;  /* 0x03244002000075a7 */ /* 0x000ea4000800017f */
[----:B--2---:R-:W-:Y:S05]  /*8ab0*/  @!P0 BRA `(.L_x_218) ;  /* 0x00000044005c8947 */ /* 0x004fea0003800000 */
.L_x_311:
[----:B------:R-:W4:Y:S02]  /*8ac0*/  S2R R3, SR_TID.X ;  /* 0x0000000000037919 */ /* 0x000f240000002100 */
[----:B----4-:R-:W-:-:S04]  /*8ad0*/  LOP3.LUT R3, R3, 0x7f, RZ, 0xc0, !PT ;  /* 0x0000007f03037812 */ /* 0x010fc800078ec0ff */
[----:B------:R-:W-:-:S13]  /*8ae0*/  ISETP.NE.AND P0, PT, R3, RZ, PT ;  /* 0x000000ff0300720c */ /* 0x000fda0003f05270 */
[----:B------:R-:W-:Y:S05]  /*8af0*/  @P0 BRA `(.L_x_219) ;  /* 0x00000000001c0947 */ /* 0x000fea0003800000 */
[----:B------:R-:W4:Y:S01]  /*8b00*/  S2R R3, SR_TID.X ;  /* 0x0000000000037919 */ /* 0x000f220000002100 */
[----:B--2---:R-:W-:-:S04]  /*8b10*/  IMAD.MOV.U32 R2, RZ, RZ, 0x3000 ;  /* 0x00003000ff027424 */ /* 0x004fc800078e00ff */
[----:B------:R2:W-:Y:S01]  /*8b20*/  SYNCS.ARRIVE.TRANS64 RZ, [R0+URZ+0x32430], R2 ;  /* 0x0324300200ff79a7 */ /* 0x0005e2000800003f */
[----:B----4-:R-:W-:-:S04]  /*8b30*/  LOP3.LUT R3, R3, 0x1f, RZ, 0xc0, !PT ;  /* 0x0000001f03037812 */ /* 0x010fc800078ec0ff */
[----:B------:R-:W-:-:S13]  /*8b40*/  ISETP.NE.AND P0, PT, R3, RZ, PT ;  /* 0x000000ff0300720c */ /* 0x000fda0003f05270 */
[----:B--2---:R-:W-:Y:S05]  /*8b50*/  @!P0 BRA `(.L_x_219) ;  /* 0x0000000000048947 */ /* 0x004fea0003800000 */
[----:B------:R-:W-:Y:S01]  /*8b60*/  BPT.TRAP 0x1 ;  /* 0x000000040000795c */ /* 0x000fe20000300000 */
.L_x_219:
[----:B--2---:R-:W2:Y:S01]  /*8b70*/  LDL R2, [R1+0x4c] ;  /* 0x00004c0001027983 */ /* 0x004ea20000100800 */
        /* <DEDUP_REMOVED lines=8> */
[----:B------:R-:W-:Y:S01]  /*8c00*/  UMOV UR10, URZ ;  /* 0x0000003f000a7c82 */ /* 0x000fe20008000000 */
[----:B------:R-:W-:-:S02]  /*8c10*/  PLOP3.LUT P0, PT, PT, PT, PT, 0x80, 0x0 ;  /* 0x000000000000781c */ /* 0x000fc40003f0f070 */
[----:B------:R-:W-:Y:S02]  /*8c20*/  LOP3.LUT R18, R18, 0xfffffffd, RZ, 0xc0, !PT ;  /* 0xfffffffd12127812 */ /* 0x000fe400078ec0ff */
[----:B------:R-:W-:Y:S02]  /*8c30*/  UIMAD UR8, UR8, 0x3000, UR37 ;  /* 0x00003000080878a4 */ /* 0x000fe4000f8e0225 */
[----:B------:R-:W-:Y:S02]  /*8c40*/  UIADD3 UR9, UR9, 0x32430, URZ ;  /* 0x0003243009097890 */ /* 0x000fe4000fffe03f */
[----:B------:R-:W-:-:S05]  /*8c50*/  UIADD3 UR8, UR8, 0x1c400, URZ ;  /* 0x0001c40008087890 */ /* 0x000fca000fffe03f */
[----:B------:R-:W-:Y:S02]  /*8c60*/  @P0 LOP3.LUT R18, R18, 0x2, RZ, 0xfc, !PT ;  /* 0x0000000212120812 */ /* 0x000fe400078efcff */
[----:B--2---:R-:W-:-:S13]  /*8c70*/  R2UR UR11, R2 ;  /* 0x00000000020b72ca */ /* 0x004fda00000e0000 */
[----:B------:R-:W-:-:S09]  /*8c80*/  UIMAD UR11, UR11, 0x60, URZ ;  /* 0x000000600b0b78a4 */ /* 0x000fd2000f8e023f */
[----:B------:R4:W-:Y:S02]  /*8c90*/  UTMALDG.4D [UR8], [UR4], desc[UR6] ;  /* 0x00000608040075b4 */ /* 0x0009e40008019000 */
[----:B----4-:R-:W-:Y:S01]  /*8ca0*/  NOP ;  /* 0x0000000000007918 */ /* 0x010fe20000000000 */
.L_x_215:
[----:B--2---:R-:W2:Y:S01]  /*8cb0*/  LDL R0, [R1+0x14] ;  /* 0x0000140001007983 */ /* 0x004ea20000100800 */
[----:B------:R-:W-:Y:S05]  /*8cc0*/  WARPSYNC.ALL ;  /* 0x0000000000007948 */ /* 0x000fea0003800000 */
[----:B------:R-:W-:Y:S01]  /*8cd0*/  UIADD3 UR4, UR37, 0x18400, URZ ;  /* 0x0001840025047890 */ /* 0x000fe2000fffe03f */
[----:B------:R-:W-:-:S03]  /*8ce0*/  SHF.R.S32.HI R2, RZ, 0x1f, R17 ;  /* 0x0000001fff027819 */ /* 0x000fc60000011411 */
[----:B------:R-:W-:Y:S01]  /*8cf0*/  ULOP3.LUT UP0, URZ, UR4, 0x3ff, URZ, 0xc0, !UPT ;  /* 0x000003ff043f7892 */ /* 0x000fe2000f80c03f */
[----:B------:R-:W-:Y:S05]  /*8d00*/  BAR.SYNC.DEFER_BLOCKING 0x8, 0x180 ;  /* 0x0206000000007b1d */ /* 0x000fea0000010000 */
[----:B------:R-:W-:Y:S02]  /*8d10*/  PLOP3.LUT P0, PT, PT, PT, UP0, 0x80, 0x0 ;  /* 0x000000000000781c */ /* 0x000fe40003f0f008 */
[----:B--2---:R-:W-:-:S05]  /*8d20*/  SHF.R.S32.HI R0, RZ, 0x1f, R0 ;  /* 0x0000001fff007819 */ /* 0x004fca0000011400 */
[----:B------:R2:W-:Y:S04]  /*8d30*/  STL [R1+0x48], R0 ;  /* 0x0000480001007387 */ /* 0x0005e80000100800 */
[----:B------:R2:W-:Y:S02]  /*8d40*/  STL [R1+0x40], R2 ;  /* 0x0000400201007387 */ /* 0x0005e40000100800 */
[----:B------:R-:W-:Y:S05]  /*8d50*/  @!P0 BRA `(.L_x_220) ;  /* 0x0000000000408947 */ /* 0x000fea0003800000 */
[----:B--2---:R-:W-:Y:S01]  /*8d60*/  MOV R2, 0x0 ;  /* 0x0000000000027802 */ /* 0x004fe20000000f00 */
[----:B------:R-:W-:Y:S01]  /*8d70*/  ULDC.64 UR6, c[0x4][0x98] ;  /* 0x0100260000067ab9 */ /* 0x000fe20000000a00 */
[----:B------:R-:W-:Y:S01]  /*8d80*/  ULDC.64 UR8, c[0x4][0xa0] ;  /* 0x0100280000087ab9 */ /* 0x000fe20000000a00 */
[----:B------:R-:W-:Y:S01]  /*8d90*/  ULDC.64 UR4, c[0x4][0x20] ;  /* 0x0100080000047ab9 */ /* 0x000fe20000000a00 */
[----:B------:R-:W-:Y:S02]  /*8da0*/  IMAD.U32 R4, RZ, RZ, UR6 ;  /* 0x00000006ff047e24 */ /* 0x000fe4000f8e00ff */
[----:B------:R-:W2:Y:S01]  /*8db0*/  LDC.64 R2, c[0x4][R2] ;  /* 0x0100000002027b82 */ /* 0x000ea20000000a00 */
[----:B------:R-:W-:Y:S02]  /*8dc0*/  IMAD.U32 R5, RZ, RZ, UR7 ;  /* 0x00000007ff057e24 */ /* 0x000fe4000f8e00ff */
[----:B------:R-:W-:Y:S02]  /*8dd0*/  IMAD.U32 R6, RZ, RZ, UR8 ;  /* 0x00000008ff067e24 */ /* 0x000fe4000f8e00ff */
[----:B-1----:R-:W-:-:S02]  /*8de0*/  IMAD.U32 R7, RZ, RZ, UR9 ;  /* 0x00000009ff077e24 */ /* 0x002fc4000f8e00ff */
[----:B------:R-:W-:Y:S02]  /*8df0*/  IMAD.U32 R10, RZ, RZ, UR4 ;  /* 0x00000004ff0a7e24 */ /* 0x000fe4000f8e00ff */
[----:B------:R-:W-:Y:S02]  /*8e00*/  IMAD.U32 R11, RZ, RZ, UR5 ;  /* 0x00000005ff0b7e24 */ /* 0x000fe4000f8e00ff */
[----:B------:R-:W-:Y:S02]  /*8e10*/  IMAD.MOV.U32 R8, RZ, RZ, 0x70 ;  /* 0x00000070ff087424 */ /* 0x000fe400078e00ff */
[----:B------:R-:W-:Y:S02]  /*8e20*/  IMAD.MOV.U32 R12, RZ, RZ, 0x1 ;  /* 0x00000001ff0c7424 */ /* 0x000fe400078e00ff */
[----:B------:R-:W-:-:S07]  /*8e30*/  IMAD.MOV.U32 R13, RZ, RZ, RZ ;  /* 0x000000ffff0d7224 */ /* 0x000fce00078e00ff */
[----:B------:R-:W-:-:S07]  /*8e40*/  LEPC R20, `(.L_x_220) ;  /* 0x000000001014794e */ /* 0x000fce0000000000 */
[----:B0-23--:R-:W-:Y:S05]  /*8e50*/  CALL.ABS.NOINC R2 ;  /* 0x0000000002007343 */ /* 0x00dfea0003c00000 */
.L_x_220:
[----:B--2---:R-:W3:Y:S01]  /*8e60*/  LDL R2, [R1+0x40] ;  /* 0x0000400001027983 */ /* 0x004ee20000100800 */
[----:B------:R-:W2:Y:S01]  /*8e70*/  LDC R6, c[0x0][0x448] ;  /* 0x00011200ff067b82 */ /* 0x000ea20000000800 */
[----:B------:R-:W-:Y:S01]  /*8e80*/  ULDC UR4, c[0x0][0xd38] ;  /* 0x00034e0000047ab9 */ /* 0x000fe20000000800 */
[----:B------:R-:W-:Y:S01]  /*8e90*/  ULDC.64 UR6, c[0x0][0x280] ;  /* 0x0000a00000067ab9 */ /* 0x000fe20000000a00 */
[----:B------:R-:W4:Y:S04]  /*8ea0*/  LDL.LU R0, [R1+0x10] ;  /* 0x0000100001007983 */ /* 0x000f280000300800 */
[----:B------:R-:W4:Y:S04]  /*8eb0*/  LDL R4, [R1+0x24] ;  /* 0x0000240001047983 */ /* 0x000f280000100800 */
[----:B------:R-:W4:Y:S01]  /*8ec0*/  LDL R10, [R1+0x48] ;  /* 0x00004800010a7983 */ /* 0x000f220000100800 */
[----:B------:R-:W0:Y:S01]  /*8ed0*/  S2R R3, SR_TID.X ;  /* 0x0000000000037919 */ /* 0x000e220000002100 */
[----:B------:R-:W0:Y:S02]  /*8ee0*/  S2R R5, SR_TID.X ;  /* 0x0000000000057919 */ /* 0x000e240000002100 */
[----:B-1----:R-:W4:Y:S01]  /*8ef0*/  LDL R8, [R1+0x14] ;  /* 0x0000140001087983 */ /* 0x002f220000100800 */
[----:B--2---:R-:W-:-:S02]  /*8f00*/  ISETP.NE.AND P0, PT, R6, 0x1, PT ;  /* 0x000000010600780c */ /* 0x004fc40003f05270 */
[----:B0-----:R-:W-:-:S04]  /*8f10*/  LOP3.LUT R3, R3, 0x7f, RZ, 0xc0, !PT ;  /* 0x0000007f03037812 */ /* 0x001fc800078ec0ff */
[----:B------:R-:W-:Y:S01]  /*8f20*/  SHF.R.U32.HI R7, RZ, 0x3, R3 ;  /* 0x00000003ff077819 */ /* 0x000fe20000011603 */
[----:B------:R-:W-:-:S06]  /*8f30*/  IMAD.SHL.U32 R5, R5, 0x10, RZ ;  /* 0x0000001005057824 */ /* 0x000fcc00078e00ff */
[----:B------:R-:W0:Y:S01]  /*8f40*/  @P0 LDC R3, c[0x0][0x450] ;  /* 0x00011400ff030b82 */ /* 0x000e220000000800 */
[----:B------:R-:W-:Y:S01]  /*8f50*/  LOP3.LUT R5, R7, 0x70, R5, 0xf8, !PT ;  /* 0x0000007007057812 */ /* 0x000fe200078ef805 */
[----:B---3--:R-:W-:-:S06]  /*8f60*/  IMAD.MOV.U32 R9, RZ, RZ, R2 ;  /* 0x000000ffff097224 */ /* 0x008fcc00078e0002 */
[----:B------:R-:W1:Y:S01]  /*8f70*/  @P0 LDC R2, c[0x0][0x44c] ;  /* 0x00011300ff020b82 */ /* 0x000e620000000800 */
[----:B----4-:R-:W-:-:S04]  /*8f80*/  IMAD.MOV R0, RZ, RZ, -R0 ;  /* 0x000000ffff007224 */ /* 0x010fc800078e0a00 */
[----:B------:R-:W-:Y:S01]  /*8f90*/  IMAD R0, R0, UR4, R4 ;  /* 0x0000000400007c24 */ /* 0x000fe2000f8e0204 */
[----:B------:R-:W-:-:S03]  /*8fa0*/  ULDC.64 UR4, c[0x0][0x2d8] ;  /* 0x0000b60000047ab9 */ /* 0x000fc60000000a00 */
[----:B------:R-:W-:-:S05]  /*8fb0*/  IMAD.SHL.U32 R4, R0, 0x80, RZ ;  /* 0x0000008000047824 */ /* 0x000fca00078e00ff */
[----:B------:R-:W-:Y:S01]  /*8fc0*/  LOP3.LUT R7, R5, R4, RZ, 0xfc, !PT ;  /* 0x0000000405077212 */ /* 0x000fe200078efcff */
[----:B------:R-:W-:-:S04]  /*8fd0*/  IMAD R5, R9, UR4, RZ ;  /* 0x0000000409057c24 */ /* 0x000fc8000f8e02ff */
[----:B------:R-:W-:Y:S01]  /*8fe0*/  IMAD.MOV.U32 R0, RZ, RZ, R7 ;  /* 0x000000ffff007224 */ /* 0x000fe200078e0007 */
[----:B------:R2:W-:Y:S01]  /*8ff0*/  STL [R1+0x18], R7 ;  /* 0x0000180701007387 */ /* 0x0005e20000100800 */
[----:B------:R-:W-:Y:S02]  /*9000*/  IMAD R5, R17, UR5, R5 ;  /* 0x0000000511057c24 */ /* 0x000fe4000f8e0205 */
[----:B-1----:R-:W-:-:S05]  /*9010*/  @P0 IMAD.HI.U32 R2, R7, R2, RZ ;  /* 0x0000000207020227 */ /* 0x002fca00078e00ff */
[----:B0-----:R-:W-:Y:S01]  /*9020*/  @P0 SHF.R.U32.HI R0, RZ, R3, R2 ;  /* 0x00000003ff000219 */ /* 0x001fe20000011602 */
[----:B------:R-:W-:Y:S01]  /*9030*/  IMAD.WIDE.U32 R2, R17, UR4, RZ ;  /* 0x0000000411027c25 */ /* 0x000fe2000f8e00ff */
[----:B------:R-:W-:-:S03]  /*9040*/  ULDC.64 UR4, c[0x0][0x2e0] ;  /* 0x0000b80000047ab9 */ /* 0x000fc60000000a00 */
[----:B------:R-:W-:Y:S02]  /*9050*/  IMAD.IADD R3, R3, 0x1, R5 ;  /* 0x0000000103037824 */ /* 0x000fe400078e0205 */
[----:B------:R-:W-:Y:S02]  /*9060*/  IMAD R5, R10, UR4, RZ ;  /* 0x000000040a057c24 */ /* 0x000fe4000f8e02ff */
[----:B------:R2:W5:Y:S01]  /*9070*/  LDL R10, [R1+0x4] ;  /* 0x00000400010a7983 */ /* 0x0005620000100800 */
[----:B------:R-:W-:-:S04]  /*9080*/  IMAD.WIDE.U32 R2, R8, UR4, R2 ;  /* 0x0000000408027c25 */ /* 0x000fc8000f8e0002 */
[----:B------:R-:W-:Y:S01]  /*9090*/  IMAD R5, R8, UR5, R5 ;  /* 0x0000000508057c24 */ /* 0x000fe2000f8e0205 */
[----:B------:R-:W-:Y:S01]  /*90a0*/  ULDC.64 UR4, c[0x0][0x2d0] ;  /* 0x0000b40000047ab9 */ /* 0x000fe20000000a00 */
[----:B------:R-:W0:Y:S02]  /*90b0*/  S2R R8, SR_TID.X ;  /* 0x0000000000087919 */ /* 0x000e240000002100 */
[----:B------:R-:W-:Y:S01]  /*90c0*/  IMAD.IADD R3, R3, 0x1, R5 ;  /* 0x0000000103037824 */ /* 0x000fe200078e0205 */
[----:B------:R-:W-:Y:S01]  /*90d0*/  SHF.R.S32.HI R5, RZ, 0x1f, R0 ;  /* 0x0000001fff057819 */ /* 0x000fe20000011400 */
[----:B------:R-:W-:-:S04]  /*90e0*/  IMAD.WIDE.U32 R2, R0, UR4, R2 ;  /* 0x0000000400027c25 */ /* 0x000fc8000f8e0002 */
[----:B------:R-:W-:-:S04]  /*90f0*/  IMAD R5, R5, UR4, RZ ;  /* 0x0000000405057c24 */ /* 0x000fc8000f8e02ff */
[----:B------:R-:W-:Y:S01]  /*9100*/  IMAD R5, R0, UR5, R5 ;  /* 0x0000000500057c24 */ /* 0x000fe2000f8e0205 */
[----:B------:R-:W-:Y:S01]  /*9110*/  ULDC.64 UR4, c[0x0][0x2c8] ;  /* 0x0000b20000047ab9 */ /* 0x000fe20000000a00 */
[----:B------:R-:W-:Y:S02]  /*9120*/  IMAD.MOV R0, RZ, RZ, -R0 ;  /* 0x000000ffff007224 */ /* 0x000fe400078e0a00 */
[----:B------:R-:W-:Y:S02]  /*9130*/  IMAD.IADD R3, R3, 0x1, R5 ;  /* 0x0000000103037824 */ /* 0x000fe400078e0205 */
[----:B------:R-:W-:-:S05]  /*9140*/  IMAD R0, R6, R0, R7 ;  /* 0x0000000006007224 */ /* 0x000fca00078e0207 */
[----:B------:R-:W-:Y:S01]  /*9150*/  SHF.R.S32.HI R5, RZ, 0x1f, R0 ;  /* 0x0000001fff057819 */ /* 0x000fe20000011400 */
[----:B------:R-:W-:-:S04]  /*9160*/  IMAD.WIDE.U32 R2, R0, UR4, R2 ;  /* 0x0000000400027c25 */ /* 0x000fc8000f8e0002 */
[----:B------:R-:W-:Y:S01]  /*9170*/  IMAD R5, R5, UR4, RZ ;  /* 0x0000000405057c24 */ /* 0x000fe2000f8e02ff */
[----:B------:R-:W-:Y:S01]  /*9180*/  ULDC UR4, c[0x0][0x2b8] ;  /* 0x0000ae0000047ab9 */ /* 0x000fe20000000800 */
[----:B0-----:R-:W-:Y:S02]  /*9190*/  IMAD.SHL.U32 R8, R8, 0x8, RZ ;  /* 0x0000000808087824 */ /* 0x001fe400078e00ff */
[----:B------:R-:W-:-:S03]  /*91a0*/  IMAD R5, R0, UR5, R5 ;  /* 0x0000000500057c24 */ /* 0x000fc6000f8e0205 */
[----:B------:R-:W-:Y:S01]  /*91b0*/  LOP3.LUT R8, R8, 0x38, RZ, 0xc0, !PT ;  /* 0x0000003808087812 */ /* 0x000fe200078ec0ff */
[----:B------:R-:W-:Y:S01]  /*91c0*/  IMAD.IADD R5, R3, 0x1, R5 ;  /* 0x0000000103057824 */ /* 0x000fe200078e0205 */
[----:B------:R-:W-:Y:S02]  /*91d0*/  LEA R0, P1, R2, UR6, 0x1 ;  /* 0x0000000602007c11 */ /* 0x000fe4000f8208ff */
[----:B------:R-:W-:Y:S01]  /*91e0*/  ISETP.GE.AND P0, PT, R8, UR4, PT ;  /* 0x0000000408007c0c */ /* 0x000fe2000bf06270 */
[----:B------:R-:W-:Y:S01]  /*91f0*/  UMOV UR4, 0xffffffff ;  /* 0xffffffff00047882 */ /* 0x000fe20000000000 */
[----:B------:R-:W-:Y:S02]  /*9200*/  LEA.HI.X R2, R2, UR7, R5, 0x1, P1 ;  /* 0x0000000702027c11 */ /* 0x000fe400088f0c05 */
[----:B--2---:R-:W-:Y:S09]  /*9210*/  BRA.DIV UR4, `(.L_x_221) ;  /* 0x0000003e04987947 */ /* 0x004ff2000b800000 */
[----:B------:R-:W0:Y:S01]  /*9220*/  S2R R5, SR_TID.X ;  /* 0x0000000000057919 */ /* 0x000e220000002100 */
[----:B------:R-:W-:Y:S02]  /*9230*/  ULDC UR4, c[0x0][0x288] ;  /* 0x0000a20000047ab9 */ /* 0x000fe40000000800 */
[----:B------:R-:W-:Y:S01]  /*9240*/  IMAD R3, R6, UR4, RZ ;  /* 0x0000000406037c24 */ /* 0x000fe2000f8e02ff */
[----:B------:R-:W1:Y:S01]  /*9250*/  S2R R11, SR_TID.X ;  /* 0x00000000000b7919 */ /* 0x000e620000002100 */
[----:B------:R-:W-:Y:S04]  /*9260*/  SHFL.IDX PT, R7, R2, RZ, 0x181f ;  /* 0x00181fff02077589 */ /* 0x000fe800000e0000 */
[----:B------:R-:W-:Y:S01]  /*9270*/  SHFL.IDX PT, R6, R0, 0x1, 0x181f ;  /* 0x00381f0000067f89 */ /* 0x000fe200000e0000 */
[----:B0-----:R-:W-:-:S04]  /*9280*/  LOP3.LUT R5, R5, 0x7f, RZ, 0xc0, !PT ;  /* 0x0000007f05057812 */ /* 0x001fc800078ec0ff */
[----:B------:R-:W-:Y:S01]  /*9290*/  SHF.R.U32.HI R8, RZ, 0x3, R5 ;  /* 0x00000003ff087819 */ /* 0x000fe20000011605 */
[----:B-1----:R-:W-:Y:S01]  /*92a0*/  IMAD.SHL.U32 R11, R11, 0x8, RZ ;  /* 0x000000080b0b7824 */ /* 0x002fe200078e00ff */
[----:B------:R-:W0:Y:S03]  /*92b0*/  SHFL.IDX PT, R5, R0, RZ, 0x181f ;  /* 0x00181fff00057589 */ /* 0x000e2600000e0000 */
[----:B------:R-:W-:Y:S01]  /*92c0*/  IMAD.IADD R12, R8, 0x1, R4 ;  /* 0x00000001080c7824 */ /* 0x000fe200078e0204 */
[----:B------:R-:W-:Y:S01]  /*92d0*/  LOP3.LUT R11, R11, 0x38, RZ, 0xc0, !PT ;  /* 0x000000380b0b7812 */ /* 0x000fe200078ec0ff */
[----:B------:R-:W1:Y:S02]  /*92e0*/  SHFL.IDX PT, R8, R2, 0x1, 0x181f ;  /* 0x00381f0002087f89 */ /* 0x000e6400000e0000 */
[C---:B------:R-:W-:Y:S01]  /*92f0*/  VIADD R13, R12.reuse, 0x10 ;  /* 0x000000100c0d7836 */ /* 0x040fe20000000000 */
[CC--:B------:R-:W-:Y:S01]  /*9300*/  ISETP.GE.AND P1, PT, R12.reuse, R3.reuse, PT ;  /* 0x000000030c00720c */ /* 0x0c0fe20003f26270 */
[----:B------:R-:W-:Y:S03]  /*9310*/  STL [R1+0x10], R12 ;  /* 0x0000100c01007387 */ /* 0x000fe60000100800 */
[----:B------:R-:W-:Y:S01]  /*9320*/  ISETP.GE.AND P2, PT, R13, R3, PT ;  /* 0x000000030d00720c */ /* 0x000fe20003f46270 */
[----:B------:R2:W-:Y:S02]  /*9330*/  STL [R1+0x28], R13 ;  /* 0x0000280d01007387 */ /* 0x0005e40000100800 */
[----:B--2---:R-:W-:-:S06]  /*9340*/  VIADD R13, R12, 0x20 ;  /* 0x000000200c0d7836 */ /* 0x004fcc0000000000 */
[----:B0-----:R-:W-:Y:S01]  /*9350*/  @!P1 LEA R5, P3, R11, R5, 0x1 ;  /* 0x000000050b059211 */ /* 0x001fe200078608ff */
[----:B------:R-:W-:Y:S04]  /*9360*/  STL [R1+0x2c], R13 ;  /* 0x00002c0d01007387 */ /* 0x000fe80000100800 */
[----:B------:R-:W-:Y:S02]  /*9370*/  @!P1 IMAD.X R4, RZ, RZ, R7, P3 ;  /* 0x000000ffff049224 */ /* 0x000fe400018e0607 */
[----:B------:R-:W-:-:S03]  /*9380*/  VIADD R7, R12, 0x30 ;  /* 0x000000300c077836 */ /* 0x000fc60000000000 */
[-C--:B------:R-:W-:Y:S02]  /*9390*/  @!P1 LOP3.LUT R5, R5, R4.reuse, RZ, 0x3c, !PT ;  /* 0x0000000405059212 */ /* 0x080fe400078e3cff */
[----:B------:R-:W-:Y:S02]  /*93a0*/  STL [R1+0x30], R7 ;  /* 0x0000300701007387 */ /* 0x000fe40000100800 */
[----:B------:R-:W-:-:S04]  /*93b0*/  @!P1 LOP3.LUT R4, R5, R4, RZ, 0x3c, !PT ;  /* 0x0000000405049212 */ /* 0x000fc800078e3cff */
[----:B------:R-:W-:-:S05]  /*93c0*/  @!P1 LOP3.LUT R5, R5, R4, RZ, 0x3c, !PT ;  /* 0x0000000405059212 */ /* 0x000fca00078e3cff */
[----:B-----5:R0:W-:Y:S02]  /*93d0*/  @!P1 LDGSTS.E.BYPASS.LTC128B.128 [R10+0x18400], desc[UR46][R4.64], !P0 ;  /* 0x18400000040a9fae */ /* 0x0201e4000c101d6e */
[----:B0-----:R-:W-:Y:S02]  /*93e0*/  @!P2 LEA R5, P1, R11, R6, 0x1 ;  /* 0x000000060b05a211 */ /* 0x001fe400078208ff */
[----:B------:R-:W-:Y:S03]  /*93f0*/  SHFL.IDX PT, R6, R2, 0x2, 0x181f ;  /* 0x00581f0002067f89 */ /* 0x000fe600000e0000 */
[----:B-1----:R-:W-:Y:S01]  /*9400*/  @!P2 IMAD.X R4, RZ, RZ, R8, P1 ;  /* 0x000000ffff04a224 */ /* 0x002fe200008e0608 */
[----:B------:R-:W-:-:S04]  /*9410*/  ISETP.GE.AND P1, PT, R13, R3, PT ;  /* 0x000000030d00720c */ /* 0x000fc80003f26270 */
[----:B------:R-:W-:-:S04]  /*9420*/  @!P2 LOP3.LUT R5, R5, R4, RZ, 0x3c, !PT ;  /* 0x000000040505a212 */ /* 0x000fc800078e3cff */
[----:B------:R-:W-:-:S04]  /*9430*/  @!P2 LOP3.LUT R4, R5, R4, RZ, 0x3c, !PT ;  /* 0x000000040504a212 */ /* 0x000fc800078e3cff */
[----:B------:R-:W-:-:S05]  /*9440*/  @!P2 LOP3.LUT R5, R5, R4, RZ, 0x3c, !PT ;  /* 0x000000040505a212 */ /* 0x000fca00078e3cff */
[----:B------:R0:W-:Y:S04]  /*9450*/  @!P2 LDGSTS.E.BYPASS.LTC128B.128 [R10+0x18c00], desc[UR46][R4.64], !P0 ;  /* 0x18c00000040aafae */ /* 0x0001e8000c101d6e */
[----:B0-----:R-:W0:Y:S02]  /*9460*/  SHFL.IDX PT, R4, R0, 0x2, 0x181f ;  /* 0x00581f0000047f89 */ /* 0x001e2400000e0000 */
[----:B0-----:R-:W-:-:S05]  /*9470*/  @!P1 LEA R5, P2, R11, R4, 0x1 ;  /* 0x000000040b059211 */ /* 0x001fca00078408ff */
[----:B------:R-:W-:Y:S02]  /*9480*/  @!P1 IMAD.X R4, RZ, RZ, R6, P2 ;  /* 0x000000ffff049224 */ /* 0x000fe400010e0606 */
[----:B------:R-:W-:Y:S03]  /*9490*/  SHFL.IDX PT, R6, R2, 0x3, 0x181f ;  /* 0x00781f0002067f89 */ /* 0x000fe600000e0000 */
[----:B------:R-:W-:-:S04]  /*94a0*/  @!P1 LOP3.LUT R5, R5, R4, RZ, 0x3c, !PT ;  /* 0x0000000405059212 */ /* 0x000fc800078e3cff */
[----:B------:R-:W-:-:S04]  /*94b0*/  @!P1 LOP3.LUT R4, R5, R4, RZ, 0x3c, !PT ;  /* 0x0000000405049212 */ /* 0x000fc800078e3cff */
[----:B------:R-:W-:-:S05]  /*94c0*/  @!P1 LOP3.LUT R5, R5, R4, RZ, 0x3c, !PT ;  /* 0x0000000405059212 */ /* 0x000fca00078e3cff */
[----:B------:R0:W-:Y:S01]  /*94d0*/  @!P1 LDGSTS.E.BYPASS.LTC128B.128 [R10+0x19400], desc[UR46][R4.64], !P0 ;  /* 0x19400000040a9fae */ /* 0x0001e2000c101d6e */
[----:B------:R-:W-:Y:S01]  /*94e0*/  ISETP.GE.AND P1, PT, R7, R3, PT ;  /* 0x000000030700720c */ /* 0x000fe20003f26270 */
[----:B------:R-:W-:-:S05]  /*94f0*/  VIADD R7, R12, 0x40 ;  /* 0x000000400c077836 */ /* 0x000fca0000000000 */
[----:B------:R-:W-:Y:S04]  /*9500*/  STL [R1+0x34], R7 ;  /* 0x0000340701007387 */ /* 0x000fe80000100800 */
[----:B0-----:R-:W0:Y:S03]  /*9510*/  SHFL.IDX PT, R4, R0, 0x3, 0x181f ;  /* 0x00781f0000047f89 */ /* 0x001e2600000e0000 */
        /* <DEDUP_REMOVED lines=29> */
[----:B------:R-:W-:-:S03]  /*96f0*/  ISETP.GE.AND P1, PT, R7, R3, PT ;  /* 0x000000030700720c */ /* 0x000fc60003f26270 */
[----:B0-----:R-:W0:Y:S04]  /*9700*/  SHFL.IDX PT, R4, R0, 0x6, 0x181f ;  /* 0x00d81f0000047f89 */ /* 0x001e2800000e0000 */
[----:B------:R-:W1:Y:S06]  /*9710*/  SHFL.IDX PT, R0, R0, 0x7, 0x181f ;  /* 0x00f81f0000007f89 */ /* 0x000e6c00000e0000 */
[----:B0-----:R-:W-:-:S05]  /*9720*/  @!P1 LEA R5, P2, R11, R4, 0x1 ;  /* 0x000000040b059211 */ /* 0x001fca00078408ff */
[----:B------:R-:W-:-:S05]  /*9730*/  @!P1 IMAD.X R4, RZ, RZ, R6, P2 ;  /* 0x000000ffff049224 */ /* 0x000fca00010e0606 */
[----:B------:R-:W-:-:S04]  /*9740*/  @!P1 LOP3.LUT R5, R5, R4, RZ, 0x3c, !PT ;  /* 0x0000000405059212 */ /* 0x000fc800078e3cff */
[----:B------:R-:W-:-:S04]  /*9750*/  @!P1 LOP3.LUT R4, R5, R4, RZ, 0x3c, !PT ;  /* 0x0000000405049212 */ /* 0x000fc800078e3cff */
[----:B------:R-:W-:-:S05]  /*9760*/  @!P1 LOP3.LUT R5, R5, R4, RZ, 0x3c, !PT ;  /* 0x0000000405059212 */ /* 0x000fca00078e3cff */
[----:B------:R0:W-:Y:S04]  /*9770*/  @!P1 LDGSTS.E.BYPASS.LTC128B.128 [R10+0x1b400], desc[UR46][R4.64], !P0 ;  /* 0x1b400000040a9fae */ /* 0x0001e8000c101d6e */
[----:B01----:R0:W2:Y:S02]  /*9780*/  SHFL.IDX PT, R4, R2, 0x7, 0x181f ;  /* 0x00f81f0002047f89 */ /* 0x0030a400000e0000 */
.L_x_328:
[----:B------:R-:W3:Y:S01]  /*9790*/  LDL R5, [R1+0x10] ;  /* 0x0000100001057983 */ /* 0x000ee20000100800 */
[----:B0-----:R-:W0:Y:S02]  /*97a0*/  S2R R2, SR_TID.X ;  /* 0x0000000000027919 */ /* 0x001e240000002100 */
[----:B0-----:R-:W-:-:S05]  /*97b0*/  IMAD.SHL.U32 R2, R2, 0x8, RZ ;  /* 0x0000000802027824 */ /* 0x001fca00078e00ff */
[----:B------:R-:W-:Y:S01]  /*97c0*/  LOP3.LUT R2, R2, 0x38, RZ, 0xc0, !PT ;  /* 0x0000003802027812 */ /* 0x000fe200078ec0ff */
[----:B---3--:R-:W-:-:S05]  /*97d0*/  VIADD R5, R5, 0x70 ;  /* 0x0000007005057836 */ /* 0x008fca0000000000 */
[----:B------:R-:W-:Y:S01]  /*97e0*/  ISETP.GE.AND P1, PT, R5, R3, PT ;  /* 0x000000030500720c */ /* 0x000fe20003f26270 */
[----:B------:R0:W-:-:S12]  /*97f0*/  STL [R1+0x50], R5 ;  /* 0x0000500501007387 */ /* 0x0001d80000100800 */
[----:B------:R-:W-:-:S05]  /*9800*/  @!P1 LEA R2, P2, R2, R0, 0x1 ;  /* 0x0000000002029211 */ /* 0x000fca00078408ff */
[----:B--2---:R-:W-:-:S05]  /*9810*/  @!P1 IMAD.X R3, RZ, RZ, R4, P2 ;  /* 0x000000ffff039224 */ /* 0x004fca00010e0604 */
[----:B------:R-:W-:Y:S01]  /*9820*/  @!PT LDS RZ, [RZ] ;  /* 0x00000000fffff984 */ /* 0x000fe20000000800 */
[----:B------:R-:W-:Y:S01]  /*9830*/  @!PT LDS RZ, [RZ] ;  /* 0x00000000fffff984 */ /* 0x000fe20000000800 */
[----:B------:R-:W-:Y:S01]  /*9840*/  @!PT LDS RZ, [RZ] ;  /* 0x00000000fffff984 */ /* 0x000fe20000000800 */
[----:B------:R1:W-:Y:S01]  /*9850*/  @!P1 LDGSTS.E.BYPASS.LTC128B.128 [R10+0x1bc00], desc[UR46][R2.64], !P0 ;  /* 0x1bc00000020a9fae */ /* 0x0003e2000c101d6e */
[----:B------:R-:W-:Y:S01]  /*9860*/  NOP ;  /* 0x0000000000007918 */ /* 0x000fe20000000000 */
[----:B------:R-:W-:Y:S02]  /*9870*/  SYNCS.ARRIVE.TRANS64.RED.A0T1 RZ, [UR37+0x32400], RZ ;  /* 0x032400ffffff79a7 */ /* 0x000fe40008200425 */
[----:B------:R-:W-:Y:S01]  /*9880*/  ARRIVES.LDGSTSBAR.64.TRANSCNT [UR37+0x32400] ;  /* 0x03240000ff0079b0 */ /* 0x000fe20008000aa5 */
[----:B------:R-:W-:Y:S01]  /*9890*/  NOP ;  /* 0x0000000000007918 */ /* 0x000fe20000000000 */
[----:B------:R-:W-:Y:S01]  /*98a0*/  ULDC.64 UR6, c[0x0][0x3d8] ;  /* 0x0000f60000067ab9 */ /* 0x000fe20000000a00 */
[----:B------:R-:W-:Y:S01]  /*98b0*/  UIADD3 UR4, UR37, 0x22400, URZ ;  /* 0x0002240025047890 */ /* 0x000fe2000fffe03f */
[----:B------:R-:W-:Y:S01]  /*98c0*/  IMAD R0, R9, UR6, RZ ;  /* 0x0000000609007c24 */ /* 0x000fe2000f8e02ff */
[----:B------:R-:W-:Y:S01]  /*98d0*/  SYNCS.ARRIVE.TRANS64.A1T0 RZ, [UR37+0x32400], RZ ;  /* 0x032400ffffff79a7 */ /* 0x000fe20008100025 */
[----:B-1----:R-:W-:Y:S01]  /*98e0*/  IMAD.WIDE.U32 R2, R17, UR6, RZ ;  /* 0x0000000611027c25 */ /* 0x002fe2000f8e00ff */
[----:B------:R-:W-:-:S03]  /*98f0*/  ULOP3.LUT UP0, URZ, UR4, 0x3ff, URZ, 0xc0, !UPT ;  /* 0x000003ff043f7892 */ /* 0x000fc6000f80c03f */
[----:B------:R-:W-:Y:S01]  /*9900*/  IMAD R0, R17, UR7, R0 ;  /* 0x0000000711007c24 */ /* 0x000fe2000f8e0200 */
[----:B------:R0:W-:Y:S02]  /*9910*/  STL.64 [R1+0x40], R2 ;  /* 0x0000400201007387 */ /* 0x0001e40000100a00 */
[----:B------:R-:W-:Y:S01]  /*9920*/  PLOP3.LUT P0, PT, PT, PT, UP0, 0x80, 0x0 ;  /* 0x000000000000781c */ /* 0x000fe20003f0f008 */
[----:B------:R-:W-:-:S05]  /*9930*/  IMAD.IADD R0, R3, 0x1, R0 ;  /* 0x0000000103007824 */ /* 0x000fca00078e0200 */
[----:B------:R0:W-:Y:S07]  /*9940*/  STL [R1+0x54], R0 ;  /* 0x0000540001007387 */ /* 0x0001ee0000100800 */
[----:B------:R-:W-:Y:S05]  /*9950*/  @!P0 BRA `(.L_x_222) ;  /* 0x0000000000408947 */ /* 0x000fea0003800000 */
[----:B0-----:R-:W-:Y:S01]  /*9960*/  MOV R2, 0x0 ;  /* 0x0000000000027802 */ /* 0x001fe20000000f00 */
[----:B------:R-:W-:Y:S01]  /*9970*/  ULDC.64 UR6, c[0x4][0x98] ;  /* 0x0100260000067ab9 */ /* 0x000fe20000000a00 */
[----:B------:R-:W-:Y:S01]  /*9980*/  ULDC.64 UR8, c[0x4][0xa0] ;  /* 0x0100280000087ab9 */ /* 0x000fe20000000a00 */
[----:B------:R-:W-:Y:S01]  /*9990*/  ULDC.64 UR4, c[0x4][0x28] ;  /* 0x01000a0000047ab9 */ /* 0x000fe20000000a00 */
[----:B------:R-:W-:Y:S02]  /*99a0*/  IMAD.U32 R4, RZ, RZ, UR6 ;  /* 0x00000006ff047e24 */ /* 0x000fe4000f8e00ff */
        /* <DEDUP_REMOVED lines=11> */
.L_x_222:
[----:B0-----:R-:W2:Y:S01]  /*9a60*/  LDL.LU R5, [R1+0x54] ;  /* 0x0000540001057983 */ /* 0x001ea20000300800 */
[----:B------:R-:W0:Y:S01]  /*9a70*/  LDC R6, c[0x0][0x448] ;  /* 0x00011200ff067b82 */ /* 0x000e220000000800 */
[----:B------:R-:W-:Y:S01]  /*9a80*/  ULDC.64 UR4, c[0x0][0x3e0] ;  /* 0x0000f80000047ab9 */ /* 0x000fe20000000a00 */
[----:B------:R-:W-:Y:S01]  /*9a90*/  ULDC.64 UR6, c[0x0][0x390] ;  /* 0x0000e40000067ab9 */ /* 0x000fe20000000a00 */
[----:B------:R-:W2:Y:S04]  /*9aa0*/  LDL.LU.64 R2, [R1+0x40] ;  /* 0x0000400001027983 */ /* 0x000ea80000300a00 */
[----:B------:R-:W3:Y:S04]  /*9ab0*/  LDL.LU R0, [R1+0x48] ;  /* 0x0000480001007983 */ /* 0x000ee80000300800 */
[----:B------:R-:W4:Y:S04]  /*9ac0*/  LDL.LU R4, [R1+0x14] ;  /* 0x0000140001047983 */ /* 0x000f280000300800 */
[----:B------:R-:W5:Y:S01]  /*9ad0*/  LDL.LU R7, [R1+0x18] ;  /* 0x0000180001077983 */ /* 0x000f620000300800 */
[----:B------:R-:W1:Y:S01]  /*9ae0*/  S2R R8, SR_TID.X ;  /* 0x0000000000087919 */ /* 0x000e620000002100 */
[----:B0-----:R-:W-:Y:S01]  /*9af0*/  ISETP.NE.AND P0, PT, R6, 0x1, PT ;  /* 0x000000010600780c */ /* 0x001fe20003f05270 */
[----:B-1----:R-:W-:-:S05]  /*9b00*/  IMAD.SHL.U32 R8, R8, 0x8, RZ ;  /* 0x0000000808087824 */ /* 0x002fca00078e00ff */
[----:B------:R-:W-:Y:S01]  /*9b10*/  LOP3.LUT R8, R8, 0x38, RZ, 0xc0, !PT ;  /* 0x0000003808087812 */ /* 0x000fe200078ec0ff */
[----:B--2---:R-:W-:-:S06]  /*9b20*/  IMAD.MOV.U32 R3, RZ, RZ, R5 ;  /* 0x000000ffff037224 */ /* 0x004fcc00078e0005 */
[----:B------:R-:W0:Y:S01]  /*9b30*/  @P0 LDC R5, c[0x0][0x450] ;  /* 0x00011400ff050b82 */ /* 0x000e220000000800 */
[----:B---3--:R-:W-:-:S04]  /*9b40*/  IMAD R0, R0, UR4, RZ ;  /* 0x0000000400007c24 */ /* 0x008fc8000f8e02ff */
[C---:B----4-:R-:W-:Y:S02]  /*9b50*/  IMAD R0, R4.reuse, UR5, R0 ;  /* 0x0000000504007c24 */ /* 0x050fe4000f8e0200 */
[----:B------:R-:W-:Y:S01]  /*9b60*/  IMAD.WIDE.U32 R2, R4, UR4, R2 ;  /* 0x0000000404027c25 */ /* 0x000fe2000f8e0002 */
[----:B------:R-:W-:-:S03]  /*9b70*/  ULDC.64 UR4, c[0x0][0x3d0] ;  /* 0x0000f40000047ab9 */ /* 0x000fc60000000a00 */
[----:B------:R-:W-:Y:S02]  /*9b80*/  IMAD.IADD R3, R3, 0x1, R0 ;  /* 0x0000000103037824 */ /* 0x000fe400078e0200 */
[----:B------:R-:W1:Y:S01]  /*9b90*/  @P0 LDC R0, c[0x0][0x44c] ;  /* 0x00011300ff000b82 */ /* 0x000e620000000800 */
[----:B-----5:R-:W-:Y:S02]  /*9ba0*/  IMAD.MOV.U32 R4, RZ, RZ, R7 ;  /* 0x000000ffff047224 */ /* 0x020fe400078e0007 */
[----:B-1----:R-:W-:-:S05]  /*9bb0*/  @P0 IMAD.HI.U32 R0, R7, R0, RZ ;  /* 0x0000000007000227 */ /* 0x002fca00078e00ff */
[----:B0-----:R-:W-:-:S04]  /*9bc0*/  @P0 SHF.R.U32.HI R4, RZ, R5, R0 ;  /* 0x00000005ff040219 */ /* 0x001fc80000011600 */
[--C-:B------:R-:W-:Y:S01]  /*9bd0*/  SHF.R.S32.HI R5, RZ, 0x1f, R4.reuse ;  /* 0x0000001fff057819 */ /* 0x100fe20000011404 */
[----:B------:R-:W-:Y:S02]  /*9be0*/  IMAD.MOV R0, RZ, RZ, -R4 ;  /* 0x000000ffff007224 */ /* 0x000fe400078e0a04 */
[----:B------:R-:W-:-:S04]  /*9bf0*/  IMAD.WIDE.U32 R2, R4, UR4, R2 ;  /* 0x0000000404027c25 */ /* 0x000fc8000f8e0002 */
[----:B------:R-:W-:Y:S02]  /*9c00*/  IMAD R0, R6, R0, R7 ;  /* 0x0000000006007224 */ /* 0x000fe400078e0207 */
[----:B------:R-:W0:Y:S01]  /*9c10*/  S2R R7, SR_TID.X ;  /* 0x0000000000077919 */ /* 0x000e220000002100 */
[----:B------:R-:W-:-:S04]  /*9c20*/  IMAD R5, R5, UR4, RZ ;  /* 0x0000000405057c24 */ /* 0x000fc8000f8e02ff */
[----:B------:R-:W-:Y:S01]  /*9c30*/  IMAD R4, R4, UR5, R5 ;  /* 0x0000000504047c24 */ /* 0x000fe2000f8e0205 */
[----:B------:R-:W-:-:S03]  /*9c40*/  ULDC.64 UR4, c[0x0][0x3c8] ;  /* 0x0000f20000047ab9 */ /* 0x000fc60000000a00 */
[----:B------:R-:W-:Y:S01]  /*9c50*/  IMAD.IADD R3, R3, 0x1, R4 ;  /* 0x0000000103037824 */ /* 0x000fe200078e0204 */
[----:B------:R-:W-:Y:S01]  /*9c60*/  SHF.R.S32.HI R4, RZ, 0x1f, R0 ;  /* 0x0000001fff047819 */ /* 0x000fe20000011400 */
[----:B------:R-:W-:-:S04]  /*9c70*/  IMAD.WIDE.U32 R2, R0, UR4, R2 ;  /* 0x0000000400027c25 */ /* 0x000fc8000f8e0002 */
[----:B------:R-:W-:Y:S01]  /*9c80*/  IMAD R4, R4, UR4, RZ ;  /* 0x0000000404047c24 */ /* 0x000fe2000f8e02ff */
[----:B------:R-:W-:Y:S01]  /*9c90*/  ULDC UR4, c[0x0][0x3b8] ;  /* 0x0000ee0000047ab9 */ /* 0x000fe20000000800 */
[----:B------:R-:W-:Y:S02]  /*9ca0*/  LEA R5, P4, R2, UR6, 0x1 ;  /* 0x0000000602057c11 */ /* 0x000fe4000f8808ff */
[----:B------:R-:W-:Y:S01]  /*9cb0*/  IMAD R0, R0, UR5, R4 ;  /* 0x0000000500007c24 */ /* 0x000fe2000f8e0204 */
[----:B------:R-:W-:-:S03]  /*9cc0*/  ISETP.GE.AND P0, PT, R8, UR4, PT ;  /* 0x0000000408007c0c */ /* 0x000fc6000bf06270 */
[----:B------:R-:W-:-:S05]  /*9cd0*/  IMAD.IADD R0, R3, 0x1, R0 ;  /* 0x0000000103007824 */ /* 0x000fca00078e0200 */
[----:B------:R-:W-:Y:S01]  /*9ce0*/  LEA.HI.X R4, R2, UR7, R0, 0x1, P4 ;  /* 0x0000000702047c11 */ /* 0x000fe2000a0f0c00 */
[----:B0-----:R-:W-:-:S05]  /*9cf0*/  IMAD.SHL.U32 R7, R7, 0x8, RZ ;  /* 0x0000000807077824 */ /* 0x001fca00078e00ff */
[----:B------:R-:W-:-:S04]  /*9d00*/  LOP3.LUT R7, R7, 0x38, RZ, 0xc0, !PT ;  /* 0x0000003807077812 */ /* 0x000fc800078ec0ff */
[C---:B------:R-:W-:Y:S02]  /*9d10*/  LOP3.LUT R10, R7.reuse, 0x40, RZ, 0xfc, !PT ;  /* 0x00000040070a7812 */ /* 0x040fe400078efcff */
[C---:B------:R-:W-:Y:S02]  /*9d20*/  LOP3.LUT R9, R7.reuse, 0x80, RZ, 0xfc, !PT ;  /* 0x0000008007097812 */ /* 0x040fe400078efcff */
[----:B------:R-:W-:Y:S02]  /*9d30*/  LOP3.LUT R7, R7, 0xc0, RZ, 0xfc, !PT ;  /* 0x000000c007077812 */ /* 0x000fe400078efcff */
[----:B------:R-:W-:Y:S02]  /*9d40*/  ISETP.GE.AND P1, PT, R10, UR4, PT ;  /* 0x000000040a007c0c */ /* 0x000fe4000bf26270 */
[----:B------:R-:W-:Y:S02]  /*9d50*/  ISETP.GE.AND P2, PT, R9, UR4, PT ;  /* 0x0000000409007c0c */ /* 0x000fe4000bf46270 */
[----:B------:R-:W-:Y:S01]  /*9d60*/  ISETP.GE.AND P3, PT, R7, UR4, PT ;  /* 0x0000000407007c0c */ /* 0x000fe2000bf66270 */
[----:B------:R-:W-:-:S03]  /*9d70*/  UMOV UR4, 0xffffffff ;  /* 0xffffffff00047882 */ /* 0x000fc60000000000 */
[----:B------:R-:W-:Y:S09]  /*9d80*/  BRA.DIV UR4, `(.L_x_223) ;  /* 0x0000003e04a07947 */ /* 0x000ff2000b800000 */
[----:B------:R-:W2:Y:S01]  /*9d90*/  LDL.LU R3, [R1+0x10] ;  /* 0x0000100001037983 */ /* 0x000ea20000300800 */
[----:B------:R-:W-:-:S03]  /*9da0*/  ULDC UR4, c[0x0][0x288] ;  /* 0x0000a20000047ab9 */ /* 0x000fc60000000800 */
[----:B------:R-:W3:Y:S04]  /*9db0*/  LDL.LU R9, [R1+0x28] ;  /* 0x0000280001097983 */ /* 0x000ee80000300800 */
[----:B------:R-:W4:Y:S04]  /*9dc0*/  LDL.LU R10, [R1+0x2c] ;  /* 0x00002c00010a7983 */ /* 0x000f280000300800 */
[----:B------:R-:W5:Y:S01]  /*9dd0*/  LDL R7, [R1+0x4] ;  /* 0x0000040001077983 */ /* 0x000f620000100800 */
[----:B------:R-:W-:-:S03]  /*9de0*/  IMAD R0, R6, UR4, RZ ;  /* 0x0000000406007c24 */ /* 0x000fc6000f8e02ff */
[----:B------:R-:W-:Y:S04]  /*9df0*/  SHFL.IDX PT, R2, R4, RZ, 0x181f ;  /* 0x00181fff04027589 */ /* 0x000fe800000e0000 */
[----:B------:R-:W-:Y:S01]  /*9e00*/  SHFL.IDX PT, R6, R4, 0x1, 0x181f ;  /* 0x00381f0004067f89 */ /* 0x000fe200000e0000 */
[-C--:B--2---:R-:W-:Y:S02]  /*9e10*/  ISETP.GE.AND P5, PT, R3, R0.reuse, PT ;  /* 0x000000000300720c */ /* 0x084fe40003fa6270 */
[----:B---3--:R-:W-:Y:S02]  /*9e20*/  ISETP.GE.AND P4, PT, R9, R0, PT ;  /* 0x000000000900720c */ /* 0x008fe40003f86270 */
[----:B------:R-:W2:Y:S04]  /*9e30*/  LDL.LU R9, [R1+0x30] ;  /* 0x0000300001097983 */ /* 0x000ea80000300800 */
[----:B------:R-:W0:Y:S04]  /*9e40*/  SHFL.IDX PT, R3, R5, RZ, 0x181f ;  /* 0x00181fff05037589 */ /* 0x000e2800000e0000 */
[----:B------:R-:W3:Y:S01]  /*9e50*/  LDL.LU R11, [R1+0x34] ;  /* 0x00003400010b7983 */ /* 0x000ee20000300800 */
[----:B0-----:R-:W-:-:S05]  /*9e60*/  @!P5 LEA R3, P6, R8, R3, 0x1 ;  /* 0x000000030803d211 */ /* 0x001fca00078c08ff */
[----:B------:R-:W-:-:S05]  /*9e70*/  @!P5 IMAD.X R2, RZ, RZ, R2, P6 ;  /* 0x000000ffff02d224 */ /* 0x000fca00030e0602 */
[----:B------:R-:W-:-:S04]  /*9e80*/  @!P5 LOP3.LUT R3, R3, R2, RZ, 0x3c, !PT ;  /* 0x000000020303d212 */ /* 0x000fc800078e3cff */
[----:B------:R-:W-:-:S04]  /*9e90*/  @!P5 LOP3.LUT R2, R3, R2, RZ, 0x3c, !PT ;  /* 0x000000020302d212 */ /* 0x000fc800078e3cff */
[----:B------:R-:W-:-:S05]  /*9ea0*/  @!P5 LOP3.LUT R3, R3, R2, RZ, 0x3c, !PT ;  /* 0x000000020303d212 */ /* 0x000fca00078e3cff */
[----:B-----5:R-:W-:Y:S04]  /*9eb0*/  @!P5 LDGSTS.E.BYPASS.LTC128B.128 [R7+0x22400], desc[UR46][R2.64], !P0 ;  /* 0x224000000207dfae */ /* 0x020fe8000c101d6e */
[----:B------:R-:W-:Y:S04]  /*9ec0*/  @!P5 LDGSTS.E.BYPASS.LTC128B.128 [R7+0x26400], desc[UR46][R2.64+0x80], !P1 ;  /* 0x264000800207dfae */ /* 0x000fe8000c901d6e */
[----:B------:R-:W-:Y:S04]  /*9ed0*/  @!P5 LDGSTS.E.BYPASS.LTC128B.128 [R7+0x2a400], desc[UR46][R2.64+0x100], !P2 ;  /* 0x2a4001000207dfae */ /* 0x000fe8000d101d6e */
[----:B------:R0:W-:Y:S04]  /*9ee0*/  @!P5 LDGSTS.E.BYPASS.LTC128B.128 [R7+0x2e400], desc[UR46][R2.64+0x180], !P3 ;  /* 0x2e4001800207dfae */ /* 0x0001e8000d901d6e */
[----:B0-----:R-:W0:Y:S02]  /*9ef0*/  SHFL.IDX PT, R2, R5, 0x1, 0x181f ;  /* 0x00381f0005027f89 */ /* 0x001e2400000e0000 */
[----:B0-----:R-:W-:-:S05]  /*9f00*/  @!P4 LEA R2, P6, R8, R2, 0x1 ;  /* 0x000000020802c211 */ /* 0x001fca00078c08ff */
[----:B------:R-:W-:-:S05]  /*9f10*/  @!P4 IMAD.X R3, RZ, RZ, R6, P6 ;  /* 0x000000ffff03c224 */ /* 0x000fca00030e0606 */
[----:B------:R-:W-:Y:S04]  /*9f20*/  @!P4 LDGSTS.E.BYPASS.LTC128B.128 [R7+0x22c00], desc[UR46][R2.64], !P0 ;  /* 0x22c000000207cfae */ /* 0x000fe8000c101d6e */
[----:B------:R-:W-:Y:S04]  /*9f30*/  @!P4 LDGSTS.E.BYPASS.LTC128B.128 [R7+0x26c00], desc[UR46][R2.64+0x80], !P1 ;  /* 0x26c000800207cfae */ /* 0x000fe8000c901d6e */
[----:B------:R-:W-:Y:S04]  /*9f40*/  @!P4 LDGSTS.E.BYPASS.LTC128B.128 [R7+0x2ac00], desc[UR46][R2.64+0x100], !P2 ;  /* 0x2ac001000207cfae */ /* 0x000fe8000d101d6e */
[----:B------:R0:W-:Y:S01]  /*9f50*/  @!P4 LDGSTS.E.BYPASS.LTC128B.128 [R7+0x2ec00], desc[UR46][R2.64+0x180], !P3 ;  /* 0x2ec001800207cfae */ /* 0x0001e2000d901d6e */
[----:B----4-:R-:W-:-:S03]  /*9f60*/  ISETP.GE.AND P4, PT, R10, R0, PT ;  /* 0x000000000a00720c */ /* 0x010fc60003f86270 */
[----:B------:R-:W4:Y:S04]  /*9f70*/  LDL.LU R10, [R1+0x38] ;  /* 0x00003800010a7983 */ /* 0x000f280000300800 */
[----:B------:R-:W-:Y:S04]  /*9f80*/  SHFL.IDX PT, R6, R4, 0x2, 0x181f ;  /* 0x00581f0004067f89 */ /* 0x000fe800000e0000 */
[----:B0-----:R-:W0:Y:S02]  /*9f90*/  SHFL.IDX PT, R2, R5, 0x2, 0x181f ;  /* 0x00581f0005027f89 */ /* 0x001e2400000e0000 */
[----:B0-----:R-:W-:-:S05]  /*9fa0*/  @!P4 LEA R2, P6, R8, R2, 0x1 ;  /* 0x000000020802c211 */ /* 0x001fca00078c08ff */
[----:B------:R-:W-:-:S05]  /*9fb0*/  @!P4 IMAD.X R3, RZ, RZ, R6, P6 ;  /* 0x000000ffff03c224 */ /* 0x000fca00030e0606 */
[----:B------:R-:W-:Y:S04]  /*9fc0*/  @!P4 LDGSTS.E.BYPASS.LTC128B.128 [R7+0x23400], desc[UR46][R2.64], !P0 ;  /* 0x234000000207cfae */ /* 0x000fe8000c101d6e */
[----:B------:R-:W-:Y:S04]  /*9fd0*/  @!P4 LDGSTS.E.BYPASS.LTC128B.128 [R7+0x27400], desc[UR46][R2.64+0x80], !P1 ;  /* 0x274000800207cfae */ /* 0x000fe8000c901d6e */
[----:B------:R-:W-:Y:S04]  /*9fe0*/  @!P4 LDGSTS.E.BYPASS.LTC128B.128 [R7+0x2b400], desc[UR46][R2.64+0x100], !P2 ;  /* 0x2b4001000207cfae */ /* 0x000fe8000d101d6e */
[----:B------:R0:W-:Y:S01]  /*9ff0*/  @!P4 LDGSTS.E.BYPASS.LTC128B.128 [R7+0x2f400], desc[UR46][R2.64+0x180], !P3 ;  /* 0x2f4001800207cfae */ /* 0x0001e2000d901d6e */
[----:B--2---:R-:W-:-:S03]  /*a000*/  ISETP.GE.AND P4, PT, R9, R0, PT ;  /* 0x000000000900720c */ /* 0x004fc60003f86270 */
[----:B------:R-:W2:Y:S04]  /*a010*/  LDL.LU R9, [R1+0x3c] ;  /* 0x00003c0001097983 */ /* 0x000ea80000300800 */
[----:B0-----:R-:W0:Y:S04]  /*a020*/  SHFL.IDX PT, R2, R5, 0x3, 0x181f ;  /* 0x00781f0005027f89 */ /* 0x001e2800000e0000 */
[----:B------:R-:W1:Y:S02]  /*a030*/  SHFL.IDX PT, R6, R4, 0x3, 0x181f ;  /* 0x00781f0004067f89 */ /* 0x000e6400000e0000 */
[----:B0-----:R-:W-:-:S05]  /*a040*/  @!P4 LEA R2, P6, R8, R2, 0x1 ;  /* 0x000000020802c211 */ /* 0x001fca00078c08ff */
[----:B-1----:R-:W-:Y:S02]  /*a050*/  @!P4 IMAD.X R3, RZ, RZ, R6, P6 ;  /* 0x000000ffff03c224 */ /* 0x002fe400030e0606 */
[----:B------:R-:W-:Y:S04]  /*a060*/  SHFL.IDX PT, R6, R4, 0x4, 0x181f ;  /* 0x00981f0004067f89 */ /* 0x000fe800000e0000 */
[----:B------:R-:W-:Y:S04]  /*a070*/  @!P4 LDGSTS.E.BYPASS.LTC128B.128 [R7+0x23c00], desc[UR46][R2.64], !P0 ;  /* 0x23c000000207cfae */ /* 0x000fe8000c101d6e */
[----:B------:R-:W-:Y:S04]  /*a080*/  @!P4 LDGSTS.E.BYPASS.LTC128B.128 [R7+0x27c00], desc[UR46][R2.64+0x80], !P1 ;  /* 0x27c000800207cfae */ /* 0x000fe8000c901d6e */
[----:B------:R-:W-:Y:S04]  /*a090*/  @!P4 LDGSTS.E.BYPASS.LTC128B.128 [R7+0x2bc00], desc[UR46][R2.64+0x100], !P2 ;  /* 0x2bc001000207cfae */ /* 0x000fe8000d101d6e */
[----:B------:R0:W-:Y:S01]  /*a0a0*/  @!P4 LDGSTS.E.BYPASS.LTC128B.128 [R7+0x2fc00], desc[UR46][R2.64+0x180], !P3 ;  /* 0x2fc001800207cfae */ /* 0x0001e2000d901d6e */
[----:B---3--:R-:W-:-:S03]  /*a0b0*/  ISETP.GE.AND P4, PT, R11, R0, PT ;  /* 0x000000000b00720c */ /* 0x008fc60003f86270 */
[----:B0-----:R-:W0:Y:S10]  /*a0c0*/  SHFL.IDX PT, R2, R5, 0x4, 0x181f ;  /* 0x00981f0005027f89 */ /* 0x001e3400000e0000 */
[----:B0-----:R-:W-:-:S05]  /*a0d0*/  @!P4 LEA R2, P6, R8, R2, 0x1 ;  /* 0x000000020802c211 */ /* 0x001fca00078c08ff */
[----:B------:R-:W-:Y:S02]  /*a0e0*/  @!P4 IMAD.X R3, RZ, RZ, R6, P6 ;  /* 0x000000ffff03c224 */ /* 0x000fe400030e0606 */
[----:B------:R-:W-:Y:S04]  /*a0f0*/  SHFL.IDX PT, R6, R4, 0x5, 0x181f ;  /* 0x00b81f0004067f89 */ /* 0x000fe800000e0000 */
[----:B------:R-:W-:Y:S04]  /*a100*/  @!P4 LDGSTS.E.BYPASS.LTC128B.128 [R7+0x24400], desc[UR46][R2.64], !P0 ;  /* 0x244000000207cfae */ /* 0x000fe8000c101d6e */
[----:B------:R-:W-:Y:S04]  /*a110*/  @!P4 LDGSTS.E.BYPASS.LTC128B.128 [R7+0x28400], desc[UR46][R2.64+0x80], !P1 ;  /* 0x284000800207cfae */ /* 0x000fe8000c901d6e */
[----:B------:R-:W-:Y:S04]  /*a120*/  @!P4 LDGSTS.E.BYPASS.LTC128B.128 [R7+0x2c400], desc[UR46][R2.64+0x100], !P2 ;  /* 0x2c4001000207cfae */ /* 0x000fe8000d101d6e */
[----:B------:R0:W-:Y:S04]  /*a130*/  @!P4 LDGSTS.E.BYPASS.LTC128B.128 [R7+0x30400], desc[UR46][R2.64+0x180], !P3 ;  /* 0x304001800207cfae */ /* 0x0001e8000d901d6e */
[----:B0-----:R-:W0:Y:S01]  /*a140*/  SHFL.IDX PT, R2, R5, 0x5, 0x181f ;  /* 0x00b81f0005027f89 */ /* 0x001e2200000e0000 */
[----:B----4-:R-:W-:-:S13]  /*a150*/  ISETP.GE.AND P4, PT, R10, R0, PT ;  /* 0x000000000a00720c */ /* 0x010fda0003f86270 */
        /* <DEDUP_REMOVED lines=8> */
[----:B--2---:R-:W-:-:S13]  /*a1e0*/  ISETP.GE.AND P4, PT, R9, R0, PT ;  /* 0x000000000900720c */ /* 0x004fda0003f86270 */
[----:B0-----:R-:W-:-:S05]  /*a1f0*/  @!P4 LEA R2, P6, R8, R2, 0x1 ;  /* 0x000000020802c211 */ /* 0x001fca00078c08ff */
[----:B------:R-:W-:Y:S02]  /*a200*/  @!P4 IMAD.X R3, RZ, RZ, R6, P6 ;  /* 0x000000ffff03c224 */ /* 0x000fe400030e0606 */
[----:B------:R0:W1:Y:S04]  /*a210*/  SHFL.IDX PT, R6, R4, 0x7, 0x181f ;  /* 0x00f81f0004067f89 */ /* 0x00006800000e0000 */
[----:B------:R-:W-:Y:S04]  /*a220*/  @!P4 LDGSTS.E.BYPASS.LTC128B.128 [R7+0x25400], desc[UR46][R2.64], !P0 ;  /* 0x254000000207cfae */ /* 0x000fe8000c101d6e */
[----:B------:R-:W-:Y:S04]  /*a230*/  @!P4 LDGSTS.E.BYPASS.LTC128B.128 [R7+0x29400], desc[UR46][R2.64+0x80], !P1 ;  /* 0x294000800207cfae */ /* 0x000fe8000c901d6e */
[----:B------:R-:W-:Y:S04]  /*a240*/  @!P4 LDGSTS.E.BYPASS.LTC128B.128 [R7+0x2d400], desc[UR46][R2.64+0x100], !P2 ;  /* 0x2d4001000207cfae */ /* 0x000fe8000d101d6e */
[----:B------:R2:W-:Y:S04]  /*a250*/  @!P4 LDGSTS.E.BYPASS.LTC128B.128 [R7+0x31400], desc[UR46][R2.64+0x180], !P3 ;  /* 0x314001800207cfae */ /* 0x0005e8000d901d6e */
[----:B-12---:R0:W2:Y:S02]  /*a260*/  SHFL.IDX PT, R2, R5, 0x7, 0x181f ;  /* 0x00f81f0005027f89 */ /* 0x0060a400000e0000 */
.L_x_346:
[----:B------:R-:W3:Y:S01]  /*a270*/  LDL.LU R7, [R1+0x50] ;  /* 0x0000500001077983 */ /* 0x000ee20000300800 */
[----:B------:R-:W-:Y:S01]  /*a280*/  BSSY B0, `(.L_x_224) ;  /* 0x000000d000007945 */ /* 0x000fe20003800000 */
[----:B---3--:R-:W-:-:S13]  /*a290*/  ISETP.GE.AND P4, PT, R7, R0, PT ;  /* 0x000000000700720c */ /* 0x008fda0003f86270 */
[----:B------:R-:W-:Y:S05]  /*a2a0*/  @P4 BRA `(.L_x_225) ;  /* 0x0000000000284947 */ /* 0x000fea0003800000 */
[----:B------:R-:W3:Y:S01]  /*a2b0*/  LDL R7, [R1+0x4] ;  /* 0x0000040001077983 */ /* 0x000ee20000100800 */
[----:B--2---:R-:W-:-:S05]  /*a2c0*/  LEA R2, P4, R8, R2, 0x1 ;  /* 0x0000000208027211 */ /* 0x004fca00078808ff */
[----:B------:R-:W-:-:S05]  /*a2d0*/  IMAD.X R3, RZ, RZ, R6, P4 ;  /* 0x000000ffff037224 */ /* 0x000fca00020e0606 */
[----:B------:R-:W-:Y:S01]  /*a2e0*/  @!PT LDS RZ, [RZ] ;  /* 0x00000000fffff984 */ /* 0x000fe20000000800 */
[----:B------:R-:W-:Y:S01]  /*a2f0*/  @!PT LDS RZ, [RZ] ;  /* 0x00000000fffff984 */ /* 0x000fe20000000800 */
[----:B------:R-:W-:Y:S01]  /*a300*/  @!PT LDS RZ, [RZ] ;  /* 0x00000000fffff984 */ /* 0x000fe20000000800 */
[----:B---3--:R1:W-:Y:S04]  /*a310*/  LDGSTS.E.BYPASS.LTC128B.128 [R7+0x25c00], desc[UR46][R2.64], !P0 ;  /* 0x25c0000002077fae */ /* 0x0083e8000c101d6e */
[----:B------:R1:W-:Y:S04]  /*a320*/  LDGSTS.E.BYPASS.LTC128B.128 [R7+0x29c00], desc[UR46][R2.64+0x80], !P1 ;  /* 0x29c0008002077fae */ /* 0x0003e8000c901d6e */
[----:B------:R1:W-:Y:S04]  /*a330*/  LDGSTS.E.BYPASS.LTC128B.128 [R7+0x2dc00], desc[UR46][R2.64+0x100], !P2 ;  /* 0x2dc0010002077fae */ /* 0x0003e8000d101d6e */
[----:B------:R1:W-:Y:S02]  /*a340*/  LDGSTS.E.BYPASS.LTC128B.128 [R7+0x31c00], desc[UR46][R2.64+0x180], !P3 ;  /* 0x31c0018002077fae */ /* 0x0003e4000d901d6e */
.L_x_225:
[----:B------:R-:W-:Y:S05]  /*a350*/  BSYNC B0 ;  /* 0x0000000000007941 */ /* 0x000fea0003800000 */
.L_x_224:
[----:B-12---:R-:W2:Y:S01]  /*a360*/  LDL R2, [R1+0x5c] ;  /* 0x00005c0001027983 */ /* 0x006ea20000100800 */
        /* <DEDUP_REMOVED lines=9> */
[----:B-1----:R-:W-:Y:S05]  /*a400*/  @!P0 BRA `(.L_x_227) ;  /* 0x00000044005c8947 */ /* 0x002fea0003800000 */
.L_x_347:
[----:B------:R-:W-:Y:S05]  /*a410*/  BSYNC B0 ;  /* 0x0000000000007941 */ /* 0x000fea0003800000 */
.L_x_226:
[----:B------:R-:W-:Y:S01]  /*a420*/  LOP3.LUT P0, RZ, R18, 0x2, RZ, 0xc0, !PT ;  /* 0x0000000212ff7812 */ /* 0x000fe2000780c0ff */
[----:B------:R-:W-:-:S12]  /*a430*/  BSSY B0, `(.L_x_228) ;  /* 0x0000059000007945 */ /* 0x000fd80003800000 */
[----:B------:R-:W-:Y:S05]  /*a440*/  @!P0 BRA `(.L_x_229) ;  /* 0x00000004005c8947 */ /* 0x000fea0003800000 */
[----:B0-----:R-:W2:Y:S01]  /*a450*/  LDL R4, [R1+0x8] ;  /* 0x0000080001047983 */ /* 0x001ea20000100800 */
[----:B------:R-:W-:Y:S01]  /*a460*/  LEA R2, R19, UR37, 0x3 ;  /* 0x0000002513027c11 */ /* 0x000fe2000f8e18ff */
[----:B------:R-:W-:Y:S01]  /*a470*/  BSSY B1, `(.L_x_230) ;  /* 0x0000007000017945 */ /* 0x000fe20003800000 */
[----:B-1----:R-:W0:Y:S02]  /*a480*/  S2R R3, SR_TID.X ;  /* 0x0000000000037919 */ /* 0x002e240000002100 */
[----:B0-----:R-:W-:-:S04]  /*a490*/  LOP3.LUT R3, R3, 0x7f, RZ, 0xc0, !PT ;  /* 0x0000007f03037812 */ /* 0x001fc800078ec0ff */
[----:B------:R-:W-:Y:S02]  /*a4a0*/  ISETP.NE.AND P1, PT, R3, RZ, PT ;  /* 0x000000ff0300720c */ /* 0x000fe40003f25270 */
[----:B--2---:R-:W-:-:S04]  /*a4b0*/  SHF.L.U32 R0, R4, 0x1f, RZ ;  /* 0x0000001f04007819 */ /* 0x004fc800000006ff */
[----:B------:R-:W0:Y:S02]  /*a4c0*/  SYNCS.PHASECHK.TRANS64.TRYWAIT P0, [R2+URZ+0x32460], R0 ;  /* 0x03246000020075a7 */ /* 0x000e24000800017f */
[----:B0-----:R-:W-:Y:S05]  /*a4d0*/  @!P0 BRA `(.L_x_231) ;  /* 0x0000004400408947 */ /* 0x001fea0003800000 */
.L_x_348:
[----:B------:R-:W-:Y:S05]  /*a4e0*/  BSYNC B1 ;  /* 0x0000000000017941 */ /* 0x000fea0003800000 */
.L_x_230:
        /* <DEDUP_REMOVED lines=9> */
.L_x_233:
[----:B------:R-:W-:Y:S05]  /*a580*/  BSYNC B1 ;  /* 0x0000000000017941 */ /* 0x000fea0003800000 */
.L_x_232:
        /* <DEDUP_REMOVED lines=12> */
.L_x_234:
        /* <DEDUP_REMOVED lines=15> */
.L_x_235:
        /* <DEDUP_REMOVED lines=15> */
.L_x_236:
        /* <DEDUP_REMOVED lines=15> */
.L_x_237:
        /* <DEDUP_REMOVED lines=10> */
.L_x_229:
[----:B------:R-:W-:Y:S05]  /*a9c0*/  BSYNC B0 ;  /* 0x0000000000007941 */ /* 0x000fea0003800000 */
.L_x_228:
[----:B0-----:R-:W2:Y:S04]  /*a9d0*/  LDL.LU R4, [R1+0x58] ;  /* 0x0000580001047983 */ /* 0x001ea80000300800 */
[----:B------:R-:W3:Y:S01]  /*a9e0*/  LDL.LU R7, [R1+0x8] ;  /* 0x0000080001077983 */ /* 0x000ee20000300800 */
[----:B------:R-:W-:-:S05]  /*a9f0*/  VIADD R19, R19, 0x1 ;  /* 0x0000000113137836 */ /* 0x000fca0000000000 */
[----:B------:R-:W-:-:S04]  /*aa00*/  ISETP.NE.AND P0, PT, R19, 0x2, PT ;  /* 0x000000021300780c */ /* 0x000fc80003f05270 */
[----:B-1----:R-:W-:Y:S02]  /*aa10*/  SEL R0, RZ, 0x1, P0 ;  /* 0x00000001ff007807 */ /* 0x002fe40000000000 */
[----:B------:R-:W-:Y:S02]  /*aa20*/  SEL R19, R19, RZ, P0 ;  /* 0x000000ff13137207 */ /* 0x000fe40000000000 */
[----:B--2---:R-:W-:Y:S02]  /*aa30*/  ISETP.GE.AND P1, PT, R4, 0x61, PT ;  /* 0x000000610400780c */ /* 0x004fe40003f26270 */
[----:B---3--:R-:W-:-:S05]  /*aa40*/  LOP3.LUT R7, R7, R0, RZ, 0x3c, !PT ;  /* 0x0000000007077212 */ /* 0x008fca00078e3cff */
[----:B------:R0:W-:Y:S06]  /*aa50*/  STL [R1+0x8], R7 ;  /* 0x0000080701007387 */ /* 0x0001ec0000100800 */
        /* <DEDUP_REMOVED lines=10> */
[----:B------:R-:W-:Y:S01]  /*ab00*/  LOP3.LUT P2, RZ, R18, 0x2, RZ, 0xc0, !PT ;  /* 0x0000000212ff7812 */ /* 0x000fe2000784c0ff */
[----:B------:R-:W-:-:S12]  /*ab10*/  BSSY B0, `(.L_x_240) ;  /* 0x0000091000007945 */ /* 0x000fd80003800000 */
[----:B------:R-:W-:Y:S05]  /*ab20*/  @!P2 BRA `(.L_x_241) ;  /* 0x00000008003ca947 */ /* 0x000fea0003800000 */
[----:B------:R-:W-:-:S13]  /*ab30*/  LOP3.LUT P2, RZ, R18, 0x1, RZ, 0xc0, !PT ;  /* 0x0000000112ff7812 */ /* 0x000fda000784c0ff */
[----:B------:R-:W-:Y:S05]  /*ab40*/  @!P2 BRA `(.L_x_242) ;  /* 0x000000000050a947 */ /* 0x000fea0003800000 */
[----:B------:R-:W2:Y:S01]  /*ab50*/  LDL R9, [R1+0xc] ;  /* 0x00000c0001097983 */ /* 0x000ea20000100800 */
[----:B------:R-:W1:Y:S01]  /*ab60*/  LDC R5, c[0x0][0x43c] ;  /* 0x00010f00ff057b82 */ /* 0x000e620000000800 */
[----:B------:R-:W-:Y:S02]  /*ab70*/  ULDC.64 UR4, c[0x0][0x428] ;  /* 0x00010a0000047ab9 */ /* 0x000fe40000000a00 */
[----:B------:R-:W3:Y:S01]  /*ab80*/  LDL R8, [R1] ;  /* 0x0000000001087983 */ /* 0x000ee20000100800 */
[----:B-1----:R-:W-:-:S13]  /*ab90*/  ISETP.NE.AND P0, PT, R5, 0x1, PT ;  /* 0x000000010500780c */ /* 0x002fda0003f05270 */
[----:B------:R-:W1:Y:S02]  /*aba0*/  @P0 LDC.64 R2, c[0x0][0x440] ;  /* 0x00011000ff020b82 */ /* 0x000e640000000a00 */
[----:B-1----:R-:W-:-:S04]  /*abb0*/  @P0 IMAD.HI.U32 R4, R0, R2, RZ ;  /* 0x0000000200040227 */ /* 0x002fc800078e00ff */
[----:B------:R-:W-:Y:S01]  /*abc0*/  IMAD.MOV.U32 R2, RZ, RZ, R0 ;  /* 0x000000ffff027224 */ /* 0x000fe200078e0000 */
[----:B------:R-:W-:-:S05]  /*abd0*/  @P0 SHF.R.U32.HI R2, RZ, R3, R4 ;  /* 0x00000003ff020219 */ /* 0x000fca0000011604 */
[----:B------:R-:W-:-:S04]  /*abe0*/  IMAD.MOV R3, RZ, RZ, -R2 ;  /* 0x000000ffff037224 */ /* 0x000fc800078e0a02 */
[----:B------:R-:W-:Y:S01]  /*abf0*/  IMAD R0, R5, R3, R0 ;  /* 0x0000000305007224 */ /* 0x000fe200078e0200 */
[----:B------:R-:W-:Y:S01]  /*ac00*/  SHF.R.S32.HI R3, RZ, 0x1f, R2 ;  /* 0x0000001fff037819 */ /* 0x000fe20000011402 */
[----:B--2---:R-:W-:-:S04]  /*ac10*/  IMAD R4, R9, UR4, RZ ;  /* 0x0000000409047c24 */ /* 0x004fc8000f8e02ff */
[C---:B---3--:R-:W-:Y:S02]  /*ac20*/  IMAD R4, R8.reuse, UR5, R4 ;  /* 0x0000000508047c24 */ /* 0x048fe4000f8e0204 */
[----:B------:R-:W-:Y:S01]  /*ac30*/  IMAD.WIDE.U32 R2, R8, UR4, R2 ;  /* 0x0000000408027c25 */ /* 0x000fe2000f8e0002 */
[----:B------:R-:W-:-:S03]  /*ac40*/  ULDC.64 UR4, c[0x0][0x418] ;  /* 0x0001060000047ab9 */ /* 0x000fc60000000a00 */
[----:B------:R-:W-:Y:S01]  /*ac50*/  IMAD.IADD R3, R4, 0x1, R3 ;  /* 0x0000000104037824 */ /* 0x000fe200078e0203 */
[----:B------:R-:W-:-:S04]  /*ac60*/  LEA R4, P0, R2, UR4, 0x2 ;  /* 0x0000000402047c11 */ /* 0x000fc8000f8010ff */
[----:B------:R-:W-:-:S05]  /*ac70*/  LEA.HI.X R5, R2, UR5, R3, 0x2, P0 ;  /* 0x0000000502057c11 */ /* 0x000fca00080f1403 */
[----:B------:R1:W5:Y:S04]  /*ac80*/  LDG.E R16, desc[UR46][R4.64] ;  /* 0x0000002e04107981 */ /* 0x000368000c1e1900 */
.L_x_242:
        /* <DEDUP_REMOVED lines=8> */
.L_x_349:
[----:B------:R-:W-:Y:S05]  /*ad10*/  BSYNC B1 ;  /* 0x0000000000017941 */ /* 0x000fea0003800000 */
.L_x_243:
        /* <DEDUP_REMOVED lines=9> */
.L_x_246:
[----:B------:R-:W-:Y:S05]  /*adb0*/  BSYNC B1 ;  /* 0x0000000000017941 */ /* 0x000fea0003800000 */
.L_x_245:
        /* <DEDUP_REMOVED lines=12> */
.L_x_247:
        /* <DEDUP_REMOVED lines=13> */
.L_x_350:
[----:B------:R-:W-:Y:S05]  /*af50*/  BSYNC B1 ;  /* 0x0000000000017941 */ /* 0x000fea0003800000 */
.L_x_248:
        /* <DEDUP_REMOVED lines=11> */
.L_x_251:
[----:B------:R-:W-:Y:S05]  /*b010*/  BSYNC B1 ;  /* 0x0000000000017941 */ /* 0x000fea0003800000 */
.L_x_250:
        /* <DEDUP_REMOVED lines=9> */
.L_x_252:
        /* <DEDUP_REMOVED lines=15> */
.L_x_253:
        /* <DEDUP_REMOVED lines=15> */
.L_x_254:
        /* <DEDUP_REMOVED lines=15> */
.L_x_255:
        /* <DEDUP_REMOVED lines=10> */
.L_x_241:
[----:B------:R-:W-:Y:S05]  /*b420*/  BSYNC B0 ;  /* 0x0000000000007941 */ /* 0x000fea0003800000 */
.L_x_240:
[----:B------:R-:W2:Y:S04]  /*b430*/  LDL.LU R5, [R1+0x8] ;  /* 0x0000080001057983 */ /* 0x000ea80000300800 */
[----:B------:R-:W3:Y:S01]  /*b440*/  LDL.LU R4, [R1+0x20] ;  /* 0x0000200001047983 */ /* 0x000ee20000300800 */
[----:B------:R-:W-:-:S05]  /*b450*/  VIADD R19, R19, 0x1 ;  /* 0x0000000113137836 */ /* 0x000fca0000000000 */
[----:B------:R-:W-:-:S04]  /*b460*/  ISETP.NE.AND P0, PT, R19, 0x2, PT ;  /* 0x000000021300780c */ /* 0x000fc80003f05270 */
[----:B------:R-:W-:Y:S02]  /*b470*/  SEL R0, RZ, 0x1, P0 ;  /* 0x00000001ff007807 */ /* 0x000fe40000000000 */
[----:B------:R-:W-:Y:S02]  /*b480*/  SEL R19, R19, RZ, P0 ;  /* 0x000000ff13137207 */ /* 0x000fe40000000000 */
[----:B--2---:R-:W-:Y:S01]  /*b490*/  LOP3.LUT R5, R5, R0, RZ, 0x3c, !PT ;  /* 0x0000000005057212 */ /* 0x004fe200078e3cff */
[----:B---3--:R-:W-:-:S04]  /*b4a0*/  VIADD R0, R4, 0xfffffffd ;  /* 0xfffffffd04007836 */ /* 0x008fc80000000000 */
[----:B------:R1:W-:Y:S03]  /*b4b0*/  STL [R1+0x8], R5 ;  /* 0x0000080501007387 */ /* 0x0003e60000100800 */
.L_x_239:
[----:B------:R-:W2:Y:S01]  /*b4c0*/  LDL.LU R2, [R1+0x1c] ;  /* 0x00001c0001027983 */ /* 0x000ea20000300800 */
[----:B------:R-:W-:Y:S01]  /*b4d0*/  IMAD.MOV R6, RZ, RZ, -R6 ;  /* 0x000000ffff067224 */ /* 0x000fe200078e0a06 */
[----:B------:R-:W-:Y:S04]  /*b4e0*/  BSSY B0, `(.L_x_238) ;  /* 0x000013b000007945 */ /* 0x000fe80003800000 */
[----:B--2---:R-:W-:-:S13]  /*b4f0*/  ISETP.NE.AND P0, PT, R2, R6, PT ;  /* 0x000000060200720c */ /* 0x004fda0003f05270 */
[----:B------:R-:W-:Y:S05]  /*b500*/  @!P0 BRA `(.L_x_256) ;  /* 0x0000001000e08947 */ /* 0x000fea0003800000 */
.L_x_289:
[----:B------:R-:W-:Y:S01]  /*b510*/  LOP3.LUT P0, RZ, R18, 0x2, RZ, 0xc0, !PT ;  /* 0x0000000212ff7812 */ /* 0x000fe2000780c0ff */
[----:B------:R-:W-:-:S12]  /*b520*/  BSSY B1, `(.L_x_257) ;  /* 0x0000093000017945 */ /* 0x000fd80003800000 */
[----:B--2---:R-:W-:Y:S05]  /*b530*/  @!P0 BRA `(.L_x_258) ;  /* 0x0000000800448947 */ /* 0x004fea0003800000 */
[----:B------:R-:W-:Y:S01]  /*b540*/  LOP3.LUT P0, RZ, R18, 0x1, RZ, 0xc0, !PT ;  /* 0x0000000112ff7812 */ /* 0x000fe2000780c0ff */
[----:B------:R-:W-:-:S12]  /*b550*/  IMAD.MOV.U32 R6, RZ, RZ, R0 ;  /* 0x000000ffff067224 */ /* 0x000fd800078e0000 */
[----:B------:R-:W-:Y:S05]  /*b560*/  @!P0 BRA `(.L_x_259) ;  /* 0x0000000000508947 */ /* 0x000fea0003800000 */
[----:B0-----:R-:W2:Y:S01]  /*b570*/  LDL R7, [R1+0xc] ;  /* 0x00000c0001077983 */ /* 0x001ea20000100800 */
[----:B------:R-:W0:Y:S01]  /*b580*/  LDC R6, c[0x0][0x43c] ;  /* 0x00010f00ff067b82 */ /* 0x000e220000000800 */
[----:B------:R-:W-:Y:S02]  /*b590*/  ULDC.64 UR4, c[0x0][0x428] ;  /* 0x00010a0000047ab9 */ /* 0x000fe40000000a00 */
[----:B-1----:R-:W3:Y:S01]  /*b5a0*/  LDL R5, [R1] ;  /* 0x0000000001057983 */ /* 0x002ee20000100800 */
[----:B0-----:R-:W-:-:S13]  /*b5b0*/  ISETP.NE.AND P0, PT, R6, 0x1, PT ;  /* 0x000000010600780c */ /* 0x001fda0003f05270 */
[----:B------:R-:W0:Y:S02]  /*b5c0*/  @P0 LDC.64 R2, c[0x0][0x440] ;  /* 0x00011000ff020b82 */ /* 0x000e240000000a00 */
[----:B0-----:R-:W-:-:S04]  /*b5d0*/  @P0 IMAD.HI.U32 R4, R0, R2, RZ ;  /* 0x0000000200040227 */ /* 0x001fc800078e00ff */
        /* <DEDUP_REMOVED lines=13> */
.L_x_259:
[----:B------:R-:W3:Y:S01]  /*b6b0*/  LDL R2, [R1+0x8] ;  /* 0x0000080001027983 */ /* 0x000ee20000100800 */
        /* <DEDUP_REMOVED lines=8> */
.L_x_351:
[----:B------:R-:W-:Y:S05]  /*b740*/  BSYNC B2 ;  /* 0x0000000000027941 */ /* 0x000fea0003800000 */
.L_x_260:
        /* <DEDUP_REMOVED lines=9> */
.L_x_263:
[----:B------:R-:W-:Y:S05]  /*b7e0*/  BSYNC B2 ;  /* 0x0000000000027941 */ /* 0x000fea0003800000 */
.L_x_262:
        /* <DEDUP_REMOVED lines=8> */
[----:B-1----:R-:W-:Y:S01]  /*b870*/  VIADD R5, R4, 0x32430 ;  /* 0x0003243004057836 */ /* 0x002fe20000000000 */
[----:B------:R-:W-:Y:S01]  /*b880*/  UMOV UR6, 0x0 ;  /* 0x0000000000067882 */ /* 0x000fe20000000000 */
[----:B------:R-:W-:Y:S01]  /*b890*/  VIADD R3, R3, 0x1c400 ;  /* 0x0001c40003037836 */ /* 0x000fe20000000000 */
[----:B------:R-:W-:-:S09]  /*b8a0*/  UMOV UR7, 0x14f00000 ;  /* 0x14f0000000077882 */ /* 0x000fd20000000000 */
.L_x_264:
        /* <DEDUP_REMOVED lines=13> */
.L_x_352:
[----:B------:R-:W-:Y:S05]  /*b980*/  BSYNC B2 ;  /* 0x0000000000027941 */ /* 0x000fea0003800000 */
.L_x_265:
        /* <DEDUP_REMOVED lines=11> */
.L_x_268:
[----:B------:R-:W-:Y:S05]  /*ba40*/  BSYNC B2 ;  /* 0x0000000000027941 */ /* 0x000fea0003800000 */
.L_x_267:
        /* <DEDUP_REMOVED lines=9> */
.L_x_269:
        /* <DEDUP_REMOVED lines=15> */
.L_x_270:
        /* <DEDUP_REMOVED lines=15> */
.L_x_271:
        /* <DEDUP_REMOVED lines=15> */
.L_x_272:
        /* <DEDUP_REMOVED lines=10> */
.L_x_258:
[----:B------:R-:W-:Y:S05]  /*be50*/  BSYNC B1 ;  /* 0x0000000000017941 */ /* 0x000fea0003800000 */
.L_x_257:
[----:B------:R-:W2:Y:S01]  /*be60*/  LDL.LU R2, [R1+0x8] ;  /* 0x0000080001027983 */ /* 0x000ea20000300800 */
[----:B------:R-:W-:Y:S01]  /*be70*/  LOP3.LUT P2, RZ, R18, 0x2, RZ, 0xc0, !PT ;  /* 0x0000000212ff7812 */ /* 0x000fe2000784c0ff */
[----:B0-----:R-:W-:Y:S01]  /*be80*/  VIADD R7, R19, 0x1 ;  /* 0x0000000113077836 */ /* 0x001fe20000000000 */
[----:B------:R-:W-:Y:S04]  /*be90*/  BSSY B1, `(.L_x_273) ;  /* 0x0000096000017945 */ /* 0x000fe80003800000 */
[----:B------:R-:W-:-:S04]  /*bea0*/  ISETP.NE.AND P0, PT, R7, 0x2, PT ;  /* 0x000000020700780c */ /* 0x000fc80003f05270 */
[----:B------:R-:W-:Y:S02]  /*beb0*/  SEL R6, RZ, 0x1, P0 ;  /* 0x00000001ff067807 */ /* 0x000fe40000000000 */
[----:B------:R-:W-:Y:S02]  /*bec0*/  SEL R7, R7, RZ, P0 ;  /* 0x000000ff07077207 */ /* 0x000fe40000000000 */
[----:B--2---:R-:W-:Y:S01]  /*bed0*/  LOP3.LUT R6, R2, R6, RZ, 0x3c, !PT ;  /* 0x0000000602067212 */ /* 0x004fe200078e3cff */
[----:B------:R-:W-:Y:S06]  /*bee0*/  @!P2 BRA `(.L_x_274) ;  /* 0x000000080040a947 */ /* 0x000fec0003800000 */
[----:B------:R-:W-:Y:S01]  /*bef0*/  LOP3.LUT P2, RZ, R18, 0x1, RZ, 0xc0, !PT ;  /* 0x0000000112ff7812 */ /* 0x000fe2000784c0ff */
[----:B------:R-:W-:-:S12]  /*bf00*/  VIADD R8, R0, 0xffffffff ;  /* 0xffffffff00087836 */ /* 0x000fd80000000000 */
[----:B------:R-:W-:Y:S05]  /*bf10*/  @!P2 BRA `(.L_x_275) ;  /* 0x000000000050a947 */ /* 0x000fea0003800000 */
[----:B------:R-:W2:Y:S01]  /*bf20*/  LDL R10, [R1+0xc] ;  /* 0x00000c00010a7983 */ /* 0x000ea20000100800 */
[----:B------:R-:W0:Y:S01]  /*bf30*/  LDC R4, c[0x0][0x43c] ;  /* 0x00010f00ff047b82 */ /* 0x000e220000000800 */
[----:B------:R-:W-:Y:S02]  /*bf40*/  ULDC.64 UR4, c[0x0][0x428] ;  /* 0x00010a0000047ab9 */ /* 0x000fe40000000a00 */
[----:B------:R-:W3:Y:S01]  /*bf50*/  LDL R9, [R1] ;  /* 0x0000000001097983 */ /* 0x000ee20000100800 */
[----:B0-----:R-:W-:-:S13]  /*bf60*/  ISETP.NE.AND P0, PT, R4, 0x1, PT ;  /* 0x000000010400780c */ /* 0x001fda0003f05270 */
        /* <DEDUP_REMOVED lines=15> */
.L_x_275:
        /* <DEDUP_REMOVED lines=8> */
.L_x_353:
[----:B------:R-:W-:Y:S05]  /*c0e0*/  BSYNC B2 ;  /* 0x0000000000027941 */ /* 0x000fea0003800000 */
.L_x_276:
        /* <DEDUP_REMOVED lines=9> */
.L_x_279:
[----:B------:R-:W-:Y:S05]  /*c180*/  BSYNC B2 ;  /* 0x0000000000027941 */ /* 0x000fea0003800000 */
.L_x_278:
[----:B------:R-:W-:Y:S01]  /*c190*/  IMAD.MOV.U32 R10, RZ, RZ, RZ ;  /* 0x000000ffff0a7224 */ /* 0x000fe200078e00ff */
[----:B------:R-:W-:Y:S01]  /*c1a0*/  UIADD3 UR4, UP0, UR40, 0x370, URZ ;  /* 0x0000037028047890 */ /* 0x000fe2000ff1e03f */
[----:B------:R-:W-:Y:S01]  /*c1b0*/  IMAD.U32 R9, RZ, RZ, UR37 ;  /* 0x00000025ff097e24 */ /* 0x000fe2000f8e00ff */
        /* <DEDUP_REMOVED lines=9> */
.L_x_280:
        /* <DEDUP_REMOVED lines=13> */
.L_x_354:
[----:B------:R-:W-:Y:S05]  /*c320*/  BSYNC B2 ;  /* 0x0000000000027941 */ /* 0x000fea0003800000 */
.L_x_281:
        /* <DEDUP_REMOVED lines=11> */
.L_x_284:
[----:B------:R-:W-:Y:S05]  /*c3e0*/  BSYNC B2 ;  /* 0x0000000000027941 */ /* 0x000fea0003800000 */
.L_x_283:
        /* <DEDUP_REMOVED lines=9> */
.L_x_285:
        /* <DEDUP_REMOVED lines=15> */
.L_x_286:
        /* <DEDUP_REMOVED lines=15> */
.L_x_287:
        /* <DEDUP_REMOVED lines=15> */
.L_x_288:
        /* <DEDUP_REMOVED lines=10> */
.L_x_274:
[----:B------:R-:W-:Y:S05]  /*c7f0*/  BSYNC B1 ;  /* 0x0000000000017941 */ /* 0x000fea0003800000 */
.L_x_273:
[----:B------:R-:W-:Y:S01]  /*c800*/  VIADD R7, R7, 0x1 ;  /* 0x0000000107077836 */ /* 0x000fe20000000000 */
[C---:B------:R-:W-:Y:S01]  /*c810*/  ISETP.GT.AND P1, PT, R0.reuse, 0x1, PT ;  /* 0x000000010000780c */ /* 0x040fe20003f24270 */
[----:B------:R-:W-:-:S03]  /*c820*/  VIADD R0, R0, 0xfffffffe ;  /* 0xfffffffe00007836 */ /* 0x000fc60000000000 */
[----:B------:R-:W-:-:S04]  /*c830*/  ISETP.NE.AND P0, PT, R7, 0x2, PT ;  /* 0x000000020700780c */ /* 0x000fc80003f05270 */
[----:B------:R-:W-:Y:S02]  /*c840*/  SEL R2, RZ, 0x1, P0 ;  /* 0x00000001ff027807 */ /* 0x000fe40000000000 */
[----:B------:R-:W-:Y:S02]  /*c850*/  SEL R19, R7, RZ, P0 ;  /* 0x000000ff07137207 */ /* 0x000fe40000000000 */
[----:B------:R-:W-:-:S05]  /*c860*/  LOP3.LUT R2, R6, R2, RZ, 0x3c, !PT ;  /* 0x0000000206027212 */ /* 0x000fca00078e3cff */
[----:B------:R2:W-:Y:S01]  /*c870*/  STL [R1+0x8], R2 ;  /* 0x0000080201007387 */ /* 0x0005e20000100800 */
[----:B------:R-:W-:Y:S05]  /*c880*/  @P1 BRA `(.L_x_289) ;  /* 0xffffffec00201947 */ /* 0x000fea000383ffff */
.L_x_256:
[----:B------:R-:W-:Y:S05]  /*c890*/  BSYNC B0 ;  /* 0x0000000000007941 */ /* 0x000fea0003800000 */
.L_x_238:
        /* <DEDUP_REMOVED lines=10> */
.L_x_210:
[----:B0-----:R-:W0:Y:S01]  /*c940*/  S2R R3, SR_CgaCtaId ;  /* 0x0000000000037919 */ /* 0x001e220000008800 */
[----:B------:R-:W-:Y:S01]  /*c950*/  MOV R0, 0x400 ;  /* 0x0000040000007802 */ /* 0x000fe20000000f00 */
[----:B------:R-:W-:Y:S03]  /*c960*/  BSSY B0, `(.L_x_291) ;  /* 0x0000005000007945 */ /* 0x000fe60003800000 */
[----:B0-----:R-:W-:Y:S02]  /*c970*/  LEA R0, R3, R0, 0x18 ;  /* 0x0000000003007211 */ /* 0x001fe400078ec0ff */
[----:B------:R-:W-:-:S04]  /*c980*/  SHF.L.U32 R3, R2, 0x1f, RZ ;  /* 0x0000001f02037819 */ /* 0x000fc800000006ff */
[----:B------:R-:W0:Y:S02]  /*c990*/  SYNCS.PHASECHK.TRANS64.TRYWAIT P0, [R0+URZ+0x32420], R3 ;  /* 0x03242003000075a7 */ /* 0x000e24000800017f */
[----:B0-----:R-:W-:Y:S05]  /*c9a0*/  @!P0 BRA `(.L_x_292) ;  /* 0x0000002000988947 */ /* 0x001fea0003800000 */
.L_x_355:
[----:B------:R-:W-:Y:S05]  /*c9b0*/  BSYNC B0 ;  /* 0x0000000000007941 */ /* 0x000fea0003800000 */
.L_x_291:
[----:B------:R-:W-:-:S03]  /*c9c0*/  UMOV UR4, 0xffffffff ;  /* 0xffffffff00047882 */ /* 0x000fc60000000000 */
[----:B------:R-:W-:Y:S05]  /*c9d0*/  BRA.DIV UR4, `(.L_x_293) ;  /* 0x0000002204a07947 */ /* 0x000fea000b800000 */
[----:B------:R-:W2:Y:S02]  /*c9e0*/  S2R R2, SR_TID.X ;  /* 0x0000000000027919 */ /* 0x000ea40000002100 */
[----:B--2---:R-:W-:-:S04]  /*c9f0*/  SHF.R.U32.HI R2, RZ, 0x5, R2 ;  /* 0x00000005ff027819 */ /* 0x004fc80000011602 */
[----:B------:R-:W-:-:S05]  /*ca00*/  LOP3.LUT R2, R2, 0x3, RZ, 0xc0, !PT ;  /* 0x0000000302027812 */ /* 0x000fca00078ec0ff */
[----:B------:R2:W3:Y:S02]  /*ca10*/  SHFL.IDX PT, R14, R2, RZ, 0x1f ;  /* 0x00001fff020e7589 */ /* 0x0004e400000e0000 */
.L_x_358:
[----:B---3--:R-:W-:Y:S01]  /*ca20*/  ISETP.NE.AND P0, PT, R14, RZ, PT ;  /* 0x000000ff0e00720c */ /* 0x008fe20003f05270 */
[----:B------:R-:W-:-:S12]  /*ca30*/  BSSY B0, `(.L_x_294) ;  /* 0x0000025000007945 */ /* 0x000fd80003800000 */
[----:B------:R-:W-:Y:S05]  /*ca40*/  @P0 BRA `(.L_x_295) ;  /* 0x00000000008c0947 */ /* 0x000fea0003800000 */
[----:B------:R-:W-:-:S03]  /*ca50*/  UMOV UR4, 0xffffffff ;  /* 0xffffffff00047882 */ /* 0x000fc60000000000 */
[----:B------:R-:W-:Y:S05]  /*ca60*/  BRA.DIV UR4, `(.L_x_296) ;  /* 0x0000002204b07947 */ /* 0x000fea000b800000 */
[----:B------:R-:W-:-:S13]  /*ca70*/  ELECT P6, URZ, PT ;  /* 0x00000000003f782f */ /* 0x000fda00038c0000 */
.L_x_361:
[----:B------:R-:W-:Y:S05]  /*ca80*/  @!P6 BRA `(.L_x_295) ;  /* 0x00000000007ce947 */ /* 0x000fea0003800000 */
[----:B------:R-:W-:-:S06]  /*ca90*/  ULOP3.LUT UR4, UR36, 0x2, URZ, 0xfc, !UPT ;  /* 0x0000000224047892 */ /* 0x000fcc000f8efc3f */
[----:B--2---:R-:W-:-:S05]  /*caa0*/  IMAD.U32 R2, RZ, RZ, UR4 ;  /* 0x00000004ff027e24 */ /* 0x004fca000f8e00ff */
[----:B------:R-:W-:-:S13]  /*cab0*/  ISETP.NE.AND P2, PT, R2, 0x3, PT ;  /* 0x000000030200780c */ /* 0x000fda0003f45270 */
[----:B------:R-:W-:Y:S05]  /*cac0*/  @!P2 BRA `(.L_x_297) ;  /* 0x000000000004a947 */ /* 0x000fea0003800000 */
[----:B------:R-:W-:Y:S01]  /*cad0*/  BPT.TRAP 0x1 ;  /* 0x000000040000795c */ /* 0x000fe20000300000 */
.L_x_297:
[----:B------:R-:W1:Y:S01]  /*cae0*/  LDL.LU R7, [R1+0x8] ;  /* 0x0000080001077983 */ /* 0x000e620000300800 */
[----:B------:R-:W-:Y:S02]  /*caf0*/  VIADD R2, R0, 0x32440 ;  /* 0x0003244000027836 */ /* 0x000fe40000000000 */
[C---:B0-----:R-:W-:Y:S02]  /*cb00*/  VIADD R3, R19.reuse, 0x1 ;  /* 0x0000000113037836 */ /* 0x041fe40000000000 */
[----:B------:R-:W-:-:S03]  /*cb10*/  IMAD R6, R19, 0x8, R2 ;  /* 0x0000000813067824 */ /* 0x000fc600078e0202 */
[----:B------:R-:W-:-:S04]  /*cb20*/  ISETP.NE.AND P1, PT, R3, 0x2, PT ;  /* 0x000000020300780c */ /* 0x000fc80003f25270 */
[----:B------:R-:W-:Y:S02]  /*cb30*/  SEL R4, RZ, 0x1, P1 ;  /* 0x00000001ff047807 */ /* 0x000fe40000800000 */
[----:B------:R-:W-:Y:S02]  /*cb40*/  SEL R3, R3, RZ, P1 ;  /* 0x000000ff03037207 */ /* 0x000fe40000800000 */
[C---:B-1----:R-:W-:Y:S02]  /*cb50*/  SHF.L.U32 R5, R7.reuse, 0x1f, RZ ;  /* 0x0000001f07057819 */ /* 0x042fe400000006ff */
[----:B------:R-:W-:Y:S01]  /*cb60*/  LOP3.LUT R4, R7, R4, RZ, 0x3c, !PT ;  /* 0x0000000407047212 */ /* 0x000fe200078e3cff */
[----:B------:R-:W-:Y:S01]  /*cb70*/  IMAD R7, R3, 0x8, R2 ;  /* 0x0000000803077824 */ /* 0x000fe200078e0202 */
[----:B------:R-:W0:Y:S02]  /*cb80*/  SYNCS.PHASECHK.TRANS64.TRYWAIT P0, [R6+URZ], R5 ;  /* 0x00000005060075a7 */ /* 0x000e24000800017f */
[----:B------:R-:W-:Y:S01]  /*cb90*/  SHF.L.U32 R2, R4, 0x1f, RZ ;  /* 0x0000001f04027819 */ /* 0x000fe200000006ff */
[----:B0-----:R-:W-:Y:S06]  /*cba0*/  @!P0 BRA `(.L_x_298) ;  /* 0x0000002000808947 */ /* 0x001fec0003800000 */
.L_x_362:
[----:B------:R-:W1:Y:S02]  /*cbb0*/  SYNCS.PHASECHK.TRANS64.TRYWAIT P0, [R7+URZ], R2 ;  /* 0x00000002070075a7 */ /* 0x000e64000800017f */
[----:B-1----:R-:W-:Y:S05]  /*cbc0*/  @!P0 BRA `(.L_x_299) ;  /* 0x00000020008c8947 */ /* 0x002fea0003800000 */
.L_x_363:
[----:B------:R-:W-:Y:S05]  /*cbd0*/  @!P2 BRA `(.L_x_300) ;  /* 0x000000000004a947 */ /* 0x000fea0003800000 */
[----:B------:R-:W-:Y:S01]  /*cbe0*/  BPT.TRAP 0x1 ;  /* 0x000000040000795c */ /* 0x000fe20000300000 */
.L_x_300:
[----:B------:R-:W-:-:S04]  /*cbf0*/  VIADD R0, R0, 0x32460 ;  /* 0x0003246000007836 */ /* 0x000fc80000000000 */
[----:B------:R-:W-:-:S04]  /*cc00*/  IMAD R4, R19, 0x8, R0 ;  /* 0x0000000813047824 */ /* 0x000fc800078e0200 */
[----:B------:R-:W2:Y:S02]  /*cc10*/  SYNCS.PHASECHK.TRANS64.TRYWAIT P0, [R4+URZ], R5 ;  /* 0x00000005040075a7 */ /* 0x000ea4000800017f */
[----:B--2---:R-:W-:Y:S05]  /*cc20*/  @!P0 BRA `(.L_x_301) ;  /* 0x0000002000888947 */ /* 0x004fea0003800000 */
.L_x_364:
[----:B------:R-:W-:-:S07]  /*cc30*/  IMAD R3, R3, 0x8, R0 ;  /* 0x0000000803037824 */ /* 0x000fce00078e0200 */
.L_x_302:
[----:B---3--:R3:W4:Y:S02]  /*cc40*/  SYNCS.PHASECHK.TRANS64.TRYWAIT P0, [R3+URZ], R2 ;  /* 0x00000002030075a7 */ /* 0x008724000800017f */
[----:B----4-:R-:W-:Y:S05]  /*cc50*/  @!P0 NANOSLEEP.SYNCS 0x989680 ;  /* 0x009896800000895d */ /* 0x010fea0003900000 */
[----:B------:R-:W4:Y:S02]  /*cc60*/  @!P0 SYNCS.PHASECHK.TRANS64 P0, [R3+URZ], R2 ;  /* 0x00000002030085a7 */ /* 0x000f24000800007f */
[----:B----4-:R-:W-:Y:S05]  /*cc70*/  @!P0 BRA `(.L_x_302) ;  /* 0xfffffffc00f08947 */ /* 0x010fea000383ffff */
.L_x_295:
[----:B------:R-:W-:Y:S05]  /*cc80*/  BSYNC B0 ;  /* 0x0000000000007941 */ /* 0x000fea0003800000 */
.L_x_294:
[----:B------:R-:W-:Y:S05]  /*cc90*/  EXIT ;  /* 0x000000000000794d */ /* 0x000fea0003800000 */
.L_x_181:
[----:B0-----:R-:W-:-:S04]  /*cca0*/  IMAD.U32 R3, RZ, RZ, UR50 ;  /* 0x00000032ff037e24 */ /* 0x001fc8000f8e00ff */
[----:B------:R0:W1:Y:S03]  /*ccb0*/  SYNCS.PHASECHK.TRANS64.TRYWAIT P0, [R3+URZ+0x32400], R0 ;  /* 0x03240000030075a7 */ /* 0x000066000800017f */
[----:B-1----:R-:W-:Y:S05]  /*ccc0*/  @!P0 NANOSLEEP.SYNCS 0x989680 ;  /* 0x009896800000895d */ /* 0x002fea0003900000 */
[----:B------:R-:W1:Y:S02]  /*ccd0*/  @!P0 SYNCS.PHASECHK.TRANS64 P0, [R3+URZ+0x32400], R0 ;  /* 0x03240000030085a7 */ /* 0x000e64000800007f */
[----:B-1----:R-:W-:Y:S05]  /*cce0*/  @!P0 BRA `(.L_x_181) ;  /* 0xfffffffc00ec8947 */ /* 0x002fea000383ffff */
[----:B------:R-:W-:Y:S05]  /*ccf0*/  BRA `(.L_x_303) ;  /* 0xffffff4400347947 */ /* 0x000fea000383ffff */
.L_x_185:
[----:B-1----:R-:W-:-:S04]  /*cd00*/  IMAD.U32 R4, RZ, RZ, UR26 ;  /* 0x0000001aff047e24 */ /* 0x002fc8000f8e00ff */
[----:B------:R1:W2:Y:S03]  /*cd10*/  SYNCS.PHASECHK.TRANS64.TRYWAIT P1, [R4+URZ+0x32430], R3 ;  /* 0x03243003040075a7 */ /* 0x0002a6000802017f */
[----:B--2---:R-:W-:Y:S05]  /*cd20*/  @!P1 NANOSLEEP.SYNCS 0x989680 ;  /* 0x009896800000995d */ /* 0x004fea0003900000 */
[----:B------:R-:W2:Y:S02]  /*cd30*/  @!P1 SYNCS.PHASECHK.TRANS64 P1, [R4+URZ+0x32430], R3 ;  /* 0x03243003040095a7 */ /* 0x000ea4000802007f */
[----:B--2---:R-:W-:Y:S05]  /*cd40*/  @!P1 BRA `(.L_x_185) ;  /* 0xfffffffc00ec9947 */ /* 0x004fea000383ffff */
[----:B------:R-:W-:Y:S05]  /*cd50*/  BRA `(.L_x_184) ;  /* 0xffffff4400587947 */ /* 0x000fea000383ffff */
.L_x_186:
[----:B--2---:R-:W-:-:S04]  /*cd60*/  IMAD.U32 R5, RZ, RZ, UR50 ;  /* 0x00000032ff057e24 */ /* 0x004fc8000f8e00ff */
[----:B------:R2:W3:Y:S03]  /*cd70*/  SYNCS.PHASECHK.TRANS64.TRYWAIT P1, [R5+URZ+0x32410], R0 ;  /* 0x03241000050075a7 */ /* 0x0004e6000802017f */
[----:B---3--:R-:W-:Y:S05]  /*cd80*/  @!P1 NANOSLEEP.SYNCS 0x989680 ;  /* 0x009896800000995d */ /* 0x008fea0003900000 */
[----:B------:R-:W3:Y:S02]  /*cd90*/  @!P1 SYNCS.PHASECHK.TRANS64 P1, [R5+URZ+0x32410], R0 ;  /* 0x03241000050095a7 */ /* 0x000ee4000802007f */
[----:B---3--:R-:W-:Y:S05]  /*cda0*/  @!P1 BRA `(.L_x_186) ;  /* 0xfffffffc00ec9947 */ /* 0x008fea000383ffff */
[----:B------:R-:W-:Y:S05]  /*cdb0*/  BRA `(.L_x_304) ;  /* 0xffffff4400d87947 */ /* 0x000fea000383ffff */
.L_x_190:
[----:B--2---:R-:W-:-:S04]  /*cdc0*/  IMAD.U32 R0, RZ, RZ, UR26 ;  /* 0x0000001aff007e24 */ /* 0x004fc8000f8e00ff */
[----:B------:R2:W4:Y:S03]  /*cdd0*/  SYNCS.PHASECHK.TRANS64.TRYWAIT P1, [R0+URZ+0x32450], R3 ;  /* 0x03245003000075a7 */ /* 0x000526000802017f */
[----:B----4-:R-:W-:Y:S05]  /*cde0*/  @!P1 NANOSLEEP.SYNCS 0x989680 ;  /* 0x009896800000995d */ /* 0x010fea0003900000 */
[----:B------:R-:W4:Y:S02]  /*cdf0*/  @!P1 SYNCS.PHASECHK.TRANS64 P1, [R0+URZ+0x32450], R3 ;  /* 0x03245003000095a7 */ /* 0x000f24000802007f */
[----:B----4-:R-:W-:Y:S05]  /*ce00*/  @!P1 BRA `(.L_x_190) ;  /* 0xfffffffc00ec9947 */ /* 0x010fea000383ffff */
[----:B------:R-:W-:Y:S05]  /*ce10*/  BRA `(.L_x_189) ;  /* 0xffffff4400e07947 */ /* 0x000fea000383ffff */
.L_x_195:
[----:B--2---:R-:W-:-:S04]  /*ce20*/  IMAD.U32 R3, RZ, RZ, UR28 ;  /* 0x0000001cff037e24 */ /* 0x004fc8000f8e00ff */
[----:B------:R2:W3:Y:S03]  /*ce30*/  SYNCS.PHASECHK.TRANS64.TRYWAIT P3, [R3+URZ+0x32430], R0 ;  /* 0x03243000030075a7 */ /* 0x0004e6000806017f */
[----:B---3--:R-:W-:Y:S05]  /*ce40*/  @!P3 NANOSLEEP.SYNCS 0x989680 ;  /* 0x009896800000b95d */ /* 0x008fea0003900000 */
[----:B------:R-:W3:Y:S02]  /*ce50*/  @!P3 SYNCS.PHASECHK.TRANS64 P3, [R3+URZ+0x32430], R0 ;  /* 0x032430000300b5a7 */ /* 0x000ee4000806007f */
[----:B---3--:R-:W-:Y:S05]  /*ce60*/  @!P3 BRA `(.L_x_195) ;  /* 0xfffffffc00ecb947 */ /* 0x008fea000383ffff */
[----:B------:R-:W-:Y:S05]  /*ce70*/  BRA `(.L_x_194) ;  /* 0xffffff64008c7947 */ /* 0x000fea000383ffff */
.L_x_199:
[----:B--2---:R-:W-:-:S04]  /*ce80*/  IMAD.U32 R3, RZ, RZ, UR28 ;  /* 0x0000001cff037e24 */ /* 0x004fc8000f8e00ff */
[----:B------:R2:W3:Y:S03]  /*ce90*/  SYNCS.PHASECHK.TRANS64.TRYWAIT P3, [R3+URZ+0x32450], R0 ;  /* 0x03245000030075a7 */ /* 0x0004e6000806017f */
[----:B---3--:R-:W-:Y:S05]  /*cea0*/  @!P3 NANOSLEEP.SYNCS 0x989680 ;  /* 0x009896800000b95d */ /* 0x008fea0003900000 */
[----:B------:R-:W3:Y:S02]  /*ceb0*/  @!P3 SYNCS.PHASECHK.TRANS64 P3, [R3+URZ+0x32450], R0 ;  /* 0x032450000300b5a7 */ /* 0x000ee4000806007f */
[----:B---3--:R-:W-:Y:S05]  /*cec0*/  @!P3 BRA `(.L_x_199) ;  /* 0xfffffffc00ecb947 */ /* 0x008fea000383ffff */
[----:B------:R-:W-:Y:S05]  /*ced0*/  BRA `(.L_x_198) ;  /* 0xffffff6400e47947 */ /* 0x000fea000383ffff */
.L_x_214:
        /* <DEDUP_REMOVED lines=11> */
.L_x_306:
[----:B------:R-:W-:Y:S05]  /*cf90*/  BSYNC B0 ;  /* 0x0000000000007941 */ /* 0x000fea0003800000 */
.L_x_305:
[----:B------:R-:W-:Y:S05]  /*cfa0*/  BRA `(.L_x_307) ;  /* 0xffffffb800347947 */ /* 0x000fea000383ffff */
.L_x_216:
[----:B------:R-:W-:Y:S01]  /*cfb0*/  BSSY B0, `(.L_x_308) ;  /* 0x0000006000007945 */ /* 0x000fe20003800000 */
[----:B------:R-:W-:-:S07]  /*cfc0*/  IMAD.MOV.U32 R15, RZ, RZ, -0x1 ;  /* 0xffffffffff0f7424 */ /* 0x000fce00078e00ff */
[----:B012---:R-:W-:Y:S05]  /*cfd0*/  WARPSYNC.COLLECTIVE R15, `(.L_x_309) ;  /* 0x000000000f0c7348 */ /* 0x007fea0003c00000 */
[----:B------:R-:W-:Y:S02]  /*cfe0*/  ELECT P6, UR62, PT ;  /* 0x00000000003e782f */ /* 0x000fe400038c0000 */
[----:B------:R-:W-:Y:S01]  /*cff0*/  MOV R14, UR62 ;  /* 0x0000003e000e7c02 */ /* 0x000fe20008000f00 */
[----:B012---:R-:W-:Y:S10]  /*d000*/  ENDCOLLECTIVE ;  /* 0x000000000000791b */ /* 0x007ff40003800000 */
.L_x_309:
[----:B------:R-:W-:Y:S05]  /*d010*/  BSYNC B0 ;  /* 0x0000000000007941 */ /* 0x000fea0003800000 */
.L_x_308:
[----:B------:R-:W-:Y:S05]  /*d020*/  BRA `(.L_x_310) ;  /* 0xffffffb800347947 */ /* 0x000fea000383ffff */
.L_x_218:
[----:B--2---:R2:W4:Y:S02]  /*d030*/  SYNCS.PHASECHK.TRANS64.TRYWAIT P0, [R0+URZ+0x32440], R2 ;  /* 0x03244002000075a7 */ /* 0x004524000800017f */
[----:B----4-:R-:W-:Y:S05]  /*d040*/  @!P0 NANOSLEEP.SYNCS 0x989680 ;  /* 0x009896800000895d */ /* 0x010fea0003900000 */
[----:B------:R-:W4:Y:S02]  /*d050*/  @!P0 SYNCS.PHASECHK.TRANS64 P0, [R0+URZ+0x32440], R2 ;  /* 0x03244002000085a7 */ /* 0x000f24000800007f */
[----:B----4-:R-:W-:Y:S05]  /*d060*/  @!P0 BRA `(.L_x_218) ;  /* 0xfffffffc00f08947 */ /* 0x010fea000383ffff */
[----:B------:R-:W-:Y:S05]  /*d070*/  BRA `(.L_x_311) ;  /* 0xffffffb800907947 */ /* 0x000fea000383ffff */
.L_x_221:
[----:B------:R-:W-:Y:S01]  /*d080*/  IMAD.MOV.U32 R13, RZ, RZ, R2 ;  /* 0x000000ffff0d7224 */ /* 0x000fe200078e0002 */
[----:B------:R-:W0:Y:S01]  /*d090*/  S2R R5, SR_TID.X ;  /* 0x0000000000057919 */ /* 0x000e220000002100 */
[----:B------:R-:W-:Y:S02]  /*d0a0*/  IMAD.MOV.U32 R12, RZ, RZ, RZ ;  /* 0x000000ffff0c7224 */ /* 0x000fe400078e00ff */
[----:B------:R-:W-:Y:S01]  /*d0b0*/  IMAD.MOV.U32 R11, RZ, RZ, 0x181f ;  /* 0x0000181fff0b7424 */ /* 0x000fe200078e00ff */
[----:B------:R1:W-:Y:S01]  /*d0c0*/  STL [R1+0x60], R9 ;  /* 0x0000600901007387 */ /* 0x0003e20000100800 */
[----:B------:R-:W-:-:S07]  /*d0d0*/  IMAD.MOV.U32 R15, RZ, RZ, -0x1 ;  /* 0xffffffffff0f7424 */ /* 0x000fce00078e00ff */
[----:B01---5:R-:W-:Y:S05]  /*d0e0*/  WARPSYNC.COLLECTIVE R15, `(.L_x_312) ;  /* 0x000000000f087348 */ /* 0x023fea0003c00000 */
[----:B------:R2:W3:Y:S02]  /*d0f0*/  SHFL.IDX P6, R14, R13, R12, R11 ;  /* 0x0000000c0d0e7389 */ /* 0x0004e400000c000b */
[----:B0123-5:R-:W-:Y:S01]  /*d100*/  ENDCOLLECTIVE ;  /* 0x000000000000791b */ /* 0x02ffe20003800000 */
.L_x_312:
[----:B------:R-:W-:Y:S01]  /*d110*/  IMAD.MOV.U32 R13, RZ, RZ, R0 ;  /* 0x000000ffff0d7224 */ /* 0x000fe200078e0000 */
[----:B------:R-:W-:Y:S01]  /*d120*/  LOP3.LUT R5, R5, 0x7f, RZ, 0xc0, !PT ;  /* 0x0000007f05057812 */ /* 0x000fe200078ec0ff */
[----:B------:R-:W-:-:S07]  /*d130*/  IMAD.MOV.U32 R7, RZ, RZ, R14 ;  /* 0x000000ffff077224 */ /* 0x000fce00078e000e */
[----:B------:R-:W-:Y:S05]  /*d140*/  WARPSYNC.COLLECTIVE R15, `(.L_x_313) ;  /* 0x000000000f087348 */ /* 0x000fea0003c00000 */
[----:B------:R0:W1:Y:S02]  /*d150*/  SHFL.IDX P6, R14, R13, R12, R11 ;  /* 0x0000000c0d0e7389 */ /* 0x00006400000c000b */
[----:B01----:R-:W-:Y:S01]  /*d160*/  ENDCOLLECTIVE ;  /* 0x000000000000791b */ /* 0x003fe20003800000 */
.L_x_313:
[----:B------:R-:W-:Y:S01]  /*d170*/  ULDC UR4, c[0x0][0x288] ;  /* 0x0000a20000047ab9 */ /* 0x000fe20000000800 */
[----:B------:R-:W-:Y:S01]  /*d180*/  SHF.R.U32.HI R9, RZ, 0x3, R5 ;  /* 0x00000003ff097819 */ /* 0x000fe20000011605 */
[----:B------:R-:W-:-:S04]  /*d190*/  IMAD R3, R6, UR4, RZ ;  /* 0x0000000406037c24 */ /* 0x000fc8000f8e02ff */
[----:B------:R-:W-:-:S05]  /*d1a0*/  IMAD.IADD R9, R9, 0x1, R4 ;  /* 0x0000000109097824 */ /* 0x000fca00078e0204 */
[----:B------:R-:W-:Y:S01]  /*d1b0*/  ISETP.GE.AND P1, PT, R9, R3, PT ;  /* 0x000000030900720c */ /* 0x000fe20003f26270 */
[----:B------:R0:W-:Y:S01]  /*d1c0*/  STL [R1+0x10], R9 ;  /* 0x0000100901007387 */ /* 0x0001e20000100800 */
[----:B------:R-:W-:Y:S02]  /*d1d0*/  IMAD.MOV.U32 R13, RZ, RZ, R2 ;  /* 0x000000ffff0d7224 */ /* 0x000fe400078e0002 */
[----:B------:R-:W-:Y:S02]  /*d1e0*/  IMAD.MOV.U32 R12, RZ, RZ, 0x1 ;  /* 0x00000001ff0c7424 */ /* 0x000fe400078e00ff */
[----:B------:R-:W-:-:S07]  /*d1f0*/  IMAD.MOV.U32 R5, RZ, RZ, R14 ;  /* 0x000000ffff057224 */ /* 0x000fce00078e000e */
[----:B0-----:R-:W-:Y:S05]  /*d200*/  WARPSYNC.COLLECTIVE R15, `(.L_x_314) ;  /* 0x000000000f087348 */ /* 0x001fea0003c00000 */
[----:B------:R1:W2:Y:S02]  /*d210*/  SHFL.IDX P6, R14, R13, R12, R11 ;  /* 0x0000000c0d0e7389 */ /* 0x0002a400000c000b */
[----:B012---:R-:W-:Y:S01]  /*d220*/  ENDCOLLECTIVE ;  /* 0x000000000000791b */ /* 0x007fe20003800000 */
.L_x_314:
[----:B------:R-:W-:-:S05]  /*d230*/  @!P1 LEA R5, P3, R8, R5, 0x1 ;  /* 0x0000000508059211 */ /* 0x000fca00078608ff */
[----:B------:R-:W-:Y:S02]  /*d240*/  @!P1 IMAD.X R4, RZ, RZ, R7, P3 ;  /* 0x000000ffff049224 */ /* 0x000fe400018e0607 */
[----:B------:R-:W0:Y:S03]  /*d250*/  S2R R7, SR_TID.X ;  /* 0x0000000000077919 */ /* 0x000e260000002100 */
[----:B------:R-:W-:Y:S01]  /*d260*/  @!P1 LOP3.LUT R5, R5, R4, RZ, 0x3c, !PT ;  /* 0x0000000405059212 */ /* 0x000fe200078e3cff */
[----:B------:R-:W-:-:S03]  /*d270*/  IMAD.MOV.U32 R13, RZ, RZ, R0 ;  /* 0x000000ffff0d7224 */ /* 0x000fc600078e0000 */
[----:B------:R-:W-:-:S04]  /*d280*/  @!P1 LOP3.LUT R4, R5, R4, RZ, 0x3c, !PT ;  /* 0x0000000405049212 */ /* 0x000fc800078e3cff */
[----:B------:R-:W-:Y:S01]  /*d290*/  @!P1 LOP3.LUT R5, R5, R4, RZ, 0x3c, !PT ;  /* 0x0000000405059212 */ /* 0x000fe200078e3cff */
[----:B------:R-:W-:-:S07]  /*d2a0*/  IMAD.MOV.U32 R8, RZ, RZ, R14 ;  /* 0x000000ffff087224 */ /* 0x000fce00078e000e */
[----:B0-----:R-:W-:Y:S05]  /*d2b0*/  WARPSYNC.COLLECTIVE R15, `(.L_x_315) ;  /* 0x000000000f087348 */ /* 0x001fea0003c00000 */
[----:B------:R1:W2:Y:S02]  /*d2c0*/  SHFL.IDX P6, R14, R13, R12, R11 ;  /* 0x0000000c0d0e7389 */ /* 0x0002a400000c000b */
[----:B012---:R-:W-:Y:S01]  /*d2d0*/  ENDCOLLECTIVE ;  /* 0x000000000000791b */ /* 0x007fe20003800000 */
.L_x_315:
[----:B------:R-:W-:Y:S01]  /*d2e0*/  @!PT LDS RZ, [RZ] ;  /* 0x00000000fffff984 */ /* 0x000fe20000000800 */
[----:B------:R-:W-:Y:S01]  /*d2f0*/  @!PT LDS RZ, [RZ] ;  /* 0x00000000fffff984 */ /* 0x000fe20000000800 */
[----:B------:R-:W-:Y:S01]  /*d300*/  @!PT LDS RZ, [RZ] ;  /* 0x00000000fffff984 */ /* 0x000fe20000000800 */
[----:B------:R0:W-:Y:S01]  /*d310*/  @!P1 LDGSTS.E.BYPASS.LTC128B.128 [R10+0x18400], desc[UR46][R4.64], !P0 ;  /* 0x18400000040a9fae */ /* 0x0001e2000c101d6e */
[----:B------:R-:W-:Y:S02]  /*d320*/  IMAD.MOV.U32 R13, RZ, RZ, R2 ;  /* 0x000000ffff0d7224 */ /* 0x000fe400078e0002 */
[----:B------:R-:W-:Y:S02]  /*d330*/  IMAD.MOV.U32 R12, RZ, RZ, 0x2 ;  /* 0x00000002ff0c7424 */ /* 0x000fe400078e00ff */
[----:B0-----:R-:W-:Y:S02]  /*d340*/  VIADD R5, R9, 0x10 ;  /* 0x0000001009057836 */ /* 0x001fe40000000000 */
[----:B------:R-:W-:-:S03]  /*d350*/  IMAD.SHL.U32 R7, R7, 0x8, RZ ;  /* 0x0000000807077824 */ /* 0x000fc600078e00ff */
[----:B------:R-:W-:Y:S01]  /*d360*/  ISETP.GE.AND P2, PT, R5, R3, PT ;  /* 0x000000030500720c */ /* 0x000fe20003f46270 */
[----:B------:R-:W-:Y:S01]  /*d370*/  IMAD.MOV.U32 R6, RZ, RZ, R14 ;  /* 0x000000ffff067224 */ /* 0x000fe200078e000e */
[----:B------:R-:W-:-:S11]  /*d380*/  LOP3.LUT R7, R7, 0x38, RZ, 0xc0, !PT ;  /* 0x0000003807077812 */ /* 0x000fd600078ec0ff */
[----:B------:R-:W-:Y:S05]  /*d390*/  WARPSYNC.COLLECTIVE R15, `(.L_x_316) ;  /* 0x000000000f087348 */ /* 0x000fea0003c00000 */
[----:B------:R0:W1:Y:S02]  /*d3a0*/  SHFL.IDX P6, R14, R13, R12, R11 ;  /* 0x0000000c0d0e7389 */ /* 0x00006400000c000b */
[----:B01----:R-:W-:Y:S01]  /*d3b0*/  ENDCOLLECTIVE ;  /* 0x000000000000791b */ /* 0x003fe20003800000 */
.L_x_316:
[----:B------:R0:W-:Y:S01]  /*d3c0*/  STL [R1+0x28], R5 ;  /* 0x0000280501007387 */ /* 0x0001e20000100800 */
[----:B------:R-:W-:Y:S01]  /*d3d0*/  IMAD.MOV.U32 R13, RZ, RZ, R0 ;  /* 0x000000ffff0d7224 */ /* 0x000fe200078e0000 */
[----:B0-----:R-:W-:-:S05]  /*d3e0*/  @!P2 LEA R5, P1, R7, R6, 0x1 ;  /* 0x000000060705a211 */ /* 0x001fca00078208ff */
[----:B------:R-:W-:Y:S02]  /*d3f0*/  @!P2 IMAD.X R4, RZ, RZ, R8, P1 ;  /* 0x000000ffff04a224 */ /* 0x000fe400008e0608 */
[----:B------:R-:W-:Y:S02]  /*d400*/  VIADD R8, R9, 0x20 ;  /* 0x0000002009087836 */ /* 0x000fe40000000000 */
[----:B------:R-:W-:Y:S01]  /*d410*/  IMAD.MOV.U32 R6, RZ, RZ, R14 ;  /* 0x000000ffff067224 */ /* 0x000fe200078e000e */
[----:B------:R-:W-:-:S07]  /*d420*/  @!P2 LOP3.LUT R5, R5, R4, RZ, 0x3c, !PT ;  /* 0x000000040505a212 */ /* 0x000fce00078e3cff */
[----:B------:R-:W-:Y:S05]  /*d430*/  WARPSYNC.COLLECTIVE R15, `(.L_x_317) ;  /* 0x000000000f087348 */ /* 0x000fea0003c00000 */
[----:B------:R0:W1:Y:S02]  /*d440*/  SHFL.IDX P6, R14, R13, R12, R11 ;  /* 0x0000000c0d0e7389 */ /* 0x00006400000c000b */
[----:B01----:R-:W-:Y:S01]  /*d450*/  ENDCOLLECTIVE ;  /* 0x000000000000791b */ /* 0x003fe20003800000 */
.L_x_317:
[----:B------:R-:W-:Y:S02]  /*d460*/  ISETP.GE.AND P1, PT, R8, R3, PT ;  /* 0x000000030800720c */ /* 0x000fe40003f26270 */
[C---:B------:R-:W-:Y:S01]  /*d470*/  @!P2 LOP3.LUT R4, R5.reuse, R4, RZ, 0x3c, !PT ;  /* 0x000000040504a212 */ /* 0x040fe200078e3cff */
[----:B------:R0:W-:Y:S03]  /*d480*/  STL [R1+0x2c], R8 ;  /* 0x00002c0801007387 */ /* 0x0001e60000100800 */
[----:B------:R-:W-:-:S05]  /*d490*/  @!P2 LOP3.LUT R5, R5, R4, RZ, 0x3c, !PT ;  /* 0x000000040505a212 */ /* 0x000fca00078e3cff */
[----:B------:R-:W-:Y:S01]  /*d4a0*/  @!PT LDS RZ, [RZ] ;  /* 0x00000000fffff984 */ /* 0x000fe20000000800 */
[----:B------:R-:W-:Y:S01]  /*d4b0*/  @!PT LDS RZ, [RZ] ;  /* 0x00000000fffff984 */ /* 0x000fe20000000800 */
[----:B------:R-:W-:Y:S01]  /*d4c0*/  @!PT LDS RZ, [RZ] ;  /* 0x00000000fffff984 */ /* 0x000fe20000000800 */
[----:B------:R1:W-:Y:S01]  /*d4d0*/  @!P2 LDGSTS.E.BYPASS.LTC128B.128 [R10+0x18c00], desc[UR46][R4.64], !P0 ;  /* 0x18c00000040aafae */ /* 0x0003e2000c101d6e */
[----:B------:R-:W-:Y:S02]  /*d4e0*/  IMAD.MOV.U32 R13, RZ, RZ, R2 ;  /* 0x000000ffff0d7224 */ /* 0x000fe400078e0002 */
[----:B------:R-:W-:Y:S02]  /*d4f0*/  IMAD.MOV.U32 R12, RZ, RZ, 0x3 ;  /* 0x00000003ff0c7424 */ /* 0x000fe400078e00ff */
[----:B0-----:R-:W-:-:S05]  /*d500*/  VIADD R8, R9, 0x30 ;  /* 0x0000003009087836 */ /* 0x001fca0000000000 */
[----:B------:R0:W-:Y:S01]  /*d510*/  STL [R1+0x30], R8 ;  /* 0x0000300801007387 */ /* 0x0001e20000100800 */
[----:B-1----:R-:W-:-:S07]  /*d520*/  IMAD.MOV.U32 R4, RZ, RZ, R14 ;  /* 0x000000ffff047224 */ /* 0x002fce00078e000e */
[----:B0-----:R-:W-:Y:S05]  /*d530*/  WARPSYNC.COLLECTIVE R15, `(.L_x_318) ;  /* 0x000000000f087348 */ /* 0x001fea0003c00000 */
[----:B------:R1:W2:Y:S02]  /*d540*/  SHFL.IDX P6, R14, R13, R12, R11 ;  /* 0x0000000c0d0e7389 */ /* 0x0002a400000c000b */
[----:B012---:R-:W-:Y:S01]  /*d550*/  ENDCOLLECTIVE ;  /* 0x000000000000791b */ /* 0x007fe20003800000 */
.L_x_318:
[----:B------:R-:W-:-:S05]  /*d560*/  @!P1 LEA R5, P2, R7, R4, 0x1 ;  /* 0x0000000407059211 */ /* 0x000fca00078408ff */
[----:B------:R-:W-:-:S05]  /*d570*/  @!P1 IMAD.X R4, RZ, RZ, R6, P2 ;  /* 0x000000ffff049224 */ /* 0x000fca00010e0606 */
[----:B------:R-:W-:Y:S01]  /*d580*/  @!P1 LOP3.LUT R5, R5, R4, RZ, 0x3c, !PT ;  /* 0x0000000405059212 */ /* 0x000fe200078e3cff */
[----:B------:R-:W-:-:S03]  /*d590*/  IMAD.MOV.U32 R13, RZ, RZ, R0 ;  /* 0x000000ffff0d7224 */ /* 0x000fc600078e0000 */
[----:B------:R-:W-:-:S04]  /*d5a0*/  @!P1 LOP3.LUT R4, R5, R4, RZ, 0x3c, !PT ;  /* 0x0000000405049212 */ /* 0x000fc800078e3cff */
[----:B------:R-:W-:Y:S01]  /*d5b0*/  @!P1 LOP3.LUT R5, R5, R4, RZ, 0x3c, !PT ;  /* 0x0000000405059212 */ /* 0x000fe200078e3cff */
[----:B------:R-:W-:-:S04]  /*d5c0*/  IMAD.MOV.U32 R6, RZ, RZ, R14 ;  /* 0x000000ffff067224 */ /* 0x000fc800078e000e */
[----:B------:R-:W-:Y:S01]  /*d5d0*/  @!PT LDS RZ, [RZ] ;  /* 0x00000000fffff984 */ /* 0x000fe20000000800 */
[----:B------:R-:W-:Y:S01]  /*d5e0*/  @!PT LDS RZ, [RZ] ;  /* 0x00000000fffff984 */ /* 0x000fe20000000800 */
[----:B------:R-:W-:Y:S01]  /*d5f0*/  @!PT LDS RZ, [RZ] ;  /* 0x00000000fffff984 */ /* 0x000fe20000000800 */
[----:B------:R0:W-:Y:S01]  /*d600*/  @!P1 LDGSTS.E.BYPASS.LTC128B.128 [R10+0x19400], desc[UR46][R4.64], !P0 ;  /* 0x19400000040a9fae */ /* 0x0001e2000c101d6e */
[----:B------:R-:W-:Y:S01]  /*d610*/  ISETP.GE.AND P1, PT, R8, R3, PT ;  /* 0x000000030800720c */ /* 0x000fe20003f26270 */
[----:B------:R-:W-:-:S12]  /*d620*/  VIADD R8, R9, 0x40 ;  /* 0x0000004009087836 */ /* 0x000fd80000000000 */
[----:B0-----:R-:W-:Y:S05]  /*d630*/  WARPSYNC.COLLECTIVE R15, `(.L_x_319) ;  /* 0x000000000f087348 */ /* 0x001fea0003c00000 */
[----:B------:R1:W2:Y:S02]  /*d640*/  SHFL.IDX P6, R14, R13, R12, R11 ;  /* 0x0000000c0d0e7389 */ /* 0x0002a400000c000b */
[----:B012---:R-:W-:Y:S01]  /*d650*/  ENDCOLLECTIVE ;  /* 0x000000000000791b */ /* 0x007fe20003800000 */
.L_x_319:
[----:B------:R0:W-:Y:S01]  /*d660*/  STL [R1+0x34], R8 ;  /* 0x0000340801007387 */ /* 0x0001e20000100800 */
[----:B------:R-:W-:Y:S02]  /*d670*/  IMAD.MOV.U32 R13, RZ, RZ, R2 ;  /* 0x000000ffff0d7224 */ /* 0x000fe400078e0002 */
[----:B------:R-:W-:Y:S02]  /*d680*/  IMAD.MOV.U32 R12, RZ, RZ, 0x4 ;  /* 0x00000004ff0c7424 */ /* 0x000fe400078e00ff */
[----:B------:R-:W-:-:S07]  /*d690*/  IMAD.MOV.U32 R4, RZ, RZ, R14 ;  /* 0x000000ffff047224 */ /* 0x000fce00078e000e */
[----:B0-----:R-:W-:Y:S05]  /*d6a0*/  WARPSYNC.COLLECTIVE R15, `(.L_x_320) ;  /* 0x000000000f087348 */ /* 0x001fea0003c00000 */
[----:B------:R1:W2:Y:S02]  /*d6b0*/  SHFL.IDX P6, R14, R13, R12, R11 ;  /* 0x0000000c0d0e7389 */ /* 0x0002a400000c000b */
[----:B012---:R-:W-:Y:S01]  /*d6c0*/  ENDCOLLECTIVE ;  /* 0x000000000000791b */ /* 0x007fe20003800000 */
.L_x_320:
        /* <DEDUP_REMOVED lines=10> */
.L_x_321:
[----:B------:R-:W-:Y:S01]  /*d770*/  @!PT LDS RZ, [RZ] ;  /* 0x00000000fffff984 */ /* 0x000fe20000000800 */
[----:B------:R-:W-:Y:S01]  /*d780*/  @!PT LDS RZ, [RZ] ;  /* 0x00000000fffff984 */ /* 0x000fe20000000800 */
[----:B------:R-:W-:Y:S01]  /*d790*/  @!PT LDS RZ, [RZ] ;  /* 0x00000000fffff984 */ /* 0x000fe20000000800 */
[----:B------:R0:W-:Y:S01]  /*d7a0*/  @!P1 LDGSTS.E.BYPASS.LTC128B.128 [R10+0x19c00], desc[UR46][R4.64], !P0 ;  /* 0x19c00000040a9fae */ /* 0x0001e2000c101d6e */
[----:B------:R-:W-:Y:S01]  /*d7b0*/  ISETP.GE.AND P1, PT, R8, R3, PT ;  /* 0x000000030800720c */ /* 0x000fe20003f26270 */
[----:B------:R-:W-:-:S05]  /*d7c0*/  VIADD R8, R9, 0x50 ;  /* 0x0000005009087836 */ /* 0x000fca0000000000 */
[----:B------:R1:W-:Y:S01]  /*d7d0*/  STL [R1+0x38], R8 ;  /* 0x0000380801007387 */ /* 0x0003e20000100800 */
[----:B------:R-:W-:Y:S02]  /*d7e0*/  IMAD.MOV.U32 R13, RZ, RZ, R2 ;  /* 0x000000ffff0d7224 */ /* 0x000fe400078e0002 */
[----:B------:R-:W-:Y:S02]  /*d7f0*/  IMAD.MOV.U32 R12, RZ, RZ, 0x5 ;  /* 0x00000005ff0c7424 */ /* 0x000fe400078e00ff */
[----:B0-----:R-:W-:-:S07]  /*d800*/  IMAD.MOV.U32 R4, RZ, RZ, R14 ;  /* 0x000000ffff047224 */ /* 0x001fce00078e000e */
[----:B-1----:R-:W-:Y:S05]  /*d810*/  WARPSYNC.COLLECTIVE R15, `(.L_x_322) ;  /* 0x000000000f087348 */ /* 0x002fea0003c00000 */
[----:B------:R0:W2:Y:S02]  /*d820*/  SHFL.IDX P6, R14, R13, R12, R11 ;  /* 0x0000000c0d0e7389 */ /* 0x0000a400000c000b */
[----:B012---:R-:W-:Y:S01]  /*d830*/  ENDCOLLECTIVE ;  /* 0x000000000000791b */ /* 0x007fe20003800000 */
.L_x_322:
        /* <DEDUP_REMOVED lines=10> */
.L_x_323:
[----:B------:R-:W-:Y:S01]  /*d8e0*/  @!PT LDS RZ, [RZ] ;  /* 0x00000000fffff984 */ /* 0x000fe20000000800 */
[----:B------:R-:W-:Y:S01]  /*d8f0*/  @!PT LDS RZ, [RZ] ;  /* 0x00000000fffff984 */ /* 0x000fe20000000800 */
[----:B------:R-:W-:Y:S01]  /*d900*/  @!PT LDS RZ, [RZ] ;  /* 0x00000000fffff984 */ /* 0x000fe20000000800 */
[----:B------:R0:W-:Y:S01]  /*d910*/  @!P1 LDGSTS.E.BYPASS.LTC128B.128 [R10+0x1a400], desc[UR46][R4.64], !P0 ;  /* 0x1a400000040a9fae */ /* 0x0001e2000c101d6e */
[----:B------:R-:W-:Y:S01]  /*d920*/  ISETP.GE.AND P1, PT, R8, R3, PT ;  /* 0x000000030800720c */ /* 0x000fe20003f26270 */
[----:B------:R-:W-:Y:S02]  /*d930*/  VIADD R8, R9, 0x60 ;  /* 0x0000006009087836 */ /* 0x000fe40000000000 */
[----:B------:R1:W5:Y:S01]  /*d940*/  LDL.LU R9, [R1+0x60] ;  /* 0x0000600001097983 */ /* 0x0003620000300800 */
[----:B------:R-:W-:Y:S02]  /*d950*/  IMAD.MOV.U32 R13, RZ, RZ, R2 ;  /* 0x000000ffff0d7224 */ /* 0x000fe400078e0002 */
[----:B------:R-:W-:Y:S02]  /*d960*/  IMAD.MOV.U32 R12, RZ, RZ, 0x6 ;  /* 0x00000006ff0c7424 */ /* 0x000fe400078e00ff */
[----:B01----:R-:W-:-:S07]  /*d970*/  IMAD.MOV.U32 R4, RZ, RZ, R14 ;  /* 0x000000ffff047224 */ /* 0x003fce00078e000e */
[----:B-----5:R-:W-:Y:S05]  /*d980*/  WARPSYNC.COLLECTIVE R15, `(.L_x_324) ;  /* 0x000000000f087348 */ /* 0x020fea0003c00000 */
[----:B------:R0:W1:Y:S02]  /*d990*/  SHFL.IDX P6, R14, R13, R12, R11 ;  /* 0x0000000c0d0e7389 */ /* 0x00006400000c000b */
[----:B01---5:R-:W-:Y:S01]  /*d9a0*/  ENDCOLLECTIVE ;  /* 0x000000000000791b */ /* 0x023fe20003800000 */
.L_x_324:
        /* <DEDUP_REMOVED lines=10> */
.L_x_325:
[----:B------:R-:W-:Y:S01]  /*da50*/  @!PT LDS RZ, [RZ] ;  /* 0x00000000fffff984 */ /* 0x000fe20000000800 */
[----:B------:R-:W-:Y:S01]  /*da60*/  @!PT LDS RZ, [RZ] ;  /* 0x00000000fffff984 */ /* 0x000fe20000000800 */
[----:B------:R-:W-:Y:S01]  /*da70*/  @!PT LDS RZ, [RZ] ;  /* 0x00000000fffff984 */ /* 0x000fe20000000800 */
[----:B------:R0:W-:Y:S01]  /*da80*/  @!P1 LDGSTS.E.BYPASS.LTC128B.128 [R10+0x1ac00], desc[UR46][R4.64], !P0 ;  /* 0x1ac00000040a9fae */ /* 0x0001e2000c101d6e */
[----:B------:R-:W-:Y:S01]  /*da90*/  ISETP.GE.AND P1, PT, R8, R3, PT ;  /* 0x000000030800720c */ /* 0x000fe20003f26270 */
[----:B------:R-:W-:Y:S02]  /*daa0*/  IMAD.MOV.U32 R13, RZ, RZ, R2 ;  /* 0x000000ffff0d7224 */ /* 0x000fe400078e0002 */
[----:B------:R-:W-:Y:S02]  /*dab0*/  IMAD.MOV.U32 R12, RZ, RZ, 0x7 ;  /* 0x00000007ff0c7424 */ /* 0x000fe400078e00ff */
[----:B0-----:R-:W-:-:S08]  /*dac0*/  IMAD.MOV.U32 R4, RZ, RZ, R14 ;  /* 0x000000ffff047224 */ /* 0x001fd000078e000e */
[----:B------:R-:W-:Y:S05]  /*dad0*/  WARPSYNC.COLLECTIVE R15, `(.L_x_326) ;  /* 0x000000000f087348 */ /* 0x000fea0003c00000 */
[----:B------:R0:W1:Y:S02]  /*dae0*/  SHFL.IDX P6, R14, R13, R12, R11 ;  /* 0x0000000c0d0e7389 */ /* 0x00006400000c000b */
[----:B01----:R-:W-:Y:S01]  /*daf0*/  ENDCOLLECTIVE ;  /* 0x000000000000791b */ /* 0x003fe20003800000 */
.L_x_326:
[----:B------:R-:W-:-:S05]  /*db00*/  @!P1 LEA R5, P2, R7, R4, 0x1 ;  /* 0x0000000407059211 */ /* 0x000fca00078408ff */
[----:B------:R-:W-:-:S05]  /*db10*/  @!P1 IMAD.X R4, RZ, RZ, R6, P2 ;  /* 0x000000ffff049224 */ /* 0x000fca00010e0606 */
[----:B------:R-:W-:-:S04]  /*db20*/  @!P1 LOP3.LUT R5, R5, R4, RZ, 0x3c, !PT ;  /* 0x0000000405059212 */ /* 0x000fc800078e3cff */
[----:B------:R-:W-:Y:S01]  /*db30*/  @!P1 LOP3.LUT R4, R5, R4, RZ, 0x3c, !PT ;  /* 0x0000000405049212 */ /* 0x000fe200078e3cff */
[----:B------:R-:W-:-:S03]  /*db40*/  IMAD.MOV.U32 R13, RZ, RZ, R0 ;  /* 0x000000ffff0d7224 */ /* 0x000fc600078e0000 */
[----:B------:R-:W-:-:S05]  /*db50*/  @!P1 LOP3.LUT R5, R5, R4, RZ, 0x3c, !PT ;  /* 0x0000000405059212 */ /* 0x000fca00078e3cff */
[----:B------:R-:W-:Y:S01]  /*db60*/  @!PT LDS RZ, [RZ] ;  /* 0x00000000fffff984 */ /* 0x000fe20000000800 */
[----:B------:R-:W-:Y:S01]  /*db70*/  @!PT LDS RZ, [RZ] ;  /* 0x00000000fffff984 */ /* 0x000fe20000000800 */
[----:B------:R-:W-:Y:S01]  /*db80*/  @!PT LDS RZ, [RZ] ;  /* 0x00000000fffff984 */ /* 0x000fe20000000800 */
[----:B------:R0:W-:Y:S04]  /*db90*/  @!P1 LDGSTS.E.BYPASS.LTC128B.128 [R10+0x1b400], desc[UR46][R4.64], !P0 ;  /* 0x1b400000040a9fae */ /* 0x0001e8000c101d6e */
[----:B------:R1:W-:Y:S01]  /*dba0*/  STL [R1+0x3c], R8 ;  /* 0x00003c0801007387 */ /* 0x0003e20000100800 */
[----:B0-----:R-:W-:-:S07]  /*dbb0*/  IMAD.MOV.U32 R4, RZ, RZ, R14 ;  /* 0x000000ffff047224 */ /* 0x001fce00078e000e */
[----:B-1----:R-:W-:Y:S05]  /*dbc0*/  WARPSYNC.COLLECTIVE R15, `(.L_x_327) ;  /* 0x000000000f087348 */ /* 0x002fea0003c00000 */
[----:B------:R0:W2:Y:S02]  /*dbd0*/  SHFL.IDX P6, R14, R13, R12, R11 ;  /* 0x0000000c0d0e7389 */ /* 0x0000a400000c000b */
[----:B012---:R-:W-:Y:S01]  /*dbe0*/  ENDCOLLECTIVE ;  /* 0x000000000000791b */ /* 0x007fe20003800000 */
.L_x_327:
[----:B------:R-:W-:Y:S01]  /*dbf0*/  IMAD.MOV.U32 R0, RZ, RZ, R14 ;  /* 0x000000ffff007224 */ /* 0x000fe200078e000e */
[----:B------:R-:W-:Y:S06]  /*dc00*/  BRA `(.L_x_328) ;  /* 0xffffffb800e07947 */ /* 0x000fec000383ffff */
.L_x_223:
[----:B------:R-:W-:Y:S01]  /*dc10*/  BSSY B0, `(.L_x_329) ;  /* 0x0000008000007945 */ /* 0x000fe20003800000 */
[----:B------:R-:W-:Y:S02]  /*dc20*/  IMAD.MOV.U32 R13, RZ, RZ, R4 ;  /* 0x000000ffff0d7224 */ /* 0x000fe400078e0004 */
[----:B------:R-:W-:Y:S02]  /*dc30*/  IMAD.MOV.U32 R12, RZ, RZ, RZ ;  /* 0x000000ffff0c7224 */ /* 0x000fe400078e00ff */
[----:B------:R-:W-:Y:S02]  /*dc40*/  IMAD.MOV.U32 R11, RZ, RZ, 0x181f ;  /* 0x0000181fff0b7424 */ /* 0x000fe400078e00ff */
[----:B------:R-:W-:-:S07]  /*dc50*/  IMAD.MOV.U32 R15, RZ, RZ, -0x1 ;  /* 0xffffffffff0f7424 */ /* 0x000fce00078e00ff */
[----:B------:R-:W-:Y:S05]  /*dc60*/  WARPSYNC.COLLECTIVE R15, `(.L_x_330) ;  /* 0x000000000f087348 */ /* 0x000fea0003c00000 */
[----:B------:R0:W1:Y:S02]  /*dc70*/  SHFL.IDX P6, R14, R13, R12, R11 ;  /* 0x0000000c0d0e7389 */ /* 0x00006400000c000b */
[----:B01----:R-:W-:Y:S01]  /*dc80*/  ENDCOLLECTIVE ;  /* 0x000000000000791b */ /* 0x003fe20003800000 */
.L_x_330:
[----:B------:R-:W-:Y:S05]  /*dc90*/  BSYNC B0 ;  /* 0x0000000000007941 */ /* 0x000fea0003800000 */
.L_x_329:
[----:B------:R-:W-:Y:S01]  /*dca0*/  IMAD.MOV.U32 R13, RZ, RZ, R5 ;  /* 0x000000ffff0d7224 */ /* 0x000fe200078e0005 */
[----:B------:R0:W5:Y:S01]  /*dcb0*/  LDL.LU R10, [R1+0x38] ;  /* 0x00003800010a7983 */ /* 0x0001620000300800 */
[----:B------:R-:W-:Y:S02]  /*dcc0*/  IMAD.MOV.U32 R12, RZ, RZ, RZ ;  /* 0x000000ffff0c7224 */ /* 0x000fe400078e00ff */
[----:B------:R-:W-:Y:S01]  /*dcd0*/  IMAD.MOV.U32 R11, RZ, RZ, 0x181f ;  /* 0x0000181fff0b7424 */ /* 0x000fe200078e00ff */
[----:B------:R0:W5:Y:S01]  /*dce0*/  LDL.LU R9, [R1+0x3c] ;  /* 0x00003c0001097983 */ /* 0x0001620000300800 */
[----:B------:R-:W-:Y:S02]  /*dcf0*/  IMAD.MOV.U32 R15, RZ, RZ, -0x1 ;  /* 0xffffffffff0f7424 */ /* 0x000fe400078e00ff */
[----:B------:R-:W-:Y:S01]  /*dd00*/  IMAD.MOV.U32 R2, RZ, RZ, R14 ;  /* 0x000000ffff027224 */ /* 0x000fe200078e000e */
[----:B------:R0:W5:Y:S06]  /*dd10*/  LDL R7, [R1+0x4] ;  /* 0x0000040001077983 */ /* 0x00016c0000100800 */
[----:B0----5:R-:W-:Y:S05]  /*dd20*/  WARPSYNC.COLLECTIVE R15, `(.L_x_331) ;  /* 0x000000000f087348 */ /* 0x021fea0003c00000 */
[----:B------:R1:W2:Y:S02]  /*dd30*/  SHFL.IDX P6, R14, R13, R12, R11 ;  /* 0x0000000c0d0e7389 */ /* 0x0002a400000c000b */
[----:B012--5:R-:W-:Y:S01]  /*dd40*/  ENDCOLLECTIVE ;  /* 0x000000000000791b */ /* 0x027fe20003800000 */
.L_x_331:
[----:B------:R-:W-:Y:S01]  /*dd50*/  ULDC UR4, c[0x0][0x288] ;  /* 0x0000a20000047ab9 */ /* 0x000fe20000000800 */
[----:B------:R-:W2:Y:S04]  /*dd60*/  LDL.LU R13, [R1+0x28] ;  /* 0x00002800010d7983 */ /* 0x000ea80000300800 */
[----:B------:R-:W3:Y:S04]  /*dd70*/  LDL.LU R12, [R1+0x2c] ;  /* 0x00002c00010c7983 */ /* 0x000ee80000300800 */
[----:B------:R-:W4:Y:S04]  /*dd80*/  LDL.LU R11, [R1+0x30] ;  /* 0x00003000010b7983 */ /* 0x000f280000300800 */
[----:B------:R-:W5:Y:S01]  /*dd90*/  LDL.LU R15, [R1+0x34] ;  /* 0x00003400010f7983 */ /* 0x000f620000300800 */
[----:B------:R-:W-:-:S03]  /*dda0*/  IMAD.MOV.U32 R3, RZ, RZ, R14 ;  /* 0x000000ffff037224 */ /* 0x000fc600078e000e */
[----:B------:R-:W5:Y:S01]  /*ddb0*/  LDL.LU R14, [R1+0x10] ;  /* 0x00001000010e7983 */ /* 0x000f620000300800 */
[----:B------:R-:W-:Y:S01]  /*ddc0*/  IMAD R0, R6, UR4, RZ ;  /* 0x0000000406007c24 */ /* 0x000fe2000f8e02ff */
[----:B------:R-:W-:-:S04]  /*ddd0*/  LOP3.LUT R18, R18, 0xffffffbf, RZ, 0xc0, !PT ;  /* 0xffffffbf12127812 */ /* 0x000fc800078ec0ff */
[-C--:B--2---:R-:W-:Y:S01]  /*dde0*/  ISETP.GE.AND P6, PT, R13, R0.reuse, PT ;  /* 0x000000000d00720c */ /* 0x084fe20003fc6270 */
[----:B------:R-:W-:Y:S01]  /*ddf0*/  IMAD.MOV.U32 R13, RZ, RZ, R4 ;  /* 0x000000ffff0d7224 */ /* 0x000fe200078e0004 */
[----:B---3--:R-:W-:Y:S01]  /*de00*/  ISETP.GE.AND P5, PT, R12, R0, PT ;  /* 0x000000000c00720c */ /* 0x008fe20003fa6270 */
[----:B------:R-:W-:-:S10]  /*de10*/  IMAD.MOV.U32 R12, RZ, RZ, 0x1 ;  /* 0x00000001ff0c7424 */ /* 0x000fd400078e00ff */
[----:B------:R-:W-:Y:S02]  /*de20*/  @P6 LOP3.LUT R18, R18, 0x40, RZ, 0xfc, !PT ;  /* 0x0000004012126812 */ /* 0x000fe400078efcff */
[-C--:B----4-:R-:W-:Y:S01]  /*de30*/  ISETP.GE.AND P6, PT, R11, R0.reuse, PT ;  /* 0x000000000b00720c */ /* 0x090fe20003fc6270 */
[----:B------:R-:W-:Y:S01]  /*de40*/  IMAD.MOV.U32 R11, RZ, RZ, 0x181f ;  /* 0x0000181fff0b7424 */ /* 0x000fe200078e00ff */
[----:B------:R-:W-:Y:S02]  /*de50*/  LOP3.LUT R18, R18, 0xffffffdf, RZ, 0xc0, !PT ;  /* 0xffffffdf12127812 */ /* 0x000fe400078ec0ff */
[-C--:B-----5:R-:W-:Y:S02]  /*de60*/  ISETP.GE.AND P4, PT, R14, R0.reuse, PT ;  /* 0x000000000e00720c */ /* 0x0a0fe40003f86270 */
[----:B------:R-:W-:Y:S02]  /*de70*/  @P5 LOP3.LUT R18, R18, 0x20, RZ, 0xfc, !PT ;  /* 0x0000002012125812 */ /* 0x000fe400078efcff */
[----:B------:R-:W-:Y:S01]  /*de80*/  ISETP.GE.AND P5, PT, R15, R0, PT ;  /* 0x000000000f00720c */ /* 0x000fe20003fa6270 */
[----:B------:R-:W-:Y:S01]  /*de90*/  IMAD.MOV.U32 R15, RZ, RZ, -0x1 ;  /* 0xffffffffff0f7424 */ /* 0x000fe200078e00ff */
[----:B------:R-:W-:-:S04]  /*dea0*/  LOP3.LUT R18, R18, 0xffffffef, RZ, 0xc0, !PT ;  /* 0xffffffef12127812 */ /* 0x000fc800078ec0ff */
[----:B------:R-:W-:Y:S02]  /*deb0*/  @P6 LOP3.LUT R18, R18, 0x10, RZ, 0xfc, !PT ;  /* 0x0000001012126812 */ /* 0x000fe400078efcff */
[----:B------:R-:W-:Y:S02]  /*dec0*/  ISETP.GE.AND P6, PT, R10, R0, PT ;  /* 0x000000000a00720c */ /* 0x000fe40003fc6270 */
[----:B------:R-:W-:-:S04]  /*ded0*/  LOP3.LUT R18, R18, 0xfffffff7, RZ, 0xc0, !PT ;  /* 0xfffffff712127812 */ /* 0x000fc800078ec0ff */
[----:B------:R-:W-:Y:S02]  /*dee0*/  @P5 LOP3.LUT R18, R18, 0x8, RZ, 0xfc, !PT ;  /* 0x0000000812125812 */ /* 0x000fe400078efcff */
[----:B------:R-:W-:Y:S02]  /*def0*/  ISETP.GE.AND P5, PT, R9, R0, PT ;  /* 0x000000000900720c */ /* 0x000fe40003fa6270 */
[----:B------:R-:W-:-:S04]  /*df00*/  LOP3.LUT R18, R18, 0xffffff7f, RZ, 0xc0, !PT ;  /* 0xffffff7f12127812 */ /* 0x000fc800078ec0ff */
[----:B------:R-:W-:-:S04]  /*df10*/  LOP3.LUT R18, R18, 0xfffffffb, RZ, 0xc0, !PT ;  /* 0xfffffffb12127812 */ /* 0x000fc800078ec0ff */
[----:B------:R-:W-:Y:S02]  /*df20*/  @P6 LOP3.LUT R18, R18, 0x4, RZ, 0xfc, !PT ;  /* 0x0000000412126812 */ /* 0x000fe400078efcff */
[----:B------:R-:W-:Y:S02]  /*df30*/  @!P4 LEA R3, P6, R8, R3, 0x1 ;  /* 0x000000030803c211 */ /* 0x000fe400078c08ff */
[----:B------:R-:W-:-:S03]  /*df40*/  @P5 LOP3.LUT R18, R18, 0x80, RZ, 0xfc, !PT ;  /* 0x0000008012125812 */ /* 0x000fc600078efcff */
[----:B------:R-:W-:Y:S01]  /*df50*/  @!P4 IMAD.X R2, RZ, RZ, R2, P6 ;  /* 0x000000ffff02c224 */ /* 0x000fe200030e0602 */
[----:B------:R-:W-:-:S04]  /*df60*/  LOP3.LUT P5, RZ, R18, 0x20, RZ, 0xc0, !PT ;  /* 0x0000002012ff7812 */ /* 0x000fc800078ac0ff */
[----:B------:R-:W-:-:S09]  /*df70*/  @!P4 LOP3.LUT R3, R3, R2, RZ, 0x3c, !PT ;  /* 0x000000020303c212 */ /* 0x000fd200078e3cff */
[----:B------:R-:W-:Y:S05]  /*df80*/  WARPSYNC.COLLECTIVE R15, `(.L_x_332) ;  /* 0x000000000f087348 */ /* 0x000fea0003c00000 */
[----:B------:R0:W1:Y:S02]  /*df90*/  SHFL.IDX P6, R14, R13, R12, R11 ;  /* 0x0000000c0d0e7389 */ /* 0x00006400000c000b */
[----:B01----:R-:W-:Y:S01]  /*dfa0*/  ENDCOLLECTIVE ;  /* 0x000000000000791b */ /* 0x003fe20003800000 */
.L_x_332:
[----:B------:R-:W-:-:S04]  /*dfb0*/  @!P4 LOP3.LUT R2, R3, R2, RZ, 0x3c, !PT ;  /* 0x000000020302c212 */ /* 0x000fc800078e3cff */
[----:B------:R-:W-:-:S05]  /*dfc0*/  @!P4 LOP3.LUT R3, R3, R2, RZ, 0x3c, !PT ;  /* 0x000000020303c212 */ /* 0x000fca00078e3cff */
[----:B------:R-:W-:Y:S01]  /*dfd0*/  @!PT LDS RZ, [RZ] ;  /* 0x00000000fffff984 */ /* 0x000fe20000000800 */
[----:B------:R-:W-:Y:S01]  /*dfe0*/  @!PT LDS RZ, [RZ] ;  /* 0x00000000fffff984 */ /* 0x000fe20000000800 */
[----:B------:R-:W-:Y:S01]  /*dff0*/  @!PT LDS RZ, [RZ] ;  /* 0x00000000fffff984 */ /* 0x000fe20000000800 */
[----:B------:R0:W-:Y:S01]  /*e000*/  @!P4 LDGSTS.E.BYPASS.LTC128B.128 [R7+0x22400], desc[UR46][R2.64], !P0 ;  /* 0x224000000207cfae */ /* 0x0001e2000c101d6e */
[----:B------:R-:W-:-:S03]  /*e010*/  IMAD.MOV.U32 R13, RZ, RZ, R5 ;  /* 0x000000ffff0d7224 */ /* 0x000fc600078e0005 */
[----:B------:R0:W-:Y:S04]  /*e020*/  @!P4 LDGSTS.E.BYPASS.LTC128B.128 [R7+0x26400], desc[UR46][R2.64+0x80], !P1 ;  /* 0x264000800207cfae */ /* 0x0001e8000c901d6e */
[----:B------:R0:W-:Y:S04]  /*e030*/  @!P4 LDGSTS.E.BYPASS.LTC128B.128 [R7+0x2a400], desc[UR46][R2.64+0x100], !P2 ;  /* 0x2a4001000207cfae */ /* 0x0001e8000d101d6e */
[----:B------:R0:W-:Y:S01]  /*e040*/  @!P4 LDGSTS.E.BYPASS.LTC128B.128 [R7+0x2e400], desc[UR46][R2.64+0x180], !P3 ;  /* 0x2e4001800207cfae */ /* 0x0001e2000d901d6e */
[----:B------:R-:W-:Y:S01]  /*e050*/  IMAD.MOV.U32 R6, RZ, RZ, R14 ;  /* 0x000000ffff067224 */ /* 0x000fe200078e000e */
[----:B------:R-:W-:-:S13]  /*e060*/  LOP3.LUT P4, RZ, R18, 0x40, RZ, 0xc0, !PT ;  /* 0x0000004012ff7812 */ /* 0x000fda000788c0ff */
[----:B0-----:R-:W-:Y:S05]  /*e070*/  WARPSYNC.COLLECTIVE R15, `(.L_x_333) ;  /* 0x000000000f087348 */ /* 0x001fea0003c00000 */
[----:B------:R1:W2:Y:S02]  /*e080*/  SHFL.IDX P6, R14, R13, R12, R11 ;  /* 0x0000000c0d0e7389 */ /* 0x0002a400000c000b */
[----:B012---:R-:W-:Y:S01]  /*e090*/  ENDCOLLECTIVE ;  /* 0x000000000000791b */ /* 0x007fe20003800000 */
.L_x_333:
[----:B------:R-:W-:Y:S02]  /*e0a0*/  IMAD.MOV.U32 R13, RZ, RZ, R4 ;  /* 0x000000ffff0d7224 */ /* 0x000fe400078e0004 */
[----:B------:R-:W-:Y:S02]  /*e0b0*/  IMAD.MOV.U32 R12, RZ, RZ, 0x2 ;  /* 0x00000002ff0c7424 */ /* 0x000fe400078e00ff */
[----:B------:R-:W-:-:S05]  /*e0c0*/  IMAD.MOV.U32 R2, RZ, RZ, R14 ;  /* 0x000000ffff027224 */ /* 0x000fca00078e000e */
[----:B------:R-:W-:-:S05]  /*e0d0*/  @!P4 LEA R2, P6, R8, R2, 0x1 ;  /* 0x000000020802c211 */ /* 0x000fca00078c08ff */
[----:B------:R-:W-:-:S05]  /*e0e0*/  @!P4 IMAD.X R3, RZ, RZ, R6, P6 ;  /* 0x000000ffff03c224 */ /* 0x000fca00030e0606 */
[----:B------:R-:W-:Y:S01]  /*e0f0*/  @!PT LDS RZ, [RZ] ;  /* 0x00000000fffff984 */ /* 0x000fe20000000800 */
[----:B------:R-:W-:Y:S01]  /*e100*/  @!PT LDS RZ, [RZ] ;  /* 0x00000000fffff984 */ /* 0x000fe20000000800 */
[----:B------:R-:W-:Y:S01]  /*e110*/  @!PT LDS RZ, [RZ] ;  /* 0x00000000fffff984 */ /* 0x000fe20000000800 */
[----:B------:R0:W-:Y:S03]  /*e120*/  @!P4 LDGSTS.E.BYPASS.LTC128B.128 [R7+0x22c00], desc[UR46][R2.64], !P0 ;  /* 0x22c000000207cfae */ /* 0x0001e6000c101d6e */
[----:B0-----:R-:W-:Y:S05]  /*e130*/  WARPSYNC.COLLECTIVE R15, `(.L_x_334) ;  /* 0x000000000f087348 */ /* 0x001fea0003c00000 */
[----:B------:R1:W2:Y:S02]  /*e140*/  SHFL.IDX P6, R14, R13, R12, R11 ;  /* 0x0000000c0d0e7389 */ /* 0x0002a400000c000b */
[----:B012---:R-:W-:Y:S01]  /*e150*/  ENDCOLLECTIVE ;  /* 0x000000000000791b */ /* 0x007fe20003800000 */
.L_x_334:
[----:B------:R-:W-:Y:S01]  /*e160*/  @!PT LDS RZ, [RZ] ;  /* 0x00000000fffff984 */ /* 0x000fe20000000800 */
[----:B------:R-:W-:Y:S01]  /*e170*/  @!PT LDS RZ, [RZ] ;  /* 0x00000000fffff984 */ /* 0x000fe20000000800 */
[----:B------:R-:W-:Y:S01]  /*e180*/  @!PT LDS RZ, [RZ] ;  /* 0x00000000fffff984 */ /* 0x000fe20000000800 */
[----:B------:R0:W-:Y:S04]  /*e190*/  @!P4 LDGSTS.E.BYPASS.LTC128B.128 [R7+0x26c00], desc[UR46][R2.64+0x80], !P1 ;  /* 0x26c000800207cfae */ /* 0x0001e8000c901d6e */
[----:B------:R0:W-:Y:S04]  /*e1a0*/  @!P4 LDGSTS.E.BYPASS.LTC128B.128 [R7+0x2ac00], desc[UR46][R2.64+0x100], !P2 ;  /* 0x2ac001000207cfae */ /* 0x0001e8000d101d6e */
[----:B------:R0:W-:Y:S01]  /*e1b0*/  @!P4 LDGSTS.E.BYPASS.LTC128B.128 [R7+0x2ec00], desc[UR46][R2.64+0x180], !P3 ;  /* 0x2ec001800207cfae */ /* 0x0001e2000d901d6e */
[----:B------:R-:W-:Y:S01]  /*e1c0*/  LOP3.LUT P4, RZ, R18, 0x10, RZ, 0xc0, !PT ;  /* 0x0000001012ff7812 */ /* 0x000fe2000788c0ff */
[----:B------:R-:W-:-:S02]  /*e1d0*/  IMAD.MOV.U32 R13, RZ, RZ, R5 ;  /* 0x000000ffff0d7224 */ /* 0x000fc400078e0005 */
[----:B------:R-:W-:-:S10]  /*e1e0*/  IMAD.MOV.U32 R6, RZ, RZ, R14 ;  /* 0x000000ffff067224 */ /* 0x000fd400078e000e */
[----:B0-----:R-:W-:Y:S05]  /*e1f0*/  WARPSYNC.COLLECTIVE R15, `(.L_x_335) ;  /* 0x000000000f087348 */ /* 0x001fea0003c00000 */
[----:B------:R1:W2:Y:S02]  /*e200*/  SHFL.IDX P6, R14, R13, R12, R11 ;  /* 0x0000000c0d0e7389 */ /* 0x0002a400000c000b */
[----:B012---:R-:W-:Y:S01]  /*e210*/  ENDCOLLECTIVE ;  /* 0x000000000000791b */ /* 0x007fe20003800000 */
.L_x_335:
        /* <DEDUP_REMOVED lines=12> */
.L_x_336:
        /* <DEDUP_REMOVED lines=12> */
.L_x_337:
        /* <DEDUP_REMOVED lines=12> */
.L_x_338:
        /* <DEDUP_REMOVED lines=12> */
.L_x_339:
[----:B------:R-:W-:Y:S02]  /*e520*/  IMAD.MOV.U32 R13, RZ, RZ, R4 ;  /* 0x000000ffff0d7224 */ /* 0x000fe400078e0004 */
[----:B------:R-:W-:Y:S02]  /*e530*/  IMAD.MOV.U32 R12, RZ, RZ, 0x5 ;  /* 0x00000005ff0c7424 */ /* 0x000fe400078e00ff */
[----:B------:R-:W-:-:S05]  /*e540*/  IMAD.MOV.U32 R2, RZ, RZ, R14 ;  /* 0x000000ffff027224 */ /* 0x000fca00078e000e */
[----:B------:R-:W-:-:S05]  /*e550*/  @!P5 LEA R2, P6, R8, R2, 0x1 ;  /* 0x000000020802d211 */ /* 0x000fca00078c08ff */
[----:B------:R-:W-:Y:S01]  /*e560*/  @!P5 IMAD.X R3, RZ, RZ, R6, P6 ;  /* 0x000000ffff03d224 */ /* 0x000fe200030e0606 */
[C---:B------:R-:W-:Y:S02]  /*e570*/  LOP3.LUT P6, RZ, R18.reuse, 0x8, RZ, 0xc0, !PT ;  /* 0x0000000812ff7812 */ /* 0x040fe400078cc0ff */
[----:B------:R-:W-:-:S11]  /*e580*/  LOP3.LUT P5, RZ, R18, 0x80, RZ, 0xc0, !PT ;  /* 0x0000008012ff7812 */ /* 0x000fd600078ac0ff */
[----:B------:R-:W-:Y:S01]  /*e590*/  @!PT LDS RZ, [RZ] ;  /* 0x00000000fffff984 */ /* 0x000fe20000000800 */
[----:B------:R-:W-:Y:S01]  /*e5a0*/  @!PT LDS RZ, [RZ] ;  /* 0x00000000fffff984 */ /* 0x000fe20000000800 */
[----:B------:R-:W-:Y:S01]  /*e5b0*/  @!PT LDS RZ, [RZ] ;  /* 0x00000000fffff984 */ /* 0x000fe20000000800 */
[----:B------:R0:W-:Y:S04]  /*e5c0*/  @!P6 LDGSTS.E.BYPASS.LTC128B.128 [R7+0x24400], desc[UR46][R2.64], !P0 ;  /* 0x244000000207efae */ /* 0x0001e8000c101d6e */
[----:B------:R0:W-:Y:S04]  /*e5d0*/  @!P6 LDGSTS.E.BYPASS.LTC128B.128 [R7+0x28400], desc[UR46][R2.64+0x80], !P1 ;  /* 0x284000800207efae */ /* 0x0001e8000c901d6e */
[----:B------:R0:W-:Y:S04]  /*e5e0*/  @!P6 LDGSTS.E.BYPASS.LTC128B.128 [R7+0x2c400], desc[UR46][R2.64+0x100], !P2 ;  /* 0x2c4001000207efae */ /* 0x0001e8000d101d6e */
[----:B------:R0:W-:Y:S02]  /*e5f0*/  @!P6 LDGSTS.E.BYPASS.LTC128B.128 [R7+0x30400], desc[UR46][R2.64+0x180], !P3 ;  /* 0x304001800207efae */ /* 0x0001e4000d901d6e */
[----:B0-----:R-:W-:Y:S05]  /*e600*/  WARPSYNC.COLLECTIVE R15, `(.L_x_340) ;  /* 0x000000000f087348 */ /* 0x001fea0003c00000 */
[----:B------:R1:W2:Y:S02]  /*e610*/  SHFL.IDX P6, R14, R13, R12, R11 ;  /* 0x0000000c0d0e7389 */ /* 0x0002a400000c000b */
[----:B012---:R-:W-:Y:S01]  /*e620*/  ENDCOLLECTIVE ;  /* 0x000000000000791b */ /* 0x007fe20003800000 */
.L_x_340:
[----:B------:R-:W-:Y:S02]  /*e630*/  IMAD.MOV.U32 R13, RZ, RZ, R5 ;  /* 0x000000ffff0d7224 */ /* 0x000fe400078e0005 */
[----:B------:R-:W-:-:S07]  /*e640*/  IMAD.MOV.U32 R6, RZ, RZ, R14 ;  /* 0x000000ffff067224 */ /* 0x000fce00078e000e */
[----:B------:R-:W-:Y:S05]  /*e650*/  WARPSYNC.COLLECTIVE R15, `(.L_x_341) ;  /* 0x000000000f087348 */ /* 0x000fea0003c00000 */
[----:B------:R0:W1:Y:S02]  /*e660*/  SHFL.IDX P6, R14, R13, R12, R11 ;  /* 0x0000000c0d0e7389 */ /* 0x00006400000c000b */
[----:B01----:R-:W-:Y:S01]  /*e670*/  ENDCOLLECTIVE ;  /* 0x000000000000791b */ /* 0x003fe20003800000 */
.L_x_341:
        /* <DEDUP_REMOVED lines=12> */
.L_x_342:
[----:B------:R-:W-:Y:S01]  /*e740*/  @!PT LDS RZ, [RZ] ;  /* 0x00000000fffff984 */ /* 0x000fe20000000800 */
[----:B------:R-:W-:Y:S01]  /*e750*/  @!PT LDS RZ, [RZ] ;  /* 0x00000000fffff984 */ /* 0x000fe20000000800 */
[----:B------:R-:W-:Y:S01]  /*e760*/  @!PT LDS RZ, [RZ] ;  /* 0x00000000fffff984 */ /* 0x000fe20000000800 */
[----:B------:R0:W-:Y:S04]  /*e770*/  @!P4 LDGSTS.E.BYPASS.LTC128B.128 [R7+0x28c00], desc[UR46][R2.64+0x80], !P1 ;  /* 0x28c000800207cfae */ /* 0x0001e8000c901d6e */
[----:B------:R0:W-:Y:S04]  /*e780*/  @!P4 LDGSTS.E.BYPASS.LTC128B.128 [R7+0x2cc00], desc[UR46][R2.64+0x100], !P2 ;  /* 0x2cc001000207cfae */ /* 0x0001e8000d101d6e */
[----:B------:R0:W-:Y:S01]  /*e790*/  @!P4 LDGSTS.E.BYPASS.LTC128B.128 [R7+0x30c00], desc[UR46][R2.64+0x180], !P3 ;  /* 0x30c001800207cfae */ /* 0x0001e2000d901d6e */
[----:B------:R-:W-:Y:S02]  /*e7a0*/  IMAD.MOV.U32 R13, RZ, RZ, R5 ;  /* 0x000000ffff0d7224 */ /* 0x000fe400078e0005 */
[----:B------:R-:W-:-:S07]  /*e7b0*/  IMAD.MOV.U32 R6, RZ, RZ, R14 ;  /* 0x000000ffff067224 */ /* 0x000fce00078e000e */
[----:B0-----:R-:W-:Y:S05]  /*e7c0*/  WARPSYNC.COLLECTIVE R15, `(.L_x_343) ;  /* 0x000000000f087348 */ /* 0x001fea0003c00000 */
[----:B------:R1:W2:Y:S02]  /*e7d0*/  SHFL.IDX P6, R14, R13, R12, R11 ;  /* 0x0000000c0d0e7389 */ /* 0x0002a400000c000b */
[----:B012---:R-:W-:Y:S01]  /*e7e0*/  ENDCOLLECTIVE ;  /* 0x000000000000791b */ /* 0x007fe20003800000 */
.L_x_343:
        /* <DEDUP_REMOVED lines=12> */
.L_x_344:
        /* <DEDUP_REMOVED lines=11> */
.L_x_345:
[----:B------:R-:W-:Y:S01]  /*e960*/  IMAD.MOV.U32 R2, RZ, RZ, R14 ;  /* 0x000000ffff027224 */ /* 0x000fe200078e000e */
[----:B------:R-:W-:Y:S06]  /*e970*/  BRA `(.L_x_346) ;  /* 0xffffffb8003c7947 */ /* 0x000fec000383ffff */
.L_x_227:
[----:B-1----:R-:W-:-:S04]  /*e980*/  IMAD.U32 R3, RZ, RZ, UR37 ;  /* 0x00000025ff037e24 */ /* 0x002fc8000f8e00ff */
[----:B------:R1:W2:Y:S03]  /*e990*/  SYNCS.PHASECHK.TRANS64.TRYWAIT P0, [R3+URZ+0x32420], R0 ;  /* 0x03242000030075a7 */ /* 0x0002a6000800017f */
[----:B--2---:R-:W-:Y:S05]  /*e9a0*/  @!P0 NANOSLEEP.SYNCS 0x989680 ;  /* 0x009896800000895d */ /* 0x004fea0003900000 */
[----:B------:R-:W2:Y:S02]  /*e9b0*/  @!P0 SYNCS.PHASECHK.TRANS64 P0, [R3+URZ+0x32420], R0 ;  /* 0x03242000030085a7 */ /* 0x000ea4000800007f */
[----:B--2---:R-:W-:Y:S05]  /*e9c0*/  @!P0 BRA `(.L_x_227) ;  /* 0xfffffffc00ec8947 */ /* 0x004fea000383ffff */
[----:B------:R-:W-:Y:S05]  /*e9d0*/  BRA `(.L_x_347) ;  /* 0xffffffb8008c7947 */ /* 0x000fea000383ffff */
.L_x_231:
[----:B0-----:R0:W1:Y:S02]  /*e9e0*/  SYNCS.PHASECHK.TRANS64.TRYWAIT P0, [R2+URZ+0x32460], R0 ;  /* 0x03246000020075a7 */ /* 0x001064000800017f */
[----:B-1----:R-:W-:Y:S05]  /*e9f0*/  @!P0 NANOSLEEP.SYNCS 0x989680 ;  /* 0x009896800000895d */ /* 0x002fea0003900000 */
[----:B------:R-:W1:Y:S02]  /*ea00*/  @!P0 SYNCS.PHASECHK.TRANS64 P0, [R2+URZ+0x32460], R0 ;  /* 0x03246000020085a7 */ /* 0x000e64000800007f */
[----:B-1----:R-:W-:Y:S05]  /*ea10*/  @!P0 BRA `(.L_x_231) ;  /* 0xfffffffc00f08947 */ /* 0x002fea000383ffff */
[----:B------:R-:W-:Y:S05]  /*ea20*/  BRA `(.L_x_348) ;  /* 0xffffffb800ac7947 */ /* 0x000fea000383ffff */
.L_x_244:
[----:B-1----:R1:W2:Y:S02]  /*ea30*/  SYNCS.PHASECHK.TRANS64.TRYWAIT P0, [R3+URZ+0x32440], R2 ;  /* 0x03244002030075a7 */ /* 0x0022a4000800017f */
[----:B--2---:R-:W-:Y:S05]  /*ea40*/  @!P0 NANOSLEEP.SYNCS 0x989680 ;  /* 0x009896800000895d */ /* 0x004fea0003900000 */
[----:B------:R-:W2:Y:S02]  /*ea50*/  @!P0 SYNCS.PHASECHK.TRANS64 P0, [R3+URZ+0x32440], R2 ;  /* 0x03244002030085a7 */ /* 0x000ea4000800007f */
[----:B--2---:R-:W-:Y:S05]  /*ea60*/  @!P0 BRA `(.L_x_244) ;  /* 0xfffffffc00f08947 */ /* 0x004fea000383ffff */
[----:B------:R-:W-:Y:S05]  /*ea70*/  BRA `(.L_x_349) ;  /* 0xffffffc000a47947 */ /* 0x000fea000383ffff */
.L_x_249:
[----:B0-----:R0:W2:Y:S02]  /*ea80*/  SYNCS.PHASECHK.TRANS64.TRYWAIT P0, [R3+URZ+0x32460], R2 ;  /* 0x03246002030075a7 */ /* 0x0010a4000800017f */
[----:B--2---:R-:W-:Y:S05]  /*ea90*/  @!P0 NANOSLEEP.SYNCS 0x989680 ;  /* 0x009896800000895d */ /* 0x004fea0003900000 */
[----:B------:R-:W2:Y:S02]  /*eaa0*/  @!P0 SYNCS.PHASECHK.TRANS64 P0, [R3+URZ+0x32460], R2 ;  /* 0x03246002030085a7 */ /* 0x000ea4000800007f */
[----:B--2---:R-:W-:Y:S05]  /*eab0*/  @!P0 BRA `(.L_x_249) ;  /* 0xfffffffc00f08947 */ /* 0x004fea000383ffff */
[----:B------:R-:W-:Y:S05]  /*eac0*/  BRA `(.L_x_350) ;  /* 0xffffffc400207947 */ /* 0x000fea000383ffff */
.L_x_261:
[----:B--2---:R2:W3:Y:S02]  /*ead0*/  SYNCS.PHASECHK.TRANS64.TRYWAIT P0, [R4+URZ+0x32440], R2 ;  /* 0x03244002040075a7 */ /* 0x0044e4000800017f */
[----:B---3--:R-:W-:Y:S05]  /*eae0*/  @!P0 NANOSLEEP.SYNCS 0x989680 ;  /* 0x009896800000895d */ /* 0x008fea0003900000 */
[----:B------:R-:W3:Y:S02]  /*eaf0*/  @!P0 SYNCS.PHASECHK.TRANS64 P0, [R4+URZ+0x32440], R2 ;  /* 0x03244002040085a7 */ /* 0x000ee4000800007f */
[----:B---3--:R-:W-:Y:S05]  /*eb00*/  @!P0 BRA `(.L_x_261) ;  /* 0xfffffffc00f08947 */ /* 0x008fea000383ffff */
[----:B------:R-:W-:Y:S05]  /*eb10*/  BRA `(.L_x_351) ;  /* 0xffffffcc00087947 */ /* 0x000fea000383ffff */
.L_x_266:
[----:B0-----:R0:W1:Y:S02]  /*eb20*/  SYNCS.PHASECHK.TRANS64.TRYWAIT P0, [R4+URZ+0x32460], R2 ;  /* 0x03246002040075a7 */ /* 0x001064000800017f */
[----:B-1----:R-:W-:Y:S05]  /*eb30*/  @!P0 NANOSLEEP.SYNCS 0x989680 ;  /* 0x009896800000895d */ /* 0x002fea0003900000 */
[----:B------:R-:W1:Y:S02]  /*eb40*/  @!P0 SYNCS.PHASECHK.TRANS64 P0, [R4+URZ+0x32460], R2 ;  /* 0x03246002040085a7 */ /* 0x000e64000800007f */
[----:B-1----:R-:W-:Y:S05]  /*eb50*/  @!P0 BRA `(.L_x_266) ;  /* 0xfffffffc00f08947 */ /* 0x002fea000383ffff */
[----:B------:R-:W-:Y:S05]  /*eb60*/  BRA `(.L_x_352) ;  /* 0xffffffcc00847947 */ /* 0x000fea000383ffff */
.L_x_277:
[----:B0-----:R0:W2:Y:S02]  /*eb70*/  SYNCS.PHASECHK.TRANS64.TRYWAIT P0, [R4+URZ+0x32440], R2 ;  /* 0x03244002040075a7 */ /* 0x0010a4000800017f */
[----:B--2---:R-:W-:Y:S05]  /*eb80*/  @!P0 NANOSLEEP.SYNCS 0x989680 ;  /* 0x009896800000895d */ /* 0x004fea0003900000 */
[----:B------:R-:W2:Y:S02]  /*eb90*/  @!P0 SYNCS.PHASECHK.TRANS64 P0, [R4+URZ+0x32440], R2 ;  /* 0x03244002040085a7 */ /* 0x000ea4000800007f */
[----:B--2---:R-:W-:Y:S05]  /*eba0*/  @!P0 BRA `(.L_x_277) ;  /* 0xfffffffc00f08947 */ /* 0x004fea000383ffff */
[----:B------:R-:W-:Y:S05]  /*ebb0*/  BRA `(.L_x_353) ;  /* 0xffffffd400487947 */ /* 0x000fea000383ffff */
.L_x_282:
[----:B-1----:R1:W2:Y:S02]  /*ebc0*/  SYNCS.PHASECHK.TRANS64.TRYWAIT P0, [R4+URZ+0x32460], R2 ;  /* 0x03246002040075a7 */ /* 0x0022a4000800017f */
[----:B--2---:R-:W-:Y:S05]  /*ebd0*/  @!P0 NANOSLEEP.SYNCS 0x989680 ;  /* 0x009896800000895d */ /* 0x004fea0003900000 */
[----:B------:R-:W2:Y:S02]  /*ebe0*/  @!P0 SYNCS.PHASECHK.TRANS64 P0, [R4+URZ+0x32460], R2 ;  /* 0x03246002040085a7 */ /* 0x000ea4000800007f */
[----:B--2---:R-:W-:Y:S05]  /*ebf0*/  @!P0 BRA `(.L_x_282) ;  /* 0xfffffffc00f08947 */ /* 0x004fea000383ffff */
[----:B------:R-:W-:Y:S05]  /*ec00*/  BRA `(.L_x_354) ;  /* 0xffffffd400c47947 */ /* 0x000fea000383ffff */
.L_x_292:
[----:B0-----:R0:W2:Y:S02]  /*ec10*/  SYNCS.PHASECHK.TRANS64.TRYWAIT P0, [R0+URZ+0x32420], R3 ;  /* 0x03242003000075a7 */ /* 0x0010a4000800017f */
[----:B--2---:R-:W-:Y:S05]  /*ec20*/  @!P0 NANOSLEEP.SYNCS 0x989680 ;  /* 0x009896800000895d */ /* 0x004fea0003900000 */
[----:B------:R-:W2:Y:S02]  /*ec30*/  @!P0 SYNCS.PHASECHK.TRANS64 P0, [R0+URZ+0x32420], R3 ;  /* 0x03242003000085a7 */ /* 0x000ea4000800007f */
[----:B--2---:R-:W-:Y:S05]  /*ec40*/  @!P0 BRA `(.L_x_292) ;  /* 0xfffffffc00f08947 */ /* 0x004fea000383ffff */
[----:B------:R-:W-:Y:S05]  /*ec50*/  BRA `(.L_x_355) ;  /* 0xffffffdc00547947 */ /* 0x000fea000383ffff */
.L_x_293:
        /* <DEDUP_REMOVED lines=11> */
.L_x_357:
[----:B------:R-:W-:Y:S05]  /*ed10*/  BSYNC B0 ;  /* 0x0000000000007941 */ /* 0x000fea0003800000 */
.L_x_356:
[----:B------:R-:W-:Y:S05]  /*ed20*/  BRA `(.L_x_358) ;  /* 0xffffffdc003c7947 */ /* 0x000fea000383ffff */
.L_x_296:
[----:B------:R-:W-:Y:S01]  /*ed30*/  BSSY B1, `(.L_x_359) ;  /* 0x0000006000017945 */ /* 0x000fe20003800000 */
[----:B------:R-:W-:-:S07]  /*ed40*/  IMAD.MOV.U32 R15, RZ, RZ, -0x1 ;  /* 0xffffffffff0f7424 */ /* 0x000fce00078e00ff */
[----:B012---:R-:W-:Y:S05]  /*ed50*/  WARPSYNC.COLLECTIVE R15, `(.L_x_360) ;  /* 0x000000000f0c7348 */ /* 0x007fea0003c00000 */
[----:B------:R-:W-:Y:S02]  /*ed60*/  ELECT P6, UR62, PT ;  /* 0x00000000003e782f */ /* 0x000fe400038c0000 */
[----:B------:R-:W-:Y:S01]  /*ed70*/  MOV R14, UR62 ;  /* 0x0000003e000e7c02 */ /* 0x000fe20008000f00 */
[----:B012---:R-:W-:Y:S10]  /*ed80*/  ENDCOLLECTIVE ;  /* 0x000000000000791b */ /* 0x007ff40003800000 */
.L_x_360:
[----:B------:R-:W-:Y:S05]  /*ed90*/  BSYNC B1 ;  /* 0x0000000000017941 */ /* 0x000fea0003800000 */
.L_x_359:
[----:B------:R-:W-:Y:S05]  /*eda0*/  BRA `(.L_x_361) ;  /* 0xffffffdc00347947 */ /* 0x000fea000383ffff */
.L_x_298:
[----:B0-----:R0:W1:Y:S02]  /*edb0*/  SYNCS.PHASECHK.TRANS64.TRYWAIT P0, [R6+URZ], R5 ;  /* 0x00000005060075a7 */ /* 0x001064000800017f */
[----:B-1----:R-:W-:Y:S05]  /*edc0*/  @!P0 NANOSLEEP.SYNCS 0x989680 ;  /* 0x009896800000895d */ /* 0x002fea0003900000 */
[----:B------:R-:W1:Y:S02]  /*edd0*/  @!P0 SYNCS.PHASECHK.TRANS64 P0, [R6+URZ], R5 ;  /* 0x00000005060085a7 */ /* 0x000e64000800007f */
[----:B-1----:R-:W-:Y:S05]  /*ede0*/  @!P0 BRA `(.L_x_298) ;  /* 0xfffffffc00f08947 */ /* 0x002fea000383ffff */
[----:B------:R-:W-:Y:S05]  /*edf0*/  BRA `(.L_x_362) ;  /* 0xffffffdc006c7947 */ /* 0x000fea000383ffff */
.L_x_299:
[----:B-1----:R1:W2:Y:S02]  /*ee00*/  SYNCS.PHASECHK.TRANS64.TRYWAIT P0, [R7+URZ], R2 ;  /* 0x00000002070075a7 */ /* 0x0022a4000800017f */
[----:B--2---:R-:W-:Y:S05]  /*ee10*/  @!P0 NANOSLEEP.SYNCS 0x989680 ;  /* 0x009896800000895d */ /* 0x004fea0003900000 */
[----:B------:R-:W2:Y:S02]  /*ee20*/  @!P0 SYNCS.PHASECHK.TRANS64 P0, [R7+URZ], R2 ;  /* 0x00000002070085a7 */ /* 0x000ea4000800007f */
[----:B--2---:R-:W-:Y:S05]  /*ee30*/  @!P0 BRA `(.L_x_299) ;  /* 0xfffffffc00f08947 */ /* 0x004fea000383ffff */
[----:B------:R-:W-:Y:S05]  /*ee40*/  BRA `(.L_x_363) ;  /* 0xffffffdc00607947 */ /* 0x000fea000383ffff */
.L_x_301:
[----:B--2---:R2:W3:Y:S02]  /*ee50*/  SYNCS.PHASECHK.TRANS64.TRYWAIT P0, [R4+URZ], R5 ;  /* 0x00000005040075a7 */ /* 0x0044e4000800017f */
[----:B---3--:R-:W-:Y:S05]  /*ee60*/  @!P0 NANOSLEEP.SYNCS 0x989680 ;  /* 0x009896800000895d */ /* 0x008fea0003900000 */
[----:B------:R-:W3:Y:S02]  /*ee70*/  @!P0 SYNCS.PHASECHK.TRANS64 P0, [R4+URZ], R5 ;  /* 0x00000005040085a7 */ /* 0x000ee4000800007f */
[----:B---3--:R-:W-:Y:S05]  /*ee80*/  @!P0 BRA `(.L_x_301) ;  /* 0xfffffffc00f08947 */ /* 0x008fea000383ffff */
[----:B------:R-:W-:Y:S05]  /*ee90*/  BRA `(.L_x_364) ;  /* 0xffffffdc00647947 */ /* 0x000fea000383ffff */
.L_x_365:
        /* <DEDUP_REMOVED lines=14> */
.L_x_6035:


//--------------------- .text._ZN7cutlass13device_kernelIN5flash11enable_sm90INS1_16FlashAttnFwdSm90INS1_25CollectiveMainloopFwdSm90ILi2EN4cute5tupleIJNS5_1CILi1EEES8_S8_EEENS6_IJNS7_ILi128EEENS7_ILi96EEENS7_ILi64EEEEEELi256ENS_10bfloat16_tEfNS_4arch4Sm90ELb0ELb0ELb0ELb1ELb0ELb0ELb0ELb1ELb0ELb1ELb0ELb0EEENS1_21CollectiveEpilogueFwdINS6_IJSA_NS7_ILi256EEESB_EEES9_SE_SG_Li256ELb1ELb1ELb0ELb0EEENS1_36VarlenDynamicPersistentTileSchedulerILi128ELi96ELi256ELi128ELb0ELb1ELb1ELb0ELb1ELb1EEEEEEEEEvNT_6ParamsE --------------------------
	.section	.text._ZN7cutlass13device_kernelIN5flash11enable_sm90INS1_16FlashAttnFwdSm90INS1_25CollectiveMainloopFwdSm90ILi2EN4cute5tupleIJNS5_1CILi1EEES8_S8_EEENS6_IJNS7_ILi128EEENS7_ILi96EEENS7_ILi64EEEEEELi256ENS_10bfloat16_tEfNS_4arch4Sm90ELb0ELb0ELb0ELb1ELb0ELb0ELb0ELb1ELb0ELb1ELb0ELb0EEENS1_21CollectiveEpilogueFwdINS6_IJSA_NS7_ILi256EEESB_EEES9_SE_SG_Li256ELb1ELb1ELb0ELb0EEENS1_36VarlenDynamicPersistentTileSchedulerILi128ELi96ELi256ELi128ELb0ELb1ELb1ELb0ELb1ELb1EEEEEEEEEvNT_6ParamsE,"ax",@progbits
	.align	128
.text._ZN7cutlass13device_kernelIN5flash11enable_sm90INS1_16FlashAttnFwdSm90INS1_25CollectiveMainloopFwdSm90ILi2EN4cute5tupleIJNS5_1CILi1EEES8_S8_EEENS6_IJNS7_ILi128EEENS7_ILi96EEENS7_ILi64EEEEEELi256ENS_10bfloat16_tEfNS_4arch4Sm90ELb0ELb0ELb0ELb1ELb0ELb0ELb0ELb1ELb0ELb1ELb0ELb0EEENS1_21CollectiveEpilogueFwdINS6_IJSA_NS7_ILi256EEESB_EEES9_SE_SG_Li256ELb1ELb1ELb0ELb0EEENS1_36VarlenDynamicPersistentTileSchedulerILi128ELi96ELi256ELi128ELb0ELb1ELb1ELb0ELb1ELb1EEEEEEEEEvNT_6ParamsE:
        .type           _ZN7cutlass13device_kernelIN5flash11enable_sm90INS1_16FlashAttnFwdSm90INS1_25CollectiveMainloopFwdSm90ILi2EN4cute5tupleIJNS5_1CILi1EEES8_S8_EEENS6_IJNS7_ILi128EEENS7_ILi96EEENS7_ILi64EEEEEELi256ENS_10bfloat16_tEfNS_4arch4Sm90ELb0ELb0ELb0ELb1ELb0ELb0ELb0ELb1ELb0ELb1ELb0ELb0EEENS1_21CollectiveEpilogueFwdINS6_IJSA_NS7_ILi256EEESB_EEES9_SE_SG_Li256ELb1ELb1ELb0ELb0EEENS1_36VarlenDynamicPersistentTileSchedulerILi128ELi96ELi256ELi128ELb0ELb1ELb1ELb0ELb1ELb1EEEEEEEEEvNT_6ParamsE,@function
        .size           _ZN7cutlass13device_kernelIN5flash11enable_sm90INS1_16FlashAttnFwdSm90INS1_25CollectiveMainloopFwdSm90ILi2EN4cute5tupleIJNS5_1CILi1EEES8_S8_EEENS6_IJNS7_ILi128EEENS7_ILi96EEENS7_ILi64EEEEEELi256ENS_10bfloat16_tEfNS_4arch4Sm90ELb0ELb0ELb0ELb1ELb0ELb0ELb0ELb1ELb0ELb1ELb0ELb0EEENS1_21CollectiveEpilogueFwdINS6_IJSA_NS7_ILi256EEESB_EEES9_SE_SG_Li256ELb1ELb1ELb0ELb0EEENS1_36VarlenDynamicPersistentTileSchedulerILi128ELi96ELi256ELi128ELb0ELb1ELb1ELb0ELb1ELb1EEEEEEEEEvNT_6ParamsE,(.L_x_6036 - _ZN7cutlass13device_kernelIN5flash11enable_sm90INS1_16FlashAttnFwdSm90INS1_25CollectiveMainloopFwdSm90ILi2EN4cute5tupleIJNS5_1CILi1EEES8_S8_EEENS6_IJNS7_ILi128EEENS7_ILi96EEENS7_ILi64EEEEEELi256ENS_10bfloat16_tEfNS_4arch4Sm90ELb0ELb0ELb0ELb1ELb0ELb0ELb0ELb1ELb0ELb1ELb0ELb0EEENS1_21CollectiveEpilogueFwdINS6_IJSA_NS7_ILi256EEESB_EEES9_SE_SG_Li256ELb1ELb1ELb0ELb0EEENS1_36VarlenDynamicPersistentTileSchedulerILi128ELi96ELi256ELi128ELb0ELb1ELb1ELb0ELb1ELb1EEEEEEEEEvNT_6ParamsE)
        .other          _ZN7cutlass13device_kernelIN5flash11enable_sm90INS1_16FlashAttnFwdSm90INS1_25CollectiveMainloopFwdSm90ILi2EN4cute5tupleIJNS5_1CILi1EEES8_S8_EEENS6_IJNS7_ILi128EEENS7_ILi96EEENS7_ILi64EEEEEELi256ENS_10bfloat16_tEfNS_4arch4Sm90ELb0ELb0ELb0ELb1ELb0ELb0ELb0ELb1ELb0ELb1ELb0ELb0EEENS1_21CollectiveEpilogueFwdINS6_IJSA_NS7_ILi256EEESB_EEES9_SE_SG_Li256ELb1ELb1ELb0ELb0EEENS1_36VarlenDynamicPersistentTileSchedulerILi128ELi96ELi256ELi128ELb0ELb1ELb1ELb0ELb1ELb1EEEEEEEEEvNT_6ParamsE,@"STO_CUDA_ENTRY STV_DEFAULT"
_ZN7cutlass13device_kernelIN5flash11enable_sm90INS1_16FlashAttnFwdSm90INS1_25CollectiveMainloopFwdSm90ILi2EN4cute5tupleIJNS5_1CILi1EEES8_S8_EEENS6_IJNS7_ILi128EEENS7_ILi96EEENS7_ILi64EEEEEELi256ENS_10bfloat16_tEfNS_4arch4Sm90ELb0ELb0ELb0ELb1ELb0ELb0ELb0ELb1ELb0ELb1ELb0ELb0EEENS1_21CollectiveEpilogueFwdINS6_IJSA_NS7_ILi256EEESB_EEES9_SE_SG_Li256ELb1ELb1ELb0ELb0EEENS1_36VarlenDynamicPersistentTileSchedulerILi128ELi96ELi256ELi128ELb0ELb1ELb1ELb0ELb1ELb1EEEEEEEEEvNT_6ParamsE:
        /* <DEDUP_REMOVED lines=18> */
.L_x_367:
[----:B------:R-:W-:Y:S05]  /*0120*/  BSYNC B0 ;  /* 0x0000000000007941 */ /* 0x000fea0003800000 */
.L_x_366:
        /* <DEDUP_REMOVED lines=41> */
.L_x_368:
        /* <DEDUP_REMOVED lines=22> */
.L_x_369:
        /* <DEDUP_REMOVED lines=18> */
.L_x_370:
        /* <DEDUP_REMOVED lines=22> */
.L_x_371:
        /* <DEDUP_REMOVED lines=22> */
.L_x_372:
[----:B------:R-:W-:Y:S01]  /*0900*/  PLOP3.LUT P0, PT, PT, PT, UP0, 0x80, 0x0 ;  /* 0x000000000000781c */ /* 0x000fe20003f0f008 */
[----:B------:R-:W-:Y:S01]  /*0910*/  UMOV UR36, 0x1 ;  /* 0x0000000100247882 */ /* 0x000fe20000000000 */
[----:B------:R-:W-:Y:S01]  /*0920*/  NOP ;  /* 0x0000000000007918 */ /* 0x000fe20000000000 */
[----:B------:R-:W-:Y:S01]  /*0930*/  USEL UR36, UR36, 0x2, !UP0 ;  /* 0x0000000224247887 */ /* 0x000fe2000c000000 */
[----:B------:R-:W-:Y:S01]  /*0940*/  ULDC.64 UR40, c[0x0][0x208] ;  /* 0x0000820000287ab9 */ /* 0x000fe20000000a00 */
[----:B012-4-:R-:W-:Y:S08]  /*0950*/  BAR.SYNC.DEFER_BLOCKING 0x0 ;  /* 0x0000000000007b1d */ /* 0x017ff00000010000 */
[----:B------:R-:W-:Y:S05]  /*0960*/  @!P0 BRA `(.L_x_373) ;  /* 0x0000007c00d48947 */ /* 0x000fea0003800000 */
.L_x_374:
[----:B------:R-:W-:-:S08]  /*0970*/  NOP ;  /* 0x0000000000007918 */ /* 0x000fd00000000000 */
[----:B------:R-:W0:Y:S02]  /*0980*/  USETMAXREG.TRY_ALLOC.CTAPOOL UP0, 0xf0 ;  /* 0x000000f0000079c8 */ /* 0x000e240008000600 */
[----:B0-----:R-:W-:-:S13]  /*0990*/  PLOP3.LUT P0, PT, PT, PT, UP0, 0x80, 0x0 ;  /* 0x000000000000781c */ /* 0x001fda0003f0f008 */
[----:B------:R-:W-:Y:S05]  /*09a0*/  @!P0 BRA `(.L_x_374) ;  /* 0xfffffffc00f08947 */ /* 0x000fea000383ffff */
[----:B------:R-:W0:Y:S01]  /*09b0*/  S2R R0, SR_TID.X ;  /* 0x0000000000007919 */ /* 0x000e220000002100 */
[----:B------:R-:W1:Y:S01]  /*09c0*/  S2UR UR5, SR_CgaCtaId ;  /* 0x00000000000579c3 */ /* 0x000e620000008800 */
[----:B------:R-:W-:-:S07]  /*09d0*/  UMOV UR4, 0x400 ;  /* 0x0000040000047882 */ /* 0x000fce0000000000 */
[----:B------:R-:W-:Y:S06]  /*09e0*/  BAR.ARV 0x8, 0x180 ;  /* 0x0206000000007b1d */ /* 0x000fec0000002000 */
[----:B-1----:R-:W-:Y:S01]  /*09f0*/  ULEA UR4, UR5, UR4, 0x18 ;  /* 0x0000000405047291 */ /* 0x002fe2000f8ec03f */
[----:B0-----:R-:W-:-:S04]  /*0a00*/  SHF.R.U32.HI R0, RZ, 0x7, R0 ;  /* 0x00000007ff007819 */ /* 0x001fc80000011600 */
[----:B------:R-:W-:-:S13]  /*0a10*/  ISETP.NE.AND P0, PT, R0, 0x1, PT ;  /* 0x000000010000780c */ /* 0x000fda0003f05270 */
[----:B------:R-:W-:Y:S08]  /*0a20*/  @!P0 BAR.ARV 0x9, 0x100 ;  /* 0x0244000000008b1d */ /* 0x000ff00000002000 */
[----:B------:R-:W-:Y:S06]  /*0a30*/  BAR.SYNC.DEFER_BLOCKING 0x5, 0x180 ;  /* 0x0146000000007b1d */ /* 0x000fec0000010000 */
[----:B------:R-:W0:Y:S01]  /*0a40*/  LDS.128 R12, [UR4+0x228d0] ;  /* 0x0228d004ff0c7984 */ /* 0x000e220008000c00 */
[----:B------:R-:W-:Y:S01]  /*0a50*/  ULDC UR4, c[0x0][0xc3c] ;  /* 0x00030f0000047ab9 */ /* 0x000fe20000000800 */
[----:B------:R-:W-:Y:S06]  /*0a60*/  BAR.ARV 0x4, 0x180 ;  /* 0x0106000000007b1d */ /* 0x000fec0000002000 */
[----:B0-----:R-:W-:-:S13]  /*0a70*/  ISETP.GE.AND P0, PT, R15, UR4, PT ;  /* 0x000000040f007c0c */ /* 0x001fda000bf06270 */
[----:B------:R-:W-:Y:S05]  /*0a80*/  @P0 EXIT ;  /* 0x000000000000094d */ /* 0x000fea0003800000 */
[----:B------:R-:W0:Y:S01]  /*0a90*/  S2R R0, SR_TID.X ;  /* 0x0000000000007919 */ /* 0x000e220000002100 */
[----:B------:R-:W-:Y:S01]  /*0aa0*/  R2UR UR5, R13 ;  /* 0x000000000d0572ca */ /* 0x000fe200000e0000 */
[----:B------:R-:W-:Y:S01]  /*0ab0*/  ULOP3.LUT UR48, UR36, 0x1, URZ, 0xfc, !UPT ;  /* 0x0000000124307892 */ /* 0x000fe2000f8efc3f */
[----:B------:R-:W-:Y:S01]  /*0ac0*/  R2UR UR6, R14 ;  /* 0x000000000e0672ca */ /* 0x000fe200000e0000 */
[----:B------:R-:W-:Y:S01]  /*0ad0*/  UMOV UR47, URZ ;  /* 0x0000003f002f7c82 */ /* 0x000fe20008000000 */
[----:B------:R-:W-:Y:S01]  /*0ae0*/  UMOV UR38, URZ ;  /* 0x0000003f00267c82 */ /* 0x000fe20008000000 */
[----:B------:R-:W-:Y:S01]  /*0af0*/  UMOV UR37, URZ ;  /* 0x0000003f00257c82 */ /* 0x000fe20008000000 */
[----:B0-----:R-:W-:-:S05]  /*0b00*/  VIADD R209, R0, 0xffffff80 ;  /* 0xffffff8000d17836 */ /* 0x001fca0000000000 */
[----:B------:R-:W-:-:S04]  /*0b10*/  SHF.R.S32.HI R0, RZ, 0x1f, R209 ;  /* 0x0000001fff007819 */ /* 0x000fc800000114d1 */
[CC--:B------:R-:W-:Y:S02]  /*0b20*/  LEA.HI R3, R0.reuse, R209.reuse, RZ, 0x7 ;  /* 0x000000d100037211 */ /* 0x0c0fe400078f38ff */
[-C--:B------:R-:W-:Y:S02]  /*0b30*/  LEA.HI R4, R0, R209.reuse, RZ, 0x5 ;  /* 0x000000d100047211 */ /* 0x080fe400078f28ff */
[----:B------:R-:W-:Y:S02]  /*0b40*/  LOP3.LUT R2, R3, 0xffffff80, RZ, 0xc0, !PT ;  /* 0xffffff8003027812 */ /* 0x000fe400078ec0ff */
[----:B------:R-:W-:Y:S01]  /*0b50*/  SHF.R.S32.HI R200, RZ, 0x7, R3 ;  /* 0x00000007ffc87819 */ /* 0x000fe20000011403 */
[----:B------:R-:W-:Y:S02]  /*0b60*/  IMAD.SHL.U32 R6, R4, 0x20, RZ ;  /* 0x0000002004067824 */ /* 0x000fe400078e00ff */
[----:B------:R-:W-:Y:S01]  /*0b70*/  IMAD.IADD R23, R209, 0x1, -R2 ;  /* 0x00000001d1177824 */ /* 0x000fe200078e0a02 */
[----:B------:R-:W-:-:S02]  /*0b80*/  LEA.HI R2, R0, R209, RZ, 0x4 ;  /* 0x000000d100027211 */ /* 0x000fc400078f20ff */
[----:B------:R-:W-:Y:S02]  /*0b90*/  LOP3.LUT R7, R6, 0xfffffc00, RZ, 0xc0, !PT ;  /* 0xfffffc0006077812 */ /* 0x000fe400078ec0ff */
[----:B------:R-:W-:Y:S02]  /*0ba0*/  SHF.R.S32.HI R8, RZ, 0x1f, R23 ;  /* 0x0000001fff087819 */ /* 0x000fe40000011417 */
[----:B------:R-:W-:Y:S02]  /*0bb0*/  LOP3.LUT R4, R2, 0x3fffff0, RZ, 0xc0, !PT ;  /* 0x03fffff002047812 */ /* 0x000fe400078ec0ff */
[----:B------:R-:W-:Y:S02]  /*0bc0*/  LEA.HI R9, R8, R23, RZ, 0x2 ;  /* 0x0000001708097211 */ /* 0x000fe400078f10ff */
[----:B------:R-:W-:Y:S01]  /*0bd0*/  SHF.R.S32.HI R5, RZ, 0x4, R2 ;  /* 0x00000004ff057819 */ /* 0x000fe20000011402 */
[----:B------:R-:W-:Y:S01]  /*0be0*/  IMAD.IADD R4, R209, 0x1, -R4 ;  /* 0x00000001d1047824 */ /* 0x000fe200078e0a04 */
[----:B------:R-:W-:-:S02]  /*0bf0*/  LEA.HI R6, R0, R209, RZ, 0x2 ;  /* 0x000000d100067211 */ /* 0x000fc400078f10ff */
[----:B------:R-:W-:Y:S01]  /*0c00*/  SHF.R.S32.HI R10, RZ, 0x2, R9 ;  /* 0x00000002ff0a7819 */ /* 0x000fe20000011409 */
[----:B------:R-:W-:Y:S01]  /*0c10*/  IMAD R7, R4, 0x40, R7 ;  /* 0x0000004004077824 */ /* 0x000fe200078e0207 */
[----:B------:R-:W-:Y:S02]  /*0c20*/  SHF.R.S32.HI R11, RZ, 0x1f, R9 ;  /* 0x0000001fff0b7819 */ /* 0x000fe40000011409 */
[----:B------:R-:W-:Y:S02]  /*0c30*/  LEA.HI R2, R2, R5, RZ, 0x1 ;  /* 0x0000000502027211 */ /* 0x000fe400078f08ff */
[----:B------:R-:W-:Y:S02]  /*0c40*/  LOP3.LUT R6, R6, 0xfffffffc, RZ, 0xc0, !PT ;  /* 0xfffffffc06067812 */ /* 0x000fe400078ec0ff */
[----:B------:R-:W-:Y:S02]  /*0c50*/  LEA.HI R0, R0, R209, RZ, 0x3 ;  /* 0x000000d100007211 */ /* 0x000fe400078f18ff */
[----:B------:R-:W-:Y:S01]  /*0c60*/  LEA.HI R11, R11, R10, RZ, 0x3 ;  /* 0x0000000a0b0b7211 */ /* 0x000fe200078f18ff */
[----:B------:R-:W-:Y:S01]  /*0c70*/  IMAD.IADD R6, R209, 0x1, -R6 ;  /* 0x00000001d1067824 */ /* 0x000fe200078e0a06 */
[----:B------:R-:W-:-:S02]  /*0c80*/  LOP3.LUT R2, R2, 0x1ffffffe, RZ, 0xc0, !PT ;  /* 0x1ffffffe02027812 */ /* 0x000fc400078ec0ff */
[----:B------:R-:W-:Y:S02]  /*0c90*/  LOP3.LUT R4, R0, 0xfffffff8, RZ, 0xc0, !PT ;  /* 0xfffffff800047812 */ /* 0x000fe400078ec0ff */
[----:B------:R-:W-:Y:S01]  /*0ca0*/  LOP3.LUT R11, R11, 0xfffffff8, RZ, 0xc0, !PT ;  /* 0xfffffff80b0b7812 */ /* 0x000fe200078ec0ff */
[----:B------:R-:W-:Y:S01]  /*0cb0*/  IMAD.IADD R2, R5, 0x1, -R2 ;  /* 0x0000000105027824 */ /* 0x000fe200078e0a02 */
[----:B------:R-:W-:Y:S01]  /*0cc0*/  LEA.HI R8, R8, R23, RZ, 0x5 ;  /* 0x0000001708087211 */ /* 0x000fe200078f28ff */
[----:B------:R-:W-:Y:S01]  /*0cd0*/  IMAD.IADD R19, R209, 0x1, -R4 ;  /* 0x00000001d1137824 */ /* 0x000fe200078e0a04 */
[----:B------:R-:W-:Y:S01]  /*0ce0*/  LEA.HI R3, R3, R200, RZ, 0x1 ;  /* 0x000000c803037211 */ /* 0x000fe200078f08ff */
[----:B------:R-:W-:Y:S01]  /*0cf0*/  IMAD.IADD R11, R10, 0x1, -R11 ;  /* 0x000000010a0b7824 */ /* 0x000fe200078e0a0b */
[----:B------:R-:W-:Y:S01]  /*0d00*/  SHF.R.S32.HI R8, RZ, 0x5, R8 ;  /* 0x00000005ff087819 */ /* 0x000fe20000011408 */
[----:B------:R-:W-:Y:S01]  /*0d10*/  IMAD R204, R2, 0x8, R7 ;  /* 0x0000000802cc7824 */ /* 0x000fe200078e0207 */
[----:B------:R-:W-:Y:S01]  /*0d20*/  LEA.HI R5, R6, R6, RZ, 0x1 ;  /* 0x0000000606057211 */ /* 0x000fe200078f08ff */
[----:B------:R-:W-:Y:S01]  /*0d30*/  IMAD.SHL.U32 R2, R19, 0x8, RZ ;  /* 0x0000000813027824 */ /* 0x000fe200078e00ff */
[----:B------:R-:W-:Y:S01]  /*0d40*/  LOP3.LUT R3, R3, 0x3fffffe, RZ, 0xc0, !PT ;  /* 0x03fffffe03037812 */ /* 0x000fe200078ec0ff */
[----:B------:R-:W-:Y:S01]  /*0d50*/  IMAD R8, R8, 0x10, R11 ;  /* 0x0000001008087824 */ /* 0x000fe200078e020b */
[----:B------:R-:W-:Y:S01]  /*0d60*/  LOP3.LUT R5, R5, 0x1ffffffe, RZ, 0xc0, !PT ;  /* 0x1ffffffe05057812 */ /* 0x000fe200078ec0ff */
[----:B------:R-:W-:Y:S01]  /*0d70*/  VIADD R17, R2, 0x40 ;  /* 0x0000004002117836 */ /* 0x000fe20000000000 */
[----:B------:R-:W-:Y:S01]  /*0d80*/  LOP3.LUT R202, R9, 0x7ffffffc, RZ, 0xc0, !PT ;  /* 0x7ffffffc09ca7812 */ /* 0x000fe200078ec0ff */
[----:B------:R-:W-:Y:S01]  /*0d90*/  IMAD.IADD R3, R200, 0x1, -R3 ;  /* 0x00000001c8037824 */ /* 0x000fe200078e0a03 */
[----:B------:R-:W-:Y:S01]  /*0da0*/  SHF.R.S32.HI R22, RZ, 0x3, R0 ;  /* 0x00000003ff167819 */ /* 0x000fe20000011400 */
[C---:B------:R-:W-:Y:S01]  /*0db0*/  VIADD R16, R2.reuse, 0x80 ;  /* 0x0000008002107836 */ /* 0x040fe20000000000 */
[----:B------:R-:W-:Y:S01]  /*0dc0*/  SHF.R.S32.HI R208, RZ, 0x1f, R2 ;  /* 0x0000001fffd07819 */ /* 0x000fe20000011402 */
[----:B------:R-:W-:Y:S01]  /*0dd0*/  VIADD R18, R2, 0xc0 ;  /* 0x000000c002127836 */ /* 0x000fe20000000000 */
[----:B------:R-:W-:Y:S01]  /*0de0*/  SHF.R.S32.HI R207, RZ, 0x1f, R17 ;  /* 0x0000001fffcf7819 */ /* 0x000fe20000011411 */
[----:B------:R-:W-:Y:S01]  /*0df0*/  IMAD.IADD R6, R6, 0x1, -R5 ;  /* 0x0000000106067824 */ /* 0x000fe200078e0a05 */
[----:B------:R-:W-:Y:S01]  /*0e00*/  SHF.R.S32.HI R206, RZ, 0x1f, R16 ;  /* 0x0000001fffce7819 */ /* 0x000fe20000011410 */
[----:B------:R-:W-:Y:S01]  /*0e10*/  IMAD R201, R3, 0x40, R8 ;  /* 0x0000004003c97824 */ /* 0x000fe200078e0208 */
[----:B------:R-:W-:Y:S01]  /*0e20*/  SHF.R.S32.HI R205, RZ, 0x1f, R18 ;  /* 0x0000001fffcd7819 */ /* 0x000fe20000011412 */
[----:B------:R-:W-:-:S02]  /*0e30*/  IMAD.MOV.U32 R7, RZ, RZ, R15 ;  /* 0x000000ffff077224 */ /* 0x000fc400078e000f */
[----:B------:R-:W-:Y:S02]  /*0e40*/  IMAD.IADD R202, R23, 0x1, -R202 ;  /* 0x0000000117ca7824 */ /* 0x000fe400078e0aca */
[----:B------:R-:W-:-:S07]  /*0e50*/  IMAD R203, R6, 0x8, R201 ;  /* 0x0000000806cb7824 */ /* 0x000fce00078e02c9 */
.L_x_416:
[----:B012-4-:R-:W0:Y:S01]  /*0e60*/  LDC.64 R4, c[0x0][0xc88] ;  /* 0x00032200ff047b82 */ /* 0x017e220000000a00 */
[----:B------:R-:W-:Y:S01]  /*0e70*/  ULDC.64 UR8, c[0x0][0xa28] ;  /* 0x00028a0000087ab9 */ /* 0x000fe20000000a00 */
[----:B------:R-:W-:Y:S01]  /*0e80*/  ULDC.64 UR10, c[0x0][0xa20] ;  /* 0x00028800000a7ab9 */ /* 0x000fe20000000a00 */
[----:B------:R-:W-:Y:S01]  /*0e90*/  ULDC UR4, c[0x0][0x424] ;  /* 0x0001090000047ab9 */ /* 0x000fe20000000800 */
[----:B0-----:R-:W-:-:S06]  /*0ea0*/  IMAD.WIDE R4, R7, 0x4, R4 ;  /* 0x0000000407047825 */ /* 0x001fcc00078e0204 */
[----:B------:R-:W2:Y:S01]  /*0eb0*/  LDG.E R4, desc[UR40][R4.64] ;  /* 0x0000002804047981 */ /* 0x000ea2000c1e1900 */
[----:B------:R-:W-:Y:S02]  /*0ec0*/  UISETP.NE.U32.AND UP0, UPT, UR8, URZ, UPT ;  /* 0x0000003f0800728c */ /* 0x000fe4000bf05070 */
[----:B------:R-:W-:Y:S02]  /*0ed0*/  UISETP.NE.U32.AND UP1, UPT, UR10, URZ, UPT ;  /* 0x0000003f0a00728c */ /* 0x000fe4000bf25070 */
[----:B------:R-:W-:Y:S02]  /*0ee0*/  UISETP.NE.AND.EX UP0, UPT, UR9, URZ, UPT, UP0 ;  /* 0x0000003f0900728c */ /* 0x000fe4000bf05300 */
[----:B------:R-:W-:-:S04]  /*0ef0*/  UISETP.NE.AND.EX UP1, UPT, UR11, URZ, UPT, UP1 ;  /* 0x0000003f0b00728c */ /* 0x000fc8000bf25310 */
[----:B------:R-:W-:Y:S02]  /*0f00*/  PLOP3.LUT P0, PT, PT, PT, UP0, 0x80, 0x0 ;  /* 0x000000000000781c */ /* 0x000fe40003f0f008 */
[----:B------:R-:W-:Y:S02]  /*0f10*/  PLOP3.LUT P1, PT, PT, PT, UP1, 0x80, 0x0 ;  /* 0x000000000000781c */ /* 0x000fe40003f2f018 */
[----:B--2---:R-:W-:-:S13]  /*0f20*/  R2UR UR46, R4 ;  /* 0x00000000042e72ca */ /* 0x004fda00000e0000 */
[----:B------:R-:W-:Y:S02]  /*0f30*/  USHF.R.S32.HI UR45, URZ, 0x1f, UR46 ;  /* 0x0000001f3f2d7899 */ /* 0x000fe4000801142e */
[----:B------:R-:W-:Y:S02]  /*0f40*/  @UP0 ULEA UR8, UP2, UR46, UR8, 0x2 ;  /* 0x000000082e080291 */ /* 0x000fe4000f84103f */
[----:B------:R-:W-:Y:S02]  /*0f50*/  @UP1 ULEA UR10, UP3, UR46, UR10, 0x2 ;  /* 0x0000000a2e0a1291 */ /* 0x000fe4000f86103f */
[----:B------:R-:W-:Y:S02]  /*0f60*/  @UP0 ULEA.HI.X UR9, UR46, UR9, UR45, 0x2, UP2 ;  /* 0x000000092e090291 */ /* 0x000fe400090f142d */
[----:B------:R-:W-:Y:S01]  /*0f70*/  @UP1 ULEA.HI.X UR11, UR46, UR11, UR45, 0x2, UP3 ;  /* 0x0000000b2e0b1291 */ /* 0x000fe200098f142d */
[----:B------:R-:W-:Y:S02]  /*0f80*/  IMAD.U32 R4, RZ, RZ, UR8 ;  /* 0x00000008ff047e24 */ /* 0x000fe4000f8e00ff */
[----:B------:R-:W-:-:S02]  /*0f90*/  IMAD.U32 R6, RZ, RZ, UR10 ;  /* 0x0000000aff067e24 */ /* 0x000fc4000f8e00ff */
[----:B------:R-:W-:Y:S01]  /*0fa0*/  IMAD.U32 R5, RZ, RZ, UR9 ;  /* 0x00000009ff057e24 */ /* 0x000fe2000f8e00ff */
[----:B------:R-:W-:Y:S01]  /*0fb0*/  ULDC.64 UR8, c[0x0][0x418] ;  /* 0x0001060000087ab9 */ /* 0x000fe20000000a00 */
[----:B------:R-:W-:-:S03]  /*0fc0*/  IMAD.U32 R7, RZ, RZ, UR11 ;  /* 0x0000000bff077e24 */ /* 0x000fc6000f8e00ff */
[----:B------:R-:W2:Y:S04]  /*0fd0*/  @P0 LDG.E R4, desc[UR40][R4.64] ;  /* 0x0000002804040981 */ /* 0x000ea8000c1e1900 */
[----:B---3--:R-:W3:Y:S01]  /*0fe0*/  @P1 LDG.E R6, desc[UR40][R6.64] ;  /* 0x0000002806061981 */ /* 0x008ee2000c1e1900 */
[----:B------:R-:W-:Y:S01]  /*0ff0*/  UISETP.NE.U32.AND UP0, UPT, UR8, URZ, UPT ;  /* 0x0000003f0800728c */ /* 0x000fe2000bf05070 */
[----:B------:R-:W-:Y:S01]  /*1000*/  CS2R R8, SRZ ;  /* 0x0000000000087805 */ /* 0x000fe2000001ff00 */
[----:B------:R-:W-:Y:S01]  /*1010*/  UMOV UR44, UR5 ;  /* 0x00000005002c7c82 */ /* 0x000fe20008000000 */
[----:B------:R-:W-:Y:S01]  /*1020*/  ULDC UR5, c[0x0][0x2f0] ;  /* 0x0000bc0000057ab9 */ /* 0x000fe20000000800 */
[----:B------:R-:W-:Y:S01]  /*1030*/  UISETP.NE.AND.EX UP0, UPT, UR9, URZ, UPT, UP0 ;  /* 0x0000003f0900728c */ /* 0x000fe2000bf05300 */
[----:B------:R-:W-:Y:S01]  /*1040*/  CS2R R150, SRZ ;  /* 0x0000000000967805 */ /* 0x000fe2000001ff00 */
[----:B------:R-:W-:Y:S01]  /*1050*/  UMOV UR42, URZ ;  /* 0x0000003f002a7c82 */ /* 0x000fe20008000000 */
[----:B------:R-:W-:Y:S01]  /*1060*/  UMOV UR43, UR6 ;  /* 0x00000006002b7c82 */ /* 0x000fe20008000000 */
[----:B------:R-:W-:Y:S01]  /*1070*/  USEL UR4, UR4, 0x1, UP0 ;  /* 0x0000000104047887 */ /* 0x000fe20008000000 */
[----:B------:R-:W-:-:S02]  /*1080*/  CS2R R148, SRZ ;  /* 0x0000000000947805 */ /* 0x000fc4000001ff00 */
[----:B------:R-:W-:Y:S02]  /*1090*/  CS2R R146, SRZ ;  /* 0x0000000000927805 */ /* 0x000fe4000001ff00 */
[----:B------:R-:W-:Y:S01]  /*10a0*/  CS2R R144, SRZ ;  /* 0x0000000000907805 */ /* 0x000fe2000001ff00 */
[----:B------:R-:W-:Y:S01]  /*10b0*/  UIMAD UR4, UR4, UR5, URZ ;  /* 0x00000005040472a4 */ /* 0x000fe2000f8e023f */
[----:B------:R-:W-:Y:S02]  /*10c0*/  CS2R R142, SRZ ;  /* 0x00000000008e7805 */ /* 0x000fe4000001ff00 */
[----:B------:R-:W-:Y:S02]  /*10d0*/  CS2R R140, SRZ ;  /* 0x00000000008c7805 */ /* 0x000fe4000001ff00 */
[----:B------:R-:W-:Y:S02]  /*10e0*/  CS2R R138, SRZ ;  /* 0x00000000008a7805 */ /* 0x000fe4000001ff00 */
[----:B------:R-:W-:-:S02]  /*10f0*/  CS2R R136, SRZ ;  /* 0x0000000000887805 */ /* 0x000fc4000001ff00 */
[----:B------:R-:W-:Y:S02]  /*1100*/  CS2R R134, SRZ ;  /* 0x0000000000867805 */ /* 0x000fe4000001ff00 */
[----:B------:R-:W-:Y:S02]  /*1110*/  CS2R R132, SRZ ;  /* 0x0000000000847805 */ /* 0x000fe4000001ff00 */
[----:B------:R-:W-:Y:S02]  /*1120*/  CS2R R130, SRZ ;  /* 0x0000000000827805 */ /* 0x000fe4000001ff00 */
[----:B------:R-:W-:Y:S02]  /*1130*/  CS2R R128, SRZ ;  /* 0x0000000000807805 */ /* 0x000fe4000001ff00 */
[----:B------:R-:W-:Y:S02]  /*1140*/  CS2R R126, SRZ ;  /* 0x00000000007e7805 */ /* 0x000fe4000001ff00 */
[----:B------:R-:W-:-:S02]  /*1150*/  CS2R R124, SRZ ;  /* 0x00000000007c7805 */ /* 0x000fc4000001ff00 */
[----:B------:R-:W-:Y:S02]  /*1160*/  CS2R R122, SRZ ;  /* 0x00000000007a7805 */ /* 0x000fe4000001ff00 */
[----:B------:R-:W-:Y:S02]  /*1170*/  CS2R R120, SRZ ;  /* 0x0000000000787805 */ /* 0x000fe4000001ff00 */
[----:B------:R-:W-:Y:S02]  /*1180*/  CS2R R118, SRZ ;  /* 0x0000000000767805 */ /* 0x000fe4000001ff00 */
[----:B------:R-:W-:Y:S01]  /*1190*/  CS2R R116, SRZ ;  /* 0x0000000000747805 */ /* 0x000fe2000001ff00 */
[----:B------:R-:W-:Y:S01]  /*11a0*/  IMAD.MOV.U32 R174, RZ, RZ, RZ ;  /* 0x000000ffffae7224 */ /* 0x000fe200078e00ff */
        /* <DEDUP_REMOVED lines=36> */
[----:B------:R-:W-:Y:S02]  /*13f0*/  IMAD.MOV.U32 R160, RZ, RZ, RZ ;  /* 0x000000ffffa07224 */ /* 0x000fe400078e00ff */
[----:B------:R-:W-:Y:S01]  /*1400*/  IMAD.MOV.U32 R41, RZ, RZ, RZ ;  /* 0x000000ffff297224 */ /* 0x000fe200078e00ff */
[----:B--2---:R-:W-:-:S02]  /*1410*/  @P0 R2UR UR42, R4 ;  /* 0x00000000042a02ca */ /* 0x004fc400000e0000 */
[----:B------:R-:W-:Y:S02]  /*1420*/  PLOP3.LUT P0, PT, PT, PT, PT, 0x80, 0x0 ;  /* 0x000000000000781c */ /* 0x000fe40003f0f070 */
[----:B---3--:R-:W-:Y:S01]  /*1430*/  @P1 R2UR UR4, R6 ;  /* 0x00000000060412ca */ /* 0x008fe200000e0000 */
[----:B------:R-:W-:-:S14]  /*1440*/  @P1 BRA `(.L_x_375) ;  /* 0x0000000000341947 */ /* 0x000fdc0003800000 */
[----:B------:R-:W-:Y:S02]  /*1450*/  ULDC.64 UR6, c[0x0][0xa08] ;  /* 0x0002820000067ab9 */ /* 0x000fe40000000a00 */
[----:B------:R-:W-:-:S04]  /*1460*/  ISETP.NE.U32.AND P1, PT, RZ, UR6, PT ;  /* 0x00000006ff007c0c */ /* 0x000fc8000bf25070 */
[----:B------:R-:W-:-:S13]  /*1470*/  ISETP.NE.AND.EX P1, PT, RZ, UR7, PT, P1 ;  /* 0x00000007ff007c0c */ /* 0x000fda000bf25310 */
[----:B------:R-:W-:Y:S05]  /*1480*/  @!P1 BRA `(.L_x_375) ;  /* 0x0000000000249947 */ /* 0x000fea0003800000 */
[----:B------:R-:W-:Y:S02]  /*1490*/  ULDC.64 UR4, c[0x0][0xa08] ;  /* 0x0002820000047ab9 */ /* 0x000fe40000000a00 */
[----:B------:R-:W-:-:S06]  /*14a0*/  UIMAD.WIDE UR4, UR46, 0x4, UR4 ;  /* 0x000000042e0478a5 */ /* 0x000fcc000f8e0204 */
[----:B------:R-:W-:Y:S02]  /*14b0*/  IMAD.U32 R4, RZ, RZ, UR4 ;  /* 0x00000004ff047e24 */ /* 0x000fe4000f8e00ff */
[----:B------:R-:W-:-:S05]  /*14c0*/  IMAD.U32 R5, RZ, RZ, UR5 ;  /* 0x00000005ff057e24 */ /* 0x000fca000f8e00ff */
[----:B------:R-:W2:Y:S04]  /*14d0*/  LDG.E R3, desc[UR40][R4.64] ;  /* 0x0000002804037981 */ /* 0x000ea8000c1e1900 */
[----:B------:R-:W3:Y:S01]  /*14e0*/  LDG.E R0, desc[UR40][R4.64+0x4] ;  /* 0x0000042804007981 */ /* 0x000ee2000c1e1900 */
[----:B--2---:R-:W-:Y:S02]  /*14f0*/  R2UR UR4, R3 ;  /* 0x00000000030472ca */ /* 0x004fe400000e0000 */
[----:B---3--:R-:W-:-:S13]  /*1500*/  R2UR UR5, R0 ;  /* 0x00000000000572ca */ /* 0x008fda00000e0000 */
[----:B------:R-:W-:-:S12]  /*1510*/  UIADD3 UR4, -UR4, UR5, URZ ;  /* 0x0000000504047290 */ /* 0x000fd8000fffe13f */
.L_x_375:
[----:B------:R-:W-:Y:S01]  /*1520*/  UIADD3 UR42, -UR42, UR4, URZ ;  /* 0x000000042a2a7290 */ /* 0x000fe2000fffe13f */
[----:B------:R-:W-:Y:S01]  /*1530*/  IMAD.MOV.U32 R40, RZ, RZ, RZ ;  /* 0x000000ffff287224 */ /* 0x000fe200078e00ff */
[----:B------:R-:W-:Y:S01]  /*1540*/  CS2R R34, SRZ ;  /* 0x0000000000227805 */ /* 0x000fe2000001ff00 */
[----:B------:R-:W-:Y:S01]  /*1550*/  IMAD.MOV.U32 R161, RZ, RZ, RZ ;  /* 0x000000ffffa17224 */ /* 0x000fe200078e00ff */
[----:B------:R-:W-:Y:S01]  /*1560*/  UISETP.GE.AND UP0, UPT, UR42, 0x1, UPT ;  /* 0x000000012a00788c */ /* 0x000fe2000bf06270 */
[----:B------:R-:W-:Y:S01]  /*1570*/  CS2R R36, SRZ ;  /* 0x0000000000247805 */ /* 0x000fe2000001ff00 */
[----:B------:R-:W-:Y:S01]  /*1580*/  UIADD3 UR4, UR42, 0x5f, URZ ;  /* 0x0000005f2a047890 */ /* 0x000fe2000fffe03f */
[----:B------:R-:W-:Y:S02]  /*1590*/  CS2R R162, SRZ ;  /* 0x0000000000a27805 */ /* 0x000fe4000001ff00 */
[----:B------:R-:W-:Y:S01]  /*15a0*/  CS2R R32, SRZ ;  /* 0x0000000000207805 */ /* 0x000fe2000001ff00 */
[----:B------:R-:W-:Y:S01]  /*15b0*/  IMAD.MOV.U32 R12, RZ, RZ, RZ ;  /* 0x000000ffff0c7224 */ /* 0x000fe200078e00ff */
[----:B------:R-:W-:Y:S01]  /*15c0*/  PLOP3.LUT P1, PT, PT, PT, UP0, 0x80, 0x0 ;  /* 0x000000000000781c */ /* 0x000fe20003f2f008 */
[----:B------:R-:W-:Y:S01]  /*15d0*/  UIMAD.WIDE UR4, UR4, 0x2aaaaaab, URZ ;  /* 0x2aaaaaab040478a5 */ /* 0x000fe2000f8e023f */
[----:B------:R-:W-:-:S02]  /*15e0*/  CS2R R26, SRZ ;  /* 0x00000000001a7805 */ /* 0x000fc4000001ff00 */
[----:B------:R-:W-:Y:S02]  /*15f0*/  CS2R R28, SRZ ;  /* 0x00000000001c7805 */ /* 0x000fe4000001ff00 */
[----:B------:R-:W-:Y:S01]  /*1600*/  CS2R R24, SRZ ;  /* 0x0000000000187805 */ /* 0x000fe2000001ff00 */
[----:B------:R-:W-:-:S04]  /*1610*/  USHF.R.U32.HI UR39, URZ, 0x1f, UR5 ;  /* 0x0000001f3f277899 */ /* 0x000fc80008011605 */
[----:B------:R-:W-:Y:S02]  /*1620*/  ULEA.HI.SX32 UR39, UR5, UR39, 0x1c ;  /* 0x0000002705277291 */ /* 0x000fe4000f8fe23f */
[----:B------:R-:W-:Y:S10]  /*1630*/  @!P1 BRA `(.L_x_376) ;  /* 0x0000004400189947 */ /* 0x000ff40003800000 */
[----:B------:R-:W0:Y:S01]  /*1640*/  SHFL.IDX PT, R0, R200, RZ, 0x1f ;  /* 0x00001fffc8007589 */ /* 0x000e2200000e0000 */
[----:B------:R-:W1:Y:S01]  /*1650*/  S2UR UR7, SR_CgaCtaId ;  /* 0x00000000000779c3 */ /* 0x000e620000008800 */
[----:B------:R-:W-:Y:S01]  /*1660*/  UMOV UR6, 0x400 ;  /* 0x0000040000067882 */ /* 0x000fe20000000000 */
[----:B0-----:R-:W-:Y:S01]  /*1670*/  R2UR UR4, R0 ;  /* 0x00000000000472ca */ /* 0x001fe200000e0000 */
[----:B-1----:R-:W-:-:S04]  /*1680*/  ULEA UR6, UR7, UR6, 0x18 ;  /* 0x0000000607067291 */ /* 0x002fc8000f8ec03f */
[----:B------:R-:W-:-:S04]  /*1690*/  UIADD3 UR6, UR6, 0x18400, URZ ;  /* 0x0001840006067890 */ /* 0x000fc8000fffe03f */
[----:B------:R-:W-:-:S04]  /*16a0*/  ULOP3.LUT UP0, URZ, UR6, 0x1bf, URZ, 0xc0, !UPT ;  /* 0x000001bf063f7892 */ /* 0x000fc8000f80c03f */
[----:B------:R-:W-:Y:S02]  /*16b0*/  ULEA.HI UR5, UR4, UR4, URZ, 0x1 ;  /* 0x0000000404057291 */ /* 0x000fe4000f8f083f */
[----:B------:R-:W-:Y:S02]  /*16c0*/  PLOP3.LUT P0, PT, PT, PT, UP0, 0x80, 0x0 ;  /* 0x000000000000781c */ /* 0x000fe40003f0f008 */
[----:B------:R-:W-:-:S04]  /*16d0*/  ULOP3.LUT UR5, UR5, 0x1e, URZ, 0xc0, !UPT ;  /* 0x0000001e05057892 */ /* 0x000fc8000f8ec03f */
[----:B------:R-:W-:-:S04]  /*16e0*/  UIADD3 UR5, UR4, -UR5, URZ ;  /* 0x8000000504057290 */ /* 0x000fc8000fffe03f */
[----:B------:R-:W-:-:S04]  /*16f0*/  ULEA UR5, UR5, UR6, 0xd ;  /* 0x0000000605057291 */ /* 0x000fc8000f8e683f */
[----:B------:R-:W-:-:S04]  /*1700*/  USHF.R.U32.HI UR5, URZ, 0x4, UR5 ;  /* 0x000000043f057899 */ /* 0x000fc80008011605 */
[----:B------:R-:W-:Y:S01]  /*1710*/  ULOP3.LUT UR49, UR5, 0x3fff, URZ, 0xc0, !UPT ;  /* 0x00003fff05317892 */ /* 0x000fe2000f8ec03f */
[----:B------:R-:W-:Y:S11]  /*1720*/  @!P0 BRA `(.L_x_377) ;  /* 0x0000000000408947 */ /* 0x000ff60003800000 */
        /* <DEDUP_REMOVED lines=16> */
.L_x_377:
[----:B------:R-:W0:Y:S01]  /*1830*/  S2R R0, SR_CgaCtaId ;  /* 0x0000000000007919 */ /* 0x000e220000008800 */
[----:B------:R-:W-:Y:S01]  /*1840*/  ULEA.HI UR4, UR47, UR47, URZ, 0x1 ;  /* 0x0000002f2f047291 */ /* 0x000fe2000f8f083f */
[----:B------:R-:W-:Y:S01]  /*1850*/  MOV R7, 0x400 ;  /* 0x0000040000077802 */ /* 0x000fe20000000f00 */
[----:B------:R-:W1:Y:S02]  /*1860*/  S2R R20, SR_TID.X ;  /* 0x0000000000147919 */ /* 0x000e640000002100 */
[----:B------:R-:W-:-:S04]  /*1870*/  ULOP3.LUT UR4, UR4, 0xfffffffe, URZ, 0xc0, !UPT ;  /* 0xfffffffe04047892 */ /* 0x000fc8000f8ec03f */
[----:B------:R-:W-:-:S06]  /*1880*/  UIADD3 UR4, UR47, -UR4, URZ ;  /* 0x800000042f047290 */ /* 0x000fcc000fffe03f */
[----:B------:R-:W-:Y:S01]  /*1890*/  IMAD.U32 R3, RZ, RZ, UR4 ;  /* 0x00000004ff037e24 */ /* 0x000fe2000f8e00ff */
[----:B0-----:R-:W-:-:S04]  /*18a0*/  LEA R7, R0, R7, 0x18 ;  /* 0x0000000700077211 */ /* 0x001fc800078ec0ff */
[----:B------:R-:W-:Y:S02]  /*18b0*/  SHF.L.U32 R0, R3, 0x1f, RZ ;  /* 0x0000001f03007819 */ /* 0x000fe400000006ff */
[----:B-1----:R-:W-:Y:S02]  /*18c0*/  SHF.R.U32.HI R20, RZ, 0x7, R20 ;  /* 0x00000007ff147819 */ /* 0x002fe40000011614 */
[----:B------:R-:W0:Y:S03]  /*18d0*/  SYNCS.PHASECHK.TRANS64.TRYWAIT P0, [R7+URZ+0x22800], R0 ;  /* 0x02280000070075a7 */ /* 0x000e26000800017f */
[----:B------:R-:W-:Y:S01]  /*18e0*/  VIADD R8, R20, 0x8 ;  /* 0x0000000814087836 */ /* 0x000fe20000000000 */
[----:B0-----:R-:W-:Y:S06]  /*18f0*/  @!P0 BRA `(.L_x_378) ;  /* 0x000000cc00ac8947 */ /* 0x001fec0003800000 */
.L_x_541:
[----:B0-----:R-:W-:Y:S01]  /*1900*/  IMAD.U32 R0, RZ, RZ, UR48 ;  /* 0x00000030ff007e24 */ /* 0x001fe2000f8e00ff */
[----:B------:R-:W-:Y:S05]  /*1910*/  WARPSYNC.ALL ;  /* 0x0000000000007948 */ /* 0x000fea0003800000 */
[----:B------:R0:W-:Y:S01]  /*1920*/  BAR.SYNC.DEFER_BLOCKING R8, 0x100 ;  /* 0x000400080000751d */ /* 0x0001e20000010000 */
[----:B------:R-:W-:-:S13]  /*1930*/  ISETP.NE.AND P0, PT, R0, 0x3, PT ;  /* 0x000000030000780c */ /* 0x000fda0003f05270 */
[----:B0-----:R-:W-:Y:S05]  /*1940*/  @!P0 BRA `(.L_x_379) ;  /* 0x0000000000048947 */ /* 0x001fea0003800000 */
[----:B------:R-:W-:Y:S01]  /*1950*/  BPT.TRAP 0x1 ;  /* 0x000000040000795c */ /* 0x000fe20000300000 */
.L_x_379:
[----:B------:R-:W-:Y:S02]  /*1960*/  IMAD.U32 R10, RZ, RZ, UR38 ;  /* 0x00000026ff0a7e24 */ /* 0x000fe4000f8e00ff */
[----:B------:R-:W-:-:S03]  /*1970*/  IMAD.U32 R0, RZ, RZ, UR37 ;  /* 0x00000025ff007e24 */ /* 0x000fc6000f8e00ff */
[----:B------:R-:W-:Y:S01]  /*1980*/  SHF.L.U32 R10, R10, 0x1f, RZ ;  /* 0x0000001f0a0a7819 */ /* 0x000fe200000006ff */
[----:B------:R-:W-:-:S04]  /*1990*/  IMAD R5, R0, 0x8, R7 ;  /* 0x0000000800057824 */ /* 0x000fc800078e0207 */
[----:B------:R0:W1:Y:S01]  /*19a0*/  SYNCS.PHASECHK.TRANS64.TRYWAIT P1, [R5+URZ+0x22830], R10 ;  /* 0x0228300a050075a7 */ /* 0x000062000802017f */
[----:B------:R-:W-:Y:S05]  /*19b0*/  @!P0 BRA `(.L_x_380) ;  /* 0x0000000000048947 */ /* 0x000fea0003800000 */
[----:B------:R-:W-:Y:S01]  /*19c0*/  BPT.TRAP 0x1 ;  /* 0x000000040000795c */ /* 0x000fe20000300000 */
.L_x_380:
[----:B-1----:R-:W-:Y:S05]  /*19d0*/  @P1 BRA `(.L_x_381) ;  /* 0x0000000000081947 */ /* 0x002fea0003800000 */
[----:B------:R-:W1:Y:S02]  /*19e0*/  SYNCS.PHASECHK.TRANS64.TRYWAIT P1, [R5+URZ+0x22830], R10 ;  /* 0x0228300a050075a7 */ /* 0x000e64000802017f */
[----:B-1----:R-:W-:Y:S05]  /*19f0*/  @!P1 BRA `(.L_x_382) ;  /* 0x000000cc00809947 */ /* 0x002fea0003800000 */
.L_x_381:
[----:B------:R-:W-:Y:S01]  /*1a00*/  R2UR UR4, R7 ;  /* 0x00000000070472ca */ /* 0x000fe200000e0000 */
[----:B------:R-:W-:Y:S01]  /*1a10*/  WARPGROUP.ARRIVE ;  /* 0x00000000000079c5 */ /* 0x000fe20000000000 */
[----:B------:R-:W-:Y:S01]  /*1a20*/  UMOV UR5, 0x40000040 ;  /* 0x4000004000057882 */ /* 0x000fe20000000000 */
[----:B------:R-:W-:Y:S01]  /*1a30*/  UMOV UR7, 0x40000040 ;  /* 0x4000004000077882 */ /* 0x000fe20000000000 */
[----:B------:R-:W-:Y:S01]  /*1a40*/  UMOV UR9, 0x40000040 ;  /* 0x4000004000097882 */ /* 0x000fe20000000000 */
[----:B------:R-:W-:Y:S01]  /*1a50*/  UMOV UR11, 0x40000040 ;  /* 0x40000040000b7882 */ /* 0x000fe20000000000 */
[----:B------:R-:W-:Y:S01]  /*1a60*/  UMOV UR13, 0x40000040 ;  /* 0x40000040000d7882 */ /* 0x000fe20000000000 */
[----:B------:R-:W-:Y:S01]  /*1a70*/  UMOV UR15, 0x40000040 ;  /* 0x40000040000f7882 */ /* 0x000fe20000000000 */
[----:B------:R-:W-:Y:S01]  /*1a80*/  UMOV UR17, 0x40000040 ;  /* 0x4000004000117882 */ /* 0x000fe20000000000 */
[----:B------:R-:W-:Y:S01]  /*1a90*/  UMOV UR19, 0x40000040 ;  /* 0x4000004000137882 */ /* 0x000fe20000000000 */
[----:B------:R-:W-:Y:S01]  /*1aa0*/  P2R R12, PR, RZ, 0x1 ;  /* 0x00000001ff0c7803 */ /* 0x000fe20000000000 */
[----:B------:R-:W2:Y:S02]  /*1ab0*/  S2R R14, SR_TID.X ;  /* 0x00000000000e7919 */ /* 0x000ea40000002100 */
[----:B------:R-:W-:-:S04]  /*1ac0*/  UIADD3 UR4, UR4, 0x1c400, URZ ;  /* 0x0001c40004047890 */ /* 0x000fc8000fffe03f */
[----:B------:R-:W-:-:S04]  /*1ad0*/  USHF.R.U32.HI UR4, URZ, 0x4, UR4 ;  /* 0x000000043f047899 */ /* 0x000fc80008011604 */
[----:B------:R-:W-:-:S04]  /*1ae0*/  ULOP3.LUT UR4, UR4, 0x3fff, URZ, 0xc0, !UPT ;  /* 0x00003fff04047892 */ /* 0x000fc8000f8ec03f */
[----:B------:R-:W-:Y:S02]  /*1af0*/  ULOP3.LUT UR20, UR4, 0x10000, URZ, 0xfc, !UPT ;  /* 0x0001000004147892 */ /* 0x000fe4000f8efc3f */
[----:B------:R-:W-:Y:S02]  /*1b00*/  ULOP3.LUT UR4, UR49, 0x10000, URZ, 0xfc, !UPT ;  /* 0x0001000031047892 */ /* 0x000fe4000f8efc3f */
[----:B------:R-:W-:Y:S02]  /*1b10*/  UIMAD UR6, UR37, 0x300, UR20 ;  /* 0x00000300250678a4 */ /* 0x000fe4000f8e0214 */
[----:B------:R-:W-:Y:S02]  /*1b20*/  UIADD3 UR8, UR4, 0x2, URZ ;  /* 0x0000000204087890 */ /* 0x000fe4000fffe03f */
[----:B------:R-:W-:Y:S02]  /*1b30*/  UIADD3 UR10, UR6, 0x2, URZ ;  /* 0x00000002060a7890 */ /* 0x000fe4000fffe03f */
[----:B------:R-:W-:-:S02]  /*1b40*/  UIADD3 UR12, UR4, 0x4, URZ ;  /* 0x00000004040c7890 */ /* 0x000fc4000fffe03f */
[----:B------:R-:W-:Y:S02]  /*1b50*/  UIADD3 UR14, UR6, 0x4, URZ ;  /* 0x00000004060e7890 */ /* 0x000fe4000fffe03f */
[----:B------:R-:W-:Y:S01]  /*1b60*/  HGMMA.64x96x16.F32.BF16 R24, gdesc[UR4], RZ, !UPT, gsb0 ;  /* 0x01600000041879f0 */ /* 0x000fe2000c0018ff */
[----:B------:R-:W-:Y:S02]  /*1b70*/  UIADD3 UR16, UR4, 0x6, URZ ;  /* 0x0000000604107890 */ /* 0x000fe4000fffe03f */
[----:B------:R-:W-:Y:S02]  /*1b80*/  UIADD3 UR18, UR6, 0x6, URZ ;  /* 0x0000000606127890 */ /* 0x000fe4000fffe03f */
[----:B------:R-:W-:-:S04]  /*1b90*/  UIMAD UR6, UR39, -0x60, UR42 ;  /* 0xffffffa0270678a4 */ /* 0x000fc8000f8e022a */
[----:B------:R-:W-:-:S06]  /*1ba0*/  UIADD3 UR6, UR6, 0x60, URZ ;  /* 0x0000006006067890 */ /* 0x000fcc000fffe03f */
[----:B------:R-:W-:-:S04]  /*1bb0*/  IMAD.U32 R3, RZ, RZ, UR6 ;  /* 0x00000006ff037e24 */ /* 0x000fc8000f8e00ff */
        /* <DEDUP_REMOVED lines=104> */
[----:B------:R-:W3:Y:S01]  /*2240*/  SHFL.BFLY PT, R3, R6, 0x2, 0x1f ;  /* 0x0c401f0006037f89 */ /* 0x000ee200000e0000 */
[----:B------:R-:W-:Y:S02]  /*2250*/  FSEL R67, R67, -INF , P3 ;  /* 0xff80000043437808 */ /* 0x000fe40001800000 */
[----:B------:R-:W-:-:S02]  /*2260*/  FSEL R70, R70, -INF , P2 ;  /* 0xff80000046467808 */ /* 0x000fc40001000000 */
[----:B------:R-:W-:Y:S02]  /*2270*/  FSEL R71, R71, -INF , P1 ;  /* 0xff80000047477808 */ /* 0x000fe40000800000 */
[----:B---3--:R-:W-:-:S05]  /*2280*/  FMNMX.FTZ R9, R6, R3, !PT ;  /* 0x0000000306097209 */ /* 0x008fca0007810000 */
[----:B------:R-:W3:Y:S02]  /*2290*/  SHFL.BFLY PT, R0, R9, 0x1, 0x1f ;  /* 0x0c201f0009007f89 */ /* 0x000ee400000e0000 */
[----:B---3--:R-:W-:-:S04]  /*22a0*/  FMNMX.FTZ R0, R9, R0, !PT ;  /* 0x0000000009007209 */ /* 0x008fc80007810000 */
        /* <DEDUP_REMOVED lines=19> */
[----:B------:R-:W3:Y:S01]  /*23e0*/  MUFU.EX2 R25, R25 ;  /* 0x0000001900197308 */ /* 0x000ee20000000800 */
        /* <DEDUP_REMOVED lines=15> */
[----:B------:R-:W4:Y:S01]  /*24e0*/  MUFU.EX2 R29, R29 ;  /* 0x0000001d001d7308 */ /* 0x000f220000000800 */
[----:B---3--:R-:W-:Y:S01]  /*24f0*/  FADD.FTZ R9, R24, R25 ;  /* 0x0000001918097221 */ /* 0x008fe20000010000 */
        /* <DEDUP_REMOVED lines=11> */
[----:B------:R-:W3:Y:S01]  /*25b0*/  MUFU.EX2 R33, R33 ;  /* 0x0000002100217308 */ /* 0x000ee20000000800 */
[----:B----4-:R-:W-:Y:S02]  /*25c0*/  F2FP.BF16.F32.PACK_AB R154, R29, R28 ;  /* 0x0000001c1d9a723e */ /* 0x010fe400000010ff */
[----:B------:R-:W-:-:S04]  /*25d0*/  FMNMX.FTZ R4, R54, R3, !PT ;  /* 0x0000000336047209 */ /* 0x000fc80007810000 */
[----:B------:R-:W-:Y:S01]  /*25e0*/  FMNMX.FTZ R3, R55, R4, !PT ;  /* 0x0000000437037209 */ /* 0x000fe20007810000 */
[----:B------:R-:W-:Y:S03]  /*25f0*/  MUFU.EX2 R36, R36 ;  /* 0x0000002400247308 */ /* 0x000fe60000000800 */
[----:B------:R-:W-:-:S04]  /*2600*/  FMNMX.FTZ R4, R58, R3, !PT ;  /* 0x000000033a047209 */ /* 0x000fc80007810000 */
[----:B------:R-:W-:Y:S01]  /*2610*/  FMNMX.FTZ R3, R59, R4, !PT ;  /* 0x000000043b037209 */ /* 0x000fe20007810000 */
[----:B------:R-:W4:Y:S01]  /*2620*/  MUFU.EX2 R37, R37 ;  /* 0x0000002500257308 */ /* 0x000f220000000800 */
[----:B---3--:R-:W-:Y:S02]  /*2630*/  F2FP.BF16.F32.PACK_AB R156, R33, R32 ;  /* 0x00000020219c723e */ /* 0x008fe400000010ff */
[----:B------:R-:W-:-:S04]  /*2640*/  FMNMX.FTZ R4, R62, R3, !PT ;  /* 0x000000033e047209 */ /* 0x000fc80007810000 */
[----:B------:R-:W-:Y:S01]  /*2650*/  FMNMX.FTZ R3, R63, R4, !PT ;  /* 0x000000043f037209 */ /* 0x000fe20007810000 */
[----:B------:R-:W-:Y:S03]  /*2660*/  MUFU.EX2 R40, R40 ;  /* 0x0000002800287308 */ /* 0x000fe60000000800 */
[----:B------:R-:W-:-:S04]  /*2670*/  FMNMX.FTZ R4, R66, R3, !PT ;  /* 0x0000000342047209 */ /* 0x000fc80007810000 */
[----:B------:R-:W-:Y:S01]  /*2680*/  FMNMX.FTZ R3, R67, R4, !PT ;  /* 0x0000000443037209 */ /* 0x000fe20007810000 */
[----:B------:R-:W3:Y:S01]  /*2690*/  MUFU.EX2 R41, R41 ;  /* 0x0000002900297308 */ /* 0x000ee20000000800 */
[----:B----4-:R-:W-:Y:S02]  /*26a0*/  F2FP.BF16.F32.PACK_AB R158, R37, R36 ;  /* 0x00000024259e723e */ /* 0x010fe400000010ff */
[----:B------:R-:W-:-:S04]  /*26b0*/  FMNMX.FTZ R4, R70, R3, !PT ;  /* 0x0000000346047209 */ /* 0x000fc80007810000 */
[----:B------:R-:W-:Y:S01]  /*26c0*/  FMNMX.FTZ R4, R71, R4, !PT ;  /* 0x0000000447047209 */ /* 0x000fe20007810000 */
[----:B------:R-:W-:Y:S04]  /*26d0*/  MUFU.EX2 R44, R44 ;  /* 0x0000002c002c7308 */ /* 0x000fe80000000800 */
[----:B------:R-:W4:Y:S04]  /*26e0*/  SHFL.BFLY PT, R3, R4, 0x2, 0x1f ;  /* 0x0c401f0004037f89 */ /* 0x000f2800000e0000 */
[----:B------:R-:W5:Y:S01]  /*26f0*/  MUFU.EX2 R45, R45 ;  /* 0x0000002d002d7308 */ /* 0x000f620000000800 */
[----:B---3--:R-:W-:-:S07]  /*2700*/  F2FP.BF16.F32.PACK_AB R160, R41, R40 ;  /* 0x0000002829a0723e */ /* 0x008fce00000010ff */
[----:B------:R-:W-:Y:S08]  /*2710*/  MUFU.EX2 R48, R48 ;  /* 0x0000003000307308 */ /* 0x000ff00000000800 */
[----:B------:R-:W3:Y:S01]  /*2720*/  MUFU.EX2 R49, R49 ;  /* 0x0000003100317308 */ /* 0x000ee20000000800 */
[----:B-----5:R-:W-:Y:S02]  /*2730*/  F2FP.BF16.F32.PACK_AB R162, R45, R44 ;  /* 0x0000002c2da2723e */ /* 0x020fe400000010ff */
[----:B----4-:R-:W-:-:S05]  /*2740*/  FMNMX.FTZ R6, R4, R3, !PT ;  /* 0x0000000304067209 */ /* 0x010fca0007810000 */
[----:B------:R-:W-:Y:S01]  /*2750*/  MUFU.EX2 R52, R52 ;  /* 0x0000003400347308 */ /* 0x000fe20000000800 */
[----:B------:R-:W4:Y:S07]  /*2760*/  SHFL.BFLY PT, R3, R6, 0x1, 0x1f ;  /* 0x0c201f0006037f89 */ /* 0x000f2e00000e0000 */
[----:B------:R-:W5:Y:S01]  /*2770*/  MUFU.EX2 R53, R53 ;  /* 0x0000003500357308 */ /* 0x000f620000000800 */
[----:B---3--:R-:W-:-:S07]  /*2780*/  F2FP.BF16.F32.PACK_AB R164, R49, R48 ;  /* 0x0000003031a4723e */ /* 0x008fce00000010ff */
[----:B------:R-:W-:Y:S08]  /*2790*/  MUFU.EX2 R56, R56 ;  /* 0x0000003800387308 */ /* 0x000ff00000000800 */
[----:B------:R-:W-:Y:S01]  /*27a0*/  MUFU.EX2 R57, R57 ;  /* 0x0000003900397308 */ /* 0x000fe20000000800 */
[----:B----4-:R-:W-:Y:S02]  /*27b0*/  FMNMX.FTZ R3, R6, R3, !PT ;  /* 0x0000000306037209 */ /* 0x010fe40007810000 */
[----:B-----5:R-:W-:-:S02]  /*27c0*/  F2FP.BF16.F32.PACK_AB R166, R53, R52 ;  /* 0x0000003435a6723e */ /* 0x020fc400000010ff */
[C---:B------:R-:W-:Y:S01]  /*27d0*/  FSETP.NEU.FTZ.AND P1, PT, R3.reuse, -INF , PT ;  /* 0xff8000000300780b */ /* 0x040fe20003f3d000 */
[----:B------:R-:W-:Y:S02]  /*27e0*/  FMUL.FTZ R4, R3, UR10 ;  /* 0x0000000a03047c20 */ /* 0x000fe40008410000 */
[----:B------:R-:W-:Y:S03]  /*27f0*/  MUFU.EX2 R60, R60 ;  /* 0x0000003c003c7308 */ /* 0x000fe60000000800 */
[----:B------:R-:W-:Y:S01]  /*2800*/  FSEL R6, R4, RZ, P1 ;  /* 0x000000ff04067208 */ /* 0x000fe20000800000 */
[----:B------:R-:W-:Y:S01]  /*2810*/  FADD.FTZ R4, R28, R9 ;  /* 0x000000091c047221 */ /* 0x000fe20000010000 */
[----:B--2---:R-:W-:Y:S02]  /*2820*/  LOP3.LUT P1, RZ, R14, 0x7f, RZ, 0xc0, !PT ;  /* 0x0000007f0eff7812 */ /* 0x004fe4000782c0ff */
[----:B------:R-:W-:Y:S01]  /*2830*/  SHF.R.U32.HI R14, RZ, 0x7, R14 ;  /* 0x00000007ff0e7819 */ /* 0x000fe2000001160e */
[--C-:B------:R-:W-:Y:S01]  /*2840*/  FFMA.FTZ R26, R26, UR10, -R6.reuse ;  /* 0x0000000a1a1a7c23 */ /* 0x100fe20008010806 */
[--C-:B------:R-:W-:Y:S01]  /*2850*/  FFMA.FTZ R27, R27, UR10, -R6.reuse ;  /* 0x0000000a1b1b7c23 */ /* 0x100fe20008010806 */
[--C-:B------:R-:W-:Y:S01]  /*2860*/  FFMA.FTZ R30, R30, UR10, -R6.reuse ;  /* 0x0000000a1e1e7c23 */ /* 0x100fe20008010806 */
[--C-:B------:R-:W-:Y:S01]  /*2870*/  FFMA.FTZ R31, R31, UR10, -R6.reuse ;  /* 0x0000000a1f1f7c23 */ /* 0x100fe20008010806 */
[--C-:B------:R-:W-:Y:S01]  /*2880*/  FFMA.FTZ R34, R34, UR10, -R6.reuse ;  /* 0x0000000a22227c23 */ /* 0x100fe20008010806 */
[----:B------:R-:W-:Y:S01]  /*2890*/  FFMA.FTZ R35, R35, UR10, -R6 ;  /* 0x0000000a23237c23 */ /* 0x000fe20008010806 */
[----:B------:R-:W-:Y:S01]  /*28a0*/  MUFU.EX2 R26, R26 ;  /* 0x0000001a001a7308 */ /* 0x000fe20000000800 */
[----:B------:R-:W-:Y:S01]  /*28b0*/  FADD.FTZ R9, R29, R4 ;  /* 0x000000041d097221 */ /* 0x000fe20000010000 */
[--C-:B------:R-:W-:Y:S01]  /*28c0*/  FFMA.FTZ R38, R38, UR10, -R6.reuse ;  /* 0x0000000a26267c23 */ /* 0x100fe20008010806 */
[--C-:B------:R-:W-:Y:S01]  /*28d0*/  FFMA.FTZ R39, R39, UR10, -R6.reuse ;  /* 0x0000000a27277c23 */ /* 0x100fe20008010806 */
[--C-:B------:R-:W-:Y:S01]  /*28e0*/  FFMA.FTZ R42, R42, UR10, -R6.reuse ;  /* 0x0000000a2a2a7c23 */ /* 0x100fe20008010806 */
[----:B------:R-:W-:Y:S01]  /*28f0*/  FADD.FTZ R4, R32, R9 ;  /* 0x0000000920047221 */ /* 0x000fe20000010000 */
[--C-:B------:R-:W-:Y:S01]  /*2900*/  FFMA.FTZ R43, R43, UR10, -R6.reuse ;  /* 0x0000000a2b2b7c23 */ /* 0x100fe20008010806 */
[----:B------:R-:W-:Y:S01]  /*2910*/  FFMA.FTZ R46, R46, UR10, -R6 ;  /* 0x0000000a2e2e7c23 */ /* 0x000fe20008010806 */
[----:B------:R-:W2:Y:S01]  /*2920*/  MUFU.EX2 R27, R27 ;  /* 0x0000001b001b7308 */ /* 0x000ea20000000800 */
[----:B------:R-:W-:Y:S01]  /*2930*/  FADD.FTZ R13, R33, R4 ;  /* 0x00000004210d7221 */ /* 0x000fe20000010000 */
[--C-:B------:R-:W-:Y:S01]  /*2940*/  FFMA.FTZ R47, R47, UR10, -R6.reuse ;  /* 0x0000000a2f2f7c23 */ /* 0x100fe20008010806 */
[--C-:B------:R-:W-:Y:S01]  /*2950*/  FFMA.FTZ R50, R50, UR10, -R6.reuse ;  /* 0x0000000a32327c23 */ /* 0x100fe20008010806 */
[----:B------:R-:W-:Y:S01]  /*2960*/  IADD3 R178, -R14, 0xb, RZ ;  /* 0x0000000b0eb27810 */ /* 0x000fe20007ffe1ff */
[----:B------:R-:W-:Y:S01]  /*2970*/  FADD.FTZ R12, R36, R13 ;  /* 0x0000000d240c7221 */ /* 0x000fe20000010000 */
[--C-:B------:R-:W-:Y:S01]  /*2980*/  FFMA.FTZ R51, R51, UR10, -R6.reuse ;  /* 0x0000000a33337c23 */ /* 0x100fe20008010806 */
[----:B------:R-:W-:Y:S01]  /*2990*/  FFMA.FTZ R54, R54, UR10, -R6 ;  /* 0x0000000a36367c23 */ /* 0x000fe20008010806 */
[----:B------:R-:W3:Y:S01]  /*29a0*/  MUFU.EX2 R30, R30 ;  /* 0x0000001e001e7308 */ /* 0x000ee20000000800 */
[----:B------:R-:W-:Y:S01]  /*29b0*/  FADD.FTZ R13, R37, R12 ;  /* 0x0000000c250d7221 */ /* 0x000fe20000010000 */
[--C-:B------:R-:W-:Y:S01]  /*29c0*/  FFMA.FTZ R55, R55, UR10, -R6.reuse ;  /* 0x0000000a37377c23 */ /* 0x100fe20008010806 */
[--C-:B------:R-:W-:Y:S01]  /*29d0*/  FFMA.FTZ R58, R58, UR10, -R6.reuse ;  /* 0x0000000a3a3a7c23 */ /* 0x100fe20008010806 */
[--C-:B------:R-:W-:Y:S01]  /*29e0*/  FFMA.FTZ R59, R59, UR10, -R6.reuse ;  /* 0x0000000a3b3b7c23 */ /* 0x100fe20008010806 */
[----:B------:R-:W-:Y:S01]  /*29f0*/  FADD.FTZ R14, R40, R13 ;  /* 0x0000000d280e7221 */ /* 0x000fe20000010000 */
[--C-:B------:R-:W-:Y:S01]  /*2a00*/  FFMA.FTZ R62, R62, UR10, -R6.reuse ;  /* 0x0000000a3e3e7c23 */ /* 0x100fe20008010806 */
[----:B------:R-:W-:Y:S01]  /*2a10*/  FFMA.FTZ R63, R63, UR10, -R6 ;  /* 0x0000000a3f3f7c23 */ /* 0x000fe20008010806 */
[----:B------:R-:W4:Y:S01]  /*2a20*/  MUFU.EX2 R31, R31 ;  /* 0x0000001f001f7308 */ /* 0x000f220000000800 */
[----:B--2---:R-:W-:Y:S01]  /*2a30*/  FADD.FTZ R9, R26, R27 ;  /* 0x0000001b1a097221 */ /* 0x004fe20000010000 */
[----:B------:R-:W-:Y:S01]  /*2a40*/  FADD.FTZ R13, R41, R14 ;  /* 0x0000000e290d7221 */ /* 0x000fe20000010000 */
[--C-:B------:R-:W-:Y:S01]  /*2a50*/  FFMA.FTZ R66, R66, UR10, -R6.reuse ;  /* 0x0000000a42427c23 */ /* 0x100fe20008010806 */
[--C-:B------:R-:W-:Y:S01]  /*2a60*/  FFMA.FTZ R67, R67, UR10, -R6.reuse ;  /* 0x0000000a43437c23 */ /* 0x100fe20008010806 */
[--C-:B------:R-:W-:Y:S01]  /*2a70*/  FFMA.FTZ R70, R70, UR10, -R6.reuse ;  /* 0x0000000a46467c23 */ /* 0x100fe20008010806 */
[----:B------:R-:W-:Y:S01]  /*2a80*/  FADD.FTZ R14, R44, R13 ;  /* 0x0000000d2c0e7221 */ /* 0x000fe20000010000 */
[----:B------:R-:W-:Y:S01]  /*2a90*/  FFMA.FTZ R71, R71, UR10, -R6 ;  /* 0x0000000a47477c23 */ /* 0x000fe20008010806 */
[----:B------:R-:W2:Y:S01]  /*2aa0*/  MUFU.EX2 R34, R34 ;  /* 0x0000002200227308 */ /* 0x000ea20000000800 */
[----:B---3--:R-:W-:Y:S01]  /*2ab0*/  FADD.FTZ R4, R30, R9 ;  /* 0x000000091e047221 */ /* 0x008fe20000010000 */
[----:B------:R-:W-:Y:S01]  /*2ac0*/  FADD.FTZ R13, R45, R14 ;  /* 0x0000000e2d0d7221 */ /* 0x000fe20000010000 */
[----:B------:R-:W-:-:S02]  /*2ad0*/  F2FP.BF16.F32.PACK_AB R168, R57, R56 ;  /* 0x0000003839a8723e */ /* 0x000fc400000010ff */
[----:B------:R-:W-:-:S03]  /*2ae0*/  F2FP.BF16.F32.PACK_AB R153, R27, R26 ;  /* 0x0000001a1b99723e */ /* 0x000fc600000010ff */
[----:B------:R-:W3:Y:S01]  /*2af0*/  MUFU.EX2 R35, R35 ;  /* 0x0000002300237308 */ /* 0x000ee20000000800 */
[----:B----4-:R-:W-:Y:S01]  /*2b00*/  FADD.FTZ R9, R31, R4 ;  /* 0x000000041f097221 */ /* 0x010fe20000010000 */
[----:B------:R-:W-:Y:S01]  /*2b10*/  @!P1 VIADD R4, R5, 0x22840 ;  /* 0x0002284005049836 */ /* 0x000fe20000000000 */
[----:B------:R-:W-:-:S04]  /*2b20*/  F2FP.BF16.F32.PACK_AB R155, R31, R30 ;  /* 0x0000001e1f9b723e */ /* 0x000fc800000010ff */
[----:B------:R-:W-:Y:S01]  /*2b30*/  @!P1 PRMT R4, RZ, 0x654, R4 ;  /* 0x00000654ff049816 */ /* 0x000fe20000000004 */
[----:B------:R-:W4:Y:S01]  /*2b40*/  MUFU.EX2 R38, R38 ;  /* 0x0000002600267308 */ /* 0x000f220000000800 */
[----:B--2---:R-:W-:Y:S01]  /*2b50*/  FADD.FTZ R12, R34, R9 ;  /* 0x00000009220c7221 */ /* 0x004fe20000010000 */
[----:B------:R2:W-:Y:S06]  /*2b60*/  BAR.ARV R178, 0x100 ;  /* 0x000400b20000751d */ /* 0x0005ec0000002000 */
[----:B------:R-:W5:Y:S01]  /*2b70*/  MUFU.EX2 R39, R39 ;  /* 0x0000002700277308 */ /* 0x000f620000000800 */
[C---:B---3--:R-:W-:Y:S01]  /*2b80*/  FADD.FTZ R9, R35.reuse, R12 ;  /* 0x0000000c23097221 */ /* 0x048fe20000010000 */
[----:B------:R3:W-:Y:S01]  /*2b90*/  @!P1 SYNCS.ARRIVE.TRANS64.RED.A1T0 RZ, [R4+URZ], RZ ;  /* 0x000000ff04ff99a7 */ /* 0x0007e2000810043f */
[----:B------:R-:W-:-:S05]  /*2ba0*/  F2FP.BF16.F32.PACK_AB R157, R35, R34 ;  /* 0x00000022239d723e */ /* 0x000fca00000010ff */
[----:B------:R-:W3:Y:S01]  /*2bb0*/  MUFU.EX2 R42, R42 ;  /* 0x0000002a002a7308 */ /* 0x000ee20000000800 */
[----:B----4-:R-:W-:-:S07]  /*2bc0*/  FADD.FTZ R12, R38, R9 ;  /* 0x00000009260c7221 */ /* 0x010fce0000010000 */
[----:B------:R-:W4:Y:S01]  /*2bd0*/  MUFU.EX2 R43, R43 ;  /* 0x0000002b002b7308 */ /* 0x000f220000000800 */
[C---:B-----5:R-:W-:Y:S01]  /*2be0*/  FADD.FTZ R9, R39.reuse, R12 ;  /* 0x0000000c27097221 */ /* 0x060fe20000010000 */
[----:B------:R-:W-:Y:S01]  /*2bf0*/  FADD.FTZ R12, R48, R13 ;  /* 0x0000000d300c7221 */ /* 0x000fe20000010000 */
[----:B------:R-:W-:-:S03]  /*2c00*/  F2FP.BF16.F32.PACK_AB R159, R39, R38 ;  /* 0x00000026279f723e */ /* 0x000fc600000010ff */
[----:B------:R-:W-:Y:S02]  /*2c10*/  FADD.FTZ R13, R49, R12 ;  /* 0x0000000c310d7221 */ /* 0x000fe40000010000 */
[----:B------:R-:W5:Y:S01]  /*2c20*/  MUFU.EX2 R46, R46 ;  /* 0x0000002e002e7308 */ /* 0x000f620000000800 */
[----:B---3--:R-:W-:Y:S01]  /*2c30*/  FADD.FTZ R4, R42, R9 ;  /* 0x000000092a047221 */ /* 0x008fe20000010000 */
[----:B------:R-:W-:-:S04]  /*2c40*/  FADD.FTZ R12, R52, R13 ;  /* 0x0000000d340c7221 */ /* 0x000fc80000010000 */
[----:B------:R-:W-:Y:S02]  /*2c50*/  FADD.FTZ R13, R53, R12 ;  /* 0x0000000c350d7221 */ /* 0x000fe40000010000 */
[----:B------:R-:W3:Y:S01]  /*2c60*/  MUFU.EX2 R47, R47 ;  /* 0x0000002f002f7308 */ /* 0x000ee20000000800 */
[C---:B----4-:R-:W-:Y:S01]  /*2c70*/  FADD.FTZ R9, R43.reuse, R4 ;  /* 0x000000042b097221 */ /* 0x050fe20000010000 */
[----:B------:R-:W-:Y:S01]  /*2c80*/  FADD.FTZ R6, R56, R13 ;  /* 0x0000000d38067221 */ /* 0x000fe20000010000 */
[----:B------:R-:W-:-:S03]  /*2c90*/  F2FP.BF16.F32.PACK_AB R161, R43, R42 ;  /* 0x0000002a2ba1723e */ /* 0x000fc600000010ff */
[----:B------:R-:W-:Y:S02]  /*2ca0*/  FADD.FTZ R13, R57, R6 ;  /* 0x00000006390d7221 */ /* 0x000fe40000010000 */
[----:B------:R-:W4:Y:S01]  /*2cb0*/  MUFU.EX2 R50, R50 ;  /* 0x0000003200327308 */ /* 0x000f220000000800 */
[----:B-----5:R-:W-:Y:S01]  /*2cc0*/  FADD.FTZ R4, R46, R9 ;  /* 0x000000092e047221 */ /* 0x020fe20000010000 */
[----:B------:R-:W-:-:S06]  /*2cd0*/  FADD.FTZ R6, R60, R13 ;  /* 0x0000000d3c067221 */ /* 0x000fcc0000010000 */
[----:B------:R-:W5:Y:S01]  /*2ce0*/  MUFU.EX2 R51, R51 ;  /* 0x0000003300337308 */ /* 0x000f620000000800 */
[C---:B---3--:R-:W-:Y:S01]  /*2cf0*/  FADD.FTZ R9, R47.reuse, R4 ;  /* 0x000000042f097221 */ /* 0x048fe20000010000 */
[----:B------:R-:W-:-:S06]  /*2d00*/  F2FP.BF16.F32.PACK_AB R163, R47, R46 ;  /* 0x0000002e2fa3723e */ /* 0x000fcc00000010ff */
[----:B------:R-:W3:Y:S01]  /*2d10*/  MUFU.EX2 R54, R54 ;  /* 0x0000003600367308 */ /* 0x000ee20000000800 */
[----:B----4-:R-:W-:-:S07]  /*2d20*/  FADD.FTZ R4, R50, R9 ;  /* 0x0000000932047221 */ /* 0x010fce0000010000 */
[----:B------:R-:W4:Y:S01]  /*2d30*/  MUFU.EX2 R55, R55 ;  /* 0x0000003700377308 */ /* 0x000f220000000800 */
[C---:B-----5:R-:W-:Y:S01]  /*2d40*/  FADD.FTZ R9, R51.reuse, R4 ;  /* 0x0000000433097221 */ /* 0x060fe20000010000 */
[----:B------:R-:W-:-:S06]  /*2d50*/  F2FP.BF16.F32.PACK_AB R165, R51, R50 ;  /* 0x0000003233a5723e */ /* 0x000fcc00000010ff */
[----:B------:R-:W5:Y:S01]  /*2d60*/  MUFU.EX2 R58, R58 ;  /* 0x0000003a003a7308 */ /* 0x000f620000000800 */
[----:B---3--:R-:W-:-:S07]  /*2d70*/  FADD.FTZ R4, R54, R9 ;  /* 0x0000000936047221 */ /* 0x008fce0000010000 */
[----:B------:R-:W3:Y:S01]  /*2d80*/  MUFU.EX2 R59, R59 ;  /* 0x0000003b003b7308 */ /* 0x000ee20000000800 */
[C---:B----4-:R-:W-:Y:S01]  /*2d90*/  FADD.FTZ R9, R55.reuse, R4 ;  /* 0x0000000437097221 */ /* 0x050fe20000010000 */
[----:B------:R-:W-:-:S06]  /*2da0*/  F2FP.BF16.F32.PACK_AB R167, R55, R54 ;  /* 0x0000003637a7723e */ /* 0x000fcc00000010ff */
[----:B------:R-:W4:Y:S01]  /*2db0*/  MUFU.EX2 R62, R62 ;  /* 0x0000003e003e7308 */ /* 0x000f220000000800 */
[----:B-----5:R-:W-:-:S07]  /*2dc0*/  FADD.FTZ R4, R58, R9 ;  /* 0x000000093a047221 */ /* 0x020fce0000010000 */
        /* <DEDUP_REMOVED lines=9> */
[C---:B---3--:R-:W-:Y:S01]  /*2e60*/  FADD.FTZ R9, R63.reuse, R4 ;  /* 0x000000043f097221 */ /* 0x048fe20000010000 */
[----:B------:R-:W-:-:S06]  /*2e70*/  F2FP.BF16.F32.PACK_AB R171, R63, R62 ;  /* 0x0000003e3fab723e */ /* 0x000fcc00000010ff */
[----:B------:R-:W3:Y:S01]  /*2e80*/  MUFU.EX2 R65, R65 ;  /* 0x0000004100417308 */ /* 0x000ee20000000800 */
[----:B----4-:R-:W-:-:S07]  /*2e90*/  FADD.FTZ R6, R64, R13 ;  /* 0x0000000d40067221 */ /* 0x010fce0000010000 */
[----:B------:R-:W4:Y:S01]  /*2ea0*/  MUFU.EX2 R67, R67 ;  /* 0x0000004300437308 */ /* 0x000f220000000800 */
[----:B-----5:R-:W-:-:S07]  /*2eb0*/  FADD.FTZ R4, R66, R9 ;  /* 0x0000000942047221 */ /* 0x020fce0000010000 */
[----:B------:R-:W5:Y:S01]  /*2ec0*/  MUFU.EX2 R68, R68 ;  /* 0x0000004400447308 */ /* 0x000f620000000800 */
[C---:B---3--:R-:W-:Y:S01]  /*2ed0*/  FADD.FTZ R13, R65.reuse, R6 ;  /* 0x00000006410d7221 */ /* 0x048fe20000010000 */
[----:B------:R-:W-:-:S06]  /*2ee0*/  F2FP.BF16.F32.PACK_AB R172, R65, R64 ;  /* 0x0000004041ac723e */ /* 0x000fcc00000010ff */
[----:B------:R-:W3:Y:S01]  /*2ef0*/  MUFU.EX2 R70, R70 ;  /* 0x0000004600467308 */ /* 0x000ee20000000800 */
[C---:B----4-:R-:W-:Y:S01]  /*2f00*/  FADD.FTZ R9, R67.reuse, R4 ;  /* 0x0000000443097221 */ /* 0x050fe20000010000 */
[----:B------:R-:W-:-:S06]  /*2f10*/  F2FP.BF16.F32.PACK_AB R173, R67, R66 ;  /* 0x0000004243ad723e */ /* 0x000fcc00000010ff */
[----:B------:R-:W4:Y:S01]  /*2f20*/  MUFU.EX2 R11, R11 ;  /* 0x0000000b000b7308 */ /* 0x000f220000000800 */
[----:B-----5:R-:W-:-:S07]  /*2f30*/  FADD.FTZ R6, R68, R13 ;  /* 0x0000000d44067221 */ /* 0x020fce0000010000 */
[----:B------:R-:W5:Y:S01]  /*2f40*/  MUFU.EX2 R71, R71 ;  /* 0x0000004700477308 */ /* 0x000f620000000800 */
[----:B---3--:R-:W-:Y:S01]  /*2f50*/  FADD.FTZ R4, R70, R9 ;  /* 0x0000000946047221 */ /* 0x008fe20000010000 */
[C---:B----4-:R-:W-:Y:S01]  /*2f60*/  FADD.FTZ R6, R11.reuse, R6 ;  /* 0x000000060b067221 */ /* 0x050fe20000010000 */
[----:B------:R-:W-:Y:S02]  /*2f70*/  F2FP.BF16.F32.PACK_AB R174, R11, R68 ;  /* 0x000000440bae723e */ /* 0x000fe400000010ff */
[C---:B-----5:R-:W-:Y:S01]  /*2f80*/  FADD.FTZ R4, R71.reuse, R4 ;  /* 0x0000000447047221 */ /* 0x060fe20000010000 */
[----:B------:R-:W-:Y:S01]  /*2f90*/  F2FP.BF16.F32.PACK_AB R175, R71, R70 ;  /* 0x0000004647af723e */ /* 0x000fe200000010ff */
[----:B--2---:R-:W-:Y:S06]  /*2fa0*/  @!P0 BRA `(.L_x_383) ;  /* 0x0000000000048947 */ /* 0x004fec0003800000 */
[----:B------:R-:W-:Y:S01]  /*2fb0*/  BPT.TRAP 0x1 ;  /* 0x000000040000795c */ /* 0x000fe20000300000 */
.L_x_383:
[----:B------:R2:W3:Y:S01]  /*2fc0*/  SYNCS.PHASECHK.TRANS64.TRYWAIT P2, [R5+URZ+0x22850], R10 ;  /* 0x0228500a050075a7 */ /* 0x0004e2000804017f */
[----:B------:R-:W-:Y:S05]  /*2fd0*/  @!P0 BRA `(.L_x_384) ;  /* 0x0000000000048947 */ /* 0x000fea0003800000 */
[----:B------:R-:W-:Y:S01]  /*2fe0*/  BPT.TRAP 0x1 ;  /* 0x000000040000795c */ /* 0x000fe20000300000 */
.L_x_384:
[----:B---3--:R-:W-:Y:S05]  /*2ff0*/  @P2 BRA `(.L_x_385) ;  /* 0x0000000000082947 */ /* 0x008fea0003800000 */
[----:B------:R-:W3:Y:S02]  /*3000*/  SYNCS.PHASECHK.TRANS64.TRYWAIT P2, [R5+URZ+0x22850], R10 ;  /* 0x0228500a050075a7 */ /* 0x000ee4000804017f */
[----:B---3--:R-:W-:Y:S05]  /*3010*/  @!P2 BRA `(.L_x_386) ;  /* 0x000000b8000ca947 */ /* 0x008fea0003800000 */
.L_x_385:
[----:B------:R-:W-:Y:S01]  /*3020*/  R2UR UR6, R7 ;  /* 0x00000000070672ca */ /* 0x000fe200000e0000 */
[----:B------:R4:W-:Y:S01]  /*3030*/  BAR.SYNC.DEFER_BLOCKING R8, 0x100 ;  /* 0x000400080000751d */ /* 0x0009e20000010000 */
[----:B------:R-:W-:Y:S01]  /*3040*/  UISETP.GE.AND UP0, UPT, UR42, 0x61, UPT ;  /* 0x000000612a00788c */ /* 0x000fe2000bf06270 */
[----:B0123--:R-:W-:-:S04]  /*3050*/  @!P1 VIADD R5, R5, 0x22860 ;  /* 0x0002286005059836 */ /* 0x00ffc80000000000 */
[----:B------:R-:W-:Y:S01]  /*3060*/  UMOV UR7, 0x40000040 ;  /* 0x4000004000077882 */ /* 0x000fe20000000000 */
[----:B------:R-:W-:Y:S02]  /*3070*/  PLOP3.LUT P2, PT, PT, PT, UP0, 0x80, 0x0 ;  /* 0x000000000000781c */ /* 0x000fe40003f4f008 */
[----:B------:R-:W-:-:S03]  /*3080*/  @!P1 PRMT R5, RZ, 0x654, R5 ;  /* 0x00000654ff059816 */ /* 0x000fc60000000005 */
[----:B------:R-:W-:-:S04]  /*3090*/  UIADD3 UR6, UR6, 0x400, URZ ;  /* 0x0000040006067890 */ /* 0x000fc8000fffe03f */
[----:B------:R-:W-:-:S04]  /*30a0*/  USHF.R.U32.HI UR6, URZ, 0x4, UR6 ;  /* 0x000000043f067899 */ /* 0x000fc80008011606 */
[----:B------:R-:W-:-:S04]  /*30b0*/  ULOP3.LUT UR6, UR6, 0x3fff, URZ, 0xc0, !UPT ;  /* 0x00003fff06067892 */ /* 0x000fc8000f8ec03f */
[----:B------:R-:W-:Y:S01]  /*30c0*/  ULOP3.LUT UR21, UR6, 0x3000000, URZ, 0xfc, !UPT ;  /* 0x0300000006157892 */ /* 0x000fe2000f8efc3f */
[----:B------:R-:W-:-:S03]  /*30d0*/  WARPGROUP.ARRIVE ;  /* 0x00000000000079c5 */ /* 0x000fc60000000000 */
[----:B------:R-:W-:-:S07]  /*30e0*/  UIMAD UR11, UR37, 0xc00, UR21 ;  /* 0x00000c00250b78a4 */ /* 0x000fce000f8e0215 */
        /* <DEDUP_REMOVED lines=39> */
.L_x_396:
        /* <DEDUP_REMOVED lines=8> */
[----:B0-----:R-:W-:Y:S11]  /*33e0*/  @!P0 BRA `(.L_x_388) ;  /* 0x0000000000048947 */ /* 0x001ff60003800000 */
[----:B------:R-:W-:Y:S01]  /*33f0*/  BPT.TRAP 0x1 ;  /* 0x000000040000795c */ /* 0x000fe20000300000 */
.L_x_388:
[----:B------:R-:W0:Y:S01]  /*3400*/  S2UR UR7, SR_CgaCtaId ;  /* 0x00000000000779c3 */ /* 0x000e220000008800 */
[----:B------:R-:W-:Y:S01]  /*3410*/  UMOV UR6, 0x400 ;  /* 0x0000040000067882 */ /* 0x000fe20000000000 */
[----:B----4-:R-:W-:-:S05]  /*3420*/  IMAD.U32 R5, RZ, RZ, UR38 ;  /* 0x00000026ff057e24 */ /* 0x010fca000f8e00ff */
[----:B------:R-:W-:Y:S01]  /*3430*/  SHF.L.U32 R5, R5, 0x1f, RZ ;  /* 0x0000001f05057819 */ /* 0x000fe200000006ff */
[----:B0-----:R-:W-:-:S04]  /*3440*/  ULEA UR6, UR7, UR6, 0x18 ;  /* 0x0000000607067291 */ /* 0x001fc8000f8ec03f */
[----:B------:R-:W-:-:S09]  /*3450*/  ULEA UR23, UR37, UR6, 0x3 ;  /* 0x0000000625177291 */ /* 0x000fd2000f8e183f */
[----:B------:R0:W1:Y:S01]  /*3460*/  SYNCS.PHASECHK.TRANS64.TRYWAIT P3, [UR23+0x22830], R5 ;  /* 0x02283005ff0075a7 */ /* 0x0000620008060157 */
[----:B------:R-:W-:Y:S05]  /*3470*/  @!P0 BRA `(.L_x_389) ;  /* 0x0000000000048947 */ /* 0x000fea0003800000 */
[----:B------:R-:W-:Y:S01]  /*3480*/  BPT.TRAP 0x1 ;  /* 0x000000040000795c */ /* 0x000fe20000300000 */
.L_x_389:
[----:B-1----:R-:W-:Y:S05]  /*3490*/  @P3 BRA `(.L_x_390) ;  /* 0x0000000000083947 */ /* 0x002fea0003800000 */
[----:B------:R-:W1:Y:S02]  /*34a0*/  SYNCS.PHASECHK.TRANS64.TRYWAIT P3, [UR23+0x22830], R5 ;  /* 0x02283005ff0075a7 */ /* 0x000e640008060157 */
[----:B-1----:R-:W-:Y:S05]  /*34b0*/  @!P3 BRA `(.L_x_391) ;  /* 0x000000b000f8b947 */ /* 0x002fea0003800000 */
.L_x_390:
[----:B------:R-:W-:Y:S01]  /*34c0*/  UIMAD UR6, UR37, 0x300, UR20 ;  /* 0x00000300250678a4 */ /* 0x000fe2000f8e0214 */
[----:B------:R-:W-:Y:S01]  /*34d0*/  WARPGROUP.ARRIVE ;  /* 0x00000000000079c5 */ /* 0x000fe20000000000 */
[----:B------:R-:W-:Y:S01]  /*34e0*/  UMOV UR7, 0x40000040 ;  /* 0x4000004000077882 */ /* 0x000fe20000000000 */
[----:B------:R-:W-:Y:S01]  /*34f0*/  UMOV UR11, 0x40000040 ;  /* 0x40000040000b7882 */ /* 0x000fe20000000000 */
[----:B------:R-:W-:-:S03]  /*3500*/  UIADD3 UR10, UR6, 0x2, URZ ;  /* 0x00000002060a7890 */ /* 0x000fc6000fffe03f */
[----:B------:R-:W2:Y:S01]  /*3510*/  S2R R213, SR_TID.X ;  /* 0x0000000000d57919 */ /* 0x000ea20000002100 */
[----:B------:R-:W-:Y:S01]  /*3520*/  UIADD3 UR14, UR6, 0x4, URZ ;  /* 0x00000004060e7890 */ /* 0x000fe2000fffe03f */
[----:B------:R-:W-:Y:S01]  /*3530*/  UMOV UR15, 0x40000040 ;  /* 0x40000040000f7882 */ /* 0x000fe20000000000 */
[----:B------:R-:W-:Y:S01]  /*3540*/  HGMMA.64x96x16.F32.BF16 R152, gdesc[UR4], RZ, !UPT, gsb0 ;  /* 0x01600000049879f0 */ /* 0x000fe2000c0018ff */
[----:B------:R-:W-:Y:S01]  /*3550*/  UIADD3 UR18, UR6, 0x6, URZ ;  /* 0x0000000606127890 */ /* 0x000fe2000fffe03f */
[----:B------:R-:W-:Y:S01]  /*3560*/  UMOV UR19, 0x40000040 ;  /* 0x4000004000137882 */ /* 0x000fe20000000000 */
[----:B--2---:R-:W-:Y:S01]  /*3570*/  SHF.R.U32.HI R213, RZ, 0x7, R213 ;  /* 0x00000007ffd57819 */ /* 0x004fe200000116d5 */
        /* <DEDUP_REMOVED lines=11> */
[----:B-1----:R-:W-:Y:S02]  /*3630*/  FMNMX.FTZ R0, R152, R7, !PT ;  /* 0x0000000798007209 */ /* 0x002fe40007810000 */
[----:B------:R-:W-:Y:S02]  /*3640*/  FMNMX.FTZ R8, R154, R210, !PT ;  /* 0x000000d29a087209 */ /* 0x000fe40007810000 */
        /* <DEDUP_REMOVED lines=23> */
[----:B------:R-:W1:Y:S02]  /*37c0*/  SHFL.BFLY PT, R0, R3, 0x2, 0x1f ;  /* 0x0c401f0003007f89 */ /* 0x000e6400000e0000 */
[----:B-1----:R-:W-:Y:S02]  /*37d0*/  FMNMX.FTZ R9, R3, R0, !PT ;  /* 0x0000000003097209 */ /* 0x002fe40007810000 */
[----:B------:R-:W-:-:S03]  /*37e0*/  FMNMX.FTZ R3, R155, R8, !PT ;  /* 0x000000089b037209 */ /* 0x000fc60007810000 */
[----:B------:R-:W1:Y:S01]  /*37f0*/  SHFL.BFLY PT, R0, R9, 0x1, 0x1f ;  /* 0x0c201f0009007f89 */ /* 0x000e6200000e0000 */
[----:B------:R-:W-:-:S04]  /*3800*/  FMNMX.FTZ R8, R158, R3, !PT ;  /* 0x000000039e087209 */ /* 0x000fc80007810000 */
[----:B------:R-:W-:-:S04]  /*3810*/  FMNMX.FTZ R3, R159, R8, !PT ;  /* 0x000000089f037209 */ /* 0x000fc80007810000 */
[----:B------:R-:W-:-:S04]  /*3820*/  FMNMX.FTZ R8, R162, R3, !PT ;  /* 0x00000003a2087209 */ /* 0x000fc80007810000 */
[----:B------:R-:W-:-:S04]  /*3830*/  FMNMX.FTZ R3, R163, R8, !PT ;  /* 0x00000008a3037209 */ /* 0x000fc80007810000 */
[----:B------:R-:W-:-:S04]  /*3840*/  FMNMX.FTZ R10, R166, R3, !PT ;  /* 0x00000003a60a7209 */ /* 0x000fc80007810000 */
[----:B------:R-:W-:Y:S02]  /*3850*/  FMNMX.FTZ R3, R167, R10, !PT ;  /* 0x0000000aa7037209 */ /* 0x000fe40007810000 */
[----:B-1----:R-:W-:Y:S02]  /*3860*/  FMNMX.FTZ R0, R9, R0, !PT ;  /* 0x0000000009007209 */ /* 0x002fe40007810000 */
[----:B------:R-:W-:-:S03]  /*3870*/  FMNMX.FTZ R10, R170, R3, !PT ;  /* 0x00000003aa0a7209 */ /* 0x000fc60007810000 */
[C---:B------:R-:W-:Y:S01]  /*3880*/  FMUL.FTZ R211, R0.reuse, UR10 ;  /* 0x0000000a00d37c20 */ /* 0x040fe20008410000 */
[----:B------:R-:W-:Y:S01]  /*3890*/  FMNMX.FTZ R3, R171, R10, !PT ;  /* 0x0000000aab037209 */ /* 0x000fe20007810000 */
[----:B------:R-:W-:Y:S02]  /*38a0*/  FADD.FTZ R7, -R0, R7 ;  /* 0x0000000700077221 */ /* 0x000fe40000010100 */
[--C-:B------:R-:W-:Y:S01]  /*38b0*/  FFMA.FTZ R12, R156, UR10, -R211.reuse ;  /* 0x0000000a9c0c7c23 */ /* 0x100fe200080108d3 */
[----:B------:R-:W-:Y:S01]  /*38c0*/  FMNMX.FTZ R10, R174, R3, !PT ;  /* 0x00000003ae0a7209 */ /* 0x000fe20007810000 */
[--C-:B------:R-:W-:Y:S01]  /*38d0*/  FFMA.FTZ R164, R164, UR10, -R211.reuse ;  /* 0x0000000aa4a47c23 */ /* 0x100fe200080108d3 */
[----:B------:R-:W-:Y:S01]  /*38e0*/  FMUL.FTZ R7, R7, UR10 ;  /* 0x0000000a07077c20 */ /* 0x000fe20008410000 */
[----:B------:R1:W-:Y:S01]  /*38f0*/  MUFU.EX2 R8, R12 ;  /* 0x0000000c00087308 */ /* 0x0003e20000000800 */
[----:B------:R-:W-:Y:S01]  /*3900*/  FMNMX.FTZ R3, R175, R10, !PT ;  /* 0x0000000aaf037209 */ /* 0x000fe20007810000 */
[--C-:B------:R-:W-:Y:S01]  /*3910*/  FFMA.FTZ R152, R152, UR10, -R211.reuse ;  /* 0x0000000a98987c23 */ /* 0x100fe200080108d3 */
[--C-:B------:R-:W-:Y:S01]  /*3920*/  FFMA.FTZ R9, R153, UR10, -R211.reuse ;  /* 0x0000000a99097c23 */ /* 0x100fe200080108d3 */
[--C-:B------:R-:W-:Y:S01]  /*3930*/  FFMA.FTZ R11, R157, UR10, -R211.reuse ;  /* 0x0000000a9d0b7c23 */ /* 0x100fe200080108d3 */
[----:B------:R-:W-:Y:S01]  /*3940*/  FMNMX.FTZ R10, R178, R3, !PT ;  /* 0x00000003b20a7209 */ /* 0x000fe20007810000 */
[--C-:B------:R-:W-:Y:S01]  /*3950*/  FFMA.FTZ R156, R160, UR10, -R211.reuse ;  /* 0x0000000aa09c7c23 */ /* 0x100fe200080108d3 */
[--C-:B------:R-:W-:Y:S01]  /*3960*/  FFMA.FTZ R21, R169, UR10, -R211.reuse ;  /* 0x0000000aa9157c23 */ /* 0x100fe200080108d3 */
[----:B------:R-:W2:Y:S01]  /*3970*/  MUFU.EX2 R7, R7 ;  /* 0x0000000700077308 */ /* 0x000ea20000000800 */
[----:B------:R-:W-:Y:S01]  /*3980*/  FMNMX.FTZ R3, R179, R10, !PT ;  /* 0x0000000ab3037209 */ /* 0x000fe20007810000 */
[--C-:B------:R-:W-:Y:S01]  /*3990*/  FFMA.FTZ R169, R189, UR10, -R211.reuse ;  /* 0x0000000abda97c23 */ /* 0x100fe200080108d3 */
[--C-:B------:R-:W-:Y:S01]  /*39a0*/  FFMA.FTZ R13, R161, UR10, -R211.reuse ;  /* 0x0000000aa10d7c23 */ /* 0x100fe200080108d3 */
[--C-:B------:R-:W-:Y:S01]  /*39b0*/  FFMA.FTZ R15, R165, UR10, -R211.reuse ;  /* 0x0000000aa50f7c23 */ /* 0x100fe200080108d3 */
[----:B-1----:R-:W-:Y:S01]  /*39c0*/  FMNMX.FTZ R12, R182, R3, !PT ;  /* 0x00000003b60c7209 */ /* 0x002fe20007810000 */
[--C-:B------:R-:W-:Y:S01]  /*39d0*/  FFMA.FTZ R160, R168, UR10, -R211.reuse ;  /* 0x0000000aa8a07c23 */ /* 0x100fe200080108d3 */
[--C-:B------:R-:W-:Y:S01]  /*39e0*/  FFMA.FTZ R172, R172, UR10, -R211.reuse ;  /* 0x0000000aacac7c23 */ /* 0x100fe200080108d3 */
        /* <DEDUP_REMOVED lines=8> */
[----:B------:R-:W3:Y:S01]  /*3a70*/  MUFU.EX2 R152, R152 ;  /* 0x0000009800987308 */ /* 0x000ee20000000800 */
[----:B------:R-:W-:Y:S01]  /*3a80*/  FMNMX.FTZ R3, R187, R12, !PT ;  /* 0x0000000cbb037209 */ /* 0x000fe20007810000 */
[--C-:B-1----:R-:W-:Y:S01]  /*3a90*/  FFMA.FTZ R164, R176, UR10, -R211.reuse ;  /* 0x0000000ab0a47c23 */ /* 0x102fe200080108d3 */
[--C-:B------:R-:W-:Y:S01]  /*3aa0*/  FFMA.FTZ R173, R193, UR10, -R211.reuse ;  /* 0x0000000ac1ad7c23 */ /* 0x100fe200080108d3 */
[--C-:B------:R-:W-:Y:S01]  /*3ab0*/  FFMA.FTZ R196, R196, UR10, -R211.reuse ;  /* 0x0000000ac4c47c23 */ /* 0x100fe200080108d3 */
[----:B------:R-:W-:Y:S01]  /*3ac0*/  FMNMX.FTZ R12, R190, R3, !PT ;  /* 0x00000003be0c7209 */ /* 0x000fe20007810000 */
[-C--:B--2---:R-:W-:Y:S01]  /*3ad0*/  FMUL.FTZ R24, R24, R7.reuse ;  /* 0x0000000718187220 */ /* 0x084fe20000410000 */
[-C--:B------:R-:W-:Y:S01]  /*3ae0*/  FMUL.FTZ R25, R25, R7.reuse ;  /* 0x0000000719197220 */ /* 0x080fe20000410000 */
[----:B------:R-:W1:Y:S01]  /*3af0*/  MUFU.EX2 R9, R9 ;  /* 0x0000000900097308 */ /* 0x000e620000000800 */
[----:B------:R-:W-:Y:S01]  /*3b00*/  FMNMX.FTZ R3, R191, R12, !PT ;  /* 0x0000000cbf037209 */ /* 0x000fe20007810000 */
[-C--:B------:R-:W-:Y:S01]  /*3b10*/  FMUL.FTZ R28, R28, R7.reuse ;  /* 0x000000071c1c7220 */ /* 0x080fe20000410000 */
[-C--:B------:R-:W-:Y:S01]  /*3b20*/  FMUL.FTZ R29, R29, R7.reuse ;  /* 0x000000071d1d7220 */ /* 0x080fe20000410000 */
[----:B------:R-:W-:Y:S01]  /*3b30*/  FMUL.FTZ R32, R32, R7 ;  /* 0x0000000720207220 */ /* 0x000fe20000410000 */
[----:B------:R-:W-:Y:S01]  /*3b40*/  FMNMX.FTZ R12, R194, R3, !PT ;  /* 0x00000003c20c7209 */ /* 0x000fe20007810000 */
[-C--:B------:R-:W-:Y:S01]  /*3b50*/  FMUL.FTZ R33, R33, R7.reuse ;  /* 0x0000000721217220 */ /* 0x080fe20000410000 */
[-C--:B------:R-:W-:Y:S01]  /*3b60*/  FMUL.FTZ R36, R36, R7.reuse ;  /* 0x0000000724247220 */ /* 0x080fe20000410000 */
[----:B------:R-:W2:Y:S01]  /*3b70*/  MUFU.EX2 R11, R11 ;  /* 0x0000000b000b7308 */ /* 0x000ea20000000800 */
[----:B------:R-:W-:Y:S01]  /*3b80*/  FMNMX.FTZ R3, R195, R12, !PT ;  /* 0x0000000cc3037209 */ /* 0x000fe20007810000 */
[----:B---3--:R-:W-:Y:S01]  /*3b90*/  FFMA.FTZ R6, R7, R6, R152 ;  /* 0x0000000607067223 */ /* 0x008fe20000010098 */
[-C--:B------:R-:W-:Y:S01]  /*3ba0*/  FMUL.FTZ R37, R37, R7.reuse ;  /* 0x0000000725257220 */ /* 0x080fe20000410000 */
[----:B------:R-:W-:Y:S01]  /*3bb0*/  FMUL.FTZ R40, R40, R7 ;  /* 0x0000000728287220 */ /* 0x000fe20000410000 */
[----:B------:R-:W-:Y:S01]  /*3bc0*/  FMNMX.FTZ R14, R198, R3, !PT ;  /* 0x00000003c60e7209 */ /* 0x000fe20007810000 */
[-C--:B------:R-:W-:Y:S01]  /*3bd0*/  FMUL.FTZ R41, R41, R7.reuse ;  /* 0x0000000729297220 */ /* 0x080fe20000410000 */
[-C--:B------:R-:W-:Y:S01]  /*3be0*/  FMUL.FTZ R44, R44, R7.reuse ;  /* 0x000000072c2c7220 */ /* 0x080fe20000410000 */
[----:B------:R-:W3:Y:S01]  /*3bf0*/  MUFU.EX2 R156, R156 ;  /* 0x0000009c009c7308 */ /* 0x000ee20000000800 */
[----:B------:R-:W-:Y:S01]  /*3c00*/  FMNMX.FTZ R3, R199, R14, !PT ;  /* 0x0000000ec7037209 */ /* 0x000fe20007810000 */
[--C-:B------:R-:W-:Y:S01]  /*3c10*/  FFMA.FTZ R14, R180, UR10, -R211.reuse ;  /* 0x0000000ab40e7c23 */ /* 0x100fe200080108d3 */
[-C--:B------:R-:W-:Y:S01]  /*3c20*/  FMUL.FTZ R45, R45, R7.reuse ;  /* 0x000000072d2d7220 */ /* 0x080fe20000410000 */
[-C--:B------:R-:W-:Y:S01]  /*3c30*/  FMUL.FTZ R48, R48, R7.reuse ;  /* 0x0000000730307220 */ /* 0x080fe20000410000 */
[-C--:B------:R-:W-:Y:S01]  /*3c40*/  FMUL.FTZ R49, R49, R7.reuse ;  /* 0x0000000731317220 */ /* 0x080fe20000410000 */
[----:B------:R-:W4:Y:S01]  /*3c50*/  SHFL.BFLY PT, R20, R3, 0x2, 0x1f ;  /* 0x0c401f0003147f89 */ /* 0x000f2200000e0000 */
[-C--:B------:R-:W-:Y:S01]  /*3c60*/  FMUL.FTZ R52, R52, R7.reuse ;  /* 0x0000000734347220 */ /* 0x080fe20000410000 */
[----:B------:R-:W5:Y:S01]  /*3c70*/  MUFU.EX2 R13, R13 ;  /* 0x0000000d000d7308 */ /* 0x000f620000000800 */
[-C--:B------:R-:W-:Y:S01]  /*3c80*/  FMUL.FTZ R53, R53, R7.reuse ;  /* 0x0000000735357220 */ /* 0x080fe20000410000 */
[-C--:B------:R-:W-:Y:S01]  /*3c90*/  FMUL.FTZ R56, R56, R7.reuse ;  /* 0x0000000738387220 */ /* 0x080fe20000410000 */
[-C--:B------:R-:W-:Y:S01]  /*3ca0*/  FMUL.FTZ R57, R57, R7.reuse ;  /* 0x0000000739397220 */ /* 0x080fe20000410000 */
[-C--:B------:R-:W-:Y:S01]  /*3cb0*/  FMUL.FTZ R60, R60, R7.reuse ;  /* 0x000000073c3c7220 */ /* 0x080fe20000410000 */
        /* <DEDUP_REMOVED lines=17> */
[----:B----4-:R-:W-:Y:S01]  /*3dd0*/  FMNMX.FTZ R176, R3, R20, !PT ;  /* 0x0000001403b07209 */ /* 0x010fe20007810000 */
[--C-:B------:R-:W-:Y:S01]  /*3de0*/  FFMA.FTZ R20, R188, UR10, -R211.reuse ;  /* 0x0000000abc147c23 */ /* 0x100fe200080108d3 */
[----:B------:R-:W4:Y:S01]  /*3df0*/  MUFU.EX2 R21, R21 ;  /* 0x0000001500157308 */ /* 0x000f220000000800 */
[-C--:B------:R-:W-:Y:S01]  /*3e00*/  FMUL.FTZ R92, R92, R7.reuse ;  /* 0x000000075c5c7220 */ /* 0x080fe20000410000 */
[-C--:B------:R-:W-:Y:S01]  /*3e10*/  FMUL.FTZ R93, R93, R7.reuse ;  /* 0x000000075d5d7220 */ /* 0x080fe20000410000 */
[----:B------:R-:W1:Y:S01]  /*3e20*/  SHFL.BFLY PT, R3, R176, 0x1, 0x1f ;  /* 0x0c201f00b0037f89 */ /* 0x000e6200000e0000 */
[-C--:B------:R-:W-:Y:S01]  /*3e30*/  FMUL.FTZ R96, R96, R7.reuse ;  /* 0x0000000760607220 */ /* 0x080fe20000410000 */
[-C--:B------:R-:W-:Y:S01]  /*3e40*/  FMUL.FTZ R97, R97, R7.reuse ;  /* 0x0000000761617220 */ /* 0x080fe20000410000 */
[-C--:B------:R-:W-:Y:S01]  /*3e50*/  FMUL.FTZ R100, R100, R7.reuse ;  /* 0x0000000764647220 */ /* 0x080fe20000410000 */
[-C--:B------:R-:W-:Y:S01]  /*3e60*/  FMUL.FTZ R101, R101, R7.reuse ;  /* 0x0000000765657220 */ /* 0x080fe20000410000 */
[----:B------:R2:W4:Y:S01]  /*3e70*/  MUFU.EX2 R12, R172 ;  /* 0x000000ac000c7308 */ /* 0x0005220000000800 */
        /* <DEDUP_REMOVED lines=8> */
[----:B--2---:R-:W-:Y:S01]  /*3f00*/  FFMA.FTZ R172, R192, UR10, -R211 ;  /* 0x0000000ac0ac7c23 */ /* 0x004fe200080108d3 */
        /* <DEDUP_REMOVED lines=8> */
[----:B------:R-:W-:Y:S01]  /*3f90*/  FMUL.FTZ R132, R132, R7 ;  /* 0x0000000784847220 */ /* 0x000fe20000410000 */
[----:B-1----:R-:W-:Y:S01]  /*3fa0*/  FMNMX.FTZ R3, R176, R3, !PT ;  /* 0x00000003b0037209 */ /* 0x002fe20007810000 */
[-C--:B------:R-:W-:Y:S01]  /*3fb0*/  FMUL.FTZ R133, R133, R7.reuse ;  /* 0x0000000785857220 */ /* 0x080fe20000410000 */
[-C--:B------:R-:W-:Y:S01]  /*3fc0*/  FMUL.FTZ R136, R136, R7.reuse ;  /* 0x0000000788887220 */ /* 0x080fe20000410000 */
[-C--:B------:R-:W-:Y:S01]  /*3fd0*/  FMUL.FTZ R137, R137, R7.reuse ;  /* 0x0000000789897220 */ /* 0x080fe20000410000 */
[-C--:B------:R-:W-:Y:S01]  /*3fe0*/  FMUL.FTZ R140, R140, R7.reuse ;  /* 0x000000078c8c7220 */ /* 0x080fe20000410000 */
[C---:B------:R-:W-:Y:S01]  /*3ff0*/  FMUL.FTZ R189, R3.reuse, UR10 ;  /* 0x0000000a03bd7c20 */ /* 0x040fe20008410000 */
[----:B------:R-:W1:Y:S01]  /*4000*/  MUFU.EX2 R157, R157 ;  /* 0x0000009d009d7308 */ /* 0x000e620000000800 */
[----:B------:R-:W-:Y:S01]  /*4010*/  FADD.FTZ R177, -R3, R210 ;  /* 0x000000d203b17221 */ /* 0x000fe20000010100 */
[-C--:B------:R-:W-:Y:S01]  /*4020*/  FMUL.FTZ R141, R141, R7.reuse ;  /* 0x000000078d8d7220 */ /* 0x080fe20000410000 */
[--C-:B------:R-:W-:Y:S01]  /*4030*/  FFMA.FTZ R214, R187, UR10, -R189.reuse ;  /* 0x0000000abbd67c23 */ /* 0x100fe200080108bd */
[--C-:B------:R-:W-:Y:S01]  /*4040*/  FFMA.FTZ R187, R190, UR10, -R189.reuse ;  /* 0x0000000abebb7c23 */ /* 0x100fe200080108bd */
[--C-:B------:R-:W-:Y:S01]  /*4050*/  FFMA.FTZ R190, R191, UR10, -R189.reuse ;  /* 0x0000000abfbe7c23 */ /* 0x100fe200080108bd */
[----:B------:R-:W-:Y:S01]  /*4060*/  FADD.FTZ R191, R9, R6 ;  /* 0x0000000609bf7221 */ /* 0x000fe20000010000 */
[----:B------:R-:W-:Y:S01]  /*4070*/  FMUL.FTZ R177, R177, UR10 ;  /* 0x0000000ab1b17c20 */ /* 0x000fe20008410000 */
[----:B------:R-:W1:Y:S01]  /*4080*/  MUFU.EX2 R14, R14 ;  /* 0x0000000e000e7308 */ /* 0x000e620000000800 */
[----:B------:R-:W-:Y:S01]  /*4090*/  FFMA.FTZ R180, R154, UR10, -R189 ;  /* 0x0000000a9ab47c23 */ /* 0x000fe200080108bd */
[----:B------:R-:W-:Y:S01]  /*40a0*/  FADD.FTZ R6, R8, R191 ;  /* 0x000000bf08067221 */ /* 0x000fe20000010000 */
[--C-:B------:R-:W-:Y:S01]  /*40b0*/  FFMA.FTZ R155, R155, UR10, -R189.reuse ;  /* 0x0000000a9b9b7c23 */ /* 0x100fe200080108bd */
[--C-:B------:R-:W-:Y:S01]  /*40c0*/  FFMA.FTZ R184, R158, UR10, -R189.reuse ;  /* 0x0000000a9eb87c23 */ /* 0x100fe200080108bd */
[----:B------:R-:W-:Y:S01]  /*40d0*/  FFMA.FTZ R159, R159, UR10, -R189 ;  /* 0x0000000a9f9f7c23 */ /* 0x000fe200080108bd */
[----:B------:R-:W-:Y:S01]  /*40e0*/  FADD.FTZ R191, R11, R6 ;  /* 0x000000060bbf7221 */ /* 0x000fe20000010000 */
[-C--:B------:R-:W-:Y:S01]  /*40f0*/  FMUL.FTZ R144, R144, R7.reuse ;  /* 0x0000000790907220 */ /* 0x080fe20000410000 */
[----:B------:R-:W1:Y:S01]  /*4100*/  MUFU.EX2 R161, R161 ;  /* 0x000000a100a17308 */ /* 0x000e620000000800 */
[-C--:B------:R-:W-:Y:S01]  /*4110*/  FMUL.FTZ R145, R145, R7.reuse ;  /* 0x0000000791917220 */ /* 0x080fe20000410000 */
[----:B---3--:R-:W-:Y:S01]  /*4120*/  FADD.FTZ R6, R156, R191 ;  /* 0x000000bf9c067221 */ /* 0x008fe20000010000 */
[-C--:B------:R-:W-:Y:S01]  /*4130*/  FMUL.FTZ R148, R148, R7.reuse ;  /* 0x0000000794947220 */ /* 0x080fe20000410000 */
[----:B------:R-:W-:Y:S01]  /*4140*/  FMUL.FTZ R149, R149, R7 ;  /* 0x0000000795957220 */ /* 0x000fe20000410000 */
[--C-:B------:R-:W-:Y:S01]  /*4150*/  FFMA.FTZ R185, R162, UR10, -R189.reuse ;  /* 0x0000000aa2b97c23 */ /* 0x100fe200080108bd */
[----:B-----5:R-:W-:Y:S01]  /*4160*/  FADD.FTZ R191, R13, R6 ;  /* 0x000000060dbf7221 */ /* 0x020fe20000010000 */
[----:B------:R-:W-:Y:S01]  /*4170*/  FFMA.FTZ R188, R163, UR10, -R189 ;  /* 0x0000000aa3bc7c23 */ /* 0x000fe200080108bd */
[----:B------:R-:W3:Y:S01]  /*4180*/  MUFU.EX2 R168, R168 ;  /* 0x000000a800a87308 */ /* 0x000ee20000000800 */
[----:B------:R-:W-:Y:S01]  /*4190*/  F2FP.BF16.F32.PACK_AB R152, R9, R152 ;  /* 0x000000980998723e */ /* 0x000fe200000010ff */
[----:B------:R-:W-:Y:S01]  /*41a0*/  FADD.FTZ R6, R10, R191 ;  /* 0x000000bf0a067221 */ /* 0x000fe20000010000 */
[--C-:B------:R-:W-:Y:S01]  /*41b0*/  FFMA.FTZ R163, R166, UR10, -R189.reuse ;  /* 0x0000000aa6a37c23 */ /* 0x100fe200080108bd */
[--C-:B------:R-:W-:Y:S01]  /*41c0*/  FFMA.FTZ R192, R167, UR10, -R189.reuse ;  /* 0x0000000aa7c07c23 */ /* 0x100fe200080108bd */
[--C-:B------:R-:W-:Y:S01]  /*41d0*/  FFMA.FTZ R167, R170, UR10, -R189.reuse ;  /* 0x0000000aaaa77c23 */ /* 0x100fe200080108bd */
[----:B0-----:R-:W-:Y:S01]  /*41e0*/  FADD.FTZ R191, R15, R6 ;  /* 0x000000060fbf7221 */ /* 0x001fe20000010000 */
[--C-:B------:R-:W-:Y:S01]  /*41f0*/  FFMA.FTZ R210, R175, UR10, -R189.reuse ;  /* 0x0000000aafd27c23 */ /* 0x100fe200080108bd */
[----:B------:R-:W0:Y:S01]  /*4200*/  MUFU.EX2 R165, R165 ;  /* 0x000000a500a57308 */ /* 0x000e220000000800 */
[----:B------:R-:W-:Y:S01]  /*4210*/  FFMA.FTZ R175, R178, UR10, -R189 ;  /* 0x0000000ab2af7c23 */ /* 0x000fe200080108bd */
[----:B------:R-:W-:Y:S01]  /*4220*/  FADD.FTZ R6, R160, R191 ;  /* 0x000000bfa0067221 */ /* 0x000fe20000010000 */
[--C-:B------:R-:W-:Y:S01]  /*4230*/  FFMA.FTZ R212, R179, UR10, -R189.reuse ;  /* 0x0000000ab3d47c23 */ /* 0x100fe200080108bd */
[--C-:B------:R-:W-:Y:S01]  /*4240*/  FFMA.FTZ R179, R182, UR10, -R189.reuse ;  /* 0x0000000ab6b37c23 */ /* 0x100fe200080108bd */
[--C-:B------:R-:W-:Y:S01]  /*4250*/  FFMA.FTZ R182, R183, UR10, -R189.reuse ;  /* 0x0000000ab7b67c23 */ /* 0x100fe200080108bd */
[----:B----4-:R-:W-:Y:S01]  /*4260*/  FADD.FTZ R191, R21, R6 ;  /* 0x0000000615bf7221 */ /* 0x010fe20000010000 */
[----:B------:R-:W-:Y:S01]  /*4270*/  FFMA.FTZ R183, R186, UR10, -R189 ;  /* 0x0000000abab77c23 */ /* 0x000fe200080108bd */
[----:B------:R-:W4:Y:S01]  /*4280*/  MUFU.EX2 R20, R20 ;  /* 0x0000001400147308 */ /* 0x000f220000000800 */
[----:B------:R-:W-:-:S02]  /*4290*/  IMAD.U32 R186, RZ, RZ, UR23 ;  /* 0x00000017ffba7e24 */ /* 0x000fc4000f8e00ff */
[----:B------:R-:W-:Y:S01]  /*42a0*/  FADD.FTZ R6, R12, R191 ;  /* 0x000000bf0c067221 */ /* 0x000fe20000010000 */
[----:B------:R-:W-:Y:S01]  /*42b0*/  IADD3 R178, -R213, 0xb, RZ ;  /* 0x0000000bd5b27810 */ /* 0x000fe20007ffe1ff */
[--C-:B------:R-:W-:Y:S01]  /*42c0*/  FFMA.FTZ R194, R194, UR10, -R189.reuse ;  /* 0x0000000ac2c27c23 */ /* 0x100fe200080108bd */
[----:B------:R-:W-:Y:S02]  /*42d0*/  @!P1 VIADD R154, R186, 0x22840 ;  /* 0x00022840ba9a9836 */ /* 0x000fe40000000000 */
[----:B------:R-:W-:Y:S01]  /*42e0*/  FADD.FTZ R191, R153, R6 ;  /* 0x0000000699bf7221 */ /* 0x000fe20000010000 */
[--C-:B------:R-:W-:Y:S01]  /*42f0*/  FFMA.FTZ R195, R195, UR10, -R189.reuse ;  /* 0x0000000ac3c37c23 */ /* 0x100fe200080108bd */
[----:B------:R-:W5:Y:S01]  /*4300*/  MUFU.EX2 R169, R169 ;  /* 0x000000a900a97308 */ /* 0x000f620000000800 */
[----:B------:R-:W-:Y:S01]  /*4310*/  FFMA.FTZ R198, R198, UR10, -R189 ;  /* 0x0000000ac6c67c23 */ /* 0x000fe200080108bd */
[----:B--2---:R-:W-:Y:S01]  /*4320*/  FADD.FTZ R6, R164, R191 ;  /* 0x000000bfa4067221 */ /* 0x004fe20000010000 */
[----:B------:R-:W-:Y:S01]  /*4330*/  @!P1 PRMT R154, RZ, 0x654, R154 ;  /* 0x00000654ff9a9816 */ /* 0x000fe2000000009a */
[----:B------:R-:W-:Y:S01]  /*4340*/  FFMA.FTZ R199, R199, UR10, -R189 ;  /* 0x0000000ac7c77c23 */ /* 0x000fe200080108bd */
[----:B------:R2:W-:Y:S06]  /*4350*/  BAR.ARV R178, 0x100 ;  /* 0x000400b20000751d */ /* 0x0005ec0000002000 */
[----:B-1----:R-:W-:Y:S01]  /*4360*/  FADD.FTZ R191, R157, R6 ;  /* 0x000000069dbf7221 */ /* 0x002fe20000010000 */
[----:B------:R-:W1:Y:S01]  /*4370*/  MUFU.EX2 R172, R172 ;  /* 0x000000ac00ac7308 */ /* 0x000e620000000800 */
[----:B------:R3:W-:Y:S01]  /*4380*/  @!P1 SYNCS.ARRIVE.TRANS64.RED.A1T0 RZ, [R154+URZ], RZ ;  /* 0x000000ff9aff99a7 */ /* 0x0007e2000810043f */
[----:B------:R-:W-:Y:S01]  /*4390*/  FFMA.FTZ R181, R197, UR10, -R211 ;  /* 0x0000000ac5b57c23 */ /* 0x000fe200080108d3 */
[----:B------:R-:W-:Y:S01]  /*43a0*/  FADD.FTZ R6, R14, R191 ;  /* 0x000000bf0e067221 */ /* 0x000fe20000010000 */
[----:B------:R-:W-:-:S02]  /*43b0*/  F2FP.BF16.F32.PACK_AB R158, R15, R10 ;  /* 0x0000000a0f9e723e */ /* 0x000fc400000010ff */
[----:B------:R-:W-:Y:S01]  /*43c0*/  F2FP.BF16.F32.PACK_AB R162, R153, R12 ;  /* 0x0000000c99a2723e */ /* 0x000fe200000010ff */
[----:B------:R-:W-:Y:S01]  /*43d0*/  FADD.FTZ R191, R161, R6 ;  /* 0x00000006a1bf7221 */ /* 0x000fe20000010000 */
[----:B------:R-:W2:Y:S01]  /*43e0*/  MUFU.EX2 R173, R173 ;  /* 0x000000ad00ad7308 */ /* 0x000ea20000000800 */
[----:B---3--:R-:W-:Y:S02]  /*43f0*/  F2FP.BF16.F32.PACK_AB R154, R11, R8 ;  /* 0x000000080b9a723e */ /* 0x008fe400000010ff */
[----:B------:R-:W-:Y:S01]  /*4400*/  FADD.FTZ R6, R168, R191 ;  /* 0x000000bfa8067221 */ /* 0x000fe20000010000 */
[----:B------:R-:W-:Y:S02]  /*4410*/  F2FP.BF16.F32.PACK_AB R166, R161, R14 ;  /* 0x0000000ea1a6723e */ /* 0x000fe400000010ff */
[C---:B0-----:R-:W-:Y:S01]  /*4420*/  F2FP.BF16.F32.PACK_AB R168, R165.reuse, R168 ;  /* 0x000000a8a5a8723e */ /* 0x041fe200000010ff */
[----:B------:R-:W-:Y:S01]  /*4430*/  FADD.FTZ R191, R165, R6 ;  /* 0x00000006a5bf7221 */ /* 0x000fe20000010000 */
[----:B------:R-:W0:Y:S01]  /*4440*/  MUFU.EX2 R177, R177 ;  /* 0x000000b100b17308 */ /* 0x000e220000000800 */
[----:B------:R-:W-:-:S02]  /*4450*/  F2FP.BF16.F32.PACK_AB R164, R157, R164 ;  /* 0x000000a49da4723e */ /* 0x000fc400000010ff */
[----:B----4-:R-:W-:Y:S01]  /*4460*/  FADD.FTZ R6, R20, R191 ;  /* 0x000000bf14067221 */ /* 0x010fe20000010000 */
[----:B-----5:R-:W-:Y:S02]  /*4470*/  F2FP.BF16.F32.PACK_AB R170, R169, R20 ;  /* 0x00000014a9aa723e */ /* 0x020fe400000010ff */
[----:B------:R-:W-:Y:S01]  /*4480*/  F2FP.BF16.F32.PACK_AB R156, R13, R156 ;  /* 0x0000009c0d9c723e */ /* 0x000fe200000010ff */
[----:B------:R-:W-:Y:S01]  /*4490*/  FADD.FTZ R7, R169, R6 ;  /* 0x00000006a9077221 */ /* 0x000fe20000010000 */
[----:B------:R-:W3:Y:S01]  /*44a0*/  MUFU.EX2 R180, R180 ;  /* 0x000000b400b47308 */ /* 0x000ee20000000800 */
[----:B------:R-:W-:Y:S02]  /*44b0*/  F2FP.BF16.F32.PACK_AB R160, R21, R160 ;  /* 0x000000a015a0723e */ /* 0x000fe400000010ff */
[----:B-1----:R-:W-:Y:S01]  /*44c0*/  FADD.FTZ R6, R172, R7 ;  /* 0x00000007ac067221 */ /* 0x002fe20000010000 */
[----:B--2---:R-:W-:-:S03]  /*44d0*/  F2FP.BF16.F32.PACK_AB R172, R173, R172 ;  /* 0x000000acadac723e */ /* 0x004fc600000010ff */
[----:B------:R-:W-:Y:S01]  /*44e0*/  FADD.FTZ R9, R173, R6 ;  /* 0x00000006ad097221 */ /* 0x000fe20000010000 */
[----:B------:R1:W2:Y:S01]  /*44f0*/  MUFU.EX2 R176, R196 ;  /* 0x000000c400b07308 */ /* 0x0002a20000000800 */
[-C--:B0-----:R-:W-:Y:S01]  /*4500*/  FMUL.FTZ R26, R26, R177.reuse ;  /* 0x000000b11a1a7220 */ /* 0x081fe20000410000 */
[-C--:B------:R-:W-:Y:S01]  /*4510*/  FMUL.FTZ R27, R27, R177.reuse ;  /* 0x000000b11b1b7220 */ /* 0x080fe20000410000 */
[-C--:B------:R-:W-:Y:S01]  /*4520*/  FMUL.FTZ R30, R30, R177.reuse ;  /* 0x000000b11e1e7220 */ /* 0x080fe20000410000 */
[-C--:B------:R-:W-:Y:S01]  /*4530*/  FMUL.FTZ R31, R31, R177.reuse ;  /* 0x000000b11f1f7220 */ /* 0x080fe20000410000 */
[-C--:B------:R-:W-:Y:S01]  /*4540*/  FMUL.FTZ R34, R34, R177.reuse ;  /* 0x000000b122227220 */ /* 0x080fe20000410000 */
[-C--:B------:R-:W-:Y:S01]  /*4550*/  FMUL.FTZ R35, R35, R177.reuse ;  /* 0x000000b123237220 */ /* 0x080fe20000410000 */
[-C--:B------:R-:W-:Y:S01]  /*4560*/  FMUL.FTZ R38, R38, R177.reuse ;  /* 0x000000b126267220 */ /* 0x080fe20000410000 */
[----:B------:R-:W0:Y:S01]  /*4570*/  MUFU.EX2 R155, R155 ;  /* 0x0000009b009b7308 */ /* 0x000e220000000800 */
[----:B---3--:R-:W-:Y:S01]  /*4580*/  FFMA.FTZ R4, R177, R4, R180 ;  /* 0x00000004b1047223 */ /* 0x008fe200000100b4 */
[--C-:B-1----:R-:W-:Y:S01]  /*4590*/  FFMA.FTZ R196, R171, UR10, -R189.reuse ;  /* 0x0000000aabc47c23 */ /* 0x102fe200080108bd */
[----:B------:R-:W-:Y:S01]  /*45a0*/  FFMA.FTZ R171, R174, UR10, -R189 ;  /* 0x0000000aaeab7c23 */ /* 0x000fe200080108bd */
[-C--:B------:R-:W-:Y:S01]  /*45b0*/  FMUL.FTZ R39, R39, R177.reuse ;  /* 0x000000b127277220 */ /* 0x080fe20000410000 */
[-C--:B------:R-:W-:Y:S01]  /*45c0*/  FMUL.FTZ R42, R42, R177.reuse ;  /* 0x000000b12a2a7220 */ /* 0x080fe20000410000 */
[-C--:B------:R-:W-:Y:S01]  /*45d0*/  FMUL.FTZ R43, R43, R177.reuse ;  /* 0x000000b12b2b7220 */ /* 0x080fe20000410000 */
[-C--:B------:R-:W-:Y:S01]  /*45e0*/  FMUL.FTZ R46, R46, R177.reuse ;  /* 0x000000b12e2e7220 */ /* 0x080fe20000410000 */
[----:B------:R-:W1:Y:S01]  /*45f0*/  MUFU.EX2 R184, R184 ;  /* 0x000000b800b87308 */ /* 0x000e620000000800 */
[----:B--2---:R-:W-:Y:S01]  /*4600*/  FADD.FTZ R6, R176, R9 ;  /* 0x00000009b0067221 */ /* 0x004fe20000010000 */
[-C--:B------:R-:W-:Y:S01]  /*4610*/  FMUL.FTZ R47, R47, R177.reuse ;  /* 0x000000b12f2f7220 */ /* 0x080fe20000410000 */
[-C--:B------:R-:W-:Y:S01]  /*4620*/  FMUL.FTZ R50, R50, R177.reuse ;  /* 0x000000b132327220 */ /* 0x080fe20000410000 */
[-C--:B------:R-:W-:Y:S01]  /*4630*/  FMUL.FTZ R51, R51, R177.reuse ;  /* 0x000000b133337220 */ /* 0x080fe20000410000 */
[-C--:B------:R-:W-:Y:S01]  /*4640*/  FMUL.FTZ R54, R54, R177.reuse ;  /* 0x000000b136367220 */ /* 0x080fe20000410000 */
[-C--:B------:R-:W-:Y:S01]  /*4650*/  FMUL.FTZ R55, R55, R177.reuse ;  /* 0x000000b137377220 */ /* 0x080fe20000410000 */
[-C--:B------:R-:W-:Y:S01]  /*4660*/  FMUL.FTZ R58, R58, R177.reuse ;  /* 0x000000b13a3a7220 */ /* 0x080fe20000410000 */
[----:B------:R-:W2:Y:S01]  /*4670*/  MUFU.EX2 R159, R159 ;  /* 0x0000009f009f7308 */ /* 0x000ea20000000800 */
[C---:B0-----:R-:W-:Y:S01]  /*4680*/  FADD.FTZ R9, R155.reuse, R4 ;  /* 0x000000049b097221 */ /* 0x041fe20000010000 */
[----:B------:R-:W-:Y:S01]  /*4690*/  F2FP.BF16.F32.PACK_AB R153, R155, R180 ;  /* 0x000000b49b99723e */ /* 0x000fe200000010ff */
[-C--:B------:R-:W-:Y:S01]  /*46a0*/  FMUL.FTZ R59, R59, R177.reuse ;  /* 0x000000b13b3b7220 */ /* 0x080fe20000410000 */
[-C--:B------:R-:W-:Y:S01]  /*46b0*/  FMUL.FTZ R62, R62, R177.reuse ;  /* 0x000000b13e3e7220 */ /* 0x080fe20000410000 */
[-C--:B------:R-:W-:Y:S01]  /*46c0*/  FMUL.FTZ R63, R63, R177.reuse ;  /* 0x000000b13f3f7220 */ /* 0x080fe20000410000 */
[-C--:B------:R-:W-:Y:S01]  /*46d0*/  FMUL.FTZ R66, R66, R177.reuse ;  /* 0x000000b142427220 */ /* 0x080fe20000410000 */
[-C--:B------:R-:W-:Y:S01]  /*46e0*/  FMUL.FTZ R67, R67, R177.reuse ;  /* 0x000000b143437220 */ /* 0x080fe20000410000 */
[----:B------:R-:W0:Y:S01]  /*46f0*/  MUFU.EX2 R185, R185 ;  /* 0x000000b900b97308 */ /* 0x000e220000000800 */
        /* <DEDUP_REMOVED lines=8> */
[C---:B--2---:R-:W-:Y:S01]  /*4780*/  FADD.FTZ R4, R159.reuse, R4 ;  /* 0x000000049f047221 */ /* 0x044fe20000010000 */
[----:B------:R-:W-:Y:S01]  /*4790*/  F2FP.BF16.F32.PACK_AB R155, R159, R184 ;  /* 0x000000b89f9b723e */ /* 0x000fe200000010ff */
[-C--:B------:R-:W-:Y:S01]  /*47a0*/  FMUL.FTZ R82, R82, R177.reuse ;  /* 0x000000b152527220 */ /* 0x080fe20000410000 */
[-C--:B------:R-:W-:Y:S01]  /*47b0*/  FMUL.FTZ R83, R83, R177.reuse ;  /* 0x000000b153537220 */ /* 0x080fe20000410000 */
[-C--:B------:R-:W-:Y:S01]  /*47c0*/  FMUL.FTZ R86, R86, R177.reuse ;  /* 0x000000b156567220 */ /* 0x080fe20000410000 */
[-C--:B------:R-:W-:Y:S01]  /*47d0*/  FMUL.FTZ R87, R87, R177.reuse ;  /* 0x000000b157577220 */ /* 0x080fe20000410000 */
[-C--:B------:R-:W-:Y:S01]  /*47e0*/  FMUL.FTZ R90, R90, R177.reuse ;  /* 0x000000b15a5a7220 */ /* 0x080fe20000410000 */
[----:B------:R-:W2:Y:S01]  /*47f0*/  MUFU.EX2 R163, R163 ;  /* 0x000000a300a37308 */ /* 0x000ea20000000800 */
        /* <DEDUP_REMOVED lines=22> */
[----:B------:R-:W-:Y:S01]  /*4960*/  FMUL.FTZ R126, R126, R177 ;  /* 0x000000b17e7e7220 */ /* 0x000fe20000410000 */
        /* <DEDUP_REMOVED lines=15> */
[----:B------:R-:W-:Y:S01]  /*4a60*/  FMUL.FTZ R147, R147, R177 ;  /* 0x000000b193937220 */ /* 0x000fe20000410000 */
[----:B------:R-:W1:Y:S01]  /*4a70*/  MUFU.EX2 R210, R210 ;  /* 0x000000d200d27308 */ /* 0x000e620000000800 */
[C---:B--2---:R-:W-:Y:S01]  /*4a80*/  FADD.FTZ R4, R196.reuse, R9 ;  /* 0x00000009c4047221 */ /* 0x044fe20000010000 */
[----:B------:R-:W-:Y:S01]  /*4a90*/  F2FP.BF16.F32.PACK_AB R161, R196, R167 ;  /* 0x000000a7c4a1723e */ /* 0x000fe200000010ff */
[-C--:B------:R-:W-:Y:S01]  /*4aa0*/  FMUL.FTZ R150, R150, R177.reuse ;  /* 0x000000b196967220 */ /* 0x080fe20000410000 */
[----:B------:R-:W-:Y:S01]  /*4ab0*/  FMUL.FTZ R151, R151, R177 ;  /* 0x000000b197977220 */ /* 0x000fe20000410000 */
[----:B------:R-:W-:-:S03]  /*4ac0*/  F2FP.BF16.F32.PACK_AB R157, R188, R185 ;  /* 0x000000b9bc9d723e */ /* 0x000fc600000010ff */
[----:B------:R-:W2:Y:S01]  /*4ad0*/  MUFU.EX2 R175, R175 ;  /* 0x000000af00af7308 */ /* 0x000ea20000000800 */
[----:B0-----:R-:W-:-:S07]  /*4ae0*/  FADD.FTZ R9, R171, R4 ;  /* 0x00000004ab097221 */ /* 0x001fce0000010000 */
[----:B------:R-:W0:Y:S01]  /*4af0*/  MUFU.EX2 R212, R212 ;  /* 0x000000d400d47308 */ /* 0x000e220000000800 */
[C---:B-1----:R-:W-:Y:S01]  /*4b00*/  FADD.FTZ R4, R210.reuse, R9 ;  /* 0x00000009d2047221 */ /* 0x042fe20000010000 */
[----:B------:R-:W-:-:S06]  /*4b10*/  F2FP.BF16.F32.PACK_AB R163, R210, R171 ;  /* 0x000000abd2a3723e */ /* 0x000fcc00000010ff */
[----:B------:R-:W1:Y:S01]  /*4b20*/  MUFU.EX2 R179, R179 ;  /* 0x000000b300b37308 */ /* 0x000e620000000800 */
[----:B--2---:R-:W-:-:S07]  /*4b30*/  FADD.FTZ R9, R175, R4 ;  /* 0x00000004af097221 */ /* 0x004fce0000010000 */
[----:B------:R-:W2:Y:S01]  /*4b40*/  MUFU.EX2 R182, R182 ;  /* 0x000000b600b67308 */ /* 0x000ea20000000800 */
[C---:B0-----:R-:W-:Y:S01]  /*4b50*/  FADD.FTZ R4, R212.reuse, R9 ;  /* 0x00000009d4047221 */ /* 0x041fe20000010000 */
[----:B------:R-:W-:-:S06]  /*4b60*/  F2FP.BF16.F32.PACK_AB R165, R212, R175 ;  /* 0x000000afd4a5723e */ /* 0x000fcc00000010ff */
[----:B------:R-:W0:Y:S01]  /*4b70*/  MUFU.EX2 R183, R183 ;  /* 0x000000b700b77308 */ /* 0x000e220000000800 */
[----:B-1----:R-:W-:-:S07]  /*4b80*/  FADD.FTZ R9, R179, R4 ;  /* 0x00000004b3097221 */ /* 0x002fce0000010000 */
[----:B------:R-:W1:Y:S01]  /*4b90*/  MUFU.EX2 R214, R214 ;  /* 0x000000d600d67308 */ /* 0x000e620000000800 */
[C---:B--2---:R-:W-:Y:S01]  /*4ba0*/  FADD.FTZ R4, R182.reuse, R9 ;  /* 0x00000009b6047221 */ /* 0x044fe20000010000 */
[----:B------:R-:W-:-:S06]  /*4bb0*/  F2FP.BF16.F32.PACK_AB R167, R182, R179 ;  /* 0x000000b3b6a7723e */ /* 0x000fcc00000010ff */
        /* <DEDUP_REMOVED lines=16> */
[----:B0-----:R-:W-:Y:S01]  /*4cc0*/  FADD.FTZ R9, R7, R4 ;  /* 0x0000000407097221 */ /* 0x001fe20000010000 */
[C---:B-1----:R-:W-:Y:S01]  /*4cd0*/  FADD.FTZ R6, R181.reuse, R6 ;  /* 0x00000006b5067221 */ /* 0x042fe20000010000 */
[----:B------:R-:W-:Y:S02]  /*4ce0*/  F2FP.BF16.F32.PACK_AB R174, R181, R176 ;  /* 0x000000b0b5ae723e */ /* 0x000fe400000010ff */
[C---:B--2---:R-:W-:Y:S01]  /*4cf0*/  FADD.FTZ R4, R10.reuse, R9 ;  /* 0x000000090a047221 */ /* 0x044fe20000010000 */
[----:B------:R-:W-:Y:S01]  /*4d00*/  F2FP.BF16.F32.PACK_AB R175, R10, R7 ;  /* 0x000000070aaf723e */ /* 0x000fe200000010ff */
[----:B------:R-:W-:Y:S06]  /*4d10*/  @!P0 BRA `(.L_x_392) ;  /* 0x0000000000048947 */ /* 0x000fec0003800000 */
[----:B------:R-:W-:Y:S01]  /*4d20*/  BPT.TRAP 0x1 ;  /* 0x000000040000795c */ /* 0x000fe20000300000 */
.L_x_392:
[----:B------:R0:W1:Y:S01]  /*4d30*/  SYNCS.PHASECHK.TRANS64.TRYWAIT P3, [UR23+0x22850], R5 ;  /* 0x02285005ff0075a7 */ /* 0x0000620008060157 */
[----:B------:R-:W-:Y:S05]  /*4d40*/  @!P0 BRA `(.L_x_393) ;  /* 0x0000000000048947 */ /* 0x000fea0003800000 */
[----:B------:R-:W-:Y:S01]  /*4d50*/  BPT.TRAP 0x1 ;  /* 0x000000040000795c */ /* 0x000fe20000300000 */
.L_x_393:
[----:B-1----:R-:W-:Y:S05]  /*4d60*/  @P3 BRA `(.L_x_394) ;  /* 0x0000000000083947 */ /* 0x002fea0003800000 */
[----:B------:R-:W1:Y:S02]  /*4d70*/  SYNCS.PHASECHK.TRANS64.TRYWAIT P3, [UR23+0x22850], R5 ;  /* 0x02285005ff0075a7 */ /* 0x000e640008060157 */
[----:B-1----:R-:W-:Y:S05]  /*4d80*/  @!P3 BRA `(.L_x_395) ;  /* 0x0000009800dcb947 */ /* 0x002fea0003800000 */
.L_x_394:
[----:B------:R-:W2:Y:S01]  /*4d90*/  S2R R7, SR_TID.X ;  /* 0x0000000000077919 */ /* 0x000ea20000002100 */
[----:B------:R-:W-:Y:S01]  /*4da0*/  UIMAD UR11, UR37, 0xc00, UR21 ;  /* 0x00000c00250b78a4 */ /* 0x000fe2000f8e0215 */
[----:B-1----:R-:W-:Y:S01]  /*4db0*/  @!P1 VIADD R186, R186, 0x22860 ;  /* 0x00022860baba9836 */ /* 0x002fe20000000000 */
[----:B------:R-:W-:Y:S01]  /*4dc0*/  UMOV UR7, 0x40000040 ;  /* 0x4000004000077882 */ /* 0x000fe20000000000 */
[----:B------:R-:W-:-:S03]  /*4dd0*/  IMAD.MOV.U32 R210, RZ, RZ, R3 ;  /* 0x000000ffffd27224 */ /* 0x000fc600078e0003 */
[----:B------:R-:W-:Y:S01]  /*4de0*/  @!P1 PRMT R186, RZ, 0x654, R186 ;  /* 0x00000654ffba9816 */ /* 0x000fe200000000ba */
[----:B------:R-:W-:Y:S01]  /*4df0*/  UMOV UR6, UR11 ;  /* 0x0000000b00067c82 */ /* 0x000fe20008000000 */
[----:B--2---:R-:W-:-:S05]  /*4e00*/  SHF.R.U32.HI R7, RZ, 0x7, R7 ;  /* 0x00000007ff077819 */ /* 0x004fca0000011607 */
[----:B0-----:R-:W-:Y:S02]  /*4e10*/  VIADD R5, R7, 0x8 ;  /* 0x0000000807057836 */ /* 0x001fe40000000000 */
[----:B------:R-:W-:-:S03]  /*4e20*/  IMAD.MOV.U32 R7, RZ, RZ, R0 ;  /* 0x000000ffff077224 */ /* 0x000fc600078e0000 */
        /* <DEDUP_REMOVED lines=36> */
.L_x_387:
[----:B0---4-:R-:W0:Y:S01]  /*5070*/  SHFL.BFLY PT, R5, R6, 0x2, 0x1f ;  /* 0x0c401f0006057f89 */ /* 0x011e2200000e0000 */
[----:B------:R-:W-:Y:S01]  /*5080*/  IMAD.MOV.U32 R9, RZ, RZ, RZ ;  /* 0x000000ffff097224 */ /* 0x000fe200078e00ff */
[----:B------:R-:W-:Y:S01]  /*5090*/  UIADD3 UR37, UR37, 0x1, URZ ;  /* 0x0000000125257890 */ /* 0x000fe2000fffe03f */
[----:B------:R-:W-:Y:S01]  /*50a0*/  IMAD.U32 R13, RZ, RZ, UR10 ;  /* 0x0000000aff0d7e24 */ /* 0x000fe2000f8e00ff */
[----:B------:R-:W1:Y:S01]  /*50b0*/  SHFL.BFLY PT, R7, R4, 0x2, 0x1f ;  /* 0x0c401f0004077f89 */ /* 0x000e6200000e0000 */
[----:B------:R2:W-:Y:S06]  /*50c0*/  BAR.ARV R178, 0x100 ;  /* 0x000400b20000751d */ /* 0x0005ec0000002000 */
[----:B------:R-:W-:-:S02]  /*50d0*/  UISETP.NE.AND UP0, UPT, UR37, 0x2, UPT ;  /* 0x000000022500788c */ /* 0x000fc4000bf05270 */
[----:B------:R-:W-:Y:S06]  /*50e0*/  BAR.ARV 0x8, 0x180 ;  /* 0x0206000000007b1d */ /* 0x000fec0000002000 */
[----:B------:R-:W-:Y:S01]  /*50f0*/  USEL UR4, URZ, 0x1, UP0 ;  /* 0x000000013f047887 */ /* 0x000fe20008000000 */
[----:B------:R-:W-:Y:S01]  /*5100*/  PLOP3.LUT P0, PT, PT, PT, PT, 0x8, 0x0 ;  /* 0x000000000000781c */ /* 0x000fe20003f0e170 */
[----:B0-----:R-:W-:Y:S01]  /*5110*/  FADD.FTZ R5, R5, R6 ;  /* 0x0000000605057221 */ /* 0x001fe20000010000 */
[----:B------:R-:W-:Y:S02]  /*5120*/  UIADD3 UR47, UR47, 0x1, URZ ;  /* 0x000000012f2f7890 */ /* 0x000fe4000fffe03f */
[----:B------:R-:W-:Y:S01]  /*5130*/  USEL UR37, UR37, URZ, UP0 ;  /* 0x0000003f25257287 */ /* 0x000fe20008000000 */
[----:B-1----:R-:W-:Y:S01]  /*5140*/  FADD.FTZ R7, R7, R4 ;  /* 0x0000000407077221 */ /* 0x002fe20000010000 */
[----:B------:R-:W0:Y:S01]  /*5150*/  SHFL.BFLY PT, R8, R5, 0x1, 0x1f ;  /* 0x0c201f0005087f89 */ /* 0x000e2200000e0000 */
[----:B------:R-:W-:Y:S01]  /*5160*/  IMAD.MOV.U32 R4, RZ, RZ, RZ ;  /* 0x000000ffff047224 */ /* 0x000fe200078e00ff */
[----:B------:R-:W-:Y:S01]  /*5170*/  ULOP3.LUT UR38, UR38, UR4, URZ, 0x3c, !UPT ;  /* 0x0000000426267292 */ /* 0x000fe2000f8e3c3f */
[----:B0-----:R-:W-:Y:S01]  /*5180*/  FADD.FTZ R10, R5, R8 ;  /* 0x00000008050a7221 */ /* 0x001fe20000010000 */
[----:B------:R-:W-:Y:S01]  /*5190*/  IMAD.U32 R5, RZ, RZ, UR10 ;  /* 0x0000000aff057e24 */ /* 0x000fe2000f8e00ff */
[----:B------:R-:W0:Y:S03]  /*51a0*/  SHFL.BFLY PT, R8, R7, 0x1, 0x1f ;  /* 0x0c201f0007087f89 */ /* 0x000e2600000e0000 */
[----:B------:R-:W-:-:S13]  /*51b0*/  FSETP.NE.FTZ.AND P1, PT, R10, RZ, PT ;  /* 0x000000ff0a00720b */ /* 0x000fda0003f35000 */
[----:B------:R-:W1:Y:S01]  /*51c0*/  @P1 MUFU.LG2 R6, R10 ;  /* 0x0000000a00061308 */ /* 0x000e620000000c00 */
[----:B------:R-:W-:Y:S01]  /*51d0*/  @P1 FMUL.FTZ R5, R5, 0.69314718246459960938 ;  /* 0x3f31721805051820 */ /* 0x000fe20000410000 */
[----:B0-----:R-:W-:-:S06]  /*51e0*/  FADD.FTZ R11, R7, R8 ;  /* 0x00000008070b7221 */ /* 0x001fcc0000010000 */
[----:B------:R-:W0:Y:S01]  /*51f0*/  @P1 MUFU.RCP R9, R10 ;  /* 0x0000000a00091308 */ /* 0x000e220000001000 */
[----:B------:R-:W-:Y:S01]  /*5200*/  IMAD.MOV.U32 R8, RZ, RZ, -0x800000 ;  /* 0xff800000ff087424 */ /* 0x000fe200078e00ff */
[----:B------:R-:W-:Y:S01]  /*5210*/  FSETP.NE.FTZ.AND P2, PT, R11, RZ, PT ;  /* 0x000000ff0b00720b */ /* 0x000fe20003f55000 */
[----:B-1----:R-:W-:-:S12]  /*5220*/  @P1 FMUL.FTZ R6, R6, 0.69314718246459960938 ;  /* 0x3f31721806061820 */ /* 0x002fd80000410000 */
[----:B------:R-:W1:Y:S01]  /*5230*/  @P2 MUFU.LG2 R7, R11 ;  /* 0x0000000b00072308 */ /* 0x000e620000000c00 */
[----:B------:R-:W-:Y:S01]  /*5240*/  @P2 FMUL.FTZ R13, R13, 0.69314718246459960938 ;  /* 0x3f3172180d0d2820 */ /* 0x000fe20000410000 */
[-C--:B0-----:R-:W-:Y:S01]  /*5250*/  FMUL.FTZ R24, R24, R9.reuse ;  /* 0x0000000918187220 */ /* 0x081fe20000410000 */
[-C--:B------:R-:W-:Y:S01]  /*5260*/  FMUL.FTZ R25, R25, R9.reuse ;  /* 0x0000000919197220 */ /* 0x080fe20000410000 */
[-C--:B------:R-:W-:Y:S01]  /*5270*/  FMUL.FTZ R28, R28, R9.reuse ;  /* 0x000000091c1c7220 */ /* 0x080fe20000410000 */
[-C--:B------:R-:W-:Y:S01]  /*5280*/  FMUL.FTZ R29, R29, R9.reuse ;  /* 0x000000091d1d7220 */ /* 0x080fe20000410000 */
[-C--:B------:R-:W-:Y:S01]  /*5290*/  FMUL.FTZ R32, R32, R9.reuse ;  /* 0x0000000920207220 */ /* 0x080fe20000410000 */
[-C--:B------:R-:W-:Y:S01]  /*52a0*/  FMUL.FTZ R33, R33, R9.reuse ;  /* 0x0000000921217220 */ /* 0x080fe20000410000 */
[----:B------:R-:W0:Y:S01]  /*52b0*/  @P2 MUFU.RCP R4, R11 ;  /* 0x0000000b00042308 */ /* 0x000e220000001000 */
        /* <DEDUP_REMOVED lines=59> */
[----:B0-----:R-:W-:Y:S01]  /*5670*/  FMUL.FTZ R10, R83, R4 ;  /* 0x00000004530a7220 */ /* 0x001fe20000410000 */
[----:B------:R-:W-:-:S02]  /*5680*/  IMAD.MOV.U32 R9, RZ, RZ, -0x800000 ;  /* 0xff800000ff097424 */ /* 0x000fc400078e00ff */
        /* <DEDUP_REMOVED lines=63> */
[----:B------:R-:W-:Y:S01]  /*5a80*/  @P1 FFMA.FTZ R9, R5, R0, R6 ;  /* 0x0000000005091223 */ /* 0x000fe20000010006 */
[----:B--2---:R-:W-:-:S07]  /*5a90*/  @P2 FFMA.FTZ R8, R13, R3, R14 ;  /* 0x000000030d082223 */ /* 0x004fce000001000e */
.L_x_376:
[----:B------:R-:W0:Y:S01]  /*5aa0*/  S2R R3, SR_CgaCtaId ;  /* 0x0000000000037919 */ /* 0x000e220000008800 */
[----:B------:R-:W-:Y:S01]  /*5ab0*/  MOV R0, 0x400 ;  /* 0x0000040000007802 */ /* 0x000fe20000000f00 */
[----:B------:R-:W-:Y:S01]  /*5ac0*/  BSSY B0, `(.L_x_397) ;  /* 0x00002db000007945 */ /* 0x000fe20003800000 */
[----:B------:R-:W-:Y:S02]  /*5ad0*/  BAR.SYNC.DEFER_BLOCKING 0x5, 0x180 ;  /* 0x0146000000007b1d */ /* 0x000fe40000010000 */
[----:B0-----:R-:W-:-:S05]  /*5ae0*/  LEA R0, R3, R0, 0x18 ;  /* 0x0000000003007211 */ /* 0x001fca00078ec0ff */
[----:B------:R-:W0:Y:S02]  /*5af0*/  LDS.128 R4, [R0+0x228d0] ;  /* 0x0228d00000047984 */ /* 0x000e240000000c00 */
[----:B0-----:R-:W-:Y:S02]  /*5b00*/  R2UR UR5, R5 ;  /* 0x00000000050572ca */ /* 0x001fe400000e0000 */
[----:B------:R-:W-:Y:S01]  /*5b10*/  R2UR UR6, R6 ;  /* 0x00000000060672ca */ /* 0x000fe200000e0000 */
[----:B------:R-:W-:Y:S06]  /*5b20*/  BAR.ARV 0x4, 0x180 ;  /* 0x0106000000007b1d */ /* 0x000fec0000002000 */
[----:B------:R-:W-:Y:S08]  /*5b30*/  @P0 BRA `(.L_x_398) ;  /* 0x0000001c00e40947 */ /* 0x000ff00003800000 */
[----:B------:R-:W0:Y:S01]  /*5b40*/  S2R R3, SR_SWINHI ;  /* 0x0000000000037919 */ /* 0x000e220000002f00 */
[----:B------:R-:W-:Y:S01]  /*5b50*/  F2FP.BF16.F32.PACK_AB R24, R25, R24 ;  /* 0x000000181918723e */ /* 0x000fe200000010ff */
[----:B------:R-:W-:Y:S01]  /*5b60*/  ULDC.64 UR8, c[0x0][0xc00] ;  /* 0x0003000000087ab9 */ /* 0x000fe20000000a00 */
[----:B------:R-:W-:Y:S01]  /*5b70*/  F2FP.BF16.F32.PACK_AB R25, R163, R26 ;  /* 0x0000001aa319723e */ /* 0x000fe200000010ff */
[----:B------:R-:W-:Y:S01]  /*5b80*/  UISETP.NE.U32.AND UP0, UPT, UR8, URZ, UPT ;  /* 0x0000003f0800728c */ /* 0x000fe2000bf05070 */
[----:B------:R-:W-:Y:S01]  /*5b90*/  F2FP.BF16.F32.PACK_AB R32, R33, R32 ;  /* 0x000000202120723e */ /* 0x000fe200000010ff */
[----:B------:R-:W-:Y:S01]  /*5ba0*/  USHF.L.U32 UR10, UR46, 0x2, URZ ;  /* 0x000000022e0a7899 */ /* 0x000fe2000800063f */
[----:B------:R-:W-:Y:S01]  /*5bb0*/  F2FP.BF16.F32.PACK_AB R26, R29, R28 ;  /* 0x0000001c1d1a723e */ /* 0x000fe200000010ff */
[----:B------:R-:W-:Y:S01]  /*5bc0*/  UISETP.NE.AND.EX UP0, UPT, UR9, URZ, UPT, UP0 ;  /* 0x0000003f0900728c */ /* 0x000fe2000bf05300 */
[----:B------:R-:W-:Y:S01]  /*5bd0*/  F2FP.BF16.F32.PACK_AB R27, R12, R27 ;  /* 0x0000001b0c1b723e */ /* 0x000fe200000010ff */
[----:B------:R-:W-:Y:S01]  /*5be0*/  USHF.L.U64.HI UR11, UR46, 0x2, UR45 ;  /* 0x000000022e0b7899 */ /* 0x000fe2000801022d */
[----:B------:R-:W-:Y:S01]  /*5bf0*/  F2FP.BF16.F32.PACK_AB R33, R162, R34 ;  /* 0x00000022a221723e */ /* 0x000fe200000010ff */
[----:B------:R-:W-:Y:S01]  /*5c00*/  UIADD3 UR4, UP1, UR10, UR8, URZ ;  /* 0x000000080a047290 */ /* 0x000fe2000ff3e03f */
[----:B------:R-:W-:-:S02]  /*5c10*/  F2FP.BF16.F32.PACK_AB R40, R41, R40 ;  /* 0x000000282928723e */ /* 0x000fc400000010ff */
[----:B------:R-:W-:Y:S01]  /*5c20*/  F2FP.BF16.F32.PACK_AB R34, R37, R36 ;  /* 0x000000242522723e */ /* 0x000fe200000010ff */
[----:B------:R-:W-:Y:S01]  /*5c30*/  UIADD3.X UR7, UR11, UR9, URZ, UP1, !UPT ;  /* 0x000000090b077290 */ /* 0x000fe20008ffe43f */
[----:B------:R-:W-:Y:S02]  /*5c40*/  F2FP.BF16.F32.PACK_AB R35, R161, R35 ;  /* 0x00000023a123723e */ /* 0x000fe400000010ff */
[----:B------:R-:W-:Y:S01]  /*5c50*/  F2FP.BF16.F32.PACK_AB R41, R160, R42 ;  /* 0x0000002aa029723e */ /* 0x000fe200000010ff */
[----:B------:R-:W-:Y:S01]  /*5c60*/  ULDC.64 UR8, c[0x0][0xc08] ;  /* 0x0003020000087ab9 */ /* 0x000fe20000000a00 */
[----:B------:R-:W-:Y:S02]  /*5c70*/  F2FP.BF16.F32.PACK_AB R48, R49, R48 ;  /* 0x000000303130723e */ /* 0x000fe400000010ff */
[----:B------:R-:W-:Y:S02]  /*5c80*/  F2FP.BF16.F32.PACK_AB R42, R45, R44 ;  /* 0x0000002c2d2a723e */ /* 0x000fe400000010ff */
[----:B------:R-:W-:-:S02]  /*5c90*/  F2FP.BF16.F32.PACK_AB R43, R159, R43 ;  /* 0x0000002b9f2b723e */ /* 0x000fc400000010ff */
[----:B------:R-:W-:Y:S02]  /*5ca0*/  F2FP.BF16.F32.PACK_AB R49, R158, R50 ;  /* 0x000000329e31723e */ /* 0x000fe400000010ff */
[----:B------:R-:W-:Y:S02]  /*5cb0*/  F2FP.BF16.F32.PACK_AB R56, R57, R56 ;  /* 0x000000383938723e */ /* 0x000fe400000010ff */
[----:B------:R-:W-:Y:S02]  /*5cc0*/  F2FP.BF16.F32.PACK_AB R50, R53, R52 ;  /* 0x000000343532723e */ /* 0x000fe400000010ff */
[----:B------:R-:W-:Y:S02]  /*5cd0*/  MOV R4, R0 ;  /* 0x0000000000047202 */ /* 0x000fe40000000f00 */
[----:B0-----:R-:W-:Y:S02]  /*5ce0*/  MOV R5, R3 ;  /* 0x0000000300057202 */ /* 0x001fe40000000f00 */
[----:B------:R-:W-:-:S02]  /*5cf0*/  F2FP.BF16.F32.PACK_AB R51, R157, R51 ;  /* 0x000000339d33723e */ /* 0x000fc400000010ff */
[----:B------:R-:W-:Y:S01]  /*5d00*/  F2FP.BF16.F32.PACK_AB R57, R156, R58 ;  /* 0x0000003a9c39723e */ /* 0x000fe200000010ff */
[----:B------:R-:W-:Y:S01]  /*5d10*/  IMAD.WIDE R114, R204, 0x2, R4 ;  /* 0x00000002cc727825 */ /* 0x000fe200078e0204 */
[----:B------:R-:W-:Y:S02]  /*5d20*/  F2FP.BF16.F32.PACK_AB R64, R65, R64 ;  /* 0x000000404140723e */ /* 0x000fe400000010ff */
[----:B------:R-:W-:Y:S02]  /*5d30*/  F2FP.BF16.F32.PACK_AB R58, R61, R60 ;  /* 0x0000003c3d3a723e */ /* 0x000fe400000010ff */
[C---:B------:R-:W-:Y:S02]  /*5d40*/  IADD3 R175, P1, R114.reuse, 0x20, RZ ;  /* 0x0000002072af7810 */ /* 0x040fe40007f3e0ff */
[C---:B------:R-:W-:Y:S02]  /*5d50*/  IADD3 R177, P0, R114.reuse, 0x40, RZ ;  /* 0x0000004072b17810 */ /* 0x040fe40007f1e0ff */
[C---:B------:R-:W-:Y:S01]  /*5d60*/  IADD3 R179, P4, R114.reuse, 0x60, RZ ;  /* 0x0000006072b37810 */ /* 0x040fe20007f9e0ff */
[--C-:B------:R-:W-:Y:S01]  /*5d70*/  IMAD.X R15, RZ, RZ, R115.reuse, P1 ;  /* 0x000000ffff0f7224 */ /* 0x100fe200008e0673 */
[C---:B------:R-:W-:Y:S01]  /*5d80*/  LOP3.LUT R13, R114.reuse, 0x380, RZ, 0xc0, !PT ;  /* 0x00000380720d7812 */ /* 0x040fe200078ec0ff */
[--C-:B------:R-:W-:Y:S01]  /*5d90*/  IMAD.X R21, RZ, RZ, R115.reuse, P0 ;  /* 0x000000ffff157224 */ /* 0x100fe200000e0673 */
[C---:B------:R-:W-:Y:S01]  /*5da0*/  IADD3 R181, P3, R114.reuse, 0x4000, RZ ;  /* 0x0000400072b57810 */ /* 0x040fe20007f7e0ff */
[----:B------:R-:W-:Y:S01]  /*5db0*/  IMAD.X R31, RZ, RZ, R115, P4 ;  /* 0x000000ffff1f7224 */ /* 0x000fe200020e0673 */
[----:B------:R-:W-:-:S02]  /*5dc0*/  IADD3 R183, P6, R114, 0x4020, RZ ;  /* 0x0000402072b77810 */ /* 0x000fc40007fde0ff */
[C---:B------:R-:W-:Y:S01]  /*5dd0*/  IADD3 R185, P5, R114.reuse, 0x4040, RZ ;  /* 0x0000404072b97810 */ /* 0x040fe20007fbe0ff */
[--C-:B------:R-:W-:Y:S01]  /*5de0*/  IMAD.X R39, RZ, RZ, R115.reuse, P3 ;  /* 0x000000ffff277224 */ /* 0x100fe200018e0673 */
[C---:B------:R-:W-:Y:S01]  /*5df0*/  IADD3 R187, P2, R114.reuse, 0x4060, RZ ;  /* 0x0000406072bb7810 */ /* 0x040fe20007f5e0ff */
[--C-:B------:R-:W-:Y:S01]  /*5e00*/  IMAD.X R47, RZ, RZ, R115.reuse, P6 ;  /* 0x000000ffff2f7224 */ /* 0x100fe200030e0673 */
[----:B------:R-:W-:Y:S01]  /*5e10*/  IADD3 R189, P1, R114, 0x8000, RZ ;  /* 0x0000800072bd7810 */ /* 0x000fe20007f3e0ff */
[--C-:B------:R-:W-:Y:S01]  /*5e20*/  IMAD.X R55, RZ, RZ, R115.reuse, P5 ;  /* 0x000000ffff377224 */ /* 0x100fe200028e0673 */
[----:B------:R-:W-:Y:S01]  /*5e30*/  LOP3.LUT R14, R175, 0x380, RZ, 0xc0, !PT ;  /* 0x00000380af0e7812 */ /* 0x000fe200078ec0ff */
[--C-:B------:R-:W-:Y:S01]  /*5e40*/  IMAD.X R63, RZ, RZ, R115.reuse, P2 ;  /* 0x000000ffff3f7224 */ /* 0x100fe200010e0673 */
[----:B------:R-:W-:Y:S01]  /*5e50*/  LOP3.LUT R20, R177, 0x380, RZ, 0xc0, !PT ;  /* 0x00000380b1147812 */ /* 0x000fe200078ec0ff */
[----:B------:R-:W-:Y:S01]  /*5e60*/  IMAD.X R71, RZ, RZ, R115, P1 ;  /* 0x000000ffff477224 */ /* 0x000fe200008e0673 */
[----:B------:R-:W-:-:S02]  /*5e70*/  LOP3.LUT R30, R179, 0x380, RZ, 0xc0, !PT ;  /* 0x00000380b31e7812 */ /* 0x000fc400078ec0ff */
[----:B------:R-:W-:Y:S02]  /*5e80*/  SHF.R.U64 R13, R13, 0x3, RZ ;  /* 0x000000030d0d7819 */ /* 0x000fe400000012ff */
[----:B------:R-:W-:Y:S02]  /*5e90*/  LOP3.LUT R38, R181, 0x380, RZ, 0xc0, !PT ;  /* 0x00000380b5267812 */ /* 0x000fe400078ec0ff */
[----:B------:R-:W-:Y:S02]  /*5ea0*/  IADD3 R191, P0, R114, 0x8020, RZ ;  /* 0x0000802072bf7810 */ /* 0x000fe40007f1e0ff */
[----:B------:R-:W-:Y:S02]  /*5eb0*/  SHF.R.U64 R14, R14, 0x3, RZ ;  /* 0x000000030e0e7819 */ /* 0x000fe400000012ff */
[----:B------:R-:W-:Y:S01]  /*5ec0*/  LOP3.LUT R46, R183, 0x380, RZ, 0xc0, !PT ;  /* 0x00000380b72e7812 */ /* 0x000fe200078ec0ff */
[----:B------:R-:W-:Y:S01]  /*5ed0*/  IMAD.X R79, RZ, RZ, R115, P0 ;  /* 0x000000ffff4f7224 */ /* 0x000fe200000e0673 */
[----:B------:R-:W-:-:S02]  /*5ee0*/  IADD3 R193, P4, R114, 0x8040, RZ ;  /* 0x0000804072c17810 */ /* 0x000fc40007f9e0ff */
[----:B------:R-:W-:Y:S02]  /*5ef0*/  SHF.R.U64 R20, R20, 0x3, RZ ;  /* 0x0000000314147819 */ /* 0x000fe400000012ff */
[----:B------:R-:W-:Y:S01]  /*5f00*/  LOP3.LUT R54, R185, 0x380, RZ, 0xc0, !PT ;  /* 0x00000380b9367812 */ /* 0x000fe200078ec0ff */
[--C-:B------:R-:W-:Y:S01]  /*5f10*/  IMAD.X R95, RZ, RZ, R115.reuse, P4 ;  /* 0x000000ffff5f7224 */ /* 0x100fe200020e0673 */
[C---:B------:R-:W-:Y:S02]  /*5f20*/  IADD3 R195, P3, R114.reuse, 0x8060, RZ ;  /* 0x0000806072c37810 */ /* 0x040fe40007f7e0ff */
[C---:B------:R-:W-:Y:S02]  /*5f30*/  IADD3 R197, P6, R114.reuse, 0xc000, RZ ;  /* 0x0000c00072c57810 */ /* 0x040fe40007fde0ff */
[C---:B------:R-:W-:Y:S01]  /*5f40*/  IADD3 R3, P5, R114.reuse, 0xc020, RZ ;  /* 0x0000c02072037810 */ /* 0x040fe20007fbe0ff */
[--C-:B------:R-:W-:Y:S01]  /*5f50*/  IMAD.X R99, RZ, RZ, R115.reuse, P3 ;  /* 0x000000ffff637224 */ /* 0x100fe200018e0673 */
[C---:B------:R-:W-:Y:S01]  /*5f60*/  IADD3 R110, P2, R114.reuse, 0xc040, RZ ;  /* 0x0000c040726e7810 */ /* 0x040fe20007f5e0ff */
[--C-:B------:R-:W-:Y:S01]  /*5f70*/  IMAD.X R103, RZ, RZ, R115.reuse, P6 ;  /* 0x000000ffff677224 */ /* 0x100fe200030e0673 */
[----:B------:R-:W-:Y:S01]  /*5f80*/  IADD3 R6, P1, R114, 0xc060, RZ ;  /* 0x0000c06072067810 */ /* 0x000fe20007f3e0ff */
[--C-:B------:R-:W-:Y:S01]  /*5f90*/  IMAD.X R107, RZ, RZ, R115.reuse, P5 ;  /* 0x000000ffff6b7224 */ /* 0x100fe200028e0673 */
[----:B------:R-:W-:Y:S01]  /*5fa0*/  SHF.R.U64 R30, R30, 0x3, RZ ;  /* 0x000000031e1e7819 */ /* 0x000fe200000012ff */
[----:B------:R-:W-:Y:S01]  /*5fb0*/  IMAD.X R111, RZ, RZ, R115, P2 ;  /* 0x000000ffff6f7224 */ /* 0x000fe200010e0673 */
[----:B------:R-:W-:-:S02]  /*5fc0*/  LOP3.LUT R62, R187, 0x380, RZ, 0xc0, !PT ;  /* 0x00000380bb3e7812 */ /* 0x000fc400078ec0ff */
[----:B------:R-:W-:Y:S01]  /*5fd0*/  LOP3.LUT R114, R13, R114, RZ, 0x3c, !PT ;  /* 0x000000720d727212 */ /* 0x000fe200078e3cff */
[----:B------:R-:W-:Y:S01]  /*5fe0*/  IMAD.X R13, RZ, RZ, R115, P1 ;  /* 0x000000ffff0d7224 */ /* 0x000fe200008e0673 */
[----:B------:R-:W-:Y:S02]  /*5ff0*/  SHF.R.U64 R38, R38, 0x3, RZ ;  /* 0x0000000326267819 */ /* 0x000fe400000012ff */
[----:B------:R-:W-:Y:S02]  /*6000*/  LOP3.LUT R70, R189, 0x380, RZ, 0xc0, !PT ;  /* 0x00000380bd467812 */ /* 0x000fe400078ec0ff */
[----:B------:R-:W-:Y:S02]  /*6010*/  LOP3.LUT R14, R14, R175, RZ, 0x3c, !PT ;  /* 0x000000af0e0e7212 */ /* 0x000fe400078e3cff */
[----:B------:R-:W-:Y:S02]  /*6020*/  SHF.R.U64 R46, R46, 0x3, RZ ;  /* 0x000000032e2e7819 */ /* 0x000fe400000012ff */
[----:B------:R-:W-:-:S02]  /*6030*/  LOP3.LUT R78, R191, 0x380, RZ, 0xc0, !PT ;  /* 0x00000380bf4e7812 */ /* 0x000fc400078ec0ff */
[----:B------:R-:W-:Y:S02]  /*6040*/  LOP3.LUT R20, R20, R177, RZ, 0x3c, !PT ;  /* 0x000000b114147212 */ /* 0x000fe400078e3cff */
        /* <DEDUP_REMOVED lines=8> */
[----:B------:R-:W-:Y:S01]  /*60d0*/  MOV R114, R114 ;  /* 0x0000007200727202 */ /* 0x000fe20000000f00 */
[----:B------:R-:W-:Y:S01]  /*60e0*/  BAR.SYNC.DEFER_BLOCKING 0x1, 0x100 ;  /* 0x0044000000007b1d */ /* 0x000fe20000010000 */
[----:B------:R-:W-:Y:S02]  /*60f0*/  LOP3.LUT R46, R46, R183, RZ, 0x3c, !PT ;  /* 0x000000b72e2e7212 */ /* 0x000fe400078e3cff */
[----:B------:R-:W-:-:S02]  /*6100*/  SHF.R.U64 R78, R78, 0x3, RZ ;  /* 0x000000034e4e7819 */ /* 0x000fc400000012ff */
[----:B------:R-:W-:Y:S02]  /*6110*/  LOP3.LUT R106, R3, 0x380, RZ, 0xc0, !PT ;  /* 0x00000380036a7812 */ /* 0x000fe400078ec0ff */
[----:B------:R-:W-:Y:S02]  /*6120*/  LOP3.LUT R115, R110, 0x380, RZ, 0xc0, !PT ;  /* 0x000003806e737812 */ /* 0x000fe400078ec0ff */
[----:B------:R-:W-:Y:S02]  /*6130*/  MOV R14, R14 ;  /* 0x0000000e000e7202 */ /* 0x000fe40000000f00 */
[----:B------:R-:W-:Y:S02]  /*6140*/  LOP3.LUT R54, R54, R185, RZ, 0x3c, !PT ;  /* 0x000000b936367212 */ /* 0x000fe400078e3cff */
[----:B------:R-:W-:Y:S02]  /*6150*/  SHF.R.U64 R94, R94, 0x3, RZ ;  /* 0x000000035e5e7819 */ /* 0x000fe400000012ff */
[----:B------:R-:W-:-:S02]  /*6160*/  LOP3.LUT R163, R6, 0x380, RZ, 0xc0, !PT ;  /* 0x0000038006a37812 */ /* 0x000fc400078ec0ff */
[----:B------:R-:W-:Y:S02]  /*6170*/  MOV R20, R20 ;  /* 0x0000001400147202 */ /* 0x000fe40000000f00 */
[----:B------:R-:W-:Y:S02]  /*6180*/  LOP3.LUT R62, R62, R187, RZ, 0x3c, !PT ;  /* 0x000000bb3e3e7212 */ /* 0x000fe400078e3cff */
[----:B------:R-:W-:Y:S02]  /*6190*/  SHF.R.U64 R98, R98, 0x3, RZ ;  /* 0x0000000362627819 */ /* 0x000fe400000012ff */
[----:B------:R-:W-:Y:S01]  /*61a0*/  MOV R30, R30 ;  /* 0x0000001e001e7202 */ /* 0x000fe20000000f00 */
[----:B------:R0:W-:Y:S01]  /*61b0*/  STSM.16.M88.4 [R114], R24 ;  /* 0x0000001872007844 */ /* 0x0001e20000000200 */
[----:B------:R-:W-:Y:S02]  /*61c0*/  LOP3.LUT R70, R70, R189, RZ, 0x3c, !PT ;  /* 0x000000bd46467212 */ /* 0x000fe400078e3cff */
[----:B------:R-:W-:Y:S01]  /*61d0*/  SHF.R.U64 R102, R102, 0x3, RZ ;  /* 0x0000000366667819 */ /* 0x000fe200000012ff */
[----:B------:R-:W-:Y:S01]  /*61e0*/  STSM.16.M88.4 [R14], R32 ;  /* 0x000000200e007844 */ /* 0x000fe20000000200 */
[----:B------:R-:W-:-:S02]  /*61f0*/  MOV R38, R38 ;  /* 0x0000002600267202 */ /* 0x000fc40000000f00 */
[----:B------:R-:W-:Y:S01]  /*6200*/  F2FP.BF16.F32.PACK_AB R59, R155, R59 ;  /* 0x0000003b9b3b723e */ /* 0x000fe200000010ff */
[----:B------:R-:W-:Y:S01]  /*6210*/  STSM.16.M88.4 [R20], R40 ;  /* 0x0000002814007844 */ /* 0x000fe20000000200 */
[----:B------:R-:W-:Y:S02]  /*6220*/  F2FP.BF16.F32.PACK_AB R65, R154, R66 ;  /* 0x000000429a41723e */ /* 0x000fe400000010ff */
[----:B------:R-:W-:Y:S01]  /*6230*/  F2FP.BF16.F32.PACK_AB R72, R73, R72 ;  /* 0x000000484948723e */ /* 0x000fe200000010ff */
[----:B------:R-:W-:Y:S01]  /*6240*/  STSM.16.M88.4 [R30], R48 ;  /* 0x000000301e007844 */ /* 0x000fe20000000200 */
[----:B------:R-:W-:Y:S02]  /*6250*/  LOP3.LUT R78, R78, R191, RZ, 0x3c, !PT ;  /* 0x000000bf4e4e7212 */ /* 0x000fe400078e3cff */
[----:B------:R-:W-:Y:S01]  /*6260*/  SHF.R.U64 R28, R106, 0x3, RZ ;  /* 0x000000036a1c7819 */ /* 0x000fe200000012ff */
[----:B------:R-:W-:Y:S01]  /*6270*/  STSM.16.M88.4 [R38], R56 ;  /* 0x0000003826007844 */ /* 0x000fe20000000200 */
[----:B------:R-:W-:-:S02]  /*6280*/  SHF.R.U64 R29, R115, 0x3, RZ ;  /* 0x00000003731d7819 */ /* 0x000fc400000012ff */
[----:B------:R-:W-:Y:S02]  /*6290*/  MOV R46, R46 ;  /* 0x0000002e002e7202 */ /* 0x000fe40000000f00 */
[----:B------:R-:W-:Y:S02]  /*62a0*/  F2FP.BF16.F32.PACK_AB R66, R69, R68 ;  /* 0x000000444542723e */ /* 0x000fe400000010ff */
[----:B------:R-:W-:Y:S02]  /*62b0*/  F2FP.BF16.F32.PACK_AB R67, R153, R67 ;  /* 0x000000439943723e */ /* 0x000fe400000010ff */
[----:B------:R-:W-:Y:S02]  /*62c0*/  F2FP.BF16.F32.PACK_AB R73, R152, R74 ;  /* 0x0000004a9849723e */ /* 0x000fe400000010ff */
[----:B------:R-:W-:Y:S01]  /*62d0*/  F2FP.BF16.F32.PACK_AB R80, R81, R80 ;  /* 0x000000505150723e */ /* 0x000fe200000010ff */
[----:B------:R-:W-:Y:S01]  /*62e0*/  STSM.16.M88.4 [R46], R64 ;  /* 0x000000402e007844 */ /* 0x000fe20000000200 */
[----:B------:R-:W-:-:S02]  /*62f0*/  LOP3.LUT R94, R94, R193, RZ, 0x3c, !PT ;  /* 0x000000c15e5e7212 */ /* 0x000fc400078e3cff */
[----:B------:R-:W-:Y:S02]  /*6300*/  SHF.R.U64 R115, R163, 0x3, RZ ;  /* 0x00000003a3737819 */ /* 0x000fe400000012ff */
[----:B------:R-:W-:Y:S02]  /*6310*/  MOV R54, R54 ;  /* 0x0000003600367202 */ /* 0x000fe40000000f00 */
[----:B------:R-:W-:Y:S02]  /*6320*/  F2FP.BF16.F32.PACK_AB R74, R77, R76 ;  /* 0x0000004c4d4a723e */ /* 0x000fe400000010ff */
[----:B------:R-:W-:Y:S01]  /*6330*/  F2FP.BF16.F32.PACK_AB R75, R11, R75 ;  /* 0x0000004b0b4b723e */ /* 0x000fe200000010ff */
[----:B------:R-:W-:Y:S01]  /*6340*/  IMAD.U32 R11, RZ, RZ, UR7 ;  /* 0x00000007ff0b7e24 */ /* 0x000fe2000f8e00ff */
[----:B------:R-:W-:Y:S01]  /*6350*/  F2FP.BF16.F32.PACK_AB R81, R10, R82 ;  /* 0x000000520a51723e */ /* 0x000fe200000010ff */
[----:B------:R-:W-:Y:S01]  /*6360*/  IMAD.U32 R10, RZ, RZ, UR4 ;  /* 0x00000004ff0a7e24 */ /* 0x000fe2000f8e00ff */
[----:B------:R-:W-:Y:S01]  /*6370*/  LOP3.LUT R98, R98, R195, RZ, 0x3c, !PT ;  /* 0x000000c362627212 */ /* 0x000fe200078e3cff */
[----:B------:R-:W-:Y:S01]  /*6380*/  STSM.16.M88.4 [R54], R72 ;  /* 0x0000004836007844 */ /* 0x000fe20000000200 */
[----:B------:R-:W-:-:S02]  /*6390*/  MOV R62, R62 ;  /* 0x0000003e003e7202 */ /* 0x000fc40000000f00 */
[----:B------:R-:W-:Y:S02]  /*63a0*/  F2FP.BF16.F32.PACK_AB R82, R85, R84 ;  /* 0x000000545552723e */ /* 0x000fe400000010ff */
[----:B------:R-:W-:Y:S02]  /*63b0*/  F2FP.BF16.F32.PACK_AB R83, R83, R86 ;  /* 0x000000565353723e */ /* 0x000fe400000010ff */
[----:B------:R-:W-:Y:S02]  /*63c0*/  LOP3.LUT R102, R102, R197, RZ, 0x3c, !PT ;  /* 0x000000c566667212 */ /* 0x000fe400078e3cff */
[----:B------:R-:W-:Y:S01]  /*63d0*/  MOV R70, R70 ;  /* 0x0000004600467202 */ /* 0x000fe20000000f00 */
[----:B------:R1:W-:Y:S01]  /*63e0*/  STSM.16.M88.4 [R62], R80 ;  /* 0x000000503e007844 */ /* 0x0003e20000000200 */
[----:B------:R-:W-:Y:S02]  /*63f0*/  F2FP.BF16.F32.PACK_AB R84, R89, R88 ;  /* 0x000000585954723e */ /* 0x000fe400000010ff */
[----:B------:R-:W-:-:S02]  /*6400*/  F2FP.BF16.F32.PACK_AB R85, R91, R90 ;  /* 0x0000005a5b55723e */ /* 0x000fc400000010ff */
[----:B------:R-:W-:Y:S02]  /*6410*/  F2FP.BF16.F32.PACK_AB R86, R93, R92 ;  /* 0x0000005c5d56723e */ /* 0x000fe400000010ff */
[----:B------:R-:W-:Y:S02]  /*6420*/  F2FP.BF16.F32.PACK_AB R87, R164, R87 ;  /* 0x00000057a457723e */ /* 0x000fe400000010ff */
[----:B------:R-:W-:Y:S02]  /*6430*/  F2FP.BF16.F32.PACK_AB R165, R166, R165 ;  /* 0x000000a5a6a5723e */ /* 0x000fe400000010ff */
[----:B------:R-:W-:Y:S01]  /*6440*/  LOP3.LUT R106, R28, R3, RZ, 0x3c, !PT ;  /* 0x000000031c6a7212 */ /* 0x000fe200078e3cff */
[----:B------:R2:W-:Y:S01]  /*6450*/  STSM.16.M88.4 [R70], R84 ;  /* 0x0000005446007844 */ /* 0x0005e20000000200 */
[----:B------:R-:W-:Y:S02]  /*6460*/  MOV R78, R78 ;  /* 0x0000004e004e7202 */ /* 0x000fe40000000f00 */
[----:B------:R-:W-:-:S02]  /*6470*/  F2FP.BF16.F32.PACK_AB R164, R97, R96 ;  /* 0x0000006061a4723e */ /* 0x000fc400000010ff */
[----:B------:R-:W-:Y:S02]  /*6480*/  F2FP.BF16.F32.PACK_AB R167, R168, R167 ;  /* 0x000000a7a8a7723e */ /* 0x000fe400000010ff */
[----:B------:R-:W-:Y:S02]  /*6490*/  F2FP.BF16.F32.PACK_AB R169, R170, R169 ;  /* 0x000000a9aaa9723e */ /* 0x000fe400000010ff */
[----:B------:R-:W-:Y:S02]  /*64a0*/  LOP3.LUT R110, R29, R110, RZ, 0x3c, !PT ;  /* 0x0000006e1d6e7212 */ /* 0x000fe400078e3cff */
[----:B------:R-:W-:Y:S02]  /*64b0*/  LOP3.LUT R12, R115, R6, RZ, 0x3c, !PT ;  /* 0x00000006730c7212 */ /* 0x000fe400078e3cff */
[----:B------:R-:W-:Y:S02]  /*64c0*/  MOV R94, R94 ;  /* 0x0000005e005e7202 */ /* 0x000fe40000000f00 */
[----:B------:R-:W-:-:S02]  /*64d0*/  F2FP.BF16.F32.PACK_AB R171, R172, R171 ;  /* 0x000000abacab723e */ /* 0x000fc400000010ff */
[----:B------:R-:W-:Y:S02]  /*64e0*/  F2FP.BF16.F32.PACK_AB R112, R113, R112 ;  /* 0x000000707170723e */ /* 0x000fe400000010ff */
[----:B------:R-:W-:Y:S02]  /*64f0*/  F2FP.BF16.F32.PACK_AB R120, R121, R120 ;  /* 0x000000787978723e */ /* 0x000fe400000010ff */
[----:B0-----:R-:W-:Y:S02]  /*6500*/  F2FP.BF16.F32.PACK_AB R114, R117, R116 ;  /* 0x000000747572723e */ /* 0x001fe400000010ff */
[----:B------:R-:W-:Y:S02]  /*6510*/  F2FP.BF16.F32.PACK_AB R128, R129, R128 ;  /* 0x000000808180723e */ /* 0x000fe400000010ff */
[----:B------:R-:W-:Y:S02]  /*6520*/  F2FP.BF16.F32.PACK_AB R136, R137, R136 ;  /* 0x000000888988723e */ /* 0x000fe400000010ff */
[----:B------:R-:W-:-:S02]  /*6530*/  F2FP.BF16.F32.PACK_AB R144, R145, R144 ;  /* 0x000000909190723e */ /* 0x000fc400000010ff */
[----:B------:R-:W-:Y:S01]  /*6540*/  PLOP3.LUT P0, PT, PT, PT, UP0, 0x80, 0x0 ;  /* 0x000000000000781c */ /* 0x000fe20003f0f008 */
[----:B------:R-:W-:Y:S01]  /*6550*/  UISETP.NE.U32.AND UP1, UPT, UR8, URZ, UPT ;  /* 0x0000003f0800728c */ /* 0x000fe2000bf25070 */
[----:B------:R-:W-:Y:S01]  /*6560*/  F2FP.BF16.F32.PACK_AB R166, R101, R100 ;  /* 0x0000006465a6723e */ /* 0x000fe200000010ff */
[----:B------:R-:W-:Y:S01]  /*6570*/  ULDC UR7, c[0x0][0xa88] ;  /* 0x0002a20000077ab9 */ /* 0x000fe20000000800 */
[----:B------:R-:W-:Y:S01]  /*6580*/  F2FP.BF16.F32.PACK_AB R168, R105, R104 ;  /* 0x0000006869a8723e */ /* 0x000fe200000010ff */
[----:B------:R-:W-:Y:S01]  /*6590*/  UMOV UR4, URZ ;  /* 0x0000003f00047c82 */ /* 0x000fe20008000000 */
[----:B------:R-:W-:Y:S01]  /*65a0*/  F2FP.BF16.F32.PACK_AB R170, R109, R108 ;  /* 0x0000006c6daa723e */ /* 0x000fe200000010ff */
[----:B------:R2:W-:Y:S01]  /*65b0*/  STSM.16.M88.4 [R78], R164 ;  /* 0x000000a44e007844 */ /* 0x0005e20000000200 */
[----:B------:R-:W-:Y:S01]  /*65c0*/  MOV R98, R98 ;  /* 0x0000006200627202 */ /* 0x000fe20000000f00 */
[----:B-1----:R-:W0:Y:S01]  /*65d0*/  LDC R80, c[0x0][0xbe8] ;  /* 0x0002fa00ff507b82 */ /* 0x002e220000000800 */
[----:B------:R-:W-:Y:S01]  /*65e0*/  F2FP.BF16.F32.PACK_AB R113, R174, R173 ;  /* 0x000000adae71723e */ /* 0x000fe200000010ff */
[----:B------:R2:W-:Y:S01]  /*65f0*/  STSM.16.M88.4 [R94], R168 ;  /* 0x000000a85e007844 */ /* 0x0005e20000000200 */
[----:B------:R-:W-:-:S02]  /*6600*/  F2FP.BF16.F32.PACK_AB R115, R119, R118 ;  /* 0x000000767773723e */ /* 0x000fc400000010ff */
[----:B------:R-:W-:Y:S02]  /*6610*/  F2FP.BF16.F32.PACK_AB R121, R123, R122 ;  /* 0x0000007a7b79723e */ /* 0x000fe400000010ff */
[----:B------:R-:W-:Y:S01]  /*6620*/  MOV R102, R102 ;  /* 0x0000006600667202 */ /* 0x000fe20000000f00 */
[----:B------:R2:W-:Y:S01]  /*6630*/  STSM.16.M88.4 [R98], R112 ;  /* 0x0000007062007844 */ /* 0x0005e20000000200 */
[----:B------:R-:W-:Y:S02]  /*6640*/  F2FP.BF16.F32.PACK_AB R122, R125, R124 ;  /* 0x0000007c7d7a723e */ /* 0x000fe400000010ff */
[----:B------:R-:W-:Y:S02]  /*6650*/  F2FP.BF16.F32.PACK_AB R123, R127, R126 ;  /* 0x0000007e7f7b723e */ /* 0x000fe400000010ff */
[----:B------:R-:W-:Y:S02]  /*6660*/  F2FP.BF16.F32.PACK_AB R129, R131, R130 ;  /* 0x000000828381723e */ /* 0x000fe400000010ff */
[----:B------:R-:W-:Y:S01]  /*6670*/  MOV R106, R106 ;  /* 0x0000006a006a7202 */ /* 0x000fe20000000f00 */
[----:B------:R2:W-:Y:S01]  /*6680*/  STSM.16.M88.4 [R102], R120 ;  /* 0x0000007866007844 */ /* 0x0005e20000000200 */
[----:B------:R-:W-:-:S02]  /*6690*/  F2FP.BF16.F32.PACK_AB R130, R133, R132 ;  /* 0x000000848582723e */ /* 0x000fc400000010ff */
[----:B------:R-:W-:Y:S02]  /*66a0*/  F2FP.BF16.F32.PACK_AB R131, R135, R134 ;  /* 0x000000868783723e */ /* 0x000fe400000010ff */
[----:B------:R-:W-:Y:S02]  /*66b0*/  F2FP.BF16.F32.PACK_AB R137, R139, R138 ;  /* 0x0000008a8b89723e */ /* 0x000fe400000010ff */
[----:B------:R-:W-:Y:S01]  /*66c0*/  MOV R110, R110 ;  /* 0x0000006e006e7202 */ /* 0x000fe20000000f00 */
[----:B------:R2:W-:Y:S01]  /*66d0*/  STSM.16.M88.4 [R106], R128 ;  /* 0x000000806a007844 */ /* 0x0005e20000000200 */
[----:B------:R-:W-:Y:S02]  /*66e0*/  F2FP.BF16.F32.PACK_AB R138, R141, R140 ;  /* 0x0000008c8d8a723e */ /* 0x000fe400000010ff */
[----:B------:R-:W-:Y:S02]  /*66f0*/  F2FP.BF16.F32.PACK_AB R139, R143, R142 ;  /* 0x0000008e8f8b723e */ /* 0x000fe400000010ff */
[----:B------:R-:W-:-:S02]  /*6700*/  F2FP.BF16.F32.PACK_AB R145, R147, R146 ;  /* 0x000000929391723e */ /* 0x000fc400000010ff */
[----:B------:R-:W-:Y:S01]  /*6710*/  MOV R12, R12 ;  /* 0x0000000c000c7202 */ /* 0x000fe20000000f00 */
[----:B------:R2:W-:Y:S01]  /*6720*/  STSM.16.M88.4 [R110], R136 ;  /* 0x000000886e007844 */ /* 0x0005e20000000200 */
[----:B------:R-:W-:Y:S02]  /*6730*/  F2FP.BF16.F32.PACK_AB R146, R149, R148 ;  /* 0x000000949592723e */ /* 0x000fe400000010ff */
[----:B------:R-:W-:-:S05]  /*6740*/  F2FP.BF16.F32.PACK_AB R147, R151, R150 ;  /* 0x000000969793723e */ /* 0x000fca00000010ff */
[----:B------:R2:W-:Y:S01]  /*6750*/  STSM.16.M88.4 [R12], R144 ;  /* 0x000000900c007844 */ /* 0x0005e20000000200 */
[----:B------:R-:W-:Y:S06]  /*6760*/  BAR.SYNC.DEFER_BLOCKING 0x1, 0x100 ;  /* 0x0044000000007b1d */ /* 0x000fec0000010000 */
[----:B------:R-:W3:Y:S01]  /*6770*/  @P0 LDG.E R3, desc[UR40][R10.64] ;  /* 0x000000280a030981 */ /* 0x000ee2000c1e1900 */
[----:B------:R-:W-:Y:S01]  /*6780*/  UISETP.NE.AND.EX UP1, UPT, UR9, URZ, UPT, UP1 ;  /* 0x0000003f0900728c */ /* 0x000fe2000bf25310 */
[----:B0-----:R-:W-:Y:S01]  /*6790*/  ISETP.NE.AND P1, PT, R80, 0x1, PT ;  /* 0x000000015000780c */ /* 0x001fe20003f25270 */
[----:B------:R-:W-:-:S04]  /*67a0*/  IMAD.U32 R14, RZ, RZ, UR44 ;  /* 0x0000002cff0e7e24 */ /* 0x000fc8000f8e00ff */
[----:B------:R-:W-:-:S05]  /*67b0*/  PLOP3.LUT P2, PT, PT, PT, UP1, 0x80, 0x0 ;  /* 0x000000000000781c */ /* 0x000fca0003f4f018 */
[----:B------:R-:W-:-:S03]  /*67c0*/  @UP1 UIADD3 UR8, UP2, UR10, UR8, URZ ;  /* 0x000000080a081290 */ /* 0x000fc6000ff5e03f */
[----:B------:R-:W0:Y:S01]  /*67d0*/  @P1 LDC R6, c[0x0][0xbec] ;  /* 0x0002fb00ff061b82 */ /* 0x000e220000000800 */
[----:B------:R-:W-:Y:S02]  /*67e0*/  @UP1 UIADD3.X UR9, UR11, UR9, URZ, UP2, !UPT ;  /* 0x000000090b091290 */ /* 0x000fe400097fe43f */
[----:B------:R-:W-:-:S04]  /*67f0*/  IMAD.U32 R20, RZ, RZ, UR8 ;  /* 0x00000008ff147e24 */ /* 0x000fc8000f8e00ff */
[----:B------:R-:W-:Y:S01]  /*6800*/  IMAD.U32 R21, RZ, RZ, UR9 ;  /* 0x00000009ff157e24 */ /* 0x000fe2000f8e00ff */
[----:B------:R-:W1:Y:S01]  /*6810*/  @P1 LDC R13, c[0x0][0xbf0] ;  /* 0x0002fc00ff0d1b82 */ /* 0x000e620000000800 */
[----:B---3--:R-:W-:Y:S01]  /*6820*/  @P0 R2UR UR4, R3 ;  /* 0x00000000030402ca */ /* 0x008fe200000e0000 */
[----:B------:R-:W-:-:S06]  /*6830*/  IMAD.U32 R3, RZ, RZ, UR7 ;  /* 0x00000007ff037e24 */ /* 0x000fcc000f8e00ff */
[----:B------:R2:W5:Y:S01]  /*6840*/  @P2 LDG.E R3, desc[UR40][R20.64] ;  /* 0x0000002814032981 */ /* 0x000562000c1e1900 */
[----:B01----:R-:W-:Y:S07]  /*6850*/  @P2 BRA `(.L_x_399) ;  /* 0x0000000000102947 */ /* 0x003fee0003800000 */
[----:B------:R-:W-:Y:S05]  /*6860*/  @!P0 BRA `(.L_x_399) ;  /* 0x00000000000c8947 */ /* 0x000fea0003800000 */
[----:B--2---:R-:W2:Y:S04]  /*6870*/  LDG.E R12, desc[UR40][R10.64] ;  /* 0x000000280a0c7981 */ /* 0x004ea8000c1e1900 */
[----:B-----5:R-:W2:Y:S02]  /*6880*/  LDG.E R3, desc[UR40][R10.64+0x4] ;  /* 0x000004280a037981 */ /* 0x020ea4000c1e1900 */
[----:B--2---:R-:W-:-:S07]  /*6890*/  IMAD.IADD R3, R3, 0x1, -R12 ;  /* 0x0000000103037824 */ /* 0x004fce00078e0a0c */
.L_x_399:
[----:B------:R-:W-:Y:S01]  /*68a0*/  USHF.R.S32.HI UR14, URZ, 0x1f, UR43 ;  /* 0x0000001f3f0e7899 */ /* 0x000fe2000801142b */
[----:B------:R-:W-:Y:S01]  /*68b0*/  IMAD R15, R14, 0x80, R203 ;  /* 0x000000800e0f7824 */ /* 0x000fe200078e02cb */
[----:B------:R-:W-:Y:S01]  /*68c0*/  ULDC.64 UR12, c[0x0][0xb90] ;  /* 0x0002e400000c7ab9 */ /* 0x000fe20000000a00 */
[----:B------:R-:W-:Y:S01]  /*68d0*/  USHF.R.S32.HI UR11, URZ, 0x1f, UR4 ;  /* 0x0000001f3f0b7899 */ /* 0x000fe20008011404 */
[----:B------:R-:W-:Y:S01]  /*68e0*/  IMAD R11, R22, 0x40, R2 ;  /* 0x00000040160b7824 */ /* 0x000fe200078e0202 */
[----:B------:R-:W-:Y:S01]  /*68f0*/  UIMAD UR7, UR14, UR12, URZ ;  /* 0x0000000c0e0772a4 */ /* 0x000fe2000f8e023f */
[----:B------:R-:W-:Y:S01]  /*6900*/  @P1 IMAD.HI.U32 R6, R15, R6, RZ ;  /* 0x000000060f061227 */ /* 0x000fe200078e00ff */
[----:B------:R-:W-:Y:S01]  /*6910*/  UMOV UR10, UR4 ;  /* 0x00000004000a7c82 */ /* 0x000fe20008000000 */
[----:B------:R-:W-:Y:S02]  /*6920*/  USEL UR45, UR45, URZ, !UP0 ;  /* 0x0000003f2d2d7287 */ /* 0x000fe4000c000000 */
[----:B------:R-:W-:Y:S01]  /*6930*/  UIMAD.WIDE.U32 UR8, UR43, UR12, UR10 ;  /* 0x0000000c2b0872a5 */ /* 0x000fe2000f8e000a */
[----:B------:R-:W-:Y:S01]  /*6940*/  IMAD.MOV.U32 R10, RZ, RZ, R15 ;  /* 0x000000ffff0a7224 */ /* 0x000fe200078e000f */
[----:B------:R-:W-:Y:S01]  /*6950*/  UIMAD UR7, UR43, UR13, UR7 ;  /* 0x0000000d2b0772a4 */ /* 0x000fe2000f8e0207 */
[----:B------:R-:W-:Y:S01]  /*6960*/  @P1 SHF.R.U32.HI R10, RZ, R13, R6 ;  /* 0x0000000dff0a1219 */ /* 0x000fe20000011606 */
[----:B------:R-:W-:Y:S01]  /*6970*/  USEL UR46, UR46, URZ, !UP0 ;  /* 0x0000003f2e2e7287 */ /* 0x000fe2000c000000 */
[----:B------:R-:W-:Y:S01]  /*6980*/  IMAD.WIDE R4, R11, 0x2, R4 ;  /* 0x000000020b047825 */ /* 0x000fe200078e0204 */
[----:B------:R-:W-:Y:S01]  /*6990*/  ULDC.64 UR12, c[0x0][0xb98] ;  /* 0x0002e600000c7ab9 */ /* 0x000fe20000000a00 */
[----:B------:R-:W-:Y:S01]  /*69a0*/  UIADD3 UR9, UR9, UR7, URZ ;  /* 0x0000000709097290 */ /* 0x000fe2000fffe03f */
[--C-:B------:R-:W-:Y:S01]  /*69b0*/  SHF.R.S32.HI R6, RZ, 0x1f, R10.reuse ;  /* 0x0000001fff067819 */ /* 0x100fe2000001140a */
[----:B------:R-:W-:Y:S01]  /*69c0*/  UIMAD UR7, UR45, UR12, URZ ;  /* 0x0000000c2d0772a4 */ /* 0x000fe2000f8e023f */
[----:B------:R-:W-:Y:S01]  /*69d0*/  IMAD.MOV R13, RZ, RZ, -R10 ;  /* 0x000000ffff0d7224 */ /* 0x000fe200078e0a0a */
[----:B------:R-:W-:Y:S01]  /*69e0*/  UIMAD.WIDE.U32 UR8, UR46, UR12, UR8 ;  /* 0x0000000c2e0872a5 */ /* 0x000fe2000f8e0008 */
[----:B------:R-:W-:Y:S01]  /*69f0*/  IADD3 R37, P2, R4, 0x5000, RZ ;  /* 0x0000500004257810 */ /* 0x000fe20007f5e0ff */
[----:B------:R-:W-:Y:S01]  /*6a00*/  UIMAD UR7, UR46, UR13, UR7 ;  /* 0x0000000d2e0772a4 */ /* 0x000fe2000f8e0207 */
[----:B------:R-:W-:Y:S01]  /*6a10*/  IMAD R13, R80, R13, R15 ;  /* 0x0000000d500d7224 */ /* 0x000fe200078e020f */
[----:B------:R-:W-:Y:S01]  /*6a20*/  IADD3 R25, P5, R4, 0x1000, RZ ;  /* 0x0000100004197810 */ /* 0x000fe20007fbe0ff */
[----:B--2--5:R-:W-:Y:S01]  /*6a30*/  IMAD R84, R3, R80, RZ ;  /* 0x0000005003547224 */ /* 0x024fe200078e02ff */
[----:B------:R-:W-:Y:S01]  /*6a40*/  IADD3 R10, P0, R10, UR8, RZ ;  /* 0x000000080a0a7c10 */ /* 0x000fe2000ff1e0ff */
[----:B------:R-:W-:Y:S01]  /*6a50*/  ULDC.64 UR12, c[0x0][0xaa0] ;  /* 0x0002a800000c7ab9 */ /* 0x000fe20000000a00 */
[----:B------:R-:W-:Y:S01]  /*6a60*/  IMAD.U32 R11, RZ, RZ, UR7 ;  /* 0x00000007ff0b7e24 */ /* 0x000fe2000f8e00ff */
[----:B------:R-:W-:-:S02]  /*6a70*/  IADD3 R29, P4, R4, 0x2000, RZ ;  /* 0x00002000041d7810 */ /* 0x000fc40007f9e0ff */
[----:B------:R-:W-:Y:S02]  /*6a80*/  IADD3 R57, P3, R4, 0x4000, RZ ;  /* 0x0000400004397810 */ /* 0x000fe40007f7e0ff */
[----:B------:R-:W-:Y:S01]  /*6a90*/  IADD3.X R11, R6, UR9, R11, P0, !PT ;  /* 0x00000009060b7c10 */ /* 0x000fe200087fe40b */
[----:B------:R-:W-:Y:S01]  /*6aa0*/  ULDC.64 UR8, c[0x0][0xb88] ;  /* 0x0002e20000087ab9 */ /* 0x000fe20000000a00 */
[----:B------:R-:W-:Y:S02]  /*6ab0*/  SHF.R.S32.HI R6, RZ, 0x1f, R13 ;  /* 0x0000001fff067819 */ /* 0x000fe4000001140d */
[----:B------:R-:W-:Y:S01]  /*6ac0*/  IADD3 R33, P0, R4, 0x3000, RZ ;  /* 0x0000300004217810 */ /* 0x000fe20007f1e0ff */
[----:B------:R-:W-:Y:S01]  /*6ad0*/  IMAD.WIDE.U32 R10, R13, UR8, R10 ;  /* 0x000000080d0a7c25 */ /* 0x000fe2000f8e000a */
[----:B------:R-:W-:Y:S02]  /*6ae0*/  LOP3.LUT R36, R37, 0x380, RZ, 0xc0, !PT ;  /* 0x0000038025247812 */ /* 0x000fe400078ec0ff */
[----:B------:R-:W-:Y:S01]  /*6af0*/  LOP3.LUT R32, R33, 0x380, RZ, 0xc0, !PT ;  /* 0x0000038021207812 */ /* 0x000fe200078ec0ff */
[----:B------:R-:W-:Y:S01]  /*6b00*/  IMAD R6, R6, UR8, RZ ;  /* 0x0000000806067c24 */ /* 0x000fe2000f8e02ff */
[----:B------:R-:W-:-:S02]  /*6b10*/  LOP3.LUT R24, R25, 0x380, RZ, 0xc0, !PT ;  /* 0x0000038019187812 */ /* 0x000fc400078ec0ff */
[----:B------:R-:W-:Y:S01]  /*6b20*/  SHF.R.U64 R32, R32, 0x3, RZ ;  /* 0x0000000320207819 */ /* 0x000fe200000012ff */
[----:B------:R-:W-:Y:S01]  /*6b30*/  IMAD R15, R13, UR9, R6 ;  /* 0x000000090d0f7c24 */ /* 0x000fe2000f8e0206 */
[----:B------:R-:W-:Y:S01]  /*6b40*/  LOP3.LUT R28, R29, 0x380, RZ, 0xc0, !PT ;  /* 0x000003801d1c7812 */ /* 0x000fe200078ec0ff */
[----:B------:R-:W-:Y:S01]  /*6b50*/  ULDC.64 UR8, c[0x0][0xb50] ;  /* 0x0002d40000087ab9 */ /* 0x000fe20000000a00 */
[----:B------:R-:W-:Y:S01]  /*6b60*/  LOP3.LUT R56, R57, 0x380, RZ, 0xc0, !PT ;  /* 0x0000038039387812 */ /* 0x000fe200078ec0ff */
[----:B------:R-:W-:Y:S01]  /*6b70*/  IMAD.IADD R11, R11, 0x1, R15 ;  /* 0x000000010b0b7824 */ /* 0x000fe200078e020f */
[----:B------:R-:W-:Y:S01]  /*6b80*/  LEA R14, P6, R10, UR8, 0x2 ;  /* 0x000000080a0e7c11 */ /* 0x000fe2000f8c10ff */
[----:B------:R-:W-:Y:S01]  /*6b90*/  IMAD.U32 R6, RZ, RZ, UR44 ;  /* 0x0000002cff067e24 */ /* 0x000fe2000f8e00ff */
[----:B------:R-:W-:Y:S01]  /*6ba0*/  LOP3.LUT R32, R32, R33, RZ, 0x3c, !PT ;  /* 0x0000002120207212 */ /* 0x000fe200078e3cff */
[----:B------:R-:W-:Y:S01]  /*6bb0*/  IMAD.X R33, RZ, RZ, R5, P0 ;  /* 0x000000ffff217224 */ /* 0x000fe200000e0605 */
[----:B------:R-:W-:Y:S01]  /*6bc0*/  SHF.R.U64 R36, R36, 0x3, RZ ;  /* 0x0000000324247819 */ /* 0x000fe200000012ff */
[----:B------:R-:W-:Y:S01]  /*6bd0*/  SHFL.IDX PT, R20, R14, RZ, 0x1c1f ;  /* 0x001c1fff0e147589 */ /* 0x000fe200000e0000 */
[----:B------:R-:W-:Y:S01]  /*6be0*/  SHF.R.U64 R24, R24, 0x3, RZ ;  /* 0x0000000318187819 */ /* 0x000fe200000012ff */
[----:B------:R-:W-:Y:S01]  /*6bf0*/  IMAD R27, R6, 0x80, R201 ;  /* 0x00000080061b7824 */ /* 0x000fe200078e02c9 */
[----:B------:R-:W-:Y:S01]  /*6c00*/  SHF.R.U64 R28, R28, 0x3, RZ ;  /* 0x000000031c1c7819 */ /* 0x000fe200000012ff */
[----:B------:R-:W-:Y:S01]  /*6c10*/  SHFL.IDX PT, R50, R14, 0x1, 0x1c1f ;  /* 0x003c1f000e327f89 */ /* 0x000fe200000e0000 */
[----:B------:R-:W-:Y:S01]  /*6c20*/  SHF.R.U64 R56, R56, 0x3, RZ ;  /* 0x0000000338387819 */ /* 0x000fe200000012ff */
[----:B------:R-:W-:Y:S01]  /*6c30*/  VIADD R6, R27, 0x8 ;  /* 0x000000081b067836 */ /* 0x000fe20000000000 */
[----:B------:R-:W-:-:S02]  /*6c40*/  IADD3 R61, P0, R4, 0x9000, RZ ;  /* 0x00009000043d7810 */ /* 0x000fc40007f1e0ff */
[----:B------:R-:W-:Y:S02]  /*6c50*/  LEA.HI.X R15, R10, UR9, R11, 0x2, P6 ;  /* 0x000000090a0f7c11 */ /* 0x000fe4000b0f140b */
[----:B------:R-:W-:Y:S01]  /*6c60*/  LOP3.LUT R36, R36, R37, RZ, 0x3c, !PT ;  /* 0x0000002524247212 */ /* 0x000fe200078e3cff */
[--C-:B------:R-:W-:Y:S01]  /*6c70*/  IMAD.X R37, RZ, RZ, R5.reuse, P2 ;  /* 0x000000ffff257224 */ /* 0x100fe200010e0605 */
[----:B------:R-:W-:Y:S01]  /*6c80*/  LOP3.LUT R24, R24, R25, RZ, 0x3c, !PT ;  /* 0x0000001918187212 */ /* 0x000fe200078e3cff */
[--C-:B------:R-:W-:Y:S01]  /*6c90*/  IMAD.X R25, RZ, RZ, R5.reuse, P5 ;  /* 0x000000ffff197224 */ /* 0x100fe200028e0605 */
[----:B------:R-:W-:Y:S01]  /*6ca0*/  LOP3.LUT R28, R28, R29, RZ, 0x3c, !PT ;  /* 0x0000001d1c1c7212 */ /* 0x000fe200078e3cff */
[--C-:B------:R-:W-:Y:S01]  /*6cb0*/  IMAD.X R29, RZ, RZ, R5.reuse, P4 ;  /* 0x000000ffff1d7224 */ /* 0x100fe200020e0605 */
[----:B------:R-:W-:Y:S01]  /*6cc0*/  LOP3.LUT R56, R56, R57, RZ, 0x3c, !PT ;  /* 0x0000003938387212 */ /* 0x000fe200078e3cff */
[----:B------:R-:W-:Y:S01]  /*6cd0*/  IMAD.X R57, RZ, RZ, R5, P3 ;  /* 0x000000ffff397224 */ /* 0x000fe200018e0605 */
[----:B------:R-:W-:Y:S01]  /*6ce0*/  LOP3.LUT R60, R61, 0x380, RZ, 0xc0, !PT ;  /* 0x000003803d3c7812 */ /* 0x000fe200078ec0ff */
[----:B------:R-:W0:Y:S01]  /*6cf0*/  SHFL.IDX PT, R21, R15, RZ, 0x1c1f ;  /* 0x001c1fff0f157589 */ /* 0x000e2200000e0000 */
[----:B------:R-:W-:-:S02]  /*6d00*/  IADD3 R11, P2, R4, 0xb000, RZ ;  /* 0x0000b000040b7810 */ /* 0x000fc40007f5e0ff */
[C---:B------:R-:W-:Y:S01]  /*6d10*/  IADD3 R41, P6, R4.reuse, 0x6000, RZ ;  /* 0x0000600004297810 */ /* 0x040fe20007fde0ff */
[----:B------:R-:W1:Y:S01]  /*6d20*/  SHFL.IDX PT, R51, R15, 0x1, 0x1c1f ;  /* 0x003c1f000f337f89 */ /* 0x000e6200000e0000 */
[C---:B------:R-:W-:Y:S02]  /*6d30*/  IADD3 R45, P5, R4.reuse, 0x7000, RZ ;  /* 0x00007000042d7810 */ /* 0x040fe40007fbe0ff */
[C---:B------:R-:W-:Y:S02]  /*6d40*/  IADD3 R69, P4, R4.reuse, 0x8000, RZ ;  /* 0x0000800004457810 */ /* 0x040fe40007f9e0ff */
[----:B------:R-:W-:Y:S02]  /*6d50*/  IADD3 R49, P3, R4, 0xa000, RZ ;  /* 0x0000a00004317810 */ /* 0x000fe40007f7e0ff */
[----:B------:R-:W-:Y:S02]  /*6d60*/  SHF.R.U64 R60, R60, 0x3, RZ ;  /* 0x000000033c3c7819 */ /* 0x000fe400000012ff */
[----:B------:R-:W-:-:S02]  /*6d70*/  LOP3.LUT R10, R11, 0x380, RZ, 0xc0, !PT ;  /* 0x000003800b0a7812 */ /* 0x000fc400078ec0ff */
[----:B------:R-:W-:Y:S02]  /*6d80*/  LOP3.LUT R40, R41, 0x380, RZ, 0xc0, !PT ;  /* 0x0000038029287812 */ /* 0x000fe400078ec0ff */
[----:B------:R-:W-:Y:S02]  /*6d90*/  LOP3.LUT R44, R45, 0x380, RZ, 0xc0, !PT ;  /* 0x000003802d2c7812 */ /* 0x000fe400078ec0ff */
[----:B------:R-:W-:Y:S02]  /*6da0*/  LOP3.LUT R68, R69, 0x380, RZ, 0xc0, !PT ;  /* 0x0000038045447812 */ /* 0x000fe400078ec0ff */
[----:B------:R-:W-:Y:S02]  /*6db0*/  LOP3.LUT R48, R49, 0x380, RZ, 0xc0, !PT ;  /* 0x0000038031307812 */ /* 0x000fe400078ec0ff */
[----:B------:R-:W-:Y:S01]  /*6dc0*/  LOP3.LUT R60, R60, R61, RZ, 0x3c, !PT ;  /* 0x0000003d3c3c7212 */ /* 0x000fe200078e3cff */
[----:B------:R-:W-:Y:S01]  /*6dd0*/  IMAD.X R61, RZ, RZ, R5, P0 ;  /* 0x000000ffff3d7224 */ /* 0x000fe200000e0605 */
[----:B------:R-:W-:-:S02]  /*6de0*/  SHF.R.U64 R10, R10, 0x3, RZ ;  /* 0x000000030a0a7819 */ /* 0x000fc400000012ff */
[----:B------:R-:W-:Y:S02]  /*6df0*/  SHF.R.U64 R40, R40, 0x3, RZ ;  /* 0x0000000328287819 */ /* 0x000fe400000012ff */
[----:B------:R-:W-:Y:S02]  /*6e00*/  SHF.R.U64 R44, R44, 0x3, RZ ;  /* 0x000000032c2c7819 */ /* 0x000fe400000012ff */
[----:B------:R-:W-:Y:S02]  /*6e10*/  SHF.R.U64 R68, R68, 0x3, RZ ;  /* 0x0000000344447819 */ /* 0x000fe400000012ff */
[----:B------:R-:W-:Y:S02]  /*6e20*/  SHF.R.U64 R48, R48, 0x3, RZ ;  /* 0x0000000330307819 */ /* 0x000fe400000012ff */
[----:B------:R-:W-:Y:S02]  /*6e30*/  LOP3.LUT P0, RZ, R23, 0x3, RZ, 0xc0, !PT ;  /* 0x0000000317ff7812 */ /* 0x000fe4000780c0ff */
[----:B------:R-:W-:Y:S01]  /*6e40*/  LOP3.LUT R10, R10, R11, RZ, 0x3c, !PT ;  /* 0x0000000b0a0a7212 */ /* 0x000fe200078e3cff */
[--C-:B------:R-:W-:Y:S01]  /*6e50*/  IMAD.X R11, RZ, RZ, R5.reuse, P2 ;  /* 0x000000ffff0b7224 */ /* 0x100fe200010e0605 */
        /* <DEDUP_REMOVED lines=8> */
[----:B------:R-:W-:-:S02]  /*6ee0*/  ISETP.GE.OR P2, PT, R27, R84, P0 ;  /* 0x000000541b00720c */ /* 0x000fc40000746670 */
[----:B------:R-:W-:Y:S02]  /*6ef0*/  ISETP.GE.OR P0, PT, R6, R84, P0 ;  /* 0x000000540600720c */ /* 0x000fe40000706670 */
[C---:B------:R-:W-:Y:S02]  /*6f00*/  IADD3 R77, P6, R4.reuse, 0xc000, RZ ;  /* 0x0000c000044d7810 */ /* 0x040fe40007fde0ff */
[C---:B------:R-:W-:Y:S02]  /*6f10*/  IADD3 R73, P5, R4.reuse, 0xd000, RZ ;  /* 0x0000d00004497810 */ /* 0x040fe40007fbe0ff */
[C---:B------:R-:W-:Y:S02]  /*6f20*/  IADD3 R65, P4, R4.reuse, 0xe000, RZ ;  /* 0x0000e00004417810 */ /* 0x040fe40007f9e0ff */
[C---:B------:R-:W-:Y:S02]  /*6f30*/  LOP3.LUT R13, R4.reuse, 0x380, RZ, 0xc0, !PT ;  /* 0x00000380040d7812 */ /* 0x040fe400078ec0ff */
[----:B------:R-:W-:Y:S01]  /*6f40*/  IADD3 R12, P3, R4, 0xf000, RZ ;  /* 0x0000f000040c7810 */ /* 0x000fe20007f7e0ff */
[----:B0-----:R0:W-:Y:S01]  /*6f50*/  @!P2 ST.E desc[UR40][R20.64], R9 ;  /* 0x000000091400a985 */ /* 0x0011e2000c101928 */
[----:B------:R-:W-:-:S02]  /*6f60*/  LOP3.LUT R76, R77, 0x380, RZ, 0xc0, !PT ;  /* 0x000003804d4c7812 */ /* 0x000fc400078ec0ff */
[----:B------:R-:W-:Y:S01]  /*6f70*/  LOP3.LUT R72, R73, 0x380, RZ, 0xc0, !PT ;  /* 0x0000038049487812 */ /* 0x000fe200078ec0ff */
[----:B-1----:R1:W-:Y:S01]  /*6f80*/  @!P0 ST.E desc[UR40][R50.64], R8 ;  /* 0x0000000832008985 */ /* 0x0023e2000c101928 */
[----:B------:R-:W-:Y:S01]  /*6f90*/  LOP3.LUT R64, R65, 0x380, RZ, 0xc0, !PT ;  /* 0x0000038041407812 */ /* 0x000fe200078ec0ff */
[----:B------:R-:W-:Y:S01]  /*6fa0*/  IMAD.X R53, RZ, RZ, R5, P3 ;  /* 0x000000ffff357224 */ /* 0x000fe200018e0605 */
[----:B------:R-:W-:Y:S01]  /*6fb0*/  SHF.R.U64 R13, R13, 0x3, RZ ;  /* 0x000000030d0d7819 */ /* 0x000fe200000012ff */
[----:B------:R-:W-:Y:S01]  /*6fc0*/  UIMAD UR7, UR11, UR12, URZ ;  /* 0x0000000c0b0772a4 */ /* 0x000fe2000f8e023f */
[----:B------:R-:W-:Y:S01]  /*6fd0*/  LOP3.LUT R3, R12, 0x380, RZ, 0xc0, !PT ;  /* 0x000003800c037812 */ /* 0x000fe200078ec0ff */
[----:B------:R-:W-:Y:S01]  /*6fe0*/  UIMAD.WIDE.U32 UR8, UR4, UR12, URZ ;  /* 0x0000000c040872a5 */ /* 0x000fe2000f8e003f */
[----:B------:R-:W-:Y:S01]  /*6ff0*/  SHF.R.U64 R76, R76, 0x3, RZ ;  /* 0x000000034c4c7819 */ /* 0x000fe200000012ff */
[----:B0-----:R-:W0:Y:S01]  /*7000*/  @P1 LDC R21, c[0x0][0xbf0] ;  /* 0x0002fc00ff151b82 */ /* 0x001e220000000800 */
[----:B------:R-:W-:Y:S01]  /*7010*/  SHF.R.U64 R72, R72, 0x3, RZ ;  /* 0x0000000348487819 */ /* 0x000fe200000012ff */
[----:B------:R-:W-:Y:S01]  /*7020*/  ULDC.64 UR10, c[0x0][0xae8] ;  /* 0x0002ba00000a7ab9 */ /* 0x000fe20000000a00 */
[----:B------:R-:W-:Y:S01]  /*7030*/  SHF.R.U64 R64, R64, 0x3, RZ ;  /* 0x0000000340407819 */ /* 0x000fe200000012ff */
[----:B------:R-:W-:Y:S01]  /*7040*/  IMAD.U32 R20, RZ, RZ, UR44 ;  /* 0x0000002cff147e24 */ /* 0x000fe2000f8e00ff */
[----:B------:R-:W-:Y:S01]  /*7050*/  LOP3.LUT R4, R13, R4, RZ, 0x3c, !PT ;  /* 0x000000040d047212 */ /* 0x000fe200078e3cff */
[----:B------:R-:W5:Y:S01]  /*7060*/  LD.E.128 R24, desc[UR40][R24.64] ;  /* 0x0000002818187980 */ /* 0x000f62000c101d00 */
[----:B------:R-:W-:-:S02]  /*7070*/  SHF.R.U64 R3, R3, 0x3, RZ ;  /* 0x0000000303037819 */ /* 0x000fc400000012ff */
[----:B------:R-:W-:Y:S01]  /*7080*/  LOP3.LUT R76, R76, R77, RZ, 0x3c, !PT ;  /* 0x0000004d4c4c7212 */ /* 0x000fe200078e3cff */
[--C-:B------:R-:W-:Y:S01]  /*7090*/  IMAD.X R77, RZ, RZ, R5.reuse, P6 ;  /* 0x000000ffff4d7224 */ /* 0x100fe200030e0605 */
[----:B------:R-:W-:Y:S01]  /*70a0*/  LOP3.LUT R72, R72, R73, RZ, 0x3c, !PT ;  /* 0x0000004948487212 */ /* 0x000fe200078e3cff */
[--C-:B------:R-:W-:Y:S01]  /*70b0*/  IMAD.X R73, RZ, RZ, R5.reuse, P5 ;  /* 0x000000ffff497224 */ /* 0x100fe200028e0605 */
[----:B------:R-:W-:Y:S01]  /*70c0*/  LOP3.LUT R64, R64, R65, RZ, 0x3c, !PT ;  /* 0x0000004140407212 */ /* 0x000fe200078e3cff */
[----:B------:R-:W-:Y:S01]  /*70d0*/  IMAD.X R65, RZ, RZ, R5, P4 ;  /* 0x000000ffff417224 */ /* 0x000fe200020e0605 */
[----:B------:R-:W-:Y:S01]  /*70e0*/  LOP3.LUT R52, R3, R12, RZ, 0x3c, !PT ;  /* 0x0000000c03347212 */ /* 0x000fe200078e3cff */
[----:B------:R-:W-:Y:S01]  /*70f0*/  UIMAD UR7, UR4, UR13, UR7 ;  /* 0x0000000d040772a4 */ /* 0x000fe2000f8e0207 */
[----:B------:R2:W5:Y:S01]  /*7100*/  LD.E.128 R12, desc[UR40][R4.64] ;  /* 0x00000028040c7980 */ /* 0x000562000c101d00 */
[----:B------:R-:W-:Y:S02]  /*7110*/  IMAD R3, R19, 0x20, R22 ;  /* 0x0000002013037824 */ /* 0x000fe400078e0216 */
[----:B------:R-:W-:Y:S01]  /*7120*/  IMAD.U32 R87, RZ, RZ, UR44 ;  /* 0x0000002cff577e24 */ /* 0x000fe2000f8e00ff */
[----:B------:R-:W5:Y:S04]  /*7130*/  LD.E.128 R28, desc[UR40][R28.64] ;  /* 0x000000281c1c7980 */ /* 0x000f68000c101d00 */
[----:B------:R-:W5:Y:S01]  /*7140*/  LD.E.128 R32, desc[UR40][R32.64] ;  /* 0x0000002820207980 */ /* 0x000f62000c101d00 */
[----:B--2---:R-:W2:Y:S01]  /*7150*/  @P1 LDC R5, c[0x0][0xbec] ;  /* 0x0002fb00ff051b82 */ /* 0x004ea20000000800 */
[----:B------:R-:W-:-:S02]  /*7160*/  UIADD3 UR9, UR9, UR7, URZ ;  /* 0x0000000709097290 */ /* 0x000fc4000fffe03f */
[----:B------:R-:W5:Y:S01]  /*7170*/  LD.E.128 R56, desc[UR40][R56.64] ;  /* 0x0000002838387980 */ /* 0x000f62000c101d00 */
[----:B------:R-:W-:Y:S01]  /*7180*/  UIMAD UR4, UR14, UR10, URZ ;  /* 0x0000000a0e0472a4 */ /* 0x000fe2000f8e023f */
[----:B------:R-:W-:Y:S01]  /*7190*/  IMAD R20, R20, 0x80, R3 ;  /* 0x0000008014147824 */ /* 0x000fe200078e0203 */
[----:B------:R-:W-:Y:S01]  /*71a0*/  UIMAD.WIDE.U32 UR8, UR43, UR10, UR8 ;  /* 0x0000000a2b0872a5 */ /* 0x000fe2000f8e0008 */
[----:B------:R-:W5:Y:S01]  /*71b0*/  LD.E.128 R36, desc[UR40][R36.64] ;  /* 0x0000002824247980 */ /* 0x000f62000c101d00 */
[----:B------:R-:W-:-:S03]  /*71c0*/  UIMAD UR4, UR43, UR11, UR4 ;  /* 0x0000000b2b0472a4 */ /* 0x000fc6000f8e0204 */
[----:B------:R-:W-:Y:S01]  /*71d0*/  ULDC.64 UR10, c[0x0][0xaf0] ;  /* 0x0002bc00000a7ab9 */ /* 0x000fe20000000a00 */
[----:B------:R-:W-:Y:S01]  /*71e0*/  UIADD3 UR9, UR9, UR4, URZ ;  /* 0x0000000409097290 */ /* 0x000fe2000fffe03f */
[----:B------:R-:W5:Y:S01]  /*71f0*/  LD.E.128 R40, desc[UR40][R40.64] ;  /* 0x0000002828287980 */ /* 0x000f62000c101d00 */
[----:B------:R-:W-:Y:S01]  /*7200*/  UIMAD UR4, UR45, UR10, URZ ;  /* 0x0000000a2d0472a4 */ /* 0x000fe2000f8e023f */
[----:B------:R-:W-:Y:S01]  /*7210*/  IMAD.MOV.U32 R3, RZ, RZ, R20 ;  /* 0x000000ffff037224 */ /* 0x000fe200078e0014 */
[----:B------:R-:W-:Y:S01]  /*7220*/  UIMAD.WIDE.U32 UR8, UR46, UR10, UR8 ;  /* 0x0000000a2e0872a5 */ /* 0x000fe2000f8e0008 */
[----:B------:R-:W5:Y:S01]  /*7230*/  LD.E.128 R44, desc[UR40][R44.64] ;  /* 0x000000282c2c7980 */ /* 0x000f62000c101d00 */
[----:B------:R-:W-:-:S03]  /*7240*/  UIMAD UR4, UR46, UR11, UR4 ;  /* 0x0000000b2e0472a4 */ /* 0x000fc6000f8e0204 */
[----:B------:R-:W5:Y:S01]  /*7250*/  LD.E.128 R68, desc[UR40][R68.64] ;  /* 0x0000002844447980 */ /* 0x000f62000c101d00 */
[----:B--2---:R-:W-:Y:S01]  /*7260*/  @P1 IMAD.HI.U32 R4, R20, R5, RZ ;  /* 0x0000000514041227 */ /* 0x004fe200078e00ff */
[----:B------:R-:W-:Y:S02]  /*7270*/  UIADD3 UR4, UR9, UR4, URZ ;  /* 0x0000000409047290 */ /* 0x000fe4000fffe03f */
[----:B------:R-:W5:Y:S02]  /*7280*/  LD.E.128 R60, desc[UR40][R60.64] ;  /* 0x000000283c3c7980 */ /* 0x000f64000c101d00 */
[----:B0-----:R-:W-:Y:S01]  /*7290*/  @P1 SHF.R.U32.HI R3, RZ, R21, R4 ;  /* 0x00000015ff031219 */ /* 0x001fe20000011604 */
[----:B------:R-:W-:Y:S01]  /*72a0*/  IMAD.U32 R4, RZ, RZ, UR8 ;  /* 0x00000008ff047e24 */ /* 0x000fe2000f8e00ff */
[----:B-1----:R-:W5:Y:S02]  /*72b0*/  LD.E.128 R48, desc[UR40][R48.64] ;  /* 0x0000002830307980 */ /* 0x002f64000c101d00 */
[--C-:B------:R-:W-:Y:S01]  /*72c0*/  SHF.R.S32.HI R6, RZ, 0x1f, R3.reuse ;  /* 0x0000001fff067819 */ /* 0x100fe20000011403 */
[----:B------:R-:W-:Y:S01]  /*72d0*/  IMAD.MOV R21, RZ, RZ, -R3 ;  /* 0x000000ffff157224 */ /* 0x000fe200078e0a03 */
[----:B------:R-:W5:Y:S01]  /*72e0*/  LD.E.128 R8, desc[UR40][R10.64] ;  /* 0x000000280a087980 */ /* 0x000f62000c101d00 */
[----:B------:R-:W-:Y:S01]  /*72f0*/  IMAD.U32 R5, RZ, RZ, UR9 ;  /* 0x00000009ff057e24 */ /* 0x000fe2000f8e00ff */
[----:B------:R-:W-:Y:S01]  /*7300*/  ULDC.64 UR8, c[0x0][0xae0] ;  /* 0x0002b80000087ab9 */ /* 0x000fe20000000a00 */
[----:B------:R-:W-:Y:S01]  /*7310*/  IMAD.U32 R5, RZ, RZ, UR4 ;  /* 0x00000004ff057e24 */ /* 0x000fe2000f8e00ff */
[----:B------:R-:W5:Y:S01]  /*7320*/  LD.E.128 R76, desc[UR40][R76.64] ;  /* 0x000000284c4c7980 */ /* 0x000f62000c101d00 */
[----:B------:R-:W-:-:S02]  /*7330*/  IMAD R6, R6, UR8, RZ ;  /* 0x0000000806067c24 */ /* 0x000fc4000f8e02ff */
[----:B------:R-:W-:Y:S01]  /*7340*/  IMAD R21, R80, R21, R20 ;  /* 0x0000001550157224 */ /* 0x000fe200078e0214 */
[----:B------:R-:W5:Y:S01]  /*7350*/  LD.E.128 R72, desc[UR40][R72.64] ;  /* 0x0000002848487980 */ /* 0x000f62000c101d00 */
[C---:B------:R-:W-:Y:S02]  /*7360*/  IMAD R81, R3.reuse, UR9, R6 ;  /* 0x0000000903517c24 */ /* 0x040fe4000f8e0206 */
[----:B------:R-:W-:Y:S01]  /*7370*/  IMAD.WIDE.U32 R4, R3, UR8, R4 ;  /* 0x0000000803047c25 */ /* 0x000fe2000f8e0004 */
[----:B------:R-:W5:Y:S01]  /*7380*/  LD.E.128 R64, desc[UR40][R64.64] ;  /* 0x0000002840407980 */ /* 0x000f62000c101d00 */
[----:B------:R-:W-:Y:S01]  /*7390*/  SHF.R.S32.HI R3, RZ, 0x1f, R21 ;  /* 0x0000001fff037819 */ /* 0x000fe20000011415 */
[----:B------:R-:W-:Y:S02]  /*73a0*/  ULDC.64 UR8, c[0x0][0xad8] ;  /* 0x0002b60000087ab9 */ /* 0x000fe40000000a00 */
[----:B------:R-:W5:Y:S01]  /*73b0*/  LD.E.128 R52, desc[UR40][R52.64] ;  /* 0x0000002834347980 */ /* 0x000f62000c101d00 */
[----:B------:R-:W-:Y:S01]  /*73c0*/  IMAD R87, R87, 0x80, R22 ;  /* 0x0000008057577824 */ /* 0x000fe200078e0216 */
[----:B------:R-:W-:Y:S01]  /*73d0*/  @!PT LDS RZ, [RZ] ;  /* 0x00000000fffff984 */ /* 0x000fe20000000800 */
[----:B------:R-:W-:Y:S01]  /*73e0*/  @!PT LDS RZ, [RZ] ;  /* 0x00000000fffff984 */ /* 0x000fe20000000800 */
[----:B------:R-:W-:Y:S01]  /*73f0*/  @!PT LDS RZ, [RZ] ;  /* 0x00000000fffff984 */ /* 0x000fe20000000800 */
[----:B------:R-:W-:Y:S01]  /*7400*/  @!PT LDS RZ, [RZ] ;  /* 0x00000000fffff984 */ /* 0x000fe20000000800 */
[----:B------:R0:W-:Y:S06]  /*7410*/  MEMBAR.ALL.CTA ;  /* 0x0000000000007992 */ /* 0x0001ec0000008000 */
[----:B0-----:R-:W0:Y:S01]  /*7420*/  FENCE.VIEW.ASYNC.S ;  /* 0x00000000000073c6 */ /* 0x001e220000000000 */
[----:B------:R-:W-:-:S02]  /*7430*/  IMAD.IADD R5, R5, 0x1, R81 ;  /* 0x0000000105057824 */ /* 0x000fc400078e0251 */
[----:B------:R-:W-:Y:S02]  /*7440*/  IMAD R6, R3, UR8, RZ ;  /* 0x0000000803067c24 */ /* 0x000fe4000f8e02ff */
[----:B------:R-:W-:Y:S02]  /*7450*/  VIADD R3, R87, 0x20 ;  /* 0x0000002057037836 */ /* 0x000fe40000000000 */
[C---:B------:R-:W-:Y:S02]  /*7460*/  IMAD R81, R21.reuse, UR9, R6 ;  /* 0x0000000915517c24 */ /* 0x040fe4000f8e0206 */
[----:B------:R-:W-:Y:S01]  /*7470*/  IMAD.WIDE.U32 R4, R21, UR8, R4 ;  /* 0x0000000815047c25 */ /* 0x000fe2000f8e0004 */
[-C--:B------:R-:W-:Y:S01]  /*7480*/  ISETP.GE.AND P1, PT, R3, R84.reuse, PT ;  /* 0x000000540300720c */ /* 0x080fe20003f26270 */
[----:B------:R-:W-:Y:S01]  /*7490*/  ULDC.64 UR8, c[0x0][0xa80] ;  /* 0x0002a00000087ab9 */ /* 0x000fe20000000a00 */
[C---:B------:R-:W-:Y:S01]  /*74a0*/  ISETP.GE.AND P2, PT, R87.reuse, R84, PT ;  /* 0x000000545700720c */ /* 0x040fe20003f46270 */
[----:B------:R-:W-:Y:S01]  /*74b0*/  VIADD R3, R87, 0x40 ;  /* 0x0000004057037836 */ /* 0x000fe20000000000 */
[----:B------:R-:W-:Y:S01]  /*74c0*/  LEA R6, P3, R4, UR8, 0x1 ;  /* 0x0000000804067c11 */ /* 0x000fe2000f8608ff */
[----:B------:R-:W-:-:S02]  /*74d0*/  IMAD.IADD R5, R5, 0x1, R81 ;  /* 0x0000000105057824 */ /* 0x000fc400078e0251 */
[----:B------:R-:W-:Y:S01]  /*74e0*/  VIADD R0, R0, 0x22820 ;  /* 0x0002282000007836 */ /* 0x000fe20000000000 */
[----:B------:R-:W-:Y:S02]  /*74f0*/  ISETP.GE.AND P0, PT, R3, R84, PT ;  /* 0x000000540300720c */ /* 0x000fe40003f06270 */
[----:B------:R-:W-:Y:S02]  /*7500*/  LEA.HI.X R3, R4, UR9, R5, 0x1, P3 ;  /* 0x0000000904037c11 */ /* 0x000fe400098f0c05 */
[----:B------:R-:W-:Y:S01]  /*7510*/  PRMT R0, RZ, 0x654, R0 ;  /* 0x00000654ff007816 */ /* 0x000fe20000000000 */
[----:B0-----:R0:W1:Y:S01]  /*7520*/  SHFL.IDX PT, R85, R6, RZ, 0x181f ;  /* 0x00181fff06557589 */ /* 0x00106200000e0000 */
[----:B------:R-:W-:Y:S02]  /*7530*/  BSSY B1, `(.L_x_400) ;  /* 0x0000015000017945 */ /* 0x000fe40003800000 */
[----:B------:R0:W-:Y:S01]  /*7540*/  SYNCS.ARRIVE.TRANS64.RED.A1T0 RZ, [R0+URZ], RZ ;  /* 0x000000ff00ff79a7 */ /* 0x0001e2000810043f */
[----:B------:R0:W2:Y:S01]  /*7550*/  SHFL.IDX PT, R83, R3, RZ, 0x181f ;  /* 0x00181fff03537589 */ /* 0x0000a200000e0000 */
[----:B------:R-:W-:Y:S05]  /*7560*/  @P2 BRA `(.L_x_401) ;  /* 0x0000000000442947 */ /* 0x000fea0003800000 */
[----:B------:R-:W-:Y:S02]  /*7570*/  ULDC UR4, c[0x0][0xac8] ;  /* 0x0002b20000047ab9 */ /* 0x000fe40000000800 */
[----:B------:R-:W-:Y:S02]  /*7580*/  ISETP.GE.AND P5, PT, R2, UR4, PT ;  /* 0x0000000402007c0c */ /* 0x000fe4000bfa6270 */
[----:B------:R-:W-:Y:S02]  /*7590*/  ISETP.GE.AND P4, PT, R17, UR4, PT ;  /* 0x0000000411007c0c */ /* 0x000fe4000bf86270 */
[----:B------:R-:W-:Y:S02]  /*75a0*/  ISETP.GE.AND P3, PT, R16, UR4, PT ;  /* 0x0000000410007c0c */ /* 0x000fe4000bf66270 */
[----:B------:R-:W-:-:S07]  /*75b0*/  ISETP.GE.AND P2, PT, R18, UR4, PT ;  /* 0x0000000412007c0c */ /* 0x000fce000bf46270 */
[----:B-1----:R-:W-:-:S04]  /*75c0*/  @!P5 LEA R4, P6, R2, R85, 0x1 ;  /* 0x000000550204d211 */ /* 0x002fc800078c08ff */
[----:B--2---:R-:W-:Y:S02]  /*75d0*/  @!P5 LEA.HI.X R5, R2, R83, R208, 0x1, P6 ;  /* 0x000000530205d211 */ /* 0x004fe400030f0cd0 */
[----:B------:R-:W-:-:S03]  /*75e0*/  @!P4 LEA R20, P6, R17, R85, 0x1 ;  /* 0x000000551114c211 */ /* 0x000fc600078c08ff */
[----:B-----5:R3:W-:Y:S01]  /*75f0*/  @!P5 ST.E.128 desc[UR40][R4.64], R12 ;  /* 0x0000000c0400d985 */ /* 0x0207e2000c101d28 */
[----:B------:R-:W-:Y:S02]  /*7600*/  @!P4 LEA.HI.X R21, R17, R83, R207, 0x1, P6 ;  /* 0x000000531115c211 */ /* 0x000fe400030f0ccf */
[----:B------:R-:W-:-:S03]  /*7610*/  @!P3 LEA R80, P6, R16, R85, 0x1 ;  /* 0x000000551050b211 */ /* 0x000fc600078c08ff */
[----:B------:R3:W-:Y:S01]  /*7620*/  @!P4 ST.E.128 desc[UR40][R20.64], R56 ;  /* 0x000000381400c985 */ /* 0x0007e2000c101d28 */
[----:B------:R-:W-:Y:S02]  /*7630*/  @!P3 LEA.HI.X R81, R16, R83, R206, 0x1, P6 ;  /* 0x000000531051b211 */ /* 0x000fe400030f0cce */
[----:B------:R-:W-:-:S03]  /*7640*/  @!P2 LEA R82, P6, R18, R85, 0x1 ;  /* 0x000000551252a211 */ /* 0x000fc600078c08ff */
[----:B------:R3:W-:Y:S01]  /*7650*/  @!P3 ST.E.128 desc[UR40][R80.64], R68 ;  /* 0x000000445000b985 */ /* 0x0007e2000c101d28 */
[----:B------:R-:W-:-:S05]  /*7660*/  @!P2 LEA.HI.X R83, R18, R83, R205, 0x1, P6 ;  /* 0x000000531253a211 */ /* 0x000fca00030f0ccd */
[----:B------:R3:W-:Y:S04]  /*7670*/  @!P2 ST.E.128 desc[UR40][R82.64], R76 ;  /* 0x0000004c5200a985 */ /* 0x0007e8000c101d28 */
.L_x_401:
[----:B------:R-:W-:Y:S05]  /*7680*/  BSYNC B1 ;  /* 0x0000000000017941 */ /* 0x000fea0003800000 */
.L_x_400:
[----:B---3--:R3:W4:Y:S01]  /*7690*/  SHFL.IDX PT, R21, R3, 0x1, 0x181f ;  /* 0x00381f0003157f89 */ /* 0x00872200000e0000 */
[----:B------:R-:W-:Y:S03]  /*76a0*/  BSSY B1, `(.L_x_402) ;  /* 0x0000014000017945 */ /* 0x000fe60003800000 */
[----:B-----5:R3:W0:Y:S01]  /*76b0*/  SHFL.IDX PT, R15, R6, 0x1, 0x181f ;  /* 0x00381f00060f7f89 */ /* 0x02062200000e0000 */
[----:B------:R-:W-:Y:S05]  /*76c0*/  @P1 BRA `(.L_x_403) ;  /* 0x0000000000441947 */ /* 0x000fea0003800000 */
[----:B------:R-:W-:Y:S02]  /*76d0*/  ULDC UR4, c[0x0][0xac8] ;  /* 0x0002b20000047ab9 */ /* 0x000fe40000000800 */
[----:B------:R-:W-:Y:S02]  /*76e0*/  ISETP.GE.AND P4, PT, R2, UR4, PT ;  /* 0x0000000402007c0c */ /* 0x000fe4000bf86270 */
[----:B------:R-:W-:Y:S02]  /*76f0*/  ISETP.GE.AND P3, PT, R17, UR4, PT ;  /* 0x0000000411007c0c */ /* 0x000fe4000bf66270 */
[----:B------:R-:W-:Y:S02]  /*7700*/  ISETP.GE.AND P2, PT, R16, UR4, PT ;  /* 0x0000000410007c0c */ /* 0x000fe4000bf46270 */
[----:B------:R-:W-:-:S07]  /*7710*/  ISETP.GE.AND P1, PT, R18, UR4, PT ;  /* 0x0000000412007c0c */ /* 0x000fce000bf26270 */
[CC--:B0-----:R-:W-:Y:S02]  /*7720*/  @!P4 LEA R4, P6, R2.reuse, R15.reuse, 0x1 ;  /* 0x0000000f0204c211 */ /* 0x0c1fe400078c08ff */
[C---:B------:R-:W-:Y:S02]  /*7730*/  @!P3 LEA R12, P5, R17.reuse, R15, 0x1 ;  /* 0x0000000f110cb211 */ /* 0x040fe400078a08ff */
[----:B----4-:R-:W-:Y:S02]  /*7740*/  @!P4 LEA.HI.X R5, R2, R21, R208, 0x1, P6 ;  /* 0x000000150205c211 */ /* 0x010fe400030f0cd0 */
[----:B------:R-:W-:Y:S02]  /*7750*/  @!P2 LEA R14, P6, R16, R15, 0x1 ;  /* 0x0000000f100ea211 */ /* 0x000fe400078c08ff */
[----:B------:R-:W-:Y:S01]  /*7760*/  @!P3 LEA.HI.X R13, R17, R21, R207, 0x1, P5 ;  /* 0x00000015110db211 */ /* 0x000fe200028f0ccf */
[----:B------:R0:W-:Y:S01]  /*7770*/  @!P4 ST.E.128 desc[UR40][R4.64], R24 ;  /* 0x000000180400c985 */ /* 0x0001e2000c101d28 */
[----:B------:R-:W-:-:S02]  /*7780*/  @!P1 LEA R20, P5, R18, R15, 0x1 ;  /* 0x0000000f12149211 */ /* 0x000fc400078a08ff */
[-C--:B------:R-:W-:Y:S01]  /*7790*/  @!P2 LEA.HI.X R15, R16, R21.reuse, R206, 0x1, P6 ;  /* 0x00000015100fa211 */ /* 0x080fe200030f0cce */
[----:B------:R0:W-:Y:S01]  /*77a0*/  @!P3 ST.E.128 desc[UR40][R12.64], R36 ;  /* 0x000000240c00b985 */ /* 0x0001e2000c101d28 */
[----:B------:R-:W-:-:S03]  /*77b0*/  @!P1 LEA.HI.X R21, R18, R21, R205, 0x1, P5 ;  /* 0x0000001512159211 */ /* 0x000fc600028f0ccd */
[----:B------:R0:W-:Y:S04]  /*77c0*/  @!P2 ST.E.128 desc[UR40][R14.64], R60 ;  /* 0x0000003c0e00a985 */ /* 0x0001e8000c101d28 */
[----:B------:R0:W-:Y:S02]  /*77d0*/  @!P1 ST.E.128 desc[UR40][R20.64], R72 ;  /* 0x0000004814009985 */ /* 0x0001e4000c101d28 */
.L_x_403:
[----:B------:R-:W-:Y:S05]  /*77e0*/  BSYNC B1 ;  /* 0x0000000000017941 */ /* 0x000fea0003800000 */
.L_x_402:
[----:B0---4-:R0:W4:Y:S01]  /*77f0*/  SHFL.IDX PT, R21, R3, 0x2, 0x181f ;  /* 0x00581f0003157f89 */ /* 0x01112200000e0000 */
        /* <DEDUP_REMOVED lines=11> */
[----:B----4-:R-:W-:Y:S02]  /*78b0*/  @!P3 LEA.HI.X R5, R2, R21, R208, 0x1, P6 ;  /* 0x000000150205b211 */ /* 0x010fe400030f0cd0 */
[----:B------:R-:W-:Y:S02]  /*78c0*/  @!P0 LEA R20, P6, R18, R13, 0x1 ;  /* 0x0000000d12148211 */ /* 0x000fe400078c08ff */
[-C--:B------:R-:W-:Y:S01]  /*78d0*/  @!P2 LEA.HI.X R13, R17, R21.reuse, R207, 0x1, P5 ;  /* 0x00000015110da211 */ /* 0x080fe200028f0ccf */
[----:B------:R0:W-:Y:S01]  /*78e0*/  @!P3 ST.E.128 desc[UR40][R4.64], R28 ;  /* 0x0000001c0400b985 */ /* 0x0001e2000c101d28 */
[----:B------:R-:W-:-:S02]  /*78f0*/  @!P1 LEA.HI.X R15, R16, R21, R206, 0x1, P4 ;  /* 0x00000015100f9211 */ /* 0x000fc400020f0cce */
[----:B------:R-:W-:Y:S01]  /*7900*/  @!P0 LEA.HI.X R21, R18, R21, R205, 0x1, P6 ;  /* 0x0000001512158211 */ /* 0x000fe200030f0ccd */
[----:B------:R0:W-:Y:S04]  /*7910*/  @!P2 ST.E.128 desc[UR40][R12.64], R40 ;  /* 0x000000280c00a985 */ /* 0x0001e8000c101d28 */
[----:B------:R0:W-:Y:S04]  /*7920*/  @!P1 ST.E.128 desc[UR40][R14.64], R48 ;  /* 0x000000300e009985 */ /* 0x0001e8000c101d28 */
[----:B------:R0:W-:Y:S02]  /*7930*/  @!P0 ST.E.128 desc[UR40][R20.64], R64 ;  /* 0x0000004014008985 */ /* 0x0001e4000c101d28 */
.L_x_405:
[----:B------:R-:W-:Y:S05]  /*7940*/  BSYNC B1 ;  /* 0x0000000000017941 */ /* 0x000fea0003800000 */
.L_x_404:
[----:B------:R-:W-:Y:S01]  /*7950*/  VIADD R0, R87, 0x60 ;  /* 0x0000006057007836 */ /* 0x000fe20000000000 */
[----:B0--3--:R-:W3:Y:S04]  /*7960*/  SHFL.IDX PT, R3, R3, 0x3, 0x181f ;  /* 0x00781f0003037f89 */ /* 0x009ee800000e0000 */
[----:B------:R-:W-:Y:S01]  /*7970*/  ISETP.GE.AND P0, PT, R0, R84, PT ;  /* 0x000000540000720c */ /* 0x000fe20003f06270 */
[----:B----4-:R4:W0:-:S12]  /*7980*/  SHFL.IDX PT, R21, R6, 0x3, 0x181f ;  /* 0x00781f0006157f89 */ /* 0x01081800000e0000 */
[----:B----4-:R-:W-:Y:S05]  /*7990*/  @P0 BRA `(.L_x_406) ;  /* 0x0000000c00b40947 */ /* 0x010fea0003800000 */
[----:B------:R-:W-:Y:S02]  /*79a0*/  ULDC UR4, c[0x0][0xac8] ;  /* 0x0002b20000047ab9 */ /* 0x000fe40000000800 */
[----:B------:R-:W-:Y:S02]  /*79b0*/  ISETP.GE.AND P3, PT, R2, UR4, PT ;  /* 0x0000000402007c0c */ /* 0x000fe4000bf66270 */
[----:B------:R-:W-:Y:S02]  /*79c0*/  ISETP.GE.AND P4, PT, R17, UR4, PT ;  /* 0x0000000411007c0c */ /* 0x000fe4000bf86270 */
[----:B------:R-:W-:-:S09]  /*79d0*/  ISETP.GE.AND P5, PT, R16, UR4, PT ;  /* 0x0000000410007c0c */ /* 0x000fd2000bfa6270 */
[-C--:B0-----:R-:W-:Y:S02]  /*79e0*/  @!P3 LEA R4, P0, R2, R21.reuse, 0x1 ;  /* 0x000000150204b211 */ /* 0x081fe400078008ff */
[CC--:B------:R-:W-:Y:S02]  /*79f0*/  @!P4 LEA R12, P1, R17.reuse, R21.reuse, 0x1 ;  /* 0x00000015110cc211 */ /* 0x0c0fe400078208ff */
[----:B------:R-:W-:Y:S02]  /*7a00*/  @!P5 LEA R14, P2, R16, R21, 0x1 ;  /* 0x00000015100ed211 */ /* 0x000fe400078408ff */
[-C--:B---3--:R-:W-:Y:S02]  /*7a10*/  @!P3 LEA.HI.X R5, R2, R3.reuse, R208, 0x1, P0 ;  /* 0x000000030205b211 */ /* 0x088fe400000f0cd0 */
[-C--:B------:R-:W-:Y:S02]  /*7a20*/  @!P4 LEA.HI.X R13, R17, R3.reuse, R207, 0x1, P1 ;  /* 0x00000003110dc211 */ /* 0x080fe400008f0ccf */
[----:B------:R-:W-:Y:S01]  /*7a30*/  @!P5 LEA.HI.X R15, R16, R3, R206, 0x1, P2 ;  /* 0x00000003100fd211 */ /* 0x000fe200010f0cce */
[----:B------:R4:W-:Y:S01]  /*7a40*/  @!P3 ST.E.128 desc[UR40][R4.64], R32 ;  /* 0x000000200400b985 */ /* 0x0009e2000c101d28 */
[----:B------:R-:W-:-:S03]  /*7a50*/  ISETP.GE.AND P0, PT, R18, UR4, PT ;  /* 0x0000000412007c0c */ /* 0x000fc6000bf06270 */
[----:B------:R4:W-:Y:S04]  /*7a60*/  @!P4 ST.E.128 desc[UR40][R12.64], R44 ;  /* 0x0000002c0c00c985 */ /* 0x0009e8000c101d28 */
[----:B------:R4:W-:Y:S06]  /*7a70*/  @!P5 ST.E.128 desc[UR40][R14.64], R8 ;  /* 0x000000080e00d985 */ /* 0x0009ec000c101d28 */
[----:B------:R-:W-:Y:S05]  /*7a80*/  @P0 BRA `(.L_x_406) ;  /* 0x0000000c00780947 */ /* 0x000fea0003800000 */
[----:B----4-:R-:W-:-:S04]  /*7a90*/  LEA R4, P0, R18, R21, 0x1 ;  /* 0x0000001512047211 */ /* 0x010fc800078008ff */
[----:B------:R-:W-:-:S05]  /*7aa0*/  LEA.HI.X R5, R18, R3, R205, 0x1, P0 ;  /* 0x0000000312057211 */ /* 0x000fca00000f0ccd */
[----:B------:R0:W-:Y:S01]  /*7ab0*/  ST.E.128 desc[UR40][R4.64], R52 ;  /* 0x0000003404007985 */ /* 0x0001e2000c101d28 */
[----:B------:R-:W-:Y:S05]  /*7ac0*/  BRA `(.L_x_406) ;  /* 0x0000000c00687947 */ /* 0x000fea0003800000 */
.L_x_398:
[----:B------:R-:W-:Y:S01]  /*7ad0*/  ULDC.64 UR8, c[0x0][0xc00] ;  /* 0x0003000000087ab9 */ /* 0x000fe20000000a00 */
[----:B------:R-:W-:Y:S01]  /*7ae0*/  ULDC UR4, c[0x0][0xa88] ;  /* 0x0002a20000047ab9 */ /* 0x000fe20000000800 */
[----:B------:R-:W-:Y:S01]  /*7af0*/  UISETP.NE.U32.AND UP0, UPT, UR8, URZ, UPT ;  /* 0x0000003f0800728c */ /* 0x000fe2000bf05070 */
[----:B------:R-:W0:Y:S03]  /*7b00*/  LDC R13, c[0x0][0xbe8] ;  /* 0x0002fa00ff0d7b82 */ /* 0x000e260000000800 */
[----:B------:R-:W-:-:S03]  /*7b10*/  UISETP.NE.AND.EX UP0, UPT, UR9, URZ, UPT, UP0 ;  /* 0x0000003f0900728c */ /* 0x000fc6000bf05300 */
[----:B------:R-:W-:Y:S02]  /*7b20*/  ULDC.64 UR8, c[0x0][0xc00] ;  /* 0x0003000000087ab9 */ /* 0x000fe40000000a00 */
[----:B------:R-:W-:Y:S01]  /*7b30*/  UIMAD.WIDE UR8, UR46, 0x4, UR8 ;  /* 0x000000042e0878a5 */ /* 0x000fe2000f8e0208 */
[----:B------:R-:W-:-:S05]  /*7b40*/  PLOP3.LUT P2, PT, PT, PT, UP0, 0x80, 0x0 ;  /* 0x000000000000781c */ /* 0x000fca0003f4f008 */
[----:B------:R-:W-:Y:S02]  /*7b50*/  IMAD.U32 R4, RZ, RZ, UR8 ;  /* 0x00000008ff047e24 */ /* 0x000fe4000f8e00ff */
[----:B------:R-:W-:Y:S01]  /*7b60*/  IMAD.U32 R5, RZ, RZ, UR9 ;  /* 0x00000009ff057e24 */ /* 0x000fe2000f8e00ff */
[----:B------:R-:W-:Y:S02]  /*7b70*/  ULDC.64 UR8, c[0x0][0xc08] ;  /* 0x0003020000087ab9 */ /* 0x000fe40000000a00 */
[----:B------:R-:W-:-:S03]  /*7b80*/  UISETP.NE.U32.AND UP1, UPT, UR8, URZ, UPT ;  /* 0x0000003f0800728c */ /* 0x000fc6000bf25070 */
[----:B------:R-:W2:Y:S01]  /*7b90*/  @P2 LDG.E R3, desc[UR40][R4.64] ;  /* 0x0000002804032981 */ /* 0x000ea2000c1e1900 */
[----:B------:R-:W-:Y:S01]  /*7ba0*/  UISETP.NE.AND.EX UP1, UPT, UR9, URZ, UPT, UP1 ;  /* 0x0000003f0900728c */ /* 0x000fe2000bf25310 */
[----:B------:R-:W-:-:S05]  /*7bb0*/  IMAD.U32 R0, RZ, RZ, UR4 ;  /* 0x00000004ff007e24 */ /* 0x000fca000f8e00ff */
[----:B------:R-:W-:-:S05]  /*7bc0*/  PLOP3.LUT P3, PT, PT, PT, UP1, 0x80, 0x0 ;  /* 0x000000000000781c */ /* 0x000fca0003f6f018 */
[----:B------:R-:W-:Y:S02]  /*7bd0*/  @UP1 ULDC.64 UR8, c[0x0][0xc08] ;  /* 0x0003020000081ab9 */ /* 0x000fe40000000a00 */
[----:B------:R-:W-:-:S06]  /*7be0*/  @UP1 UIMAD.WIDE UR8, UR46, 0x4, UR8 ;  /* 0x000000042e0818a5 */ /* 0x000fcc000f8e0208 */
[----:B------:R-:W-:Y:S02]  /*7bf0*/  IMAD.U32 R8, RZ, RZ, UR8 ;  /* 0x00000008ff087e24 */ /* 0x000fe4000f8e00ff */
[----:B------:R-:W-:-:S05]  /*7c00*/  IMAD.U32 R9, RZ, RZ, UR9 ;  /* 0x00000009ff097e24 */ /* 0x000fca000f8e00ff */
[----:B------:R1:W5:Y:S01]  /*7c10*/  @P3 LDG.E R0, desc[UR40][R8.64] ;  /* 0x0000002808003981 */ /* 0x000362000c1e1900 */
[----:B0-----:R-:W-:Y:S01]  /*7c20*/  ISETP.NE.AND P0, PT, R13, 0x1, PT ;  /* 0x000000010d00780c */ /* 0x001fe20003f05270 */
[----:B------:R-:W-:Y:S01]  /*7c30*/  UMOV UR4, URZ ;  /* 0x0000003f00047c82 */ /* 0x000fe20008000000 */
[----:B------:R-:W-:Y:S01]  /*7c40*/  USHF.R.S32.HI UR11, URZ, 0x1f, UR43 ;  /* 0x0000001f3f0b7899 */ /* 0x000fe2000801142b */
[----:B------:R-:W-:-:S10]  /*7c50*/  ISETP.GE.AND P1, PT, R209, 0x80, PT ;  /* 0x00000080d100780c */ /* 0x000fd40003f26270 */
[----:B------:R-:W0:Y:S01]  /*7c60*/  @P0 LDC R11, c[0x0][0xbec] ;  /* 0x0002fb00ff0b0b82 */ /* 0x000e220000000800 */
[----:B--2---:R-:W-:-:S13]  /*7c70*/  @P2 R2UR UR4, R3 ;  /* 0x00000000030422ca */ /* 0x004fda00000e0000 */
[----:B------:R-:W-:Y:S01]  /*7c80*/  USHF.R.S32.HI UR10, URZ, 0x1f, UR4 ;  /* 0x0000001f3f0a7899 */ /* 0x000fe20008011404 */
[----:B01----:R-:W-:Y:S11]  /*7c90*/  @P3 BRA `(.L_x_407) ;  /* 0x0000000000103947 */ /* 0x003ff60003800000 */
[----:B------:R-:W-:Y:S05]  /*7ca0*/  @!P2 BRA `(.L_x_407) ;  /* 0x00000000000ca947 */ /* 0x000fea0003800000 */
[----:B------:R-:W2:Y:S04]  /*7cb0*/  LDG.E R3, desc[UR40][R4.64] ;  /* 0x0000002804037981 */ /* 0x000ea8000c1e1900 */
[----:B-----5:R-:W2:Y:S02]  /*7cc0*/  LDG.E R0, desc[UR40][R4.64+0x4] ;  /* 0x0000042804007981 */ /* 0x020ea4000c1e1900 */
[----:B--2---:R-:W-:-:S07]  /*7cd0*/  IMAD.IADD R0, R0, 0x1, -R3 ;  /* 0x0000000100007824 */ /* 0x004fce00078e0a03 */
.L_x_407:
[----:B------:R-:W-:Y:S01]  /*7ce0*/  USEL UR46, UR46, URZ, !UP0 ;  /* 0x0000003f2e2e7287 */ /* 0x000fe2000c000000 */
[----:B------:R-:W-:Y:S01]  /*7cf0*/  BSSY B1, `(.L_x_408) ;  /* 0x000002d000017945 */ /* 0x000fe20003800000 */
[----:B------:R-:W-:-:S03]  /*7d00*/  USEL UR45, UR45, URZ, !UP0 ;  /* 0x0000003f2d2d7287 */ /* 0x000fc6000c000000 */
[----:B------:R-:W-:Y:S09]  /*7d10*/  @P1 BRA `(.L_x_409) ;  /* 0x0000000000a81947 */ /* 0x000ff20003800000 */
[----:B------:R-:W0:Y:S01]  /*7d20*/  S2R R4, SR_TID.X ;  /* 0x0000000000047919 */ /* 0x000e220000002100 */
[----:B------:R-:W1:Y:S01]  /*7d30*/  LDC R6, c[0x0][0xbe8] ;  /* 0x0002fa00ff067b82 */ /* 0x000e620000000800 */
[----:B------:R-:W-:-:S04]  /*7d40*/  IMAD.U32 R3, RZ, RZ, UR44 ;  /* 0x0000002cff037e24 */ /* 0x000fc8000f8e00ff */
[----:B0-----:R-:W-:Y:S02]  /*7d50*/  IMAD R3, R3, 0x80, R4 ;  /* 0x0000008003037824 */ /* 0x001fe400078e0204 */
[----:B-1---5:R-:W-:Y:S02]  /*7d60*/  IMAD R4, R0, R6, RZ ;  /* 0x0000000600047224 */ /* 0x022fe400078e02ff */
[----:B------:R-:W-:-:S05]  /*7d70*/  VIADD R5, R3, 0xffffff80 ;  /* 0xffffff8003057836 */ /* 0x000fca0000000000 */
[----:B------:R-:W-:-:S13]  /*7d80*/  ISETP.GE.AND P1, PT, R5, R4, PT ;  /* 0x000000040500720c */ /* 0x000fda0003f26270 */
[----:B------:R-:W-:Y:S05]  /*7d90*/  @P1 BRA `(.L_x_409) ;  /* 0x0000000000881947 */ /* 0x000fea0003800000 */
[----:B------:R-:W-:Y:S01]  /*7da0*/  ISETP.NE.AND P1, PT, R6, 0x1, PT ;  /* 0x000000010600780c */ /* 0x000fe20003f25270 */
[----:B------:R-:W-:Y:S01]  /*7db0*/  ULDC.64 UR12, c[0x0][0xb90] ;  /* 0x0002e400000c7ab9 */ /* 0x000fe20000000a00 */
[----:B------:R-:W-:Y:S01]  /*7dc0*/  UMOV UR8, UR4 ;  /* 0x0000000400087c82 */ /* 0x000fe20008000000 */
[----:B------:R-:W-:Y:S01]  /*7dd0*/  UIMAD UR7, UR11, UR12, URZ ;  /* 0x0000000c0b0772a4 */ /* 0x000fe2000f8e023f */
[----:B------:R-:W-:Y:S02]  /*7de0*/  UMOV UR9, UR10 ;  /* 0x0000000a00097c82 */ /* 0x000fe40008000000 */
[----:B------:R-:W-:Y:S02]  /*7df0*/  UIMAD.WIDE.U32 UR8, UR43, UR12, UR8 ;  /* 0x0000000c2b0872a5 */ /* 0x000fe4000f8e0008 */
[----:B------:R-:W-:-:S03]  /*7e00*/  UIMAD UR7, UR43, UR13, UR7 ;  /* 0x0000000d2b0772a4 */ /* 0x000fc6000f8e0207 */
[----:B------:R-:W-:Y:S02]  /*7e10*/  ULDC.64 UR12, c[0x0][0xb98] ;  /* 0x0002e600000c7ab9 */ /* 0x000fe40000000a00 */
[----:B------:R-:W0:Y:S01]  /*7e20*/  @P1 LDC R4, c[0x0][0xbec] ;  /* 0x0002fb00ff041b82 */ /* 0x000e220000000800 */
[----:B------:R-:W-:Y:S02]  /*7e30*/  UIADD3 UR9, UR9, UR7, URZ ;  /* 0x0000000709097290 */ /* 0x000fe4000fffe03f */
[----:B------:R-:W-:Y:S02]  /*7e40*/  UIMAD UR7, UR45, UR12, URZ ;  /* 0x0000000c2d0772a4 */ /* 0x000fe4000f8e023f */
[----:B------:R-:W-:Y:S02]  /*7e50*/  UIMAD.WIDE.U32 UR8, UR46, UR12, UR8 ;  /* 0x0000000c2e0872a5 */ /* 0x000fe4000f8e0008 */
[----:B------:R-:W-:Y:S01]  /*7e60*/  UIMAD UR7, UR46, UR13, UR7 ;  /* 0x0000000d2e0772a4 */ /* 0x000fe2000f8e0207 */
[----:B------:R-:W1:Y:S02]  /*7e70*/  @P1 LDC R8, c[0x0][0xbf0] ;  /* 0x0002fc00ff081b82 */ /* 0x000e640000000800 */
[----:B------:R-:W-:Y:S01]  /*7e80*/  ULDC.64 UR12, c[0x0][0xb88] ;  /* 0x0002e200000c7ab9 */ /* 0x000fe20000000a00 */
[----:B0-----:R-:W-:-:S04]  /*7e90*/  @P1 IMAD.HI.U32 R3, R5, R4, RZ ;  /* 0x0000000405031227 */ /* 0x001fc800078e00ff */
[----:B------:R-:W-:Y:S01]  /*7ea0*/  IMAD.MOV.U32 R4, RZ, RZ, R5 ;  /* 0x000000ffff047224 */ /* 0x000fe200078e0005 */
[----:B-1----:R-:W-:Y:S01]  /*7eb0*/  @P1 SHF.R.U32.HI R4, RZ, R8, R3 ;  /* 0x00000008ff041219 */ /* 0x002fe20000011603 */
[----:B------:R-:W-:-:S04]  /*7ec0*/  IMAD.U32 R8, RZ, RZ, UR7 ;  /* 0x00000007ff087e24 */ /* 0x000fc8000f8e00ff */
[----:B------:R-:W-:-:S04]  /*7ed0*/  IMAD.MOV R3, RZ, RZ, -R4 ;  /* 0x000000ffff037224 */ /* 0x000fc800078e0a04 */
[----:B------:R-:W-:Y:S01]  /*7ee0*/  IMAD R3, R6, R3, R5 ;  /* 0x0000000306037224 */ /* 0x000fe200078e0205 */
[----:B------:R-:W-:Y:S02]  /*7ef0*/  SHF.R.S32.HI R5, RZ, 0x1f, R4 ;  /* 0x0000001fff057819 */ /* 0x000fe40000011404 */
[----:B------:R-:W-:Y:S02]  /*7f00*/  IADD3 R4, P1, R4, UR8, RZ ;  /* 0x0000000804047c10 */ /* 0x000fe4000ff3e0ff */
[----:B------:R-:W-:Y:S02]  /*7f10*/  SHF.R.S32.HI R6, RZ, 0x1f, R3 ;  /* 0x0000001fff067819 */ /* 0x000fe40000011403 */
[----:B------:R-:W-:Y:S01]  /*7f20*/  IADD3.X R5, R5, UR9, R8, P1, !PT ;  /* 0x0000000905057c10 */ /* 0x000fe20008ffe408 */
[----:B------:R-:W-:Y:S02]  /*7f30*/  ULDC.64 UR8, c[0x0][0xb50] ;  /* 0x0002d40000087ab9 */ /* 0x000fe40000000a00 */
[----:B------:R-:W-:-:S02]  /*7f40*/  IMAD R6, R6, UR12, RZ ;  /* 0x0000000c06067c24 */ /* 0x000fc4000f8e02ff */
[----:B------:R-:W-:-:S04]  /*7f50*/  IMAD.WIDE.U32 R4, R3, UR12, R4 ;  /* 0x0000000c03047c25 */ /* 0x000fc8000f8e0004 */
[----:B------:R-:W-:Y:S01]  /*7f60*/  IMAD R9, R3, UR13, R6 ;  /* 0x0000000d03097c24 */ /* 0x000fe2000f8e0206 */
[----:B------:R-:W-:-:S03]  /*7f70*/  LEA R8, P1, R4, UR8, 0x2 ;  /* 0x0000000804087c11 */ /* 0x000fc6000f8210ff */
[----:B------:R-:W-:-:S05]  /*7f80*/  IMAD.IADD R3, R5, 0x1, R9 ;  /* 0x0000000105037824 */ /* 0x000fca00078e0209 */
[----:B------:R-:W-:Y:S01]  /*7f90*/  LEA.HI.X R9, R4, UR9, R3, 0x2, P1 ;  /* 0x0000000904097c11 */ /* 0x000fe200088f1403 */
[----:B------:R-:W-:-:S05]  /*7fa0*/  IMAD.MOV.U32 R3, RZ, RZ, -0x800000 ;  /* 0xff800000ff037424 */ /* 0x000fca00078e00ff */
[----:B------:R0:W-:Y:S02]  /*7fb0*/  STG.E desc[UR40][R8.64], R3 ;  /* 0x0000000308007986 */ /* 0x0001e4000c101928 */
.L_x_409:
[----:B------:R-:W-:Y:S05]  /*7fc0*/  BSYNC B1 ;  /* 0x0000000000017941 */ /* 0x000fea0003800000 */
.L_x_408:
[----:B------:R-:W1:Y:S01]  /*7fd0*/  @P0 LDC R5, c[0x0][0xbf0] ;  /* 0x0002fc00ff050b82 */ /* 0x000e620000000800 */
[----:B------:R-:W-:Y:S01]  /*7fe0*/  ULDC.64 UR12, c[0x0][0xaa0] ;  /* 0x0002a800000c7ab9 */ /* 0x000fe20000000a00 */
[----:B0-----:R-:W-:Y:S01]  /*7ff0*/  IMAD R3, R19, 0x20, R22 ;  /* 0x0000002013037824 */ /* 0x001fe200078e0216 */
[----:B------:R-:W-:Y:S01]  /*8000*/  UIMAD UR7, UR10, UR12, URZ ;  /* 0x0000000c0a0772a4 */ /* 0x000fe2000f8e023f */
[----:B------:R-:W-:Y:S01]  /*8010*/  IMAD.U32 R8, RZ, RZ, UR44 ;  /* 0x0000002cff087e24 */ /* 0x000fe2000f8e00ff */
[----:B------:R-:W-:Y:S01]  /*8020*/  UIMAD.WIDE.U32 UR8, UR4, UR12, URZ ;  /* 0x0000000c040872a5 */ /* 0x000fe2000f8e003f */
[----:B------:R-:W-:Y:S01]  /*8030*/  IMAD.U32 R15, RZ, RZ, UR44 ;  /* 0x0000002cff0f7e24 */ /* 0x000fe2000f8e00ff */
[----:B------:R-:W-:Y:S01]  /*8040*/  UIMAD UR7, UR4, UR13, UR7 ;  /* 0x0000000d040772a4 */ /* 0x000fe2000f8e0207 */
[----:B------:R-:W-:Y:S01]  /*8050*/  IMAD R8, R8, 0x80, R3 ;  /* 0x0000008008087824 */ /* 0x000fe200078e0203 */
[----:B------:R-:W-:Y:S01]  /*8060*/  BSSY B1, `(.L_x_410) ;  /* 0x000003e000017945 */ /* 0x000fe20003800000 */
[----:B------:R-:W-:Y:S01]  /*8070*/  ULDC.64 UR12, c[0x0][0xae8] ;  /* 0x0002ba00000c7ab9 */ /* 0x000fe20000000a00 */
[----:B------:R-:W-:Y:S01]  /*8080*/  UIADD3 UR9, UR9, UR7, URZ ;  /* 0x0000000709097290 */ /* 0x000fe2000fffe03f */
[----:B------:R-:W-:Y:S01]  /*8090*/  @P0 IMAD.HI.U32 R4, R8, R11, RZ ;  /* 0x0000000b08040227 */ /* 0x000fe200078e00ff */
[----:B------:R-:W-:-:S02]  /*80a0*/  UIMAD UR4, UR11, UR12, URZ ;  /* 0x0000000c0b0472a4 */ /* 0x000fc4000f8e023f */
[----:B------:R-:W-:Y:S01]  /*80b0*/  UIMAD.WIDE.U32 UR8, UR43, UR12, UR8 ;  /* 0x0000000c2b0872a5 */ /* 0x000fe2000f8e0008 */
[----:B------:R-:W-:Y:S01]  /*80c0*/  IMAD.MOV.U32 R3, RZ, RZ, R8 ;  /* 0x000000ffff037224 */ /* 0x000fe200078e0008 */
[----:B------:R-:W-:Y:S01]  /*80d0*/  UIMAD UR4, UR43, UR13, UR4 ;  /* 0x0000000d2b0472a4 */ /* 0x000fe2000f8e0204 */
[----:B------:R-:W-:-:S03]  /*80e0*/  ULDC.64 UR10, c[0x0][0xaf0] ;  /* 0x0002bc00000a7ab9 */ /* 0x000fc60000000a00 */
[----:B------:R-:W-:Y:S02]  /*80f0*/  UIADD3 UR9, UR9, UR4, URZ ;  /* 0x0000000409097290 */ /* 0x000fe4000fffe03f */
[----:B------:R-:W-:Y:S01]  /*8100*/  UIMAD UR4, UR45, UR10, URZ ;  /* 0x0000000a2d0472a4 */ /* 0x000fe2000f8e023f */
[----:B-1----:R-:W-:Y:S01]  /*8110*/  @P0 SHF.R.U32.HI R3, RZ, R5, R4 ;  /* 0x00000005ff030219 */ /* 0x002fe20000011604 */
[----:B------:R-:W-:Y:S02]  /*8120*/  UIMAD.WIDE.U32 UR8, UR46, UR10, UR8 ;  /* 0x0000000a2e0872a5 */ /* 0x000fe4000f8e0008 */
[----:B------:R-:W-:Y:S01]  /*8130*/  UIMAD UR4, UR46, UR11, UR4 ;  /* 0x0000000b2e0472a4 */ /* 0x000fe2000f8e0204 */
[--C-:B------:R-:W-:Y:S01]  /*8140*/  SHF.R.S32.HI R4, RZ, 0x1f, R3.reuse ;  /* 0x0000001fff047819 */ /* 0x100fe20000011403 */
[----:B------:R-:W-:Y:S01]  /*8150*/  IMAD.MOV R9, RZ, RZ, -R3 ;  /* 0x000000ffff097224 */ /* 0x000fe200078e0a03 */
[----:B------:R-:W-:Y:S01]  /*8160*/  ULDC.64 UR10, c[0x0][0xae0] ;  /* 0x0002b800000a7ab9 */ /* 0x000fe20000000a00 */
[----:B------:R-:W-:-:S02]  /*8170*/  UIADD3 UR4, UR9, UR4, URZ ;  /* 0x0000000409047290 */ /* 0x000fc4000fffe03f */
[----:B------:R-:W-:Y:S02]  /*8180*/  IMAD.U32 R5, RZ, RZ, UR9 ;  /* 0x00000009ff057e24 */ /* 0x000fe4000f8e00ff */
[----:B------:R-:W-:Y:S02]  /*8190*/  IMAD R6, R4, UR10, RZ ;  /* 0x0000000a04067c24 */ /* 0x000fe4000f8e02ff */
[----:B------:R-:W-:Y:S01]  /*81a0*/  IMAD.U32 R4, RZ, RZ, UR8 ;  /* 0x00000008ff047e24 */ /* 0x000fe2000f8e00ff */
[----:B------:R-:W-:Y:S01]  /*81b0*/  ULDC.64 UR8, c[0x0][0xad8] ;  /* 0x0002b60000087ab9 */ /* 0x000fe20000000a00 */
[----:B------:R-:W-:Y:S02]  /*81c0*/  IMAD.U32 R5, RZ, RZ, UR4 ;  /* 0x00000004ff057e24 */ /* 0x000fe4000f8e00ff */
[----:B------:R-:W-:Y:S02]  /*81d0*/  IMAD R9, R13, R9, R8 ;  /* 0x000000090d097224 */ /* 0x000fe400078e0208 */
[----:B------:R-:W-:-:S02]  /*81e0*/  IMAD R11, R3, UR11, R6 ;  /* 0x0000000b030b7c24 */ /* 0x000fc4000f8e0206 */
[----:B------:R-:W-:Y:S01]  /*81f0*/  IMAD.WIDE.U32 R4, R3, UR10, R4 ;  /* 0x0000000a03047c25 */ /* 0x000fe2000f8e0004 */
[----:B------:R-:W-:-:S03]  /*8200*/  SHF.R.S32.HI R3, RZ, 0x1f, R9 ;  /* 0x0000001fff037819 */ /* 0x000fc60000011409 */
[----:B------:R-:W-:Y:S02]  /*8210*/  IMAD.IADD R5, R5, 0x1, R11 ;  /* 0x0000000105057824 */ /* 0x000fe400078e020b */
[----:B------:R-:W-:Y:S02]  /*8220*/  IMAD R6, R3, UR8, RZ ;  /* 0x0000000803067c24 */ /* 0x000fe4000f8e02ff */
[----:B------:R-:W-:Y:S02]  /*8230*/  IMAD R8, R15, 0x80, R22 ;  /* 0x000000800f087824 */ /* 0x000fe400078e0216 */
[----:B-----5:R-:W-:Y:S02]  /*8240*/  IMAD R13, R0, R13, RZ ;  /* 0x0000000d000d7224 */ /* 0x020fe400078e02ff */
[C---:B------:R-:W-:Y:S02]  /*8250*/  IMAD R3, R9.reuse, UR9, R6 ;  /* 0x0000000909037c24 */ /* 0x040fe4000f8e0206 */
[----:B------:R-:W-:Y:S01]  /*8260*/  IMAD.WIDE.U32 R4, R9, UR8, R4 ;  /* 0x0000000809047c25 */ /* 0x000fe2000f8e0004 */
[----:B------:R-:W-:Y:S01]  /*8270*/  ISETP.GE.AND P2, PT, R8, R13, PT ;  /* 0x0000000d0800720c */ /* 0x000fe20003f46270 */
[----:B------:R-:W-:-:S02]  /*8280*/  ULDC.64 UR8, c[0x0][0xa80] ;  /* 0x0002a00000087ab9 */ /* 0x000fc40000000a00 */
[----:B------:R-:W-:Y:S01]  /*8290*/  IMAD.IADD R3, R5, 0x1, R3 ;  /* 0x0000000105037824 */ /* 0x000fe200078e0203 */
[----:B------:R-:W-:Y:S01]  /*82a0*/  LEA R6, P3, R4, UR8, 0x1 ;  /* 0x0000000804067c11 */ /* 0x000fe2000f8608ff */
[----:B------:R-:W-:-:S03]  /*82b0*/  VIADD R0, R8, 0x20 ;  /* 0x0000002008007836 */ /* 0x000fc60000000000 */
[----:B------:R-:W-:Y:S01]  /*82c0*/  LEA.HI.X R3, R4, UR9, R3, 0x1, P3 ;  /* 0x0000000904037c11 */ /* 0x000fe200098f0c03 */
[----:B------:R0:W1:Y:S01]  /*82d0*/  SHFL.IDX PT, R9, R6, RZ, 0x181f ;  /* 0x00181fff06097589 */ /* 0x00006200000e0000 */
[-C--:B------:R-:W-:Y:S01]  /*82e0*/  ISETP.GE.AND P1, PT, R0, R13.reuse, PT ;  /* 0x0000000d0000720c */ /* 0x080fe20003f26270 */
[----:B------:R-:W-:Y:S02]  /*82f0*/  VIADD R0, R8, 0x40 ;  /* 0x0000004008007836 */ /* 0x000fe40000000000 */
[----:B------:R0:W2:Y:S03]  /*8300*/  SHFL.IDX PT, R5, R3, RZ, 0x181f ;  /* 0x00181fff03057589 */ /* 0x0000a600000e0000 */
[----:B------:R-:W-:Y:S01]  /*8310*/  ISETP.GE.AND P0, PT, R0, R13, PT ;  /* 0x0000000d0000720c */ /* 0x000fe20003f06270 */
[----:B------:R-:W-:-:S12]  /*8320*/  @P2 BRA `(.L_x_411) ;  /* 0x0000000000442947 */ /* 0x000fd80003800000 */
        /* <DEDUP_REMOVED lines=8> */
[----:B------:R3:W-:Y:S01]  /*83b0*/  @!P5 ST.E.128 desc[UR40][R10.64], RZ ;  /* 0x000000ff0a00d985 */ /* 0x0007e2000c101d28 */
[----:B------:R-:W-:Y:S02]  /*83c0*/  @!P4 LEA.HI.X R15, R17, R5, R207, 0x1, P6 ;  /* 0x00000005110fc211 */ /* 0x000fe400030f0ccf */
[----:B------:R-:W-:-:S03]  /*83d0*/  @!P3 LEA R20, P6, R16, R9, 0x1 ;  /* 0x000000091014b211 */ /* 0x000fc600078c08ff */
[----:B------:R3:W-:Y:S01]  /*83e0*/  @!P4 ST.E.128 desc[UR40][R14.64], RZ ;  /* 0x000000ff0e00c985 */ /* 0x0007e2000c101d28 */
[----:B------:R-:W-:Y:S02]  /*83f0*/  @!P3 LEA.HI.X R21, R16, R5, R206, 0x1, P6 ;  /* 0x000000051015b211 */ /* 0x000fe400030f0cce */
[----:B------:R-:W-:-:S03]  /*8400*/  @!P2 LEA R4, P6, R18, R9, 0x1 ;  /* 0x000000091204a211 */ /* 0x000fc600078c08ff */
[----:B------:R3:W-:Y:S01]  /*8410*/  @!P3 ST.E.128 desc[UR40][R20.64], RZ ;  /* 0x000000ff1400b985 */ /* 0x0007e2000c101d28 */
[----:B------:R-:W-:-:S05]  /*8420*/  @!P2 LEA.HI.X R5, R18, R5, R205, 0x1, P6 ;  /* 0x000000051205a211 */ /* 0x000fca00030f0ccd */
[----:B------:R3:W-:Y:S04]  /*8430*/  @!P2 ST.E.128 desc[UR40][R4.64], RZ ;  /* 0x000000ff0400a985 */ /* 0x0007e8000c101d28 */
.L_x_411:
[----:B------:R-:W-:Y:S05]  /*8440*/  BSYNC B1 ;  /* 0x0000000000017941 */ /* 0x000fea0003800000 */
.L_x_410:
[----:B--23--:R2:W3:Y:S01]  /*8450*/  SHFL.IDX PT, R5, R3, 0x1, 0x181f ;  /* 0x00381f0003057f89 */ /* 0x00c4e200000e0000 */
[----:B------:R-:W-:Y:S03]  /*8460*/  BSSY B1, `(.L_x_412) ;  /* 0x0000014000017945 */ /* 0x000fe60003800000 */
[----:B-1----:R2:W1:Y:S01]  /*8470*/  SHFL.IDX PT, R9, R6, 0x1, 0x181f ;  /* 0x00381f0006097f89 */ /* 0x00246200000e0000 */
[----:B------:R-:W-:Y:S05]  /*8480*/  @P1 BRA `(.L_x_413) ;  /* 0x0000000000441947 */ /* 0x000fea0003800000 */
[----:B------:R-:W-:Y:S02]  /*8490*/  ULDC UR4, c[0x0][0xac8] ;  /* 0x0002b20000047ab9 */ /* 0x000fe40000000800 */
[----:B------:R-:W-:Y:S02]  /*84a0*/  ISETP.GE.AND P4, PT, R2, UR4, PT ;  /* 0x0000000402007c0c */ /* 0x000fe4000bf86270 */
[----:B------:R-:W-:Y:S02]  /*84b0*/  ISETP.GE.AND P3, PT, R17, UR4, PT ;  /* 0x0000000411007c0c */ /* 0x000fe4000bf66270 */
[----:B------:R-:W-:Y:S02]  /*84c0*/  ISETP.GE.AND P2, PT, R16, UR4, PT ;  /* 0x0000000410007c0c */ /* 0x000fe4000bf46270 */
[----:B------:R-:W-:-:S07]  /*84d0*/  ISETP.GE.AND P1, PT, R18, UR4, PT ;  /* 0x0000000412007c0c */ /* 0x000fce000bf26270 */
[CC--:B-1----:R-:W-:Y:S02]  /*84e0*/  @!P4 LEA R10, P6, R2.reuse, R9.reuse, 0x1 ;  /* 0x00000009020ac211 */ /* 0x0c2fe400078c08ff */
[C---:B------:R-:W-:Y:S02]  /*84f0*/  @!P3 LEA R14, P5, R17.reuse, R9, 0x1 ;  /* 0x00000009110eb211 */ /* 0x040fe400078a08ff */
[----:B---3--:R-:W-:Y:S02]  /*8500*/  @!P4 LEA.HI.X R11, R2, R5, R208, 0x1, P6 ;  /* 0x00000005020bc211 */ /* 0x008fe400030f0cd0 */
[----:B------:R-:W-:Y:S02]  /*8510*/  @!P2 LEA R20, P6, R16, R9, 0x1 ;  /* 0x000000091014a211 */ /* 0x000fe400078c08ff */
[----:B------:R-:W-:Y:S01]  /*8520*/  @!P3 LEA.HI.X R15, R17, R5, R207, 0x1, P5 ;  /* 0x00000005110fb211 */ /* 0x000fe200028f0ccf */
[----:B------:R4:W-:Y:S01]  /*8530*/  @!P4 ST.E.128 desc[UR40][R10.64], RZ ;  /* 0x000000ff0a00c985 */ /* 0x0009e2000c101d28 */
[----:B------:R-:W-:-:S02]  /*8540*/  @!P1 LEA R4, P5, R18, R9, 0x1 ;  /* 0x0000000912049211 */ /* 0x000fc400078a08ff */
[-C--:B------:R-:W-:Y:S01]  /*8550*/  @!P2 LEA.HI.X R21, R16, R5.reuse, R206, 0x1, P6 ;  /* 0x000000051015a211 */ /* 0x080fe200030f0cce */
[----:B------:R4:W-:Y:S01]  /*8560*/  @!P3 ST.E.128 desc[UR40][R14.64], RZ ;  /* 0x000000ff0e00b985 */ /* 0x0009e2000c101d28 */
[----:B------:R-:W-:-:S03]  /*8570*/  @!P1 LEA.HI.X R5, R18, R5, R205, 0x1, P5 ;  /* 0x0000000512059211 */ /* 0x000fc600028f0ccd */
[----:B------:R4:W-:Y:S04]  /*8580*/  @!P2 ST.E.128 desc[UR40][R20.64], RZ ;  /* 0x000000ff1400a985 */ /* 0x0009e8000c101d28 */
[----:B------:R4:W-:Y:S02]  /*8590*/  @!P1 ST.E.128 desc[UR40][R4.64], RZ ;  /* 0x000000ff04009985 */ /* 0x0009e4000c101d28 */
.L_x_413:
[----:B------:R-:W-:Y:S05]  /*85a0*/  BSYNC B1 ;  /* 0x0000000000017941 */ /* 0x000fea0003800000 */
.L_x_412:
[----:B---34-:R3:W4:Y:S01]  /*85b0*/  SHFL.IDX PT, R5, R3, 0x2, 0x181f ;  /* 0x00581f0003057f89 */ /* 0x01872200000e0000 */
        /* <DEDUP_REMOVED lines=8> */
[-C--:B-1----:R-:W-:Y:S02]  /*8640*/  @!P3 LEA R10, P6, R2, R9.reuse, 0x1 ;  /* 0x00000009020ab211 */ /* 0x082fe400078c08ff */
[CC--:B------:R-:W-:Y:S02]  /*8650*/  @!P2 LEA R14, P5, R17.reuse, R9.reuse, 0x1 ;  /* 0x00000009110ea211 */ /* 0x0c0fe400078a08ff */
[----:B------:R-:W-:Y:S02]  /*8660*/  @!P1 LEA R20, P4, R16, R9, 0x1 ;  /* 0x0000000910149211 */ /* 0x000fe400078808ff */
[----:B----4-:R-:W-:Y:S02]  /*8670*/  @!P3 LEA.HI.X R11, R2, R5, R208, 0x1, P6 ;  /* 0x00000005020bb211 */ /* 0x010fe400030f0cd0 */
[----:B------:R-:W-:Y:S02]  /*8680*/  @!P0 LEA R4, P6, R18, R9, 0x1 ;  /* 0x0000000912048211 */ /* 0x000fe400078c08ff */
[-C--:B------:R-:W-:Y:S01]  /*8690*/  @!P2 LEA.HI.X R15, R17, R5.reuse, R207, 0x1, P5 ;  /* 0x00000005110fa211 */ /* 0x080fe200028f0ccf */
[----:B------:R1:W-:Y:S01]  /*86a0*/  @!P3 ST.E.128 desc[UR40][R10.64], RZ ;  /* 0x000000ff0a00b985 */ /* 0x0003e2000c101d28 */
[----:B------:R-:W-:-:S02]  /*86b0*/  @!P1 LEA.HI.X R21, R16, R5, R206, 0x1, P4 ;  /* 0x0000000510159211 */ /* 0x000fc400020f0cce */
[----:B------:R-:W-:Y:S01]  /*86c0*/  @!P0 LEA.HI.X R5, R18, R5, R205, 0x1, P6 ;  /* 0x0000000512058211 */ /* 0x000fe200030f0ccd */
[----:B------:R1:W-:Y:S04]  /*86d0*/  @!P2 ST.E.128 desc[UR40][R14.64], RZ ;  /* 0x000000ff0e00a985 */ /* 0x0003e8000c101d28 */
[----:B------:R1:W-:Y:S04]  /*86e0*/  @!P1 ST.E.128 desc[UR40][R20.64], RZ ;  /* 0x000000ff14009985 */ /* 0x0003e8000c101d28 */
[----:B------:R1:W-:Y:S02]  /*86f0*/  @!P0 ST.E.128 desc[UR40][R4.64], RZ ;  /* 0x000000ff04008985 */ /* 0x0003e4000c101d28 */
.L_x_415:
[----:B------:R-:W-:Y:S05]  /*8700*/  BSYNC B1 ;  /* 0x0000000000017941 */ /* 0x000fea0003800000 */
.L_x_414:
[----:B------:R-:W-:Y:S01]  /*8710*/  VIADD R0, R8, 0x60 ;  /* 0x0000006008007836 */ /* 0x000fe20000000000 */
[----:B0-23--:R-:W0:Y:S04]  /*8720*/  SHFL.IDX PT, R3, R3, 0x3, 0x181f ;  /* 0x00781f0003037f89 */ /* 0x00de2800000e0000 */
[----:B------:R-:W-:Y:S01]  /*8730*/  ISETP.GE.AND P0, PT, R0, R13, PT ;  /* 0x0000000d0000720c */ /* 0x000fe20003f06270 */
[----:B-1--4-:R1:W2:-:S12]  /*8740*/  SHFL.IDX PT, R5, R6, 0x3, 0x181f ;  /* 0x00781f0006057f89 */ /* 0x01229800000e0000 */
[----:B-1----:R-:W-:Y:S05]  /*8750*/  @P0 BRA `(.L_x_406) ;  /* 0x0000000000440947 */ /* 0x002fea0003800000 */
[----:B------:R-:W-:Y:S02]  /*8760*/  ULDC UR4, c[0x0][0xac8] ;  /* 0x0002b20000047ab9 */ /* 0x000fe40000000800 */
[----:B------:R-:W-:Y:S02]  /*8770*/  ISETP.GE.AND P3, PT, R2, UR4, PT ;  /* 0x0000000402007c0c */ /* 0x000fe4000bf66270 */
[----:B------:R-:W-:Y:S02]  /*8780*/  ISETP.GE.AND P2, PT, R17, UR4, PT ;  /* 0x0000000411007c0c */ /* 0x000fe4000bf46270 */
[----:B------:R-:W-:Y:S02]  /*8790*/  ISETP.GE.AND P1, PT, R16, UR4, PT ;  /* 0x0000000410007c0c */ /* 0x000fe4000bf26270 */
[----:B------:R-:W-:-:S07]  /*87a0*/  ISETP.GE.AND P0, PT, R18, UR4, PT ;  /* 0x0000000412007c0c */ /* 0x000fce000bf06270 */
[-C--:B--2---:R-:W-:Y:S02]  /*87b0*/  @!P3 LEA R8, P6, R2, R5.reuse, 0x1 ;  /* 0x000000050208b211 */ /* 0x084fe400078c08ff */
[CC--:B------:R-:W-:Y:S02]  /*87c0*/  @!P2 LEA R10, P5, R17.reuse, R5.reuse, 0x1 ;  /* 0x00000005110aa211 */ /* 0x0c0fe400078a08ff */
[----:B------:R-:W-:Y:S02]  /*87d0*/  @!P1 LEA R12, P4, R16, R5, 0x1 ;  /* 0x00000005100c9211 */ /* 0x000fe400078808ff */
[----:B0-----:R-:W-:Y:S02]  /*87e0*/  @!P3 LEA.HI.X R9, R2, R3, R208, 0x1, P6 ;  /* 0x000000030209b211 */ /* 0x001fe400030f0cd0 */
        /* <DEDUP_REMOVED lines=8> */
.L_x_406:
[----:B------:R-:W-:Y:S05]  /*8870*/  BSYNC B0 ;  /* 0x0000000000007941 */ /* 0x000fea0003800000 */
.L_x_397:
[----:B------:R-:W-:Y:S02]  /*8880*/  ULDC UR4, c[0x0][0xc3c] ;  /* 0x00030f0000047ab9 */ /* 0x000fe40000000800 */
[----:B------:R-:W-:-:S13]  /*8890*/  ISETP.GE.AND P0, PT, R7, UR4, PT ;  /* 0x0000000407007c0c */ /* 0x000fda000bf06270 */
[----:B------:R-:W-:Y:S05]  /*88a0*/  @!P0 BRA `(.L_x_416) ;  /* 0xffffff84006c8947 */ /* 0x000fea000383ffff */
[----:B------:R-:W-:Y:S05]  /*88b0*/  EXIT ;  /* 0x000000000000794d */ /* 0x000fea0003800000 */
.L_x_373:
[----:B------:R-:W-:-:S08]  /*88c0*/  NOP ;  /* 0x0000000000007918 */ /* 0x000fd00000000000 */
[----:B------:R-:W0:-:S00]  /*88d0*/  USETMAXREG.DEALLOC.CTAPOOL 0x18 ;  /* 0x00000018000079c8 */ /* 0x000e0000080e0500 */
[----:B0-----:R-:W-:-:S06]  /*88e0*/  LOP3.LUT R0, R0, 0x3, RZ, 0xc0, !PT ;  /* 0x0000000300007812 */ /* 0x001fcc00078ec0ff */
[----:B------:R-:W0:Y:S02]  /*88f0*/  SHFL.IDX PT, R0, R0, RZ, 0x1f ;  /* 0x00001fff00007589 */ /* 0x000e2400000e0000 */
[----:B0-----:R-:W-:Y:S01]  /*8900*/  ISETP.NE.AND P0, PT, R0, RZ, PT ;  /* 0x000000ff0000720c */ /* 0x001fe20003f05270 */
[----:B------:R-:W-:-:S03]  /*8910*/  IMAD.MOV.U32 R0, RZ, RZ, RZ ;  /* 0x000000ffff007224 */ /* 0x000fc600078e00ff */
[----:B------:R-:W-:-:S05]  /*8920*/  P2R R2, PR, RZ, 0x1 ;  /* 0x00000001ff027803 */ /* 0x000fca0000000000 */
[----:B------:R0:W-:Y:S04]  /*8930*/  STL [R1+0x58], R2 ;  /* 0x0000580201007387 */ /* 0x0001e80000100800 */
[----:B------:R-:W-:Y:S05]  /*8940*/  @!P0 BRA `(.L_x_417) ;  /* 0x00000000001c8947 */ /* 0x000fea0003800000 */
[----:B------:R-:W1:Y:S08]  /*8950*/  S2UR UR5, SR_CgaCtaId ;  /* 0x00000000000579c3 */ /* 0x000e700000008800 */
[----:B------:R-:W-:Y:S06]  /*8960*/  BAR.SYNC.DEFER_BLOCKING 0x5, 0x180 ;  /* 0x0146000000007b1d */ /* 0x000fec0000010000 */
[----:B------:R-:W-:-:S02]  /*8970*/  UMOV UR4, 0x400 ;  /* 0x0000040000047882 */ /* 0x000fc40000000000 */
[----:B-1----:R-:W-:-:S09]  /*8980*/  ULEA UR4, UR5, UR4, 0x18 ;  /* 0x0000000405047291 */ /* 0x002fd2000f8ec03f */
[----:B------:R-:W1:Y:S01]  /*8990*/  LDS.128 R16, [UR4+0x228d0] ;  /* 0x0228d004ff107984 */ /* 0x000e620008000c00 */
[----:B------:R-:W-:Y:S06]  /*89a0*/  BAR.ARV 0x4, 0x180 ;  /* 0x0106000000007b1d */ /* 0x000fec0000002000 */
[----:B------:R-:W-:Y:S05]  /*89b0*/  BRA `(.L_x_418) ;  /* 0x0000000400fc7947 */ /* 0x000fea0003800000 */
.L_x_417:
[----:B0-----:R-:W0:Y:S01]  /*89c0*/  S2R R2, SR_TID.X ;  /* 0x0000000000027919 */ /* 0x001e220000002100 */
[----:B------:R-:W-:Y:S01]  /*89d0*/  ULDC UR4, c[0x0][0xc3c] ;  /* 0x00030f0000047ab9 */ /* 0x000fe20000000800 */
[----:B------:R-:W1:Y:S01]  /*89e0*/  S2UR UR6, SR_CTAID.X ;  /* 0x00000000000679c3 */ /* 0x000e620000002500 */
[----:B------:R-:W-:Y:S01]  /*89f0*/  ULDC UR5, c[0x0][0xc38] ;  /* 0x00030e0000057ab9 */ /* 0x000fe20000000800 */
[----:B0-----:R-:W-:-:S04]  /*8a00*/  LOP3.LUT R5, R2, 0x1f, RZ, 0xc0, !PT ;  /* 0x0000001f02057812 */ /* 0x001fc800078ec0ff */
[----:B------:R-:W-:-:S04]  /*8a10*/  ISETP.NE.AND P0, PT, R5, 0x1f, PT ;  /* 0x0000001f0500780c */ /* 0x000fc80003f05270 */
[----:B------:R-:W-:-:S13]  /*8a20*/  ISETP.GE.OR P1, PT, R5, UR4, !P0 ;  /* 0x0000000405007c0c */ /* 0x000fda000c726670 */
[----:B------:R-:W0:Y:S02]  /*8a30*/  @!P1 LDC.64 R2, c[0x0][0xc80] ;  /* 0x00032000ff029b82 */ /* 0x000e240000000a00 */
[----:B0-----:R-:W-:-:S05]  /*8a40*/  @!P1 IMAD.WIDE.U32 R2, R5, 0x4, R2 ;  /* 0x0000000405029825 */ /* 0x001fca00078e0002 */
[----:B------:R-:W2:Y:S01]  /*8a50*/  @!P1 LDG.E R0, desc[UR40][R2.64] ;  /* 0x0000002802009981 */ /* 0x000ea2000c1e1900 */
[C---:B------:R-:W-:Y:S01]  /*8a60*/  ISETP.NE.AND P1, PT, R5.reuse, RZ, PT ;  /* 0x000000ff0500720c */ /* 0x040fe20003f25270 */
[----:B------:R-:W-:Y:S01]  /*8a70*/  UMOV UR4, URZ ;  /* 0x0000003f00047c82 */ /* 0x000fe20008000000 */
[C---:B------:R-:W-:Y:S01]  /*8a80*/  ISETP.GE.U32.AND P2, PT, R5.reuse, 0x2, PT ;  /* 0x000000020500780c */ /* 0x040fe20003f46070 */
[----:B------:R-:W-:Y:S01]  /*8a90*/  IMAD.MOV.U32 R16, RZ, RZ, RZ ;  /* 0x000000ffff107224 */ /* 0x000fe200078e00ff */
[C---:B------:R-:W-:Y:S02]  /*8aa0*/  ISETP.GE.U32.AND P3, PT, R5.reuse, 0x4, PT ;  /* 0x000000040500780c */ /* 0x040fe40003f66070 */
[C---:B------:R-:W-:Y:S02]  /*8ab0*/  ISETP.GE.U32.AND P4, PT, R5.reuse, 0x8, PT ;  /* 0x000000080500780c */ /* 0x040fe40003f86070 */
[----:B------:R-:W-:Y:S01]  /*8ac0*/  ISETP.GE.U32.AND P5, PT, R5, 0x10, PT ;  /* 0x000000100500780c */ /* 0x000fe20003fa6070 */
[----:B--2---:R-:W0:Y:S02]  /*8ad0*/  SHFL.UP PT, R4, R0, 0x1, RZ ;  /* 0x0420000000047989 */ /* 0x004e2400000e00ff */
[----:B0-----:R-:W-:-:S05]  /*8ae0*/  SEL R7, R4, RZ, P1 ;  /* 0x000000ff04077207 */ /* 0x001fca0000800000 */
[----:B------:R-:W-:-:S05]  /*8af0*/  IMAD.IADD R7, R0, 0x1, R7 ;  /* 0x0000000100077824 */ /* 0x000fca00078e0207 */
[----:B------:R-:W0:Y:S02]  /*8b00*/  SHFL.UP PT, R4, R7, 0x2, RZ ;  /* 0x0440000007047989 */ /* 0x000e2400000e00ff */
        /* <DEDUP_REMOVED lines=11> */
[----:B------:R-:W0:Y:S02]  /*8bc0*/  SHFL.IDX PT, R4, R2, 0x1f, 0x1f ;  /* 0x03e01f0002047f89 */ /* 0x000e2400000e0000 */
[----:B0-----:R-:W-:-:S04]  /*8bd0*/  IMAD R4, R4, UR5, RZ ;  /* 0x0000000504047c24 */ /* 0x001fc8000f8e02ff */
[----:B------:R-:W-:Y:S01]  /*8be0*/  IMAD.MOV.U32 R7, RZ, RZ, R4 ;  /* 0x000000ffff077224 */ /* 0x000fe200078e0004 */
[----:B-1----:R-:W-:-:S13]  /*8bf0*/  ISETP.GT.AND P6, PT, R4, UR6, PT ;  /* 0x0000000604007c0c */ /* 0x002fda000bfc4270 */
[----:B------:R-:W-:Y:S05]  /*8c00*/  @P6 BRA `(.L_x_419) ;  /* 0x0000000000a06947 */ /* 0x000fea0003800000 */
[----:B------:R-:W0:Y:S01]  /*8c10*/  LDC R6, c[0x0][0xc3c] ;  /* 0x00030f00ff067b82 */ /* 0x000e220000000800 */
[----:B------:R-:W-:Y:S01]  /*8c20*/  IMAD.MOV.U32 R4, RZ, RZ, R7 ;  /* 0x000000ffff047224 */ /* 0x000fe200078e0007 */
[----:B------:R-:W-:Y:S01]  /*8c30*/  UMOV UR4, URZ ;  /* 0x0000003f00047c82 */ /* 0x000fe20008000000 */
[----:B------:R-:W-:Y:S01]  /*8c40*/  ULDC UR7, c[0x0][0xc3c] ;  /* 0x00030f0000077ab9 */ /* 0x000fe20000000800 */
[----:B------:R-:W-:-:S05]  /*8c50*/  ULDC UR5, c[0x0][0xc38] ;  /* 0x00030e0000057ab9 */ /* 0x000fca0000000800 */
.L_x_423:
[----:B------:R-:W-:Y:S01]  /*8c60*/  UIADD3 UR4, UR4, 0x1f, URZ ;  /* 0x0000001f04047890 */ /* 0x000fe2000fffe03f */
[----:B------:R-:W-:-:S05]  /*8c70*/  IMAD.U32 R19, RZ, RZ, UR7 ;  /* 0x00000007ff137e24 */ /* 0x000fca000f8e00ff */
[----:B0-----:R-:W-:-:S13]  /*8c80*/  ISETP.LE.AND P6, PT, R6, UR4, PT ;  /* 0x0000000406007c0c */ /* 0x001fda000bfc3270 */
[----:B------:R-:W-:Y:S05]  /*8c90*/  @P6 BRA `(.L_x_420) ;  /* 0x0000000400206947 */ /* 0x000fea0003800000 */
[----:B------:R-:W-:Y:S01]  /*8ca0*/  VIADD R7, R5, UR4 ;  /* 0x0000000405077c36 */ /* 0x000fe20008000000 */
[----:B------:R-:W-:Y:S01]  /*8cb0*/  BSSY B0, `(.L_x_421) ;  /* 0x0000007000007945 */ /* 0x000fe20003800000 */
[----:B------:R-:W-:-:S03]  /*8cc0*/  IMAD.MOV.U32 R0, RZ, RZ, RZ ;  /* 0x000000ffff007224 */ /* 0x000fc600078e00ff */
[----:B------:R-:W-:-:S13]  /*8cd0*/  ISETP.GE.OR P6, PT, R7, R6, !P0 ;  /* 0x000000060700720c */ /* 0x000fda00047c6670 */
[----:B------:R-:W-:Y:S05]  /*8ce0*/  @P6 BRA `(.L_x_422) ;  /* 0x00000000000c6947 */ /* 0x000fea0003800000 */
[----:B------:R-:W0:Y:S02]  /*8cf0*/  LDC.64 R2, c[0x0][0xc80] ;  /* 0x00032000ff027b82 */ /* 0x000e240000000a00 */
[----:B0-----:R-:W-:-:S05]  /*8d00*/  IMAD.WIDE R2, R7, 0x4, R2 ;  /* 0x0000000407027825 */ /* 0x001fca00078e0202 */
[----:B------:R0:W5:Y:S02]  /*8d10*/  LDG.E R0, desc[UR40][R2.64] ;  /* 0x0000002802007981 */ /* 0x000164000c1e1900 */
.L_x_422:
[----:B------:R-:W-:Y:S05]  /*8d20*/  BSYNC B0 ;  /* 0x0000000000007941 */ /* 0x000fea0003800000 */
.L_x_421:
[----:B0----5:R-:W0:Y:S02]  /*8d30*/  SHFL.UP PT, R2, R0, 0x1, RZ ;  /* 0x0420000000027989 */ /* 0x021e2400000e00ff */
        /* <DEDUP_REMOVED lines=16> */
[----:B------:R-:W-:-:S05]  /*8e40*/  IMAD.IADD R4, R3, 0x1, R4 ;  /* 0x0000000103047824 */ /* 0x000fca00078e0204 */
[----:B------:R-:W-:-:S13]  /*8e50*/  ISETP.GT.AND P6, PT, R4, UR6, PT ;  /* 0x0000000604007c0c */ /* 0x000fda000bfc4270 */
[----:B------:R-:W-:Y:S05]  /*8e60*/  @!P6 BRA `(.L_x_423) ;  /* 0xfffffffc007ce947 */ /* 0x000fea000383ffff */
[----:B------:R-:W-:Y:S02]  /*8e70*/  IMAD.MOV.U32 R2, RZ, RZ, R9 ;  /* 0x000000ffff027224 */ /* 0x000fe400078e0009 */
[----:B------:R-:W-:-:S07]  /*8e80*/  IMAD.MOV.U32 R7, RZ, RZ, R3 ;  /* 0x000000ffff077224 */ /* 0x000fce00078e0003 */
.L_x_419:
[----:B------:R-:W-:-:S04]  /*8e90*/  IMAD.IADD R7, R4, 0x1, -R7 ;  /* 0x0000000104077824 */ /* 0x000fc800078e0a07 */
[----:B------:R-:W-:-:S05]  /*8ea0*/  IMAD R3, R2, UR5, R7 ;  /* 0x0000000502037c24 */ /* 0x000fca000f8e0207 */
[----:B------:R-:W-:-:S13]  /*8eb0*/  ISETP.GT.AND P0, PT, R3, UR6, PT ;  /* 0x0000000603007c0c */ /* 0x000fda000bf04270 */
[----:B------:R-:W-:-:S04]  /*8ec0*/  VOTE.ANY R6, PT, !P0 ;  /* 0x0000000000067806 */ /* 0x000fc800040e0100 */
[----:B------:R-:W0:Y:S01]  /*8ed0*/  POPC R19, R6 ;  /* 0x0000000600137309 */ /* 0x000e220000000000 */
[----:B------:R-:W-:Y:S01]  /*8ee0*/  ISETP.NE.AND P0, PT, R6, RZ, PT ;  /* 0x000000ff0600720c */ /* 0x000fe20003f05270 */
[----:B0-----:R-:W0:Y:S02]  /*8ef0*/  SHFL.IDX PT, R0, R0, R19, 0x1f ;  /* 0x00001f1300007589 */ /* 0x001e2400000e0000 */
[----:B0-----:R-:W-:-:S04]  /*8f00*/  IABS R4, R0 ;  /* 0x0000000000047213 */ /* 0x001fc80000000000 */
[----:B------:R-:W0:Y:S08]  /*8f10*/  I2F.RP R8, R4 ;  /* 0x0000000400087306 */ /* 0x000e300000209400 */
[----:B0-----:R-:W0:Y:S02]  /*8f20*/  MUFU.RCP R8, R8 ;  /* 0x0000000800087308 */ /* 0x001e240000001000 */
[----:B0-----:R-:W-:-:S06]  /*8f30*/  VIADD R3, R8, 0xffffffe ;  /* 0x0ffffffe08037836 */ /* 0x001fcc0000000000 */
[----:B------:R-:W0:Y:S02]  /*8f40*/  F2I.FTZ.U32.TRUNC.NTZ R3, R3 ;  /* 0x0000000300037305 */ /* 0x000e24000021f000 */
[----:B0-----:R-:W-:Y:S01]  /*8f50*/  IMAD.MOV R11, RZ, RZ, -R3 ;  /* 0x000000ffff0b7224 */ /* 0x001fe200078e0a03 */
[----:B------:R-:W-:Y:S06]  /*8f60*/  @!P0 BRA `(.L_x_424) ;  /* 0x0000000000088947 */ /* 0x000fec0003800000 */
[----:B------:R-:W-:-:S05]  /*8f70*/  VIADD R9, R19, 0xffffffff ;  /* 0xffffffff13097836 */ /* 0x000fca0000000000 */
[----:B------:R0:W1:Y:S02]  /*8f80*/  SHFL.IDX PT, R16, R2, R9, 0x1f ;  /* 0x00001f0902107589 */ /* 0x00006400000e0000 */
.L_x_424:
[----:B-1----:R-:W-:Y:S01]  /*8f90*/  IMAD R16, R16, UR5, R7 ;  /* 0x0000000510107c24 */ /* 0x002fe2000f8e0207 */
[----:B------:R-:W-:Y:S01]  /*8fa0*/  IABS R6, R0 ;  /* 0x0000000000067213 */ /* 0x000fe20000000000 */
[----:B------:R-:W-:Y:S02]  /*8fb0*/  IMAD R7, R11, R4, RZ ;  /* 0x000000040b077224 */ /* 0x000fe400078e02ff */
[----:B0-----:R-:W-:Y:S02]  /*8fc0*/  IMAD.MOV.U32 R2, RZ, RZ, RZ ;  /* 0x000000ffff027224 */ /* 0x001fe400078e00ff */
[----:B------:R-:W-:Y:S02]  /*8fd0*/  IMAD.MOV R6, RZ, RZ, -R6 ;  /* 0x000000ffff067224 */ /* 0x000fe400078e0a06 */
[----:B------:R-:W-:Y:S01]  /*8fe0*/  IMAD.HI.U32 R2, R3, R7, R2 ;  /* 0x0000000703027227 */ /* 0x000fe200078e0002 */
[----:B------:R-:W-:-:S03]  /*8ff0*/  IADD3 R7, -R16, UR6, RZ ;  /* 0x0000000610077c10 */ /* 0x000fc6000fffe1ff */
[----:B------:R-:W-:Y:S01]  /*9000*/  VIADD R19, R19, UR4 ;  /* 0x0000000413137c36 */ /* 0x000fe20008000000 */
[----:B------:R-:W-:-:S05]  /*9010*/  IABS R3, R7 ;  /* 0x0000000700037213 */ /* 0x000fca0000000000 */
[----:B------:R-:W-:-:S04]  /*9020*/  IMAD.HI.U32 R2, R2, R3, RZ ;  /* 0x0000000302027227 */ /* 0x000fc800078e00ff */
[----:B------:R-:W-:-:S05]  /*9030*/  IMAD R3, R2, R6, R3 ;  /* 0x0000000602037224 */ /* 0x000fca00078e0203 */
[----:B------:R-:W-:-:S13]  /*9040*/  ISETP.GT.U32.AND P1, PT, R4, R3, PT ;  /* 0x000000030400720c */ /* 0x000fda0003f24070 */
[----:B------:R-:W-:Y:S02]  /*9050*/  @!P1 IMAD.IADD R3, R3, 0x1, -R4 ;  /* 0x0000000103039824 */ /* 0x000fe400078e0a04 */
[----:B------:R-:W-:Y:S01]  /*9060*/  @!P1 VIADD R2, R2, 0x1 ;  /* 0x0000000102029836 */ /* 0x000fe20000000000 */
[----:B------:R-:W-:Y:S02]  /*9070*/  ISETP.NE.AND P1, PT, R0, RZ, PT ;  /* 0x000000ff0000720c */ /* 0x000fe40003f25270 */
[----:B------:R-:W-:Y:S02]  /*9080*/  ISETP.GE.U32.AND P0, PT, R3, R4, PT ;  /* 0x000000040300720c */ /* 0x000fe40003f06070 */
[----:B------:R-:W-:-:S04]  /*9090*/  LOP3.LUT R3, R7, R0, RZ, 0x3c, !PT ;  /* 0x0000000007037212 */ /* 0x000fc800078e3cff */
[----:B------:R-:W-:-:S07]  /*90a0*/  ISETP.GE.AND P2, PT, R3, RZ, PT ;  /* 0x000000ff0300720c */ /* 0x000fce0003f46270 */
[----:B------:R-:W-:-:S06]  /*90b0*/  @P0 VIADD R2, R2, 0x1 ;  /* 0x0000000102020836 */ /* 0x000fcc0000000000 */
[----:B------:R-:W-:Y:S01]  /*90c0*/  @!P2 IMAD.MOV R2, RZ, RZ, -R2 ;  /* 0x000000ffff02a224 */ /* 0x000fe200078e0a02 */
[----:B------:R-:W-:-:S05]  /*90d0*/  @!P1 LOP3.LUT R2, RZ, R0, RZ, 0x33, !PT ;  /* 0x00000000ff029212 */ /* 0x000fca00078e33ff */
[--C-:B------:R-:W-:Y:S02]  /*90e0*/  IMAD.MOV R17, RZ, RZ, -R2.reuse ;  /* 0x000000ffff117224 */ /* 0x100fe400078e0a02 */
[----:B------:R-:W-:Y:S02]  /*90f0*/  IMAD.MOV.U32 R18, RZ, RZ, R2 ;  /* 0x000000ffff127224 */ /* 0x000fe400078e0002 */
[----:B------:R-:W-:Y:S01]  /*9100*/  IMAD R17, R0, R17, R7 ;  /* 0x0000001100117224 */ /* 0x000fe200078e0207 */
[----:B------:R-:W-:Y:S06]  /*9110*/  BRA `(.L_x_425) ;  /* 0x00000000000c7947 */ /* 0x000fec0003800000 */
.L_x_420:
[----:B------:R-:W-:Y:S02]  /*9120*/  IMAD.MOV.U32 R17, RZ, RZ, RZ ;  /* 0x000000ffff117224 */ /* 0x000fe400078e00ff */
[----:B------:R-:W-:Y:S02]  /*9130*/  IMAD.U32 R16, RZ, RZ, UR6 ;  /* 0x00000006ff107e24 */ /* 0x000fe4000f8e00ff */
[----:B------:R-:W-:-:S07]  /*9140*/  IMAD.MOV.U32 R18, RZ, RZ, RZ ;  /* 0x000000ffff127224 */ /* 0x000fce00078e00ff */
.L_x_425:
[----:B------:R-:W-:-:S13]  /*9150*/  ISETP.NE.AND P0, PT, R5, RZ, PT ;  /* 0x000000ff0500720c */ /* 0x000fda0003f05270 */
[----:B------:R-:W0:Y:S01]  /*9160*/  @!P0 S2R R3, SR_CgaCtaId ;  /* 0x0000000000038919 */ /* 0x000e220000008800 */
[----:B------:R-:W-:-:S04]  /*9170*/  @!P0 MOV R0, 0x400 ;  /* 0x0000040000008802 */ /* 0x000fc80000000f00 */
[----:B0-----:R-:W-:-:S05]  /*9180*/  @!P0 LEA R0, R3, R0, 0x18 ;  /* 0x0000000003008211 */ /* 0x001fca00078ec0ff */
[----:B------:R2:W-:Y:S01]  /*9190*/  @!P0 STS.128 [R0+0x228d0], R16 ;  /* 0x0228d01000008388 */ /* 0x0005e20000000c00 */
[----:B------:R-:W-:Y:S06]  /*91a0*/  BAR.ARV 0x5, 0x180 ;  /* 0x0146000000007b1d */ /* 0x000fec0000002000 */
.L_x_418:
[----:B--2---:R-:W-:Y:S01]  /*91b0*/  IMAD.MOV.U32 R0, RZ, RZ, 0x1 ;  /* 0x00000001ff007424 */ /* 0x004fe200078e00ff */
[----:B------:R2:W-:Y:S01]  /*91c0*/  STL [R1+0x40], RZ ;  /* 0x000040ff01007387 */ /* 0x0005e20000100800 */
[----:B------:R-:W-:Y:S02]  /*91d0*/  ULDC UR4, c[0x0][0xc3c] ;  /* 0x00030f0000047ab9 */ /* 0x000fe40000000800 */
[----:B-1----:R-:W-:Y:S01]  /*91e0*/  ISETP.GE.AND P0, PT, R19, UR4, PT ;  /* 0x0000000413007c0c */ /* 0x002fe2000bf06270 */
[----:B------:R2:W-:Y:S04]  /*91f0*/  STL [R1+0x10], R0 ;  /* 0x0000100001007387 */ /* 0x0005e80000100800 */
[----:B------:R2:W-:Y:S08]  /*9200*/  STL [R1+0x8], RZ ;  /* 0x000008ff01007387 */ /* 0x0005f00000100800 */
[----:B--2---:R-:W-:Y:S05]  /*9210*/  @P0 BRA `(.L_x_426) ;  /* 0x0000005000700947 */ /* 0x004fea0003800000 */
[----:B------:R-:W1:Y:S01]  /*9220*/  S2R R5, SR_TID.X ;  /* 0x0000000000057919 */ /* 0x000e620000002100 */
[----:B------:R-:W2:Y:S01]  /*9230*/  S2UR UR5, SR_CgaCtaId ;  /* 0x00000000000579c3 */ /* 0x000ea20000008800 */
[----:B------:R-:W-:Y:S01]  /*9240*/  UMOV UR4, 0x400 ;  /* 0x0000040000047882 */ /* 0x000fe20000000000 */
[----:B------:R-:W-:Y:S01]  /*9250*/  BSSY B8, `(.L_x_426) ;  /* 0x0000518000087945 */ /* 0x000fe20003800000 */
[----:B------:R-:W-:Y:S01]  /*9260*/  ULDC UR37, c[0x0][0xc] ;  /* 0x0000030000257ab9 */ /* 0x000fe20000000800 */
[----:B------:R-:W-:Y:S01]  /*9270*/  ULDC.64 UR38, c[0x0][0x198] ;  /* 0x0000660000267ab9 */ /* 0x000fe20000000a00 */
[----:B--2---:R-:W-:Y:S01]  /*9280*/  ULEA UR4, UR5, UR4, 0x18 ;  /* 0x0000000405047291 */ /* 0x004fe2000f8ec03f */
[C---:B-1----:R-:W-:Y:S01]  /*9290*/  IMAD.SHL.U32 R0, R5.reuse, 0x8, RZ ;  /* 0x0000000805007824 */ /* 0x042fe200078e00ff */
[----:B------:R-:W-:-:S04]  /*92a0*/  LOP3.LUT R4, R5, 0x7f, RZ, 0xc0, !PT ;  /* 0x0000007f05047812 */ /* 0x000fc800078ec0ff */
[----:B0-----:R-:W-:-:S04]  /*92b0*/  LOP3.LUT R2, R0, 0x1f8, RZ, 0xc0, !PT ;  /* 0x000001f800027812 */ /* 0x001fc800078ec0ff */
[----:B------:R-:W-:Y:S01]  /*92c0*/  LOP3.LUT R3, R2, 0x38, R5, 0x78, !PT ;  /* 0x0000003802037812 */ /* 0x000fe200078e7805 */
[----:B------:R-:W-:-:S05]  /*92d0*/  IMAD.SHL.U32 R2, R4, 0x8, RZ ;  /* 0x0000000804027824 */ /* 0x000fca00078e00ff */
[----:B------:R-:W-:Y:S01]  /*92e0*/  LOP3.LUT R2, R3, 0x200, R2, 0xf8, !PT ;  /* 0x0000020003027812 */ /* 0x000fe200078ef802 */
[----:B------:R-:W-:Y:S01]  /*92f0*/  IMAD.SHL.U32 R3, R5, 0x10, RZ ;  /* 0x0000001005037824 */ /* 0x000fe200078e00ff */
[----:B------:R-:W-:Y:S01]  /*9300*/  SHF.R.U32.HI R5, RZ, 0x3, R4 ;  /* 0x00000003ff057819 */ /* 0x000fe20000011604 */
[----:B------:R-:W-:-:S03]  /*9310*/  IMAD.U32 R4, RZ, RZ, UR4 ;  /* 0x00000004ff047e24 */ /* 0x000fc6000f8e00ff */
[----:B------:R-:W-:Y:S01]  /*9320*/  LOP3.LUT R0, R5, 0x70, R3, 0xf8, !PT ;  /* 0x0000007005007812 */ /* 0x000fe200078ef803 */
[----:B------:R-:W-:Y:S01]  /*9330*/  IMAD R2, R2, 0x2, R4 ;  /* 0x0000000202027824 */ /* 0x000fe200078e0204 */
[----:B------:R0:W-:Y:S01]  /*9340*/  STL [R1+0x4], R4 ;  /* 0x0000040401007387 */ /* 0x0001e20000100800 */
[----:B------:R-:W-:-:S03]  /*9350*/  IMAD.MOV.U32 R0, RZ, RZ, 0x1 ;  /* 0x00000001ff007424 */ /* 0x000fc600078e00ff */
[----:B------:R0:W-:Y:S04]  /*9360*/  STL [R1+0x24], R2 ;  /* 0x0000240201007387 */ /* 0x0001e80000100800 */
[----:B------:R0:W-:Y:S04]  /*9370*/  STL [R1+0x8], RZ ;  /* 0x000008ff01007387 */ /* 0x0001e80000100800 */
[----:B------:R0:W-:Y:S04]  /*9380*/  STL [R1+0x10], R0 ;  /* 0x0000100001007387 */ /* 0x0001e80000100800 */
[----:B------:R0:W-:Y:S02]  /*9390*/  STL [R1+0x40], RZ ;  /* 0x000040ff01007387 */ /* 0x0001e40000100800 */
.L_x_528:
[----:B012---:R-:W0:Y:S02]  /*93a0*/  LDC.64 R2, c[0x0][0xc88] ;  /* 0x00032200ff027b82 */ /* 0x007e240000000a00 */
[----:B0-----:R-:W-:-:S05]  /*93b0*/  IMAD.WIDE R2, R19, 0x4, R2 ;  /* 0x0000000413027825 */ /* 0x001fca00078e0202 */
[----:B------:R-:W2:Y:S01]  /*93c0*/  LDG.E R11, desc[UR40][R2.64] ;  /* 0x00000028020b7981 */ /* 0x000ea2000c1e1900 */
[----:B------:R-:W-:Y:S05]  /*93d0*/  YIELD ;  /* 0x0000000000007946 */ /* 0x000fea0003800000 */
[----:B------:R-:W-:Y:S01]  /*93e0*/  ULDC.64 UR4, c[0x0][0xa28] ;  /* 0x00028a0000047ab9 */ /* 0x000fe20000000a00 */
[----:B---3--:R-:W-:Y:S01]  /*93f0*/  IMAD.MOV.U32 R0, RZ, RZ, RZ ;  /* 0x000000ffff007224 */ /* 0x008fe200078e00ff */
[----:B------:R-:W-:Y:S01]  /*9400*/  ISETP.NE.U32.AND P0, PT, RZ, UR4, PT ;  /* 0x00000004ff007c0c */ /* 0x000fe2000bf05070 */
[----:B------:R-:W-:Y:S01]  /*9410*/  IMAD.MOV.U32 R6, RZ, RZ, RZ ;  /* 0x000000ffff067224 */ /* 0x000fe200078e00ff */
[----:B------:R-:W-:Y:S01]  /*9420*/  ULDC.64 UR6, c[0x0][0xa18] ;  /* 0x0002860000067ab9 */ /* 0x000fe20000000a00 */
[----:B------:R-:W-:Y:S01]  /*9430*/  ULDC.64 UR8, c[0x0][0xa08] ;  /* 0x0002820000087ab9 */ /* 0x000fe20000000a00 */
[----:B------:R-:W-:-:S02]  /*9440*/  ISETP.NE.AND.EX P0, PT, RZ, UR5, PT, P0 ;  /* 0x00000005ff007c0c */ /* 0x000fc4000bf05300 */
[----:B--2---:R-:W-:Y:S01]  /*9450*/  SHF.R.S32.HI R4, RZ, 0x1f, R11 ;  /* 0x0000001fff047819 */ /* 0x004fe2000001140b */
[----:B------:R-:W-:-:S10]  /*9460*/  IMAD.SHL.U32 R10, R11, 0x4, RZ ;  /* 0x000000040b0a7824 */ /* 0x000fd400078e00ff */
[C---:B------:R-:W-:Y:S01]  /*9470*/  @P0 LEA R2, P1, R11.reuse, UR4, 0x2 ;  /* 0x000000040b020c11 */ /* 0x040fe2000f8210ff */
[----:B------:R-:W-:Y:S03]  /*9480*/  STL [R1+0x20], R11 ;  /* 0x0000200b01007387 */ /* 0x000fe60000100800 */
[C-C-:B------:R-:W-:Y:S01]  /*9490*/  @P0 LEA.HI.X R3, R11.reuse, UR5, R4.reuse, 0x2, P1 ;  /* 0x000000050b030c11 */ /* 0x140fe200088f1404 */
[----:B------:R-:W-:Y:S01]  /*94a0*/  ULDC.64 UR4, c[0x0][0xa00] ;  /* 0x0002800000047ab9 */ /* 0x000fe20000000a00 */
[----:B------:R-:W-:Y:S01]  /*94b0*/  SHF.L.U64.HI R9, R11, 0x2, R4 ;  /* 0x000000020b097819 */ /* 0x000fe20000010204 */
[----:B------:R0:W-:Y:S01]  /*94c0*/  STL [R1+0x34], R4 ;  /* 0x0000340401007387 */ /* 0x0001e20000100800 */
[----:B------:R-:W-:-:S03]  /*94d0*/  ISETP.NE.U32.AND P1, PT, RZ, UR4, PT ;  /* 0x00000004ff007c0c */ /* 0x000fc6000bf25070 */
[----:B-----5:R1:W5:Y:S01]  /*94e0*/  @P0 LDG.E R0, desc[UR40][R2.64] ;  /* 0x0000002802000981 */ /* 0x020362000c1e1900 */
[----:B------:R-:W-:Y:S01]  /*94f0*/  ISETP.NE.AND.EX P1, PT, RZ, UR5, PT, P1 ;  /* 0x00000005ff007c0c */ /* 0x000fe2000bf25310 */
[----:B------:R-:W-:Y:S01]  /*9500*/  IMAD.MOV.U32 R8, RZ, RZ, RZ ;  /* 0x000000ffff087224 */ /* 0x000fe200078e00ff */
[----:B------:R-:W-:Y:S01]  /*9510*/  ISETP.NE.U32.AND P2, PT, RZ, UR6, PT ;  /* 0x00000006ff007c0c */ /* 0x000fe2000bf45070 */
[----:B------:R-:W-:Y:S01]  /*9520*/  STL [R1], R10 ;  /* 0x0000000a01007387 */ /* 0x000fe20000100800 */
[----:B------:R-:W-:Y:S02]  /*9530*/  ISETP.NE.U32.AND P0, PT, RZ, UR8, PT ;  /* 0x00000008ff007c0c */ /* 0x000fe4000bf05070 */
[----:B------:R-:W-:Y:S01]  /*9540*/  ISETP.NE.AND.EX P2, PT, RZ, UR7, PT, P2 ;  /* 0x00000007ff007c0c */ /* 0x000fe2000bf45320 */
[----:B------:R-:W-:Y:S01]  /*9550*/  STL [R1+0x14], R9 ;  /* 0x0000140901007387 */ /* 0x000fe20000100800 */
[----:B------:R-:W-:Y:S02]  /*9560*/  ISETP.NE.AND.EX P0, PT, RZ, UR9, PT, P0 ;  /* 0x00000009ff007c0c */ /* 0x000fe4000bf05300 */
[----:B-1----:R-:W-:-:S02]  /*9570*/  IADD3 R2, P3, R10, UR4, RZ ;  /* 0x000000040a027c10 */ /* 0x002fc4000ff7e0ff */
[----:B0-----:R-:W-:Y:S02]  /*9580*/  IADD3 R4, P4, R10, UR8, RZ ;  /* 0x000000080a047c10 */ /* 0x001fe4000ff9e0ff */
[C---:B------:R-:W-:Y:S01]  /*9590*/  IADD3.X R3, R9.reuse, UR5, RZ, P3, !PT ;  /* 0x0000000509037c10 */ /* 0x040fe20009ffe4ff */
[----:B------:R-:W-:Y:S01]  /*95a0*/  ULDC UR4, c[0x0][0x288] ;  /* 0x0000a20000047ab9 */ /* 0x000fe20000000800 */
[----:B------:R-:W-:-:S03]  /*95b0*/  IADD3.X R5, R9, UR9, RZ, P4, !PT ;  /* 0x0000000909057c10 */ /* 0x000fc6000a7fe4ff */
[----:B------:R-:W2:Y:S01]  /*95c0*/  @P1 LDG.E R6, desc[UR40][R2.64] ;  /* 0x0000002802061981 */ /* 0x000ea2000c1e1900 */
[----:B------:R-:W-:Y:S01]  /*95d0*/  IMAD.U32 R12, RZ, RZ, UR4 ;  /* 0x00000004ff0c7e24 */ /* 0x000fe2000f8e00ff */
[----:B------:R-:W-:Y:S02]  /*95e0*/  ULDC.64 UR4, c[0x0][0x418] ;  /* 0x0001060000047ab9 */ /* 0x000fe40000000a00 */
[----:B------:R-:W5:Y:S04]  /*95f0*/  @P0 LDG.E R8, desc[UR40][R4.64] ;  /* 0x0000002804080981 */ /* 0x000f68000c1e1900 */
[----:B--2---:R0:W-:Y:S02]  /*9600*/  STL [R1+0x30], R6 ;  /* 0x0000300601007387 */ /* 0x0041e40000100800 */
[----:B0-----:R-:W-:-:S04]  /*9610*/  @P2 IADD3 R6, P3, R10, UR6, RZ ;  /* 0x000000060a062c10 */ /* 0x001fc8000ff7e0ff */
[----:B------:R-:W-:-:S05]  /*9620*/  @P2 IADD3.X R7, R9, UR7, RZ, P3, !PT ;  /* 0x0000000709072c10 */ /* 0x000fca0009ffe4ff */
[----:B------:R0:W2:Y:S01]  /*9630*/  @P2 LDG.E R12, desc[UR40][R6.64] ;  /* 0x00000028060c2981 */ /* 0x0000a2000c1e1900 */
[----:B------:R-:W-:-:S03]  /*9640*/  UISETP.NE.U32.AND UP0, UPT, UR4, URZ, UPT ;  /* 0x0000003f0400728c */ /* 0x000fc6000bf05070 */
[----:B------:R-:W-:Y:S01]  /*9650*/  ULDC UR4, c[0x0][0x424] ;  /* 0x0001090000047ab9 */ /* 0x000fe20000000800 */
[----:B------:R-:W-:-:S03]  /*9660*/  UISETP.NE.AND.EX UP0, UPT, UR5, URZ, UPT, UP0 ;  /* 0x0000003f0500728c */ /* 0x000fc6000bf05300 */
[----:B------:R-:W-:Y:S01]  /*9670*/  ULDC UR5, c[0x0][0x2f0] ;  /* 0x0000bc0000057ab9 */ /* 0x000fe20000000800 */
[----:B------:R-:W-:-:S04]  /*9680*/  USEL UR4, UR4, 0x1, UP0 ;  /* 0x0000000104047887 */ /* 0x000fc80008000000 */
[----:B------:R-:W-:-:S06]  /*9690*/  UIMAD UR4, UR4, UR5, URZ ;  /* 0x00000005040472a4 */ /* 0x000fcc000f8e023f */
[----:B0-----:R-:W-:Y:S01]  /*96a0*/  IMAD.U32 R6, RZ, RZ, UR4 ;  /* 0x00000004ff067e24 */ /* 0x001fe2000f8e00ff */
[----:B--2---:R0:W-:Y:S01]  /*96b0*/  STL [R1+0x3c], R12 ;  /* 0x00003c0c01007387 */ /* 0x0041e20000100800 */
[----:B------:R-:W-:Y:S05]  /*96c0*/  @P2 BRA `(.L_x_427) ;  /* 0x0000000000142947 */ /* 0x000fea0003800000 */
[----:B------:R-:W-:Y:S05]  /*96d0*/  @!P1 BRA `(.L_x_427) ;  /* 0x0000000000109947 */ /* 0x000fea0003800000 */
[----:B------:R-:W2:Y:S04]  /*96e0*/  LDG.E R7, desc[UR40][R2.64] ;  /* 0x0000002802077981 */ /* 0x000ea8000c1e1900 */
[----:B------:R-:W2:Y:S02]  /*96f0*/  LDG.E R2, desc[UR40][R2.64+0x4] ;  /* 0x0000042802027981 */ /* 0x000ea4000c1e1900 */
[----:B--2---:R-:W-:-:S05]  /*9700*/  IMAD.IADD R2, R2, 0x1, -R7 ;  /* 0x0000000102027824 */ /* 0x004fca00078e0a07 */
[----:B------:R1:W-:Y:S02]  /*9710*/  STL [R1+0x3c], R2 ;  /* 0x00003c0201007387 */ /* 0x0003e40000100800 */
.L_x_427:
[----:B-1----:R-:W-:Y:S01]  /*9720*/  IMAD.MOV.U32 R2, RZ, RZ, R11 ;  /* 0x000000ffff027224 */ /* 0x002fe200078e000b */
[----:B------:R-:W-:Y:S01]  /*9730*/  ULDC.64 UR4, c[0x0][0xa20] ;  /* 0x0002880000047ab9 */ /* 0x000fe20000000a00 */
[----:B-----5:R-:W-:Y:S01]  /*9740*/  IMAD.IADD R3, R8, 0x1, R0 ;  /* 0x0000000108037824 */ /* 0x020fe200078e0200 */
[----:B------:R-:W-:Y:S02]  /*9750*/  ISETP.NE.U32.AND P1, PT, RZ, UR4, PT ;  /* 0x00000004ff007c0c */ /* 0x000fe4000bf25070 */
[----:B------:R1:W-:Y:S02]  /*9760*/  STL [R1+0xc], R2 ;  /* 0x00000c0201007387 */ /* 0x0003e40000100800 */
[----:B------:R-:W-:Y:S02]  /*9770*/  ISETP.NE.AND.EX P1, PT, RZ, UR5, PT, P1 ;  /* 0x00000005ff007c0c */ /* 0x000fe4000bf25310 */
[----:B------:R1:W-:Y:S11]  /*9780*/  STL [R1+0x1c], R3 ;  /* 0x00001c0301007387 */ /* 0x0003f60000100800 */
[----:B-1----:R-:W-:Y:S05]  /*9790*/  @!P1 BRA `(.L_x_428) ;  /* 0x0000000000109947 */ /* 0x002fea0003800000 */
[----:B------:R-:W-:-:S04]  /*97a0*/  IADD3 R6, P0, R10, UR4, RZ ;  /* 0x000000040a067c10 */ /* 0x000fc8000ff1e0ff */
[----:B------:R-:W-:-:S05]  /*97b0*/  IADD3.X R7, R9, UR5, RZ, P0, !PT ;  /* 0x0000000509077c10 */ /* 0x000fca00087fe4ff */
[----:B------:R1:W5:Y:S01]  /*97c0*/  LDG.E R6, desc[UR40][R6.64] ;  /* 0x0000002806067981 */ /* 0x000362000c1e1900 */
[----:B------:R-:W-:Y:S05]  /*97d0*/  BRA `(.L_x_429) ;  /* 0x0000000000107947 */ /* 0x000fea0003800000 */
.L_x_428:
[----:B------:R-:W-:Y:S05]  /*97e0*/  @!P0 BRA `(.L_x_429) ;  /* 0x00000000000c8947 */ /* 0x000fea0003800000 */
[----:B------:R-:W2:Y:S04]  /*97f0*/  LDG.E R6, desc[UR40][R4.64] ;  /* 0x0000002804067981 */ /* 0x000ea8000c1e1900 */
[----:B------:R-:W2:Y:S02]  /*9800*/  LDG.E R4, desc[UR40][R4.64+0x4] ;  /* 0x0000042804047981 */ /* 0x000ea4000c1e1900 */
[----:B--2---:R-:W-:-:S07]  /*9810*/  IMAD.IADD R6, R4, 0x1, -R6 ;  /* 0x0000000104067824 */ /* 0x004fce00078e0a06 */
.L_x_429:
[----:B-----5:R-:W-:Y:S01]  /*9820*/  IMAD.IADD R2, R6, 0x1, -R0 ;  /* 0x0000000106027824 */ /* 0x020fe200078e0a00 */
[----:B------:R-:W-:Y:S03]  /*9830*/  BSSY B7, `(.L_x_430) ;  /* 0x0000417000077945 */ /* 0x000fe60003800000 */
[C---:B------:R-:W-:Y:S01]  /*9840*/  VIADD R0, R2.reuse, 0x5f ;  /* 0x0000005f02007836 */ /* 0x040fe20000000000 */
[----:B------:R2:W-:Y:S01]  /*9850*/  STL [R1+0x38], R2 ;  /* 0x0000380201007387 */ /* 0x0005e20000100800 */
[----:B------:R-:W-:Y:S02]  /*9860*/  ISETP.GT.AND P0, PT, R2, RZ, PT ;  /* 0x000000ff0200720c */ /* 0x000fe40003f04270 */
[----:B------:R-:W-:-:S05]  /*9870*/  IMAD.HI R0, R0, 0x2aaaaaab, RZ ;  /* 0x2aaaaaab00007827 */ /* 0x000fca00078e02ff */
[----:B--2---:R-:W-:-:S04]  /*9880*/  SHF.R.U32.HI R2, RZ, 0x1f, R0 ;  /* 0x0000001fff027819 */ /* 0x004fc80000011600 */
[----:B------:R-:W-:-:S05]  /*9890*/  LEA.HI.SX32 R0, R0, R2, 0x1c ;  /* 0x0000000200007211 */ /* 0x000fca00078fe2ff */
[----:B------:R2:W-:Y:S01]  /*98a0*/  STL [R1+0x2c], R0 ;  /* 0x00002c0001007387 */ /* 0x0005e20000100800 */
[----:B------:R-:W-:Y:S05]  /*98b0*/  @P0 BRA `(.L_x_431) ;  /* 0x0000000000440947 */ /* 0x000fea0003800000 */
[----:B------:R-:W3:Y:S02]  /*98c0*/  S2R R3, SR_TID.X ;  /* 0x0000000000037919 */ /* 0x000ee40000002100 */
[----:B---3--:R-:W-:-:S04]  /*98d0*/  LOP3.LUT R3, R3, 0x7f, RZ, 0xc0, !PT ;  /* 0x0000007f03037812 */ /* 0x008fc800078ec0ff */
[----:B------:R-:W-:-:S13]  /*98e0*/  ISETP.NE.AND P0, PT, R3, RZ, PT ;  /* 0x000000ff0300720c */ /* 0x000fda0003f05270 */
[----:B------:R-:W-:Y:S05]  /*98f0*/  @P0 BRA `(.L_x_432) ;  /* 0x0000004000280947 */ /* 0x000fea0003800000 */
[----:B------:R-:W3:Y:S01]  /*9900*/  S2R R5, SR_LANEID ;  /* 0x0000000000057919 */ /* 0x000ee20000000000 */
[----:B------:R-:W-:Y:S01]  /*9910*/  VOTEU.ANY UR4, UPT, PT ;  /* 0x0000000000047886 */ /* 0x000fe200038e0100 */
[----:B------:R-:W4:Y:S01]  /*9920*/  LDC.64 R2, c[0x0][0xc60] ;  /* 0x00031800ff027b82 */ /* 0x000f220000000a00 */
[----:B--2---:R-:W3:Y:S02]  /*9930*/  FLO.U32 R0, UR4 ;  /* 0x0000000400007d00 */ /* 0x004ee400080e0000 */
[----:B---3--:R-:W-:-:S06]  /*9940*/  ISETP.EQ.U32.AND P0, PT, R0, R5, PT ;  /* 0x000000050000720c */ /* 0x008fcc0003f02070 */
[----:B------:R-:W4:Y:S07]  /*9950*/  POPC R5, UR4 ;  /* 0x0000000400057d09 */ /* 0x000f2e0008000000 */
[----:B----4-:R-:W2:Y:S01]  /*9960*/  @P0 ATOMG.E.ADD.STRONG.GPU PT, R3, desc[UR40][R2.64], R5 ;  /* 0x00000005020309a8 */ /* 0x010ea200081ee1e8 */
[----:B------:R-:W3:Y:S02]  /*9970*/  S2R R4, SR_LTMASK ;  /* 0x0000000000047919 */ /* 0x000ee40000003900 */
[----:B---3--:R-:W-:-:S04]  /*9980*/  LOP3.LUT R4, R4, UR4, RZ, 0xc0, !PT ;  /* 0x0000000404047c12 */ /* 0x008fc8000f8ec0ff */
[----:B-1----:R-:W1:Y:S01]  /*9990*/  POPC R7, R4 ;  /* 0x0000000400077309 */ /* 0x002e620000000000 */
[----:B--2---:R-:W1:Y:S02]  /*99a0*/  SHFL.IDX PT, R0, R3, R0, 0x1f ;  /* 0x00001f0003007589 */ /* 0x004e6400000e0000 */
[----:B-1----:R-:W-:Y:S01]  /*99b0*/  IADD3 R16, R0, UR37, R7 ;  /* 0x0000002500107c10 */ /* 0x002fe2000fffe007 */
[----:B------:R-:W-:Y:S06]  /*99c0*/  BRA `(.L_x_432) ;  /* 0x0000003c00f47947 */ /* 0x000fec0003800000 */
.L_x_431:
[----:B--2---:R-:W2:Y:S01]  /*99d0*/  LDL R0, [R1+0x4] ;  /* 0x0000040001007983 */ /* 0x004ea20000100800 */
[----:B------:R-:W-:Y:S01]  /*99e0*/  BSSY B6, `(.L_x_433) ;  /* 0x0000014000067945 */ /* 0x000fe20003800000 */
[----:B--2---:R-:W-:-:S05]  /*99f0*/  VIADD R0, R0, 0x1c400 ;  /* 0x0001c40000007836 */ /* 0x004fca0000000000 */
[----:B------:R-:W-:-:S13]  /*9a00*/  LOP3.LUT P0, RZ, R0, 0x3ff, RZ, 0xc0, !PT ;  /* 0x000003ff00ff7812 */ /* 0x000fda000780c0ff */
        /* <DEDUP_REMOVED lines=13> */
[----:B0-----:R-:W-:Y:S02]  /*9ae0*/  IMAD.MOV.U32 R12, RZ, RZ, 0x1 ;  /* 0x00000001ff0c7424 */ /* 0x001fe400078e00ff */
[----:B------:R-:W-:-:S07]  /*9af0*/  IMAD.MOV.U32 R13, RZ, RZ, RZ ;  /* 0x000000ffff0d7224 */ /* 0x000fce00078e00ff */
[----:B------:R-:W-:-:S07]  /*9b00*/  LEPC R20, `(.L_x_434) ;  /* 0x000000001014794e */ /* 0x000fce0000000000 */
[----:B--2---:R-:W-:Y:S05]  /*9b10*/  CALL.ABS.NOINC R2 ;  /* 0x0000000002007343 */ /* 0x004fea0003c00000 */
.L_x_434:
[----:B------:R-:W-:Y:S05]  /*9b20*/  BSYNC B6 ;  /* 0x0000000000067941 */ /* 0x000fea0003800000 */
.L_x_433:
[----:B------:R-:W2:Y:S01]  /*9b30*/  LDL R2, [R1+0x4] ;  /* 0x0000040001027983 */ /* 0x000ea20000100800 */
        /* <DEDUP_REMOVED lines=12> */
[----:B-1----:R-:W-:-:S02]  /*9c00*/  IMAD.U32 R7, RZ, RZ, UR9 ;  /* 0x00000009ff077e24 */ /* 0x002fc4000f8e00ff */
[----:B------:R-:W-:Y:S02]  /*9c10*/  IMAD.U32 R10, RZ, RZ, UR4 ;  /* 0x00000004ff0a7e24 */ /* 0x000fe4000f8e00ff */
[----:B------:R-:W-:Y:S02]  /*9c20*/  IMAD.U32 R11, RZ, RZ, UR5 ;  /* 0x00000005ff0b7e24 */ /* 0x000fe4000f8e00ff */
[----:B------:R-:W-:Y:S02]  /*9c30*/  IMAD.MOV.U32 R8, RZ, RZ, 0x70 ;  /* 0x00000070ff087424 */ /* 0x000fe400078e00ff */
[----:B0-----:R-:W-:Y:S02]  /*9c40*/  IMAD.MOV.U32 R12, RZ, RZ, 0x1 ;  /* 0x00000001ff0c7424 */ /* 0x001fe400078e00ff */
[----:B--2---:R-:W-:-:S07]  /*9c50*/  IMAD.MOV.U32 R13, RZ, RZ, RZ ;  /* 0x000000ffff0d7224 */ /* 0x004fce00078e00ff */
[----:B------:R-:W-:-:S07]  /*9c60*/  LEPC R20, `(.L_x_437) ;  /* 0x000000001014794e */ /* 0x000fce0000000000 */
[----:B---3--:R-:W-:Y:S05]  /*9c70*/  CALL.ABS.NOINC R2 ;  /* 0x0000000002007343 */ /* 0x008fea0003c00000 */
.L_x_437:
[----:B------:R-:W-:Y:S01]  /*9c80*/  MOV R2, 0x0 ;  /* 0x0000000000027802 */ /* 0x000fe20000000f00 */
        /* <DEDUP_REMOVED lines=15> */
.L_x_436:
[----:B------:R-:W-:Y:S05]  /*9d80*/  BSYNC B6 ;  /* 0x0000000000067941 */ /* 0x000fea0003800000 */
.L_x_435:
[----:B------:R-:W2:Y:S01]  /*9d90*/  LDL.LU R2, [R1] ;  /* 0x0000000001027983 */ /* 0x000ea20000300800 */
[----:B------:R-:W-:-:S03]  /*9da0*/  ULDC.64 UR4, c[0x0][0x9f8] ;  /* 0x00027e0000047ab9 */ /* 0x000fc60000000a00 */
[----:B------:R-:W3:Y:S04]  /*9db0*/  LDL.LU R4, [R1+0x14] ;  /* 0x0000140001047983 */ /* 0x000ee80000300800 */
[----:B-1----:R-:W4:Y:S01]  /*9dc0*/  LDL R7, [R1+0xc] ;  /* 0x00000c0001077983 */ /* 0x002f220000100800 */
[----:B------:R-:W-:-:S03]  /*9dd0*/  ISETP.NE.U32.AND P0, PT, RZ, UR4, PT ;  /* 0x00000004ff007c0c */ /* 0x000fc6000bf05070 */
[----:B------:R-:W5:Y:S01]  /*9de0*/  LDL R0, [R1+0x2c] ;  /* 0x00002c0001007983 */ /* 0x000f620000100800 */
[----:B------:R-:W-:-:S13]  /*9df0*/  ISETP.NE.AND.EX P0, PT, RZ, UR5, PT, P0 ;  /* 0x00000005ff007c0c */ /* 0x000fda000bf05300 */
[----:B--2---:R-:W-:-:S04]  /*9e00*/  @P0 IADD3 R2, P1, R2, UR4, RZ ;  /* 0x0000000402020c10 */ /* 0x004fc8000ff3e0ff */
[----:B---3--:R-:W-:Y:S01]  /*9e10*/  @P0 IADD3.X R3, R4, UR5, RZ, P1, !PT ;  /* 0x0000000504030c10 */ /* 0x008fe20008ffe4ff */
[----:B------:R-:W-:-:S04]  /*9e20*/  ULDC.64 UR4, c[0x0][0xa08] ;  /* 0x0002820000047ab9 */ /* 0x000fc80000000a00 */
[----:B----4-:R1:W2:Y:S01]  /*9e30*/  @P0 LDG.E R7, desc[UR40][R2.64] ;  /* 0x0000002802070981 */ /* 0x0102a2000c1e1900 */
[----:B-----5:R-:W-:Y:S01]  /*9e40*/  VIADD R9, R0, 0xffffffff ;  /* 0xffffffff00097836 */ /* 0x020fe20000000000 */
[----:B-1----:R-:W1:Y:S01]  /*9e50*/  LDC.64 R2, c[0x0][0x418] ;  /* 0x00010600ff027b82 */ /* 0x002e620000000a00 */
[----:B--2---:R-:W-:Y:S01]  /*9e60*/  SHF.R.S32.HI R8, RZ, 0x1f, R7 ;  /* 0x0000001fff087819 */ /* 0x004fe20000011407 */
[----:B------:R2:W-:Y:S04]  /*9e70*/  @P0 STL [R1+0xc], R7 ;  /* 0x00000c0701000387 */ /* 0x0005e80000100800 */
[----:B------:R2:W-:Y:S04]  /*9e80*/  STL [R1+0x28], R9 ;  /* 0x0000280901007387 */ /* 0x0005e80000100800 */
[----:B------:R2:W-:Y:S01]  /*9e90*/  STL [R1+0x14], R8 ;  /* 0x0000140801007387 */ /* 0x0005e20000100800 */
[----:B-1----:R-:W-:Y:S01]  /*9ea0*/  LOP3.LUT P0, RZ, R2, UR4, RZ, 0xfc, !PT ;  /* 0x0000000402ff7c12 */ /* 0x002fe2000f80fcff */
[----:B------:R-:W-:-:S03]  /*9eb0*/  UMOV UR4, 0xffffffff ;  /* 0xffffffff00047882 */ /* 0x000fc60000000000 */
[----:B------:R-:W-:-:S04]  /*9ec0*/  LOP3.LUT P0, RZ, R3, UR5, RZ, 0xfc, P0 ;  /* 0x0000000503ff7c12 */ /* 0x000fc8000800fcff */
[----:B------:R-:W-:Y:S01]  /*9ed0*/  SEL R0, R7, RZ, !P0 ;  /* 0x000000ff07007207 */ /* 0x000fe20004000000 */
[----:B--2---:R-:W-:Y:S08]  /*9ee0*/  BRA.DIV UR4, `(.L_x_438) ;  /* 0x0000004a04987947 */ /* 0x004ff0000b800000 */
[----:B------:R-:W1:Y:S02]  /*9ef0*/  S2R R4, SR_TID.X ;  /* 0x0000000000047919 */ /* 0x000e640000002100 */
[----:B-1----:R-:W-:-:S04]  /*9f00*/  SHF.R.U32.HI R4, RZ, 0x5, R4 ;  /* 0x00000005ff047819 */ /* 0x002fc80000011604 */
[----:B------:R-:W-:-:S05]  /*9f10*/  LOP3.LUT R4, R4, 0x3, RZ, 0xc0, !PT ;  /* 0x0000000304047812 */ /* 0x000fca00078ec0ff */
[----:B------:R1:W2:Y:S02]  /*9f20*/  SHFL.IDX PT, R14, R4, RZ, 0x1f ;  /* 0x00001fff040e7589 */ /* 0x0002a400000e0000 */
.L_x_544:
[----:B------:R-:W-:Y:S01]  /*9f30*/  PLOP3.LUT P1, PT, PT, PT, PT, 0x8, 0x0 ;  /* 0x000000000000781c */ /* 0x000fe20003f2e170 */
[----:B------:R3:W-:Y:S01]  /*9f40*/  STL [R1], R0 ;  /* 0x0000000001007387 */ /* 0x0007e20000100800 */
[----:B--2---:R-:W-:Y:S02]  /*9f50*/  ISETP.NE.AND P0, PT, R14, RZ, PT ;  /* 0x000000ff0e00720c */ /* 0x004fe40003f05270 */
[----:B---3--:R-:W-:-:S05]  /*9f60*/  P2R R0, PR, RZ, 0x2 ;  /* 0x00000002ff007803 */ /* 0x008fca0000000000 */
[----:B------:R2:W-:Y:S06]  /*9f70*/  STL [R1+0x18], R0 ;  /* 0x0000180001007387 */ /* 0x0005ec0000100800 */
[----:B------:R-:W-:Y:S05]  /*9f80*/  @P0 BRA `(.L_x_439) ;  /* 0x00000004001c0947 */ /* 0x000fea0003800000 */
[----:B------:R-:W-:-:S03]  /*9f90*/  UMOV UR4, 0xffffffff ;  /* 0xffffffff00047882 */ /* 0x000fc60000000000 */
[----:B------:R-:W-:Y:S05]  /*9fa0*/  BRA.DIV UR4, `(.L_x_440) ;  /* 0x0000004a049c7947 */ /* 0x000fea000b800000 */
[----:B------:R-:W-:-:S13]  /*9fb0*/  ELECT P6, URZ, PT ;  /* 0x00000000003f782f */ /* 0x000fda00038c0000 */
.L_x_547:
[----:B------:R-:W-:Y:S05]  /*9fc0*/  @!P6 BRA `(.L_x_439) ;  /* 0x00000004000ce947 */ /* 0x000fea0003800000 */
[----:B------:R3:W-:Y:S01]  /*9fd0*/  STL [R1+0x50], R9 ;  /* 0x0000500901007387 */ /* 0x0007e20000100800 */
[----:B------:R-:W-:-:S04]  /*9fe0*/  ISETP.NE.U32.AND P0, PT, R2, RZ, PT ;  /* 0x000000ff0200720c */ /* 0x000fc80003f05070 */
[----:B------:R-:W-:-:S13]  /*9ff0*/  ISETP.NE.AND.EX P0, PT, R3, RZ, PT, P0 ;  /* 0x000000ff0300720c */ /* 0x000fda0003f05300 */
[----:B---3--:R-:W-:Y:S05]  /*a000*/  @!P0 BRA `(.L_x_441) ;  /* 0x0000000000508947 */ /* 0x008fea0003800000 */
[----:B------:R-:W3:Y:S01]  /*a010*/  LDC R6, c[0x0][0x43c] ;  /* 0x00010f00ff067b82 */ /* 0x000ee20000000800 */
[----:B--2---:R-:W-:Y:S01]  /*a020*/  IMAD.MOV.U32 R0, RZ, RZ, R9 ;  /* 0x000000ffff007224 */ /* 0x004fe200078e0009 */
[----:B------:R-:W-:Y:S01]  /*a030*/  ULDC.64 UR4, c[0x0][0x428] ;  /* 0x00010a0000047ab9 */ /* 0x000fe20000000a00 */
[----:B---3--:R-:W-:-:S13]  /*a040*/  ISETP.NE.AND P0, PT, R6, 0x1, PT ;  /* 0x000000010600780c */ /* 0x008fda0003f05270 */
[----:B-1----:R-:W1:Y:S02]  /*a050*/  @P0 LDC.64 R4, c[0x0][0x440] ;  /* 0x00011000ff040b82 */ /* 0x002e640000000a00 */
[----:B-1----:R-:W-:-:S05]  /*a060*/  @P0 IMAD.HI.U32 R4, R9, R4, RZ ;  /* 0x0000000409040227 */ /* 0x002fca00078e00ff */
        /* <DEDUP_REMOVED lines=8> */
[----:B-1----:R-:W-:-:S04]  /*a0f0*/  IMAD R6, R8, UR4, RZ ;  /* 0x0000000408067c24 */ /* 0x002fc8000f8e02ff */
[----:B------:R-:W-:-:S04]  /*a100*/  IMAD R0, R7, UR5, R6 ;  /* 0x0000000507007c24 */ /* 0x000fc8000f8e0206 */
[----:B------:R-:W-:-:S05]  /*a110*/  IMAD.IADD R0, R5, 0x1, R0 ;  /* 0x0000000105007824 */ /* 0x000fca00078e0200 */
[----:B------:R-:W-:-:S05]  /*a120*/  LEA.HI.X R3, R4, R3, R0, 0x2, P0 ;  /* 0x0000000304037211 */ /* 0x000fca00000f1400 */
[----:B------:R-:W2:Y:S04]  /*a130*/  LDG.E R0, desc[UR40][R2.64] ;  /* 0x0000002802007981 */ /* 0x000ea8000c1e1900 */
[----:B--2---:R3:W-:Y:S02]  /*a140*/  STL [R1], R0 ;  /* 0x0000000001007387 */ /* 0x0047e40000100800 */
.L_x_441:
[----:B------:R-:W4:Y:S04]  /*a150*/  LDL R7, [R1+0x4] ;  /* 0x0000040001077983 */ /* 0x000f280000100800 */
[----:B--23--:R-:W4:Y:S04]  /*a160*/  LDL R0, [R1+0x8] ;  /* 0x0000080001007983 */ /* 0x00cf280000100800 */
[----:B------:R-:W2:Y:S01]  /*a170*/  LDL R2, [R1+0x10] ;  /* 0x0000100001027983 */ /* 0x000ea20000100800 */
[----:B----4-:R-:W-:Y:S01]  /*a180*/  IMAD R0, R0, 0x8, R7 ;  /* 0x0000000800007824 */ /* 0x010fe200078e0207 */
[----:B--2---:R-:W-:-:S04]  /*a190*/  SHF.L.U32 R2, R2, 0x1f, RZ ;  /* 0x0000001f02027819 */ /* 0x004fc800000006ff */
[----:B------:R-:W2:Y:S02]  /*a1a0*/  SYNCS.PHASECHK.TRANS64.TRYWAIT P0, [R0+URZ+0x22840], R2 ;  /* 0x02284002000075a7 */ /* 0x000ea4000800017f */
[----:B--2---:R-:W-:Y:S05]  /*a1b0*/  @!P0 BRA `(.L_x_442) ;  /* 0x0000004800388947 */ /* 0x004fea0003800000 */
.L_x_548:
[----:B------:R-:W3:Y:S02]  /*a1c0*/  S2R R3, SR_TID.X ;  /* 0x0000000000037919 */ /* 0x000ee40000002100 */
[----:B---3--:R-:W-:-:S04]  /*a1d0*/  LOP3.LUT R3, R3, 0x7f, RZ, 0xc0, !PT ;  /* 0x0000007f03037812 */ /* 0x008fc800078ec0ff */
[----:B------:R-:W-:-:S13]  /*a1e0*/  ISETP.NE.AND P0, PT, R3, RZ, PT ;  /* 0x000000ff0300720c */ /* 0x000fda0003f05270 */
[----:B------:R-:W-:Y:S05]  /*a1f0*/  @P0 BRA `(.L_x_443) ;  /* 0x00000000001c0947 */ /* 0x000fea0003800000 */
[----:B------:R-:W3:Y:S01]  /*a200*/  S2R R3, SR_TID.X ;  /* 0x0000000000037919 */ /* 0x000ee20000002100 */
[----:B--2---:R-:W-:-:S04]  /*a210*/  IMAD.MOV.U32 R2, RZ, RZ, 0x3000 ;  /* 0x00003000ff027424 */ /* 0x004fc800078e00ff */
[----:B------:R4:W-:Y:S01]  /*a220*/  SYNCS.ARRIVE.TRANS64 RZ, [R0+URZ+0x22830], R2 ;  /* 0x0228300200ff79a7 */ /* 0x0009e2000800003f */
[----:B---3--:R-:W-:-:S04]  /*a230*/  LOP3.LUT R3, R3, 0x1f, RZ, 0xc0, !PT ;  /* 0x0000001f03037812 */ /* 0x008fc800078ec0ff */
[----:B------:R-:W-:-:S13]  /*a240*/  ISETP.NE.AND P0, PT, R3, RZ, PT ;  /* 0x000000ff0300720c */ /* 0x000fda0003f05270 */
[----:B----4-:R-:W-:Y:S05]  /*a250*/  @!P0 BRA `(.L_x_443) ;  /* 0x0000000000048947 */ /* 0x010fea0003800000 */
[----:B------:R-:W-:Y:S01]  /*a260*/  BPT.TRAP 0x1 ;  /* 0x000000040000795c */ /* 0x000fe20000300000 */
.L_x_443:
[----:B------:R-:W3:Y:S04]  /*a270*/  LDL R6, [R1+0x4] ;  /* 0x0000040001067983 */ /* 0x000ee80000100800 */
[----:B------:R-:W3:Y:S04]  /*a280*/  LDL R5, [R1+0x8] ;  /* 0x0000080001057983 */ /* 0x000ee80000100800 */
[----:B-1----:R-:W4:Y:S04]  /*a290*/  LDL R4, [R1+0x50] ;  /* 0x0000500001047983 */ /* 0x002f280000100800 */
[----:B------:R-:W5:Y:S04]  /*a2a0*/  LDL R3, [R1+0x1c] ;  /* 0x00001c0001037983 */ /* 0x000f680000100800 */
[----:B--2---:R-:W2:Y:S01]  /*a2b0*/  LDL R2, [R1] ;  /* 0x0000000001027983 */ /* 0x004ea20000100800 */
[----:B------:R-:W-:Y:S01]  /*a2c0*/  R2UR UR9, R0 ;  /* 0x00000000000972ca */ /* 0x000fe200000e0000 */
[----:B------:R-:W-:Y:S01]  /*a2d0*/  UIADD3 UR6, UP0, UR38, 0x370, URZ ;  /* 0x0000037026067890 */ /* 0x000fe2000ff1e03f */
[----:B------:R-:W-:Y:S01]  /*a2e0*/  R2UR UR12, R18 ;  /* 0x00000000120c72ca */ /* 0x000fe200000e0000 */
[----:B------:R-:W-:Y:S01]  /*a2f0*/  UMOV UR5, 0x14f00000 ;  /* 0x14f0000000057882 */ /* 0x000fe20000000000 */
[----:B------:R-:W-:Y:S01]  /*a300*/  PLOP3.LUT P0, PT, PT, PT, PT, 0x80, 0x0 ;  /* 0x000000000000781c */ /* 0x000fe20003f0f070 */
[----:B------:R-:W-:Y:S01]  /*a310*/  UIADD3.X UR7, URZ, UR39, URZ, UP0, !UPT ;  /* 0x000000273f077290 */ /* 0x000fe200087fe43f */
[----:B------:R-:W-:-:S07]  /*a320*/  UMOV UR10, URZ ;  /* 0x0000003f000a7c82 */ /* 0x000fce0008000000 */
[----:B------:R-:W-:Y:S01]  /*a330*/  UIADD3 UR9, UR9, 0x22830, URZ ;  /* 0x0002283009097890 */ /* 0x000fe2000fffe03f */
[----:B---3--:R-:W-:Y:S01]  /*a340*/  IMAD R0, R5, 0x3000, R6 ;  /* 0x0000300005007824 */ /* 0x008fe200078e0206 */
[----:B----4-:R-:W-:-:S04]  /*a350*/  R2UR UR11, R4 ;  /* 0x00000000040b72ca */ /* 0x010fc800000e0000 */
[----:B------:R-:W-:Y:S02]  /*a360*/  R2UR UR8, R0 ;  /* 0x00000000000872ca */ /* 0x000fe400000e0000 */
[----:B-----5:R-:W-:Y:S02]  /*a370*/  R2UR UR4, R3 ;  /* 0x00000000030472ca */ /* 0x020fe400000e0000 */
[----:B------:R-:W-:Y:S02]  /*a380*/  P2R R0, PR, RZ, 0x1 ;  /* 0x00000001ff007803 */ /* 0x000fe40000000000 */
[----:B--2---:R-:W-:-:S03]  /*a390*/  R2UR UR13, R2 ;  /* 0x00000000020d72ca */ /* 0x004fc600000e0000 */
[----:B------:R3:W-:Y:S04]  /*a3a0*/  STL [R1+0x18], R0 ;  /* 0x0000180001007387 */ /* 0x0007e80000100800 */
[----:B------:R-:W-:Y:S02]  /*a3b0*/  UIADD3 UR8, UR8, 0x1c400, URZ ;  /* 0x0001c40008087890 */ /* 0x000fe4000fffe03f */
[----:B------:R-:W-:-:S03]  /*a3c0*/  UIMAD UR11, UR11, 0x60, UR4 ;  /* 0x000000600b0b78a4 */ /* 0x000fc6000f8e0204 */
[----:B------:R-:W-:-:S06]  /*a3d0*/  UMOV UR4, 0x0 ;  /* 0x0000000000047882 */ /* 0x000fcc0000000000 */
[----:B------:R3:W-:Y:S02]  /*a3e0*/  UTMALDG.4D [UR8], [UR6], desc[UR4] ;  /* 0x00000408060075b4 */ /* 0x0007e40008019000 */
[----:B---3--:R-:W-:Y:S01]  /*a3f0*/  NOP ;  /* 0x0000000000007918 */ /* 0x008fe20000000000 */
.L_x_439:
[----:B------:R-:W3:Y:S04]  /*a400*/  LDL R2, [R1+0x4] ;  /* 0x0000040001027983 */ /* 0x000ee80000100800 */
[----:B------:R-:W2:Y:S04]  /*a410*/  LDL.LU R3, [R1+0x30] ;  /* 0x0000300001037983 */ /* 0x000ea80000300800 */
[----:B------:R-:W4:Y:S04]  /*a420*/  LDL.LU R5, [R1+0x20] ;  /* 0x0000200001057983 */ /* 0x000f280000300800 */
[----:B-1----:R-:W5:Y:S01]  /*a430*/  LDL.LU R4, [R1+0x34] ;  /* 0x0000340001047983 */ /* 0x002f620000300800 */
[----:B------:R-:W-:Y:S05]  /*a440*/  WARPSYNC.ALL ;  /* 0x0000000000007948 */ /* 0x000fea0003800000 */
[----:B------:R-:W-:Y:S01]  /*a450*/  ULDC.64 UR4, c[0x0][0x298] ;  /* 0x0000a60000047ab9 */ /* 0x000fe20000000a00 */
[----:B------:R-:W-:Y:S01]  /*a460*/  ULDC.64 UR6, c[0x0][0xa00] ;  /* 0x0002800000067ab9 */ /* 0x000fe20000000a00 */
[----:B------:R-:W-:Y:S01]  /*a470*/  BSSY B6, `(.L_x_444) ;  /* 0x0000024000067945 */ /* 0x000fe20003800000 */
[----:B------:R-:W-:Y:S01]  /*a480*/  BAR.SYNC.DEFER_BLOCKING 0x8, 0x180 ;  /* 0x0206000000007b1d */ /* 0x000fe20000010000 */
[----:B------:R-:W-:-:S04]  /*a490*/  ISETP.NE.U32.AND P0, PT, RZ, UR6, PT ;  /* 0x00000006ff007c0c */ /* 0x000fc8000bf05070 */
[----:B------:R-:W-:Y:S01]  /*a4a0*/  ISETP.NE.AND.EX P0, PT, RZ, UR7, PT, P0 ;  /* 0x00000007ff007c0c */ /* 0x000fe2000bf05300 */
[----:B---3--:R-:W-:Y:S01]  /*a4b0*/  VIADD R2, R2, 0x18400 ;  /* 0x0001840002027836 */ /* 0x008fe20000000000 */
[----:B--2---:R-:W-:-:S04]  /*a4c0*/  SHF.R.S32.HI R0, RZ, 0x1f, R3 ;  /* 0x0000001fff007819 */ /* 0x004fc80000011403 */
[----:B------:R-:W-:Y:S02]  /*a4d0*/  LOP3.LUT P1, RZ, R2, 0x3ff, RZ, 0xc0, !PT ;  /* 0x000003ff02ff7812 */ /* 0x000fe4000782c0ff */
[----:B----4-:R-:W-:Y:S01]  /*a4e0*/  SEL R5, R5, RZ, !P0 ;  /* 0x000000ff05057207 */ /* 0x010fe20004000000 */
[----:B------:R-:W-:Y:S01]  /*a4f0*/  IMAD R0, R0, UR4, RZ ;  /* 0x0000000400007c24 */ /* 0x000fe2000f8e02ff */
[----:B-----5:R-:W-:-:S03]  /*a500*/  SEL R4, R4, RZ, !P0 ;  /* 0x000000ff04047207 */ /* 0x020fc60004000000 */
[C---:B------:R-:W-:Y:S02]  /*a510*/  IMAD R0, R3.reuse, UR5, R0 ;  /* 0x0000000503007c24 */ /* 0x040fe4000f8e0200 */
[----:B------:R-:W-:-:S05]  /*a520*/  IMAD.WIDE.U32 R2, R3, UR4, RZ ;  /* 0x0000000403027c25 */ /* 0x000fca000f8e00ff */
[----:B------:R1:W-:Y:S04]  /*a530*/  STL.64 [R1+0x48], R2 ;  /* 0x0000480201007387 */ /* 0x0003e80000100a00 */
[----:B------:R2:W-:Y:S04]  /*a540*/  STL [R1+0x20], R5 ;  /* 0x0000200501007387 */ /* 0x0005e80000100800 */
[----:B------:R2:W-:Y:S01]  /*a550*/  STL [R1+0x54], R4 ;  /* 0x0000540401007387 */ /* 0x0005e20000100800 */
[----:B-1----:R-:W-:Y:S01]  /*a560*/  IMAD.IADD R2, R3, 0x1, R0 ;  /* 0x0000000103027824 */ /* 0x002fe200078e0200 */
[----:B------:R-:W-:-:S05]  /*a570*/  SHF.R.S32.HI R0, RZ, 0x1f, R18 ;  /* 0x0000001fff007819 */ /* 0x000fca0000011412 */
[----:B------:R2:W-:Y:S04]  /*a580*/  STL [R1+0x34], R0 ;  /* 0x0000340001007387 */ /* 0x0005e80000100800 */
[----:B------:R2:W-:Y:S01]  /*a590*/  STL [R1+0x30], R2 ;  /* 0x0000300201007387 */ /* 0x0005e20000100800 */
[----:B------:R-:W-:Y:S05]  /*a5a0*/  @!P1 BRA `(.L_x_445) ;  /* 0x0000000000409947 */ /* 0x000fea0003800000 */
[----:B--2---:R-:W-:Y:S01]  /*a5b0*/  MOV R2, 0x0 ;  /* 0x0000000000027802 */ /* 0x004fe20000000f00 */
[----:B------:R-:W-:Y:S01]  /*a5c0*/  ULDC.64 UR6, c[0x4][0x98] ;  /* 0x0100260000067ab9 */ /* 0x000fe20000000a00 */
[----:B------:R-:W-:Y:S01]  /*a5d0*/  ULDC.64 UR8, c[0x4][0xa0] ;  /* 0x0100280000087ab9 */ /* 0x000fe20000000a00 */
[----:B------:R-:W-:Y:S01]  /*a5e0*/  ULDC.64 UR4, c[0x4][0x20] ;  /* 0x0100080000047ab9 */ /* 0x000fe20000000a00 */
[----:B------:R-:W-:Y:S02]  /*a5f0*/  IMAD.U32 R4, RZ, RZ, UR6 ;  /* 0x00000006ff047e24 */ /* 0x000fe4000f8e00ff */
[----:B------:R-:W1:Y:S01]  /*a600*/  LDC.64 R2, c[0x4][R2] ;  /* 0x0100000002027b82 */ /* 0x000e620000000a00 */
[----:B------:R-:W-:Y:S02]  /*a610*/  IMAD.U32 R5, RZ, RZ, UR7 ;  /* 0x00000007ff057e24 */ /* 0x000fe4000f8e00ff */
[----:B------:R-:W-:Y:S02]  /*a620*/  IMAD.U32 R6, RZ, RZ, UR8 ;  /* 0x00000008ff067e24 */ /* 0x000fe4000f8e00ff */
[----:B------:R-:W-:-:S02]  /*a630*/  IMAD.U32 R7, RZ, RZ, UR9 ;  /* 0x00000009ff077e24 */ /* 0x000fc4000f8e00ff */
[----:B------:R-:W-:Y:S02]  /*a640*/  IMAD.U32 R10, RZ, RZ, UR4 ;  /* 0x00000004ff0a7e24 */ /* 0x000fe4000f8e00ff */
[----:B------:R-:W-:Y:S02]  /*a650*/  IMAD.U32 R11, RZ, RZ, UR5 ;  /* 0x00000005ff0b7e24 */ /* 0x000fe4000f8e00ff */
[----:B------:R-:W-:Y:S02]  /*a660*/  IMAD.MOV.U32 R8, RZ, RZ, 0x70 ;  /* 0x00000070ff087424 */ /* 0x000fe400078e00ff */
[----:B0-----:R-:W-:Y:S02]  /*a670*/  IMAD.MOV.U32 R12, RZ, RZ, 0x1 ;  /* 0x00000001ff0c7424 */ /* 0x001fe400078e00ff */
[----:B------:R-:W-:-:S07]  /*a680*/  IMAD.MOV.U32 R13, RZ, RZ, RZ ;  /* 0x000000ffff0d7224 */ /* 0x000fce00078e00ff */
[----:B------:R-:W-:-:S07]  /*a690*/  LEPC R20, `(.L_x_445) ;  /* 0x000000001014794e */ /* 0x000fce0000000000 */
[----:B-1----:R-:W-:Y:S05]  /*a6a0*/  CALL.ABS.NOINC R2 ;  /* 0x0000000002007343 */ /* 0x002fea0003c00000 */
.L_x_445:
[----:B------:R-:W-:Y:S05]  /*a6b0*/  BSYNC B6 ;  /* 0x0000000000067941 */ /* 0x000fea0003800000 */
.L_x_444:
[----:B--2---:R-:W2:Y:S01]  /*a6c0*/  LDL.LU R4, [R1+0x30] ;  /* 0x0000300001047983 */ /* 0x004ea20000300800 */
[----:B------:R-:W1:Y:S01]  /*a6d0*/  LDC R7, c[0x0][0x448] ;  /* 0x00011200ff077b82 */ /* 0x000e620000000800 */
[----:B------:R-:W-:Y:S01]  /*a6e0*/  ULDC.64 UR4, c[0x0][0x2d8] ;  /* 0x0000b60000047ab9 */ /* 0x000fe20000000a00 */
[----:B------:R-:W-:Y:S01]  /*a6f0*/  IMAD.SHL.U32 R17, R17, 0x80, RZ ;  /* 0x0000008011117824 */ /* 0x000fe200078e00ff */
[----:B------:R-:W2:Y:S01]  /*a700*/  LDL.LU.64 R2, [R1+0x48] ;  /* 0x0000480001027983 */ /* 0x000ea20000300a00 */
[----:B------:R-:W-:-:S03]  /*a710*/  ULDC UR6, c[0x0][0x2b8] ;  /* 0x0000ae0000067ab9 */ /* 0x000fc60000000800 */
[----:B------:R-:W3:Y:S04]  /*a720*/  LDL.LU R0, [R1+0x34] ;  /* 0x0000340001007983 */ /* 0x000ee80000300800 */
[----:B------:R-:W4:Y:S04]  /*a730*/  LDL.LU R6, [R1+0x54] ;  /* 0x0000540001067983 */ /* 0x000f280000300800 */
[----:B------:R-:W4:Y:S04]  /*a740*/  LDL.LU R5, [R1+0x20] ;  /* 0x0000200001057983 */ /* 0x000f280000300800 */
[----:B------:R0:W5:Y:S01]  /*a750*/  LDL R9, [R1+0x24] ;  /* 0x0000240001097983 */ /* 0x0001620000100800 */
[----:B-1----:R-:W-:Y:S01]  /*a760*/  ISETP.NE.AND P0, PT, R7, 0x1, PT ;  /* 0x000000010700780c */ /* 0x002fe20003f05270 */
[----:B------:R-:W1:Y:S02]  /*a770*/  S2R R8, SR_TID.X ;  /* 0x0000000000087919 */ /* 0x000e640000002100 */
[C---:B-1----:R-:W-:Y:S01]  /*a780*/  IMAD.SHL.U32 R10, R8.reuse, 0x8, RZ ;  /* 0x00000008080a7824 */ /* 0x042fe200078e00ff */
[----:B------:R-:W-:-:S04]  /*a790*/  LOP3.LUT R8, R8, 0x7f, RZ, 0xc0, !PT ;  /* 0x0000007f08087812 */ /* 0x000fc800078ec0ff */
[----:B------:R-:W-:Y:S02]  /*a7a0*/  LOP3.LUT R10, R10, 0x38, RZ, 0xc0, !PT ;  /* 0x000000380a0a7812 */ /* 0x000fe400078ec0ff */
[----:B------:R-:W-:Y:S01]  /*a7b0*/  SHF.R.U32.HI R8, RZ, 0x3, R8 ;  /* 0x00000003ff087819 */ /* 0x000fe20000011608 */
[----:B--2---:R-:W-:Y:S02]  /*a7c0*/  IMAD.MOV.U32 R3, RZ, RZ, R4 ;  /* 0x000000ffff037224 */ /* 0x004fe400078e0004 */
[----:B------:R-:W1:Y:S01]  /*a7d0*/  S2R R4, SR_TID.X ;  /* 0x0000000000047919 */ /* 0x000e620000002100 */
[----:B---3--:R-:W-:Y:S02]  /*a7e0*/  IMAD R0, R0, UR4, RZ ;  /* 0x0000000400007c24 */ /* 0x008fe4000f8e02ff */
[----:B------:R-:W-:-:S04]  /*a7f0*/  IMAD.WIDE.U32 R2, R18, UR4, R2 ;  /* 0x0000000412027c25 */ /* 0x000fc8000f8e0002 */
[----:B------:R-:W-:Y:S01]  /*a800*/  IMAD R0, R18, UR5, R0 ;  /* 0x0000000512007c24 */ /* 0x000fe2000f8e0200 */
[----:B------:R-:W-:-:S03]  /*a810*/  ULDC.64 UR4, c[0x0][0x2e0] ;  /* 0x0000b80000047ab9 */ /* 0x000fc60000000a00 */
[----:B------:R-:W-:Y:S02]  /*a820*/  IMAD.IADD R3, R3, 0x1, R0 ;  /* 0x0000000103037824 */ /* 0x000fe400078e0200 */
[----:B----4-:R-:W-:Y:S02]  /*a830*/  IMAD R0, R6, UR4, RZ ;  /* 0x0000000406007c24 */ /* 0x010fe4000f8e02ff */
[C---:B------:R-:W-:Y:S01]  /*a840*/  IMAD.WIDE.U32 R2, R5.reuse, UR4, R2 ;  /* 0x0000000405027c25 */ /* 0x040fe2000f8e0002 */
[----:B------:R-:W2:Y:S03]  /*a850*/  @P0 LDC R6, c[0x0][0x450] ;  /* 0x00011400ff060b82 */ /* 0x000ea60000000800 */
[----:B------:R-:W-:Y:S01]  /*a860*/  IMAD R0, R5, UR5, R0 ;  /* 0x0000000505007c24 */ /* 0x000fe2000f8e0200 */
[----:B------:R-:W-:-:S03]  /*a870*/  ULDC.64 UR4, c[0x0][0x2d0] ;  /* 0x0000b40000047ab9 */ /* 0x000fc60000000a00 */
[----:B------:R-:W-:Y:S01]  /*a880*/  IMAD.IADD R3, R3, 0x1, R0 ;  /* 0x0000000103037824 */ /* 0x000fe200078e0200 */
[C---:B-1----:R-:W-:Y:S01]  /*a890*/  LOP3.LUT R5, R4.reuse, 0x7f, RZ, 0xc0, !PT ;  /* 0x0000007f04057812 */ /* 0x042fe200078ec0ff */
[----:B------:R-:W-:-:S03]  /*a8a0*/  IMAD.SHL.U32 R4, R4, 0x10, RZ ;  /* 0x0000001004047824 */ /* 0x000fc600078e00ff */
[----:B------:R-:W-:-:S04]  /*a8b0*/  SHF.R.U32.HI R5, RZ, 0x3, R5 ;  /* 0x00000003ff057819 */ /* 0x000fc80000011605 */
[----:B------:R-:W-:Y:S02]  /*a8c0*/  LOP3.LUT R4, R5, 0x70, R4, 0xf8, !PT ;  /* 0x0000007005047812 */ /* 0x000fe400078ef804 */
[----:B------:R-:W1:Y:S02]  /*a8d0*/  @P0 LDC R5, c[0x0][0x44c] ;  /* 0x00011300ff050b82 */ /* 0x000e640000000800 */
[----:B------:R-:W-:-:S05]  /*a8e0*/  LOP3.LUT R0, R4, R17, RZ, 0xfc, !PT ;  /* 0x0000001104007212 */ /* 0x000fca00078efcff */
[----:B------:R-:W-:Y:S02]  /*a8f0*/  IMAD.MOV.U32 R4, RZ, RZ, R0 ;  /* 0x000000ffff047224 */ /* 0x000fe400078e0000 */
[----:B-1----:R-:W-:-:S05]  /*a900*/  @P0 IMAD.HI.U32 R5, R0, R5, RZ ;  /* 0x0000000500050227 */ /* 0x002fca00078e00ff */
[----:B--2---:R-:W-:-:S05]  /*a910*/  @P0 SHF.R.U32.HI R4, RZ, R6, R5 ;  /* 0x00000006ff040219 */ /* 0x004fca0000011605 */
[----:B------:R-:W-:-:S04]  /*a920*/  IMAD.MOV R5, RZ, RZ, -R4 ;  /* 0x000000ffff057224 */ /* 0x000fc800078e0a04 */
[----:B------:R-:W-:Y:S01]  /*a930*/  IMAD R0, R7, R5, R0 ;  /* 0x0000000507007224 */ /* 0x000fe200078e0200 */
[----:B------:R-:W-:Y:S01]  /*a940*/  SHF.R.S32.HI R5, RZ, 0x1f, R4 ;  /* 0x0000001fff057819 */ /* 0x000fe20000011404 */
[----:B------:R-:W-:-:S04]  /*a950*/  IMAD.WIDE.U32 R2, R4, UR4, R2 ;  /* 0x0000000404027c25 */ /* 0x000fc8000f8e0002 */
[----:B------:R-:W-:-:S04]  /*a960*/  IMAD R5, R5, UR4, RZ ;  /* 0x0000000405057c24 */ /* 0x000fc8000f8e02ff */
[----:B------:R-:W-:Y:S01]  /*a970*/  IMAD R4, R4, UR5, R5 ;  /* 0x0000000504047c24 */ /* 0x000fe2000f8e0205 */
[----:B------:R-:W-:-:S03]  /*a980*/  ULDC.64 UR4, c[0x0][0x2c8] ;  /* 0x0000b20000047ab9 */ /* 0x000fc60000000a00 */
[----:B------:R-:W-:Y:S01]  /*a990*/  IMAD.IADD R3, R3, 0x1, R4 ;  /* 0x0000000103037824 */ /* 0x000fe200078e0204 */
[----:B------:R-:W-:-:S05]  /*a9a0*/  SHF.R.S32.HI R4, RZ, 0x1f, R0 ;  /* 0x0000001fff047819 */ /* 0x000fca0000011400 */
[----:B------:R-:W-:Y:S02]  /*a9b0*/  IMAD R4, R4, UR4, RZ ;  /* 0x0000000404047c24 */ /* 0x000fe4000f8e02ff */
[----:B------:R-:W-:-:S04]  /*a9c0*/  IMAD.WIDE.U32 R2, R0, UR4, R2 ;  /* 0x0000000400027c25 */ /* 0x000fc8000f8e0002 */
[----:B------:R-:W-:Y:S01]  /*a9d0*/  IMAD R4, R0, UR5, R4 ;  /* 0x0000000500047c24 */ /* 0x000fe2000f8e0204 */
[----:B------:R-:W-:Y:S02]  /*a9e0*/  ULDC.64 UR4, c[0x0][0x280] ;  /* 0x0000a00000047ab9 */ /* 0x000fe40000000a00 */
[----:B------:R-:W-:Y:S01]  /*a9f0*/  LEA R0, P1, R2, UR4, 0x1 ;  /* 0x0000000402007c11 */ /* 0x000fe2000f8208ff */
[----:B------:R-:W-:Y:S01]  /*aa00*/  IMAD.IADD R4, R3, 0x1, R4 ;  /* 0x0000000103047824 */ /* 0x000fe200078e0204 */
[----:B------:R-:W-:Y:S01]  /*aa10*/  UMOV UR4, 0xffffffff ;  /* 0xffffffff00047882 */ /* 0x000fe20000000000 */
[----:B------:R-:W-:-:S03]  /*aa20*/  ISETP.GE.AND P0, PT, R10, UR6, PT ;  /* 0x000000060a007c0c */ /* 0x000fc6000bf06270 */
[----:B------:R-:W-:Y:S01]  /*aa30*/  LEA.HI.X R2, R2, UR5, R4, 0x1, P1 ;  /* 0x0000000502027c11 */ /* 0x000fe200088f0c04 */
[----:B0-----:R-:W-:Y:S09]  /*aa40*/  BRA.DIV UR4, `(.L_x_446) ;  /* 0x0000004204287947 */ /* 0x001ff2000b800000 */
[----:B------:R-:W2:Y:S01]  /*aa50*/  LDL.LU R6, [R1+0x3c] ;  /* 0x00003c0001067983 */ /* 0x000ea20000300800 */
[----:B------:R-:W-:-:S04]  /*aa60*/  IMAD.IADD R3, R8, 0x1, R17 ;  /* 0x0000000108037824 */ /* 0x000fc800078e0211 */
[C---:B------:R-:W-:Y:S02]  /*aa70*/  VIADD R5, R3.reuse, 0x10 ;  /* 0x0000001003057836 */ /* 0x040fe40000000000 */
[----:B--2---:R-:W-:Y:S02]  /*aa80*/  IMAD R4, R6, R7, RZ ;  /* 0x0000000706047224 */ /* 0x004fe400078e02ff */
[----:B------:R-:W0:Y:S03]  /*aa90*/  SHFL.IDX PT, R7, R0, RZ, 0x181f ;  /* 0x00181fff00077589 */ /* 0x000e2600000e0000 */
[----:B------:R-:W-:Y:S01]  /*aaa0*/  ISETP.GE.AND P1, PT, R3, R4, PT ;  /* 0x000000040300720c */ /* 0x000fe20003f26270 */
[----:B------:R-:W1:-:S12]  /*aab0*/  SHFL.IDX PT, R6, R2, RZ, 0x181f ;  /* 0x00181fff02067589 */ /* 0x000e5800000e0000 */
[----:B0-----:R-:W-:-:S05]  /*aac0*/  @!P1 LEA R7, P2, R10, R7, 0x1 ;  /* 0x000000070a079211 */ /* 0x001fca00078408ff */
[----:B-1----:R-:W-:-:S05]  /*aad0*/  @!P1 IMAD.X R6, RZ, RZ, R6, P2 ;  /* 0x000000ffff069224 */ /* 0x002fca00010e0606 */
[----:B------:R-:W-:-:S04]  /*aae0*/  @!P1 LOP3.LUT R7, R7, R6, RZ, 0x3c, !PT ;  /* 0x0000000607079212 */ /* 0x000fc800078e3cff */
[----:B------:R-:W-:-:S04]  /*aaf0*/  @!P1 LOP3.LUT R6, R7, R6, RZ, 0x3c, !PT ;  /* 0x0000000607069212 */ /* 0x000fc800078e3cff */
[----:B------:R-:W-:-:S05]  /*ab00*/  @!P1 LOP3.LUT R7, R7, R6, RZ, 0x3c, !PT ;  /* 0x0000000607079212 */ /* 0x000fca00078e3cff */
[----:B------:R-:W-:Y:S01]  /*ab10*/  @!PT LDS RZ, [RZ] ;  /* 0x00000000fffff984 */ /* 0x000fe20000000800 */
[----:B-----5:R0:W-:Y:S01]  /*ab20*/  @!P1 LDGSTS.E.BYPASS.LTC128B.128 [R9+0x18400], desc[UR40][R6.64], !P0 ;  /* 0x1840000006099fae */ /* 0x0201e2000c101d68 */
[----:B------:R-:W-:-:S03]  /*ab30*/  ISETP.GE.AND P1, PT, R5, R4, PT ;  /* 0x000000040500720c */ /* 0x000fc60003f26270 */
[----:B------:R-:W1:Y:S04]  /*ab40*/  SHFL.IDX PT, R5, R0, 0x1, 0x181f ;  /* 0x00381f0000057f89 */ /* 0x000e6800000e0000 */
[----:B0-----:R-:W0:Y:S06]  /*ab50*/  SHFL.IDX PT, R6, R2, 0x1, 0x181f ;  /* 0x00381f0002067f89 */ /* 0x001e2c00000e0000 */
[----:B-1----:R-:W-:-:S05]  /*ab60*/  @!P1 LEA R5, P2, R10, R5, 0x1 ;  /* 0x000000050a059211 */ /* 0x002fca00078408ff */
[----:B0-----:R-:W-:-:S04]  /*ab70*/  @!P1 IMAD.X R6, RZ, RZ, R6, P2 ;  /* 0x000000ffff069224 */ /* 0x001fc800010e0606 */
[----:B------:R-:W-:Y:S02]  /*ab80*/  @!P1 IMAD.MOV.U32 R7, RZ, RZ, R6 ;  /* 0x000000ffff079224 */ /* 0x000fe400078e0006 */
[----:B------:R-:W-:Y:S02]  /*ab90*/  @!P1 IMAD.MOV.U32 R6, RZ, RZ, R5 ;  /* 0x000000ffff069224 */ /* 0x000fe400078e0005 */
[----:B------:R-:W-:-:S03]  /*aba0*/  VIADD R5, R3, 0x20 ;  /* 0x0000002003057836 */ /* 0x000fc60000000000 */
[----:B------:R0:W-:Y:S02]  /*abb0*/  @!P1 LDGSTS.E.BYPASS.LTC128B.128 [R9+0x18c00], desc[UR40][R6.64], !P0 ;  /* 0x18c0000006099fae */ /* 0x0001e4000c101d68 */
[----:B------:R-:W-:Y:S02]  /*abc0*/  ISETP.GE.AND P1, PT, R5, R4, PT ;  /* 0x000000040500720c */ /* 0x000fe40003f26270 */
[----:B------:R-:W1:Y:S04]  /*abd0*/  SHFL.IDX PT, R5, R0, 0x2, 0x181f ;  /* 0x00581f0000057f89 */ /* 0x000e6800000e0000 */
[----:B0-----:R-:W0:Y:S07]  /*abe0*/  SHFL.IDX PT, R6, R2, 0x2, 0x181f ;  /* 0x00581f0002067f89 */ /* 0x001e2e00000e0000 */
        /* <DEDUP_REMOVED lines=35> */
[----:B------:R-:W-:Y:S04]  /*ae20*/  SHFL.IDX PT, R0, R0, 0x7, 0x181f ;  /* 0x00f81f0000007f89 */ /* 0x000fe800000e0000 */
[----:B0-----:R-:W0:Y:S03]  /*ae30*/  SHFL.IDX PT, R6, R2, 0x6, 0x181f ;  /* 0x00d81f0002067f89 */ /* 0x001e2600000e0000 */
[----:B-1----:R-:W-:-:S05]  /*ae40*/  @!P1 LEA R5, P2, R10, R5, 0x1 ;  /* 0x000000050a059211 */ /* 0x002fca00078408ff */
[----:B0-----:R-:W-:-:S04]  /*ae50*/  @!P1 IMAD.X R6, RZ, RZ, R6, P2 ;  /* 0x000000ffff069224 */ /* 0x001fc800010e0606 */
[----:B------:R-:W-:Y:S02]  /*ae60*/  @!P1 IMAD.MOV.U32 R7, RZ, RZ, R6 ;  /* 0x000000ffff079224 */ /* 0x000fe400078e0006 */
[----:B------:R-:W-:Y:S02]  /*ae70*/  @!P1 IMAD.MOV.U32 R6, RZ, RZ, R5 ;  /* 0x000000ffff069224 */ /* 0x000fe400078e0005 */
[----:B------:R0:W1:Y:S04]  /*ae80*/  SHFL.IDX PT, R5, R2, 0x7, 0x181f ;  /* 0x00f81f0002057f89 */ /* 0x00006800000e0000 */
[----:B------:R0:W-:Y:S02]  /*ae90*/  @!P1 LDGSTS.E.BYPASS.LTC128B.128 [R9+0x1b400], desc[UR40][R6.64], !P0 ;  /* 0x1b40000006099fae */ /* 0x0001e4000c101d68 */
.L_x_565:
[----:B------:R2:W5:Y:S01]  /*aea0*/  LDL R8, [R1+0x4] ;  /* 0x0000040001087983 */ /* 0x0005620000100800 */
[----:B------:R-:W-:-:S05]  /*aeb0*/  VIADD R3, R3, 0x70 ;  /* 0x0000007003037836 */ /* 0x000fca0000000000 */
[----:B------:R-:W-:-:S13]  /*aec0*/  ISETP.GE.AND P1, PT, R3, R4, PT ;  /* 0x000000040300720c */ /* 0x000fda0003f26270 */
[----:B0-----:R-:W-:-:S05]  /*aed0*/  @!P1 LEA R2, P2, R10, R0, 0x1 ;  /* 0x000000000a029211 */ /* 0x001fca00078408ff */
[----:B-1----:R-:W-:-:S05]  /*aee0*/  @!P1 IMAD.X R3, RZ, RZ, R5, P2 ;  /* 0x000000ffff039224 */ /* 0x002fca00010e0605 */
[----:B------:R-:W-:Y:S01]  /*aef0*/  @!PT LDS RZ, [RZ] ;  /* 0x00000000fffff984 */ /* 0x000fe20000000800 */
[----:B------:R-:W-:Y:S01]  /*af00*/  @!PT LDS RZ, [RZ] ;  /* 0x00000000fffff984 */ /* 0x000fe20000000800 */
[----:B------:R-:W-:Y:S01]  /*af10*/  @!PT LDS RZ, [RZ] ;  /* 0x00000000fffff984 */ /* 0x000fe20000000800 */
[----:B------:R2:W-:Y:S01]  /*af20*/  @!P1 LDGSTS.E.BYPASS.LTC128B.128 [R9+0x1bc00], desc[UR40][R2.64], !P0 ;  /* 0x1bc0000002099fae */ /* 0x0005e2000c101d68 */
[----:B------:R-:W-:Y:S01]  /*af30*/  PLOP3.LUT P0, PT, PT, PT, PT, 0x80, 0x0 ;  /* 0x000000000000781c */ /* 0x000fe20003f0f070 */
[----:B------:R-:W-:-:S12]  /*af40*/  NOP ;  /* 0x0000000000007918 */ /* 0x000fd80000000000 */
.L_x_447:
[----:B--2---:R-:W2:Y:S01]  /*af50*/  LDL R2, [R1+0x4] ;  /* 0x0000040001027983 */ /* 0x004ea20000100800 */
[----:B------:R-:W-:Y:S02]  /*af60*/  PLOP3.LUT P1, PT, P1, P0, PT, 0xa2, 0x0 ;  /* 0x000000000000781c */ /* 0x000fe40000f21472 */
[----:B--2---:R-:W-:-:S08]  /*af70*/  @P0 R2UR P1, UR4, R2 ;  /* 0x00000000020402ca */ /* 0x004fd00000020000 */
[----:B------:R-:W-:-:S05]  /*af80*/  @P0 PLOP3.LUT P0, PT, P1, PT, PT, 0x80, 0x0 ;  /* 0x000000000000081c */ /* 0x000fca0000f0f070 */
[----:B------:R-:W-:Y:S01]  /*af90*/  @!P1 SYNCS.ARRIVE.TRANS64.RED.A0T1 RZ, [UR4+0x22800], RZ ;  /* 0x022800ffffff99a7 */ /* 0x000fe20008200404 */
[----:B------:R-:W-:Y:S07]  /*afa0*/  @!P1 ARRIVES.LDGSTSBAR.64.TRANSCNT [UR4+0x22800] ;  /* 0x02280000ff0099b0 */ /* 0x000fee0008000a84 */
[----:B------:R-:W-:Y:S05]  /*afb0*/  @P0 BRA.U.ANY `(.L_x_447) ;  /* 0xfffffffd00e40947 */ /* 0x000fea000393ffff */
[----:B------:R-:W2:Y:S02]  /*afc0*/  LDL.LU R3, [R1+0x40] ;  /* 0x0000400001037983 */ /* 0x000ea40000300800 */
[----:B--2---:R-:W-:-:S05]  /*afd0*/  VIADD R3, R3, 0x1 ;  /* 0x0000000103037836 */ /* 0x004fca0000000000 */
[----:B------:R0:W-:Y:S01]  /*afe0*/  STL [R1+0x40], R3 ;  /* 0x0000400301007387 */ /* 0x0001e20000100800 */
[----:B------:R-:W-:-:S04]  /*aff0*/  LEA.HI R0, R3, R3, RZ, 0x1 ;  /* 0x0000000303007211 */ /* 0x000fc800078f08ff */
[----:B------:R-:W-:-:S05]  /*b000*/  LOP3.LUT R0, R0, 0xfffffffe, RZ, 0xc0, !PT ;  /* 0xfffffffe00007812 */ /* 0x000fca00078ec0ff */
[----:B------:R-:W-:-:S05]  /*b010*/  IMAD.IADD R0, R3, 0x1, -R0 ;  /* 0x0000000103007824 */ /* 0x000fca00078e0a00 */
[----:B------:R-:W-:Y:S01]  /*b020*/  SHF.L.U32 R0, R0, 0x1f, RZ ;  /* 0x0000001f00007819 */ /* 0x000fe200000006ff */
[----:B------:R-:W-:Y:S01]  /*b030*/  NOP ;  /* 0x0000000000007918 */ /* 0x000fe20000000000 */
[----:B------:R0:W-:Y:S01]  /*b040*/  SYNCS.ARRIVE.TRANS64.A1T0 RZ, [R2+URZ+0x22800], RZ ;  /* 0x022800ff02ff79a7 */ /* 0x0001e2000810003f */
[----:B------:R-:W-:Y:S01]  /*b050*/  BSSY B0, `(.L_x_448) ;  /* 0x0000003000007945 */ /* 0x000fe20003800000 */
[----:B------:R-:W1:Y:S03]  /*b060*/  SYNCS.PHASECHK.TRANS64.TRYWAIT P0, [R2+URZ+0x22820], R0 ;  /* 0x02282000020075a7 */ /* 0x000e66000800017f */
[----:B01----:R-:W-:Y:S05]  /*b070*/  @!P0 BRA `(.L_x_449) ;  /* 0x00000044002c8947 */ /* 0x003fea0003800000 */
.L_x_566:
[----:B------:R-:W-:Y:S05]  /*b080*/  BSYNC B0 ;  /* 0x0000000000007941 */ /* 0x000fea0003800000 */
.L_x_448:
[----:B0-----:R-:W2:Y:S01]  /*b090*/  LDL R2, [R1+0x18] ;  /* 0x0000180001027983 */ /* 0x001ea20000100800 */
[----:B------:R-:W-:Y:S01]  /*b0a0*/  BSSY B0, `(.L_x_450) ;  /* 0x0000063000007945 */ /* 0x000fe20003800000 */
[----:B--2---:R-:W-:-:S13]  /*b0b0*/  ISETP.NE.AND P0, PT, R2, RZ, PT ;  /* 0x000000ff0200720c */ /* 0x004fda0003f05270 */
[----:B------:R-:W-:Y:S05]  /*b0c0*/  @!P0 BRA `(.L_x_451) ;  /* 0x0000000400808947 */ /* 0x000fea0003800000 */
[----:B------:R-:W2:Y:S04]  /*b0d0*/  LDL R2, [R1+0x4] ;  /* 0x0000040001027983 */ /* 0x000ea80000100800 */
[----:B------:R-:W3:Y:S01]  /*b0e0*/  LDL R4, [R1+0x10] ;  /* 0x0000100001047983 */ /* 0x000ee20000100800 */
[----:B------:R-:W0:Y:S01]  /*b0f0*/  S2R R3, SR_TID.X ;  /* 0x0000000000037919 */ /* 0x000e220000002100 */
[----:B--2---:R-:W-:Y:S02]  /*b100*/  IMAD.MOV.U32 R5, RZ, RZ, R2 ;  /* 0x000000ffff057224 */ /* 0x004fe400078e0002 */
[----:B------:R-:W2:Y:S01]  /*b110*/  LDL R2, [R1+0x8] ;  /* 0x0000080001027983 */ /* 0x000ea20000100800 */
[----:B---3--:R-:W-:Y:S01]  /*b120*/  SHF.L.U32 R0, R4, 0x1f, RZ ;  /* 0x0000001f04007819 */ /* 0x008fe200000006ff */
[----:B------:R-:W-:Y:S01]  /*b130*/  BSSY B1, `(.L_x_452) ;  /* 0x0000006000017945 */ /* 0x000fe20003800000 */
[----:B0-----:R-:W-:-:S04]  /*b140*/  LOP3.LUT R3, R3, 0x7f, RZ, 0xc0, !PT ;  /* 0x0000007f03037812 */ /* 0x001fc800078ec0ff */
[----:B------:R-:W-:Y:S01]  /*b150*/  ISETP.NE.AND P1, PT, R3, RZ, PT ;  /* 0x000000ff0300720c */ /* 0x000fe20003f25270 */
[----:B--2---:R-:W-:-:S04]  /*b160*/  IMAD R2, R2, 0x8, R5 ;  /* 0x0000000802027824 */ /* 0x004fc800078e0205 */
[----:B------:R-:W0:Y:S02]  /*b170*/  SYNCS.PHASECHK.TRANS64.TRYWAIT P0, [R2+URZ+0x22860], R0 ;  /* 0x02286000020075a7 */ /* 0x000e24000800017f */
[----:B0-----:R-:W-:Y:S06]  /*b180*/  @!P0 BRA `(.L_x_453) ;  /* 0x0000004400008947 */ /* 0x001fec0003800000 */
.L_x_567:
[----:B------:R-:W-:Y:S05]  /*b190*/  BSYNC B1 ;  /* 0x0000000000017941 */ /* 0x000fea0003800000 */
.L_x_452:
        /* <DEDUP_REMOVED lines=9> */
.L_x_455:
[----:B------:R-:W-:Y:S05]  /*b230*/  BSYNC B1 ;  /* 0x0000000000017941 */ /* 0x000fea0003800000 */
.L_x_454:
[----:B------:R-:W2:Y:S04]  /*b240*/  LDL R5, [R1+0x4] ;  /* 0x0000040001057983 */ /* 0x000ea80000100800 */
[----:B------:R-:W2:Y:S04]  /*b250*/  LDL R3, [R1+0x8] ;  /* 0x0000080001037983 */ /* 0x000ea80000100800 */
[----:B------:R-:W3:Y:S04]  /*b260*/  LDL R4, [R1+0x1c] ;  /* 0x00001c0001047983 */ /* 0x000ee80000100800 */
[----:B0-----:R-:W3:Y:S01]  /*b270*/  LDL R0, [R1+0x50] ;  /* 0x0000500001007983 */ /* 0x001ee20000100800 */
[----:B------:R-:W-:Y:S01]  /*b280*/  UIADD3 UR4, UP0, UR38, 0x470, URZ ;  /* 0x0000047026047890 */ /* 0x000fe2000ff1e03f */
[----:B------:R-:W-:Y:S01]  /*b290*/  PLOP3.LUT P0, PT, PT, PT, PT, 0x80, 0x0 ;  /* 0x000000000000781c */ /* 0x000fe20003f0f070 */
[----:B------:R-:W-:Y:S01]  /*b2a0*/  VIADD R2, R2, 0x22850 ;  /* 0x0002285002027836 */ /* 0x000fe20000000000 */
[----:B------:R-:W-:Y:S01]  /*b2b0*/  UMOV UR6, 0x0 ;  /* 0x0000000000067882 */ /* 0x000fe20000000000 */
[----:B------:R-:W-:Y:S01]  /*b2c0*/  UIADD3.X UR5, URZ, UR39, URZ, UP0, !UPT ;  /* 0x000000273f057290 */ /* 0x000fe200087fe43f */
[----:B------:R-:W-:Y:S01]  /*b2d0*/  UMOV UR7, 0x14f00000 ;  /* 0x14f0000000077882 */ /* 0x000fe20000000000 */
[----:B------:R-:W-:Y:S01]  /*b2e0*/  UMOV UR10, URZ ;  /* 0x0000003f000a7c82 */ /* 0x000fe20008000000 */
[----:B--2---:R-:W-:-:S02]  /*b2f0*/  IMAD R3, R3, 0xc000, R5 ;  /* 0x0000c00003037824 */ /* 0x004fc400078e0205 */
[----:B---3--:R-:W-:Y:S02]  /*b300*/  IMAD R0, R0, 0x60, R4 ;  /* 0x0000006000007824 */ /* 0x008fe400078e0204 */
[----:B------:R-:W-:-:S07]  /*b310*/  VIADD R4, R3, 0x400 ;  /* 0x0000040003047836 */ /* 0x000fce0000000000 */
.L_x_456:
[----:B------:R-:W2:Y:S01]  /*b320*/  LDL R5, [R1] ;  /* 0x0000000001057983 */ /* 0x000ea20000100800 */
[----:B------:R-:W-:-:S13]  /*b330*/  @P0 ELECT P1, URZ, PT ;  /* 0x00000000003f082f */ /* 0x000fda0003820000 */
[----:B------:R-:W-:Y:S02]  /*b340*/  @P1 R2UR UR12, R18 ;  /* 0x00000000120c12ca */ /* 0x000fe400000e0000 */
[----:B------:R-:W-:Y:S02]  /*b350*/  @P1 R2UR UR11, R0 ;  /* 0x00000000000b12ca */ /* 0x000fe400000e0000 */
[----:B------:R-:W-:Y:S02]  /*b360*/  @P1 R2UR UR9, R2 ;  /* 0x00000000020912ca */ /* 0x000fe400000e0000 */
[----:B------:R-:W-:Y:S02]  /*b370*/  @P1 R2UR UR8, R4 ;  /* 0x00000000040812ca */ /* 0x000fe400000e0000 */
[----:B------:R-:W-:Y:S02]  /*b380*/  @P1 PLOP3.LUT P0, PT, P1, PT, PT, 0x8, 0x0 ;  /* 0x000000000000181c */ /* 0x000fe40000f0e170 */
[----:B--2---:R-:W-:-:S02]  /*b390*/  @P1 R2UR UR13, R5 ;  /* 0x00000000050d12ca */ /* 0x004fc400000e0000 */
[----:B------:R-:W-:-:S11]  /*b3a0*/  PLOP3.LUT P1, PT, PT, PT, PT, 0x8, 0x0 ;  /* 0x000000000000781c */ /* 0x000fd60003f2e170 */
[----:B------:R0:W-:Y:S02]  /*b3b0*/  UTMALDG.4D [UR8], [UR4], desc[UR6] ;  /* 0x00000608040075b4 */ /* 0x0001e40008019000 */
[----:B0-----:R-:W-:Y:S05]  /*b3c0*/  @P0 BRA.U.ANY `(.L_x_456) ;  /* 0xfffffffd00d40947 */ /* 0x001fea000393ffff */
[----:B------:R-:W-:Y:S01]  /*b3d0*/  PLOP3.LUT P0, PT, PT, PT, PT, 0x80, 0x0 ;  /* 0x000000000000781c */ /* 0x000fe20003f0f070 */
[----:B------:R-:W-:Y:S01]  /*b3e0*/  VIADD R4, R3, 0x3400 ;  /* 0x0000340003047836 */ /* 0x000fe20000000000 */
[----:B------:R-:W-:Y:S01]  /*b3f0*/  UMOV UR6, 0x0 ;  /* 0x0000000000067882 */ /* 0x000fe20000000000 */
[----:B------:R-:W-:Y:S01]  /*b400*/  UMOV UR7, 0x14f00000 ;  /* 0x14f0000000077882 */ /* 0x000fe20000000000 */
[----:B------:R-:W-:-:S09]  /*b410*/  UMOV UR10, 0x40 ;  /* 0x00000040000a7882 */ /* 0x000fd20000000000 */
.L_x_457:
        /* <DEDUP_REMOVED lines=16> */
.L_x_458:
        /* <DEDUP_REMOVED lines=16> */
.L_x_459:
        /* <DEDUP_REMOVED lines=11> */
.L_x_451:
[----:B------:R-:W-:Y:S05]  /*b6d0*/  BSYNC B0 ;  /* 0x0000000000007941 */ /* 0x000fea0003800000 */
.L_x_450:
[----:B------:R-:W2:Y:S01]  /*b6e0*/  LDL.LU R4, [R1+0x38] ;  /* 0x0000380001047983 */ /* 0x000ea20000300800 */
[----:B------:R-:W-:Y:S01]  /*b6f0*/  BSSY B0, `(.L_x_460) ;  /* 0x000020f000007945 */ /* 0x000fe20003800000 */
[----:B--2---:R-:W-:-:S13]  /*b700*/  ISETP.GE.AND P0, PT, R4, 0x61, PT ;  /* 0x000000610400780c */ /* 0x004fda0003f06270 */
[----:B------:R-:W-:Y:S05]  /*b710*/  @!P0 BRA `(.L_x_461) ;  /* 0x0000002000308947 */ /* 0x000fea0003800000 */
[----:B------:R-:W2:Y:S01]  /*b720*/  LDL R4, [R1+0x2c] ;  /* 0x00002c0001047983 */ /* 0x000ea20000100800 */
[----:B------:R-:W-:Y:S01]  /*b730*/  IMAD.MOV.U32 R0, RZ, RZ, 0x1 ;  /* 0x00000001ff007424 */ /* 0x000fe200078e00ff */
[----:B------:R-:W-:Y:S01]  /*b740*/  BSSY B2, `(.L_x_462) ;  /* 0x00000b3000027945 */ /* 0x000fe20003800000 */
[----:B--2---:R-:W-:-:S05]  /*b750*/  IMAD.MOV R6, RZ, RZ, -R4 ;  /* 0x000000ffff067224 */ /* 0x004fca00078e0a04 */
[----:B------:R-:W-:-:S05]  /*b760*/  VIADDMNMX R6, R6, R0, 0xffffffff, !PT ;  /* 0xffffffff06067446 */ /* 0x000fca0007800100 */
[----:B------:R-:W-:-:S05]  /*b770*/  IMAD.IADD R0, R4, 0x1, R6 ;  /* 0x0000000104007824 */ /* 0x000fca00078e0206 */
[----:B------:R-:W-:-:S04]  /*b780*/  LOP3.LUT R0, R0, 0x1, RZ, 0xc0, !PT ;  /* 0x0000000100007812 */ /* 0x000fc800078ec0ff */
[----:B------:R-:W-:Y:S01]  /*b790*/  ISETP.NE.U32.AND P0, PT, R0, 0x1, PT ;  /* 0x000000010000780c */ /* 0x000fe20003f05070 */
[----:B------:R-:W-:-:S12]  /*b7a0*/  VIADD R0, R4, 0xfffffffe ;  /* 0xfffffffe04007836 */ /* 0x000fd80000000000 */
[----:B------:R-:W-:Y:S05]  /*b7b0*/  @P0 BRA `(.L_x_463) ;  /* 0x0000000800ac0947 */ /* 0x000fea0003800000 */
[----:B------:R-:W2:Y:S04]  /*b7c0*/  LDL R5, [R1+0x18] ;  /* 0x0000180001057983 */ /* 0x000ea80000100800 */
[----:B------:R-:W3:Y:S04]  /*b7d0*/  LDL.LU R4, [R1+0x8] ;  /* 0x0000080001047983 */ /* 0x000ee80000300800 */
[----:B------:R-:W4:Y:S01]  /*b7e0*/  LDL.LU R7, [R1+0x10] ;  /* 0x0000100001077983 */ /* 0x000f220000300800 */
[----:B------:R-:W-:Y:S01]  /*b7f0*/  BSSY B1, `(.L_x_464) ;  /* 0x00000a5000017945 */ /* 0x000fe20003800000 */
[----:B--2---:R-:W-:Y:S01]  /*b800*/  ISETP.NE.AND P2, PT, R5, RZ, PT ;  /* 0x000000ff0500720c */ /* 0x004fe20003f45270 */
[----:B---3--:R-:W-:-:S05]  /*b810*/  VIADD R2, R4, 0x1 ;  /* 0x0000000104027836 */ /* 0x008fca0000000000 */
[----:B------:R-:W-:-:S04]  /*b820*/  ISETP.NE.AND P0, PT, R2, 0x2, PT ;  /* 0x000000020200780c */ /* 0x000fc80003f05270 */
[----:B------:R-:W-:Y:S02]  /*b830*/  SEL R3, RZ, 0x1, P0 ;  /* 0x00000001ff037807 */ /* 0x000fe40000000000 */
[----:B-----5:R-:W-:Y:S02]  /*b840*/  SEL R8, R2, RZ, P0 ;  /* 0x000000ff02087207 */ /* 0x020fe40000000000 */
[----:B----4-:R-:W-:-:S05]  /*b850*/  LOP3.LUT R7, R7, R3, RZ, 0x3c, !PT ;  /* 0x0000000307077212 */ /* 0x010fca00078e3cff */
[----:B------:R0:W-:Y:S04]  /*b860*/  STL [R1+0x10], R7 ;  /* 0x0000100701007387 */ /* 0x0001e80000100800 */
[----:B------:R0:W-:Y:S01]  /*b870*/  STL [R1+0x8], R8 ;  /* 0x0000080801007387 */ /* 0x0001e20000100800 */
[----:B------:R-:W-:Y:S05]  /*b880*/  @!P2 BRA `(.L_x_465) ;  /* 0x00000008006ca947 */ /* 0x000fea0003800000 */
[----:B------:R-:W-:Y:S02]  /*b890*/  ULDC.64 UR4, c[0x0][0x418] ;  /* 0x0001060000047ab9 */ /* 0x000fe40000000a00 */
[----:B------:R-:W-:-:S04]  /*b8a0*/  ISETP.NE.U32.AND P0, PT, RZ, UR4, PT ;  /* 0x00000004ff007c0c */ /* 0x000fc8000bf05070 */
[----:B------:R-:W-:-:S13]  /*b8b0*/  ISETP.NE.AND.EX P0, PT, RZ, UR5, PT, P0 ;  /* 0x00000005ff007c0c */ /* 0x000fda000bf05300 */
[----:B------:R-:W-:Y:S05]  /*b8c0*/  @!P0 BRA `(.L_x_466) ;  /* 0x0000000000508947 */ /* 0x000fea0003800000 */
[----:B------:R-:W2:Y:S01]  /*b8d0*/  LDL R10, [R1+0x14] ;  /* 0x00001400010a7983 */ /* 0x000ea20000100800 */
[----:B------:R-:W1:Y:S01]  /*b8e0*/  LDC R5, c[0x0][0x43c] ;  /* 0x00010f00ff057b82 */ /* 0x000e620000000800 */
[----:B------:R-:W-:Y:S02]  /*b8f0*/  ULDC.64 UR6, c[0x0][0x428] ;  /* 0x00010a0000067ab9 */ /* 0x000fe40000000a00 */
[----:B------:R-:W3:Y:S01]  /*b900*/  LDL R9, [R1+0xc] ;  /* 0x00000c0001097983 */ /* 0x000ee20000100800 */
        /* <DEDUP_REMOVED lines=10> */
[----:B------:R-:W-:-:S04]  /*b9b0*/  IMAD.WIDE.U32 R2, R9, UR6, R2 ;  /* 0x0000000609027c25 */ /* 0x000fc8000f8e0002 */
[----:B------:R-:W-:Y:S01]  /*b9c0*/  IMAD.IADD R3, R4, 0x1, R3 ;  /* 0x0000000104037824 */ /* 0x000fe200078e0203 */
[----:B------:R-:W-:-:S04]  /*b9d0*/  LEA R4, P0, R2, UR4, 0x2 ;  /* 0x0000000402047c11 */ /* 0x000fc8000f8010ff */
[----:B------:R-:W-:-:S05]  /*b9e0*/  LEA.HI.X R5, R2, UR5, R3, 0x2, P0 ;  /* 0x0000000502057c11 */ /* 0x000fca00080f1403 */
[----:B------:R-:W2:Y:S04]  /*b9f0*/  LDG.E R2, desc[UR40][R4.64] ;  /* 0x0000002804027981 */ /* 0x000ea8000c1e1900 */
[----:B--2---:R1:W-:Y:S02]  /*ba00*/  STL [R1], R2 ;  /* 0x0000000201007387 */ /* 0x0043e40000100800 */
.L_x_466:
[----:B-1----:R-:W2:Y:S01]  /*ba10*/  LDL R2, [R1+0x4] ;  /* 0x0000040001027983 */ /* 0x002ea20000100800 */
[----:B------:R-:W1:Y:S02]  /*ba20*/  S2R R3, SR_TID.X ;  /* 0x0000000000037919 */ /* 0x000e640000002100 */
[----:B-1----:R-:W-:Y:S01]  /*ba30*/  LOP3.LUT R4, R3, 0x7f, RZ, 0xc0, !PT ;  /* 0x0000007f03047812 */ /* 0x002fe200078ec0ff */
[----:B------:R-:W-:Y:S03]  /*ba40*/  BSSY B3, `(.L_x_467) ;  /* 0x0000006000037945 */ /* 0x000fe60003800000 */
[----:B------:R-:W-:Y:S01]  /*ba50*/  ISETP.NE.AND P1, PT, R4, RZ, PT ;  /* 0x000000ff0400720c */ /* 0x000fe20003f25270 */
[----:B--2---:R-:W-:Y:S01]  /*ba60*/  IMAD R3, R8, 0x8, R2 ;  /* 0x0000000808037824 */ /* 0x004fe200078e0202 */
[----:B------:R-:W-:-:S04]  /*ba70*/  SHF.L.U32 R2, R7, 0x1f, RZ ;  /* 0x0000001f07027819 */ /* 0x000fc800000006ff */
[----:B------:R-:W1:Y:S02]  /*ba80*/  SYNCS.PHASECHK.TRANS64.TRYWAIT P0, [R3+URZ+0x22840], R2 ;  /* 0x02284002030075a7 */ /* 0x000e64000800017f */
[----:B-1----:R-:W-:Y:S05]  /*ba90*/  @!P0 BRA `(.L_x_468) ;  /* 0x0000003800d08947 */ /* 0x002fea0003800000 */
.L_x_568:
[----:B------:R-:W-:Y:S05]  /*baa0*/  BSYNC B3 ;  /* 0x0000000000037941 */ /* 0x000fea0003800000 */
.L_x_467:
[----:B------:R-:W-:Y:S04]  /*bab0*/  BSSY B3, `(.L_x_469) ;  /* 0x0000009000037945 */ /* 0x000fe80003800000 */
[----:B------:R-:W-:Y:S05]  /*bac0*/  @P1 BRA `(.L_x_470) ;  /* 0x00000000001c1947 */ /* 0x000fea0003800000 */
[----:B------:R-:W2:Y:S02]  /*bad0*/  S2R R4, SR_TID.X ;  /* 0x0000000000047919 */ /* 0x000ea40000002100 */
[----:B--2---:R-:W-:Y:S01]  /*bae0*/  LOP3.LUT R5, R4, 0x1f, RZ, 0xc0, !PT ;  /* 0x0000001f04057812 */ /* 0x004fe200078ec0ff */
[----:B------:R-:W-:-:S03]  /*baf0*/  IMAD.MOV.U32 R4, RZ, RZ, 0x3000 ;  /* 0x00003000ff047424 */ /* 0x000fc600078e00ff */
[----:B------:R-:W-:Y:S01]  /*bb00*/  ISETP.NE.AND P0, PT, R5, RZ, PT ;  /* 0x000000ff0500720c */ /* 0x000fe20003f05270 */
[----:B------:R2:W-:-:S12]  /*bb10*/  SYNCS.ARRIVE.TRANS64 RZ, [R3+URZ+0x22830], R4 ;  /* 0x0228300403ff79a7 */ /* 0x0005d8000800003f */
[----:B--2---:R-:W-:Y:S05]  /*bb20*/  @!P0 BRA `(.L_x_470) ;  /* 0x0000000000048947 */ /* 0x004fea0003800000 */
[----:B------:R-:W-:Y:S01]  /*bb30*/  BPT.TRAP 0x1 ;  /* 0x000000040000795c */ /* 0x000fe20000300000 */
.L_x_470:
[----:B------:R-:W-:Y:S05]  /*bb40*/  BSYNC B3 ;  /* 0x0000000000037941 */ /* 0x000fea0003800000 */
.L_x_469:
[----:B0-----:R-:W2:Y:S04]  /*bb50*/  LDL R8, [R1+0x4] ;  /* 0x0000040001087983 */ /* 0x001ea80000100800 */
[----:B------:R-:W2:Y:S04]  /*bb60*/  LDL R4, [R1+0x8] ;  /* 0x0000080001047983 */ /* 0x000ea80000100800 */
[----:B------:R-:W3:Y:S01]  /*bb70*/  LDL R5, [R1+0x1c] ;  /* 0x00001c0001057983 */ /* 0x000ee20000100800 */
[----:B------:R-:W-:Y:S01]  /*bb80*/  IMAD.MOV.U32 R7, RZ, RZ, RZ ;  /* 0x000000ffff077224 */ /* 0x000fe200078e00ff */
[----:B------:R-:W-:Y:S01]  /*bb90*/  UIADD3 UR4, UP0, UR38, 0x370, URZ ;  /* 0x0000037026047890 */ /* 0x000fe2000ff1e03f */
[----:B------:R-:W-:Y:S01]  /*bba0*/  PLOP3.LUT P0, PT, PT, PT, PT, 0x80, 0x0 ;  /* 0x000000000000781c */ /* 0x000fe20003f0f070 */
[----:B------:R-:W-:Y:S01]  /*bbb0*/  UMOV UR6, 0x0 ;  /* 0x0000000000067882 */ /* 0x000fe20000000000 */
[----:B------:R-:W-:Y:S01]  /*bbc0*/  UMOV UR7, 0x14f00000 ;  /* 0x14f0000000077882 */ /* 0x000fe20000000000 */
[----:B------:R-:W-:Y:S01]  /*bbd0*/  R2UR UR10, R7 ;  /* 0x00000000070a72ca */ /* 0x000fe200000e0000 */
[----:B------:R-:W-:Y:S01]  /*bbe0*/  UIADD3.X UR5, URZ, UR39, URZ, UP0, !UPT ;  /* 0x000000273f057290 */ /* 0x000fe200087fe43f */
[----:B--2---:R-:W-:-:S02]  /*bbf0*/  IMAD R4, R4, 0x3000, R8 ;  /* 0x0000300004047824 */ /* 0x004fc400078e0208 */
[----:B---3--:R-:W-:Y:S02]  /*bc00*/  IMAD R0, R0, 0x60, R5 ;  /* 0x0000006000007824 */ /* 0x008fe400078e0205 */
[----:B------:R-:W-:Y:S02]  /*bc10*/  VIADD R4, R4, 0x1c400 ;  /* 0x0001c40004047836 */ /* 0x000fe40000000000 */
[----:B------:R-:W-:-:S07]  /*bc20*/  VIADD R5, R3, 0x22830 ;  /* 0x0002283003057836 */ /* 0x000fce0000000000 */
.L_x_471:
        /* <DEDUP_REMOVED lines=11> */
[----:B------:R-:W0:Y:S01]  /*bce0*/  SYNCS.PHASECHK.TRANS64.TRYWAIT P0, [R3+URZ+0x22860], R2 ;  /* 0x02286002030075a7 */ /* 0x000e22000800017f */
[----:B------:R-:W-:Y:S04]  /*bcf0*/  BSSY B3, `(.L_x_472) ;  /* 0x0000002000037945 */ /* 0x000fe80003800000 */
[----:B0-----:R-:W-:Y:S05]  /*bd00*/  @!P0 BRA `(.L_x_473) ;  /* 0x0000003800488947 */ /* 0x001fea0003800000 */
.L_x_569:
[----:B------:R-:W-:Y:S05]  /*bd10*/  BSYNC B3 ;  /* 0x0000000000037941 */ /* 0x000fea0003800000 */
.L_x_472:
        /* <DEDUP_REMOVED lines=11> */
.L_x_475:
[----:B------:R-:W-:Y:S05]  /*bdd0*/  BSYNC B3 ;  /* 0x0000000000037941 */ /* 0x000fea0003800000 */
.L_x_474:
[----:B------:R-:W2:Y:S04]  /*bde0*/  LDL R4, [R1+0x4] ;  /* 0x0000040001047983 */ /* 0x000ea80000100800 */
[----:B01----:R-:W2:Y:S01]  /*bdf0*/  LDL R2, [R1+0x8] ;  /* 0x0000080001027983 */ /* 0x003ea20000100800 */
[----:B------:R-:W-:Y:S01]  /*be00*/  R2UR UR10, R7 ;  /* 0x00000000070a72ca */ /* 0x000fe200000e0000 */
[----:B------:R-:W-:Y:S01]  /*be10*/  UIADD3 UR4, UP0, UR38, 0x470, URZ ;  /* 0x0000047026047890 */ /* 0x000fe2000ff1e03f */
[----:B------:R-:W-:Y:S01]  /*be20*/  R2UR UR6, R8 ;  /* 0x00000000080672ca */ /* 0x000fe200000e0000 */
[----:B------:R-:W-:Y:S01]  /*be30*/  VIADD R3, R3, 0x22850 ;  /* 0x0002285003037836 */ /* 0x000fe20000000000 */
[----:B------:R-:W-:Y:S01]  /*be40*/  R2UR UR7, R9 ;  /* 0x00000000090772ca */ /* 0x000fe200000e0000 */
[----:B------:R-:W-:Y:S01]  /*be50*/  UIADD3.X UR5, URZ, UR39, URZ, UP0, !UPT ;  /* 0x000000273f057290 */ /* 0x000fe200087fe43f */
[----:B------:R-:W-:Y:S01]  /*be60*/  PLOP3.LUT P0, PT, PT, PT, PT, 0x80, 0x0 ;  /* 0x000000000000781c */ /* 0x000fe20003f0f070 */
[----:B--2---:R-:W-:-:S04]  /*be70*/  IMAD R2, R2, 0xc000, R4 ;  /* 0x0000c00002027824 */ /* 0x004fc800078e0204 */
[----:B------:R-:W-:-:S08]  /*be80*/  VIADD R4, R2, 0x400 ;  /* 0x0000040002047836 */ /* 0x000fd00000000000 */
.L_x_476:
        /* <DEDUP_REMOVED lines=11> */
[----:B------:R-:W-:Y:S01]  /*bf40*/  R2UR UR6, R8 ;  /* 0x00000000080672ca */ /* 0x000fe200000e0000 */
[----:B------:R-:W-:Y:S01]  /*bf50*/  VIADD R4, R2, 0x3400 ;  /* 0x0000340002047836 */ /* 0x000fe20000000000 */
[----:B------:R-:W-:Y:S01]  /*bf60*/  R2UR UR7, R9 ;  /* 0x00000000090772ca */ /* 0x000fe200000e0000 */
[----:B------:R-:W-:Y:S01]  /*bf70*/  UMOV UR10, 0x40 ;  /* 0x00000040000a7882 */ /* 0x000fe20000000000 */
[----:B------:R-:W-:-:S13]  /*bf80*/  PLOP3.LUT P0, PT, PT, PT, PT, 0x80, 0x0 ;  /* 0x000000000000781c */ /* 0x000fda0003f0f070 */
.L_x_477:
        /* <DEDUP_REMOVED lines=16> */
.L_x_478:
        /* <DEDUP_REMOVED lines=16> */
.L_x_479:
        /* <DEDUP_REMOVED lines=10> */
[----:B-1----:R-:W-:Y:S05]  /*c230*/  @P0 BRA.U.ANY `(.L_x_479) ;  /* 0xfffffffd00d40947 */ /* 0x002fea000393ffff */
.L_x_465:
[----:B------:R-:W-:Y:S05]  /*c240*/  BSYNC B1 ;  /* 0x0000000000017941 */ /* 0x000fea0003800000 */
.L_x_464:
[----:B------:R-:W2:Y:S02]  /*c250*/  LDL.LU R4, [R1+0x2c] ;  /* 0x00002c0001047983 */ /* 0x000ea40000300800 */
[----:B--2---:R-:W-:-:S07]  /*c260*/  VIADD R0, R4, 0xfffffffd ;  /* 0xfffffffd04007836 */ /* 0x004fce0000000000 */
.L_x_463:
[----:B------:R-:W-:Y:S05]  /*c270*/  BSYNC B2 ;  /* 0x0000000000027941 */ /* 0x000fea0003800000 */
.L_x_462:
[----:B------:R-:W2:Y:S01]  /*c280*/  LDL.LU R2, [R1+0x28] ;  /* 0x0000280001027983 */ /* 0x000ea20000300800 */
[----:B------:R-:W-:-:S05]  /*c290*/  IMAD.MOV R6, RZ, RZ, -R6 ;  /* 0x000000ffff067224 */ /* 0x000fca00078e0a06 */
[----:B--2---:R-:W-:-:S13]  /*c2a0*/  ISETP.NE.AND P0, PT, R2, R6, PT ;  /* 0x000000060200720c */ /* 0x004fda0003f05270 */
[----:B------:R-:W-:Y:S05]  /*c2b0*/  @!P0 BRA `(.L_x_461) ;  /* 0x0000001400488947 */ /* 0x000fea0003800000 */
.L_x_512:
[----:B------:R-:W2:Y:S04]  /*c2c0*/  LDL R4, [R1+0x18] ;  /* 0x0000180001047983 */ /* 0x000ea80000100800 */
[----:B------:R-:W0:Y:S04]  /*c2d0*/  LDL.LU R3, [R1+0x8] ;  /* 0x0000080001037983 */ /* 0x000e280000300800 */
[----:B------:R-:W3:Y:S01]  /*c2e0*/  LDL.LU R2, [R1+0x10] ;  /* 0x0000100001027983 */ /* 0x000ee20000300800 */
[----:B------:R-:W-:Y:S05]  /*c2f0*/  YIELD ;  /* 0x0000000000007946 */ /* 0x000fea0003800000 */
[----:B------:R-:W-:Y:S01]  /*c300*/  BSSY B1, `(.L_x_480) ;  /* 0x00000a2000017945 */ /* 0x000fe20003800000 */
[----:B--2---:R-:W-:Y:S01]  /*c310*/  ISETP.NE.AND P1, PT, R4, RZ, PT ;  /* 0x000000ff0400720c */ /* 0x004fe20003f25270 */
[----:B0-----:R-:W-:-:S05]  /*c320*/  VIADD R7, R3, 0x1 ;  /* 0x0000000103077836 */ /* 0x001fca0000000000 */
[----:B------:R-:W-:-:S04]  /*c330*/  ISETP.NE.AND P0, PT, R7, 0x2, PT ;  /* 0x000000020700780c */ /* 0x000fc80003f05270 */
[----:B------:R-:W-:Y:S02]  /*c340*/  SEL R6, RZ, 0x1, P0 ;  /* 0x00000001ff067807 */ /* 0x000fe40000000000 */
[----:B------:R-:W-:Y:S02]  /*c350*/  SEL R7, R7, RZ, P0 ;  /* 0x000000ff07077207 */ /* 0x000fe40000000000 */
[----:B---3--:R-:W-:Y:S01]  /*c360*/  LOP3.LUT R6, R2, R6, RZ, 0x3c, !PT ;  /* 0x0000000602067212 */ /* 0x008fe200078e3cff */
[----:B------:R-:W-:Y:S06]  /*c370*/  @!P1 BRA `(.L_x_481) ;  /* 0x0000000800689947 */ /* 0x000fec0003800000 */
[----:B------:R-:W-:Y:S01]  /*c380*/  ULDC.64 UR4, c[0x0][0x418] ;  /* 0x0001060000047ab9 */ /* 0x000fe20000000a00 */
[----:B-----5:R-:W-:Y:S01]  /*c390*/  IMAD.MOV.U32 R8, RZ, RZ, R0 ;  /* 0x000000ffff087224 */ /* 0x020fe200078e0000 */
[----:B------:R-:W-:-:S04]  /*c3a0*/  ISETP.NE.U32.AND P0, PT, RZ, UR4, PT ;  /* 0x00000004ff007c0c */ /* 0x000fc8000bf05070 */
[----:B------:R-:W-:-:S13]  /*c3b0*/  ISETP.NE.AND.EX P0, PT, RZ, UR5, PT, P0 ;  /* 0x00000005ff007c0c */ /* 0x000fda000bf05300 */
[----:B------:R-:W-:Y:S05]  /*c3c0*/  @!P0 BRA `(.L_x_482) ;  /* 0x0000000000508947 */ /* 0x000fea0003800000 */
[----:B------:R-:W2:Y:S01]  /*c3d0*/  LDL R9, [R1+0x14] ;  /* 0x0000140001097983 */ /* 0x000ea20000100800 */
[----:B------:R-:W0:Y:S01]  /*c3e0*/  LDC R8, c[0x0][0x43c] ;  /* 0x00010f00ff087b82 */ /* 0x000e220000000800 */
[----:B------:R-:W-:Y:S02]  /*c3f0*/  ULDC.64 UR6, c[0x0][0x428] ;  /* 0x00010a0000067ab9 */ /* 0x000fe40000000a00 */
[----:B------:R-:W3:Y:S01]  /*c400*/  LDL R5, [R1+0xc] ;  /* 0x00000c0001057983 */ /* 0x000ee20000100800 */
        /* <DEDUP_REMOVED lines=16> */
.L_x_482:
[----:B0-----:R-:W2:Y:S01]  /*c510*/  LDL R2, [R1+0x4] ;  /* 0x0000040001027983 */ /* 0x001ea20000100800 */
[----:B------:R-:W0:Y:S02]  /*c520*/  S2R R3, SR_TID.X ;  /* 0x0000000000037919 */ /* 0x000e240000002100 */
[----:B0-----:R-:W-:Y:S02]  /*c530*/  LOP3.LUT R4, R3, 0x7f, RZ, 0xc0, !PT ;  /* 0x0000007f03047812 */ /* 0x001fe400078ec0ff */
[----:B------:R-:W-:Y:S01]  /*c540*/  SHF.L.U32 R3, R6, 0x1f, RZ ;  /* 0x0000001f06037819 */ /* 0x000fe200000006ff */
[----:B------:R-:W-:Y:S01]  /*c550*/  BSSY B2, `(.L_x_483) ;  /* 0x0000005000027945 */ /* 0x000fe20003800000 */
[----:B------:R-:W-:Y:S01]  /*c560*/  ISETP.NE.AND P1, PT, R4, RZ, PT ;  /* 0x000000ff0400720c */ /* 0x000fe20003f25270 */
[----:B--2---:R-:W-:-:S04]  /*c570*/  IMAD R2, R7, 0x8, R2 ;  /* 0x0000000807027824 */ /* 0x004fc800078e0202 */
[----:B------:R-:W0:Y:S02]  /*c580*/  SYNCS.PHASECHK.TRANS64.TRYWAIT P0, [R2+URZ+0x22840], R3 ;  /* 0x02284003020075a7 */ /* 0x000e24000800017f */
[----:B0-----:R-:W-:Y:S06]  /*c590*/  @!P0 BRA `(.L_x_484) ;  /* 0x0000003000388947 */ /* 0x001fec0003800000 */
.L_x_570:
[----:B------:R-:W-:Y:S05]  /*c5a0*/  BSYNC B2 ;  /* 0x0000000000027941 */ /* 0x000fea0003800000 */
.L_x_483:
[----:B------:R-:W-:Y:S04]  /*c5b0*/  BSSY B2, `(.L_x_485) ;  /* 0x0000009000027945 */ /* 0x000fe80003800000 */
[----:B------:R-:W-:Y:S05]  /*c5c0*/  @P1 BRA `(.L_x_486) ;  /* 0x00000000001c1947 */ /* 0x000fea0003800000 */
[----:B------:R-:W1:Y:S02]  /*c5d0*/  S2R R4, SR_TID.X ;  /* 0x0000000000047919 */ /* 0x000e640000002100 */
[----:B-1----:R-:W-:Y:S01]  /*c5e0*/  LOP3.LUT R5, R4, 0x1f, RZ, 0xc0, !PT ;  /* 0x0000001f04057812 */ /* 0x002fe200078ec0ff */
[----:B------:R-:W-:-:S03]  /*c5f0*/  IMAD.MOV.U32 R4, RZ, RZ, 0x3000 ;  /* 0x00003000ff047424 */ /* 0x000fc600078e00ff */
[----:B------:R-:W-:Y:S01]  /*c600*/  ISETP.NE.AND P0, PT, R5, RZ, PT ;  /* 0x000000ff0500720c */ /* 0x000fe20003f05270 */
[----:B------:R1:W-:-:S12]  /*c610*/  SYNCS.ARRIVE.TRANS64 RZ, [R2+URZ+0x22830], R4 ;  /* 0x0228300402ff79a7 */ /* 0x0003d8000800003f */
[----:B-1----:R-:W-:Y:S05]  /*c620*/  @!P0 BRA `(.L_x_486) ;  /* 0x0000000000048947 */ /* 0x002fea0003800000 */
[----:B------:R-:W-:Y:S01]  /*c630*/  BPT.TRAP 0x1 ;  /* 0x000000040000795c */ /* 0x000fe20000300000 */
.L_x_486:
[----:B------:R-:W-:Y:S05]  /*c640*/  BSYNC B2 ;  /* 0x0000000000027941 */ /* 0x000fea0003800000 */
.L_x_485:
        /* <DEDUP_REMOVED lines=13> */
.L_x_487:
        /* <DEDUP_REMOVED lines=11> */
[----:B------:R-:W1:Y:S01]  /*c7d0*/  SYNCS.PHASECHK.TRANS64.TRYWAIT P0, [R2+URZ+0x22860], R3 ;  /* 0x02286003020075a7 */ /* 0x000e62000800017f */
[----:B------:R-:W-:Y:S04]  /*c7e0*/  BSSY B2, `(.L_x_488) ;  /* 0x0000002000027945 */ /* 0x000fe80003800000 */
[----:B-1----:R-:W-:Y:S05]  /*c7f0*/  @!P0 BRA `(.L_x_489) ;  /* 0x0000002c00b48947 */ /* 0x002fea0003800000 */
.L_x_571:
[----:B------:R-:W-:Y:S05]  /*c800*/  BSYNC B2 ;  /* 0x0000000000027941 */ /* 0x000fea0003800000 */
.L_x_488:
        /* <DEDUP_REMOVED lines=11> */
.L_x_491:
[----:B------:R-:W-:Y:S05]  /*c8c0*/  BSYNC B2 ;  /* 0x0000000000027941 */ /* 0x000fea0003800000 */
.L_x_490:
        /* <DEDUP_REMOVED lines=10> */
.L_x_492:
        /* <DEDUP_REMOVED lines=16> */
.L_x_493:
        /* <DEDUP_REMOVED lines=16> */
.L_x_494:
        /* <DEDUP_REMOVED lines=16> */
.L_x_495:
        /* <DEDUP_REMOVED lines=11> */
.L_x_481:
[----:B------:R-:W-:Y:S05]  /*cd20*/  BSYNC B1 ;  /* 0x0000000000017941 */ /* 0x000fea0003800000 */
.L_x_480:
[----:B------:R-:W2:Y:S01]  /*cd30*/  LDL R5, [R1+0x18] ;  /* 0x0000180001057983 */ /* 0x000ea20000100800 */
[----:B------:R-:W-:Y:S01]  /*cd40*/  VIADD R7, R7, 0x1 ;  /* 0x0000000107077836 */ /* 0x000fe20000000000 */
[----:B------:R-:W-:Y:S04]  /*cd50*/  BSSY B1, `(.L_x_496) ;  /* 0x00000a5000017945 */ /* 0x000fe80003800000 */
[----:B------:R-:W-:-:S04]  /*cd60*/  ISETP.NE.AND P0, PT, R7, 0x2, PT ;  /* 0x000000020700780c */ /* 0x000fc80003f05270 */
[----:B------:R-:W-:Y:S02]  /*cd70*/  SEL R2, RZ, 0x1, P0 ;  /* 0x00000001ff027807 */ /* 0x000fe40000000000 */
[----:B------:R-:W-:Y:S02]  /*cd80*/  SEL R9, R7, RZ, P0 ;  /* 0x000000ff07097207 */ /* 0x000fe40000000000 */
[----:B-----5:R-:W-:-:S05]  /*cd90*/  LOP3.LUT R8, R6, R2, RZ, 0x3c, !PT ;  /* 0x0000000206087212 */ /* 0x020fca00078e3cff */
[----:B------:R0:W-:Y:S04]  /*cda0*/  STL [R1+0x10], R8 ;  /* 0x0000100801007387 */ /* 0x0001e80000100800 */
[----:B------:R0:W-:Y:S01]  /*cdb0*/  STL [R1+0x8], R9 ;  /* 0x0000080901007387 */ /* 0x0001e20000100800 */
[----:B--2---:R-:W-:-:S13]  /*cdc0*/  ISETP.NE.AND P2, PT, R5, RZ, PT ;  /* 0x000000ff0500720c */ /* 0x004fda0003f45270 */
[----:B0-----:R-:W-:Y:S05]  /*cdd0*/  @!P2 BRA `(.L_x_497) ;  /* 0x000000080070a947 */ /* 0x001fea0003800000 */
[----:B------:R-:W-:Y:S01]  /*cde0*/  ULDC.64 UR4, c[0x0][0x418] ;  /* 0x0001060000047ab9 */ /* 0x000fe20000000a00 */
[----:B------:R-:W-:Y:S01]  /*cdf0*/  VIADD R6, R0, 0xffffffff ;  /* 0xffffffff00067836 */ /* 0x000fe20000000000 */
        /* <DEDUP_REMOVED lines=23> */
.L_x_498:
        /* <DEDUP_REMOVED lines=9> */
.L_x_572:
[----:B------:R-:W-:Y:S05]  /*d000*/  BSYNC B2 ;  /* 0x0000000000027941 */ /* 0x000fea0003800000 */
.L_x_499:
        /* <DEDUP_REMOVED lines=9> */
.L_x_502:
[----:B------:R-:W-:Y:S05]  /*d0a0*/  BSYNC B2 ;  /* 0x0000000000027941 */ /* 0x000fea0003800000 */
.L_x_501:
[----:B------:R-:W2:Y:S04]  /*d0b0*/  LDL R8, [R1+0x4] ;  /* 0x0000040001087983 */ /* 0x000ea80000100800 */
        /* <DEDUP_REMOVED lines=13> */
.L_x_503:
        /* <DEDUP_REMOVED lines=14> */
.L_x_573:
[----:B------:R-:W-:Y:S05]  /*d270*/  BSYNC B2 ;  /* 0x0000000000027941 */ /* 0x000fea0003800000 */
.L_x_504:
        /* <DEDUP_REMOVED lines=11> */
.L_x_507:
[----:B------:R-:W-:Y:S05]  /*d330*/  BSYNC B2 ;  /* 0x0000000000027941 */ /* 0x000fea0003800000 */
.L_x_506:
        /* <DEDUP_REMOVED lines=11> */
.L_x_508:
        /* <DEDUP_REMOVED lines=16> */
.L_x_509:
        /* <DEDUP_REMOVED lines=16> */
.L_x_510:
        /* <DEDUP_REMOVED lines=16> */
.L_x_511:
        /* <DEDUP_REMOVED lines=11> */
.L_x_497:
[----:B------:R-:W-:Y:S05]  /*d7a0*/  BSYNC B1 ;  /* 0x0000000000017941 */ /* 0x000fea0003800000 */
.L_x_496:
[C---:B------:R-:W-:Y:S01]  /*d7b0*/  ISETP.GT.AND P0, PT, R0.reuse, 0x1, PT ;  /* 0x000000010000780c */ /* 0x040fe20003f04270 */
[----:B------:R-:W-:-:S12]  /*d7c0*/  VIADD R0, R0, 0xfffffffe ;  /* 0xfffffffe00007836 */ /* 0x000fd80000000000 */
[----:B------:R-:W-:Y:S05]  /*d7d0*/  @P0 BRA `(.L_x_512) ;  /* 0xffffffe800b80947 */ /* 0x000fea000383ffff */
.L_x_461:
[----:B------:R-:W-:Y:S05]  /*d7e0*/  BSYNC B0 ;  /* 0x0000000000007941 */ /* 0x000fea0003800000 */
.L_x_460:
[----:B------:R-:W2:Y:S04]  /*d7f0*/  LDL.LU R4, [R1+0x8] ;  /* 0x0000080001047983 */ /* 0x000ea80000300800 */
[----:B------:R-:W3:Y:S01]  /*d800*/  LDL.LU R3, [R1+0x10] ;  /* 0x0000100001037983 */ /* 0x000ee20000300800 */
[----:B------:R-:W1:Y:S01]  /*d810*/  S2R R2, SR_TID.X ;  /* 0x0000000000027919 */ /* 0x000e620000002100 */
[----:B------:R-:W-:Y:S01]  /*d820*/  BSSY B0, `(.L_x_513) ;  /* 0x0000015000007945 */ /* 0x000fe20003800000 */
[----:B-1----:R-:W-:-:S04]  /*d830*/  LOP3.LUT R2, R2, 0x7f, RZ, 0xc0, !PT ;  /* 0x0000007f02027812 */ /* 0x002fc800078ec0ff */
[----:B------:R-:W-:Y:S01]  /*d840*/  ISETP.NE.AND P1, PT, R2, RZ, PT ;  /* 0x000000ff0200720c */ /* 0x000fe20003f25270 */
[----:B--2---:R-:W-:-:S05]  /*d850*/  VIADD R0, R4, 0x1 ;  /* 0x0000000104007836 */ /* 0x004fca0000000000 */
[----:B------:R-:W-:-:S04]  /*d860*/  ISETP.NE.AND P0, PT, R0, 0x2, PT ;  /* 0x000000020000780c */ /* 0x000fc80003f05270 */
[----:B------:R-:W-:-:S04]  /*d870*/  SEL R2, RZ, 0x1, P0 ;  /* 0x00000001ff027807 */ /* 0x000fc80000000000 */
[----:B---3--:R-:W-:-:S05]  /*d880*/  LOP3.LUT R3, R3, R2, RZ, 0x3c, !PT ;  /* 0x0000000203037212 */ /* 0x008fca00078e3cff */
[----:B------:R1:W-:Y:S01]  /*d890*/  STL [R1+0x10], R3 ;  /* 0x0000100301007387 */ /* 0x0003e20000100800 */
[----:B------:R-:W-:Y:S05]  /*d8a0*/  @P1 BRA `(.L_x_514) ;  /* 0x0000000000301947 */ /* 0x000fea0003800000 */
[----:B------:R-:W2:Y:S01]  /*d8b0*/  S2R R5, SR_LANEID ;  /* 0x0000000000057919 */ /* 0x000ea20000000000 */
[----:B------:R-:W-:Y:S01]  /*d8c0*/  VOTEU.ANY UR4, UPT, PT ;  /* 0x0000000000047886 */ /* 0x000fe200038e0100 */
[----:B-1----:R-:W1:Y:S01]  /*d8d0*/  LDC.64 R2, c[0x0][0xc60] ;  /* 0x00031800ff027b82 */ /* 0x002e620000000a00 */
[----:B------:R-:W2:Y:S02]  /*d8e0*/  FLO.U32 R4, UR4 ;  /* 0x0000000400047d00 */ /* 0x000ea400080e0000 */
[----:B--2---:R-:W-:-:S06]  /*d8f0*/  ISETP.EQ.U32.AND P1, PT, R4, R5, PT ;  /* 0x000000050400720c */ /* 0x004fcc0003f22070 */
[----:B------:R-:W1:Y:S07]  /*d900*/  POPC R5, UR4 ;  /* 0x0000000400057d09 */ /* 0x000e6e0008000000 */
[----:B-1----:R-:W2:Y:S01]  /*d910*/  @P1 ATOMG.E.ADD.STRONG.GPU PT, R3, desc[UR40][R2.64], R5 ;  /* 0x00000005020319a8 */ /* 0x002ea200081ee1e8 */
[----:B------:R-:W1:Y:S02]  /*d920*/  S2R R6, SR_LTMASK ;  /* 0x0000000000067919 */ /* 0x000e640000003900 */
[----:B-1----:R-:W-:-:S04]  /*d930*/  LOP3.LUT R6, R6, UR4, RZ, 0xc0, !PT ;  /* 0x0000000406067c12 */ /* 0x002fc8000f8ec0ff */
[----:B0-----:R-:W0:Y:S01]  /*d940*/  POPC R7, R6 ;  /* 0x0000000600077309 */ /* 0x001e220000000000 */
[----:B--2---:R-:W0:Y:S02]  /*d950*/  SHFL.IDX PT, R4, R3, R4, 0x1f ;  /* 0x00001f0403047589 */ /* 0x004e2400000e0000 */
[----:B0-----:R-:W-:-:S07]  /*d960*/  IADD3 R16, R4, UR37, R7 ;  /* 0x0000002504107c10 */ /* 0x001fce000fffe007 */
.L_x_514:
[----:B------:R-:W-:Y:S05]  /*d970*/  BSYNC B0 ;  /* 0x0000000000007941 */ /* 0x000fea0003800000 */
.L_x_513:
[----:B------:R-:W-:-:S05]  /*d980*/  SEL R0, R0, RZ, P0 ;  /* 0x000000ff00007207 */ /* 0x000fca0000000000 */
[----:B------:R2:W-:Y:S02]  /*d990*/  STL [R1+0x8], R0 ;  /* 0x0000080001007387 */ /* 0x0005e40000100800 */
.L_x_432:
[----:B------:R-:W-:Y:S05]  /*d9a0*/  BSYNC B7 ;  /* 0x0000000000077941 */ /* 0x000fea0003800000 */
.L_x_430:
[----:B--2---:R-:W2:Y:S02]  /*d9b0*/  LDL R0, [R1+0x58] ;  /* 0x0000580001007983 */ /* 0x004ea40000100800 */
[----:B--2---:R-:W-:-:S13]  /*d9c0*/  ISETP.NE.AND P0, PT, R0, RZ, PT ;  /* 0x000000ff0000720c */ /* 0x004fda0003f05270 */
[----:B------:R-:W-:Y:S05]  /*d9d0*/  @!P0 BRA `(.L_x_515) ;  /* 0x0000000000288947 */ /* 0x000fea0003800000 */
[----:B------:R-:W-:Y:S05]  /*d9e0*/  WARPSYNC.ALL ;  /* 0x0000000000007948 */ /* 0x000fea0003800000 */
[----:B------:R-:W2:Y:S08]  /*d9f0*/  S2UR UR5, SR_CgaCtaId ;  /* 0x00000000000579c3 */ /* 0x000eb00000008800 */
[----:B------:R-:W-:Y:S06]  /*da00*/  BAR.SYNC.DEFER_BLOCKING 0x5, 0x180 ;  /* 0x0146000000007b1d */ /* 0x000fec0000010000 */
[----:B------:R-:W-:-:S02]  /*da10*/  UMOV UR4, 0x400 ;  /* 0x0000040000047882 */ /* 0x000fc40000000000 */
[----:B--2---:R-:W-:-:S06]  /*da20*/  ULEA UR4, UR5, UR4, 0x18 ;  /* 0x0000000405047291 */ /* 0x004fcc000f8ec03f */
[----:B------:R-:W-:-:S05]  /*da30*/  IMAD.U32 R0, RZ, RZ, UR4 ;  /* 0x00000004ff007e24 */ /* 0x000fca000f8e00ff */
[----:B------:R3:W4:Y:S04]  /*da40*/  LDS.128 R16, [R0+0x228d0] ;  /* 0x0228d00000107984 */ /* 0x0007280000000c00 */
[----:B------:R3:W-:Y:S01]  /*da50*/  STL [R1+0x4], R0 ;  /* 0x0000040001007387 */ /* 0x0007e20000100800 */
[----:B------:R-:W-:Y:S06]  /*da60*/  BAR.ARV 0x4, 0x180 ;  /* 0x0106000000007b1d */ /* 0x000fec0000002000 */
[----:B------:R-:W-:Y:S05]  /*da70*/  BRA `(.L_x_516) ;  /* 0x0000000800487947 */ /* 0x000fea0003800000 */
.L_x_515:
[----:B------:R-:W2:Y:S01]  /*da80*/  S2R R0, SR_TID.X ;  /* 0x0000000000007919 */ /* 0x000ea20000002100 */
[----:B------:R-:W-:Y:S01]  /*da90*/  UMOV UR4, 0xffffffff ;  /* 0xffffffff00047882 */ /* 0x000fe20000000000 */
[----:B--2---:R-:W-:-:S04]  /*daa0*/  LOP3.LUT R6, R0, 0x1f, RZ, 0xc0, !PT ;  /* 0x0000001f00067812 */ /* 0x004fc800078ec0ff */
[----:B------:R-:W-:Y:S01]  /*dab0*/  ISETP.NE.AND P0, PT, R6, 0x1f, PT ;  /* 0x0000001f0600780c */ /* 0x000fe20003f05270 */
[----:B------:R-:W-:-:S12]  /*dac0*/  BRA.DIV UR4, `(.L_x_517) ;  /* 0x0000001e043c7947 */ /* 0x000fd8000b800000 */
[----:B------:R-:W-:Y:S01]  /*dad0*/  IMAD.IADD R5, R19, 0x1, R6 ;  /* 0x0000000113057824 */ /* 0x000fe200078e0206 */
[----:B------:R-:W-:-:S04]  /*dae0*/  ULDC UR4, c[0x0][0xc3c] ;  /* 0x00030f0000047ab9 */ /* 0x000fc80000000800 */
[----:B------:R-:W-:-:S13]  /*daf0*/  ISETP.GE.OR P1, PT, R5, UR4, !P0 ;  /* 0x0000000405007c0c */ /* 0x000fda000c726670 */
[----:B-1----:R-:W1:Y:S02]  /*db00*/  @!P1 LDC.64 R2, c[0x0][0xc80] ;  /* 0x00032000ff029b82 */ /* 0x002e640000000a00 */
[----:B-1----:R-:W-:-:S06]  /*db10*/  @!P1 IMAD.WIDE R2, R5, 0x4, R2 ;  /* 0x0000000405029825 */ /* 0x002fcc00078e0202 */
[----:B------:R1:W2:Y:S01]  /*db20*/  @!P1 LDG.E R3, desc[UR40][R2.64] ;  /* 0x0000002802039981 */ /* 0x0002a2000c1e1900 */
[C---:B------:R-:W-:Y:S02]  /*db30*/  ISETP.GE.U32.AND P2, PT, R6.reuse, 0x2, PT ;  /* 0x000000020600780c */ /* 0x040fe40003f46070 */
[C---:B------:R-:W-:Y:S01]  /*db40*/  ISETP.GE.U32.AND P3, PT, R6.reuse, 0x4, PT ;  /* 0x000000040600780c */ /* 0x040fe20003f66070 */
[----:B------:R-:W-:Y:S01]  /*db50*/  SHFL.IDX PT, R0, R16, RZ, 0x1f ;  /* 0x00001fff10007589 */ /* 0x000fe200000e0000 */
[C---:B------:R-:W-:Y:S02]  /*db60*/  ISETP.GE.U32.AND P4, PT, R6.reuse, 0x8, PT ;  /* 0x000000080600780c */ /* 0x040fe40003f86070 */
[C---:B------:R-:W-:Y:S01]  /*db70*/  ISETP.GE.U32.AND P5, PT, R6.reuse, 0x10, PT ;  /* 0x000000100600780c */ /* 0x040fe20003fa6070 */
[----:B------:R-:W-:Y:S01]  /*db80*/  SHFL.IDX PT, R4, R16, 0x1, 0x1f ;  /* 0x00201f0010047f89 */ /* 0x000fe200000e0000 */
[----:B-1----:R-:W-:Y:S02]  /*db90*/  IMAD.MOV.U32 R2, RZ, RZ, RZ ;  /* 0x000000ffff027224 */ /* 0x002fe400078e00ff */
[----:B--2---:R-:W-:Y:S01]  /*dba0*/  @!P1 IMAD.MOV.U32 R2, RZ, RZ, R3 ;  /* 0x000000ffff029224 */ /* 0x004fe200078e0003 */
[----:B------:R-:W-:-:S04]  /*dbb0*/  ISETP.NE.AND P1, PT, R6, RZ, PT ;  /* 0x000000ff0600720c */ /* 0x000fc80003f25270 */
[----:B------:R-:W1:Y:S02]  /*dbc0*/  SHFL.UP PT, R14, R2, 0x1, RZ ;  /* 0x04200000020e7989 */ /* 0x000e6400000e00ff */
[----:B-1----:R-:W-:-:S05]  /*dbd0*/  SEL R5, R14, RZ, P1 ;  /* 0x000000ff0e057207 */ /* 0x002fca0000800000 */
[----:B------:R-:W-:-:S05]  /*dbe0*/  IMAD.IADD R3, R2, 0x1, R5 ;  /* 0x0000000102037824 */ /* 0x000fca00078e0205 */
        /* <DEDUP_REMOVED lines=12> */
[----:B------:R1:W2:Y:S02]  /*dcb0*/  SHFL.IDX PT, R14, R3, 0x1f, 0x1f ;  /* 0x03e01f00030e7f89 */ /* 0x0002a400000e0000 */
.L_x_583:
[----:B------:R-:W-:Y:S02]  /*dcc0*/  ULDC UR4, c[0x0][0xc38] ;  /* 0x00030e0000047ab9 */ /* 0x000fe40000000800 */
[----:B------:R-:W-:-:S04]  /*dcd0*/  IMAD.U32 R16, RZ, RZ, UR4 ;  /* 0x00000004ff107e24 */ /* 0x000fc8000f8e00ff */
[----:B--2---:R-:W-:-:S04]  /*dce0*/  IMAD R6, R14, R16, RZ ;  /* 0x000000100e067224 */ /* 0x004fc800078e02ff */
[----:B------:R-:W-:-:S05]  /*dcf0*/  IMAD.IADD R4, R4, 0x1, R6 ;  /* 0x0000000104047824 */ /* 0x000fca00078e0206 */
[----:B------:R-:W-:-:S13]  /*dd00*/  ISETP.GT.AND P6, PT, R4, R0, PT ;  /* 0x000000000400720c */ /* 0x000fda0003fc4270 */
[----:B------:R-:W-:Y:S05]  /*dd10*/  @P6 BRA `(.L_x_518) ;  /* 0x00000000009c6947 */ /* 0x000fea0003800000 */
.L_x_523:
[----:B------:R-:W2:Y:S01]  /*dd20*/  LDC R6, c[0x0][0xc3c] ;  /* 0x00030f00ff067b82 */ /* 0x000ea20000000800 */
[----:B------:R-:W-:-:S05]  /*dd30*/  VIADD R19, R19, 0x1f ;  /* 0x0000001f13137836 */ /* 0x000fca0000000000 */
[----:B--2---:R-:W-:-:S13]  /*dd40*/  ISETP.GE.AND P6, PT, R19, R6, PT ;  /* 0x000000061300720c */ /* 0x004fda0003fc6270 */
[----:B------:R-:W-:Y:S05]  /*dd50*/  @P6 BRA `(.L_x_519) ;  /* 0x0000000400446947 */ /* 0x000fea0003800000 */
[----:B------:R-:W2:Y:S01]  /*dd60*/  S2R R2, SR_TID.X ;  /* 0x0000000000027919 */ /* 0x000ea20000002100 */
[----:B------:R-:W-:Y:S01]  /*dd70*/  BSSY B0, `(.L_x_520) ;  /* 0x0000009000007945 */ /* 0x000fe20003800000 */
[----:B--2---:R-:W-:-:S05]  /*dd80*/  LOP3.LUT R2, R2, 0x1f, RZ, 0xc0, !PT ;  /* 0x0000001f02027812 */ /* 0x004fca00078ec0ff */
[----:B------:R-:W-:Y:S02]  /*dd90*/  IMAD.IADD R5, R19, 0x1, R2 ;  /* 0x0000000113057824 */ /* 0x000fe400078e0202 */
[----:B------:R-:W-:-:S03]  /*dda0*/  IMAD.MOV.U32 R2, RZ, RZ, RZ ;  /* 0x000000ffff027224 */ /* 0x000fc600078e00ff */
[----:B------:R-:W-:-:S13]  /*ddb0*/  ISETP.GE.OR P6, PT, R5, R6, !P0 ;  /* 0x000000060500720c */ /* 0x000fda00047c6670 */
[----:B------:R-:W-:Y:S05]  /*ddc0*/  @P6 BRA `(.L_x_521) ;  /* 0x00000000000c6947 */ /* 0x000fea0003800000 */
[----:B-1----:R-:W1:Y:S02]  /*ddd0*/  LDC.64 R2, c[0x0][0xc80] ;  /* 0x00032000ff027b82 */ /* 0x002e640000000a00 */
[----:B-1----:R-:W-:-:S06]  /*dde0*/  IMAD.WIDE R2, R5, 0x4, R2 ;  /* 0x0000000405027825 */ /* 0x002fcc00078e0202 */
[----:B------:R2:W5:Y:S02]  /*ddf0*/  LDG.E R2, desc[UR40][R2.64] ;  /* 0x0000002802027981 */ /* 0x000564000c1e1900 */
.L_x_521:
[----:B------:R-:W-:Y:S05]  /*de00*/  BSYNC B0 ;  /* 0x0000000000007941 */ /* 0x000fea0003800000 */
.L_x_520:
[----:B------:R-:W-:-:S03]  /*de10*/  UMOV UR4, 0xffffffff ;  /* 0xffffffff00047882 */ /* 0x000fc60000000000 */
[----:B------:R-:W-:Y:S05]  /*de20*/  BRA.DIV UR4, `(.L_x_522) ;  /* 0x0000001e04887947 */ /* 0x000fea000b800000 */
[----:B-----5:R-:W1:Y:S02]  /*de30*/  SHFL.UP PT, R14, R2, 0x1, RZ ;  /* 0x04200000020e7989 */ /* 0x020e6400000e00ff */
[----:B-12---:R-:W-:-:S05]  /*de40*/  SEL R3, R14, RZ, P1 ;  /* 0x000000ff0e037207 */ /* 0x006fca0000800000 */
        /* <DEDUP_REMOVED lines=14> */
.L_x_591:
[----:B------:R-:W-:Y:S02]  /*df30*/  ULDC UR4, c[0x0][0xc38] ;  /* 0x00030e0000047ab9 */ /* 0x000fe40000000800 */
[----:B------:R-:W-:-:S04]  /*df40*/  IMAD.U32 R16, RZ, RZ, UR4 ;  /* 0x00000004ff107e24 */ /* 0x000fc8000f8e00ff */
[----:B--2---:R-:W-:-:S04]  /*df50*/  IMAD R6, R14, R16, RZ ;  /* 0x000000100e067224 */ /* 0x004fc800078e02ff */
[----:B------:R-:W-:-:S05]  /*df60*/  IMAD.IADD R4, R6, 0x1, R4 ;  /* 0x0000000106047824 */ /* 0x000fca00078e0204 */
[----:B------:R-:W-:-:S13]  /*df70*/  ISETP.GT.AND P6, PT, R4, R0, PT ;  /* 0x000000000400720c */ /* 0x000fda0003fc4270 */
[----:B------:R-:W-:Y:S05]  /*df80*/  @!P6 BRA `(.L_x_523) ;  /* 0xfffffffc0064e947 */ /* 0x000fea000383ffff */
.L_x_518:
[----:B------:R-:W-:Y:S01]  /*df90*/  IMAD.IADD R6, R4, 0x1, -R6 ;  /* 0x0000000104067824 */ /* 0x000fe200078e0a06 */
[----:B------:R-:W-:-:S03]  /*dfa0*/  UMOV UR4, 0xffffffff ;  /* 0xffffffff00047882 */ /* 0x000fc60000000000 */
[----:B------:R-:W-:-:S05]  /*dfb0*/  IMAD R5, R3, R16, R6 ;  /* 0x0000001003057224 */ /* 0x000fca00078e0206 */
[----:B------:R-:W-:Y:S01]  /*dfc0*/  ISETP.GT.AND P6, PT, R5, R0, PT ;  /* 0x000000000500720c */ /* 0x000fe20003fc4270 */
[----:B------:R-:W-:-:S12]  /*dfd0*/  BRA.DIV UR4, `(.L_x_524) ;  /* 0x0000001e04dc7947 */ /* 0x000fd8000b800000 */
[----:B------:R-:W-:-:S04]  /*dfe0*/  VOTE.ANY R5, PT, !P6 ;  /* 0x0000000000057806 */ /* 0x000fc800070e0100 */
[----:B------:R-:W2:Y:S02]  /*dff0*/  POPC R4, R5 ;  /* 0x0000000500047309 */ /* 0x000ea40000000000 */
[----:B--2---:R2:W3:Y:S02]  /*e000*/  SHFL.IDX PT, R17, R2, R4, 0x1f ;  /* 0x00001f0402117589 */ /* 0x0044e400000e0000 */
.L_x_595:
[----:B------:R-:W-:Y:S01]  /*e010*/  ISETP.NE.AND P0, PT, R5, RZ, PT ;  /* 0x000000ff0500720c */ /* 0x000fe20003f05270 */
[----:B------:R-:W-:-:S12]  /*e020*/  IMAD.MOV.U32 R14, RZ, RZ, RZ ;  /* 0x000000ffff0e7224 */ /* 0x000fd800078e00ff */
[----:B------:R-:W-:Y:S05]  /*e030*/  @!P0 BRA `(.L_x_525) ;  /* 0x0000000000108947 */ /* 0x000fea0003800000 */
[----:B------:R-:W-:Y:S01]  /*e040*/  UMOV UR4, 0xffffffff ;  /* 0xffffffff00047882 */ /* 0x000fe20000000000 */
[----:B0-----:R-:W-:Y:S02]  /*e050*/  VIADD R12, R4, 0xffffffff ;  /* 0xffffffff040c7836 */ /* 0x001fe40000000000 */
[----:B------:R-:W-:Y:S05]  /*e060*/  BRA.DIV UR4, `(.L_x_526) ;  /* 0x0000002204007947 */ /* 0x000fea000b800000 */
[----:B------:R4:W0:Y:S02]  /*e070*/  SHFL.IDX PT, R14, R3, R12, 0x1f ;  /* 0x00001f0c030e7589 */ /* 0x00082400000e0000 */
.L_x_525:
[----:B---3--:R-:W-:Y:S01]  /*e080*/  IABS R5, R17 ;  /* 0x0000001100057213 */ /* 0x008fe20000000000 */
[----:B0-----:R-:W-:Y:S02]  /*e090*/  IMAD R16, R14, R16, R6 ;  /* 0x000000100e107224 */ /* 0x001fe400078e0206 */
[----:B------:R-:W-:Y:S01]  /*e0a0*/  IMAD.IADD R19, R4, 0x1, R19 ;  /* 0x0000000104137824 */ /* 0x000fe200078e0213 */
[----:B------:R-:W0:Y:S01]  /*e0b0*/  I2F.RP R7, R5 ;  /* 0x0000000500077306 */ /* 0x000e220000209400 */
[----:B------:R-:W-:-:S07]  /*e0c0*/  IMAD.IADD R0, R0, 0x1, -R16 ;  /* 0x0000000100007824 */ /* 0x000fce00078e0a10 */
[----:B0-----:R-:W0:Y:S02]  /*e0d0*/  MUFU.RCP R7, R7 ;  /* 0x0000000700077308 */ /* 0x001e240000001000 */
[----:B0----5:R-:W-:-:S06]  /*e0e0*/  VIADD R8, R7, 0xffffffe ;  /* 0x0ffffffe07087836 */ /* 0x021fcc0000000000 */
[----:B-1--4-:R-:W2:Y:S02]  /*e0f0*/  F2I.FTZ.U32.TRUNC.NTZ R3, R8 ;  /* 0x0000000800037305 */ /* 0x012ea4000021f000 */
[----:B--2---:R-:W-:-:S04]  /*e100*/  IMAD.MOV R2, RZ, RZ, -R3 ;  /* 0x000000ffff027224 */ /* 0x004fc800078e0a03 */
[----:B------:R-:W-:Y:S02]  /*e110*/  IMAD R6, R2, R5, RZ ;  /* 0x0000000502067224 */ /* 0x000fe400078e02ff */
[----:B------:R-:W-:-:S04]  /*e120*/  IMAD.MOV.U32 R2, RZ, RZ, RZ ;  /* 0x000000ffff027224 */ /* 0x000fc800078e00ff */
[----:B------:R-:W-:Y:S01]  /*e130*/  IMAD.HI.U32 R2, R3, R6, R2 ;  /* 0x0000000603027227 */ /* 0x000fe200078e0002 */
[----:B------:R-:W-:Y:S02]  /*e140*/  IABS R6, R17 ;  /* 0x0000001100067213 */ /* 0x000fe40000000000 */
[----:B------:R-:W-:-:S03]  /*e150*/  IABS R3, R0 ;  /* 0x0000000000037213 */ /* 0x000fc60000000000 */
[----:B------:R-:W-:Y:S02]  /*e160*/  IMAD.MOV R6, RZ, RZ, -R6 ;  /* 0x000000ffff067224 */ /* 0x000fe400078e0a06 */
[----:B------:R-:W-:-:S04]  /*e170*/  IMAD.HI.U32 R2, R2, R3, RZ ;  /* 0x0000000302027227 */ /* 0x000fc800078e00ff */
[----:B------:R-:W-:Y:S01]  /*e180*/  IMAD R6, R2, R6, R3 ;  /* 0x0000000602067224 */ /* 0x000fe200078e0203 */
[----:B------:R-:W-:-:S04]  /*e190*/  LOP3.LUT R3, R0, R17, RZ, 0x3c, !PT ;  /* 0x0000001100037212 */ /* 0x000fc800078e3cff */
[----:B------:R-:W-:Y:S02]  /*e1a0*/  ISETP.GT.U32.AND P1, PT, R5, R6, PT ;  /* 0x000000060500720c */ /* 0x000fe40003f24070 */
[----:B------:R-:W-:-:S11]  /*e1b0*/  ISETP.GE.AND P2, PT, R3, RZ, PT ;  /* 0x000000ff0300720c */ /* 0x000fd60003f46270 */
[----:B------:R-:W-:Y:S02]  /*e1c0*/  @!P1 IMAD.IADD R6, R6, 0x1, -R5 ;  /* 0x0000000106069824 */ /* 0x000fe400078e0a05 */
[----:B------:R-:W-:Y:S01]  /*e1d0*/  @!P1 VIADD R2, R2, 0x1 ;  /* 0x0000000102029836 */ /* 0x000fe20000000000 */
[----:B------:R-:W-:Y:S02]  /*e1e0*/  ISETP.NE.AND P1, PT, R17, RZ, PT ;  /* 0x000000ff1100720c */ /* 0x000fe40003f25270 */
[----:B------:R-:W-:-:S13]  /*e1f0*/  ISETP.GE.U32.AND P0, PT, R6, R5, PT ;  /* 0x000000050600720c */ /* 0x000fda0003f06070 */
[----:B------:R-:W-:-:S04]  /*e200*/  @P0 VIADD R2, R2, 0x1 ;  /* 0x0000000102020836 */ /* 0x000fc80000000000 */
[----:B------:R-:W-:Y:S01]  /*e210*/  @!P2 IMAD.MOV R2, RZ, RZ, -R2 ;  /* 0x000000ffff02a224 */ /* 0x000fe200078e0a02 */
[----:B------:R-:W-:-:S05]  /*e220*/  @!P1 LOP3.LUT R2, RZ, R17, RZ, 0x33, !PT ;  /* 0x00000011ff029212 */ /* 0x000fca00078e33ff */
[--C-:B------:R-:W-:Y:S02]  /*e230*/  IMAD.MOV R3, RZ, RZ, -R2.reuse ;  /* 0x000000ffff037224 */ /* 0x100fe400078e0a02 */
[----:B------:R-:W-:Y:S02]  /*e240*/  IMAD.MOV.U32 R18, RZ, RZ, R2 ;  /* 0x000000ffff127224 */ /* 0x000fe400078e0002 */
[----:B------:R-:W-:Y:S01]  /*e250*/  IMAD R17, R17, R3, R0 ;  /* 0x0000000311117224 */ /* 0x000fe200078e0200 */
[----:B------:R-:W-:Y:S06]  /*e260*/  BRA `(.L_x_527) ;  /* 0x00000000001c7947 */ /* 0x000fec0003800000 */
.L_x_519:
[----:B------:R-:W-:Y:S01]  /*e270*/  UMOV UR4, URZ ;  /* 0x0000003f00047c82 */ /* 0x000fe20008000000 */
[----:B------:R-:W-:Y:S01]  /*e280*/  UMOV UR5, URZ ;  /* 0x0000003f00057c82 */ /* 0x000fe20008000000 */
[----:B------:R-:W-:Y:S01]  /*e290*/  ULDC UR6, c[0x0][0xc3c] ;  /* 0x00030f0000067ab9 */ /* 0x000fe20000000800 */
[----:B------:R-:W-:Y:S02]  /*e2a0*/  IMAD.MOV.U32 R16, RZ, RZ, R0 ;  /* 0x000000ffff107224 */ /* 0x000fe400078e0000 */
[----:B------:R-:W-:Y:S02]  /*e2b0*/  IMAD.U32 R17, RZ, RZ, UR4 ;  /* 0x00000004ff117e24 */ /* 0x000fe4000f8e00ff */
[----:B------:R-:W-:Y:S02]  /*e2c0*/  IMAD.U32 R18, RZ, RZ, UR5 ;  /* 0x00000005ff127e24 */ /* 0x000fe4000f8e00ff */
[----:B------:R-:W-:-:S07]  /*e2d0*/  IMAD.U32 R19, RZ, RZ, UR6 ;  /* 0x00000006ff137e24 */ /* 0x000fce000f8e00ff */
.L_x_527:
[----:B------:R2:W3:Y:S01]  /*e2e0*/  LDL R2, [R1+0x4] ;  /* 0x0000040001027983 */ /* 0x0004e20000100800 */
[----:B------:R-:W4:Y:S01]  /*e2f0*/  S2R R0, SR_TID.X ;  /* 0x0000000000007919 */ /* 0x000f220000002100 */
[----:B------:R-:W-:Y:S05]  /*e300*/  WARPSYNC.ALL ;  /* 0x0000000000007948 */ /* 0x000fea0003800000 */
[----:B----4-:R-:W-:Y:S01]  /*e310*/  LOP3.LUT R0, R0, 0x1f, RZ, 0xc0, !PT ;  /* 0x0000001f00007812 */ /* 0x010fe200078ec0ff */
[----:B------:R-:W-:Y:S03]  /*e320*/  BAR.SYNC.DEFER_BLOCKING 0x4, 0x180 ;  /* 0x0106000000007b1d */ /* 0x000fe60000010000 */
[----:B------:R-:W-:-:S13]  /*e330*/  ISETP.NE.AND P0, PT, R0, RZ, PT ;  /* 0x000000ff0000720c */ /* 0x000fda0003f05270 */
[----:B-1----:R-:W3:Y:S01]  /*e340*/  @!P0 S2R R3, SR_CgaCtaId ;  /* 0x0000000000038919 */ /* 0x002ee20000008800 */
[----:B------:R-:W-:-:S04]  /*e350*/  @!P0 MOV R0, 0x400 ;  /* 0x0000040000008802 */ /* 0x000fc80000000f00 */
[----:B---3--:R-:W-:-:S05]  /*e360*/  @!P0 LEA R2, R3, R0, 0x18 ;  /* 0x0000000003028211 */ /* 0x008fca00078ec0ff */
[----:B------:R2:W-:Y:S04]  /*e370*/  @!P0 STS.128 [R2+0x228d0], R16 ;  /* 0x0228d01002008388 */ /* 0x0005e80000000c00 */
[----:B------:R2:W-:Y:S01]  /*e380*/  @!P0 STL [R1+0x4], R2 ;  /* 0x0000040201008387 */ /* 0x0005e20000100800 */
[----:B------:R-:W-:Y:S06]  /*e390*/  BAR.ARV 0x5, 0x180 ;  /* 0x0146000000007b1d */ /* 0x000fec0000002000 */
.L_x_516:
[----:B------:R-:W-:Y:S02]  /*e3a0*/  ULDC UR4, c[0x0][0xc3c] ;  /* 0x00030f0000047ab9 */ /* 0x000fe40000000800 */
[----:B----4-:R-:W-:-:S13]  /*e3b0*/  ISETP.GE.AND P0, PT, R19, UR4, PT ;  /* 0x0000000413007c0c */ /* 0x010fda000bf06270 */
[----:B------:R-:W-:Y:S05]  /*e3c0*/  @!P0 BRA `(.L_x_528) ;  /* 0xffffffac00f48947 */ /* 0x000fea000383ffff */
[----:B------:R-:W-:Y:S05]  /*e3d0*/  BSYNC B8 ;  /* 0x0000000000087941 */ /* 0x000fea0003800000 */
.L_x_426:
[----:B---3--:R-:W3:Y:S01]  /*e3e0*/  LDL.LU R0, [R1+0x40] ;  /* 0x0000400001007983 */ /* 0x008ee20000300800 */
[----:B------:R-:W-:Y:S01]  /*e3f0*/  BSSY B0, `(.L_x_529) ;  /* 0x000000b000007945 */ /* 0x000fe20003800000 */
[----:B------:R-:W4:Y:S01]  /*e400*/  S2R R5, SR_CgaCtaId ;  /* 0x0000000000057919 */ /* 0x000f220000008800 */
[----:B---3--:R-:W-:-:S05]  /*e410*/  VIADD R0, R0, 0x1 ;  /* 0x0000000100007836 */ /* 0x008fca0000000000 */
[----:B0-2---:R-:W-:-:S04]  /*e420*/  LEA.HI R2, R0, R0, RZ, 0x1 ;  /* 0x0000000000027211 */ /* 0x005fc800078f08ff */
[----:B-1----:R-:W-:-:S05]  /*e430*/  LOP3.LUT R3, R2, 0xfffffffe, RZ, 0xc0, !PT ;  /* 0xfffffffe02037812 */ /* 0x002fca00078ec0ff */
[----:B------:R-:W-:Y:S01]  /*e440*/  IMAD.IADD R3, R0, 0x1, -R3 ;  /* 0x0000000100037824 */ /* 0x000fe200078e0a03 */
[----:B------:R-:W-:-:S04]  /*e450*/  MOV R0, 0x400 ;  /* 0x0000040000007802 */ /* 0x000fc80000000f00 */
[----:B----4-:R-:W-:Y:S02]  /*e460*/  LEA R0, R5, R0, 0x18 ;  /* 0x0000000005007211 */ /* 0x010fe400078ec0ff */
[----:B------:R-:W-:-:S04]  /*e470*/  SHF.L.U32 R3, R3, 0x1f, RZ ;  /* 0x0000001f03037819 */ /* 0x000fc800000006ff */
[----:B------:R-:W0:Y:S02]  /*e480*/  SYNCS.PHASECHK.TRANS64.TRYWAIT P0, [R0+URZ+0x22820], R3 ;  /* 0x02282003000075a7 */ /* 0x000e24000800017f */
[----:B0-----:R-:W-:Y:S05]  /*e490*/  @!P0 BRA `(.L_x_530) ;  /* 0x0000001c00188947 */ /* 0x001fea0003800000 */
.L_x_598:
[----:B------:R-:W-:Y:S05]  /*e4a0*/  BSYNC B0 ;  /* 0x0000000000007941 */ /* 0x000fea0003800000 */
.L_x_529:
[----:B------:R-:W-:-:S03]  /*e4b0*/  UMOV UR4, 0xffffffff ;  /* 0xffffffff00047882 */ /* 0x000fc60000000000 */
[----:B------:R-:W-:Y:S05]  /*e4c0*/  BRA.DIV UR4, `(.L_x_531) ;  /* 0x0000001e04207947 */ /* 0x000fea000b800000 */
[----:B------:R-:W1:Y:S02]  /*e4d0*/  S2R R2, SR_TID.X ;  /* 0x0000000000027919 */ /* 0x000e640000002100 */
[----:B-1----:R-:W-:-:S04]  /*e4e0*/  SHF.R.U32.HI R2, RZ, 0x5, R2 ;  /* 0x00000005ff027819 */ /* 0x002fc80000011602 */
[----:B------:R-:W-:-:S05]  /*e4f0*/  LOP3.LUT R2, R2, 0x3, RZ, 0xc0, !PT ;  /* 0x0000000302027812 */ /* 0x000fca00078ec0ff */
[----:B------:R1:W2:Y:S02]  /*e500*/  SHFL.IDX PT, R14, R2, RZ, 0x1f ;  /* 0x00001fff020e7589 */ /* 0x0002a400000e0000 */
.L_x_601:
[----:B--2---:R-:W-:Y:S01]  /*e510*/  ISETP.NE.AND P0, PT, R14, RZ, PT ;  /* 0x000000ff0e00720c */ /* 0x004fe20003f05270 */
[----:B------:R-:W-:-:S12]  /*e520*/  BSSY B0, `(.L_x_532) ;  /* 0x0000027000007945 */ /* 0x000fd80003800000 */
[----:B------:R-:W-:Y:S05]  /*e530*/  @P0 BRA `(.L_x_533) ;  /* 0x0000000000940947 */ /* 0x000fea0003800000 */
[----:B------:R-:W-:-:S03]  /*e540*/  UMOV UR4, 0xffffffff ;  /* 0xffffffff00047882 */ /* 0x000fc60000000000 */
[----:B------:R-:W-:Y:S05]  /*e550*/  BRA.DIV UR4, `(.L_x_534) ;  /* 0x0000001e04307947 */ /* 0x000fea000b800000 */
[----:B------:R-:W-:-:S13]  /*e560*/  ELECT P6, URZ, PT ;  /* 0x00000000003f782f */ /* 0x000fda00038c0000 */
.L_x_604:
[----:B------:R-:W-:Y:S05]  /*e570*/  @!P6 BRA `(.L_x_533) ;  /* 0x000000000084e947 */ /* 0x000fea0003800000 */
[----:B------:R-:W-:-:S06]  /*e580*/  ULOP3.LUT UR4, UR36, 0x2, URZ, 0xfc, !UPT ;  /* 0x0000000224047892 */ /* 0x000fcc000f8efc3f */
[----:B-1----:R-:W-:-:S05]  /*e590*/  IMAD.U32 R2, RZ, RZ, UR4 ;  /* 0x00000004ff027e24 */ /* 0x002fca000f8e00ff */
[----:B------:R-:W-:-:S13]  /*e5a0*/  ISETP.NE.AND P2, PT, R2, 0x3, PT ;  /* 0x000000030200780c */ /* 0x000fda0003f45270 */
[----:B------:R-:W-:Y:S05]  /*e5b0*/  @!P2 BRA `(.L_x_535) ;  /* 0x000000000004a947 */ /* 0x000fea0003800000 */
[----:B------:R-:W-:Y:S01]  /*e5c0*/  BPT.TRAP 0x1 ;  /* 0x000000040000795c */ /* 0x000fe20000300000 */
.L_x_535:
[----:B0-----:R-:W2:Y:S04]  /*e5d0*/  LDL R3, [R1+0x8] ;  /* 0x0000080001037983 */ /* 0x001ea80000100800 */
[----:B------:R-:W3:Y:S01]  /*e5e0*/  LDL.LU R7, [R1+0x10] ;  /* 0x0000100001077983 */ /* 0x000ee20000300800 */
[----:B------:R-:W-:-:S04]  /*e5f0*/  VIADD R2, R0, 0x22840 ;  /* 0x0002284000027836 */ /* 0x000fc80000000000 */
[C---:B--2---:R-:W-:Y:S02]  /*e600*/  IMAD R6, R3.reuse, 0x8, R2 ;  /* 0x0000000803067824 */ /* 0x044fe400078e0202 */
[----:B------:R-:W-:Y:S01]  /*e610*/  VIADD R3, R3, 0x1 ;  /* 0x0000000103037836 */ /* 0x000fe20000000000 */
[----:B---3--:R-:W-:-:S04]  /*e620*/  SHF.L.U32 R5, R7, 0x1f, RZ ;  /* 0x0000001f07057819 */ /* 0x008fc800000006ff */
[C---:B------:R-:W-:Y:S01]  /*e630*/  ISETP.NE.AND P1, PT, R3.reuse, 0x2, PT ;  /* 0x000000020300780c */ /* 0x040fe20003f25270 */
[----:B------:R-:W0:Y:S03]  /*e640*/  SYNCS.PHASECHK.TRANS64.TRYWAIT P0, [R6+URZ], R5 ;  /* 0x00000005060075a7 */ /* 0x000e26000800017f */
[----:B------:R-:W-:Y:S02]  /*e650*/  SEL R4, RZ, 0x1, P1 ;  /* 0x00000001ff047807 */ /* 0x000fe40000800000 */
[----:B------:R-:W-:Y:S02]  /*e660*/  SEL R3, R3, RZ, P1 ;  /* 0x000000ff03037207 */ /* 0x000fe40000800000 */
[----:B------:R-:W-:-:S03]  /*e670*/  LOP3.LUT R4, R7, R4, RZ, 0x3c, !PT ;  /* 0x0000000407047212 */ /* 0x000fc600078e3cff */
[----:B------:R-:W-:Y:S01]  /*e680*/  IMAD R7, R3, 0x8, R2 ;  /* 0x0000000803077824 */ /* 0x000fe200078e0202 */
[----:B------:R-:W-:Y:S01]  /*e690*/  SHF.L.U32 R2, R4, 0x1f, RZ ;  /* 0x0000001f04027819 */ /* 0x000fe200000006ff */
[----:B0-----:R-:W-:Y:S06]  /*e6a0*/  @!P0 BRA `(.L_x_536) ;  /* 0x0000001800fc8947 */ /* 0x001fec0003800000 */
.L_x_605:
[----:B------:R-:W1:Y:S02]  /*e6b0*/  SYNCS.PHASECHK.TRANS64.TRYWAIT P0, [R7+URZ], R2 ;  /* 0x00000002070075a7 */ /* 0x000e64000800017f */
[----:B-1----:R-:W-:Y:S05]  /*e6c0*/  @!P0 BRA `(.L_x_537) ;  /* 0x0000001c00088947 */ /* 0x002fea0003800000 */
.L_x_606:
[----:B------:R-:W-:Y:S05]  /*e6d0*/  @!P2 BRA `(.L_x_538) ;  /* 0x000000000004a947 */ /* 0x000fea0003800000 */
[----:B------:R-:W-:Y:S01]  /*e6e0*/  BPT.TRAP 0x1 ;  /* 0x000000040000795c */ /* 0x000fe20000300000 */
.L_x_538:
[----:B------:R-:W2:Y:S01]  /*e6f0*/  LDL.LU R4, [R1+0x8] ;  /* 0x0000080001047983 */ /* 0x000ea20000300800 */
[----:B------:R-:W-:-:S04]  /*e700*/  VIADD R0, R0, 0x22860 ;  /* 0x0002286000007836 */ /* 0x000fc80000000000 */
[----:B--2---:R-:W-:-:S04]  /*e710*/  IMAD R4, R4, 0x8, R0 ;  /* 0x0000000804047824 */ /* 0x004fc800078e0200 */
[----:B------:R-:W2:Y:S02]  /*e720*/  SYNCS.PHASECHK.TRANS64.TRYWAIT P0, [R4+URZ], R5 ;  /* 0x00000005040075a7 */ /* 0x000ea4000800017f */
[----:B--2---:R-:W-:Y:S05]  /*e730*/  @!P0 BRA `(.L_x_539) ;  /* 0x0000001c00008947 */ /* 0x004fea0003800000 */
.L_x_607:
[----:B------:R-:W-:-:S07]  /*e740*/  IMAD R3, R3, 0x8, R0 ;  /* 0x0000000803037824 */ /* 0x000fce00078e0200 */
.L_x_540:
[----:B---3--:R3:W4:Y:S02]  /*e750*/  SYNCS.PHASECHK.TRANS64.TRYWAIT P0, [R3+URZ], R2 ;  /* 0x00000002030075a7 */ /* 0x008724000800017f */
[----:B----4-:R-:W-:Y:S05]  /*e760*/  @!P0 NANOSLEEP.SYNCS 0x989680 ;  /* 0x009896800000895d */ /* 0x010fea0003900000 */
[----:B------:R-:W4:Y:S02]  /*e770*/  @!P0 SYNCS.PHASECHK.TRANS64 P0, [R3+URZ], R2 ;  /* 0x00000002030085a7 */ /* 0x000f24000800007f */
[----:B----4-:R-:W-:Y:S05]  /*e780*/  @!P0 BRA `(.L_x_540) ;  /* 0xfffffffc00f08947 */ /* 0x010fea000383ffff */
.L_x_533:
[----:B------:R-:W-:Y:S05]  /*e790*/  BSYNC B0 ;  /* 0x0000000000007941 */ /* 0x000fea0003800000 */
.L_x_532:
[----:B------:R-:W-:Y:S05]  /*e7a0*/  EXIT ;  /* 0x000000000000794d */ /* 0x000fea0003800000 */
.L_x_378:
[----:B0-----:R0:W1:Y:S02]  /*e7b0*/  SYNCS.PHASECHK.TRANS64.TRYWAIT P0, [R7+URZ+0x22800], R0 ;  /* 0x02280000070075a7 */ /* 0x001064000800017f */
[----:B-1----:R-:W-:Y:S05]  /*e7c0*/  @!P0 NANOSLEEP.SYNCS 0x989680 ;  /* 0x009896800000895d */ /* 0x002fea0003900000 */
[----:B------:R-:W1:Y:S02]  /*e7d0*/  @!P0 SYNCS.PHASECHK.TRANS64 P0, [R7+URZ+0x22800], R0 ;  /* 0x02280000070085a7 */ /* 0x000e64000800007f */
[----:B-1----:R-:W-:Y:S05]  /*e7e0*/  @!P0 BRA `(.L_x_378) ;  /* 0xfffffffc00f08947 */ /* 0x002fea000383ffff */
[----:B------:R-:W-:Y:S05]  /*e7f0*/  BRA `(.L_x_541) ;  /* 0xffffff3000407947 */ /* 0x000fea000383ffff */
.L_x_382:
[----:B-1----:R1:W2:Y:S02]  /*e800*/  SYNCS.PHASECHK.TRANS64.TRYWAIT P1, [R5+URZ+0x22830], R10 ;  /* 0x0228300a050075a7 */ /* 0x0022a4000802017f */
[----:B--2---:R-:W-:Y:S05]  /*e810*/  @!P1 NANOSLEEP.SYNCS 0x989680 ;  /* 0x009896800000995d */ /* 0x004fea0003900000 */
[----:B------:R-:W2:Y:S02]  /*e820*/  @!P1 SYNCS.PHASECHK.TRANS64 P1, [R5+URZ+0x22830], R10 ;  /* 0x0228300a050095a7 */ /* 0x000ea4000802007f */
[----:B--2---:R-:W-:Y:S05]  /*e830*/  @!P1 BRA `(.L_x_382) ;  /* 0xfffffffc00f09947 */ /* 0x004fea000383ffff */
[----:B------:R-:W-:Y:S05]  /*e840*/  BRA `(.L_x_381) ;  /* 0xffffff30006c7947 */ /* 0x000fea000383ffff */
.L_x_386:
[----:B---3--:R3:W4:Y:S02]  /*e850*/  SYNCS.PHASECHK.TRANS64.TRYWAIT P2, [R5+URZ+0x22850], R10 ;  /* 0x0228500a050075a7 */ /* 0x008724000804017f */
[----:B----4-:R-:W-:Y:S05]  /*e860*/  @!P2 NANOSLEEP.SYNCS 0x989680 ;  /* 0x009896800000a95d */ /* 0x010fea0003900000 */
[----:B------:R-:W4:Y:S02]  /*e870*/  @!P2 SYNCS.PHASECHK.TRANS64 P2, [R5+URZ+0x22850], R10 ;  /* 0x0228500a0500a5a7 */ /* 0x000f24000804007f */
[----:B----4-:R-:W-:Y:S05]  /*e880*/  @!P2 BRA `(.L_x_386) ;  /* 0xfffffffc00f0a947 */ /* 0x010fea000383ffff */
[----:B------:R-:W-:Y:S05]  /*e890*/  BRA `(.L_x_385) ;  /* 0xffffff4400e07947 */ /* 0x000fea000383ffff */
.L_x_391:
[----:B-1----:R-:W-:-:S04]  /*e8a0*/  IMAD.U32 R0, RZ, RZ, UR23 ;  /* 0x00000017ff007e24 */ /* 0x002fc8000f8e00ff */
[----:B------:R1:W2:Y:S03]  /*e8b0*/  SYNCS.PHASECHK.TRANS64.TRYWAIT P3, [R0+URZ+0x22830], R5 ;  /* 0x02283005000075a7 */ /* 0x0002a6000806017f */
[----:B--2---:R-:W-:Y:S05]  /*e8c0*/  @!P3 NANOSLEEP.SYNCS 0x989680 ;  /* 0x009896800000b95d */ /* 0x004fea0003900000 */
[----:B------:R-:W2:Y:S02]  /*e8d0*/  @!P3 SYNCS.PHASECHK.TRANS64 P3, [R0+URZ+0x22830], R5 ;  /* 0x022830050000b5a7 */ /* 0x000ea4000806007f */
[----:B--2---:R-:W-:Y:S05]  /*e8e0*/  @!P3 BRA `(.L_x_391) ;  /* 0xfffffffc00ecb947 */ /* 0x004fea000383ffff */
[----:B------:R-:W-:Y:S05]  /*e8f0*/  BRA `(.L_x_390) ;  /* 0xffffff4800f07947 */ /* 0x000fea000383ffff */
.L_x_395:
[----:B-1----:R1:W2:Y:S02]  /*e900*/  SYNCS.PHASECHK.TRANS64.TRYWAIT P3, [R186+URZ+0x22850], R5 ;  /* 0x02285005ba0075a7 */ /* 0x0022a4000806017f */
[----:B--2---:R-:W-:Y:S05]  /*e910*/  @!P3 NANOSLEEP.SYNCS 0x989680 ;  /* 0x009896800000b95d */ /* 0x004fea0003900000 */
[----:B------:R-:W2:Y:S02]  /*e920*/  @!P3 SYNCS.PHASECHK.TRANS64 P3, [R186+URZ+0x22850], R5 ;  /* 0x02285005ba00b5a7 */ /* 0x000ea4000806007f */
[----:B--2---:R-:W-:Y:S05]  /*e930*/  @!P3 BRA `(.L_x_395) ;  /* 0xfffffffc00f0b947 */ /* 0x004fea000383ffff */
[----:B------:R-:W-:Y:S05]  /*e940*/  BRA `(.L_x_394) ;  /* 0xffffff6400107947 */ /* 0x000fea000383ffff */
.L_x_438:
[----:B------:R-:W1:Y:S01]  /*e950*/  S2R R4, SR_TID.X ;  /* 0x0000000000047919 */ /* 0x000e620000002100 */
[----:B------:R-:W-:Y:S01]  /*e960*/  BSSY B0, `(.L_x_542) ;  /* 0x000000a000007945 */ /* 0x000fe20003800000 */
[----:B0-----:R-:W-:Y:S02]  /*e970*/  IMAD.MOV.U32 R12, RZ, RZ, RZ ;  /* 0x000000ffff0c7224 */ /* 0x001fe400078e00ff */
[----:B------:R-:W-:Y:S02]  /*e980*/  IMAD.MOV.U32 R11, RZ, RZ, 0x1f ;  /* 0x0000001fff0b7424 */ /* 0x000fe400078e00ff */
[----:B------:R-:W-:Y:S01]  /*e990*/  IMAD.MOV.U32 R15, RZ, RZ, -0x1 ;  /* 0xffffffffff0f7424 */ /* 0x000fe200078e00ff */
[----:B-1----:R-:W-:-:S04]  /*e9a0*/  SHF.R.U32.HI R4, RZ, 0x5, R4 ;  /* 0x00000005ff047819 */ /* 0x002fc80000011604 */
[----:B------:R-:W-:-:S05]  /*e9b0*/  LOP3.LUT R4, R4, 0x3, RZ, 0xc0, !PT ;  /* 0x0000000304047812 */ /* 0x000fca00078ec0ff */
[----:B------:R-:W-:-:S07]  /*e9c0*/  IMAD.MOV.U32 R13, RZ, RZ, R4 ;  /* 0x000000ffff0d7224 */ /* 0x000fce00078e0004 */
[----:B------:R-:W-:Y:S05]  /*e9d0*/  WARPSYNC.COLLECTIVE R15, `(.L_x_543) ;  /* 0x000000000f087348 */ /* 0x000fea0003c00000 */
[----:B------:R0:W1:Y:S02]  /*e9e0*/  SHFL.IDX P6, R14, R13, R12, R11 ;  /* 0x0000000c0d0e7389 */ /* 0x00006400000c000b */
[----:B01----:R-:W-:Y:S01]  /*e9f0*/  ENDCOLLECTIVE ;  /* 0x000000000000791b */ /* 0x003fe20003800000 */
.L_x_543:
[----:B------:R-:W-:Y:S05]  /*ea00*/  BSYNC B0 ;  /* 0x0000000000007941 */ /* 0x000fea0003800000 */
.L_x_542:
[----:B------:R-:W-:Y:S05]  /*ea10*/  BRA `(.L_x_544) ;  /* 0xffffffb400447947 */ /* 0x000fea000383ffff */
.L_x_440:
[----:B------:R-:W-:Y:S01]  /*ea20*/  BSSY B0, `(.L_x_545) ;  /* 0x0000006000007945 */ /* 0x000fe20003800000 */
[----:B------:R-:W-:-:S07]  /*ea30*/  IMAD.MOV.U32 R15, RZ, RZ, -0x1 ;  /* 0xffffffffff0f7424 */ /* 0x000fce00078e00ff */
[----:B012---:R-:W-:Y:S05]  /*ea40*/  WARPSYNC.COLLECTIVE R15, `(.L_x_546) ;  /* 0x000000000f0c7348 */ /* 0x007fea0003c00000 */
[----:B------:R-:W-:Y:S02]  /*ea50*/  ELECT P6, UR62, PT ;  /* 0x00000000003e782f */ /* 0x000fe400038c0000 */
[----:B------:R-:W-:Y:S01]  /*ea60*/  MOV R14, UR62 ;  /* 0x0000003e000e7c02 */ /* 0x000fe20008000f00 */
[----:B012---:R-:W-:Y:S10]  /*ea70*/  ENDCOLLECTIVE ;  /* 0x000000000000791b */ /* 0x007ff40003800000 */
.L_x_546:
[----:B------:R-:W-:Y:S05]  /*ea80*/  BSYNC B0 ;  /* 0x0000000000007941 */ /* 0x000fea0003800000 */
.L_x_545:
[----:B------:R-:W-:Y:S05]  /*ea90*/  BRA `(.L_x_547) ;  /* 0xffffffb400487947 */ /* 0x000fea000383ffff */
.L_x_442:
[----:B--2---:R2:W3:Y:S02]  /*eaa0*/  SYNCS.PHASECHK.TRANS64.TRYWAIT P0, [R0+URZ+0x22840], R2 ;  /* 0x02284002000075a7 */ /* 0x0044e4000800017f */
[----:B---3--:R-:W-:Y:S05]  /*eab0*/  @!P0 NANOSLEEP.SYNCS 0x989680 ;  /* 0x009896800000895d */ /* 0x008fea0003900000 */
[----:B------:R-:W3:Y:S02]  /*eac0*/  @!P0 SYNCS.PHASECHK.TRANS64 P0, [R0+URZ+0x22840], R2 ;  /* 0x02284002000085a7 */ /* 0x000ee4000800007f */
[----:B---3--:R-:W-:Y:S05]  /*ead0*/  @!P0 BRA `(.L_x_442) ;  /* 0xfffffffc00f08947 */ /* 0x008fea000383ffff */
[----:B------:R-:W-:Y:S05]  /*eae0*/  BRA `(.L_x_548) ;  /* 0xffffffb400b47947 */ /* 0x000fea000383ffff */
.L_x_446:
[----:B------:R-:W2:Y:S01]  /*eaf0*/  LDL.LU R11, [R1+0x3c] ;  /* 0x00003c00010b7983 */ /* 0x000ea20000300800 */
[----:B------:R-:W-:Y:S02]  /*eb00*/  IMAD.MOV.U32 R13, RZ, RZ, R2 ;  /* 0x000000ffff0d7224 */ /* 0x000fe400078e0002 */
[----:B------:R-:W-:Y:S02]  /*eb10*/  IMAD.MOV.U32 R12, RZ, RZ, RZ ;  /* 0x000000ffff0c7224 */ /* 0x000fe400078e00ff */
[----:B------:R-:W-:Y:S02]  /*eb20*/  IMAD.MOV.U32 R15, RZ, RZ, -0x1 ;  /* 0xffffffffff0f7424 */ /* 0x000fe400078e00ff */
[----:B------:R-:W-:-:S04]  /*eb30*/  IMAD.IADD R3, R8, 0x1, R17 ;  /* 0x0000000108037824 */ /* 0x000fc800078e0211 */
[----:B------:R-:W-:Y:S02]  /*eb40*/  VIADD R5, R3, 0x10 ;  /* 0x0000001003057836 */ /* 0x000fe40000000000 */
[----:B--2---:R-:W-:Y:S02]  /*eb50*/  IMAD R4, R11, R7, RZ ;  /* 0x000000070b047224 */ /* 0x004fe400078e02ff */
[----:B------:R-:W-:-:S03]  /*eb60*/  IMAD.MOV.U32 R11, RZ, RZ, 0x181f ;  /* 0x0000181fff0b7424 */ /* 0x000fc600078e00ff */
[----:B------:R-:W-:-:S13]  /*eb70*/  ISETP.GE.AND P1, PT, R3, R4, PT ;  /* 0x000000040300720c */ /* 0x000fda0003f26270 */
[----:B-----5:R-:W-:Y:S05]  /*eb80*/  WARPSYNC.COLLECTIVE R15, `(.L_x_549) ;  /* 0x000000000f087348 */ /* 0x020fea0003c00000 */
[----:B------:R0:W1:Y:S02]  /*eb90*/  SHFL.IDX P6, R14, R13, R12, R11 ;  /* 0x0000000c0d0e7389 */ /* 0x00006400000c000b */
[----:B01---5:R-:W-:Y:S01]  /*eba0*/  ENDCOLLECTIVE ;  /* 0x000000000000791b */ /* 0x023fe20003800000 */
.L_x_549:
[----:B------:R-:W-:Y:S02]  /*ebb0*/  IMAD.MOV.U32 R13, RZ, RZ, R0 ;  /* 0x000000ffff0d7224 */ /* 0x000fe400078e0000 */
[----:B------:R-:W-:-:S07]  /*ebc0*/  IMAD.MOV.U32 R6, RZ, RZ, R14 ;  /* 0x000000ffff067224 */ /* 0x000fce00078e000e */
[----:B------:R-:W-:Y:S05]  /*ebd0*/  WARPSYNC.COLLECTIVE R15, `(.L_x_550) ;  /* 0x000000000f087348 */ /* 0x000fea0003c00000 */
[----:B------:R0:W1:Y:S02]  /*ebe0*/  SHFL.IDX P6, R14, R13, R12, R11 ;  /* 0x0000000c0d0e7389 */ /* 0x00006400000c000b */
[----:B01----:R-:W-:Y:S01]  /*ebf0*/  ENDCOLLECTIVE ;  /* 0x000000000000791b */ /* 0x003fe20003800000 */
.L_x_550:
[----:B------:R-:W-:Y:S02]  /*ec00*/  IMAD.MOV.U32 R13, RZ, RZ, R2 ;  /* 0x000000ffff0d7224 */ /* 0x000fe400078e0002 */
[----:B------:R-:W-:Y:S02]  /*ec10*/  IMAD.MOV.U32 R12, RZ, RZ, 0x1 ;  /* 0x00000001ff0c7424 */ /* 0x000fe400078e00ff */
[----:B------:R-:W-:-:S07]  /*ec20*/  IMAD.MOV.U32 R7, RZ, RZ, R14 ;  /* 0x000000ffff077224 */ /* 0x000fce00078e000e */
[----:B------:R-:W-:Y:S05]  /*ec30*/  WARPSYNC.COLLECTIVE R15, `(.L_x_551) ;  /* 0x000000000f087348 */ /* 0x000fea0003c00000 */
[----:B------:R0:W1:Y:S02]  /*ec40*/  SHFL.IDX P6, R14, R13, R12, R11 ;  /* 0x0000000c0d0e7389 */ /* 0x00006400000c000b */
[----:B01----:R-:W-:Y:S01]  /*ec50*/  ENDCOLLECTIVE ;  /* 0x000000000000791b */ /* 0x003fe20003800000 */
.L_x_551:
        /* <DEDUP_REMOVED lines=15> */
.L_x_552:
[----:B------:R-:W-:Y:S02]  /*ed50*/  IMAD.MOV.U32 R13, RZ, RZ, R2 ;  /* 0x000000ffff0d7224 */ /* 0x000fe400078e0002 */
[----:B------:R-:W-:Y:S02]  /*ed60*/  IMAD.MOV.U32 R12, RZ, RZ, 0x2 ;  /* 0x00000002ff0c7424 */ /* 0x000fe400078e00ff */
[----:B------:R-:W-:-:S07]  /*ed70*/  IMAD.MOV.U32 R5, RZ, RZ, R14 ;  /* 0x000000ffff057224 */ /* 0x000fce00078e000e */
[----:B------:R-:W-:Y:S05]  /*ed80*/  WARPSYNC.COLLECTIVE R15, `(.L_x_553) ;  /* 0x000000000f087348 */ /* 0x000fea0003c00000 */
[----:B------:R0:W1:Y:S02]  /*ed90*/  SHFL.IDX P6, R14, R13, R12, R11 ;  /* 0x0000000c0d0e7389 */ /* 0x00006400000c000b */
[----:B01----:R-:W-:Y:S01]  /*eda0*/  ENDCOLLECTIVE ;  /* 0x000000000000791b */ /* 0x003fe20003800000 */
.L_x_553:
[----:B------:R-:W-:-:S05]  /*edb0*/  @!P1 LEA R5, P2, R10, R5, 0x1 ;  /* 0x000000050a059211 */ /* 0x000fca00078408ff */
[----:B------:R-:W-:-:S04]  /*edc0*/  @!P1 IMAD.X R6, RZ, RZ, R6, P2 ;  /* 0x000000ffff069224 */ /* 0x000fc800010e0606 */
[----:B------:R-:W-:Y:S02]  /*edd0*/  @!P1 IMAD.MOV.U32 R7, RZ, RZ, R6 ;  /* 0x000000ffff079224 */ /* 0x000fe400078e0006 */
[----:B------:R-:W-:Y:S02]  /*ede0*/  @!P1 IMAD.MOV.U32 R6, RZ, RZ, R5 ;  /* 0x000000ffff069224 */ /* 0x000fe400078e0005 */
[----:B------:R-:W-:Y:S02]  /*edf0*/  IMAD.MOV.U32 R13, RZ, RZ, R0 ;  /* 0x000000ffff0d7224 */ /* 0x000fe400078e0000 */
[----:B------:R-:W-:Y:S01]  /*ee00*/  VIADD R5, R3, 0x20 ;  /* 0x0000002003057836 */ /* 0x000fe20000000000 */
[----:B------:R-:W-:Y:S01]  /*ee10*/  @!PT LDS RZ, [RZ] ;  /* 0x00000000fffff984 */ /* 0x000fe20000000800 */
[----:B------:R-:W-:Y:S01]  /*ee20*/  @!PT LDS RZ, [RZ] ;  /* 0x00000000fffff984 */ /* 0x000fe20000000800 */
[----:B------:R-:W-:Y:S01]  /*ee30*/  @!PT LDS RZ, [RZ] ;  /* 0x00000000fffff984 */ /* 0x000fe20000000800 */
[----:B------:R0:W-:Y:S04]  /*ee40*/  @!P1 LDGSTS.E.BYPASS.LTC128B.128 [R9+0x18c00], desc[UR40][R6.64], !P0 ;  /* 0x18c0000006099fae */ /* 0x0001e8000c101d68 */
[----:B------:R-:W-:Y:S01]  /*ee50*/  ISETP.GE.AND P1, PT, R5, R4, PT ;  /* 0x000000040500720c */ /* 0x000fe20003f26270 */
[----:B0-----:R-:W-:-:S12]  /*ee60*/  IMAD.MOV.U32 R6, RZ, RZ, R14 ;  /* 0x000000ffff067224 */ /* 0x001fd800078e000e */
[----:B------:R-:W-:Y:S05]  /*ee70*/  WARPSYNC.COLLECTIVE R15, `(.L_x_554) ;  /* 0x000000000f087348 */ /* 0x000fea0003c00000 */
[----:B------:R0:W1:Y:S02]  /*ee80*/  SHFL.IDX P6, R14, R13, R12, R11 ;  /* 0x0000000c0d0e7389 */ /* 0x00006400000c000b */
[----:B01----:R-:W-:Y:S01]  /*ee90*/  ENDCOLLECTIVE ;  /* 0x000000000000791b */ /* 0x003fe20003800000 */
.L_x_554:
[----:B------:R-:W-:Y:S02]  /*eea0*/  IMAD.MOV.U32 R13, RZ, RZ, R2 ;  /* 0x000000ffff0d7224 */ /* 0x000fe400078e0002 */
[----:B------:R-:W-:Y:S02]  /*eeb0*/  IMAD.MOV.U32 R12, RZ, RZ, 0x3 ;  /* 0x00000003ff0c7424 */ /* 0x000fe400078e00ff */
[----:B------:R-:W-:-:S07]  /*eec0*/  IMAD.MOV.U32 R5, RZ, RZ, R14 ;  /* 0x000000ffff057224 */ /* 0x000fce00078e000e */
[----:B------:R-:W-:Y:S05]  /*eed0*/  WARPSYNC.COLLECTIVE R15, `(.L_x_555) ;  /* 0x000000000f087348 */ /* 0x000fea0003c00000 */
[----:B------:R0:W1:Y:S02]  /*eee0*/  SHFL.IDX P6, R14, R13, R12, R11 ;  /* 0x0000000c0d0e7389 */ /* 0x00006400000c000b */
[----:B01----:R-:W-:Y:S01]  /*eef0*/  ENDCOLLECTIVE ;  /* 0x000000000000791b */ /* 0x003fe20003800000 */
.L_x_555:
        /* <DEDUP_REMOVED lines=15> */
.L_x_556:
[----:B------:R-:W-:Y:S02]  /*eff0*/  IMAD.MOV.U32 R13, RZ, RZ, R2 ;  /* 0x000000ffff0d7224 */ /* 0x000fe400078e0002 */
[----:B------:R-:W-:Y:S02]  /*f000*/  IMAD.MOV.U32 R12, RZ, RZ, 0x4 ;  /* 0x00000004ff0c7424 */ /* 0x000fe400078e00ff */
[----:B------:R-:W-:-:S07]  /*f010*/  IMAD.MOV.U32 R5, RZ, RZ, R14 ;  /* 0x000000ffff057224 */ /* 0x000fce00078e000e */
[----:B------:R-:W-:Y:S05]  /*f020*/  WARPSYNC.COLLECTIVE R15, `(.L_x_557) ;  /* 0x000000000f087348 */ /* 0x000fea0003c00000 */
[----:B------:R0:W1:Y:S02]  /*f030*/  SHFL.IDX P6, R14, R13, R12, R11 ;  /* 0x0000000c0d0e7389 */ /* 0x00006400000c000b */
[----:B01----:R-:W-:Y:S01]  /*f040*/  ENDCOLLECTIVE ;  /* 0x000000000000791b */ /* 0x003fe20003800000 */
.L_x_557:
        /* <DEDUP_REMOVED lines=15> */
.L_x_558:
[----:B------:R-:W-:Y:S02]  /*f140*/  IMAD.MOV.U32 R13, RZ, RZ, R2 ;  /* 0x000000ffff0d7224 */ /* 0x000fe400078e0002 */
[----:B------:R-:W-:Y:S02]  /*f150*/  IMAD.MOV.U32 R12, RZ, RZ, 0x5 ;  /* 0x00000005ff0c7424 */ /* 0x000fe400078e00ff */
[----:B------:R-:W-:-:S07]  /*f160*/  IMAD.MOV.U32 R5, RZ, RZ, R14 ;  /* 0x000000ffff057224 */ /* 0x000fce00078e000e */
[----:B------:R-:W-:Y:S05]  /*f170*/  WARPSYNC.COLLECTIVE R15, `(.L_x_559) ;  /* 0x000000000f087348 */ /* 0x000fea0003c00000 */
[----:B------:R0:W1:Y:S02]  /*f180*/  SHFL.IDX P6, R14, R13, R12, R11 ;  /* 0x0000000c0d0e7389 */ /* 0x00006400000c000b */
[----:B01----:R-:W-:Y:S01]  /*f190*/  ENDCOLLECTIVE ;  /* 0x000000000000791b */ /* 0x003fe20003800000 */
.L_x_559:
        /* <DEDUP_REMOVED lines=15> */
.L_x_560:
[----:B------:R-:W-:Y:S02]  /*f290*/  IMAD.MOV.U32 R13, RZ, RZ, R2 ;  /* 0x000000ffff0d7224 */ /* 0x000fe400078e0002 */
[----:B------:R-:W-:Y:S02]  /*f2a0*/  IMAD.MOV.U32 R12, RZ, RZ, 0x6 ;  /* 0x00000006ff0c7424 */ /* 0x000fe400078e00ff */
[----:B------:R-:W-:-:S07]  /*f2b0*/  IMAD.MOV.U32 R5, RZ, RZ, R14 ;  /* 0x000000ffff057224 */ /* 0x000fce00078e000e */
[----:B------:R-:W-:Y:S05]  /*f2c0*/  WARPSYNC.COLLECTIVE R15, `(.L_x_561) ;  /* 0x000000000f087348 */ /* 0x000fea0003c00000 */
[----:B------:R0:W1:Y:S02]  /*f2d0*/  SHFL.IDX P6, R14, R13, R12, R11 ;  /* 0x0000000c0d0e7389 */ /* 0x00006400000c000b */
[----:B01----:R-:W-:Y:S01]  /*f2e0*/  ENDCOLLECTIVE ;  /* 0x000000000000791b */ /* 0x003fe20003800000 */
.L_x_561:
[----:B------:R-:W-:-:S05]  /*f2f0*/  @!P1 LEA R5, P2, R10, R5, 0x1 ;  /* 0x000000050a059211 */ /* 0x000fca00078408ff */
[----:B------:R-:W-:-:S04]  /*f300*/  @!P1 IMAD.X R6, RZ, RZ, R6, P2 ;  /* 0x000000ffff069224 */ /* 0x000fc800010e0606 */
[----:B------:R-:W-:Y:S02]  /*f310*/  @!P1 IMAD.MOV.U32 R7, RZ, RZ, R6 ;  /* 0x000000ffff079224 */ /* 0x000fe400078e0006 */
[----:B------:R-:W-:Y:S02]  /*f320*/  @!P1 IMAD.MOV.U32 R6, RZ, RZ, R5 ;  /* 0x000000ffff069224 */ /* 0x000fe400078e0005 */
[----:B------:R-:W-:-:S03]  /*f330*/  IMAD.MOV.U32 R13, RZ, RZ, R0 ;  /* 0x000000ffff0d7224 */ /* 0x000fc600078e0000 */
        /* <DEDUP_REMOVED lines=8> */
.L_x_562:
[----:B------:R-:W-:-:S05]  /*f3c0*/  VIADD R7, R3, 0x60 ;  /* 0x0000006003077836 */ /* 0x000fca0000000000 */
[----:B------:R-:W-:Y:S01]  /*f3d0*/  ISETP.GE.AND P1, PT, R7, R4, PT ;  /* 0x000000040700720c */ /* 0x000fe20003f26270 */
[----:B------:R-:W-:Y:S02]  /*f3e0*/  IMAD.MOV.U32 R13, RZ, RZ, R2 ;  /* 0x000000ffff0d7224 */ /* 0x000fe400078e0002 */
[----:B------:R-:W-:Y:S02]  /*f3f0*/  IMAD.MOV.U32 R12, RZ, RZ, 0x7 ;  /* 0x00000007ff0c7424 */ /* 0x000fe400078e00ff */
[----:B------:R-:W-:-:S08]  /*f400*/  IMAD.MOV.U32 R5, RZ, RZ, R14 ;  /* 0x000000ffff057224 */ /* 0x000fd000078e000e */
[----:B------:R-:W-:Y:S05]  /*f410*/  WARPSYNC.COLLECTIVE R15, `(.L_x_563) ;  /* 0x000000000f087348 */ /* 0x000fea0003c00000 */
[----:B------:R0:W1:Y:S02]  /*f420*/  SHFL.IDX P6, R14, R13, R12, R11 ;  /* 0x0000000c0d0e7389 */ /* 0x00006400000c000b */
[----:B01----:R-:W-:Y:S01]  /*f430*/  ENDCOLLECTIVE ;  /* 0x000000000000791b */ /* 0x003fe20003800000 */
.L_x_563:
[----:B------:R-:W-:-:S05]  /*f440*/  @!P1 LEA R5, P2, R10, R5, 0x1 ;  /* 0x000000050a059211 */ /* 0x000fca00078408ff */
[----:B------:R-:W-:-:S04]  /*f450*/  @!P1 IMAD.X R6, RZ, RZ, R6, P2 ;  /* 0x000000ffff069224 */ /* 0x000fc800010e0606 */
[----:B------:R-:W-:Y:S02]  /*f460*/  @!P1 IMAD.MOV.U32 R7, RZ, RZ, R6 ;  /* 0x000000ffff079224 */ /* 0x000fe400078e0006 */
[----:B------:R-:W-:Y:S02]  /*f470*/  IMAD.MOV.U32 R13, RZ, RZ, R0 ;  /* 0x000000ffff0d7224 */ /* 0x000fe400078e0000 */
[----:B------:R-:W-:-:S05]  /*f480*/  @!P1 IMAD.MOV.U32 R6, RZ, RZ, R5 ;  /* 0x000000ffff069224 */ /* 0x000fca00078e0005 */
[----:B------:R-:W-:Y:S01]  /*f490*/  @!PT LDS RZ, [RZ] ;  /* 0x00000000fffff984 */ /* 0x000fe20000000800 */
[----:B------:R-:W-:Y:S01]  /*f4a0*/  @!PT LDS RZ, [RZ] ;  /* 0x00000000fffff984 */ /* 0x000fe20000000800 */
[----:B------:R-:W-:Y:S01]  /*f4b0*/  @!PT LDS RZ, [RZ] ;  /* 0x00000000fffff984 */ /* 0x000fe20000000800 */
[----:B------:R0:W-:Y:S01]  /*f4c0*/  @!P1 LDGSTS.E.BYPASS.LTC128B.128 [R9+0x1b400], desc[UR40][R6.64], !P0 ;  /* 0x1b40000006099fae */ /* 0x0001e2000c101d68 */
[----:B------:R-:W-:-:S07]  /*f4d0*/  IMAD.MOV.U32 R5, RZ, RZ, R14 ;  /* 0x000000ffff057224 */ /* 0x000fce00078e000e */
[----:B0-----:R-:W-:Y:S05]  /*f4e0*/  WARPSYNC.COLLECTIVE R15, `(.L_x_564) ;  /* 0x000000000f087348 */ /* 0x001fea0003c00000 */
[----:B------:R1:W2:Y:S02]  /*f4f0*/  SHFL.IDX P6, R14, R13, R12, R11 ;  /* 0x0000000c0d0e7389 */ /* 0x0002a400000c000b */
[----:B012---:R-:W-:Y:S01]  /*f500*/  ENDCOLLECTIVE ;  /* 0x000000000000791b */ /* 0x007fe20003800000 */
.L_x_564:
[----:B------:R-:W-:Y:S01]  /*f510*/  IMAD.MOV.U32 R0, RZ, RZ, R14 ;  /* 0x000000ffff007224 */ /* 0x000fe200078e000e */
[----:B------:R-:W-:Y:S06]  /*f520*/  BRA `(.L_x_565) ;  /* 0xffffffb8005c7947 */ /* 0x000fec000383ffff */
.L_x_449:
[----:B0-----:R-:W2:Y:S02]  /*f530*/  LDL R2, [R1+0x4] ;  /* 0x0000040001027983 */ /* 0x001ea40000100800 */
[----:B--2---:R0:W1:Y:S02]  /*f540*/  SYNCS.PHASECHK.TRANS64.TRYWAIT P0, [R2+URZ+0x22820], R0 ;  /* 0x02282000020075a7 */ /* 0x004064000800017f */
[----:B-1----:R-:W-:Y:S05]  /*f550*/  @!P0 NANOSLEEP.SYNCS 0x989680 ;  /* 0x009896800000895d */ /* 0x002fea0003900000 */
[----:B------:R-:W1:Y:S02]  /*f560*/  @!P0 SYNCS.PHASECHK.TRANS64 P0, [R2+URZ+0x22820], R0 ;  /* 0x02282000020085a7 */ /* 0x000e64000800007f */
[----:B-1----:R-:W-:Y:S05]  /*f570*/  @!P0 BRA `(.L_x_449) ;  /* 0xfffffffc00ec8947 */ /* 0x002fea000383ffff */
[----:B------:R-:W-:Y:S05]  /*f580*/  BRA `(.L_x_566) ;  /* 0xffffffb800bc7947 */ /* 0x000fea000383ffff */
.L_x_453:
[----:B0-----:R0:W1:Y:S02]  /*f590*/  SYNCS.PHASECHK.TRANS64.TRYWAIT P0, [R2+URZ+0x22860], R0 ;  /* 0x02286000020075a7 */ /* 0x001064000800017f */
[----:B-1----:R-:W-:Y:S05]  /*f5a0*/  @!P0 NANOSLEEP.SYNCS 0x989680 ;  /* 0x009896800000895d */ /* 0x002fea0003900000 */
[----:B------:R-:W1:Y:S02]  /*f5b0*/  @!P0 SYNCS.PHASECHK.TRANS64 P0, [R2+URZ+0x22860], R0 ;  /* 0x02286000020085a7 */ /* 0x000e64000800007f */
[----:B-1----:R-:W-:Y:S05]  /*f5c0*/  @!P0 BRA `(.L_x_453) ;  /* 0xfffffffc00f08947 */ /* 0x002fea000383ffff */
[----:B------:R-:W-:Y:S05]  /*f5d0*/  BRA `(.L_x_567) ;  /* 0xffffffb800ec7947 */ /* 0x000fea000383ffff */
.L_x_468:
[----:B-1----:R1:W2:Y:S02]  /*f5e0*/  SYNCS.PHASECHK.TRANS64.TRYWAIT P0, [R3+URZ+0x22840], R2 ;  /* 0x02284002030075a7 */ /* 0x0022a4000800017f */
[----:B--2---:R-:W-:Y:S05]  /*f5f0*/  @!P0 NANOSLEEP.SYNCS 0x989680 ;  /* 0x009896800000895d */ /* 0x004fea0003900000 */
[----:B------:R-:W2:Y:S02]  /*f600*/  @!P0 SYNCS.PHASECHK.TRANS64 P0, [R3+URZ+0x22840], R2 ;  /* 0x02284002030085a7 */ /* 0x000ea4000800007f */
[----:B--2---:R-:W-:Y:S05]  /*f610*/  @!P0 BRA `(.L_x_468) ;  /* 0xfffffffc00f08947 */ /* 0x004fea000383ffff */
[----:B------:R-:W-:Y:S05]  /*f620*/  BRA `(.L_x_568) ;  /* 0xffffffc4001c7947 */ /* 0x000fea000383ffff */
.L_x_473:
[----:B0-----:R0:W2:Y:S02]  /*f630*/  SYNCS.PHASECHK.TRANS64.TRYWAIT P0, [R3+URZ+0x22860], R2 ;  /* 0x02286002030075a7 */ /* 0x0010a4000800017f */
[----:B--2---:R-:W-:Y:S05]  /*f640*/  @!P0 NANOSLEEP.SYNCS 0x989680 ;  /* 0x009896800000895d */ /* 0x004fea0003900000 */
[----:B------:R-:W2:Y:S02]  /*f650*/  @!P0 SYNCS.PHASECHK.TRANS64 P0, [R3+URZ+0x22860], R2 ;  /* 0x02286002030085a7 */ /* 0x000ea4000800007f */
[----:B--2---:R-:W-:Y:S05]  /*f660*/  @!P0 BRA `(.L_x_473) ;  /* 0xfffffffc00f08947 */ /* 0x004fea000383ffff */
[----:B------:R-:W-:Y:S05]  /*f670*/  BRA `(.L_x_569) ;  /* 0xffffffc400a47947 */ /* 0x000fea000383ffff */
.L_x_484:
[----:B0-----:R0:W1:Y:S02]  /*f680*/  SYNCS.PHASECHK.TRANS64.TRYWAIT P0, [R2+URZ+0x22840], R3 ;  /* 0x02284003020075a7 */ /* 0x001064000800017f */
[----:B-1----:R-:W-:Y:S05]  /*f690*/  @!P0 NANOSLEEP.SYNCS 0x989680 ;  /* 0x009896800000895d */ /* 0x002fea0003900000 */
[----:B------:R-:W1:Y:S02]  /*f6a0*/  @!P0 SYNCS.PHASECHK.TRANS64 P0, [R2+URZ+0x22840], R3 ;  /* 0x02284003020085a7 */ /* 0x000e64000800007f */
[----:B-1----:R-:W-:Y:S05]  /*f6b0*/  @!P0 BRA `(.L_x_484) ;  /* 0xfffffffc00f08947 */ /* 0x002fea000383ffff */
[----:B------:R-:W-:Y:S05]  /*f6c0*/  BRA `(.L_x_570) ;  /* 0xffffffcc00b47947 */ /* 0x000fea000383ffff */
.L_x_489:
[----:B-1----:R1:W2:Y:S02]  /*f6d0*/  SYNCS.PHASECHK.TRANS64.TRYWAIT P0, [R2+URZ+0x22860], R3 ;  /* 0x02286003020075a7 */ /* 0x0022a4000800017f */
[----:B--2---:R-:W-:Y:S05]  /*f6e0*/  @!P0 NANOSLEEP.SYNCS 0x989680 ;  /* 0x009896800000895d */ /* 0x004fea0003900000 */
[----:B------:R-:W2:Y:S02]  /*f6f0*/  @!P0 SYNCS.PHASECHK.TRANS64 P0, [R2+URZ+0x22860], R3 ;  /* 0x02286003020085a7 */ /* 0x000ea4000800007f */
[----:B--2---:R-:W-:Y:S05]  /*f700*/  @!P0 BRA `(.L_x_489) ;  /* 0xfffffffc00f08947 */ /* 0x004fea000383ffff */
[----:B------:R-:W-:Y:S05]  /*f710*/  BRA `(.L_x_571) ;  /* 0xffffffd000387947 */ /* 0x000fea000383ffff */
.L_x_500:
[----:B0-----:R0:W1:Y:S02]  /*f720*/  SYNCS.PHASECHK.TRANS64.TRYWAIT P0, [R2+URZ+0x22840], R3 ;  /* 0x02284003020075a7 */ /* 0x001064000800017f */
[----:B-1----:R-:W-:Y:S05]  /*f730*/  @!P0 NANOSLEEP.SYNCS 0x989680 ;  /* 0x009896800000895d */ /* 0x002fea0003900000 */
[----:B------:R-:W1:Y:S02]  /*f740*/  @!P0 SYNCS.PHASECHK.TRANS64 P0, [R2+URZ+0x22840], R3 ;  /* 0x02284003020085a7 */ /* 0x000e64000800007f */
[----:B-1----:R-:W-:Y:S05]  /*f750*/  @!P0 BRA `(.L_x_500) ;  /* 0xfffffffc00f08947 */ /* 0x002fea000383ffff */
[----:B------:R-:W-:Y:S05]  /*f760*/  BRA `(.L_x_572) ;  /* 0xffffffd800247947 */ /* 0x000fea000383ffff */
.L_x_505:
[----:B-1----:R1:W2:Y:S02]  /*f770*/  SYNCS.PHASECHK.TRANS64.TRYWAIT P0, [R2+URZ+0x22860], R3 ;  /* 0x02286003020075a7 */ /* 0x0022a4000800017f */
[----:B--2---:R-:W-:Y:S05]  /*f780*/  @!P0 NANOSLEEP.SYNCS 0x989680 ;  /* 0x009896800000895d */ /* 0x004fea0003900000 */
[----:B------:R-:W2:Y:S02]  /*f790*/  @!P0 SYNCS.PHASECHK.TRANS64 P0, [R2+URZ+0x22860], R3 ;  /* 0x02286003020085a7 */ /* 0x000ea4000800007f */
[----:B--2---:R-:W-:Y:S05]  /*f7a0*/  @!P0 BRA `(.L_x_505) ;  /* 0xfffffffc00f08947 */ /* 0x004fea000383ffff */
[----:B------:R-:W-:Y:S05]  /*f7b0*/  BRA `(.L_x_573) ;  /* 0xffffffd800ac7947 */ /* 0x000fea000383ffff */
.L_x_517:
[----:B------:R-:W-:Y:S01]  /*f7c0*/  BSSY B0, `(.L_x_574) ;  /* 0x0000008000007945 */ /* 0x000fe20003800000 */
[----:B------:R-:W-:Y:S02]  /*f7d0*/  IMAD.MOV.U32 R13, RZ, RZ, R16 ;  /* 0x000000ffff0d7224 */ /* 0x000fe400078e0010 */
[----:B0-----:R-:W-:Y:S02]  /*f7e0*/  IMAD.MOV.U32 R12, RZ, RZ, RZ ;  /* 0x000000ffff0c7224 */ /* 0x001fe400078e00ff */
[----:B------:R-:W-:Y:S02]  /*f7f0*/  IMAD.MOV.U32 R11, RZ, RZ, 0x1f ;  /* 0x0000001fff0b7424 */ /* 0x000fe400078e00ff */
[----:B------:R-:W-:-:S07]  /*f800*/  IMAD.MOV.U32 R15, RZ, RZ, -0x1 ;  /* 0xffffffffff0f7424 */ /* 0x000fce00078e00ff */
[----:B-1---5:R-:W-:Y:S05]  /*f810*/  WARPSYNC.COLLECTIVE R15, `(.L_x_575) ;  /* 0x000000000f087348 */ /* 0x022fea0003c00000 */
[----:B------:R0:W2:Y:S02]  /*f820*/  SHFL.IDX P6, R14, R13, R12, R11 ;  /* 0x0000000c0d0e7389 */ /* 0x0000a400000c000b */
[----:B012--5:R-:W-:Y:S01]  /*f830*/  ENDCOLLECTIVE ;  /* 0x000000000000791b */ /* 0x027fe20003800000 */
.L_x_575:
[----:B------:R-:W-:Y:S05]  /*f840*/  BSYNC B0 ;  /* 0x0000000000007941 */ /* 0x000fea0003800000 */
.L_x_574:
[----:B------:R-:W-:Y:S02]  /*f850*/  IMAD.MOV.U32 R13, RZ, RZ, R16 ;  /* 0x000000ffff0d7224 */ /* 0x000fe400078e0010 */
[----:B------:R-:W-:Y:S02]  /*f860*/  IMAD.MOV.U32 R12, RZ, RZ, 0x1 ;  /* 0x00000001ff0c7424 */ /* 0x000fe400078e00ff */
[----:B------:R-:W-:Y:S02]  /*f870*/  IMAD.MOV.U32 R11, RZ, RZ, 0x1f ;  /* 0x0000001fff0b7424 */ /* 0x000fe400078e00ff */
[----:B------:R-:W-:Y:S02]  /*f880*/  IMAD.MOV.U32 R15, RZ, RZ, -0x1 ;  /* 0xffffffffff0f7424 */ /* 0x000fe400078e00ff */
[----:B------:R-:W-:Y:S02]  /*f890*/  IMAD.IADD R5, R19, 0x1, R6 ;  /* 0x0000000113057824 */ /* 0x000fe400078e0206 */
[----:B------:R-:W-:-:S07]  /*f8a0*/  IMAD.MOV.U32 R0, RZ, RZ, R14 ;  /* 0x000000ffff007224 */ /* 0x000fce00078e000e */
[----:B------:R-:W-:Y:S05]  /*f8b0*/  WARPSYNC.COLLECTIVE R15, `(.L_x_576) ;  /* 0x000000000f087348 */ /* 0x000fea0003c00000 */
[----:B------:R0:W1:Y:S02]  /*f8c0*/  SHFL.IDX P6, R14, R13, R12, R11 ;  /* 0x0000000c0d0e7389 */ /* 0x00006400000c000b */
[----:B01----:R-:W-:Y:S01]  /*f8d0*/  ENDCOLLECTIVE ;  /* 0x000000000000791b */ /* 0x003fe20003800000 */
.L_x_576:
[----:B------:R-:W-:Y:S02]  /*f8e0*/  ULDC UR4, c[0x0][0xc3c] ;  /* 0x00030f0000047ab9 */ /* 0x000fe40000000800 */
[----:B------:R-:W-:-:S13]  /*f8f0*/  ISETP.GE.OR P1, PT, R5, UR4, !P0 ;  /* 0x0000000405007c0c */ /* 0x000fda000c726670 */
[----:B------:R-:W0:Y:S01]  /*f900*/  @!P1 LDC.64 R2, c[0x0][0xc80] ;  /* 0x00032000ff029b82 */ /* 0x000e220000000a00 */
[----:B------:R-:W-:Y:S02]  /*f910*/  IMAD.MOV.U32 R11, RZ, RZ, RZ ;  /* 0x000000ffff0b7224 */ /* 0x000fe400078e00ff */
[----:B------:R-:W-:Y:S02]  /*f920*/  IMAD.MOV.U32 R4, RZ, RZ, R14 ;  /* 0x000000ffff047224 */ /* 0x000fe400078e000e */
[----:B0-----:R-:W-:-:S06]  /*f930*/  @!P1 IMAD.WIDE R2, R5, 0x4, R2 ;  /* 0x0000000405029825 */ /* 0x001fcc00078e0202 */
[----:B------:R0:W2:Y:S01]  /*f940*/  @!P1 LDG.E R3, desc[UR40][R2.64] ;  /* 0x0000002802039981 */ /* 0x0000a2000c1e1900 */
[C---:B------:R-:W-:Y:S02]  /*f950*/  ISETP.GE.U32.AND P2, PT, R6.reuse, 0x2, PT ;  /* 0x000000020600780c */ /* 0x040fe40003f46070 */
[C---:B------:R-:W-:Y:S02]  /*f960*/  ISETP.GE.U32.AND P3, PT, R6.reuse, 0x4, PT ;  /* 0x000000040600780c */ /* 0x040fe40003f66070 */
[C---:B------:R-:W-:Y:S02]  /*f970*/  ISETP.GE.U32.AND P4, PT, R6.reuse, 0x8, PT ;  /* 0x000000080600780c */ /* 0x040fe40003f86070 */
[C---:B------:R-:W-:Y:S01]  /*f980*/  ISETP.GE.U32.AND P5, PT, R6.reuse, 0x10, PT ;  /* 0x000000100600780c */ /* 0x040fe20003fa6070 */
[----:B0-----:R-:W-:Y:S02]  /*f990*/  IMAD.MOV.U32 R2, RZ, RZ, RZ ;  /* 0x000000ffff027224 */ /* 0x001fe400078e00ff */
[----:B--2---:R-:W-:Y:S01]  /*f9a0*/  @!P1 IMAD.MOV.U32 R2, RZ, RZ, R3 ;  /* 0x000000ffff029224 */ /* 0x004fe200078e0003 */
[----:B------:R-:W-:-:S03]  /*f9b0*/  ISETP.NE.AND P1, PT, R6, RZ, PT ;  /* 0x000000ff0600720c */ /* 0x000fc60003f25270 */
[----:B------:R-:W-:-:S10]  /*f9c0*/  IMAD.MOV.U32 R13, RZ, RZ, R2 ;  /* 0x000000ffff0d7224 */ /* 0x000fd400078e0002 */
[----:B------:R-:W-:Y:S05]  /*f9d0*/  WARPSYNC.COLLECTIVE R15, `(.L_x_577) ;  /* 0x000000000f087348 */ /* 0x000fea0003c00000 */
[----:B------:R0:W1:Y:S02]  /*f9e0*/  SHFL.UP P6, R14, R13, R12, R11 ;  /* 0x0400000c0d0e7389 */ /* 0x00006400000c000b */
[----:B01----:R-:W-:Y:S01]  /*f9f0*/  ENDCOLLECTIVE ;  /* 0x000000000000791b */ /* 0x003fe20003800000 */
.L_x_577:
[----:B------:R-:W-:Y:S01]  /*fa00*/  IMAD.MOV.U32 R12, RZ, RZ, 0x2 ;  /* 0x00000002ff0c7424 */ /* 0x000fe200078e00ff */
[----:B------:R-:W-:-:S05]  /*fa10*/  SEL R5, R14, RZ, P1 ;  /* 0x000000ff0e057207 */ /* 0x000fca0000800000 */
[----:B------:R-:W-:-:S04]  /*fa20*/  IMAD.IADD R3, R2, 0x1, R5 ;  /* 0x0000000102037824 */ /* 0x000fc800078e0205 */
[----:B------:R-:W-:-:S07]  /*fa30*/  IMAD.MOV.U32 R13, RZ, RZ, R3 ;  /* 0x000000ffff0d7224 */ /* 0x000fce00078e0003 */
[----:B------:R-:W-:Y:S05]  /*fa40*/  WARPSYNC.COLLECTIVE R15, `(.L_x_578) ;  /* 0x000000000f087348 */ /* 0x000fea0003c00000 */
[----:B------:R0:W1:Y:S02]  /*fa50*/  SHFL.UP P6, R14, R13, R12, R11 ;  /* 0x0400000c0d0e7389 */ /* 0x00006400000c000b */
[----:B01----:R-:W-:Y:S01]  /*fa60*/  ENDCOLLECTIVE ;  /* 0x000000000000791b */ /* 0x003fe20003800000 */
.L_x_578:
[----:B------:R-:W-:Y:S01]  /*fa70*/  IMAD.MOV.U32 R12, RZ, RZ, 0x4 ;  /* 0x00000004ff0c7424 */ /* 0x000fe200078e00ff */
[----:B------:R-:W-:-:S05]  /*fa80*/  SEL R14, R14, RZ, P2 ;  /* 0x000000ff0e0e7207 */ /* 0x000fca0001000000 */
[----:B------:R-:W-:-:S04]  /*fa90*/  IMAD.IADD R3, R3, 0x1, R14 ;  /* 0x0000000103037824 */ /* 0x000fc800078e020e */
[----:B------:R-:W-:-:S07]  /*faa0*/  IMAD.MOV.U32 R13, RZ, RZ, R3 ;  /* 0x000000ffff0d7224 */ /* 0x000fce00078e0003 */
[----:B------:R-:W-:Y:S05]  /*fab0*/  WARPSYNC.COLLECTIVE R15, `(.L_x_579) ;  /* 0x000000000f087348 */ /* 0x000fea0003c00000 */
[----:B------:R0:W1:Y:S02]  /*fac0*/  SHFL.UP P6, R14, R13, R12, R11 ;  /* 0x0400000c0d0e7389 */ /* 0x00006400000c000b */
[----:B01----:R-:W-:Y:S01]  /*fad0*/  ENDCOLLECTIVE ;  /* 0x000000000000791b */ /* 0x003fe20003800000 */
.L_x_579:
[----:B------:R-:W-:Y:S01]  /*fae0*/  IMAD.MOV.U32 R12, RZ, RZ, 0x8 ;  /* 0x00000008ff0c7424 */ /* 0x000fe200078e00ff */
[----:B------:R-:W-:-:S05]  /*faf0*/  SEL R14, R14, RZ, P3 ;  /* 0x000000ff0e0e7207 */ /* 0x000fca0001800000 */
[----:B------:R-:W-:-:S04]  /*fb00*/  IMAD.IADD R3, R3, 0x1, R14 ;  /* 0x0000000103037824 */ /* 0x000fc800078e020e */
[----:B------:R-:W-:-:S07]  /*fb10*/  IMAD.MOV.U32 R13, RZ, RZ, R3 ;  /* 0x000000ffff0d7224 */ /* 0x000fce00078e0003 */
[----:B------:R-:W-:Y:S05]  /*fb20*/  WARPSYNC.COLLECTIVE R15, `(.L_x_580) ;  /* 0x000000000f087348 */ /* 0x000fea0003c00000 */
[----:B------:R0:W1:Y:S02]  /*fb30*/  SHFL.UP P6, R14, R13, R12, R11 ;  /* 0x0400000c0d0e7389 */ /* 0x00006400000c000b */
[----:B01----:R-:W-:Y:S01]  /*fb40*/  ENDCOLLECTIVE ;  /* 0x000000000000791b */ /* 0x003fe20003800000 */
.L_x_580:
[----:B------:R-:W-:Y:S01]  /*fb50*/  IMAD.MOV.U32 R12, RZ, RZ, 0x10 ;  /* 0x00000010ff0c7424 */ /* 0x000fe200078e00ff */
[----:B------:R-:W-:-:S05]  /*fb60*/  SEL R14, R14, RZ, P4 ;  /* 0x000000ff0e0e7207 */ /* 0x000fca0002000000 */
[----:B------:R-:W-:-:S04]  /*fb70*/  IMAD.IADD R3, R3, 0x1, R14 ;  /* 0x0000000103037824 */ /* 0x000fc800078e020e */
[----:B------:R-:W-:-:S07]  /*fb80*/  IMAD.MOV.U32 R13, RZ, RZ, R3 ;  /* 0x000000ffff0d7224 */ /* 0x000fce00078e0003 */
[----:B------:R-:W-:Y:S05]  /*fb90*/  WARPSYNC.COLLECTIVE R15, `(.L_x_581) ;  /* 0x000000000f087348 */ /* 0x000fea0003c00000 */
[----:B------:R0:W1:Y:S02]  /*fba0*/  SHFL.UP P6, R14, R13, R12, R11 ;  /* 0x0400000c0d0e7389 */ /* 0x00006400000c000b */
[----:B01----:R-:W-:Y:S01]  /*fbb0*/  ENDCOLLECTIVE ;  /* 0x000000000000791b */ /* 0x003fe20003800000 */
.L_x_581:
[----:B------:R-:W-:Y:S02]  /*fbc0*/  IMAD.MOV.U32 R12, RZ, RZ, 0x1f ;  /* 0x0000001fff0c7424 */ /* 0x000fe400078e00ff */
[----:B------:R-:W-:Y:S01]  /*fbd0*/  IMAD.MOV.U32 R11, RZ, RZ, 0x1f ;  /* 0x0000001fff0b7424 */ /* 0x000fe200078e00ff */
[----:B------:R-:W-:-:S05]  /*fbe0*/  SEL R14, R14, RZ, P5 ;  /* 0x000000ff0e0e7207 */ /* 0x000fca0002800000 */
[----:B------:R-:W-:-:S04]  /*fbf0*/  IMAD.IADD R3, R3, 0x1, R14 ;  /* 0x0000000103037824 */ /* 0x000fc800078e020e */
[----:B------:R-:W-:-:S07]  /*fc00*/  IMAD.MOV.U32 R13, RZ, RZ, R3 ;  /* 0x000000ffff0d7224 */ /* 0x000fce00078e0003 */
[----:B------:R-:W-:Y:S05]  /*fc10*/  WARPSYNC.COLLECTIVE R15, `(.L_x_582) ;  /* 0x000000000f087348 */ /* 0x000fea0003c00000 */
[----:B------:R0:W1:Y:S02]  /*fc20*/  SHFL.IDX P6, R14, R13, R12, R11 ;  /* 0x0000000c0d0e7389 */ /* 0x00006400000c000b */
[----:B01----:R-:W-:Y:S01]  /*fc30*/  ENDCOLLECTIVE ;  /* 0x000000000000791b */ /* 0x003fe20003800000 */
.L_x_582:
[----:B------:R-:W-:Y:S05]  /*fc40*/  BRA `(.L_x_583) ;  /* 0xffffffe0001c7947 */ /* 0x000fea000383ffff */
.L_x_522:
[----:B------:R-:W-:Y:S01]  /*fc50*/  BSSY B0, `(.L_x_584) ;  /* 0x0000008000007945 */ /* 0x000fe20003800000 */
[----:B-----5:R-:W-:Y:S02]  /*fc60*/  IMAD.MOV.U32 R13, RZ, RZ, R2 ;  /* 0x000000ffff0d7224 */ /* 0x020fe400078e0002 */
[----:B0-----:R-:W-:Y:S02]  /*fc70*/  IMAD.MOV.U32 R12, RZ, RZ, 0x1 ;  /* 0x00000001ff0c7424 */ /* 0x001fe400078e00ff */
[----:B------:R-:W-:Y:S02]  /*fc80*/  IMAD.MOV.U32 R11, RZ, RZ, RZ ;  /* 0x000000ffff0b7224 */ /* 0x000fe400078e00ff */
[----:B------:R-:W-:-:S07]  /*fc90*/  IMAD.MOV.U32 R15, RZ, RZ, -0x1 ;  /* 0xffffffffff0f7424 */ /* 0x000fce00078e00ff */
[----:B-12---:R-:W-:Y:S05]  /*fca0*/  WARPSYNC.COLLECTIVE R15, `(.L_x_585) ;  /* 0x000000000f087348 */ /* 0x006fea0003c00000 */
[----:B------:R0:W3:Y:S02]  /*fcb0*/  SHFL.UP P6, R14, R13, R12, R11 ;  /* 0x0400000c0d0e7389 */ /* 0x0000e400000c000b */
[----:B0123--:R-:W-:Y:S01]  /*fcc0*/  ENDCOLLECTIVE ;  /* 0x000000000000791b */ /* 0x00ffe20003800000 */
.L_x_585:
[----:B------:R-:W-:Y:S05]  /*fcd0*/  BSYNC B0 ;  /* 0x0000000000007941 */ /* 0x000fea0003800000 */
.L_x_584:
[----:B------:R-:W-:Y:S01]  /*fce0*/  SEL R3, R14, RZ, P1 ;  /* 0x000000ff0e037207 */ /* 0x000fe20000800000 */
[----:B------:R-:W-:Y:S02]  /*fcf0*/  IMAD.MOV.U32 R12, RZ, RZ, 0x2 ;  /* 0x00000002ff0c7424 */ /* 0x000fe400078e00ff */
[----:B------:R-:W-:Y:S02]  /*fd00*/  IMAD.MOV.U32 R11, RZ, RZ, RZ ;  /* 0x000000ffff0b7224 */ /* 0x000fe400078e00ff */
[----:B------:R-:W-:Y:S02]  /*fd10*/  IMAD.IADD R3, R2, 0x1, R3 ;  /* 0x0000000102037824 */ /* 0x000fe400078e0203 */
[----:B------:R-:W-:Y:S02]  /*fd20*/  IMAD.MOV.U32 R15, RZ, RZ, -0x1 ;  /* 0xffffffffff0f7424 */ /* 0x000fe400078e00ff */
[----:B------:R-:W-:-:S07]  /*fd30*/  IMAD.MOV.U32 R13, RZ, RZ, R3 ;  /* 0x000000ffff0d7224 */ /* 0x000fce00078e0003 */
[----:B------:R-:W-:Y:S05]  /*fd40*/  WARPSYNC.COLLECTIVE R15, `(.L_x_586) ;  /* 0x000000000f087348 */ /* 0x000fea0003c00000 */
[----:B------:R0:W1:Y:S02]  /*fd50*/  SHFL.UP P6, R14, R13, R12, R11 ;  /* 0x0400000c0d0e7389 */ /* 0x00006400000c000b */
[----:B01----:R-:W-:Y:S01]  /*fd60*/  ENDCOLLECTIVE ;  /* 0x000000000000791b */ /* 0x003fe20003800000 */
.L_x_586:
[----:B------:R-:W-:Y:S01]  /*fd70*/  IMAD.MOV.U32 R12, RZ, RZ, 0x4 ;  /* 0x00000004ff0c7424 */ /* 0x000fe200078e00ff */
[----:B------:R-:W-:-:S05]  /*fd80*/  SEL R14, R14, RZ, P2 ;  /* 0x000000ff0e0e7207 */ /* 0x000fca0001000000 */
[----:B------:R-:W-:-:S04]  /*fd90*/  IMAD.IADD R3, R3, 0x1, R14 ;  /* 0x0000000103037824 */ /* 0x000fc800078e020e */
[----:B------:R-:W-:-:S07]  /*fda0*/  IMAD.MOV.U32 R13, RZ, RZ, R3 ;  /* 0x000000ffff0d7224 */ /* 0x000fce00078e0003 */
[----:B------:R-:W-:Y:S05]  /*fdb0*/  WARPSYNC.COLLECTIVE R15, `(.L_x_587) ;  /* 0x000000000f087348 */ /* 0x000fea0003c00000 */
[----:B------:R0:W1:Y:S02]  /*fdc0*/  SHFL.UP P6, R14, R13, R12, R11 ;  /* 0x0400000c0d0e7389 */ /* 0x00006400000c000b */
[----:B01----:R-:W-:Y:S01]  /*fdd0*/  ENDCOLLECTIVE ;  /* 0x000000000000791b */ /* 0x003fe20003800000 */
.L_x_587:
[----:B------:R-:W-:Y:S01]  /*fde0*/  IMAD.MOV.U32 R12, RZ, RZ, 0x8 ;  /* 0x00000008ff0c7424 */ /* 0x000fe200078e00ff */
[----:B------:R-:W-:-:S05]  /*fdf0*/  SEL R14, R14, RZ, P3 ;  /* 0x000000ff0e0e7207 */ /* 0x000fca0001800000 */
[----:B------:R-:W-:-:S04]  /*fe00*/  IMAD.IADD R3, R3, 0x1, R14 ;  /* 0x0000000103037824 */ /* 0x000fc800078e020e */
[----:B------:R-:W-:-:S07]  /*fe10*/  IMAD.MOV.U32 R13, RZ, RZ, R3 ;  /* 0x000000ffff0d7224 */ /* 0x000fce00078e0003 */
[----:B------:R-:W-:Y:S05]  /*fe20*/  WARPSYNC.COLLECTIVE R15, `(.L_x_588) ;  /* 0x000000000f087348 */ /* 0x000fea0003c00000 */
[----:B------:R0:W1:Y:S02]  /*fe30*/  SHFL.UP P6, R14, R13, R12, R11 ;  /* 0x0400000c0d0e7389 */ /* 0x00006400000c000b */
[----:B01----:R-:W-:Y:S01]  /*fe40*/  ENDCOLLECTIVE ;  /* 0x000000000000791b */ /* 0x003fe20003800000 */
.L_x_588:
[----:B------:R-:W-:Y:S01]  /*fe50*/  IMAD.MOV.U32 R12, RZ, RZ, 0x10 ;  /* 0x00000010ff0c7424 */ /* 0x000fe200078e00ff */
[----:B------:R-:W-:-:S05]  /*fe60*/  SEL R14, R14, RZ, P4 ;  /* 0x000000ff0e0e7207 */ /* 0x000fca0002000000 */
[----:B------:R-:W-:-:S04]  /*fe70*/  IMAD.IADD R3, R3, 0x1, R14 ;  /* 0x0000000103037824 */ /* 0x000fc800078e020e */
[----:B------:R-:W-:-:S07]  /*fe80*/  IMAD.MOV.U32 R13, RZ, RZ, R3 ;  /* 0x000000ffff0d7224 */ /* 0x000fce00078e0003 */
[----:B------:R-:W-:Y:S05]  /*fe90*/  WARPSYNC.COLLECTIVE R15, `(.L_x_589) ;  /* 0x000000000f087348 */ /* 0x000fea0003c00000 */
[----:B------:R0:W1:Y:S02]  /*fea0*/  SHFL.UP P6, R14, R13, R12, R11 ;  /* 0x0400000c0d0e7389 */ /* 0x00006400000c000b */
[----:B01----:R-:W-:Y:S01]  /*feb0*/  ENDCOLLECTIVE ;  /* 0x000000000000791b */ /* 0x003fe20003800000 */
.L_x_589:
        /* <DEDUP_REMOVED lines=8> */
.L_x_590:
[----:B------:R-:W-:Y:S05]  /*ff40*/  BRA `(.L_x_591) ;  /* 0xffffffdc00f87947 */ /* 0x000fea000383ffff */
.L_x_524:
[----:B------:R-:W-:Y:S01]  /*ff50*/  BSSY B0, `(.L_x_592) ;  /* 0x0000006000007945 */ /* 0x000fe20003800000 */
[----:B------:R-:W-:Y:S01]  /*ff60*/  PLOP3.LUT P6, PT, P6, PT, PT, 0x8, 0x0 ;  /* 0x000000000000781c */ /* 0x000fe200037ce170 */
[----:B------:R-:W-:-:S12]  /*ff70*/  IMAD.MOV.U32 R15, RZ, RZ, -0x1 ;  /* 0xffffffffff0f7424 */ /* 0x000fd800078e00ff */
[----:B01---5:R-:W-:Y:S05]  /*ff80*/  WARPSYNC.COLLECTIVE R15, `(.L_x_593) ;  /* 0x000000000f087348 */ /* 0x023fea0003c00000 */
[----:B------:R-:W-:Y:S01]  /*ff90*/  VOTE.ANY R14, PT, P6 ;  /* 0x00000000000e7806 */ /* 0x000fe200030e0100 */
[----:B01---5:R-:W-:Y:S06]  /*ffa0*/  ENDCOLLECTIVE ;  /* 0x000000000000791b */ /* 0x023fec0003800000 */
.L_x_593:
[----:B------:R-:W-:Y:S05]  /*ffb0*/  BSYNC B0 ;  /* 0x0000000000007941 */ /* 0x000fea0003800000 */
.L_x_592:
[----:B------:R-:W-:Y:S02]  /*ffc0*/  IMAD.MOV.U32 R5, RZ, RZ, R14 ;  /* 0x000000ffff057224 */ /* 0x000fe400078e000e */
[----:B------:R-:W-:Y:S02]  /*ffd0*/  IMAD.MOV.U32 R13, RZ, RZ, R2 ;  /* 0x000000ffff0d7224 */ /* 0x000fe400078e0002 */
[----:B------:R-:W0:Y:S01]  /*ffe0*/  POPC R4, R5 ;  /* 0x0000000500047309 */ /* 0x000e220000000000 */
[----:B------:R-:W-:Y:S02]  /*fff0*/  IMAD.MOV.U32 R11, RZ, RZ, 0x1f ;  /* 0x0000001fff0b7424 */ /* 0x000fe400078e00ff */
[----:B------:R-:W-:Y:S02]  /*10000*/  IMAD.MOV.U32 R15, RZ, RZ, -0x1 ;  /* 0xffffffffff0f7424 */ /* 0x000fe400078e00ff */
[----:B0-----:R-:W-:-:S07]  /*10010*/  IMAD.MOV.U32 R12, RZ, RZ, R4 ;  /* 0x000000ffff0c7224 */ /* 0x001fce00078e0004 */
[----:B------:R-:W-:Y:S05]  /*10020*/  WARPSYNC.COLLECTIVE R15, `(.L_x_594) ;  /* 0x000000000f087348 */ /* 0x000fea0003c00000 */
[----:B------:R0:W1:Y:S02]  /*10030*/  SHFL.IDX P6, R14, R13, R12, R11 ;  /* 0x0000000c0d0e7389 */ /* 0x00006400000c000b */
[----:B01----:R-:W-:Y:S01]  /*10040*/  ENDCOLLECTIVE ;  /* 0x000000000000791b */ /* 0x003fe20003800000 */
.L_x_594:
[----:B------:R-:W-:Y:S01]  /*10050*/  IMAD.MOV.U32 R17, RZ, RZ, R14 ;  /* 0x000000ffff117224 */ /* 0x000fe200078e000e */
[----:B------:R-:W-:Y:S06]  /*10060*/  BRA `(.L_x_595) ;  /* 0xffffffdc00e87947 */ /* 0x000fec000383ffff */
.L_x_526:
[----:B------:R-:W-:Y:S01]  /*10070*/  BSSY B0, `(.L_x_596) ;  /* 0x0000007000007945 */ /* 0x000fe20003800000 */
[----:B------:R-:W-:Y:S02]  /*10080*/  IMAD.MOV.U32 R13, RZ, RZ, R3 ;  /* 0x000000ffff0d7224 */ /* 0x000fe400078e0003 */
[----:B------:R-:W-:Y:S02]  /*10090*/  IMAD.MOV.U32 R11, RZ, RZ, 0x1f ;  /* 0x0000001fff0b7424 */ /* 0x000fe400078e00ff */
[----:B------:R-:W-:-:S07]  /*100a0*/  IMAD.MOV.U32 R15, RZ, RZ, -0x1 ;  /* 0xffffffffff0f7424 */ /* 0x000fce00078e00ff */
[----:B-123-5:R-:W-:Y:S05]  /*100b0*/  WARPSYNC.COLLECTIVE R15, `(.L_x_597) ;  /* 0x000000000f087348 */ /* 0x02efea0003c00000 */
[----:B------:R0:W4:Y:S02]  /*100c0*/  SHFL.IDX P6, R14, R13, R12, R11 ;  /* 0x0000000c0d0e7389 */ /* 0x00012400000c000b */
[----:B012345:R-:W-:Y:S01]  /*100d0*/  ENDCOLLECTIVE ;  /* 0x000000000000791b */ /* 0x03ffe20003800000 */
.L_x_597:
[----:B------:R-:W-:Y:S05]  /*100e0*/  BSYNC B0 ;  /* 0x0000000000007941 */ /* 0x000fea0003800000 */
.L_x_596:
[----:B------:R-:W-:Y:S05]  /*100f0*/  BRA `(.L_x_525) ;  /* 0xffffffdc00e07947 */ /* 0x000fea000383ffff */
.L_x_530:
[----:B0-----:R0:W1:Y:S02]  /*10100*/  SYNCS.PHASECHK.TRANS64.TRYWAIT P0, [R0+URZ+0x22820], R3 ;  /* 0x02282003000075a7 */ /* 0x001064000800017f */
[----:B-1----:R-:W-:Y:S05]  /*10110*/  @!P0 NANOSLEEP.SYNCS 0x989680 ;  /* 0x009896800000895d */ /* 0x002fea0003900000 */
[----:B------:R-:W1:Y:S02]  /*10120*/  @!P0 SYNCS.PHASECHK.TRANS64 P0, [R0+URZ+0x22820], R3 ;  /* 0x02282003000085a7 */ /* 0x000e64000800007f */
[----:B-1----:R-:W-:Y:S05]  /*10130*/  @!P0 BRA `(.L_x_530) ;  /* 0xfffffffc00f08947 */ /* 0x002fea000383ffff */
[----:B------:R-:W-:Y:S05]  /*10140*/  BRA `(.L_x_598) ;  /* 0xffffffe000d47947 */ /* 0x000fea000383ffff */
.L_x_531:
[----:B------:R-:W1:Y:S01]  /*10150*/  S2R R2, SR_TID.X ;  /* 0x0000000000027919 */ /* 0x000e620000002100 */
[----:B------:R-:W-:Y:S01]  /*10160*/  BSSY B0, `(.L_x_599) ;  /* 0x000000a000007945 */ /* 0x000fe20003800000 */
[----:B------:R-:W-:Y:S02]  /*10170*/  IMAD.MOV.U32 R12, RZ, RZ, RZ ;  /* 0x000000ffff0c7224 */ /* 0x000fe400078e00ff */
[----:B------:R-:W-:Y:S02]  /*10180*/  IMAD.MOV.U32 R11, RZ, RZ, 0x1f ;  /* 0x0000001fff0b7424 */ /* 0x000fe400078e00ff */
[----:B------:R-:W-:Y:S01]  /*10190*/  IMAD.MOV.U32 R15, RZ, RZ, -0x1 ;  /* 0xffffffffff0f7424 */ /* 0x000fe200078e00ff */
[----:B-1----:R-:W-:-:S04]  /*101a0*/  SHF.R.U32.HI R2, RZ, 0x5, R2 ;  /* 0x00000005ff027819 */ /* 0x002fc80000011602 */
[----:B------:R-:W-:-:S05]  /*101b0*/  LOP3.LUT R2, R2, 0x3, RZ, 0xc0, !PT ;  /* 0x0000000302027812 */ /* 0x000fca00078ec0ff */
[----:B------:R-:W-:-:S07]  /*101c0*/  IMAD.MOV.U32 R13, RZ, RZ, R2 ;  /* 0x000000ffff0d7224 */ /* 0x000fce00078e0002 */
[----:B0----5:R-:W-:Y:S05]  /*101d0*/  WARPSYNC.COLLECTIVE R15, `(.L_x_600) ;  /* 0x000000000f087348 */ /* 0x021fea0003c00000 */
[----:B------:R1:W2:Y:S02]  /*101e0*/  SHFL.IDX P6, R14, R13, R12, R11 ;  /* 0x0000000c0d0e7389 */ /* 0x0002a400000c000b */
[----:B012--5:R-:W-:Y:S01]  /*101f0*/  ENDCOLLECTIVE ;  /* 0x000000000000791b */ /* 0x027fe20003800000 */
.L_x_600:
[----:B------:R-:W-:Y:S05]  /*10200*/  BSYNC B0 ;  /* 0x0000000000007941 */ /* 0x000fea0003800000 */
.L_x_599:
[----:B------:R-:W-:Y:S05]  /*10210*/  BRA `(.L_x_601) ;  /* 0xffffffe000bc7947 */ /* 0x000fea000383ffff */
.L_x_534:
[----:B------:R-:W-:Y:S01]  /*10220*/  BSSY B1, `(.L_x_602) ;  /* 0x0000006000017945 */ /* 0x000fe20003800000 */
[----:B------:R-:W-:-:S07]  /*10230*/  IMAD.MOV.U32 R15, RZ, RZ, -0x1 ;  /* 0xffffffffff0f7424 */ /* 0x000fce00078e00ff */
[----:B01---5:R-:W-:Y:S05]  /*10240*/  WARPSYNC.COLLECTIVE R15, `(.L_x_603) ;  /* 0x000000000f0c7348 */ /* 0x023fea0003c00000 */
[----:B------:R-:W-:Y:S02]  /*10250*/  ELECT P6, UR62, PT ;  /* 0x00000000003e782f */ /* 0x000fe400038c0000 */
[----:B------:R-:W-:Y:S01]  /*10260*/  MOV R14, UR62 ;  /* 0x0000003e000e7c02 */ /* 0x000fe20008000f00 */
[----:B01---5:R-:W-:Y:S10]  /*10270*/  ENDCOLLECTIVE ;  /* 0x000000000000791b */ /* 0x023ff40003800000 */
.L_x_603:
[----:B------:R-:W-:Y:S05]  /*10280*/  BSYNC B1 ;  /* 0x0000000000017941 */ /* 0x000fea0003800000 */
.L_x_602:
[----:B------:R-:W-:Y:S05]  /*10290*/  BRA `(.L_x_604) ;  /* 0xffffffe000b47947 */ /* 0x000fea000383ffff */
.L_x_536:
[----:B0-----:R0:W1:Y:S02]  /*102a0*/  SYNCS.PHASECHK.TRANS64.TRYWAIT P0, [R6+URZ], R5 ;  /* 0x00000005060075a7 */ /* 0x001064000800017f */
[----:B-1----:R-:W-:Y:S05]  /*102b0*/  @!P0 NANOSLEEP.SYNCS 0x989680 ;  /* 0x009896800000895d */ /* 0x002fea0003900000 */
[----:B------:R-:W1:Y:S02]  /*102c0*/  @!P0 SYNCS.PHASECHK.TRANS64 P0, [R6+URZ], R5 ;  /* 0x00000005060085a7 */ /* 0x000e64000800007f */
[----:B-1----:R-:W-:Y:S05]  /*102d0*/  @!P0 BRA `(.L_x_536) ;  /* 0xfffffffc00f08947 */ /* 0x002fea000383ffff */
[----:B------:R-:W-:Y:S05]  /*102e0*/  BRA `(.L_x_605) ;  /* 0xffffffe000f07947 */ /* 0x000fea000383ffff */
.L_x_537:
[----:B-1----:R1:W2:Y:S02]  /*102f0*/  SYNCS.PHASECHK.TRANS64.TRYWAIT P0, [R7+URZ], R2 ;  /* 0x00000002070075a7 */ /* 0x0022a4000800017f */
[----:B--2---:R-:W-:Y:S05]  /*10300*/  @!P0 NANOSLEEP.SYNCS 0x989680 ;  /* 0x009896800000895d */ /* 0x004fea0003900000 */
[----:B------:R-:W2:Y:S02]  /*10310*/  @!P0 SYNCS.PHASECHK.TRANS64 P0, [R7+URZ], R2 ;  /* 0x00000002070085a7 */ /* 0x000ea4000800007f */
[----:B--2---:R-:W-:Y:S05]  /*10320*/  @!P0 BRA `(.L_x_537) ;  /* 0xfffffffc00f08947 */ /* 0x004fea000383ffff */
[----:B------:R-:W-:Y:S05]  /*10330*/  BRA `(.L_x_606) ;  /* 0xffffffe000e47947 */ /* 0x000fea000383ffff */
.L_x_539:
[----:B--2---:R2:W3:Y:S02]  /*10340*/  SYNCS.PHASECHK.TRANS64.TRYWAIT P0, [R4+URZ], R5 ;  /* 0x00000005040075a7 */ /* 0x0044e4000800017f */
[----:B---3--:R-:W-:Y:S05]  /*10350*/  @!P0 NANOSLEEP.SYNCS 0x989680 ;  /* 0x009896800000895d */ /* 0x008fea0003900000 */
[----:B------:R-:W3:Y:S02]  /*10360*/  @!P0 SYNCS.PHASECHK.TRANS64 P0, [R4+URZ], R5 ;  /* 0x00000005040085a7 */ /* 0x000ee4000800007f */
[----:B---3--:R-:W-:Y:S05]  /*10370*/  @!P0 BRA `(.L_x_539) ;  /* 0xfffffffc00f08947 */ /* 0x008fea000383ffff */
[----:B------:R-:W-:Y:S05]  /*10380*/  BRA `(.L_x_607) ;  /* 0xffffffe000ec7947 */ /* 0x000fea000383ffff */
.L_x_608:
        /* <DEDUP_REMOVED lines=15> */
.L_x_6036:


//--------------------- .text._ZN7cutlass13device_kernelIN5flash11enable_sm90INS1_16FlashAttnFwdSm90INS1_25CollectiveMainloopFwdSm90ILi2EN4cute5tupleIJNS5_1CILi1EEES8_S8_EEENS6_IJNS7_ILi128EEENS7_ILi96EEENS7_ILi64EEEEEELi256ENS_10bfloat16_tEfNS_4arch4Sm90ELb0ELb0ELb0ELb1ELb0ELb1ELb0ELb1ELb0ELb1ELb0ELb0EEENS1_21CollectiveEpilogueFwdINS6_IJSA_NS7_ILi256EEESB_EEES9_SE_SG_Li256ELb1ELb1ELb0ELb0EEENS1_36VarlenDynamicPersistentTileSchedulerILi128ELi96ELi256ELi128ELb0ELb1ELb1ELb0ELb1ELb1EEEEEEEEEvNT_6ParamsE --------------------------
	.section	.text._ZN7cutlass13device_kernelIN5flash11enable_sm90INS1_16FlashAttnFwdSm90INS1_25CollectiveMainloopFwdSm90ILi2EN4cute5tupleIJNS5_1CILi1EEES8_S8_EEENS6_IJNS7_ILi128EEENS7_ILi96EEENS7_ILi64EEEEEELi256ENS_10bfloat16_tEfNS_4arch4Sm90ELb0ELb0ELb0ELb1ELb0ELb1ELb0ELb1ELb0ELb1ELb0ELb0EEENS1_21CollectiveEpilogueFwdINS6_IJSA_NS7_ILi256EEESB_EEES9_SE_SG_Li256ELb1ELb1ELb0ELb0EEENS1_36VarlenDynamicPersistentTileSchedulerILi128ELi96ELi256ELi128ELb0ELb1ELb1ELb0ELb1ELb1EEEEEEEEEvNT_6ParamsE,"ax",@progbits
	.align	128
.text._ZN7cutlass13device_kernelIN5flash11enable_sm90INS1_16FlashAttnFwdSm90INS1_25CollectiveMainloopFwdSm90ILi2EN4cute5tupleIJNS5_1CILi1EEES8_S8_EEENS6_IJNS7_ILi128EEENS7_ILi96EEENS7_ILi64EEEEEELi256ENS_10bfloat16_tEfNS_4arch4Sm90ELb0ELb0ELb0ELb1ELb0ELb1ELb0ELb1ELb0ELb1ELb0ELb0EEENS1_21CollectiveEpilogueFwdINS6_IJSA_NS7_ILi256EEESB_EEES9_SE_SG_Li256ELb1ELb1ELb0ELb0EEENS1_36VarlenDynamicPersistentTileSchedulerILi128ELi96ELi256ELi128ELb0ELb1ELb1ELb0ELb1ELb1EEEEEEEEEvNT_6ParamsE:
        .type           _ZN7cutlass13device_kernelIN5flash11enable_sm90INS1_16FlashAttnFwdSm90INS1_25CollectiveMainloopFwdSm90ILi2EN4cute5tupleIJNS5_1CILi1EEES8_S8_EEENS6_IJNS7_ILi128EEENS7_ILi96EEENS7_ILi64EEEEEELi256ENS_10bfloat16_tEfNS_4arch4Sm90ELb0ELb0ELb0ELb1ELb0ELb1ELb0ELb1ELb0ELb1ELb0ELb0EEENS1_21CollectiveEpilogueFwdINS6_IJSA_NS7_ILi256EEESB_EEES9_SE_SG_Li256ELb1ELb1ELb0ELb0EEENS1_36VarlenDynamicPersistentTileSchedulerILi128ELi96ELi256ELi128ELb0ELb1ELb1ELb0ELb1ELb1EEEEEEEEEvNT_6ParamsE,@function
        .size           _ZN7cutlass13device_kernelIN5flash11enable_sm90INS1_16FlashAttnFwdSm90INS1_25CollectiveMainloopFwdSm90ILi2EN4cute5tupleIJNS5_1CILi1EEES8_S8_EEENS6_IJNS7_ILi128EEENS7_ILi96EEENS7_ILi64EEEEEELi256ENS_10bfloat16_tEfNS_4arch4Sm90ELb0ELb0ELb0ELb1ELb0ELb1ELb0ELb1ELb0ELb1ELb0ELb0EEENS1_21CollectiveEpilogueFwdINS6_IJSA_NS7_ILi256EEESB_EEES9_SE_SG_Li256ELb1ELb1ELb0ELb0EEENS1_36VarlenDynamicPersistentTileSchedulerILi128ELi96ELi256ELi128ELb0ELb1ELb1ELb0ELb1ELb1EEEEEEEEEvNT_6ParamsE,(.L_x_6037 - _ZN7cutlass13device_kernelIN5flash11enable_sm90INS1_16FlashAttnFwdSm90INS1_25CollectiveMainloopFwdSm90ILi2EN4cute5tupleIJNS5_1CILi1EEES8_S8_EEENS6_IJNS7_ILi128EEENS7_ILi96EEENS7_ILi64EEEEEELi256ENS_10bfloat16_tEfNS_4arch4Sm90ELb0ELb0ELb0ELb1ELb0ELb1ELb0ELb1ELb0ELb1ELb0ELb0EEENS1_21CollectiveEpilogueFwdINS6_IJSA_NS7_ILi256EEESB_EEES9_SE_SG_Li256ELb1ELb1ELb0ELb0EEENS1_36VarlenDynamicPersistentTileSchedulerILi128ELi96ELi256ELi128ELb0ELb1ELb1ELb0ELb1ELb1EEEEEEEEEvNT_6ParamsE)
        .other          _ZN7cutlass13device_kernelIN5flash11enable_sm90INS1_16FlashAttnFwdSm90INS1_25CollectiveMainloopFwdSm90ILi2EN4cute5tupleIJNS5_1CILi1EEES8_S8_EEENS6_IJNS7_ILi128EEENS7_ILi96EEENS7_ILi64EEEEEELi256ENS_10bfloat16_tEfNS_4arch4Sm90ELb0ELb0ELb0ELb1ELb0ELb1ELb0ELb1ELb0ELb1ELb0ELb0EEENS1_21CollectiveEpilogueFwdINS6_IJSA_NS7_ILi256EEESB_EEES9_SE_SG_Li256ELb1ELb1ELb0ELb0EEENS1_36VarlenDynamicPersistentTileSchedulerILi128ELi96ELi256ELi128ELb0ELb1ELb1ELb0ELb1ELb1EEEEEEEEEvNT_6ParamsE,@"STO_CUDA_ENTRY STV_DEFAULT"
_ZN7cutlass13device_kernelIN5flash11enable_sm90INS1_16FlashAttnFwdSm90INS1_25CollectiveMainloopFwdSm90ILi2EN4cute5tupleIJNS5_1CILi1EEES8_S8_EEENS6_IJNS7_ILi128EEENS7_ILi96EEENS7_ILi64EEEEEELi256ENS_10bfloat16_tEfNS_4arch4Sm90ELb0ELb0ELb0ELb1ELb0ELb1ELb0ELb1ELb0ELb1ELb0ELb0EEENS1_21CollectiveEpilogueFwdINS6_IJSA_NS7_ILi256EEESB_EEES9_SE_SG_Li256ELb1ELb1ELb0ELb0EEENS1_36VarlenDynamicPersistentTileSchedulerILi128ELi96ELi256ELi128ELb0ELb1ELb1ELb0ELb1ELb1EEEEEEEEEvNT_6ParamsE:
[----:B------:R-:W0:Y:S02]  /*0000*/  LDC R1, c[0x0][0x28] ;  /* 0x00000a00ff017b82 */ /* 0x000e240000000800 */
[----:B0-----:R-:W-:Y:S01]  /*0010*/  VIADD R1, R1, 0xffffff98 ;  /* 0xffffff9801017836 */ /* 0x001fe20000000000 */
[----:B------:R-:W0:Y:S01]  /*0020*/  S2R R3, SR_TID.X ;  /* 0x0000000000037919 */ /* 0x000e220000002100 */
[----:B------:R-:W-:Y:S01]  /*0030*/  ELECT P0, URZ, PT ;  /* 0x00000000003f782f */ /* 0x000fe20003800000 */
[----:B------:R-:W-:Y:S01]  /*0040*/  BSSY B0, `(.L_x_609) ;  /* 0x0000013000007945 */ /* 0x000fe20003800000 */
[----:B0-----:R-:W-:-:S05]  /*0050*/  SHF.R.U32.HI R0, RZ, 0x5, R3 ;  /* 0x00000005ff007819 */ /* 0x001fca0000011603 */
[----:B------:R-:W0:Y:S02]  /*0060*/  SHFL.IDX PT, R2, R0, RZ, 0x1f ;  /* 0x00001fff00027589 */ /* 0x000e2400000e0000 */
[----:B0-----:R-:W-:-:S13]  /*0070*/  ISETP.EQ.AND P0, PT, R2, RZ, P0 ;  /* 0x000000ff0200720c */ /* 0x001fda0000702270 */
[----:B------:R-:W-:Y:S05]  /*0080*/  @!P0 BRA `(.L_x_610) ;  /* 0x0000000000388947 */ /* 0x000fea0003800000 */
[----:B------:R-:W-:Y:S02]  /*0090*/  ULDC.64 UR4, c[0x0][0x198] ;  /* 0x0000660000047ab9 */ /* 0x000fe40000000a00 */
[----:B------:R-:W-:Y:S02]  /*00a0*/  UIADD3 UR6, UP0, UR4, 0x370, URZ ;  /* 0x0000037004067890 */ /* 0x000fe4000ff1e03f */
[----:B------:R-:W-:Y:S02]  /*00b0*/  UIADD3 UR8, UP1, UR4, 0x470, URZ ;  /* 0x0000047004087890 */ /* 0x000fe4000ff3e03f */
[----:B------:R-:W-:Y:S02]  /*00c0*/  UIADD3 UR10, UP2, UR4, 0x570, URZ ;  /* 0x00000570040a7890 */ /* 0x000fe4000ff5e03f */
[----:B------:R-:W-:Y:S02]  /*00d0*/  UIADD3 UR4, UP3, UR4, 0x670, URZ ;  /* 0x0000067004047890 */ /* 0x000fe4000ff7e03f */
[----:B------:R-:W-:-:S02]  /*00e0*/  UIADD3.X UR7, URZ, UR5, URZ, UP0, !UPT ;  /* 0x000000053f077290 */ /* 0x000fc400087fe43f */
[----:B------:R-:W-:Y:S02]  /*00f0*/  UIADD3.X UR9, URZ, UR5, URZ, UP1, !UPT ;  /* 0x000000053f097290 */ /* 0x000fe40008ffe43f */
[----:B------:R-:W-:Y:S02]  /*0100*/  UIADD3.X UR11, URZ, UR5, URZ, UP2, !UPT ;  /* 0x000000053f0b7290 */ /* 0x000fe400097fe43f */
[----:B------:R-:W-:-:S03]  /*0110*/  UIADD3.X UR5, URZ, UR5, URZ, UP3, !UPT ;  /* 0x000000053f057290 */ /* 0x000fc60009ffe43f */
[----:B------:R0:W-:Y:S02]  /*0120*/  UTMACCTL.PF [UR6] ;  /* 0x00000000060079b9 */ /* 0x0001e40008040000 */
[----:B------:R0:W-:Y:S02]  /*0130*/  UTMACCTL.PF [UR8] ;  /* 0x00000000080079b9 */ /* 0x0001e40008040000 */
[----:B------:R0:W-:Y:S02]  /*0140*/  UTMACCTL.PF [UR10] ;  /* 0x000000000a0079b9 */ /* 0x0001e40008040000 */
[----:B------:R0:W-:Y:S02]  /*0150*/  UTMACCTL.PF [UR4] ;  /* 0x00000000040079b9 */ /* 0x0001e40008040000 */
[----:B0-----:R-:W-:Y:S01]  /*0160*/  NOP ;  /* 0x0000000000007918 */ /* 0x001fe20000000000 */
.L_x_610:
[----:B------:R-:W-:Y:S05]  /*0170*/  BSYNC B0 ;  /* 0x0000000000007941 */ /* 0x000fea0003800000 */
.L_x_609:
[----:B------:R-:W-:Y:S01]  /*0180*/  VOTEU.ANY UP0, P0 ;  /* 0x00000000003f7886 */ /* 0x000fe20000000100 */
[----:B------:R-:W0:Y:S01]  /*0190*/  SHFL.IDX PT, R2, R0, RZ, 0x1f ;  /* 0x00001fff00027589 */ /* 0x000e2200000e0000 */
[----:B------:R-:W-:Y:S01]  /*01a0*/  UMOV UR4, 0x80 ;  /* 0x0000008000047882 */ /* 0x000fe20000000000 */
[----:B------:R-:W-:Y:S01]  /*01b0*/  UMOV UR7, 0x100 ;  /* 0x0000010000077882 */ /* 0x000fe20000000000 */
[----:B------:R-:W-:Y:S01]  /*01c0*/  SHF.R.U32.HI R3, RZ, 0x7, R3 ;  /* 0x00000007ff037819 */ /* 0x000fe20000011603 */
[----:B------:R-:W1:Y:S01]  /*01d0*/  @UP0 S2UR UR8, SR_CgaCtaId ;  /* 0x00000000000809c3 */ /* 0x000e620000008800 */
[----:B------:R-:W-:Y:S01]  /*01e0*/  @UP0 UMOV UR6, 0x400 ;  /* 0x0000040000060882 */ /* 0x000fe20000000000 */
[----:B------:R-:W-:-:S04]  /*01f0*/  @UP0 UIADD3 UR4, -UR4, 0x100000, URZ ;  /* 0x0010000004040890 */ /* 0x000fc8000fffe13f */
[----:B------:R-:W-:Y:S02]  /*0200*/  @UP0 USHF.L.U32 UR5, UR4, 0xb, URZ ;  /* 0x0000000b04050899 */ /* 0x000fe4000800063f */
[----:B------:R-:W-:Y:S01]  /*0210*/  @UP0 USHF.L.U32 UR4, UR4, 0x1, URZ ;  /* 0x0000000104040899 */ /* 0x000fe2000800063f */
[----:B------:R-:W-:Y:S01]  /*0220*/  VOTEU.ANY UP1, P0 ;  /* 0x00000000003f7886 */ /* 0x000fe20000020100 */
[----:B0-----:R-:W-:Y:S02]  /*0230*/  ISETP.NE.AND P1, PT, R2, RZ, PT ;  /* 0x000000ff0200720c */ /* 0x001fe40003f25270 */
[----:B------:R0:W2:Y:S01]  /*0240*/  SHFL.IDX PT, R2, R3, RZ, 0x1f ;  /* 0x00001fff03027589 */ /* 0x0000a200000e0000 */
[----:B-1----:R-:W-:Y:S02]  /*0250*/  @UP0 ULEA UR8, UR8, UR6, 0x18 ;  /* 0x0000000608080291 */ /* 0x002fe4000f8ec03f */
[----:B------:R-:W-:-:S04]  /*0260*/  @UP0 UIADD3 UR6, -UR7, 0x100000, URZ ;  /* 0x0010000007060890 */ /* 0x000fc8000fffe13f */
[----:B------:R-:W-:Y:S02]  /*0270*/  @UP0 USHF.L.U32 UR7, UR6, 0xb, URZ ;  /* 0x0000000b06070899 */ /* 0x000fe4000800063f */
[----:B------:R-:W-:Y:S01]  /*0280*/  @UP0 USHF.L.U32 UR6, UR6, 0x1, URZ ;  /* 0x0000000106060899 */ /* 0x000fe2000800063f */
[----:B------:R-:W-:Y:S01]  /*0290*/  VOTEU.ANY UP0, P0 ;  /* 0x00000000003f7886 */ /* 0x000fe20000000100 */
[----:B------:R-:W1:Y:S04]  /*02a0*/  FENCE.VIEW.ASYNC.S ;  /* 0x00000000000073c6 */ /* 0x000e680000000000 */
[----:B-1----:R0:W1:Y:S06]  /*02b0*/  @UP0 SYNCS.EXCH.64 URZ, [UR8+0x22800], UR4 ;  /* 0x02280004083f05b2 */ /* 0x00206c0008000100 */
[----:B------:R0:W3:Y:S02]  /*02c0*/  @UP1 SYNCS.EXCH.64 URZ, [UR8+0x22820], UR6 ;  /* 0x02282006083f15b2 */ /* 0x0000e40008000100 */
[----:B0-----:R-:W-:Y:S05]  /*02d0*/  @P1 BRA `(.L_x_611) ;  /* 0x0000000000481947 */ /* 0x001fea0003800000 */
[----:B------:R-:W0:Y:S01]  /*02e0*/  S2UR UR5, SR_CgaCtaId ;  /* 0x00000000000579c3 */ /* 0x000e220000008800 */
        /* <DEDUP_REMOVED lines=15> */
[----:B------:R0:W0:Y:S01]  /*03e0*/  SYNCS.EXCH.64 URZ, [UR8+0x22848], UR6 ;  /* 0x02284806083f75b2 */ /* 0x0000220008000100 */
[----:B------:R-:W-:Y:S01]  /*03f0*/  NOP ;  /* 0x0000000000007918 */ /* 0x000fe20000000000 */
.L_x_611:
[----:B------:R-:W5:Y:S01]  /*0400*/  SHFL.IDX PT, R3, R0, RZ, 0x1f ;  /* 0x00001fff00037589 */ /* 0x000f6200000e0000 */
[----:B------:R-:W-:Y:S01]  /*0410*/  NOP ;  /* 0x0000000000007918 */ /* 0x000fe20000000000 */
[----:B-----5:R-:W-:-:S13]  /*0420*/  ISETP.NE.AND P0, PT, R3, RZ, PT ;  /* 0x000000ff0300720c */ /* 0x020fda0003f05270 */
        /* <DEDUP_REMOVED lines=17> */
[----:B------:R0:W0:Y:S01]  /*0540*/  SYNCS.EXCH.64 URZ, [UR8+0x22868], UR6 ;  /* 0x02286806083f75b2 */ /* 0x0000220008000100 */
[----:B------:R-:W-:Y:S01]  /*0550*/  NOP ;  /* 0x0000000000007918 */ /* 0x000fe20000000000 */
.L_x_612:
[----:B------:R-:W5:Y:S01]  /*0560*/  SHFL.IDX PT, R3, R0, RZ, 0x1f ;  /* 0x00001fff00037589 */ /* 0x000f6200000e0000 */
[----:B------:R-:W-:Y:S01]  /*0570*/  NOP ;  /* 0x0000000000007918 */ /* 0x000fe20000000000 */
[----:B-----5:R-:W-:-:S13]  /*0580*/  ISETP.NE.AND P0, PT, R3, RZ, PT ;  /* 0x000000ff0300720c */ /* 0x020fda0003f05270 */
        /* <DEDUP_REMOVED lines=13> */
[----:B------:R0:W0:Y:S01]  /*0660*/  SYNCS.EXCH.64 URZ, [UR6+0x22888], UR4 ;  /* 0x02288804063f75b2 */ /* 0x0000220008000100 */
[----:B------:R-:W-:Y:S01]  /*0670*/  NOP ;  /* 0x0000000000007918 */ /* 0x000fe20000000000 */
.L_x_613:
        /* <DEDUP_REMOVED lines=22> */
.L_x_614:
        /* <DEDUP_REMOVED lines=22> */
.L_x_615:
[----:B--2---:R-:W-:Y:S01]  /*0940*/  ISETP.NE.AND P0, PT, R2, RZ, PT ;  /* 0x000000ff0200720c */ /* 0x004fe20003f05270 */
[----:B------:R-:W-:Y:S01]  /*0950*/  IMAD.MOV.U32 R2, RZ, RZ, 0x1 ;  /* 0x00000001ff027424 */ /* 0x000fe200078e00ff */
[----:B------:R-:W-:Y:S01]  /*0960*/  NOP ;  /* 0x0000000000007918 */ /* 0x000fe20000000000 */
[----:B------:R-:W-:Y:S01]  /*0970*/  ULDC.64 UR40, c[0x0][0x208] ;  /* 0x0000820000287ab9 */ /* 0x000fe20000000a00 */
[----:B------:R-:W-:Y:S02]  /*0980*/  BSSY B9, `(.L_x_616) ;  /* 0x0001609000097945 */ /* 0x000fe40003800000 */
[----:B------:R-:W-:-:S05]  /*0990*/  SEL R2, R2, 0x2, !P0 ;  /* 0x0000000202027807 */ /* 0x000fca0004000000 */
[----:B------:R2:W-:Y:S01]  /*09a0*/  STL [R1+0x60], R2 ;  /* 0x0000600201007387 */ /* 0x0005e20000100800 */
[----:B01-34-:R-:W-:Y:S06]  /*09b0*/  BAR.SYNC.DEFER_BLOCKING 0x0 ;  /* 0x0000000000007b1d */ /* 0x01bfec0000010000 */
[----:B------:R-:W-:Y:S05]  /*09c0*/  @!P0 BRA `(.L_x_617) ;  /* 0x000000e800d08947 */ /* 0x000fea0003800000 */
.L_x_618:
        /* <DEDUP_REMOVED lines=8> */
[----:B-1----:R-:W-:-:S06]  /*0a50*/  ULEA UR4, UR5, UR4, 0x18 ;  /* 0x0000000405047291 */ /* 0x002fcc000f8ec03f */
[----:B------:R-:W-:Y:S01]  /*0a60*/  IMAD.U32 R18, RZ, RZ, UR4 ;  /* 0x00000004ff127e24 */ /* 0x000fe2000f8e00ff */
[----:B0-----:R-:W-:Y:S01]  /*0a70*/  SHF.R.U32.HI R0, RZ, 0x7, R0 ;  /* 0x00000007ff007819 */ /* 0x001fe20000011600 */
[----:B------:R-:W-:-:S03]  /*0a80*/  ULDC UR4, c[0x0][0xc3c] ;  /* 0x00030f0000047ab9 */ /* 0x000fc60000000800 */
[----:B------:R-:W-:-:S13]  /*0a90*/  ISETP.NE.AND P0, PT, R0, 0x1, PT ;  /* 0x000000010000780c */ /* 0x000fda0003f05270 */
[----:B------:R-:W-:Y:S08]  /*0aa0*/  @!P0 BAR.ARV 0x9, 0x100 ;  /* 0x0244000000008b1d */ /* 0x000ff00000002000 */
[----:B------:R-:W-:Y:S06]  /*0ab0*/  BAR.SYNC.DEFER_BLOCKING 0x5, 0x180 ;  /* 0x0146000000007b1d */ /* 0x000fec0000010000 */
[----:B------:R-:W0:Y:S02]  /*0ac0*/  LDS.128 R88, [R18+0x228d0] ;  /* 0x0228d00012587984 */ /* 0x000e240000000c00 */
[----:B------:R-:W-:Y:S06]  /*0ad0*/  BAR.ARV 0x4, 0x180 ;  /* 0x0106000000007b1d */ /* 0x000fec0000002000 */
[----:B0-----:R-:W-:-:S13]  /*0ae0*/  ISETP.GE.AND P0, PT, R91, UR4, PT ;  /* 0x000000045b007c0c */ /* 0x001fda000bf06270 */
[----:B------:R-:W-:Y:S05]  /*0af0*/  @P0 BRA `(.L_x_619) ;  /* 0x0000015c00c40947 */ /* 0x000fea0003800000 */
[----:B------:R-:W3:Y:S01]  /*0b00*/  LDL.LU R11, [R1+0x60] ;  /* 0x00006000010b7983 */ /* 0x000ee20000300800 */
[----:B------:R-:W0:Y:S02]  /*0b10*/  S2R R0, SR_TID.X ;  /* 0x0000000000007919 */ /* 0x000e240000002100 */
[----:B0-----:R-:W-:-:S05]  /*0b20*/  VIADD R10, R0, 0xffffff80 ;  /* 0xffffff80000a7836 */ /* 0x001fca0000000000 */
[----:B------:R-:W-:-:S04]  /*0b30*/  SHF.R.S32.HI R0, RZ, 0x1f, R10 ;  /* 0x0000001fff007819 */ /* 0x000fc8000001140a */
[----:B------:R-:W-:-:S04]  /*0b40*/  LEA.HI R3, R0, R10, RZ, 0x7 ;  /* 0x0000000a00037211 */ /* 0x000fc800078f38ff */
[----:B------:R-:W-:-:S05]  /*0b50*/  LOP3.LUT R230, R3, 0xffffff80, RZ, 0xc0, !PT ;  /* 0xffffff8003e67812 */ /* 0x000fca00078ec0ff */
[----:B------:R-:W-:-:S05]  /*0b60*/  IMAD.IADD R230, R10, 0x1, -R230 ;  /* 0x000000010ae67824 */ /* 0x000fca00078e0ae6 */
[----:B------:R-:W-:-:S04]  /*0b70*/  SHF.R.S32.HI R7, RZ, 0x1f, R230 ;  /* 0x0000001fff077819 */ /* 0x000fc800000114e6 */
[----:B------:R-:W-:-:S04]  /*0b80*/  LEA.HI R6, R7, R230, RZ, 0x2 ;  /* 0x000000e607067211 */ /* 0x000fc800078f10ff */
[--C-:B------:R-:W-:Y:S02]  /*0b90*/  SHF.R.S32.HI R4, RZ, 0x2, R6.reuse ;  /* 0x00000002ff047819 */ /* 0x100fe40000011406 */
[----:B------:R-:W-:Y:S02]  /*0ba0*/  SHF.R.S32.HI R5, RZ, 0x1f, R6 ;  /* 0x0000001fff057819 */ /* 0x000fe40000011406 */
[----:B------:R-:W-:Y:S02]  /*0bb0*/  SHF.R.S32.HI R234, RZ, 0x7, R3 ;  /* 0x00000007ffea7819 */ /* 0x000fe40000011403 */
[----:B------:R-:W-:Y:S02]  /*0bc0*/  LEA.HI R5, R5, R4, RZ, 0x3 ;  /* 0x0000000405057211 */ /* 0x000fe400078f18ff */
[----:B--2---:R-:W-:Y:S02]  /*0bd0*/  LEA.HI R2, R0, R10, RZ, 0x4 ;  /* 0x0000000a00027211 */ /* 0x004fe400078f20ff */
[----:B------:R-:W-:-:S02]  /*0be0*/  LOP3.LUT R9, R5, 0xfffffff8, RZ, 0xc0, !PT ;  /* 0xfffffff805097812 */ /* 0x000fc400078ec0ff */
[----:B------:R-:W-:Y:S02]  /*0bf0*/  LEA.HI R7, R7, R230, RZ, 0x5 ;  /* 0x000000e607077211 */ /* 0x000fe400078f28ff */
[----:B------:R-:W-:Y:S02]  /*0c00*/  LEA.HI R3, R3, R234, RZ, 0x1 ;  /* 0x000000ea03037211 */ /* 0x000fe400078f08ff */
[----:B------:R-:W-:Y:S01]  /*0c10*/  SHF.R.S32.HI R5, RZ, 0x4, R2 ;  /* 0x00000004ff057819 */ /* 0x000fe20000011402 */
[----:B------:R-:W-:Y:S01]  /*0c20*/  IMAD.IADD R8, R4, 0x1, -R9 ;  /* 0x0000000104087824 */ /* 0x000fe200078e0a09 */
[----:B------:R-:W-:Y:S02]  /*0c30*/  SHF.R.S32.HI R7, RZ, 0x5, R7 ;  /* 0x00000005ff077819 */ /* 0x000fe40000011407 */
[----:B------:R-:W-:Y:S02]  /*0c40*/  LOP3.LUT R3, R3, 0x3fffffe, RZ, 0xc0, !PT ;  /* 0x03fffffe03037812 */ /* 0x000fe400078ec0ff */
[----:B------:R-:W-:-:S02]  /*0c50*/  LOP3.LUT R4, R2, 0x3fffff0, RZ, 0xc0, !PT ;  /* 0x03fffff002047812 */ /* 0x000fc400078ec0ff */
[----:B------:R-:W-:Y:S01]  /*0c60*/  LEA.HI R2, R2, R5, RZ, 0x1 ;  /* 0x0000000502027211 */ /* 0x000fe200078f08ff */
[----:B------:R-:W-:Y:S01]  /*0c70*/  IMAD R8, R7, 0x10, R8 ;  /* 0x0000001007087824 */ /* 0x000fe200078e0208 */
[-C--:B------:R-:W-:Y:S01]  /*0c80*/  LEA.HI R211, R0, R10.reuse, RZ, 0x5 ;  /* 0x0000000a00d37211 */ /* 0x080fe200078f28ff */
[----:B------:R-:W-:Y:S01]  /*0c90*/  IMAD.IADD R3, R234, 0x1, -R3 ;  /* 0x00000001ea037824 */ /* 0x000fe200078e0a03 */
[----:B------:R-:W-:Y:S01]  /*0ca0*/  LOP3.LUT R2, R2, 0x1ffffffe, RZ, 0xc0, !PT ;  /* 0x1ffffffe02027812 */ /* 0x000fe200078ec0ff */
[----:B------:R-:W-:Y:S01]  /*0cb0*/  IMAD.IADD R4, R10, 0x1, -R4 ;  /* 0x000000010a047824 */ /* 0x000fe200078e0a04 */
[----:B------:R-:W-:Y:S01]  /*0cc0*/  SHF.R.S32.HI R211, RZ, 0x5, R211 ;  /* 0x00000005ffd37819 */ /* 0x000fe200000114d3 */
[----:B------:R-:W-:Y:S01]  /*0cd0*/  IMAD R235, R3, 0x40, R8 ;  /* 0x0000004003eb7824 */ /* 0x000fe200078e0208 */
[----:B------:R-:W-:Y:S01]  /*0ce0*/  LEA.HI R3, R0, R10, RZ, 0x2 ;  /* 0x0000000a00037211 */ /* 0x000fe200078f10ff */
[----:B------:R-:W-:Y:S02]  /*0cf0*/  IMAD.IADD R2, R5, 0x1, -R2 ;  /* 0x0000000105027824 */ /* 0x000fe400078e0a02 */
[----:B------:R-:W-:Y:S01]  /*0d00*/  IMAD R5, R211, 0x10, R4 ;  /* 0x00000010d3057824 */ /* 0x000fe200078e0204 */
[----:B------:R-:W-:-:S02]  /*0d10*/  LOP3.LUT R4, R3, 0xfffffffc, RZ, 0xc0, !PT ;  /* 0xfffffffc03047812 */ /* 0x000fc400078ec0ff */
[----:B------:R-:W-:-:S03]  /*0d20*/  LEA.HI R0, R0, R10, RZ, 0x3 ;  /* 0x0000000a00007211 */ /* 0x000fc600078f18ff */
[----:B------:R-:W-:Y:S01]  /*0d30*/  IMAD.IADD R4, R10, 0x1, -R4 ;  /* 0x000000010a047824 */ /* 0x000fe200078e0a04 */
[----:B------:R-:W-:Y:S02]  /*0d40*/  LOP3.LUT R216, R0, 0xfffffff8, RZ, 0xc0, !PT ;  /* 0xfffffff800d87812 */ /* 0x000fe400078ec0ff */
[----:B------:R-:W-:Y:S02]  /*0d50*/  SHF.R.S32.HI R228, RZ, 0x3, R0 ;  /* 0x00000003ffe47819 */ /* 0x000fe40000011400 */
[--C-:B------:R-:W-:Y:S02]  /*0d60*/  SHF.R.S32.HI R19, RZ, 0x2, R3.reuse ;  /* 0x00000002ff137819 */ /* 0x100fe40000011403 */
[----:B------:R-:W-:Y:S02]  /*0d70*/  LEA.HI R0, R4, R4, RZ, 0x1 ;  /* 0x0000000404007211 */ /* 0x000fe400078f08ff */
[----:B------:R-:W-:Y:S01]  /*0d80*/  SHF.R.S32.HI R8, RZ, 0x1f, R3 ;  /* 0x0000001fff087819 */ /* 0x000fe20000011403 */
[----:B------:R-:W-:Y:S01]  /*0d90*/  VIADD R222, R19, 0x40 ;  /* 0x0000004013de7836 */ /* 0x000fe20000000000 */
[----:B------:R-:W-:Y:S01]  /*0da0*/  LOP3.LUT R3, R0, 0x1ffffffe, RZ, 0xc0, !PT ;  /* 0x1ffffffe00037812 */ /* 0x000fe200078ec0ff */
[----:B------:R-:W-:-:S04]  /*0db0*/  IMAD.IADD R216, R10, 0x1, -R216 ;  /* 0x000000010ad87824 */ /* 0x000fc800078e0ad8 */
[----:B------:R-:W-:Y:S01]  /*0dc0*/  IMAD.IADD R0, R4, 0x1, -R3 ;  /* 0x0000000104007824 */ /* 0x000fe200078e0a03 */
[----:B------:R-:W-:Y:S01]  /*0dd0*/  SHF.R.S32.HI R3, RZ, 0x1f, R222 ;  /* 0x0000001fff037819 */ /* 0x000fe200000114de */
[----:B------:R-:W-:-:S03]  /*0de0*/  IMAD.SHL.U32 R209, R216, 0x8, RZ ;  /* 0x00000008d8d17824 */ /* 0x000fc600078e00ff */
[----:B------:R-:W-:Y:S01]  /*0df0*/  LEA.HI R3, R3, R222, RZ, 0x3 ;  /* 0x000000de03037211 */ /* 0x000fe200078f18ff */
[----:B------:R-:W-:-:S04]  /*0e00*/  VIADD R215, R209, 0xc0 ;  /* 0x000000c0d1d77836 */ /* 0x000fc80000000000 */
[----:B------:R-:W-:Y:S02]  /*0e10*/  IMAD.SHL.U32 R3, R3, 0x40, RZ ;  /* 0x0000004003037824 */ /* 0x000fe400078e00ff */
[----:B------:R-:W-:-:S03]  /*0e20*/  IMAD R9, R5, 0x8, R2 ;  /* 0x0000000805097824 */ /* 0x000fc600078e0202 */
[----:B------:R-:W-:Y:S02]  /*0e30*/  LOP3.LUT R212, R3, 0xfffffe00, RZ, 0xc0, !PT ;  /* 0xfffffe0003d47812 */ /* 0x000fe400078ec0ff */
[----:B------:R-:W-:Y:S01]  /*0e40*/  SHF.R.S32.HI R3, RZ, 0x1f, R215 ;  /* 0x0000001fff037819 */ /* 0x000fe200000114d7 */
[----:B------:R-:W-:Y:S02]  /*0e50*/  IMAD.SHL.U32 R3, R9, 0x8, RZ ;  /* 0x0000000809037824 */ /* 0x000fe400078e00ff */
[----:B------:R-:W-:-:S03]  /*0e60*/  IMAD.SHL.U32 R210, R222, 0x40, RZ ;  /* 0x00000040ded27824 */ /* 0x000fc600078e00ff */
[----:B------:R0:W-:Y:S01]  /*0e70*/  STL [R1+0x4], R3 ;  /* 0x0000040301007387 */ /* 0x0001e20000100800 */
[----:B------:R-:W-:Y:S01]  /*0e80*/  IMAD.SHL.U32 R16, R4, 0x8, RZ ;  /* 0x0000000804107824 */ /* 0x000fe200078e00ff */
[----:B------:R-:W-:Y:S01]  /*0e90*/  LOP3.LUT R210, R210, 0x1c0, RZ, 0xc0, !PT ;  /* 0x000001c0d2d27812 */ /* 0x000fe200078ec0ff */
[----:B------:R-:W-:Y:S01]  /*0ea0*/  IMAD.SHL.U32 R22, R4, 0x4, RZ ;  /* 0x0000000404167824 */ /* 0x000fe200078e00ff */
[----:B------:R-:W-:Y:S02]  /*0eb0*/  SHF.R.S32.HI R4, RZ, 0x1f, R209 ;  /* 0x0000001fff047819 */ /* 0x000fe400000114d1 */
[----:B------:R-:W-:Y:S01]  /*0ec0*/  LEA.HI R8, R8, R19, RZ, 0x3 ;  /* 0x0000001308087211 */ /* 0x000fe200078f18ff */
[----:B------:R-:W-:Y:S01]  /*0ed0*/  VIADD R202, R22, 0x10 ;  /* 0x0000001016ca7836 */ /* 0x000fe20000000000 */
[----:B------:R-:W-:Y:S02]  /*0ee0*/  SHF.R.U32.HI R4, RZ, 0x3, R210 ;  /* 0x00000003ff047819 */ /* 0x000fe400000116d2 */
[----:B------:R-:W-:Y:S01]  /*0ef0*/  LOP3.LUT R7, R210, 0x38, R16, 0xf8, !PT ;  /* 0x00000038d2077812 */ /* 0x000fe200078ef810 */
[C---:B------:R-:W-:Y:S01]  /*0f00*/  VIADD R214, R209.reuse, 0x40 ;  /* 0x00000040d1d67836 */ /* 0x040fe20000000000 */
[----:B------:R-:W-:Y:S01]  /*0f10*/  LOP3.LUT R8, R8, 0xfffffff8, RZ, 0xc0, !PT ;  /* 0xfffffff808087812 */ /* 0x000fe200078ec0ff */
[----:B------:R-:W-:Y:S01]  /*0f20*/  VIADD R213, R209, 0x80 ;  /* 0x00000080d1d57836 */ /* 0x000fe20000000000 */
[----:B------:R-:W-:-:S02]  /*0f30*/  LOP3.LUT R5, R6, 0x7ffffffc, RZ, 0xc0, !PT ;  /* 0x7ffffffc06057812 */ /* 0x000fc400078ec0ff */
[----:B------:R-:W-:Y:S02]  /*0f40*/  LOP3.LUT R7, R212, R7, R4, 0xf6, !PT ;  /* 0x00000007d4077212 */ /* 0x000fe400078ef604 */
[----:B------:R-:W-:Y:S01]  /*0f50*/  SHF.R.S32.HI R231, RZ, 0x1f, R202 ;  /* 0x0000001fffe77819 */ /* 0x000fe200000114ca */
[----:B------:R-:W-:Y:S01]  /*0f60*/  IMAD.MOV.U32 R223, RZ, RZ, RZ ;  /* 0x000000ffffdf7224 */ /* 0x000fe200078e00ff */
[----:B------:R-:W-:Y:S01]  /*0f70*/  SHF.R.S32.HI R6, RZ, 0x1f, R214 ;  /* 0x0000001fff067819 */ /* 0x000fe200000114d6 */
[----:B------:R-:W-:Y:S01]  /*0f80*/  IMAD.MOV.U32 R2, RZ, RZ, RZ ;  /* 0x000000ffff027224 */ /* 0x000fe200078e00ff */
[----:B------:R-:W-:Y:S01]  /*0f90*/  CS2R R200, SRZ ;  /* 0x0000000000c87805 */ /* 0x000fe2000001ff00 */
[----:B------:R-:W-:Y:S01]  /*0fa0*/  IMAD.MOV.U32 R208, RZ, RZ, RZ ;  /* 0x000000ffffd07224 */ /* 0x000fe200078e00ff */
[----:B------:R-:W-:Y:S01]  /*0fb0*/  SHF.R.S32.HI R225, RZ, 0x1f, R19 ;  /* 0x0000001fffe17819 */ /* 0x000fe20000011413 */
[----:B------:R-:W-:Y:S01]  /*0fc0*/  IMAD.IADD R227, R19, 0x1, -R8 ;  /* 0x0000000113e37824 */ /* 0x000fe200078e0a08 */
[----:B------:R-:W-:Y:S01]  /*0fd0*/  SHF.R.S32.HI R17, RZ, 0x1f, R16 ;  /* 0x0000001fff117819 */ /* 0x000fe20000011410 */
[----:B------:R-:W-:Y:S01]  /*0fe0*/  IMAD.SHL.U32 R232, R202, 0x2, RZ ;  /* 0x00000002cae87824 */ /* 0x000fe200078e00ff */
[----:B------:R-:W-:Y:S01]  /*0ff0*/  SHF.R.S32.HI R6, RZ, 0x1f, R213 ;  /* 0x0000001fff067819 */ /* 0x000fe200000114d5 */
[----:B------:R-:W-:Y:S01]  /*1000*/  IMAD.IADD R236, R230, 0x1, -R5 ;  /* 0x00000001e6ec7824 */ /* 0x000fe200078e0a05 */
[----:B------:R-:W-:Y:S01]  /*1010*/  SHF.L.U64.HI R231, R202, 0x1, R231 ;  /* 0x00000001cae77819 */ /* 0x000fe200000102e7 */
[----:B------:R-:W-:-:S02]  /*1020*/  IMAD R233, R7, 0x2, R18 ;  /* 0x0000000207e97824 */ /* 0x000fc400078e0212 */
[----:B------:R-:W-:Y:S01]  /*1030*/  IMAD R237, R0, 0x8, R235 ;  /* 0x0000000800ed7824 */ /* 0x000fe200078e02eb */
[----:B0--3--:R-:W-:-:S07]  /*1040*/  LOP3.LUT R203, R11, 0x1, RZ, 0xfc, !PT ;  /* 0x000000010bcb7812 */ /* 0x009fce00078efcff */
.L_x_752:
[----:B0-----:R-:W0:Y:S02]  /*1050*/  LDC.64 R4, c[0x0][0xc88] ;  /* 0x00032200ff047b82 */ /* 0x001e240000000a00 */
[----:B0-----:R-:W-:-:S05]  /*1060*/  IMAD.WIDE R4, R91, 0x4, R4 ;  /* 0x000000045b047825 */ /* 0x001fca00078e0204 */
[----:B--2---:R-:W2:Y:S01]  /*1070*/  LDG.E R221, desc[UR40][R4.64] ;  /* 0x0000002804dd7981 */ /* 0x004ea2000c1e1900 */
[----:B------:R-:W-:Y:S05]  /*1080*/  YIELD ;  /* 0x0000000000007946 */ /* 0x000fea0003800000 */
[----:B------:R-:W-:Y:S01]  /*1090*/  ULDC.64 UR4, c[0x0][0xa28] ;  /* 0x00028a0000047ab9 */ /* 0x000fe20000000a00 */
[----:B------:R-:W-:Y:S01]  /*10a0*/  ULDC.64 UR8, c[0x0][0xa18] ;  /* 0x0002860000087ab9 */ /* 0x000fe20000000a00 */
[----:B------:R-:W-:Y:S01]  /*10b0*/  ISETP.NE.U32.AND P1, PT, RZ, UR4, PT ;  /* 0x00000004ff007c0c */ /* 0x000fe2000bf25070 */
[----:B------:R-:W-:Y:S01]  /*10c0*/  ULDC.64 UR6, c[0x0][0xa08] ;  /* 0x0002820000067ab9 */ /* 0x000fe20000000a00 */
[----:B------:R-:W-:Y:S01]  /*10d0*/  IMAD.MOV.U32 R3, RZ, RZ, RZ ;  /* 0x000000ffff037224 */ /* 0x000fe200078e00ff */
[----:B------:R-:W-:Y:S01]  /*10e0*/  ISETP.NE.U32.AND P0, PT, RZ, UR6, PT ;  /* 0x00000006ff007c0c */ /* 0x000fe2000bf05070 */
[----:B------:R-:W-:Y:S01]  /*10f0*/  IMAD.MOV.U32 R31, RZ, RZ, RZ ;  /* 0x000000ffff1f7224 */ /* 0x000fe200078e00ff */
[----:B------:R-:W-:-:S02]  /*1100*/  ISETP.NE.AND.EX P1, PT, RZ, UR5, PT, P1 ;  /* 0x00000005ff007c0c */ /* 0x000fc4000bf25310 */
[----:B------:R-:W-:Y:S02]  /*1110*/  ISETP.NE.AND.EX P0, PT, RZ, UR7, PT, P0 ;  /* 0x00000007ff007c0c */ /* 0x000fe4000bf05300 */
[----:B--2---:R-:W-:Y:S01]  /*1120*/  SHF.R.S32.HI R229, RZ, 0x1f, R221 ;  /* 0x0000001fffe57819 */ /* 0x004fe200000114dd */
[----:B------:R-:W-:-:S08]  /*1130*/  IMAD.SHL.U32 R219, R221, 0x4, RZ ;  /* 0x00000004dddb7824 */ /* 0x000fd000078e00ff */
[C---:B------:R-:W-:Y:S02]  /*1140*/  @P1 LEA R6, P2, R221.reuse, UR4, 0x2 ;  /* 0x00000004dd061c11 */ /* 0x040fe4000f8410ff */
[C-C-:B------:R-:W-:Y:S02]  /*1150*/  SHF.L.U64.HI R220, R221.reuse, 0x2, R229.reuse ;  /* 0x00000002dddc7819 */ /* 0x140fe400000102e5 */
[----:B------:R-:W-:Y:S02]  /*1160*/  @P1 LEA.HI.X R7, R221, UR5, R229, 0x2, P2 ;  /* 0x00000005dd071c11 */ /* 0x000fe400090f14e5 */
[----:B------:R-:W-:Y:S01]  /*1170*/  ISETP.NE.U32.AND P2, PT, RZ, UR8, PT ;  /* 0x00000008ff007c0c */ /* 0x000fe2000bf45070 */
[----:B------:R-:W-:Y:S01]  /*1180*/  ULDC UR4, c[0x0][0x288] ;  /* 0x0000a20000047ab9 */ /* 0x000fe20000000800 */
[----:B------:R-:W-:Y:S01]  /*1190*/  IADD3 R8, P3, R219, UR6, RZ ;  /* 0x00000006db087c10 */ /* 0x000fe2000ff7e0ff */
[----:B------:R0:W5:Y:S01]  /*11a0*/  @P1 LDG.E R3, desc[UR40][R6.64] ;  /* 0x0000002806031981 */ /* 0x000162000c1e1900 */
[----:B------:R-:W-:Y:S01]  /*11b0*/  ISETP.NE.AND.EX P2, PT, RZ, UR9, PT, P2 ;  /* 0x00000009ff007c0c */ /* 0x000fe2000bf45320 */
[----:B------:R-:W-:Y:S01]  /*11c0*/  IMAD.U32 R39, RZ, RZ, UR4 ;  /* 0x00000004ff277e24 */ /* 0x000fe2000f8e00ff */
[----:B------:R-:W-:Y:S01]  /*11d0*/  IADD3.X R9, R220, UR7, RZ, P3, !PT ;  /* 0x00000007dc097c10 */ /* 0x000fe20009ffe4ff */
[----:B------:R-:W-:-:S04]  /*11e0*/  ULDC.64 UR4, c[0x0][0x418] ;  /* 0x0001060000047ab9 */ /* 0x000fc80000000a00 */
[----:B------:R0:W5:Y:S06]  /*11f0*/  @P0 LDG.E R31, desc[UR40][R8.64] ;  /* 0x00000028081f0981 */ /* 0x00016c000c1e1900 */
[----:B------:R-:W-:-:S04]  /*1200*/  @P2 IADD3 R4, P1, R219, UR8, RZ ;  /* 0x00000008db042c10 */ /* 0x000fc8000ff3e0ff */
[----:B------:R-:W-:-:S05]  /*1210*/  @P2 IADD3.X R5, R220, UR9, RZ, P1, !PT ;  /* 0x00000009dc052c10 */ /* 0x000fca0008ffe4ff */
[----:B------:R0:W5:Y:S01]  /*1220*/  @P2 LDG.E R39, desc[UR40][R4.64] ;  /* 0x0000002804272981 */ /* 0x000162000c1e1900 */
[----:B------:R-:W-:-:S03]  /*1230*/  UISETP.NE.U32.AND UP0, UPT, UR4, URZ, UPT ;  /* 0x0000003f0400728c */ /* 0x000fc6000bf05070 */
[----:B------:R-:W-:Y:S01]  /*1240*/  ULDC UR4, c[0x0][0x424] ;  /* 0x0001090000047ab9 */ /* 0x000fe20000000800 */
[----:B------:R-:W-:-:S03]  /*1250*/  UISETP.NE.AND.EX UP0, UPT, UR5, URZ, UPT, UP0 ;  /* 0x0000003f0500728c */ /* 0x000fc6000bf05300 */
[----:B------:R-:W-:Y:S01]  /*1260*/  ULDC UR5, c[0x0][0x2f0] ;  /* 0x0000bc0000057ab9 */ /* 0x000fe20000000800 */
[----:B------:R-:W-:-:S04]  /*1270*/  USEL UR4, UR4, 0x1, UP0 ;  /* 0x0000000104047887 */ /* 0x000fc80008000000 */
[----:B------:R-:W-:-:S03]  /*1280*/  UIMAD UR4, UR4, UR5, URZ ;  /* 0x00000005040472a4 */ /* 0x000fc6000f8e023f */
[----:B------:R-:W-:Y:S02]  /*1290*/  ULDC UR5, c[0x0][0x348] ;  /* 0x0000d20000057ab9 */ /* 0x000fe40000000800 */
[----:B------:R-:W-:Y:S02]  /*12a0*/  IMAD.U32 R60, RZ, RZ, UR5 ;  /* 0x00000005ff3c7e24 */ /* 0x000fe4000f8e00ff */
[----:B------:R-:W-:Y:S02]  /*12b0*/  IMAD.U32 R28, RZ, RZ, UR4 ;  /* 0x00000004ff1c7e24 */ /* 0x000fe4000f8e00ff */
[----:B------:R-:W-:Y:S01]  /*12c0*/  IMAD.MOV.U32 R29, RZ, RZ, R221 ;  /* 0x000000ffff1d7224 */ /* 0x000fe200078e00dd */
[----:B0--34-:R-:W-:Y:S06]  /*12d0*/  @P2 BRA `(.L_x_620) ;  /* 0x0000000000242947 */ /* 0x019fec0003800000 */
[----:B------:R-:W-:Y:S02]  /*12e0*/  ULDC.64 UR4, c[0x0][0xa00] ;  /* 0x0002800000047ab9 */ /* 0x000fe40000000a00 */
[----:B------:R-:W-:-:S04]  /*12f0*/  ISETP.NE.U32.AND P1, PT, RZ, UR4, PT ;  /* 0x00000004ff007c0c */ /* 0x000fc8000bf25070 */
[----:B------:R-:W-:-:S13]  /*1300*/  ISETP.NE.AND.EX P1, PT, RZ, UR5, PT, P1 ;  /* 0x00000005ff007c0c */ /* 0x000fda000bf25310 */
[----:B------:R-:W-:Y:S05]  /*1310*/  @!P1 BRA `(.L_x_620) ;  /* 0x0000000000149947 */ /* 0x000fea0003800000 */
[----:B------:R-:W0:Y:S02]  /*1320*/  LDC.64 R4, c[0x0][0xa00] ;  /* 0x00028000ff047b82 */ /* 0x000e240000000a00 */
[----:B0-----:R-:W-:-:S05]  /*1330*/  IMAD.WIDE R4, R29, 0x4, R4 ;  /* 0x000000041d047825 */ /* 0x001fca00078e0204 */
[----:B-----5:R-:W2:Y:S04]  /*1340*/  LDG.E R39, desc[UR40][R4.64] ;  /* 0x0000002804277981 */ /* 0x020ea8000c1e1900 */
[----:B------:R-:W2:Y:S02]  /*1350*/  LDG.E R0, desc[UR40][R4.64+0x4] ;  /* 0x0000042804007981 */ /* 0x000ea4000c1e1900 */
[----:B--2---:R-:W-:-:S07]  /*1360*/  IMAD.IADD R39, R0, 0x1, -R39 ;  /* 0x0000000100277824 */ /* 0x004fce00078e0a27 */
.L_x_620:
[----:B------:R-:W-:Y:S01]  /*1370*/  ULDC.64 UR4, c[0x0][0xa20] ;  /* 0x0002880000047ab9 */ /* 0x000fe20000000a00 */
[----:B------:R-:W-:Y:S01]  /*1380*/  IMAD.MOV.U32 R224, RZ, RZ, R89 ;  /* 0x000000ffffe07224 */ /* 0x000fe200078e0059 */
[----:B------:R-:W-:Y:S01]  /*1390*/  ISETP.NE.U32.AND P1, PT, RZ, UR4, PT ;  /* 0x00000004ff007c0c */ /* 0x000fe2000bf25070 */
[----:B------:R-:W-:-:S03]  /*13a0*/  IMAD.MOV.U32 R218, RZ, RZ, R90 ;  /* 0x000000ffffda7224 */ /* 0x000fc600078e005a */
[----:B------:R-:W-:-:S13]  /*13b0*/  ISETP.NE.AND.EX P1, PT, RZ, UR5, PT, P1 ;  /* 0x00000005ff007c0c */ /* 0x000fda000bf25310 */
[----:B------:R-:W-:Y:S05]  /*13c0*/  @!P1 BRA `(.L_x_621) ;  /* 0x0000000000109947 */ /* 0x000fea0003800000 */
[----:B------:R-:W-:-:S04]  /*13d0*/  IADD3 R4, P0, R219, UR4, RZ ;  /* 0x00000004db047c10 */ /* 0x000fc8000ff1e0ff */
[----:B------:R-:W-:-:S05]  /*13e0*/  IADD3.X R5, R220, UR5, RZ, P0, !PT ;  /* 0x00000005dc057c10 */ /* 0x000fca00087fe4ff */
[----:B------:R0:W5:Y:S01]  /*13f0*/  LDG.E R28, desc[UR40][R4.64] ;  /* 0x00000028041c7981 */ /* 0x000162000c1e1900 */
[----:B------:R-:W-:Y:S05]  /*1400*/  BRA `(.L_x_622) ;  /* 0x0000000000107947 */ /* 0x000fea0003800000 */
.L_x_621:
[----:B------:R-:W-:Y:S05]  /*1410*/  @!P0 BRA `(.L_x_622) ;  /* 0x00000000000c8947 */ /* 0x000fea0003800000 */
[----:B------:R-:W2:Y:S04]  /*1420*/  LDG.E R5, desc[UR40][R8.64] ;  /* 0x0000002808057981 */ /* 0x000ea8000c1e1900 */
[----:B------:R-:W2:Y:S02]  /*1430*/  LDG.E R28, desc[UR40][R8.64+0x4] ;  /* 0x00000428081c7981 */ /* 0x000ea4000c1e1900 */
[----:B--2---:R-:W-:-:S07]  /*1440*/  IMAD.IADD R28, R28, 0x1, -R5 ;  /* 0x000000011c1c7824 */ /* 0x004fce00078e0a05 */
.L_x_622:
[----:B------:R-:W-:Y:S02]  /*1450*/  ULDC.64 UR4, c[0x0][0xa10] ;  /* 0x0002840000047ab9 */ /* 0x000fe40000000a00 */
[----:B------:R-:W-:-:S04]  /*1460*/  ISETP.NE.U32.AND P0, PT, RZ, UR4, PT ;  /* 0x00000004ff007c0c */ /* 0x000fc8000bf05070 */
[----:B------:R-:W-:Y:S01]  /*1470*/  ISETP.NE.AND.EX P0, PT, RZ, UR5, PT, P0 ;  /* 0x00000005ff007c0c */ /* 0x000fe2000bf05300 */
[----:B-----5:R-:W-:Y:S01]  /*1480*/  IMAD.IADD R3, R28, 0x1, -R3 ;  /* 0x000000011c037824 */ /* 0x020fe200078e0a03 */
[----:B------:R-:W-:-:S11]  /*1490*/  ULDC.64 UR4, c[0x0][0xa30] ;  /* 0x00028c0000047ab9 */ /* 0x000fd60000000a00 */
[----:B0-----:R-:W0:Y:S02]  /*14a0*/  @P0 LDC.64 R4, c[0x0][0xa10] ;  /* 0x00028400ff040b82 */ /* 0x001e240000000a00 */
[----:B0-----:R-:W-:-:S05]  /*14b0*/  @P0 IMAD.WIDE R4, R29, 0x4, R4 ;  /* 0x000000041d040825 */ /* 0x001fca00078e0204 */
[----:B------:R-:W2:Y:S04]  /*14c0*/  @P0 LDG.E R0, desc[UR40][R4.64] ;  /* 0x0000002804000981 */ /* 0x000ea8000c1e1900 */
[----:B------:R0:W2:Y:S01]  /*14d0*/  @P0 LDG.E R9, desc[UR40][R4.64+0x4] ;  /* 0x0000042804090981 */ /* 0x0000a2000c1e1900 */
[----:B------:R-:W-:Y:S01]  /*14e0*/  ISETP.NE.U32.AND P1, PT, RZ, UR4, PT ;  /* 0x00000004ff007c0c */ /* 0x000fe2000bf25070 */
[----:B------:R-:W-:-:S03]  /*14f0*/  IMAD.MOV.U32 R38, RZ, RZ, R28 ;  /* 0x000000ffff267224 */ /* 0x000fc600078e001c */
[----:B------:R-:W-:Y:S01]  /*1500*/  ISETP.NE.AND.EX P1, PT, RZ, UR5, PT, P1 ;  /* 0x00000005ff007c0c */ /* 0x000fe2000bf25310 */
[----:B0-----:R-:W-:-:S05]  /*1510*/  IMAD.MOV R4, RZ, RZ, -R3 ;  /* 0x000000ffff047224 */ /* 0x001fca00078e0a03 */
[----:B------:R-:W-:-:S07]  /*1520*/  VIMNMX R4, RZ, R4, !PT ;  /* 0x00000004ff047248 */ /* 0x000fce0007fe0100 */
[----:B------:R-:W-:-:S04]  /*1530*/  @P1 IADD3 R6, P2, R219, UR4, RZ ;  /* 0x00000004db061c10 */ /* 0x000fc8000ff5e0ff */
[----:B------:R-:W-:-:S05]  /*1540*/  @P1 IADD3.X R7, R220, UR5, RZ, P2, !PT ;  /* 0x00000005dc071c10 */ /* 0x000fca00097fe4ff */
[----:B------:R0:W5:Y:S01]  /*1550*/  @P1 LDG.E R38, desc[UR40][R6.64] ;  /* 0x0000002806261981 */ /* 0x000162000c1e1900 */
[----:B--2---:R-:W-:-:S04]  /*1560*/  @P0 IMAD.IADD R60, R9, 0x1, -R0 ;  /* 0x00000001093c0824 */ /* 0x004fc800078e0a00 */
[----:B------:R-:W-:-:S04]  /*1570*/  IMAD.IADD R172, R3, 0x1, R60 ;  /* 0x0000000103ac7824 */ /* 0x000fc800078e023c */
[----:B------:R-:W-:-:S04]  /*1580*/  VIADD R0, R172, 0x5f ;  /* 0x0000005fac007836 */ /* 0x000fc80000000000 */
[----:B------:R-:W-:-:S05]  /*1590*/  IMAD.HI R0, R0, 0x2aaaaaab, RZ ;  /* 0x2aaaaaab00007827 */ /* 0x000fca00078e02ff */
[----:B------:R-:W-:-:S04]  /*15a0*/  SHF.R.U32.HI R173, RZ, 0x1f, R0 ;  /* 0x0000001fffad7819 */ /* 0x000fc80000011600 */
[----:B------:R-:W-:-:S05]  /*15b0*/  LEA.HI.SX32 R173, R0, R173, 0x1c ;  /* 0x000000ad00ad7211 */ /* 0x000fca00078fe2ff */
[----:B------:R-:W-:-:S05]  /*15c0*/  IMAD R3, R173, 0x60, -R3 ;  /* 0x00000060ad037824 */ /* 0x000fca00078e0a03 */
[----:B------:R-:W-:-:S04]  /*15d0*/  VIMNMX R3, R3, R60, PT ;  /* 0x0000003c03037248 */ /* 0x000fc80003fe0100 */
[----:B------:R-:W-:Y:S01]  /*15e0*/  ISETP.GT.AND P0, PT, R3, R4, PT ;  /* 0x000000040300720c */ /* 0x000fe20003f04270 */
[----:B------:R-:W-:-:S05]  /*15f0*/  IMAD.WIDE.U32 R4, R4, -0x55555555, RZ ;  /* 0xaaaaaaab04047825 */ /* 0x000fca00078e00ff */
[----:B------:R-:W-:-:S05]  /*1600*/  SHF.R.U32.HI R27, RZ, 0x6, R5 ;  /* 0x00000006ff1b7819 */ /* 0x000fca0000011605 */
[----:B------:R-:W-:Y:S02]  /*1610*/  IMAD.MOV.U32 R26, RZ, RZ, R27 ;  /* 0x000000ffff1a7224 */ /* 0x000fe400078e001b */
[----:B------:R-:W-:-:S04]  /*1620*/  @P0 VIADD R0, R3, 0x5f ;  /* 0x0000005f03000836 */ /* 0x000fc80000000000 */
[----:B------:R-:W-:-:S05]  /*1630*/  @P0 IMAD.HI R0, R0, 0x2aaaaaab, RZ ;  /* 0x2aaaaaab00000827 */ /* 0x000fca00078e02ff */
[----:B------:R-:W-:-:S04]  /*1640*/  @P0 SHF.R.U32.HI R3, RZ, 0x1f, R0 ;  /* 0x0000001fff030819 */ /* 0x000fc80000011600 */
[----:B------:R-:W-:Y:S02]  /*1650*/  @P0 LEA.HI.SX32 R26, R0, R3, 0x1c ;  /* 0x00000003001a0211 */ /* 0x000fe400078fe2ff */
[----:B------:R-:W-:Y:S02]  /*1660*/  PLOP3.LUT P0, PT, PT, PT, PT, 0x80, 0x0 ;  /* 0x000000000000781c */ /* 0x000fe40003f0f070 */
[----:B------:R-:W-:-:S13]  /*1670*/  ISETP.GT.AND P1, PT, R26, R27, PT ;  /* 0x0000001b1a00720c */ /* 0x000fda0003f24270 */
[----:B0-----:R-:W-:Y:S05]  /*1680*/  @!P1 BRA `(.L_x_623) ;  /* 0x0000004000749947 */ /* 0x001fea0003800000 */
[----:B------:R-:W-:Y:S01]  /*1690*/  VIADD R25, R18, 0x1c400 ;  /* 0x0001c40012197836 */ /* 0x000fe20000000000 */
[----:B------:R-:W-:Y:S04]  /*16a0*/  BSSY B6, `(.L_x_624) ;  /* 0x0000013000067945 */ /* 0x000fe80003800000 */
[----:B------:R-:W-:-:S13]  /*16b0*/  LOP3.LUT P0, RZ, R25, 0x3ff, RZ, 0xc0, !PT ;  /* 0x000003ff19ff7812 */ /* 0x000fda000780c0ff */
[----:B------:R-:W-:Y:S05]  /*16c0*/  @!P0 BRA `(.L_x_625) ;  /* 0x0000000000408947 */ /* 0x000fea0003800000 */
        /* <DEDUP_REMOVED lines=15> */
[----:B-1---5:R-:W-:Y:S05]  /*17c0*/  CALL.ABS.NOINC R14 ;  /* 0x000000000e007343 */ /* 0x022fea0003c00000 */
.L_x_625:
[----:B------:R-:W-:Y:S05]  /*17d0*/  BSYNC B6 ;  /* 0x0000000000067941 */ /* 0x000fea0003800000 */
.L_x_624:
        /* <DEDUP_REMOVED lines=20> */
.L_x_627:
[----:B------:R-:W-:Y:S05]  /*1920*/  BSYNC B6 ;  /* 0x0000000000067941 */ /* 0x000fea0003800000 */
.L_x_626:
[----:B------:R-:W-:Y:S01]  /*1930*/  ULDC.64 UR4, c[0x0][0x9f8] ;  /* 0x00027e0000047ab9 */ /* 0x000fe20000000a00 */
[----:B------:R-:W0:Y:S01]  /*1940*/  S2R R32, SR_TID.X ;  /* 0x0000000000207919 */ /* 0x000e220000002100 */
[----:B------:R-:W-:Y:S01]  /*1950*/  ISETP.NE.U32.AND P0, PT, RZ, UR4, PT ;  /* 0x00000004ff007c0c */ /* 0x000fe2000bf05070 */
[----:B------:R-:W1:Y:S01]  /*1960*/  LDC.64 R8, c[0x0][0x300] ;  /* 0x0000c000ff087b82 */ /* 0x000e620000000a00 */
[----:B------:R-:W-:Y:S01]  /*1970*/  IMAD.IADD R58, R31, 0x1, R28 ;  /* 0x000000011f3a7824 */ /* 0x000fe200078e021c */
[----:B------:R-:W-:Y:S01]  /*1980*/  ULDC.64 UR6, c[0x0][0xa08] ;  /* 0x0002820000067ab9 */ /* 0x000fe20000000a00 */
[----:B------:R-:W-:Y:S02]  /*1990*/  ISETP.NE.AND.EX P0, PT, RZ, UR5, PT, P0 ;  /* 0x00000005ff007c0c */ /* 0x000fe4000bf05300 */
[----:B------:R-:W-:Y:S01]  /*19a0*/  SHF.R.S32.HI R11, RZ, 0x1f, R90 ;  /* 0x0000001fff0b7819 */ /* 0x000fe2000001145a */
[----:B------:R-:W-:Y:S02]  /*19b0*/  VIADD R62, R16, 0x20 ;  /* 0x00000020103e7836 */ /* 0x000fe40000000000 */
[----:B------:R-:W2:Y:S08]  /*19c0*/  LDC.64 R56, c[0x0][0x3f8] ;  /* 0x0000fe00ff387b82 */ /* 0x000eb00000000a00 */
[----:B------:R-:W-:Y:S01]  /*19d0*/  @P0 IADD3 R4, P1, R219, UR4, RZ ;  /* 0x00000004db040c10 */ /* 0x000fe2000ff3e0ff */
[----:B------:R-:W3:Y:S03]  /*19e0*/  LDC R43, c[0x0][0x3f4] ;  /* 0x0000fd00ff2b7b82 */ /* 0x000ee60000000800 */
[----:B------:R-:W-:Y:S01]  /*19f0*/  @P0 IADD3.X R5, R220, UR5, RZ, P1, !PT ;  /* 0x00000005dc050c10 */ /* 0x000fe20008ffe4ff */
[----:B------:R-:W-:-:S04]  /*1a00*/  ULDC.64 UR4, c[0x0][0x308] ;  /* 0x0000c20000047ab9 */ /* 0x000fc80000000a00 */
[----:B------:R4:W3:Y:S01]  /*1a10*/  @P0 LDG.E R29, desc[UR40][R4.64] ;  /* 0x00000028041d0981 */ /* 0x0008e2000c1e1900 */
[----:B------:R-:W-:Y:S01]  /*1a20*/  SHF.R.S32.HI R40, RZ, 0x1f, R58 ;  /* 0x0000001fff287819 */ /* 0x000fe2000001143a */
[-C--:B-1----:R-:W-:Y:S01]  /*1a30*/  IMAD.WIDE.U32 R6, R58, R8.reuse, RZ ;  /* 0x000000083a067225 */ /* 0x082fe200078e00ff */
[----:B------:R-:W-:Y:S01]  /*1a40*/  ISETP.NE.U32.AND P0, PT, RZ, UR6, PT ;  /* 0x00000006ff007c0c */ /* 0x000fe2000bf05070 */
[----:B------:R-:W1:Y:S01]  /*1a50*/  LDC.64 R14, c[0x0][0x408] ;  /* 0x00010200ff0e7b82 */ /* 0x000e620000000a00 */
[----:B0-----:R-:W-:Y:S01]  /*1a60*/  SHF.R.U32.HI R42, RZ, 0x7, R32 ;  /* 0x00000007ff2a7819 */ /* 0x001fe20000011620 */
[-C--:B------:R-:W-:Y:S01]  /*1a70*/  IMAD R0, R40, R8.reuse, RZ ;  /* 0x0000000828007224 */ /* 0x080fe200078e02ff */
[----:B------:R-:W-:Y:S01]  /*1a80*/  ISETP.NE.AND.EX P0, PT, RZ, UR7, PT, P0 ;  /* 0x00000007ff007c0c */ /* 0x000fe2000bf05300 */
[----:B------:R-:W-:Y:S01]  /*1a90*/  IMAD R10, R225, R8, RZ ;  /* 0x00000008e10a7224 */ /* 0x000fe200078e02ff */
[----:B------:R-:W-:Y:S01]  /*1aa0*/  ISETP.NE.AND P6, PT, R42, 0x1, PT ;  /* 0x000000012a00780c */ /* 0x000fe20003fc5270 */
[----:B------:R-:W-:Y:S01]  /*1ab0*/  IMAD R3, R58, R9, R0 ;  /* 0x000000093a037224 */ /* 0x000fe200078e0200 */
[----:B------:R-:W-:Y:S01]  /*1ac0*/  SHF.L.U64.HI R67, R8, 0x6, R9 ;  /* 0x0000000608437819 */ /* 0x000fe20000010209 */
[----:B------:R-:W-:Y:S01]  /*1ad0*/  VIADD R63, R16, 0x40 ;  /* 0x00000040103f7836 */ /* 0x000fe20000000000 */
[----:B--2---:R-:W-:Y:S01]  /*1ae0*/  SHF.L.U64.HI R72, R56, 0x6, R57 ;  /* 0x0000000638487819 */ /* 0x004fe20000010239 */
[----:B------:R-:W-:Y:S01]  /*1af0*/  IMAD.IADD R7, R7, 0x1, R3 ;  /* 0x0000000107077824 */ /* 0x000fe200078e0203 */
[----:B------:R-:W-:Y:S01]  /*1b00*/  SHF.R.S32.HI R75, RZ, 0x1f, R222 ;  /* 0x0000001fff4b7819 */ /* 0x000fe200000114de */
[----:B------:R-:W-:-:S02]  /*1b10*/  IMAD R3, R11, UR4, RZ ;  /* 0x000000040b037c24 */ /* 0x000fc4000f8e02ff */
[----:B----4-:R-:W-:-:S04]  /*1b20*/  IMAD.WIDE.U32 R4, R90, UR4, R6 ;  /* 0x000000045a047c25 */ /* 0x010fc8000f8e0006 */
[----:B------:R-:W-:Y:S01]  /*1b30*/  IMAD R3, R90, UR5, R3 ;  /* 0x000000055a037c24 */ /* 0x000fe2000f8e0203 */
[----:B------:R-:W-:Y:S01]  /*1b40*/  ULDC.64 UR4, c[0x0][0x310] ;  /* 0x0000c40000047ab9 */ /* 0x000fe20000000a00 */
[----:B------:R-:W-:-:S04]  /*1b50*/  IMAD.WIDE.U32 R6, R19, R8, R16 ;  /* 0x0000000813067225 */ /* 0x000fc800078e0010 */
[----:B------:R-:W-:Y:S01]  /*1b60*/  IMAD.IADD R5, R5, 0x1, R3 ;  /* 0x0000000105057824 */ /* 0x000fe200078e0203 */
[----:B-1----:R-:W-:Y:S01]  /*1b70*/  SHF.L.U64.HI R69, R14, 0x6, R15 ;  /* 0x000000060e457819 */ /* 0x002fe2000001020f */
[C---:B------:R-:W-:Y:S02]  /*1b80*/  VIADD R64, R16.reuse, 0x60 ;  /* 0x0000006010407836 */ /* 0x040fe40000000000 */
[C---:B------:R-:W-:Y:S02]  /*1b90*/  VIADD R12, R16.reuse, 0xc0 ;  /* 0x000000c0100c7836 */ /* 0x040fe40000000000 */
[C---:B------:R-:W-:Y:S02]  /*1ba0*/  VIADD R65, R16.reuse, 0x80 ;  /* 0x0000008010417836 */ /* 0x040fe40000000000 */
[C---:B------:R-:W-:Y:S02]  /*1bb0*/  VIADD R66, R16.reuse, 0xa0 ;  /* 0x000000a010427836 */ /* 0x040fe40000000000 */
[----:B------:R-:W-:-:S02]  /*1bc0*/  VIADD R23, R16, 0xe0 ;  /* 0x000000e010177836 */ /* 0x000fc40000000000 */
[----:B------:R-:W-:Y:S02]  /*1bd0*/  IMAD R28, R225, R56, RZ ;  /* 0x00000038e11c7224 */ /* 0x000fe400078e02ff */
[----:B------:R-:W-:Y:S02]  /*1be0*/  IMAD.SHL.U32 R71, R227, 0x40, RZ ;  /* 0x00000040e3477824 */ /* 0x000fe400078e00ff */
[----:B------:R-:W-:Y:S02]  /*1bf0*/  IMAD R35, R19, R57, R28 ;  /* 0x0000003913237224 */ /* 0x000fe400078e021c */
[----:B------:R-:W-:Y:S01]  /*1c00*/  IMAD.MOV.U32 R77, RZ, RZ, 0x20 ;  /* 0x00000020ff4d7424 */ /* 0x000fe200078e00ff */
[----:B------:R-:W-:Y:S01]  /*1c10*/  LOP3.LUT R71, R71, 0x1c0, RZ, 0xc0, !PT ;  /* 0x000001c047477812 */ /* 0x000fe200078ec0ff */
[----:B------:R-:W-:Y:S01]  /*1c20*/  VIADD R76, R42, 0x8 ;  /* 0x000000082a4c7836 */ /* 0x000fe20000000000 */
[----:B------:R-:W-:Y:S01]  /*1c30*/  SHF.R.U32.HI R42, RZ, 0x3, R210 ;  /* 0x00000003ff2a7819 */ /* 0x000fe200000116d2 */
[----:B------:R-:W-:Y:S01]  /*1c40*/  IMAD.SHL.U32 R68, R8, 0x40, RZ ;  /* 0x0000004008447824 */ /* 0x000fe200078e00ff */
[----:B------:R-:W-:Y:S01]  /*1c50*/  SHF.R.U32.HI R74, RZ, 0x3, R71 ;  /* 0x00000003ff4a7819 */ /* 0x000fe20000011647 */
[----:B------:R-:W-:-:S02]  /*1c60*/  IMAD R81, R15, 0x60, RZ ;  /* 0x000000600f517824 */ /* 0x000fc400078e02ff */
[----:B------:R-:W-:Y:S02]  /*1c70*/  IMAD.SHL.U32 R70, R14, 0x40, RZ ;  /* 0x000000400e467824 */ /* 0x000fe400078e00ff */
[----:B------:R-:W-:Y:S02]  /*1c80*/  IMAD.SHL.U32 R73, R56, 0x40, RZ ;  /* 0x0000004038497824 */ /* 0x000fe400078e00ff */
[----:B---3--:R-:W-:Y:S01]  /*1c90*/  IMAD.SHL.U32 R78, R43, 0x2, RZ ;  /* 0x000000022b4e7824 */ /* 0x008fe200078e00ff */
[----:B------:R-:W-:Y:S02]  /*1ca0*/  SHF.R.S32.HI R0, RZ, 0x1f, R29 ;  /* 0x0000001fff007819 */ /* 0x000fe4000001141d */
[----:B------:R-:W-:Y:S01]  /*1cb0*/  SEL R21, R29, RZ, !P0 ;  /* 0x000000ff1d157207 */ /* 0x000fe20004000000 */
[----:B------:R-:W-:Y:S01]  /*1cc0*/  IMAD.WIDE.U32 R28, R19, R56, R16 ;  /* 0x00000038131c7225 */ /* 0x000fe200078e0010 */
[----:B------:R-:W-:-:S03]  /*1cd0*/  SEL R20, R0, RZ, !P0 ;  /* 0x000000ff00147207 */ /* 0x000fc60004000000 */
[----:B------:R-:W-:-:S04]  /*1ce0*/  IMAD.WIDE.U32 R4, R21, UR4, R4 ;  /* 0x0000000415047c25 */ /* 0x000fc8000f8e0004 */
[----:B------:R-:W-:Y:S01]  /*1cf0*/  IMAD R0, R20, UR4, RZ ;  /* 0x0000000414007c24 */ /* 0x000fe2000f8e02ff */
[----:B------:R-:W-:Y:S01]  /*1d00*/  IADD3 R61, P0, R4, R6, RZ ;  /* 0x00000006043d7210 */ /* 0x000fe20007f1e0ff */
[----:B------:R-:W-:Y:S02]  /*1d10*/  IMAD.IADD R29, R35, 0x1, R29 ;  /* 0x00000001231d7824 */ /* 0x000fe400078e021d */
[----:B------:R-:W-:Y:S01]  /*1d20*/  IMAD R3, R21, UR5, R0 ;  /* 0x0000000515037c24 */ /* 0x000fe2000f8e0200 */
[----:B------:R-:W-:Y:S05]  /*1d30*/  @!P6 WARPSYNC.ALL ;  /* 0x000000000000e948 */ /* 0x000fea0003800000 */
[----:B------:R-:W-:Y:S01]  /*1d40*/  ULDC UR4, c[0x0][0x320] ;  /* 0x0000c80000047ab9 */ /* 0x000fe20000000800 */
[----:B------:R-:W-:Y:S01]  /*1d50*/  IMAD R0, R19, R9, R10 ;  /* 0x0000000913007224 */ /* 0x000fe200078e020a */
[----:B------:R-:W-:Y:S01]  /*1d60*/  @!P6 BAR.SYNC.DEFER_BLOCKING 0x9, 0x100 ;  /* 0x024400000000eb1d */ /* 0x000fe20000010000 */
[----:B------:R-:W-:Y:S01]  /*1d70*/  IMAD.IADD R3, R5, 0x1, R3 ;  /* 0x0000000105037824 */ /* 0x000fe200078e0203 */
[----:B------:R-:W-:Y:S01]  /*1d80*/  ISETP.GE.AND P1, PT, R62, UR4, PT ;  /* 0x000000043e007c0c */ /* 0x000fe2000bf26270 */
[----:B-----5:R-:W-:Y:S01]  /*1d90*/  IMAD.WIDE.U32 R36, R38, R56, R28 ;  /* 0x0000003826247225 */ /* 0x020fe200078e001c */
[----:B------:R-:W-:-:S02]  /*1da0*/  ISETP.GE.AND P2, PT, R12, UR4, PT ;  /* 0x000000040c007c0c */ /* 0x000fc4000bf46270 */
[----:B------:R-:W-:Y:S01]  /*1db0*/  SEL R6, RZ, 0xffffffff, P1 ;  /* 0xffffffffff067807 */ /* 0x000fe20000800000 */
[----:B------:R-:W-:Y:S01]  /*1dc0*/  ULDC.64 UR6, c[0x0][0x330] ;  /* 0x0000cc0000067ab9 */ /* 0x000fe20000000a00 */
[----:B------:R-:W-:Y:S01]  /*1dd0*/  IADD3.X R0, R3, R7, R0, P0, !PT ;  /* 0x0000000703007210 */ /* 0x000fe200007fe400 */
[----:B------:R-:W-:Y:S01]  /*1de0*/  IMAD R7, R11, UR6, RZ ;  /* 0x000000060b077c24 */ /* 0x000fe2000f8e02ff */
[----:B------:R-:W-:Y:S01]  /*1df0*/  ISETP.GE.AND P0, PT, R16, UR4, PT ;  /* 0x0000000410007c0c */ /* 0x000fe2000bf06270 */
[----:B------:R-:W-:Y:S01]  /*1e00*/  IMAD.SHL.U32 R11, R6, 0x2, RZ ;  /* 0x00000002060b7824 */ /* 0x000fe200078e00ff */
[----:B------:R-:W-:Y:S01]  /*1e10*/  ISETP.GE.AND P1, PT, R64, UR4, PT ;  /* 0x0000000440007c0c */ /* 0x000fe2000bf26270 */
[C---:B------:R-:W-:Y:S01]  /*1e20*/  IMAD R13, R90.reuse, UR7, R7 ;  /* 0x000000075a0d7c24 */ /* 0x040fe2000f8e0207 */
[----:B------:R-:W-:Y:S01]  /*1e30*/  SEL R10, RZ, 0x1, P0 ;  /* 0x00000001ff0a7807 */ /* 0x000fe20000000000 */
[----:B------:R-:W-:Y:S01]  /*1e40*/  IMAD.WIDE.U32 R6, R90, UR6, R16 ;  /* 0x000000065a067c25 */ /* 0x000fe2000f8e0010 */
[----:B------:R-:W-:-:S02]  /*1e50*/  ISETP.GE.AND P0, PT, R63, UR4, PT ;  /* 0x000000043f007c0c */ /* 0x000fc4000bf06270 */
[----:B------:R-:W-:Y:S01]  /*1e60*/  LOP3.LUT R10, R11, 0x2, R10, 0xe2, !PT ;  /* 0x000000020b0a7812 */ /* 0x000fe200078ee20a */
[----:B------:R-:W-:Y:S01]  /*1e70*/  IMAD.IADD R7, R7, 0x1, R13 ;  /* 0x0000000107077824 */ /* 0x000fe200078e020d */
[----:B------:R-:W-:Y:S02]  /*1e80*/  SEL R11, RZ, 0x4, P0 ;  /* 0x00000004ff0b7807 */ /* 0x000fe40000000000 */
[----:B------:R-:W-:Y:S02]  /*1e90*/  SEL R12, RZ, 0x8, P1 ;  /* 0x00000008ff0c7807 */ /* 0x000fe40000800000 */
[----:B------:R-:W-:Y:S02]  /*1ea0*/  ISETP.GE.AND P0, PT, R65, UR4, PT ;  /* 0x0000000441007c0c */ /* 0x000fe4000bf06270 */
[----:B------:R-:W-:Y:S02]  /*1eb0*/  ISETP.GE.AND P1, PT, R66, UR4, PT ;  /* 0x0000000442007c0c */ /* 0x000fe4000bf26270 */
[----:B------:R-:W-:-:S02]  /*1ec0*/  LOP3.LUT R10, R12, R10, R11, 0xfe, !PT ;  /* 0x0000000a0c0a7212 */ /* 0x000fc400078efe0b */
[----:B------:R-:W-:Y:S02]  /*1ed0*/  SEL R11, RZ, 0x10, P0 ;  /* 0x00000010ff0b7807 */ /* 0x000fe40000000000 */
[----:B------:R-:W-:Y:S02]  /*1ee0*/  SEL R12, RZ, 0x20, P1 ;  /* 0x00000020ff0c7807 */ /* 0x000fe40000800000 */
[----:B------:R-:W-:Y:S01]  /*1ef0*/  ISETP.GE.AND P3, PT, R23, UR4, PT ;  /* 0x0000000417007c0c */ /* 0x000fe2000bf66270 */
[----:B------:R-:W-:Y:S01]  /*1f00*/  ULDC.64 UR4, c[0x0][0x338] ;  /* 0x0000ce0000047ab9 */ /* 0x000fe20000000a00 */
[----:B------:R-:W-:Y:S01]  /*1f10*/  LOP3.LUT R11, R12, R10, R11, 0xfe, !PT ;  /* 0x0000000a0c0b7212 */ /* 0x000fe200078efe0b */
[----:B------:R-:W-:Y:S01]  /*1f20*/  IMAD R12, R20, UR4, RZ ;  /* 0x00000004140c7c24 */ /* 0x000fe2000f8e02ff */
[----:B------:R-:W-:Y:S01]  /*1f30*/  SEL R10, RZ, 0x40, P2 ;  /* 0x00000040ff0a7807 */ /* 0x000fe20001000000 */
[C---:B------:R-:W-:Y:S01]  /*1f40*/  IMAD.WIDE.U32 R6, R21.reuse, UR4, R6 ;  /* 0x0000000415067c25 */ /* 0x040fe2000f8e0006 */
[----:B------:R-:W-:Y:S01]  /*1f50*/  ISETP.GE.AND P0, PT, R16, R43, PT ;  /* 0x0000002b1000720c */ /* 0x000fe20003f06270 */
[----:B------:R-:W-:Y:S01]  /*1f60*/  ULDC UR4, c[0x0][0x2f4] ;  /* 0x0000bd0000047ab9 */ /* 0x000fe20000000800 */
[----:B------:R-:W-:Y:S01]  /*1f70*/  SHF.R.S32.HI R23, RZ, 0x1f, R22 ;  /* 0x0000001fff177819 */ /* 0x000fe20000011416 */
[----:B------:R-:W-:Y:S01]  /*1f80*/  IMAD R41, R21, UR5, R12 ;  /* 0x0000000515297c24 */ /* 0x000fe2000f8e020c */
[----:B------:R-:W-:Y:S01]  /*1f90*/  LOP3.LUT R96, R11, R10, RZ, 0xfc, !PT ;  /* 0x0000000a0b607212 */ /* 0x000fe200078efcff */
[-C--:B------:R-:W-:Y:S01]  /*1fa0*/  IMAD R10, R225, R14.reuse, RZ ;  /* 0x0000000ee10a7224 */ /* 0x080fe200078e02ff */
[----:B------:R-:W-:Y:S01]  /*1fb0*/  SEL R33, R43, RZ, P0 ;  /* 0x000000ff2b217207 */ /* 0x000fe20000000000 */
[----:B------:R-:W-:Y:S01]  /*1fc0*/  IMAD.WIDE.U32 R12, R19, R14, R22 ;  /* 0x0000000e130c7225 */ /* 0x000fe200078e0016 */
[----:B------:R-:W-:-:S02]  /*1fd0*/  LOP3.LUT R29, R71, 0x18, R16, 0xf8, !PT ;  /* 0x00000018471d7812 */ /* 0x000fc400078ef810 */
[----:B------:R-:W-:Y:S01]  /*1fe0*/  LOP3.LUT P1, RZ, R227, 0x4, RZ, 0xc0, !PT ;  /* 0x00000004e3ff7812 */ /* 0x000fe2000782c0ff */
[----:B------:R-:W-:Y:S01]  /*1ff0*/  IMAD R31, R19, R15, R10 ;  /* 0x0000000f131f7224 */ /* 0x000fe200078e020a */
[----:B------:R-:W-:Y:S01]  /*2000*/  LOP3.LUT R28, R29, R74, RZ, 0x3c, !PT ;  /* 0x0000004a1d1c7212 */ /* 0x000fe200078e3cff */
[C---:B------:R-:W-:Y:S01]  /*2010*/  IMAD.WIDE.U32 R20, R19.reuse, R14, R16 ;  /* 0x0000000e13147225 */ /* 0x040fe200078e0010 */
[----:B------:R-:W-:Y:S02]  /*2020*/  IADD3 R58, P2, R19, R58, RZ ;  /* 0x0000003a133a7210 */ /* 0x000fe40007f5e0ff */
[----:B------:R-:W-:Y:S01]  /*2030*/  SEL R77, R77, 0xffffffe0, !P1 ;  /* 0xffffffe04d4d7807 */ /* 0x000fe20004800000 */
[----:B------:R-:W-:Y:S01]  /*2040*/  IMAD.WIDE.U32 R10, R19, R56, R22 ;  /* 0x00000038130a7225 */ /* 0x000fe200078e0016 */
[----:B------:R-:W-:Y:S02]  /*2050*/  SEL R95, RZ, 0xffffff80, P3 ;  /* 0xffffff80ff5f7807 */ /* 0x000fe40001800000 */
[C---:B------:R-:W-:Y:S01]  /*2060*/  ISETP.GE.AND P1, PT, R16.reuse, UR4, PT ;  /* 0x0000000410007c0c */ /* 0x040fe2000bf26270 */
[----:B------:R-:W-:Y:S01]  /*2070*/  IMAD.IADD R33, R16, 0x1, R33 ;  /* 0x0000000110217824 */ /* 0x000fe200078e0221 */
[C---:B------:R-:W-:Y:S01]  /*2080*/  LOP3.LUT R95, R96.reuse, 0x80, R95, 0xc8, !PT ;  /* 0x00000080605f7812 */ /* 0x040fe200078ec85f */
[----:B------:R-:W-:Y:S01]  /*2090*/  IMAD.IADD R13, R13, 0x1, R31 ;  /* 0x000000010d0d7824 */ /* 0x000fe200078e021f */
[----:B------:R-:W-:Y:S01]  /*20a0*/  LOP3.LUT R96, R96, 0x40, RZ, 0xc0, !PT ;  /* 0x0000004060607812 */ /* 0x000fe200078ec0ff */
[----:B------:R-:W-:Y:S01]  /*20b0*/  IMAD.IADD R31, R31, 0x1, R21 ;  /* 0x000000011f1f7824 */ /* 0x000fe200078e0215 */
[----:B------:R-:W-:Y:S01]  /*20c0*/  SHF.R.S32.HI R32, RZ, 0x1f, R33 ;  /* 0x0000001fff207819 */ /* 0x000fe20000011421 */
[----:B------:R-:W-:Y:S01]  /*20d0*/  IMAD.IADD R21, R11, 0x1, R35 ;  /* 0x000000010b157824 */ /* 0x000fe200078e0223 */
[----:B------:R-:W-:Y:S01]  /*20e0*/  SHF.R.S32.HI R11, RZ, 0x1f, R38 ;  /* 0x0000001fff0b7819 */ /* 0x000fe20000011426 */
[----:B------:R-:W-:Y:S01]  /*20f0*/  IMAD.MOV.U32 R30, RZ, RZ, R20 ;  /* 0x000000ffff1e7224 */ /* 0x000fe200078e0014 */
[----:B------:R-:W-:Y:S01]  /*2100*/  LEA.HI R32, R32, R33, RZ, 0x3 ;  /* 0x0000002120207211 */ /* 0x000fe200078f18ff */
[----:B------:R-:W-:-:S02]  /*2110*/  IMAD.MOV.U32 R20, RZ, RZ, R10 ;  /* 0x000000ffff147224 */ /* 0x000fc400078e000a */
[----:B------:R-:W-:Y:S01]  /*2120*/  IMAD R10, R11, R14, RZ ;  /* 0x0000000e0b0a7224 */ /* 0x000fe200078e02ff */
[----:B------:R-:W-:Y:S01]  /*2130*/  LOP3.LUT R29, R71, 0x38, R32, 0xf8, !PT ;  /* 0x00000038471d7812 */ /* 0x000fe200078ef820 */
[----:B------:R-:W-:Y:S01]  /*2140*/  IMAD R79, R211, 0x200, R28 ;  /* 0x00000200d34f7824 */ /* 0x000fe200078e021c */
[----:B------:R-:W-:Y:S01]  /*2150*/  LOP3.LUT R28, R210, 0x38, R32, 0xf8, !PT ;  /* 0x00000038d21c7812 */ /* 0x000fe200078ef820 */
[----:B------:R-:W-:Y:S01]  /*2160*/  IMAD R34, R11, R56, RZ ;  /* 0x000000380b227224 */ /* 0x000fe200078e02ff */
[----:B------:R-:W-:Y:S01]  /*2170*/  LOP3.LUT R92, R29, R74, RZ, 0x3c, !PT ;  /* 0x0000004a1d5c7212 */ /* 0x000fe200078e3cff */
[----:B------:R-:W-:Y:S01]  /*2180*/  IMAD R85, R38, R15, R10 ;  /* 0x0000000f26557224 */ /* 0x000fe200078e020a */
[----:B------:R-:W-:Y:S01]  /*2190*/  LOP3.LUT R93, R28, R42, RZ, 0x3c, !PT ;  /* 0x0000002a1c5d7212 */ /* 0x000fe200078e3cff */
[-C--:B------:R-:W-:Y:S01]  /*21a0*/  IMAD.WIDE.U32 R10, R38, R14.reuse, R12 ;  /* 0x0000000e260a7225 */ /* 0x080fe200078e000c */
[----:B------:R-:W-:Y:S02]  /*21b0*/  LOP3.LUT R90, R32, 0xfffffff8, RZ, 0xc0, !PT ;  /* 0xfffffff8205a7812 */ /* 0x000fe400078ec0ff */
[----:B------:R-:W-:Y:S01]  /*21c0*/  SHF.R.S32.HI R88, RZ, 0x3, R32 ;  /* 0x00000003ff587819 */ /* 0x000fe20000011420 */
[----:B------:R-:W-:Y:S01]  /*21d0*/  IMAD.WIDE.U32 R12, R38, R14, R30 ;  /* 0x0000000e260c7225 */ /* 0x000fe200078e001e */
[----:B------:R-:W-:-:S03]  /*21e0*/  SHF.R.S32.HI R91, RZ, 0x1f, R90 ;  /* 0x0000001fff5b7819 */ /* 0x000fc6000001145a */
[----:B------:R-:W-:Y:S02]  /*21f0*/  IMAD R33, R9, 0x60, RZ ;  /* 0x0000006009217824 */ /* 0x000fe400078e02ff */
[C---:B------:R-:W-:Y:S02]  /*2200*/  IMAD R87, R38.reuse, R57, R34 ;  /* 0x0000003926577224 */ /* 0x040fe400078e0222 */
[----:B------:R-:W-:Y:S02]  /*2210*/  IMAD R31, R57, 0x60, RZ ;  /* 0x00000060391f7824 */ /* 0x000fe400078e02ff */
[----:B------:R-:W-:-:S04]  /*2220*/  IMAD.WIDE.U32 R20, R38, R56, R20 ;  /* 0x0000003826147225 */ /* 0x000fc800078e0014 */
[----:B------:R-:W-:-:S04]  /*2230*/  IMAD.WIDE.U32 R8, R8, 0x60, RZ ;  /* 0x0000006008087825 */ /* 0x000fc800078e00ff */
[----:B------:R-:W-:-:S04]  /*2240*/  IMAD.WIDE.U32 R14, R14, 0x60, RZ ;  /* 0x000000600e0e7825 */ /* 0x000fc800078e00ff */
[----:B------:R-:W-:-:S04]  /*2250*/  IMAD.WIDE.U32 R56, R56, 0x60, RZ ;  /* 0x0000006038387825 */ /* 0x000fc800078e00ff */
[----:B------:R-:W-:Y:S01]  /*2260*/  IMAD.X R59, R225, 0x1, R40, P2 ;  /* 0x00000001e13b7824 */ /* 0x000fe200010e0628 */
[----:B------:R-:W-:Y:S01]  /*2270*/  ISETP.GE.AND P2, PT, R62, UR4, PT ;  /* 0x000000043e007c0c */ /* 0x000fe2000bf46270 */
[----:B------:R-:W-:Y:S02]  /*2280*/  IMAD.IADD R84, R11, 0x1, R85 ;  /* 0x000000010b547824 */ /* 0x000fe400078e0255 */
[----:B------:R-:W-:Y:S02]  /*2290*/  IMAD.IADD R86, R21, 0x1, R87 ;  /* 0x0000000115567824 */ /* 0x000fe400078e0257 */
[----:B------:R-:W-:Y:S02]  /*22a0*/  IMAD.IADD R80, R9, 0x1, R33 ;  /* 0x0000000109507824 */ /* 0x000fe400078e0221 */
[----:B------:R-:W-:Y:S02]  /*22b0*/  IMAD.IADD R81, R15, 0x1, R81 ;  /* 0x000000010f517824 */ /* 0x000fe400078e0251 */
[----:B------:R-:W-:-:S02]  /*22c0*/  IMAD.IADD R82, R57, 0x1, R31 ;  /* 0x0000000139527824 */ /* 0x000fc400078e021f */
[----:B------:R-:W-:Y:S02]  /*22d0*/  IMAD.IADD R83, R77, 0x1, R79 ;  /* 0x000000014d537824 */ /* 0x000fe400078e024f */
[----:B------:R-:W-:Y:S02]  /*22e0*/  IMAD.IADD R85, R85, 0x1, R13 ;  /* 0x0000000155557824 */ /* 0x000fe400078e020d */
[----:B------:R-:W-:Y:S02]  /*22f0*/  IMAD.IADD R87, R87, 0x1, R37 ;  /* 0x0000000157577824 */ /* 0x000fe400078e0225 */
[----:B------:R-:W-:Y:S02]  /*2300*/  IMAD R92, R211, 0x200, R92 ;  /* 0x00000200d35c7824 */ /* 0x000fe400078e025c */
[----:B------:R-:W-:Y:S02]  /*2310*/  IMAD.IADD R93, R212, 0x1, R93 ;  /* 0x00000001d45d7824 */ /* 0x000fe400078e025d */
[----:B------:R-:W-:-:S07]  /*2320*/  IMAD.IADD R94, R7, 0x1, R41 ;  /* 0x00000001075e7824 */ /* 0x000fce00078e0229 */
.L_x_675:
[----:B------:R-:W0:Y:S01]  /*2330*/  LDC.64 R100, c[0x0][0x2e8] ;  /* 0x0000ba00ff647b82 */ /* 0x000e220000000a00 */
[----:B------:R-:W-:Y:S01]  /*2340*/  VIADD R45, R26, 0xffffffff ;  /* 0xffffffff1a2d7836 */ /* 0x000fe20000000000 */
[----:B------:R-:W-:Y:S05]  /*2350*/  YIELD ;  /* 0x0000000000007946 */ /* 0x000fea0003800000 */
[----:B------:R-:W-:Y:S01]  /*2360*/  SHF.R.S32.HI R35, RZ, 0x1f, R45 ;  /* 0x0000001fff237819 */ /* 0x000fe2000001142d */
[----:B------:R-:W1:Y:S01]  /*2370*/  LDC R105, c[0x0][0x3f4] ;  /* 0x0000fd00ff697b82 */ /* 0x000e620000000800 */
[-C--:B------:R-:W-:Y:S01]  /*2380*/  IMAD R29, R80, R45.reuse, RZ ;  /* 0x0000002d501d7224 */ /* 0x080fe200078e02ff */
[----:B------:R-:W-:Y:S01]  /*2390*/  BSSY B0, `(.L_x_628) ;  /* 0x00002ce000007945 */ /* 0x000fe20003800000 */
[----:B------:R-:W-:-:S04]  /*23a0*/  IMAD.WIDE.U32 R102, R8, R45, RZ ;  /* 0x0000002d08667225 */ /* 0x000fc800078e00ff */
[----:B------:R-:W-:Y:S01]  /*23b0*/  IMAD R31, R35, R8, R29 ;  /* 0x00000008231f7224 */ /* 0x000fe200078e021d */
[CC--:B------:R-:W-:Y:S01]  /*23c0*/  IADD3 R26, P3, P4, R61.reuse, R102.reuse, R68 ;  /* 0x000000663d1a7210 */ /* 0x0c0fe20007c7e044 */
[C---:B------:R-:W-:Y:S01]  /*23d0*/  IMAD R106, R2.reuse, 0x1800, R79 ;  /* 0x00001800026a7824 */ /* 0x040fe200078e024f */
[----:B------:R-:W-:Y:S01]  /*23e0*/  IADD3 R29, P5, R61, R102, RZ ;  /* 0x000000663d1d7210 */ /* 0x000fe20007fbe0ff */
[----:B------:R-:W-:Y:S02]  /*23f0*/  IMAD.IADD R107, R103, 0x1, R31 ;  /* 0x00000001676b7824 */ /* 0x000fe400078e021f */
[----:B------:R-:W-:Y:S02]  /*2400*/  IMAD R104, R2, 0x1800, R83 ;  /* 0x0000180002687824 */ /* 0x000fe400078e0253 */
[----:B------:R-:W-:Y:S01]  /*2410*/  IMAD.X R30, R107, 0x1, R0, P5 ;  /* 0x000000016b1e7824 */ /* 0x000fe200028e0600 */
[----:B------:R-:W-:Y:S01]  /*2420*/  IADD3.X R28, R0, R107, R67, P3, P4 ;  /* 0x0000006b001c7210 */ /* 0x000fe20001fe8443 */
[--C-:B------:R-:W-:Y:S01]  /*2430*/  IMAD R106, R106, 0x2, R25.reuse ;  /* 0x000000026a6a7824 */ /* 0x100fe200078e0219 */
[-C--:B0-----:R-:W-:Y:S01]  /*2440*/  LEA R40, P3, R26, R100.reuse, 0x1 ;  /* 0x000000641a287211 */ /* 0x081fe200078608ff */
[----:B------:R-:W-:Y:S01]  /*2450*/  IMAD R104, R104, 0x2, R25 ;  /* 0x0000000268687824 */ /* 0x000fe200078e0219 */
[----:B------:R-:W-:-:S02]  /*2460*/  LEA R42, P5, R29, R100, 0x1 ;  /* 0x000000641d2a7211 */ /* 0x000fc400078a08ff */
[----:B------:R-:W-:Y:S01]  /*2470*/  LEA.HI.X R41, R26, R101, R28, 0x1, P3 ;  /* 0x000000651a297211 */ /* 0x000fe200018f0c1c */
[----:B------:R-:W-:Y:S01]  /*2480*/  IMAD.MOV.U32 R26, RZ, RZ, R45 ;  /* 0x000000ffff1a7224 */ /* 0x000fe200078e002d */
[----:B-1----:R-:W-:Y:S02]  /*2490*/  ISETP.GE.AND P3, PT, R105, 0x1, PT ;  /* 0x000000016900780c */ /* 0x002fe40003f66270 */
[----:B------:R-:W-:Y:S02]  /*24a0*/  ISETP.GT.AND P4, PT, R45, R27, PT ;  /* 0x0000001b2d00720c */ /* 0x000fe40003f84270 */
[----:B------:R-:W-:Y:S02]  /*24b0*/  LEA.HI.X R43, R29, R101, R30, 0x1, P5 ;  /* 0x000000651d2b7211 */ /* 0x000fe400028f0c1e */
[----:B------:R-:W-:-:S07]  /*24c0*/  P2R R98, PR, RZ, 0x10 ;  /* 0x00000010ff627803 */ /* 0x000fce0000000000 */
[----:B----4-:R-:W-:Y:S05]  /*24d0*/  @!P3 BRA `(.L_x_629) ;  /* 0x000000280080b947 */ /* 0x010fea0003800000 */
[----:B------:R-:W-:Y:S01]  /*24e0*/  ULDC.U8 UR4, c[0x0][0x410] ;  /* 0x0001040000047ab9 */ /* 0x000fe20000000000 */
[-C--:B------:R-:W-:Y:S01]  /*24f0*/  IMAD R29, R82, R45.reuse, RZ ;  /* 0x0000002d521d7224 */ /* 0x080fe200078e02ff */
[----:B------:R-:W-:Y:S01]  /*2500*/  ISETP.NE.AND P3, PT, RZ, UR4, PT ;  /* 0x00000004ff007c0c */ /* 0x000fe2000bf65270 */
[-C--:B------:R-:W-:Y:S02]  /*2510*/  IMAD R31, R81, R45.reuse, RZ ;  /* 0x0000002d511f7224 */ /* 0x080fe400078e02ff */
[C---:B------:R-:W-:Y:S02]  /*2520*/  IMAD R33, R35.reuse, R56, R29 ;  /* 0x0000003823217224 */ /* 0x040fe400078e021d */
[----:B------:R-:W-:Y:S02]  /*2530*/  IMAD R35, R35, R14, R31 ;  /* 0x0000000e23237224 */ /* 0x000fe400078e021f */
[----:B------:R-:W-:Y:S02]  /*2540*/  IMAD R99, R26, -0x60, R60 ;  /* 0xffffffa01a637824 */ /* 0x000fe400078e023c */
[----:B------:R-:W-:-:S03]  /*2550*/  IMAD.WIDE.U32 R28, R56, R45, RZ ;  /* 0x0000002d381c7225 */ /* 0x000fc600078e00ff */
[----:B------:R-:W-:Y:S01]  /*2560*/  VIMNMX R99, R99, 0x60, PT ;  /* 0x0000006063637848 */ /* 0x000fe20003fe0100 */
[----:B------:R-:W-:-:S04]  /*2570*/  IMAD.WIDE.U32 R30, R14, R45, RZ ;  /* 0x0000002d0e1e7225 */ /* 0x000fc800078e00ff */
[----:B------:R-:W-:Y:S02]  /*2580*/  IMAD.IADD R97, R29, 0x1, R33 ;  /* 0x000000011d617824 */ /* 0x000fe400078e0221 */
[----:B------:R-:W-:Y:S01]  /*2590*/  IMAD.IADD R108, R31, 0x1, R35 ;  /* 0x000000011f6c7824 */ /* 0x000fe200078e0223 */
[----:B------:R-:W-:Y:S06]  /*25a0*/  @!P3 BRA `(.L_x_630) ;  /* 0x0000001000f8b947 */ /* 0x000fec0003800000 */
[----:B------:R-:W-:Y:S01]  /*25b0*/  ISETP.GE.AND P4, PT, R19, R99, PT ;  /* 0x000000631300720c */ /* 0x000fe20003f86270 */
[----:B------:R-:W-:Y:S01]  /*25c0*/  BSSY B1, `(.L_x_631) ;  /* 0x000001b000017945 */ /* 0x000fe20003800000 */
[----:B------:R-:W-:Y:S02]  /*25d0*/  CS2R R34, SRZ ;  /* 0x0000000000227805 */ /* 0x000fe4000001ff00 */
[----:B------:R-:W-:Y:S02]  /*25e0*/  CS2R R50, SRZ ;  /* 0x0000000000327805 */ /* 0x000fe4000001ff00 */
[----:B------:R-:W-:Y:S02]  /*25f0*/  CS2R R52, SRZ ;  /* 0x0000000000347805 */ /* 0x000fe4000001ff00 */
[----:B------:R-:W-:Y:S02]  /*2600*/  CS2R R48, SRZ ;  /* 0x0000000000307805 */ /* 0x000fe4000001ff00 */
[----:B------:R-:W-:-:S03]  /*2610*/  CS2R R54, SRZ ;  /* 0x0000000000367805 */ /* 0x000fc6000001ff00 */
[----:B------:R-:W-:Y:S05]  /*2620*/  @P4 BRA `(.L_x_632) ;  /* 0x0000000000504947 */ /* 0x000fea0003800000 */
[----:B------:R-:W-:Y:S01]  /*2630*/  IADD3 R33, P3, R20, R28, RZ ;  /* 0x0000001c14217210 */ /* 0x000fe20007f7e0ff */
[----:B------:R-:W-:Y:S01]  /*2640*/  ULDC.64 UR4, c[0x0][0x3e8] ;  /* 0x0000fa0000047ab9 */ /* 0x000fe20000000a00 */
[----:B------:R-:W-:Y:S02]  /*2650*/  CS2R R52, SRZ ;  /* 0x0000000000347805 */ /* 0x000fe4000001ff00 */
[----:B------:R-:W-:Y:S01]  /*2660*/  CS2R R54, SRZ ;  /* 0x0000000000367805 */ /* 0x000fe2000001ff00 */
[----:B------:R-:W-:Y:S01]  /*2670*/  IMAD.X R44, R97, 0x1, R86, P3 ;  /* 0x00000001612c7824 */ /* 0x000fe200018e0656 */
[----:B------:R-:W-:-:S04]  /*2680*/  LEA R32, P3, R33, UR4, 0x1 ;  /* 0x0000000421207c11 */ /* 0x000fc8000f8608ff */
[----:B------:R-:W-:Y:S01]  /*2690*/  LEA.HI.X R33, R33, UR5, R44, 0x1, P3 ;  /* 0x0000000521217c11 */ /* 0x000fe200098f0c2c */
[----:B------:R-:W-:Y:S01]  /*26a0*/  ULDC.64 UR4, c[0x0][0x400] ;  /* 0x0001000000047ab9 */ /* 0x000fe20000000a00 */
[----:B------:R-:W-:-:S05]  /*26b0*/  IADD3 R45, P3, R10, R30, RZ ;  /* 0x0000001e0a2d7210 */ /* 0x000fca0007f7e0ff */
[----:B------:R-:W-:Y:S01]  /*26c0*/  IMAD.X R46, R108, 0x1, R84, P3 ;  /* 0x000000016c2e7824 */ /* 0x000fe200018e0654 */
[----:B------:R-:W-:-:S04]  /*26d0*/  LEA R44, P3, R45, UR4, 0x1 ;  /* 0x000000042d2c7c11 */ /* 0x000fc8000f8608ff */
[----:B------:R-:W-:Y:S02]  /*26e0*/  LEA.HI.X R45, R45, UR5, R46, 0x1, P3 ;  /* 0x000000052d2d7c11 */ /* 0x000fe400098f0c2e */
[----:B------:R-:W-:Y:S02]  /*26f0*/  ISETP.GE.AND P3, PT, R22, R105, PT ;  /* 0x000000691600720c */ /* 0x000fe40003f66270 */
[----:B------:R-:W-:Y:S02]  /*2700*/  CS2R R50, SRZ ;  /* 0x0000000000327805 */ /* 0x000fe4000001ff00 */
[----:B------:R-:W-:-:S09]  /*2710*/  CS2R R48, SRZ ;  /* 0x0000000000307805 */ /* 0x000fd2000001ff00 */
[----:B------:R0:W5:Y:S04]  /*2720*/  @!P3 LDG.E.64 R52, desc[UR40][R32.64] ;  /* 0x000000282034b981 */ /* 0x000168000c1e1b00 */
[----:B------:R0:W5:Y:S01]  /*2730*/  @!P3 LDG.E.64 R54, desc[UR40][R44.64] ;  /* 0x000000282c36b981 */ /* 0x000162000c1e1b00 */
[----:B------:R-:W-:-:S13]  /*2740*/  ISETP.GE.AND P3, PT, R202, R105, PT ;  /* 0x00000069ca00720c */ /* 0x000fda0003f66270 */
[----:B------:R0:W5:Y:S04]  /*2750*/  @!P3 LDG.E.64 R50, desc[UR40][R32.64+0x20] ;  /* 0x000020282032b981 */ /* 0x000168000c1e1b00 */
[----:B------:R0:W5:Y:S02]  /*2760*/  @!P3 LDG.E.64 R48, desc[UR40][R44.64+0x20] ;  /* 0x000020282c30b981 */ /* 0x000164000c1e1b00 */
.L_x_632:
[----:B------:R-:W-:Y:S05]  /*2770*/  BSYNC B1 ;  /* 0x0000000000017941 */ /* 0x000fea0003800000 */
.L_x_631:
[----:B------:R-:W-:Y:S01]  /*2780*/  ISETP.GE.AND P5, PT, R222, R99, PT ;  /* 0x00000063de00720c */ /* 0x000fe20003fa6270 */
[----:B------:R-:W-:Y:S01]  /*2790*/  BSSY B1, `(.L_x_633) ;  /* 0x000001b000017945 */ /* 0x000fe20003800000 */
[----:B0-----:R-:W-:Y:S02]  /*27a0*/  CS2R R44, SRZ ;  /* 0x00000000002c7805 */ /* 0x001fe4000001ff00 */
[----:B------:R-:W-:Y:S01]  /*27b0*/  CS2R R32, SRZ ;  /* 0x0000000000207805 */ /* 0x000fe2000001ff00 */
[----:B-----5:R-:W-:Y:S01]  /*27c0*/  IMAD.MOV.U32 R100, RZ, RZ, R50 ;  /* 0x000000ffff647224 */ /* 0x020fe200078e0032 */
[----:B------:R-:W-:Y:S01]  /*27d0*/  CS2R R46, SRZ ;  /* 0x00000000002e7805 */ /* 0x000fe2000001ff00 */
[----:B------:R-:W-:-:S06]  /*27e0*/  IMAD.MOV.U32 R101, RZ, RZ, R51 ;  /* 0x000000ffff657224 */ /* 0x000fcc00078e0033 */
[----:B------:R-:W-:Y:S05]  /*27f0*/  @P5 BRA `(.L_x_634) ;  /* 0x0000000000505947 */ /* 0x000fea0003800000 */
[----:B------:R-:W-:Y:S01]  /*2800*/  IADD3 R29, P3, P6, R20, R28, R73 ;  /* 0x0000001c141d7210 */ /* 0x000fe20007e7e049 */
[----:B------:R-:W-:Y:S01]  /*2810*/  ULDC.64 UR4, c[0x0][0x3e8] ;  /* 0x0000fa0000047ab9 */ /* 0x000fe20000000a00 */
[----:B------:R-:W-:Y:S02]  /*2820*/  CS2R R44, SRZ ;  /* 0x00000000002c7805 */ /* 0x000fe4000001ff00 */
[----:B------:R-:W-:Y:S02]  /*2830*/  CS2R R46, SRZ ;  /* 0x00000000002e7805 */ /* 0x000fe4000001ff00 */
[----:B------:R-:W-:Y:S02]  /*2840*/  IADD3.X R34, R86, R97, R72, P3, P6 ;  /* 0x0000006156227210 */ /* 0x000fe40001fec448 */
[----:B------:R-:W-:-:S04]  /*2850*/  IADD3 R31, P3, P6, R10, R30, R70 ;  /* 0x0000001e0a1f7210 */ /* 0x000fc80007e7e046 */
[----:B------:R-:W-:Y:S02]  /*2860*/  IADD3.X R32, R84, R108, R69, P3, P6 ;  /* 0x0000006c54207210 */ /* 0x000fe40001fec445 */
[----:B------:R-:W-:-:S04]  /*2870*/  LEA R28, P3, R29, UR4, 0x1 ;  /* 0x000000041d1c7c11 */ /* 0x000fc8000f8608ff */
[----:B------:R-:W-:Y:S01]  /*2880*/  LEA.HI.X R29, R29, UR5, R34, 0x1, P3 ;  /* 0x000000051d1d7c11 */ /* 0x000fe200098f0c22 */
[----:B------:R-:W-:Y:S02]  /*2890*/  ULDC.64 UR4, c[0x0][0x400] ;  /* 0x0001000000047ab9 */ /* 0x000fe40000000a00 */
        /* <DEDUP_REMOVED lines=10> */
.L_x_634:
[----:B------:R-:W-:Y:S05]  /*2940*/  BSYNC B1 ;  /* 0x0000000000017941 */ /* 0x000fea0003800000 */
.L_x_633:
[----:B0-----:R-:W-:Y:S01]  /*2950*/  IMAD.MOV.U32 R28, RZ, RZ, R52 ;  /* 0x000000ffff1c7224 */ /* 0x001fe200078e0034 */
[----:B------:R-:W-:Y:S01]  /*2960*/  ISETP.NE.AND P3, PT, R203, 0x3, PT ;  /* 0x00000003cb00780c */ /* 0x000fe20003f65270 */
[----:B------:R-:W-:Y:S01]  /*2970*/  IMAD.MOV.U32 R29, RZ, RZ, R53 ;  /* 0x000000ffff1d7224 */ /* 0x000fe200078e0035 */
[----:B------:R-:W-:Y:S01]  /*2980*/  PRMT R100, R100, 0x5410, R100 ;  /* 0x0000541064647816 */ /* 0x000fe20000000064 */
        /* <DEDUP_REMOVED lines=8> */
[----:B-----5:R-:W-:Y:S01]  /*2a10*/  IMAD.MOV.U32 R28, RZ, RZ, R34 ;  /* 0x000000ffff1c7224 */ /* 0x020fe200078e0022 */
        /* <DEDUP_REMOVED lines=14> */
[----:B------:R-:W-:-:S02]  /*2b00*/  PRMT R102, R28, 0x7610, R102 ;  /* 0x000076101c667816 */ /* 0x000fc40000000066 */
[----:B------:R-:W-:Y:S02]  /*2b10*/  PRMT R103, R29, 0x7610, R103 ;  /* 0x000076101d677816 */ /* 0x000fe40000000067 */
[----:B------:R-:W-:Y:S02]  /*2b20*/  PRMT R109, R30, 0x7610, R109 ;  /* 0x000076101e6d7816 */ /* 0x000fe4000000006d */
[----:B------:R-:W-:Y:S01]  /*2b30*/  PRMT R107, R31, 0x7610, R107 ;  /* 0x000076101f6b7816 */ /* 0x000fe2000000006b */
[----:B------:R-:W-:Y:S06]  /*2b40*/  @!P3 BRA `(.L_x_635) ;  /* 0x000000000004b947 */ /* 0x000fec0003800000 */
[----:B------:R-:W-:Y:S01]  /*2b50*/  BPT.TRAP 0x1 ;  /* 0x000000040000795c */ /* 0x000fe20000300000 */
.L_x_635:
[----:B------:R-:W-:Y:S01]  /*2b60*/  IMAD R97, R2, 0x8, R18 ;  /* 0x0000000802617824 */ /* 0x000fe200078e0212 */
[----:B------:R-:W-:Y:S01]  /*2b70*/  SHF.L.U32 R108, R201, 0x1f, RZ ;  /* 0x0000001fc96c7819 */ /* 0x000fe200000006ff */
[----:B------:R-:W-:Y:S03]  /*2b80*/  BSSY B1, `(.L_x_636) ;  /* 0x0000003000017945 */ /* 0x000fe60003800000 */
[----:B------:R-:W0:Y:S02]  /*2b90*/  SYNCS.PHASECHK.TRANS64.TRYWAIT P6, [R97+URZ+0x22890], R108 ;  /* 0x0228906c610075a7 */ /* 0x000e2400080c017f */
[----:B0-----:R-:W-:Y:S05]  /*2ba0*/  @!P6 BRA `(.L_x_637) ;  /* 0x0000013c00a0e947 */ /* 0x001fea0003800000 */
.L_x_913:
[----:B------:R-:W-:Y:S05]  /*2bb0*/  BSYNC B1 ;  /* 0x0000000000017941 */ /* 0x000fea0003800000 */
.L_x_636:
[----:B------:R-:W-:Y:S04]  /*2bc0*/  BSSY B1, `(.L_x_638) ;  /* 0x000006e000017945 */ /* 0x000fe80003800000 */
[----:B------:R-:W-:Y:S05]  /*2bd0*/  @P4 BRA `(.L_x_639) ;  /* 0x0000000400b04947 */ /* 0x000fea0003800000 */
[----:B------:R-:W-:Y:S04]  /*2be0*/  BSSY B2, `(.L_x_640) ;  /* 0x0000036000027945 */ /* 0x000fe80003800000 */
[----:B------:R-:W-:Y:S05]  /*2bf0*/  @P1 BRA `(.L_x_641) ;  /* 0x0000000000d01947 */ /* 0x000fea0003800000 */
[----:B------:R1:W2:Y:S01]  /*2c00*/  LDS.128 R28, [R106] ;  /* 0x000000006a1c7984 */ /* 0x0002a20000000c00 */
[----:B------:R-:W-:Y:S01]  /*2c10*/  ISETP.GE.AND P4, PT, R22, R105, PT ;  /* 0x000000691600720c */ /* 0x000fe20003f86270 */
[----:B------:R-:W-:-:S12]  /*2c20*/  BSSY B3, `(.L_x_642) ;  /* 0x0000030000037945 */ /* 0x000fd80003800000 */
[----:B-1----:R-:W-:Y:S05]  /*2c30*/  @P4 BRA `(.L_x_643) ;  /* 0x0000000000b84947 */ /* 0x002fea0003800000 */
[----:B------:R-:W-:Y:S01]  /*2c40*/  SHF.R.U64 R112, R52, 0x10, R53 ;  /* 0x0000001034707819 */ /* 0x000fe20000001235 */
[----:B--2---:R-:W-:Y:S01]  /*2c50*/  IMAD.U32 R52, R30, 0x10000, RZ ;  /* 0x000100001e347824 */ /* 0x004fe200078e00ff */
[--C-:B------:R-:W-:Y:S01]  /*2c60*/  SHF.R.U64 R116, R54, 0x10, R55.reuse ;  /* 0x0000001036747819 */ /* 0x100fe20000001237 */
[----:B------:R-:W-:Y:S01]  /*2c70*/  IMAD.U32 R54, R31, 0x10000, RZ ;  /* 0x000100001f367824 */ /* 0x000fe200078e00ff */
[----:B------:R-:W-:Y:S02]  /*2c80*/  SHF.R.U32.HI R118, RZ, 0x10, R55 ;  /* 0x00000010ff767819 */ /* 0x000fe40000011637 */
[----:B------:R-:W-:Y:S02]  /*2c90*/  SHF.R.U32.HI R114, RZ, 0x10, R53 ;  /* 0x00000010ff727819 */ /* 0x000fe40000011635 */
[----:B------:R-:W-:Y:S02]  /*2ca0*/  PRMT R112, R102, 0x5432, R112 ;  /* 0x0000543266707816 */ /* 0x000fe40000000070 */
[----:B------:R-:W-:-:S02]  /*2cb0*/  PRMT R116, R110, 0x5432, R116 ;  /* 0x000054326e747816 */ /* 0x000fc40000000074 */
[----:B------:R-:W-:Y:S02]  /*2cc0*/  PRMT R118, R111, 0x5432, R118 ;  /* 0x000054326f767816 */ /* 0x000fe40000000076 */
[----:B------:R-:W-:Y:S02]  /*2cd0*/  PRMT R114, R103, 0x5432, R114 ;  /* 0x0000543267727816 */ /* 0x000fe40000000072 */
[----:B------:R-:W-:Y:S01]  /*2ce0*/  LOP3.LUT R55, R31, 0xffff0000, RZ, 0xc0, !PT ;  /* 0xffff00001f377812 */ /* 0x000fe200078ec0ff */
[----:B------:R-:W-:Y:S01]  /*2cf0*/  IMAD.U32 R119, R118, 0x10000, RZ ;  /* 0x0001000076777824 */ /* 0x000fe200078e00ff */
[----:B------:R-:W-:Y:S01]  /*2d00*/  LOP3.LUT R31, R29, 0xffff0000, RZ, 0xc0, !PT ;  /* 0xffff00001d1f7812 */ /* 0x000fe200078ec0ff */
[----:B------:R-:W-:Y:S01]  /*2d10*/  IMAD.U32 R115, R114, 0x10000, RZ ;  /* 0x0001000072737824 */ /* 0x000fe200078e00ff */
[C---:B------:R-:W-:Y:S01]  /*2d20*/  LOP3.LUT R117, R116.reuse, 0xffff0000, RZ, 0xc0, !PT ;  /* 0xffff000074757812 */ /* 0x040fe200078ec0ff */
[----:B------:R-:W-:Y:S01]  /*2d30*/  IMAD.U32 R116, R116, 0x10000, RZ ;  /* 0x0001000074747824 */ /* 0x000fe200078e00ff */
[C---:B------:R-:W-:Y:S01]  /*2d40*/  LOP3.LUT R113, R112.reuse, 0xffff0000, RZ, 0xc0, !PT ;  /* 0xffff000070717812 */ /* 0x040fe200078ec0ff */
[----:B------:R-:W-:Y:S01]  /*2d50*/  IMAD.U32 R112, R112, 0x10000, RZ ;  /* 0x0001000070707824 */ /* 0x000fe200078e00ff */
[----:B------:R-:W-:Y:S01]  /*2d60*/  LOP3.LUT R53, R30, 0xffff0000, RZ, 0xc0, !PT ;  /* 0xffff00001e357812 */ /* 0x000fe200078ec0ff */
[C---:B------:R-:W-:Y:S01]  /*2d70*/  FMUL.FTZ R121, R31.reuse, R117 ;  /* 0x000000751f797220 */ /* 0x040fe20000410000 */
[----:B------:R-:W-:Y:S01]  /*2d80*/  LOP3.LUT R118, R118, 0xffff0000, RZ, 0xc0, !PT ;  /* 0xffff000076767812 */ /* 0x000fe200078ec0ff */
[----:B------:R-:W-:Y:S01]  /*2d90*/  FMUL.FTZ R120, R31, R113 ;  /* 0x000000711f787220 */ /* 0x000fe20000410000 */
[----:B------:R-:W-:Y:S01]  /*2da0*/  LOP3.LUT R114, R114, 0xffff0000, RZ, 0xc0, !PT ;  /* 0xffff000072727812 */ /* 0x000fe200078ec0ff */
[C---:B------:R-:W-:Y:S01]  /*2db0*/  FMUL.FTZ R31, R53.reuse, R119 ;  /* 0x00000077351f7220 */ /* 0x040fe20000410000 */
[----:B------:R-:W-:Y:S01]  /*2dc0*/  FMUL.FTZ R53, R53, R115 ;  /* 0x0000007335357220 */ /* 0x000fe20000410000 */
[----:B------:R-:W-:-:S02]  /*2dd0*/  IMAD.U32 R30, R29, 0x10000, RZ ;  /* 0x000100001d1e7824 */ /* 0x000fc400078e00ff */
[----:B------:R-:W-:Y:S01]  /*2de0*/  FFMA.FTZ R115, R52, R115, -R31 ;  /* 0x0000007334737223 */ /* 0x000fe2000001081f */
[----:B------:R-:W-:Y:S02]  /*2df0*/  IMAD.U32 R29, R28, 0x10000, RZ ;  /* 0x000100001c1d7824 */ /* 0x000fe400078e00ff */
[----:B------:R-:W-:Y:S01]  /*2e00*/  FFMA.FTZ R52, R52, R119, R53 ;  /* 0x0000007734347223 */ /* 0x000fe20000010035 */
[----:B------:R-:W-:Y:S01]  /*2e10*/  LOP3.LUT R28, R28, 0xffff0000, RZ, 0xc0, !PT ;  /* 0xffff00001c1c7812 */ /* 0x000fe200078ec0ff */
[C---:B------:R-:W-:Y:S01]  /*2e20*/  FMUL.FTZ R53, R55.reuse, R118 ;  /* 0x0000007637357220 */ /* 0x040fe20000410000 */
[-C--:B------:R-:W-:Y:S01]  /*2e30*/  FMUL.FTZ R55, R55, R114.reuse ;  /* 0x0000007237377220 */ /* 0x080fe20000410000 */
[C---:B------:R-:W-:Y:S01]  /*2e40*/  FFMA.FTZ R121, R30.reuse, R113, -R121 ;  /* 0x000000711e797223 */ /* 0x040fe20000010879 */
[----:B------:R-:W-:Y:S01]  /*2e50*/  FFMA.FTZ R120, R30, R117, R120 ;  /* 0x000000751e787223 */ /* 0x000fe20000010078 */
[----:B------:R-:W-:Y:S01]  /*2e60*/  FFMA.FTZ R53, R54, R114, -R53 ;  /* 0x0000007236357223 */ /* 0x000fe20000010835 */
[C---:B------:R-:W-:Y:S01]  /*2e70*/  FMUL.FTZ R30, R28.reuse, R116 ;  /* 0x000000741c1e7220 */ /* 0x040fe20000410000 */
[----:B------:R-:W-:Y:S01]  /*2e80*/  FMUL.FTZ R31, R28, R112 ;  /* 0x000000701c1f7220 */ /* 0x000fe20000410000 */
[----:B------:R-:W-:Y:S01]  /*2e90*/  FFMA.FTZ R54, R54, R118, R55 ;  /* 0x0000007636367223 */ /* 0x000fe20000010037 */
[----:B------:R-:W-:Y:S01]  /*2ea0*/  F2FP.BF16.F32.PACK_AB R52, R52, R115 ;  /* 0x000000733434723e */ /* 0x000fe200000010ff */
[C---:B------:R-:W-:Y:S01]  /*2eb0*/  FFMA.FTZ R30, R29.reuse, R112, -R30 ;  /* 0x000000701d1e7223 */ /* 0x040fe2000001081e */
[----:B------:R-:W-:Y:S01]  /*2ec0*/  FFMA.FTZ R31, R29, R116, R31 ;  /* 0x000000741d1f7223 */ /* 0x000fe2000001001f */
[----:B------:R-:W-:-:S02]  /*2ed0*/  F2FP.BF16.F32.PACK_AB R29, R120, R121 ;  /* 0x00000079781d723e */ /* 0x000fc400000010ff */
[----:B------:R-:W-:Y:S02]  /*2ee0*/  F2FP.BF16.F32.PACK_AB R53, R54, R53 ;  /* 0x000000353635723e */ /* 0x000fe400000010ff */
[----:B------:R-:W-:Y:S01]  /*2ef0*/  F2FP.BF16.F32.PACK_AB R28, R31, R30 ;  /* 0x0000001e1f1c723e */ /* 0x000fe200000010ff */
[----:B------:R-:W-:Y:S02]  /*2f00*/  IMAD.MOV.U32 R30, RZ, RZ, R52 ;  /* 0x000000ffff1e7224 */ /* 0x000fe400078e0034 */
[----:B------:R-:W-:-:S07]  /*2f10*/  IMAD.MOV.U32 R31, RZ, RZ, R53 ;  /* 0x000000ffff1f7224 */ /* 0x000fce00078e0035 */
.L_x_643:
[----:B------:R-:W-:Y:S05]  /*2f20*/  BSYNC B3 ;  /* 0x0000000000037941 */ /* 0x000fea0003800000 */
.L_x_642:
[----:B--2---:R1:W-:Y:S02]  /*2f30*/  STG.E.128 desc[UR40][R42.64], R28 ;  /* 0x0000001c2a007986 */ /* 0x0043e4000c101d28 */
.L_x_641:
[----:B------:R-:W-:Y:S05]  /*2f40*/  BSYNC B2 ;  /* 0x0000000000027941 */ /* 0x000fea0003800000 */
.L_x_640:
[----:B------:R-:W-:Y:S05]  /*2f50*/  @P2 BRA `(.L_x_639) ;  /* 0x0000000000d02947 */ /* 0x000fea0003800000 */
[----:B-1----:R1:W2:Y:S01]  /*2f60*/  LDS.128 R28, [R104] ;  /* 0x00000000681c7984 */ /* 0x0022a20000000c00 */
        /* <DEDUP_REMOVED lines=49> */
.L_x_645:
[----:B------:R-:W-:Y:S05]  /*3280*/  BSYNC B2 ;  /* 0x0000000000027941 */ /* 0x000fea0003800000 */
.L_x_644:
[----:B--2---:R2:W-:Y:S02]  /*3290*/  STG.E.128 desc[UR40][R42.64+0x40], R28 ;  /* 0x0000401c2a007986 */ /* 0x0045e4000c101d28 */
.L_x_639:
[----:B------:R-:W-:Y:S05]  /*32a0*/  BSYNC B1 ;  /* 0x0000000000017941 */ /* 0x000fea0003800000 */
.L_x_638:
[----:B------:R-:W-:Y:S05]  /*32b0*/  @P5 BRA `(.L_x_646) ;  /* 0x0000001c006c5947 */ /* 0x000fea0003800000 */
[----:B------:R-:W-:Y:S04]  /*32c0*/  BSSY B1, `(.L_x_647) ;  /* 0x0000036000017945 */ /* 0x000fe80003800000 */
[----:B------:R-:W-:Y:S05]  /*32d0*/  @P1 BRA `(.L_x_648) ;  /* 0x0000000000d01947 */ /* 0x000fea0003800000 */
[----:B-12---:R1:W2:Y:S01]  /*32e0*/  LDS.128 R28, [R106+0x2000] ;  /* 0x002000006a1c7984 */ /* 0x0062a20000000c00 */
[----:B------:R-:W-:Y:S01]  /*32f0*/  ISETP.GE.AND P4, PT, R22, R105, PT ;  /* 0x000000691600720c */ /* 0x000fe20003f86270 */
[----:B------:R-:W-:-:S12]  /*3300*/  BSSY B2, `(.L_x_649) ;  /* 0x0000030000027945 */ /* 0x000fd80003800000 */
[----:B-1----:R-:W-:Y:S05]  /*3310*/  @P4 BRA `(.L_x_650) ;  /* 0x0000000000b84947 */ /* 0x002fea0003800000 */
[----:B------:R-:W-:Y:S01]  /*3320*/  SHF.R.U64 R48, R46, 0x10, R47 ;  /* 0x000000102e307819 */ /* 0x000fe2000000122f */
[----:B--2---:R-:W-:Y:S01]  /*3330*/  IMAD.U32 R42, R30, 0x10000, RZ ;  /* 0x000100001e2a7824 */ /* 0x004fe200078e00ff */
[----:B------:R-:W-:Y:S01]  /*3340*/  SHF.R.U64 R50, R44, 0x10, R45 ;  /* 0x000000102c327819 */ /* 0x000fe2000000122d */
[----:B------:R-:W-:Y:S01]  /*3350*/  IMAD.U32 R44, R31, 0x10000, RZ ;  /* 0x000100001f2c7824 */ /* 0x000fe200078e00ff */
[----:B------:R-:W-:Y:S02]  /*3360*/  SHF.R.U32.HI R46, RZ, 0x10, R47 ;  /* 0x00000010ff2e7819 */ /* 0x000fe4000001162f */
[----:B------:R-:W-:Y:S02]  /*3370*/  SHF.R.U32.HI R49, RZ, 0x10, R45 ;  /* 0x00000010ff317819 */ /* 0x000fe4000001162d */
[----:B------:R-:W-:Y:S02]  /*3380*/  PRMT R109, R109, 0x5410, R48 ;  /* 0x000054106d6d7816 */ /* 0x000fe40000000030 */
[----:B------:R-:W-:-:S02]  /*3390*/  PRMT R111, R111, 0x5410, R50 ;  /* 0x000054106f6f7816 */ /* 0x000fc40000000032 */
[----:B------:R-:W-:Y:S02]  /*33a0*/  PRMT R107, R107, 0x5410, R46 ;  /* 0x000054106b6b7816 */ /* 0x000fe4000000002e */
[----:B------:R-:W-:Y:S02]  /*33b0*/  LOP3.LUT R45, R31, 0xffff0000, RZ, 0xc0, !PT ;  /* 0xffff00001f2d7812 */ /* 0x000fe400078ec0ff */
[----:B------:R-:W-:Y:S01]  /*33c0*/  PRMT R110, R110, 0x5410, R49 ;  /* 0x000054106e6e7816 */ /* 0x000fe20000000031 */
[----:B------:R-:W-:Y:S01]  /*33d0*/  IMAD.U32 R49, R107, 0x10000, RZ ;  /* 0x000100006b317824 */ /* 0x000fe200078e00ff */
[----:B------:R-:W-:Y:S02]  /*33e0*/  LOP3.LUT R31, R29, 0xffff0000, RZ, 0xc0, !PT ;  /* 0xffff00001d1f7812 */ /* 0x000fe400078ec0ff */
[----:B------:R-:W-:Y:S01]  /*33f0*/  LOP3.LUT R48, R109, 0xffff0000, RZ, 0xc0, !PT ;  /* 0xffff00006d307812 */ /* 0x000fe200078ec0ff */
[----:B------:R-:W-:Y:S01]  /*3400*/  IMAD.U32 R47, R110, 0x10000, RZ ;  /* 0x000100006e2f7824 */ /* 0x000fe200078e00ff */
[----:B------:R-:W-:Y:S01]  /*3410*/  LOP3.LUT R46, R111, 0xffff0000, RZ, 0xc0, !PT ;  /* 0xffff00006f2e7812 */ /* 0x000fe200078ec0ff */
[----:B------:R-:W-:Y:S01]  /*3420*/  IMAD.U32 R109, R109, 0x10000, RZ ;  /* 0x000100006d6d7824 */ /* 0x000fe200078e00ff */
[----:B------:R-:W-:Y:S01]  /*3430*/  LOP3.LUT R43, R30, 0xffff0000, RZ, 0xc0, !PT ;  /* 0xffff00001e2b7812 */ /* 0x000fe200078ec0ff */
[----:B------:R-:W-:-:S02]  /*3440*/  IMAD.U32 R30, R29, 0x10000, RZ ;  /* 0x000100001d1e7824 */ /* 0x000fc400078e00ff */
[C---:B------:R-:W-:Y:S01]  /*3450*/  FMUL.FTZ R51, R31.reuse, R48 ;  /* 0x000000301f337220 */ /* 0x040fe20000410000 */
[C---:B------:R-:W-:Y:S02]  /*3460*/  IMAD.U32 R29, R28.reuse, 0x10000, RZ ;  /* 0x000100001c1d7824 */ /* 0x040fe400078e00ff */
[-C--:B------:R-:W-:Y:S01]  /*3470*/  FMUL.FTZ R31, R31, R46.reuse ;  /* 0x0000002e1f1f7220 */ /* 0x080fe20000410000 */
[----:B------:R-:W-:Y:S01]  /*3480*/  LOP3.LUT R28, R28, 0xffff0000, RZ, 0xc0, !PT ;  /* 0xffff00001c1c7812 */ /* 0x000fe200078ec0ff */
[C---:B------:R-:W-:Y:S01]  /*3490*/  FMUL.FTZ R53, R43.reuse, R49 ;  /* 0x000000312b357220 */ /* 0x040fe20000410000 */
[-C--:B------:R-:W-:Y:S01]  /*34a0*/  FMUL.FTZ R43, R43, R47.reuse ;  /* 0x0000002f2b2b7220 */ /* 0x080fe20000410000 */
[----:B------:R-:W-:Y:S01]  /*34b0*/  LOP3.LUT R107, R107, 0xffff0000, RZ, 0xc0, !PT ;  /* 0xffff00006b6b7812 */ /* 0x000fe200078ec0ff */
[----:B------:R-:W-:Y:S01]  /*34c0*/  IMAD.U32 R111, R111, 0x10000, RZ ;  /* 0x000100006f6f7824 */ /* 0x000fe200078e00ff */
[----:B------:R-:W-:Y:S01]  /*34d0*/  LOP3.LUT R110, R110, 0xffff0000, RZ, 0xc0, !PT ;  /* 0xffff00006e6e7812 */ /* 0x000fe200078ec0ff */
[C---:B------:R-:W-:Y:S01]  /*34e0*/  FFMA.FTZ R51, R30.reuse, R46, -R51 ;  /* 0x0000002e1e337223 */ /* 0x040fe20000010833 */
[----:B------:R-:W-:Y:S01]  /*34f0*/  FFMA.FTZ R48, R30, R48, R31 ;  /* 0x000000301e307223 */ /* 0x000fe2000001001f */
[----:B------:R-:W-:Y:S01]  /*3500*/  FFMA.FTZ R53, R42, R47, -R53 ;  /* 0x0000002f2a357223 */ /* 0x000fe20000010835 */
[----:B------:R-:W-:Y:S01]  /*3510*/  FMUL.FTZ R30, R28, R109 ;  /* 0x0000006d1c1e7220 */ /* 0x000fe20000410000 */
[----:B------:R-:W-:Y:S01]  /*3520*/  FFMA.FTZ R42, R42, R49, R43 ;  /* 0x000000312a2a7223 */ /* 0x000fe2000001002b */
[----:B------:R-:W-:Y:S01]  /*3530*/  FMUL.FTZ R28, R28, R111 ;  /* 0x0000006f1c1c7220 */ /* 0x000fe20000410000 */
[C---:B------:R-:W-:Y:S01]  /*3540*/  FMUL.FTZ R31, R45.reuse, R107 ;  /* 0x0000006b2d1f7220 */ /* 0x040fe20000410000 */
[-C--:B------:R-:W-:Y:S01]  /*3550*/  FMUL.FTZ R46, R45, R110.reuse ;  /* 0x0000006e2d2e7220 */ /* 0x080fe20000410000 */
[C---:B------:R-:W-:Y:S01]  /*3560*/  FFMA.FTZ R30, R29.reuse, R111, -R30 ;  /* 0x0000006f1d1e7223 */ /* 0x040fe2000001081e */
[----:B------:R-:W-:Y:S01]  /*3570*/  FFMA.FTZ R29, R29, R109, R28 ;  /* 0x0000006d1d1d7223 */ /* 0x000fe2000001001c */
[C---:B------:R-:W-:Y:S01]  /*3580*/  FFMA.FTZ R31, R44.reuse, R110, -R31 ;  /* 0x0000006e2c1f7223 */ /* 0x040fe2000001081f */
[----:B------:R-:W-:Y:S01]  /*3590*/  FFMA.FTZ R46, R44, R107, R46 ;  /* 0x0000006b2c2e7223 */ /* 0x000fe2000001002e */
[----:B------:R-:W-:-:S02]  /*35a0*/  F2FP.BF16.F32.PACK_AB R48, R48, R51 ;  /* 0x000000333030723e */ /* 0x000fc400000010ff */
[----:B------:R-:W-:Y:S02]  /*35b0*/  F2FP.BF16.F32.PACK_AB R42, R42, R53 ;  /* 0x000000352a2a723e */ /* 0x000fe400000010ff */
[----:B------:R-:W-:Y:S01]  /*35c0*/  F2FP.BF16.F32.PACK_AB R28, R29, R30 ;  /* 0x0000001e1d1c723e */ /* 0x000fe200000010ff */
[----:B------:R-:W-:Y:S01]  /*35d0*/  IMAD.MOV.U32 R29, RZ, RZ, R48 ;  /* 0x000000ffff1d7224 */ /* 0x000fe200078e0030 */
[----:B------:R-:W-:Y:S01]  /*35e0*/  F2FP.BF16.F32.PACK_AB R31, R46, R31 ;  /* 0x0000001f2e1f723e */ /* 0x000fe200000010ff */
[----:B------:R-:W-:-:S07]  /*35f0*/  IMAD.MOV.U32 R30, RZ, RZ, R42 ;  /* 0x000000ffff1e7224 */ /* 0x000fce00078e002a */
.L_x_650:
[----:B------:R-:W-:Y:S05]  /*3600*/  BSYNC B2 ;  /* 0x0000000000027941 */ /* 0x000fea0003800000 */
.L_x_649:
[----:B--2---:R3:W-:Y:S02]  /*3610*/  STG.E.128 desc[UR40][R40.64], R28 ;  /* 0x0000001c28007986 */ /* 0x0047e4000c101d28 */
.L_x_648:
[----:B------:R-:W-:Y:S05]  /*3620*/  BSYNC B1 ;  /* 0x0000000000017941 */ /* 0x000fea0003800000 */
.L_x_647:
[----:B------:R-:W-:Y:S05]  /*3630*/  @P2 BRA `(.L_x_646) ;  /* 0x00000018008c2947 */ /* 0x000fea0003800000 */
[----:B-123--:R1:W2:Y:S01]  /*3640*/  LDS.128 R28, [R104+0x2000] ;  /* 0x00200000681c7984 */ /* 0x00e2a20000000c00 */
[----:B------:R-:W-:Y:S01]  /*3650*/  ISETP.GE.AND P4, PT, R202, R105, PT ;  /* 0x00000069ca00720c */ /* 0x000fe20003f86270 */
[----:B------:R-:W-:-:S12]  /*3660*/  BSSY B1, `(.L_x_651) ;  /* 0x0000030000017945 */ /* 0x000fd80003800000 */
[----:B-1----:R-:W-:Y:S05]  /*3670*/  @P4 BRA `(.L_x_652) ;  /* 0x0000000000b84947 */ /* 0x002fea0003800000 */
[----:B------:R-:W-:Y:S02]  /*3680*/  SHF.R.U32.HI R42, RZ, 0x10, R33 ;  /* 0x00000010ff2a7819 */ /* 0x000fe40000011621 */
[----:B------:R-:W-:Y:S02]  /*3690*/  SHF.R.U32.HI R44, RZ, 0x10, R35 ;  /* 0x00000010ff2c7819 */ /* 0x000fe40000011623 */
[----:B------:R-:W-:Y:S01]  /*36a0*/  SHF.R.U64 R43, R32, 0x10, R33 ;  /* 0x00000010202b7819 */ /* 0x000fe20000001221 */
[----:B--2---:R-:W-:Y:S01]  /*36b0*/  IMAD.U32 R32, R30, 0x10000, RZ ;  /* 0x000100001e207824 */ /* 0x004fe200078e00ff */
[----:B------:R-:W-:Y:S01]  /*36c0*/  SHF.R.U64 R45, R34, 0x10, R35 ;  /* 0x00000010222d7819 */ /* 0x000fe20000001223 */
[----:B------:R-:W-:Y:S01]  /*36d0*/  IMAD.U32 R34, R31, 0x10000, RZ ;  /* 0x000100001f227824 */ /* 0x000fe200078e00ff */
[----:B------:R-:W-:Y:S02]  /*36e0*/  PRMT R103, R103, 0x5410, R42 ;  /* 0x0000541067677816 */ /* 0x000fe4000000002a */
[----:B------:R-:W-:-:S02]  /*36f0*/  PRMT R101, R101, 0x5410, R44 ;  /* 0x0000541065657816 */ /* 0x000fc4000000002c */
[----:B------:R-:W-:Y:S02]  /*3700*/  PRMT R102, R102, 0x5410, R43 ;  /* 0x0000541066667816 */ /* 0x000fe4000000002b */
[----:B------:R-:W-:Y:S01]  /*3710*/  LOP3.LUT R33, R30, 0xffff0000, RZ, 0xc0, !PT ;  /* 0xffff00001e217812 */ /* 0x000fe200078ec0ff */
[----:B------:R-:W-:Y:S01]  /*3720*/  IMAD.U32 R43, R101, 0x10000, RZ ;  /* 0x00010000652b7824 */ /* 0x000fe200078e00ff */
[----:B------:R-:W-:Y:S01]  /*3730*/  LOP3.LUT R35, R31, 0xffff0000, RZ, 0xc0, !PT ;  /* 0xffff00001f237812 */ /* 0x000fe200078ec0ff */
[----:B------:R-:W-:Y:S01]  /*3740*/  IMAD.U32 R30, R29, 0x10000, RZ ;  /* 0x000100001d1e7824 */ /* 0x000fe200078e00ff */
[----:B------:R-:W-:Y:S01]  /*3750*/  PRMT R100, R100, 0x5410, R45 ;  /* 0x0000541064647816 */ /* 0x000fe2000000002d */
[----:B------:R-:W-:Y:S01]  /*3760*/  IMAD.U32 R45, R103, 0x10000, RZ ;  /* 0x00010000672d7824 */ /* 0x000fe200078e00ff */
[----:B------:R-:W-:Y:S01]  /*3770*/  LOP3.LUT R31, R29, 0xffff0000, RZ, 0xc0, !PT ;  /* 0xffff00001d1f7812 */ /* 0x000fe200078ec0ff */
[----:B------:R-:W-:Y:S01]  /*3780*/  IMAD.U32 R29, R28, 0x10000, RZ ;  /* 0x000100001c1d7824 */ /* 0x000fe200078e00ff */
[----:B------:R-:W-:Y:S01]  /*3790*/  LOP3.LUT R44, R102, 0xffff0000, RZ, 0xc0, !PT ;  /* 0xffff0000662c7812 */ /* 0x000fe200078ec0ff */
[C---:B------:R-:W-:Y:S01]  /*37a0*/  FMUL.FTZ R49, R33.reuse, R45 ;  /* 0x0000002d21317220 */ /* 0x040fe20000410000 */
[----:B------:R-:W-:Y:S01]  /*37b0*/  LOP3.LUT R42, R100, 0xffff0000, RZ, 0xc0, !PT ;  /* 0xffff0000642a7812 */ /* 0x000fe200078ec0ff */
[-C--:B------:R-:W-:Y:S01]  /*37c0*/  FMUL.FTZ R33, R33, R43.reuse ;  /* 0x0000002b21217220 */ /* 0x080fe20000410000 */
[----:B------:R-:W-:Y:S01]  /*37d0*/  LOP3.LUT R103, R103, 0xffff0000, RZ, 0xc0, !PT ;  /* 0xffff000067677812 */ /* 0x000fe200078ec0ff */
[----:B------:R-:W-:Y:S01]  /*37e0*/  FMUL.FTZ R47, R31, R44 ;  /* 0x0000002c1f2f7220 */ /* 0x000fe20000410000 */
[----:B------:R-:W-:Y:S01]  /*37f0*/  LOP3.LUT R101, R101, 0xffff0000, RZ, 0xc0, !PT ;  /* 0xffff000065657812 */ /* 0x000fe200078ec0ff */
[----:B------:R-:W-:Y:S01]  /*3800*/  FFMA.FTZ R49, R32, R43, -R49 ;  /* 0x0000002b20317223 */ /* 0x000fe20000010831 */
[-C--:B------:R-:W-:Y:S01]  /*3810*/  FMUL.FTZ R31, R31, R42.reuse ;  /* 0x0000002a1f1f7220 */ /* 0x080fe20000410000 */
[----:B------:R-:W-:Y:S01]  /*3820*/  LOP3.LUT R28, R28, 0xffff0000, RZ, 0xc0, !PT ;  /* 0xffff00001c1c7812 */ /* 0x000fe200078ec0ff */
[----:B------:R-:W-:Y:S01]  /*3830*/  FFMA.FTZ R47, R30, R42, -R47 ;  /* 0x0000002a1e2f7223 */ /* 0x000fe2000001082f */
[----:B------:R-:W-:Y:S01]  /*3840*/  FFMA.FTZ R32, R32, R45, R33 ;  /* 0x0000002d20207223 */ /* 0x000fe20000010021 */
[----:B------:R-:W-:-:S02]  /*3850*/  IMAD.U32 R102, R102, 0x10000, RZ ;  /* 0x0001000066667824 */ /* 0x000fc400078e00ff */
[C---:B------:R-:W-:Y:S01]  /*3860*/  FMUL.FTZ R33, R35.reuse, R103 ;  /* 0x0000006723217220 */ /* 0x040fe20000410000 */
[----:B------:R-:W-:Y:S02]  /*3870*/  IMAD.U32 R100, R100, 0x10000, RZ ;  /* 0x0001000064647824 */ /* 0x000fe400078e00ff */
[-C--:B------:R-:W-:Y:S01]  /*3880*/  FMUL.FTZ R42, R35, R101.reuse ;  /* 0x00000065232a7220 */ /* 0x080fe20000410000 */
[----:B------:R-:W-:Y:S01]  /*3890*/  FFMA.FTZ R44, R30, R44, R31 ;  /* 0x0000002c1e2c7223 */ /* 0x000fe2000001001f */
        /* <DEDUP_REMOVED lines=12> */
.L_x_652:
[----:B------:R-:W-:Y:S05]  /*3960*/  BSYNC B1 ;  /* 0x0000000000017941 */ /* 0x000fea0003800000 */
.L_x_651:
[----:B--2---:R1:W-:Y:S01]  /*3970*/  STG.E.128 desc[UR40][R40.64+0x40], R28 ;  /* 0x0000401c28007986 */ /* 0x0043e2000c101d28 */
[----:B------:R-:W-:Y:S05]  /*3980*/  BRA `(.L_x_646) ;  /* 0x0000001400b87947 */ /* 0x000fea0003800000 */
.L_x_630:
[----:B------:R-:W-:Y:S02]  /*3990*/  ISETP.GE.AND P3, PT, R222, R99, PT ;  /* 0x00000063de00720c */ /* 0x000fe40003f66270 */
[----:B------:R-:W-:Y:S02]  /*39a0*/  CS2R R34, SRZ ;  /* 0x0000000000227805 */ /* 0x000fe4000001ff00 */
[----:B------:R-:W-:Y:S02]  /*39b0*/  CS2R R32, SRZ ;  /* 0x0000000000207805 */ /* 0x000fe4000001ff00 */
[----:B------:R-:W-:-:S13]  /*39c0*/  ISETP.GE.OR P3, PT, R16, R105, P3 ;  /* 0x000000691000720c */ /* 0x000fda0001f66670 */
[----:B------:R-:W-:Y:S01]  /*39d0*/  @!P3 IADD3 R40, P4, P5, R36, R28, R73 ;  /* 0x0000001c2428b210 */ /* 0x000fe20007d9e049 */
[----:B------:R-:W0:Y:S03]  /*39e0*/  @!P3 LDC.64 R50, c[0x0][0x3e8] ;  /* 0x0000fa00ff32bb82 */ /* 0x000e260000000a00 */
[----:B------:R-:W-:Y:S02]  /*39f0*/  @!P3 IADD3.X R41, R87, R97, R72, P4, P5 ;  /* 0x000000615729b210 */ /* 0x000fe400027ea448 */
[----:B------:R-:W-:-:S03]  /*3a00*/  @!P3 IADD3 R44, P4, P5, R12, R30, R70 ;  /* 0x0000001e0c2cb210 */ /* 0x000fc60007d9e046 */
[----:B------:R-:W1:Y:S01]  /*3a10*/  @!P3 LDC.64 R48, c[0x0][0x400] ;  /* 0x00010000ff30bb82 */ /* 0x000e620000000a00 */
[----:B------:R-:W-:Y:S02]  /*3a20*/  @!P3 IADD3.X R45, R85, R108, R69, P4, P5 ;  /* 0x0000006c552db210 */ /* 0x000fe400027ea445 */
[----:B------:R-:W-:-:S04]  /*3a30*/  ISETP.GE.AND P4, PT, R19, R99, PT ;  /* 0x000000631300720c */ /* 0x000fc80003f86270 */
[----:B------:R-:W-:-:S13]  /*3a40*/  ISETP.GE.OR P4, PT, R16, R105, P4 ;  /* 0x000000691000720c */ /* 0x000fda0002786670 */
[----:B------:R-:W2:Y:S01]  /*3a50*/  @!P4 LDC.64 R52, c[0x0][0x3e8] ;  /* 0x0000fa00ff34cb82 */ /* 0x000ea20000000a00 */
[----:B------:R-:W-:-:S05]  /*3a60*/  @!P4 IADD3 R28, P5, R36, R28, RZ ;  /* 0x0000001c241cc210 */ /* 0x000fca0007fbe0ff */
[----:B------:R-:W-:Y:S02]  /*3a70*/  @!P4 IMAD.X R29, R97, 0x1, R87, P5 ;  /* 0x00000001611dc824 */ /* 0x000fe400028e0657 */
[----:B------:R-:W3:Y:S01]  /*3a80*/  @!P4 LDC.64 R54, c[0x0][0x400] ;  /* 0x00010000ff36cb82 */ /* 0x000ee20000000a00 */
[----:B--2---:R-:W-:-:S04]  /*3a90*/  @!P4 LEA R52, P5, R28, R52, 0x1 ;  /* 0x000000341c34c211 */ /* 0x004fc800078a08ff */
[----:B------:R-:W-:Y:S02]  /*3aa0*/  @!P4 LEA.HI.X R53, R28, R53, R29, 0x1, P5 ;  /* 0x000000351c35c211 */ /* 0x000fe400028f0c1d */
[----:B------:R-:W-:-:S05]  /*3ab0*/  @!P4 IADD3 R30, P5, R12, R30, RZ ;  /* 0x0000001e0c1ec210 */ /* 0x000fca0007fbe0ff */
[----:B------:R-:W-:Y:S01]  /*3ac0*/  @!P4 IMAD.X R28, R108, 0x1, R85, P5 ;  /* 0x000000016c1cc824 */ /* 0x000fe200028e0655 */
[----:B---3--:R-:W-:-:S04]  /*3ad0*/  @!P4 LEA R54, P5, R30, R54, 0x1 ;  /* 0x000000361e36c211 */ /* 0x008fc800078a08ff */
[----:B------:R-:W-:Y:S02]  /*3ae0*/  @!P4 LEA.HI.X R55, R30, R55, R28, 0x1, P5 ;  /* 0x000000371e37c211 */ /* 0x000fe400028f0c1c */
[----:B------:R-:W-:Y:S02]  /*3af0*/  CS2R R30, SRZ ;  /* 0x00000000001e7805 */ /* 0x000fe4000001ff00 */
[----:B------:R-:W-:Y:S01]  /*3b00*/  CS2R R28, SRZ ;  /* 0x00000000001c7805 */ /* 0x000fe2000001ff00 */
[----:B------:R-:W2:Y:S05]  /*3b10*/  @!P4 LDG.E.128 R32, desc[UR40][R54.64] ;  /* 0x000000283620c981 */ /* 0x000eaa000c1e1d00 */
[----:B------:R-:W3:Y:S01]  /*3b20*/  @!P4 LDG.E.128 R28, desc[UR40][R52.64] ;  /* 0x00000028341cc981 */ /* 0x000ee2000c1e1d00 */
[----:B0-----:R-:W-:-:S02]  /*3b30*/  @!P3 LEA R50, P4, R40, R50, 0x1 ;  /* 0x000000322832b211 */ /* 0x001fc400078808ff */
[----:B------:R-:W-:Y:S02]  /*3b40*/  CS2R R42, SRZ ;  /* 0x00000000002a7805 */ /* 0x000fe4000001ff00 */
[----:B------:R-:W-:Y:S02]  /*3b50*/  @!P3 LEA.HI.X R51, R40, R51, R41, 0x1, P4 ;  /* 0x000000332833b211 */ /* 0x000fe400020f0c29 */
[----:B------:R-:W-:Y:S02]  /*3b60*/  CS2R R40, SRZ ;  /* 0x0000000000287805 */ /* 0x000fe4000001ff00 */
[C---:B-1----:R-:W-:Y:S02]  /*3b70*/  @!P3 LEA R48, P4, R44.reuse, R48, 0x1 ;  /* 0x000000302c30b211 */ /* 0x042fe400078808ff */
[----:B------:R-:W-:Y:S02]  /*3b80*/  CS2R R46, SRZ ;  /* 0x00000000002e7805 */ /* 0x000fe4000001ff00 */
[----:B------:R-:W-:Y:S01]  /*3b90*/  @!P3 LEA.HI.X R49, R44, R49, R45, 0x1, P4 ;  /* 0x000000312c31b211 */ /* 0x000fe200020f0c2d */
[----:B------:R2:W4:Y:S01]  /*3ba0*/  @!P3 LDG.E.128 R40, desc[UR40][R50.64] ;  /* 0x000000283228b981 */ /* 0x000522000c1e1d00 */
[----:B------:R-:W-:-:S06]  /*3bb0*/  CS2R R44, SRZ ;  /* 0x00000000002c7805 */ /* 0x000fcc000001ff00 */
[----:B------:R0:W5:Y:S01]  /*3bc0*/  @!P3 LDG.E.128 R44, desc[UR40][R48.64] ;  /* 0x00000028302cb981 */ /* 0x000162000c1e1d00 */
[----:B------:R-:W-:Y:S02]  /*3bd0*/  ISETP.NE.AND P3, PT, R203, 0x3, PT ;  /* 0x00000003cb00780c */ /* 0x000fe40003f65270 */
[----:B------:R-:W-:Y:S01]  /*3be0*/  ISETP.GE.AND P4, PT, R16, R105, PT ;  /* 0x000000691000720c */ /* 0x000fe20003f86270 */
[----:B--2---:R-:W-:Y:S02]  /*3bf0*/  IMAD.MOV.U32 R50, RZ, RZ, R34 ;  /* 0x000000ffff327224 */ /* 0x004fe400078e0022 */
[----:B0-----:R-:W-:Y:S02]  /*3c00*/  IMAD.MOV.U32 R48, RZ, RZ, R35 ;  /* 0x000000ffff307224 */ /* 0x001fe400078e0023 */
[----:B------:R-:W-:Y:S02]  /*3c10*/  IMAD.MOV.U32 R49, RZ, RZ, R32 ;  /* 0x000000ffff317224 */ /* 0x000fe400078e0020 */
[----:B------:R-:W-:-:S02]  /*3c20*/  IMAD.MOV.U32 R51, RZ, RZ, R33 ;  /* 0x000000ffff337224 */ /* 0x000fc400078e0021 */
[----:B---3--:R-:W-:Y:S02]  /*3c30*/  IMAD.MOV.U32 R52, RZ, RZ, R30 ;  /* 0x000000ffff347224 */ /* 0x008fe400078e001e */
[----:B------:R-:W-:Y:S01]  /*3c40*/  IMAD.MOV.U32 R55, RZ, RZ, R29 ;  /* 0x000000ffff377224 */ /* 0x000fe200078e001d */
[----:B------:R-:W-:Y:S02]  /*3c50*/  PRMT R132, R50, 0x7610, R132 ;  /* 0x0000761032847816 */ /* 0x000fe40000000084 */
[----:B------:R-:W-:Y:S02]  /*3c60*/  PRMT R134, R48, 0x7610, R134 ;  /* 0x0000761030867816 */ /* 0x000fe40000000086 */
[----:B------:R-:W-:Y:S01]  /*3c70*/  PRMT R117, R117, 0x5410, R49 ;  /* 0x0000541075757816 */ /* 0x000fe20000000031 */
[----:B----4-:R-:W-:Y:S01]  /*3c80*/  IMAD.MOV.U32 R48, RZ, RZ, R42 ;  /* 0x000000ffff307224 */ /* 0x010fe200078e002a */
        /* <DEDUP_REMOVED lines=13> */
[----:B------:R-:W-:-:S02]  /*3d60*/  IMAD.MOV.U32 R49, RZ, RZ, R47 ;  /* 0x000000ffff317224 */ /* 0x000fc400078e002f */
[----:B------:R-:W-:Y:S02]  /*3d70*/  IMAD.MOV.U32 R50, RZ, RZ, R44 ;  /* 0x000000ffff327224 */ /* 0x000fe400078e002c */
[----:B------:R-:W-:Y:S01]  /*3d80*/  IMAD.MOV.U32 R51, RZ, RZ, R45 ;  /* 0x000000ffff337224 */ /* 0x000fe200078e002d */
[----:B------:R-:W-:Y:S02]  /*3d90*/  PRMT R125, R53, 0x7610, R125 ;  /* 0x00007610357d7816 */ /* 0x000fe4000000007d */
[----:B------:R-:W-:Y:S02]  /*3da0*/  PRMT R130, R54, 0x7610, R130 ;  /* 0x0000761036827816 */ /* 0x000fe40000000082 */
[----:B------:R-:W-:Y:S02]  /*3db0*/  PRMT R119, R48, 0x7610, R119 ;  /* 0x0000761030777816 */ /* 0x000fe40000000077 */
[----:B------:R-:W-:Y:S02]  /*3dc0*/  PRMT R120, R49, 0x7610, R120 ;  /* 0x0000761031787816 */ /* 0x000fe40000000078 */
[----:B------:R-:W-:-:S02]  /*3dd0*/  PRMT R121, R50, 0x7610, R121 ;  /* 0x0000761032797816 */ /* 0x000fc40000000079 */
[----:B------:R-:W-:Y:S01]  /*3de0*/  PRMT R122, R51, 0x7610, R122 ;  /* 0x00007610337a7816 */ /* 0x000fe2000000007a */
[----:B------:R-:W-:Y:S06]  /*3df0*/  @!P3 BRA `(.L_x_653) ;  /* 0x000000000004b947 */ /* 0x000fec0003800000 */
[----:B------:R-:W-:Y:S01]  /*3e00*/  BPT.TRAP 0x1 ;  /* 0x000000040000795c */ /* 0x000fe20000300000 */
.L_x_653:
[----:B------:R-:W-:Y:S01]  /*3e10*/  IMAD R97, R2, 0x8, R18 ;  /* 0x0000000802617824 */ /* 0x000fe200078e0212 */
[----:B------:R-:W-:Y:S01]  /*3e20*/  SHF.L.U32 R108, R201, 0x1f, RZ ;  /* 0x0000001fc96c7819 */ /* 0x000fe200000006ff */
[----:B------:R-:W0:Y:S01]  /*3e30*/  LDC R109, c[0x0][0x2f4] ;  /* 0x0000bd00ff6d7b82 */ /* 0x000e220000000800 */
[----:B------:R-:W-:Y:S01]  /*3e40*/  BSSY B1, `(.L_x_654) ;  /* 0x0000006000017945 */ /* 0x000fe20003800000 */
[----:B------:R-:W-:Y:S01]  /*3e50*/  IMAD.MOV.U32 R103, RZ, RZ, R107 ;  /* 0x000000ffff677224 */ /* 0x000fe200078e006b */
[----:B------:R-:W1:Y:S05]  /*3e60*/  SYNCS.PHASECHK.TRANS64.TRYWAIT P5, [R97+URZ+0x22890], R108 ;  /* 0x0228906c610075a7 */ /* 0x000e6a00080a017f */
[----:B------:R-:W2:Y:S01]  /*3e70*/  LDC.64 R104, c[0x0][0x300] ;  /* 0x0000c000ff687b82 */ /* 0x000ea20000000a00 */
[----:B0-----:R-:W-:Y:S01]  /*3e80*/  IMAD.IADD R111, R109, 0x1, -R78 ;  /* 0x000000016d6f7824 */ /* 0x001fe200078e0a4e */
[----:B-1----:R-:W-:Y:S06]  /*3e90*/  @!P5 BRA `(.L_x_655) ;  /* 0x0000012800f8d947 */ /* 0x002fec0003800000 */
.L_x_914:
[----:B------:R-:W-:Y:S05]  /*3ea0*/  BSYNC B1 ;  /* 0x0000000000017941 */ /* 0x000fea0003800000 */
.L_x_654:
[----:B------:R-:W-:Y:S01]  /*3eb0*/  ISETP.GE.OR P5, PT, R19, R99, P1 ;  /* 0x000000631300720c */ /* 0x000fe20000fa6670 */
[----:B------:R-:W-:-:S12]  /*3ec0*/  BSSY B1, `(.L_x_656) ;  /* 0x000007f000017945 */ /* 0x000fd80003800000 */
[----:B------:R-:W-:Y:S05]  /*3ed0*/  @P5 BRA `(.L_x_657) ;  /* 0x0000000400f45947 */ /* 0x000fea0003800000 */
[-C--:B--2---:R-:W-:Y:S01]  /*3ee0*/  IMAD R48, R225, R104.reuse, RZ ;  /* 0x00000068e1307224 */ /* 0x084fe200078e02ff */
[----:B------:R-:W-:Y:S01]  /*3ef0*/  BSSY B2, `(.L_x_658) ;  /* 0x000006f000027945 */ /* 0x000fe20003800000 */
[----:B------:R-:W-:-:S04]  /*3f00*/  IMAD.WIDE.U32 R106, R19, R104, R102 ;  /* 0x00000068136a7225 */ /* 0x000fc800078e0066 */
[----:B------:R-:W-:Y:S01]  /*3f10*/  IMAD R49, R19, R105, R48 ;  /* 0x0000006913317224 */ /* 0x000fe200078e0230 */
[----:B------:R-:W-:Y:S02]  /*3f20*/  SEL R48, R78, R111, !P0 ;  /* 0x0000006f4e307207 */ /* 0x000fe40004000000 */
[----:B------:R-:W-:Y:S01]  /*3f30*/  IADD3 R110, P5, P6, R4, R106, R90 ;  /* 0x0000006a046e7210 */ /* 0x000fe20007ebe05a */
[----:B------:R-:W-:Y:S01]  /*3f40*/  IMAD.IADD R114, R49, 0x1, R107 ;  /* 0x0000000131727824 */ /* 0x000fe200078e026b */
[----:B------:R-:W-:-:S04]  /*3f50*/  SHF.R.S32.HI R49, RZ, 0x1f, R48 ;  /* 0x0000001fff317819 */ /* 0x000fc80000011430 */
[----:B------:R-:W-:Y:S02]  /*3f60*/  LEA.HI R49, R49, R48, RZ, 0x4 ;  /* 0x0000003031317211 */ /* 0x000fe400078f20ff */
[----:B------:R-:W-:Y:S02]  /*3f70*/  IADD3.X R112, R3, R114, R91, P5, P6 ;  /* 0x0000007203707210 */ /* 0x000fe40002fec45b */
[----:B------:R-:W-:-:S05]  /*3f80*/  LEA.HI.SX32 R49, R49, R88, 0x1c ;  /* 0x0000005831317211 */ /* 0x000fca00078fe2ff */
[----:B------:R-:W-:-:S05]  /*3f90*/  IMAD.SHL.U32 R113, R49, 0x8, RZ ;  /* 0x0000000831717824 */ /* 0x000fca00078e00ff */
[----:B------:R-:W-:-:S04]  /*3fa0*/  LOP3.LUT R49, R71, 0x38, R113, 0xf8, !PT ;  /* 0x0000003847317812 */ /* 0x000fc800078ef871 */
[----:B------:R-:W-:Y:S01]  /*3fb0*/  LOP3.LUT R48, R49, R74, RZ, 0x3c, !PT ;  /* 0x0000004a31307212 */ /* 0x000fe200078e3cff */
[----:B------:R-:W-:-:S04]  /*3fc0*/  IMAD R49, R2, 0x1800, R92 ;  /* 0x0000180002317824 */ /* 0x000fc800078e025c */
[----:B------:R-:W-:Y:S02]  /*3fd0*/  IMAD R51, R211, 0x200, R48 ;  /* 0x00000200d3337824 */ /* 0x000fe400078e0230 */
[----:B------:R-:W-:Y:S02]  /*3fe0*/  IMAD R49, R49, 0x2, R18 ;  /* 0x0000000231317824 */ /* 0x000fe400078e0212 */
[----:B------:R-:W-:-:S04]  /*3ff0*/  IMAD R51, R2, 0x1800, R51 ;  /* 0x0000180002337824 */ /* 0x000fc800078e0233 */
[----:B------:R-:W-:Y:S02]  /*4000*/  IMAD R52, R51, 0x2, R18 ;  /* 0x0000000233347824 */ /* 0x000fe400078e0212 */
[----:B------:R-:W1:Y:S04]  /*4010*/  LDS.128 R48, [R49+0x1c400] ;  /* 0x01c4000031307984 */ /* 0x000e680000000c00 */
[----:B------:R-:W2:Y:S01]  /*4020*/  LDS.128 R52, [R52+0x1c400] ;  /* 0x01c4000034347984 */ /* 0x000ea20000000c00 */
[----:B------:R-:W-:Y:S05]  /*4030*/  @P4 BRA `(.L_x_659) ;  /* 0x0000000400684947 */ /* 0x000fea0003800000 */
[----:B------:R-:W-:Y:S02]  /*4040*/  SHF.R.U32.HI R124, RZ, 0x10, R29 ;  /* 0x00000010ff7c7819 */ /* 0x000fe4000001161d */
[----:B------:R-:W-:Y:S02]  /*4050*/  SHF.R.U32.HI R129, RZ, 0x10, R33 ;  /* 0x00000010ff817819 */ /* 0x000fe40000011621 */
[----:B------:R-:W-:Y:S01]  /*4060*/  SHF.R.U64 R123, R28, 0x10, R29 ;  /* 0x000000101c7b7819 */ /* 0x000fe2000000121d */
[----:B-1----:R-:W-:Y:S01]  /*4070*/  IMAD.U32 R29, R48, 0x10000, RZ ;  /* 0x00010000301d7824 */ /* 0x002fe200078e00ff */
[----:B------:R-:W-:Y:S01]  /*4080*/  SHF.R.U32.HI R127, RZ, 0x10, R31 ;  /* 0x00000010ff7f7819 */ /* 0x000fe2000001161f */
[----:B------:R-:W-:Y:S01]  /*4090*/  IMAD.U32 R28, R50, 0x10000, RZ ;  /* 0x00010000321c7824 */ /* 0x000fe200078e00ff */
[----:B------:R-:W-:Y:S02]  /*40a0*/  PRMT R124, R116, 0x5432, R124 ;  /* 0x00005432747c7816 */ /* 0x000fe4000000007c */
[----:B------:R-:W-:-:S02]  /*40b0*/  PRMT R129, R135, 0x5410, R129 ;  /* 0x0000541087817816 */ /* 0x000fc40000000081 */
[--C-:B------:R-:W-:Y:S01]  /*40c0*/  SHF.R.U64 R131, R34, 0x10, R35.reuse ;  /* 0x0000001022837819 */ /* 0x100fe20000001223 */
[----:B--2---:R-:W-:Y:S01]  /*40d0*/  IMAD.U32 R34, R52, 0x10000, RZ ;  /* 0x0001000034227824 */ /* 0x004fe200078e00ff */
[----:B------:R-:W-:Y:S01]  /*40e0*/  SHF.R.U32.HI R133, RZ, 0x10, R35 ;  /* 0x00000010ff857819 */ /* 0x000fe20000011623 */
[----:B------:R-:W-:Y:S01]  /*40f0*/  IMAD.U32 R35, R53, 0x10000, RZ ;  /* 0x0001000035237824 */ /* 0x000fe200078e00ff */
[----:B------:R-:W-:Y:S01]  /*4100*/  PRMT R123, R130, 0x5410, R123 ;  /* 0x00005410827b7816 */ /* 0x000fe2000000007b */
[----:B------:R-:W-:Y:S01]  /*4110*/  IMAD.U32 R130, R129, 0x10000, RZ ;  /* 0x0001000081827824 */ /* 0x000fe200078e00ff */
[----:B------:R-:W-:Y:S01]  /*4120*/  PRMT R127, R125, 0x5410, R127 ;  /* 0x000054107d7f7816 */ /* 0x000fe2000000007f */
[----:B------:R-:W-:Y:S01]  /*4130*/  IMAD.U32 R125, R124, 0x10000, RZ ;  /* 0x000100007c7d7824 */ /* 0x000fe200078e00ff */
[----:B------:R-:W-:Y:S01]  /*4140*/  PRMT R131, R132, 0x5410, R131 ;  /* 0x0000541084837816 */ /* 0x000fe20000000083 */
[-C--:B------:R-:W-:Y:S01]  /*4150*/  FMUL.FTZ R135, R35, R130.reuse ;  /* 0x0000008223877220 */ /* 0x080fe20000410000 */
[----:B------:R-:W-:Y:S01]  /*4160*/  SHF.R.U64 R126, R30, 0x10, R31 ;  /* 0x000000101e7e7819 */ /* 0x000fe2000000121f */
[----:B------:R-:W-:Y:S01]  /*4170*/  IMAD.U32 R30, R49, 0x10000, RZ ;  /* 0x00010000311e7824 */ /* 0x000fe200078e00ff */
[----:B------:R-:W-:Y:S01]  /*4180*/  LOP3.LUT R132, R129, 0xffff0000, RZ, 0xc0, !PT ;  /* 0xffff000081847812 */ /* 0x000fe200078ec0ff */
[-C--:B------:R-:W-:Y:S01]  /*4190*/  FMUL.FTZ R129, R35, R125.reuse ;  /* 0x0000007d23817220 */ /* 0x080fe20000410000 */
[----:B------:R-:W-:Y:S01]  /*41a0*/  PRMT R133, R134, 0x5410, R133 ;  /* 0x0000541086857816 */ /* 0x000fe20000000085 */
[C---:B------:R-:W-:Y:S01]  /*41b0*/  FFMA.FTZ R135, R30.reuse, R125, -R135 ;  /* 0x0000007d1e877223 */ /* 0x040fe20000010887 */
[----:B------:R-:W-:Y:S01]  /*41c0*/  LOP3.LUT R31, R49, 0xffff0000, RZ, 0xc0, !PT ;  /* 0xffff0000311f7812 */ /* 0x000fe200078ec0ff */
[----:B------:R-:W-:Y:S01]  /*41d0*/  FFMA.FTZ R129, R30, R130, R129 ;  /* 0x000000821e817223 */ /* 0x000fe20000010081 */
[----:B------:R-:W-:Y:S01]  /*41e0*/  LOP3.LUT R49, R53, 0xffff0000, RZ, 0xc0, !PT ;  /* 0xffff000035317812 */ /* 0x000fe200078ec0ff */
[----:B------:R-:W-:Y:S01]  /*41f0*/  IMAD.U32 R53, R55, 0x10000, RZ ;  /* 0x0001000037357824 */ /* 0x000fe200078e00ff */
[----:B------:R-:W-:Y:S01]  /*4200*/  LOP3.LUT R124, R124, 0xffff0000, RZ, 0xc0, !PT ;  /* 0xffff00007c7c7812 */ /* 0x000fe200078ec0ff */
[----:B------:R-:W-:Y:S01]  /*4210*/  IMAD.U32 R35, R133, 0x10000, RZ ;  /* 0x0001000085237824 */ /* 0x000fe200078e00ff */
[----:B------:R-:W-:Y:S01]  /*4220*/  SHF.R.U64 R128, R32, 0x10, R33 ;  /* 0x0000001020807819 */ /* 0x000fe20000001221 */
[----:B------:R-:W-:-:S02]  /*4230*/  IMAD.U32 R30, R127, 0x10000, RZ ;  /* 0x000100007f1e7824 */ /* 0x000fc400078e00ff */
[C---:B------:R-:W-:Y:S01]  /*4240*/  FMUL.FTZ R134, R49.reuse, R132 ;  /* 0x0000008431867220 */ /* 0x040fe20000410000 */
[----:B------:R-:W-:Y:S01]  /*4250*/  FMUL.FTZ R136, R49, R124 ;  /* 0x0000007c31887220 */ /* 0x000fe20000410000 */
[----:B------:R-:W-:Y:S01]  /*4260*/  IMAD.U32 R32, R51, 0x10000, RZ ;  /* 0x0001000033207824 */ /* 0x000fe200078e00ff */
[----:B------:R-:W-:Y:S01]  /*4270*/  LOP3.LUT R55, R55, 0xffff0000, RZ, 0xc0, !PT ;  /* 0xffff000037377812 */ /* 0x000fe200078ec0ff */
[-C--:B------:R-:W-:Y:S01]  /*4280*/  FMUL.FTZ R49, R53, R35.reuse ;  /* 0x0000002335317220 */ /* 0x080fe20000410000 */
[----:B------:R-:W-:Y:S01]  /*4290*/  LOP3.LUT R130, R133, 0xffff0000, RZ, 0xc0, !PT ;  /* 0xffff000085827812 */ /* 0x000fe200078ec0ff */
[----:B------:R-:W-:Y:S01]  /*42a0*/  FMUL.FTZ R138, R53, R30 ;  /* 0x0000001e358a7220 */ /* 0x000fe20000410000 */
[----:B------:R-:W-:Y:S01]  /*42b0*/  PRMT R128, R117, 0x5432, R128 ;  /* 0x0000543275807816 */ /* 0x000fe20000000080 */
[----:B------:R-:W-:Y:S01]  /*42c0*/  FFMA.FTZ R134, R31, R124, -R134 ;  /* 0x0000007c1f867223 */ /* 0x000fe20000010886 */
[----:B------:R-:W-:Y:S01]  /*42d0*/  LOP3.LUT R124, R127, 0xffff0000, RZ, 0xc0, !PT ;  /* 0xffff00007f7c7812 */ /* 0x000fe200078ec0ff */
[C---:B------:R-:W-:Y:S01]  /*42e0*/  FFMA.FTZ R125, R32.reuse, R30, -R49 ;  /* 0x0000001e207d7223 */ /* 0x040fe20000010831 */
[----:B------:R-:W-:Y:S01]  /*42f0*/  LOP3.LUT R33, R51, 0xffff0000, RZ, 0xc0, !PT ;  /* 0xffff000033217812 */ /* 0x000fe200078ec0ff */
[----:B------:R-:W-:Y:S01]  /*4300*/  FFMA.FTZ R138, R32, R35, R138 ;  /* 0x00000023208a7223 */ /* 0x000fe2000001008a */
[----:B------:R-:W-:Y:S01]  /*4310*/  FFMA.FTZ R136, R31, R132, R136 ;  /* 0x000000841f887223 */ /* 0x000fe20000010088 */
[----:B------:R-:W-:Y:S01]  /*4320*/  FMUL.FTZ R32, R55, R130 ;  /* 0x0000008237207220 */ /* 0x000fe20000410000 */
[----:B------:R-:W-:-:S02]  /*4330*/  IMAD.U32 R31, R128, 0x10000, RZ ;  /* 0x00010000801f7824 */ /* 0x000fc400078e00ff */
[-C--:B------:R-:W-:Y:S01]  /*4340*/  FMUL.FTZ R132, R55, R124.reuse ;  /* 0x0000007c37847220 */ /* 0x080fe20000410000 */
[----:B------:R-:W-:Y:S02]  /*4350*/  IMAD.U32 R30, R123, 0x10000, RZ ;  /* 0x000100007b1e7824 */ /* 0x000fe400078e00ff */
[----:B------:R-:W-:Y:S01]  /*4360*/  FFMA.FTZ R124, R33, R124, -R32 ;  /* 0x0000007c217c7223 */ /* 0x000fe20000010820 */
[-C--:B------:R-:W-:Y:S01]  /*4370*/  FMUL.FTZ R32, R34, R31.reuse ;  /* 0x0000001f22207220 */ /* 0x080fe20000410000 */
[----:B------:R-:W-:Y:S01]  /*4380*/  LOP3.LUT R52, R52, 0xffff0000, RZ, 0xc0, !PT ;  /* 0xffff000034347812 */ /* 0x000fe200078ec0ff */
[-C--:B------:R-:W-:Y:S01]  /*4390*/  FMUL.FTZ R34, R34, R30.reuse ;  /* 0x0000001e22227220 */ /* 0x080fe20000410000 */
[----:B------:R-:W-:Y:S01]  /*43a0*/  LOP3.LUT R123, R123, 0xffff0000, RZ, 0xc0, !PT ;  /* 0xffff00007b7b7812 */ /* 0x000fe200078ec0ff */
[----:B------:R-:W-:Y:S01]  /*43b0*/  FFMA.FTZ R32, R29, R30, -R32 ;  /* 0x0000001e1d207223 */ /* 0x000fe20000010820 */
[----:B------:R-:W-:Y:S01]  /*43c0*/  PRMT R126, R115, 0x5432, R126 ;  /* 0x00005432737e7816 */ /* 0x000fe2000000007e */
[----:B------:R-:W-:Y:S01]  /*43d0*/  IMAD.U32 R51, R54, 0x10000, RZ ;  /* 0x0001000036337824 */ /* 0x000fe200078e00ff */
[----:B------:R-:W-:Y:S01]  /*43e0*/  LOP3.LUT R48, R48, 0xffff0000, RZ, 0xc0, !PT ;  /* 0xffff000030307812 */ /* 0x000fe200078ec0ff */
[----:B------:R-:W-:Y:S01]  /*43f0*/  IMAD.U32 R30, R131, 0x10000, RZ ;  /* 0x00010000831e7824 */ /* 0x000fe200078e00ff */
[----:B------:R-:W-:Y:S01]  /*4400*/  LOP3.LUT R35, R128, 0xffff0000, RZ, 0xc0, !PT ;  /* 0xffff000080237812 */ /* 0x000fe200078ec0ff */
[----:B------:R-:W-:Y:S01]  /*4410*/  FFMA.FTZ R34, R29, R31, R34 ;  /* 0x0000001f1d227223 */ /* 0x000fe20000010022 */
[----:B------:R-:W-:Y:S01]  /*4420*/  LOP3.LUT R54, R54, 0xffff0000, RZ, 0xc0, !PT ;  /* 0xffff000036367812 */ /* 0x000fe200078ec0ff */
[----:B------:R-:W-:Y:S01]  /*4430*/  FMUL.FTZ R49, R52, R123 ;  /* 0x0000007b34317220 */ /* 0x000fe20000410000 */
[----:B------:R-:W-:Y:S01]  /*4440*/  LOP3.LUT R131, R131, 0xffff0000, RZ, 0xc0, !PT ;  /* 0xffff000083837812 */ /* 0x000fe200078ec0ff */
[C---:B------:R-:W-:Y:S01]  /*4450*/  IMAD.U32 R29, R126.reuse, 0x10000, RZ ;  /* 0x000100007e1d7824 */ /* 0x040fe200078e00ff */
[----:B------:R-:W-:Y:S01]  /*4460*/  LOP3.LUT R31, R126, 0xffff0000, RZ, 0xc0, !PT ;  /* 0xffff00007e1f7812 */ /* 0x000fe200078ec0ff */
[----:B------:R-:W-:Y:S01]  /*4470*/  FFMA.FTZ R55, R33, R130, R132 ;  /* 0x0000008221377223 */ /* 0x000fe20000010084 */
[-C--:B------:R-:W-:Y:S01]  /*4480*/  FMUL.FTZ R33, R52, R35.reuse ;  /* 0x0000002334217220 */ /* 0x080fe20000410000 */
[----:B------:R-:W-:Y:S01]  /*4490*/  FFMA.FTZ R49, R48, R35, R49 ;  /* 0x0000002330317223 */ /* 0x000fe20000010031 */
[----:B------:R-:W-:Y:S01]  /*44a0*/  LOP3.LUT R50, R50, 0xffff0000, RZ, 0xc0, !PT ;  /* 0xffff000032327812 */ /* 0x000fe200078ec0ff */
[CC--:B------:R-:W-:Y:S01]  /*44b0*/  FMUL.FTZ R35, R51.reuse, R30.reuse ;  /* 0x0000001e33237220 */ /* 0x0c0fe20000410000 */
[C---:B------:R-:W-:Y:S01]  /*44c0*/  FMUL.FTZ R53, R54.reuse, R131 ;  /* 0x0000008336357220 */ /* 0x040fe20000410000 */
[----:B------:R-:W-:Y:S01]  /*44d0*/  FMUL.FTZ R51, R51, R29 ;  /* 0x0000001d33337220 */ /* 0x000fe20000410000 */
[----:B------:R-:W-:Y:S01]  /*44e0*/  FMUL.FTZ R54, R54, R31 ;  /* 0x0000001f36367220 */ /* 0x000fe20000410000 */
[----:B------:R-:W-:Y:S01]  /*44f0*/  FFMA.FTZ R35, R28, R29, -R35 ;  /* 0x0000001d1c237223 */ /* 0x000fe20000010823 */
[----:B------:R-:W-:Y:S01]  /*4500*/  FFMA.FTZ R33, R48, R123, -R33 ;  /* 0x0000007b30217223 */ /* 0x000fe20000010821 */
[----:B------:R-:W-:Y:S01]  /*4510*/  FFMA.FTZ R51, R28, R30, R51 ;  /* 0x0000001e1c337223 */ /* 0x000fe20000010033 */
[C---:B------:R-:W-:Y:S01]  /*4520*/  FFMA.FTZ R54, R50.reuse, R131, R54 ;  /* 0x0000008332367223 */ /* 0x040fe20000010036 */
[----:B------:R-:W-:Y:S01]  /*4530*/  FFMA.FTZ R28, R50, R31, -R53 ;  /* 0x0000001f321c7223 */ /* 0x000fe20000010835 */
[----:B------:R-:W-:-:S02]  /*4540*/  F2FP.BF16.F32.PACK_AB R134, R134, R135 ;  /* 0x000000878686723e */ /* 0x000fc400000010ff */
[----:B------:R-:W-:Y:S02]  /*4550*/  F2FP.BF16.F32.PACK_AB R124, R124, R125 ;  /* 0x0000007d7c7c723e */ /* 0x000fe400000010ff */
[----:B------:R-:W-:Y:S01]  /*4560*/  F2FP.BF16.F32.PACK_AB R52, R49, R34 ;  /* 0x000000223134723e */ /* 0x000fe200000010ff */
[----:B------:R-:W-:Y:S01]  /*4570*/  IMAD.MOV.U32 R49, RZ, RZ, R134 ;  /* 0x000000ffff317224 */ /* 0x000fe200078e0086 */
[----:B------:R-:W-:Y:S01]  /*4580*/  F2FP.BF16.F32.PACK_AB R54, R54, R51 ;  /* 0x000000333636723e */ /* 0x000fe200000010ff */
[----:B------:R-:W-:Y:S01]  /*4590*/  IMAD.MOV.U32 R51, RZ, RZ, R124 ;  /* 0x000000ffff337224 */ /* 0x000fe200078e007c */
[----:B------:R-:W-:Y:S02]  /*45a0*/  F2FP.BF16.F32.PACK_AB R53, R136, R129 ;  /* 0x000000818835723e */ /* 0x000fe400000010ff */
[----:B------:R-:W-:Y:S02]  /*45b0*/  F2FP.BF16.F32.PACK_AB R55, R55, R138 ;  /* 0x0000008a3737723e */ /* 0x000fe400000010ff */
[----:B------:R-:W-:-:S02]  /*45c0*/  F2FP.BF16.F32.PACK_AB R48, R33, R32 ;  /* 0x000000202130723e */ /* 0x000fc400000010ff */
[----:B------:R-:W-:-:S07]  /*45d0*/  F2FP.BF16.F32.PACK_AB R50, R28, R35 ;  /* 0x000000231c32723e */ /* 0x000fce00000010ff */
.L_x_659:
[----:B------:R-:W-:Y:S05]  /*45e0*/  BSYNC B2 ;  /* 0x0000000000027941 */ /* 0x000fea0003800000 */
.L_x_658:
[----:B------:R-:W-:Y:S02]  /*45f0*/  ISETP.GE.AND P5, PT, R113, R109, PT ;  /* 0x0000006d7100720c */ /* 0x000fe40003fa6270 */
[----:B------:R-:W-:-:S11]  /*4600*/  P2R R29, PR, RZ, 0x1 ;  /* 0x00000001ff1d7803 */ /* 0x000fd60000000000 */
[--C-:B------:R-:W-:Y:S02]  /*4610*/  @!P5 SHF.R.S32.HI R28, RZ, 0x1f, R113.reuse ;  /* 0x0000001fff1cd819 */ /* 0x100fe40000011471 */
[----:B------:R-:W-:-:S04]  /*4620*/  @!P5 IADD3 R106, P0, P6, R4, R106, R113 ;  /* 0x0000006a046ad210 */ /* 0x000fc80007e1e071 */
[----:B------:R-:W-:Y:S02]  /*4630*/  @!P5 IADD3.X R114, R3, R114, R28, P0, P6 ;  /* 0x000000720372d210 */ /* 0x000fe400007ec41c */
[CC--:B------:R-:W-:Y:S02]  /*4640*/  LEA R28, P6, R110.reuse, R100.reuse, 0x1 ;  /* 0x000000646e1c7211 */ /* 0x0c0fe400078c08ff */
[----:B------:R-:W-:Y:S02]  /*4650*/  ISETP.NE.AND P0, PT, R29, RZ, PT ;  /* 0x000000ff1d00720c */ /* 0x000fe40003f05270 */
[----:B------:R-:W-:Y:S02]  /*4660*/  LEA.HI.X R29, R110, R101, R112, 0x1, P6 ;  /* 0x000000656e1d7211 */ /* 0x000fe400030f0c70 */
[----:B------:R-:W-:-:S03]  /*4670*/  @!P5 LEA R30, P6, R106, R100, 0x1 ;  /* 0x000000646a1ed211 */ /* 0x000fc600078c08ff */
[----:B-1----:R1:W-:Y:S01]  /*4680*/  STG.E.128 desc[UR40][R28.64], R48 ;  /* 0x000000301c007986 */ /* 0x0023e2000c101d28 */
[----:B------:R-:W-:-:S05]  /*4690*/  @!P5 LEA.HI.X R31, R106, R101, R114, 0x1, P6 ;  /* 0x000000656a1fd211 */ /* 0x000fca00030f0c72 */
[----:B--2---:R1:W-:Y:S04]  /*46a0*/  @!P5 STG.E.128 desc[UR40][R30.64], R52 ;  /* 0x000000341e00d986 */ /* 0x0043e8000c101d28 */
.L_x_657:
[----:B------:R-:W-:Y:S05]  /*46b0*/  BSYNC B1 ;  /* 0x0000000000017941 */ /* 0x000fea0003800000 */
.L_x_656:
[C---:B------:R-:W-:Y:S01]  /*46c0*/  ISETP.GE.OR P5, PT, R222.reuse, R99, P1 ;  /* 0x00000063de00720c */ /* 0x040fe20000fa6670 */
[-C--:B-12---:R-:W-:Y:S02]  /*46d0*/  IMAD R28, R75, R104.reuse, RZ ;  /* 0x000000684b1c7224 */ /* 0x086fe400078e02ff */
[----:B------:R-:W-:-:S04]  /*46e0*/  IMAD.WIDE.U32 R102, R222, R104, R102 ;  /* 0x00000068de667225 */ /* 0x000fc800078e0066 */
[----:B------:R-:W-:-:S06]  /*46f0*/  IMAD R105, R222, R105, R28 ;  /* 0x00000069de697224 */ /* 0x000fcc00078e021c */
[----:B------:R-:W-:Y:S05]  /*4700*/  @P5 BRA `(.L_x_646) ;  /* 0x0000000800585947 */ /* 0x000fea0003800000 */
[----:B------:R-:W-:Y:S01]  /*4710*/  IMAD.IADD R50, R103, 0x1, R105 ;  /* 0x0000000167327824 */ /* 0x000fe200078e0269 */
[----:B------:R-:W-:Y:S01]  /*4720*/  IADD3 R28, P5, P6, R4, R102, R90 ;  /* 0x00000066041c7210 */ /* 0x000fe20007ebe05a */
[----:B------:R-:W-:Y:S01]  /*4730*/  BSSY B1, `(.L_x_660) ;  /* 0x0000070000017945 */ /* 0x000fe20003800000 */
[----:B------:R-:W-:Y:S02]  /*4740*/  SEL R111, R78, R111, !P0 ;  /* 0x0000006f4e6f7207 */ /* 0x000fe40004000000 */
[----:B------:R-:W-:Y:S02]  /*4750*/  IADD3.X R29, R3, R50, R91, P5, P6 ;  /* 0x00000032031d7210 */ /* 0x000fe40002fec45b */
[C---:B------:R-:W-:Y:S02]  /*4760*/  LEA R48, P5, R28.reuse, R100, 0x1 ;  /* 0x000000641c307211 */ /* 0x040fe400078a08ff */
[----:B------:R-:W-:Y:S02]  /*4770*/  SHF.R.U32.HI R30, RZ, 0x3, R210 ;  /* 0x00000003ff1e7819 */ /* 0x000fe400000116d2 */
[----:B------:R-:W-:-:S02]  /*4780*/  LEA.HI.X R49, R28, R101, R29, 0x1, P5 ;  /* 0x000000651c317211 */ /* 0x000fc400028f0c1d */
[----:B------:R-:W-:-:S04]  /*4790*/  SHF.R.S32.HI R28, RZ, 0x1f, R111 ;  /* 0x0000001fff1c7819 */ /* 0x000fc8000001146f */
[----:B------:R-:W-:-:S04]  /*47a0*/  LEA.HI R111, R28, R111, RZ, 0x4 ;  /* 0x0000006f1c6f7211 */ /* 0x000fc800078f20ff */
[----:B------:R-:W-:-:S05]  /*47b0*/  LEA.HI.SX32 R51, R111, R88, 0x1c ;  /* 0x000000586f337211 */ /* 0x000fca00078fe2ff */
[----:B------:R-:W-:-:S05]  /*47c0*/  IMAD.SHL.U32 R51, R51, 0x8, RZ ;  /* 0x0000000833337824 */ /* 0x000fca00078e00ff */
[----:B------:R-:W-:-:S04]  /*47d0*/  LOP3.LUT R28, R210, 0x38, R51, 0xf8, !PT ;  /* 0x00000038d21c7812 */ /* 0x000fc800078ef833 */
[----:B------:R-:W-:-:S05]  /*47e0*/  LOP3.LUT R29, R28, R30, RZ, 0x3c, !PT ;  /* 0x0000001e1c1d7212 */ /* 0x000fca00078e3cff */
[----:B------:R-:W-:Y:S02]  /*47f0*/  IMAD.IADD R31, R212, 0x1, R29 ;  /* 0x00000001d41f7824 */ /* 0x000fe400078e021d */
[C---:B------:R-:W-:Y:S02]  /*4800*/  IMAD R29, R2.reuse, 0x1800, R93 ;  /* 0x00001800021d7824 */ /* 0x040fe400078e025d */
[----:B------:R-:W-:Y:S02]  /*4810*/  IMAD R31, R2, 0x1800, R31 ;  /* 0x00001800021f7824 */ /* 0x000fe400078e021f */
[--C-:B------:R-:W-:Y:S02]  /*4820*/  IMAD R29, R29, 0x2, R18.reuse ;  /* 0x000000021d1d7824 */ /* 0x100fe400078e0212 */
[----:B------:R-:W-:-:S04]  /*4830*/  IMAD R32, R31, 0x2, R18 ;  /* 0x000000021f207824 */ /* 0x000fc800078e0212 */
[----:B------:R-:W1:Y:S04]  /*4840*/  LDS.128 R28, [R29+0x1c400] ;  /* 0x01c400001d1c7984 */ /* 0x000e680000000c00 */
[----:B------:R-:W2:Y:S01]  /*4850*/  LDS.128 R32, [R32+0x1c400] ;  /* 0x01c4000020207984 */ /* 0x000ea20000000c00 */
[----:B------:R-:W-:Y:S05]  /*4860*/  @P4 BRA `(.L_x_661) ;  /* 0x0000000400704947 */ /* 0x000fea0003800000 */
[----:B------:R-:W-:Y:S02]  /*4870*/  SHF.R.U32.HI R53, RZ, 0x10, R45 ;  /* 0x00000010ff357819 */ /* 0x000fe4000001162d */
[----:B------:R-:W-:Y:S02]  /*4880*/  SHF.R.U32.HI R55, RZ, 0x10, R41 ;  /* 0x00000010ff377819 */ /* 0x000fe40000011629 */
[----:B------:R-:W-:Y:S02]  /*4890*/  PRMT R122, R122, 0x5410, R53 ;  /* 0x000054107a7a7816 */ /* 0x000fe40000000035 */
[----:B------:R-:W-:Y:S02]  /*48a0*/  SHF.R.U32.HI R105, RZ, 0x10, R43 ;  /* 0x00000010ff697819 */ /* 0x000fe4000001162b */
[----:B------:R-:W-:Y:S01]  /*48b0*/  SHF.R.U64 R54, R44, 0x10, R45 ;  /* 0x000000102c367819 */ /* 0x000fe2000000122d */
[----:B--2---:R-:W-:Y:S01]  /*48c0*/  IMAD.U32 R44, R33, 0x10000, RZ ;  /* 0x00010000212c7824 */ /* 0x004fe200078e00ff */
[----:B------:R-:W-:Y:S01]  /*48d0*/  PRMT R118, R118, 0x5410, R55 ;  /* 0x0000541076767816 */ /* 0x000fe20000000037 */
[----:B------:R-:W-:Y:S01]  /*48e0*/  IMAD.U32 R55, R122, 0x10000, RZ ;  /* 0x000100007a377824 */ /* 0x000fe200078e00ff */
[----:B------:R-:W-:-:S02]  /*48f0*/  SHF.R.U32.HI R107, RZ, 0x10, R47 ;  /* 0x00000010ff6b7819 */ /* 0x000fc4000001162f */
[----:B------:R-:W-:Y:S01]  /*4900*/  SHF.R.U64 R106, R40, 0x10, R41 ;  /* 0x00000010286a7819 */ /* 0x000fe20000001229 */
[----:B-1----:R-:W-:Y:S01]  /*4910*/  IMAD.U32 R40, R29, 0x10000, RZ ;  /* 0x000100001d287824 */ /* 0x002fe200078e00ff */
[----:B------:R-:W-:Y:S01]  /*4920*/  SHF.R.U64 R52, R46, 0x10, R47 ;  /* 0x000000102e347819 */ /* 0x000fe2000000122f */
[----:B------:R-:W-:Y:S01]  /*4930*/  IMAD.U32 R53, R118, 0x10000, RZ ;  /* 0x0001000076357824 */ /* 0x000fe200078e00ff */
[----:B------:R-:W-:Y:S01]  /*4940*/  PRMT R116, R116, 0x5410, R105 ;  /* 0x0000541074747816 */ /* 0x000fe20000000069 */
[----:B------:R-:W-:Y:S01]  /*4950*/  FMUL.FTZ R105, R44, R55 ;  /* 0x000000372c697220 */ /* 0x000fe20000410000 */
[----:B------:R-:W-:Y:S01]  /*4960*/  PRMT R120, R120, 0x5410, R107 ;  /* 0x0000541078787816 */ /* 0x000fe2000000006b */
[-C--:B------:R-:W-:Y:S01]  /*4970*/  FMUL.FTZ R107, R44, R53.reuse ;  /* 0x000000352c6b7220 */ /* 0x080fe20000410000 */
[----:B------:R-:W-:Y:S01]  /*4980*/  PRMT R119, R119, 0x5410, R52 ;  /* 0x0000541077777816 */ /* 0x000fe20000000034 */
[----:B------:R-:W-:Y:S01]  /*4990*/  FFMA.FTZ R52, R40, R53, -R105 ;  /* 0x0000003528347223 */ /* 0x000fe20000010869 */
[----:B------:R-:W-:Y:S01]  /*49a0*/  LOP3.LUT R45, R33, 0xffff0000, RZ, 0xc0, !PT ;  /* 0xffff0000212d7812 */ /* 0x000fe200078ec0ff */
[----:B------:R-:W-:Y:S01]  /*49b0*/  IMAD.U32 R46, R35, 0x10000, RZ ;  /* 0x00010000232e7824 */ /* 0x000fe200078e00ff */
[----:B------:R-:W-:Y:S01]  /*49c0*/  LOP3.LUT R122, R122, 0xffff0000, RZ, 0xc0, !PT ;  /* 0xffff00007a7a7812 */ /* 0x000fe200078ec0ff */
[----:B------:R-:W-:Y:S01]  /*49d0*/  IMAD.U32 R105, R120, 0x10000, RZ ;  /* 0x0001000078697824 */ /* 0x000fe200078e00ff */
[----:B------:R-:W-:Y:S01]  /*49e0*/  LOP3.LUT R118, R118, 0xffff0000, RZ, 0xc0, !PT ;  /* 0xffff000076767812 */ /* 0x000fe200078ec0ff */
[----:B------:R-:W-:Y:S01]  /*49f0*/  IMAD.U32 R53, R116, 0x10000, RZ ;  /* 0x0001000074357824 */ /* 0x000fe200078e00ff */
[----:B------:R-:W-:Y:S01]  /*4a00*/  SHF.R.U64 R104, R42, 0x10, R43 ;  /* 0x000000102a687819 */ /* 0x000fe2000000122b */
[----:B------:R-:W-:Y:S01]  /*4a10*/  FFMA.FTZ R107, R40, R55, R107 ;  /* 0x00000037286b7223 */ /* 0x000fe2000001006b */
[----:B------:R-:W-:Y:S01]  /*4a20*/  LOP3.LUT R41, R29, 0xffff0000, RZ, 0xc0, !PT ;  /* 0xffff00001d297812 */ /* 0x000fe200078ec0ff */
[C---:B------:R-:W-:Y:S01]  /*4a30*/  IMAD.U32 R42, R32.reuse, 0x10000, RZ ;  /* 0x00010000202a7824 */ /* 0x040fe200078e00ff */
[----:B------:R-:W-:Y:S01]  /*4a40*/  LOP3.LUT R43, R32, 0xffff0000, RZ, 0xc0, !PT ;  /* 0xffff0000202b7812 */ /* 0x000fe200078ec0ff */
[C---:B------:R-:W-:Y:S01]  /*4a50*/  FMUL.FTZ R55, R46.reuse, R105 ;  /* 0x000000692e377220 */ /* 0x040fe20000410000 */
[----:B------:R-:W-:Y:S01]  /*4a60*/  IMAD.U32 R32, R31, 0x10000, RZ ;  /* 0x000100001f207824 */ /* 0x000fe200078e00ff */
[----:B------:R-:W-:Y:S01]  /*4a70*/  LOP3.LUT R47, R35, 0xffff0000, RZ, 0xc0, !PT ;  /* 0xffff0000232f7812 */ /* 0x000fe200078ec0ff */
[----:B------:R-:W-:Y:S01]  /*4a80*/  FMUL.FTZ R44, R45, R122 ;  /* 0x0000007a2d2c7220 */ /* 0x000fe20000410000 */
[----:B------:R-:W-:Y:S01]  /*4a90*/  PRMT R117, R117, 0x5410, R106 ;  /* 0x0000541075757816 */ /* 0x000fe2000000006a */
[-C--:B------:R-:W-:Y:S01]  /*4aa0*/  FMUL.FTZ R46, R46, R53.reuse ;  /* 0x000000352e2e7220 */ /* 0x080fe20000410000 */
[----:B------:R-:W-:Y:S01]  /*4ab0*/  LOP3.LUT R120, R120, 0xffff0000, RZ, 0xc0, !PT ;  /* 0xffff000078787812 */ /* 0x000fe200078ec0ff */
[-C--:B------:R-:W-:Y:S01]  /*4ac0*/  FMUL.FTZ R40, R45, R118.reuse ;  /* 0x000000762d287220 */ /* 0x080fe20000410000 */
        /* <DEDUP_REMOVED lines=12> */
[----:B------:R-:W-:Y:S02]  /*4b90*/  IMAD.U32 R29, R28, 0x10000, RZ ;  /* 0x000100001c1d7824 */ /* 0x000fe400078e00ff */
[C---:B------:R-:W-:Y:S01]  /*4ba0*/  FMUL.FTZ R41, R42.reuse, R32 ;  /* 0x000000202a297220 */ /* 0x040fe20000410000 */
[----:B------:R-:W-:Y:S01]  /*4bb0*/  PRMT R115, R115, 0x5410, R104 ;  /* 0x0000541073737816 */ /* 0x000fe20000000068 */
[-C--:B------:R-:W-:Y:S01]  /*4bc0*/  FMUL.FTZ R44, R42, R40.reuse ;  /* 0x000000282a2c7220 */ /* 0x080fe20000410000 */
[----:B------:R-:W-:Y:S01]  /*4bd0*/  LOP3.LUT R121, R121, 0xffff0000, RZ, 0xc0, !PT ;  /* 0xffff000079797812 */ /* 0x000fe200078ec0ff */
[----:B------:R-:W-:Y:S01]  /*4be0*/  FFMA.FTZ R41, R29, R40, R41 ;  /* 0x000000281d297223 */ /* 0x000fe20000010029 */
[----:B------:R-:W-:-:S02]  /*4bf0*/  IMAD.U32 R35, R34, 0x10000, RZ ;  /* 0x0001000022237824 */ /* 0x000fc400078e00ff */
[----:B------:R-:W-:Y:S01]  /*4c00*/  FFMA.FTZ R44, R29, R32, -R44 ;  /* 0x000000201d2c7223 */ /* 0x000fe2000001082c */
        /* <DEDUP_REMOVED lines=10> */
[----:B------:R-:W-:Y:S01]  /*4cb0*/  FMUL.FTZ R42, R35, R40 ;  /* 0x00000028232a7220 */ /* 0x000fe20000410000 */
[----:B------:R-:W-:Y:S01]  /*4cc0*/  LOP3.LUT R30, R30, 0xffff0000, RZ, 0xc0, !PT ;  /* 0xffff00001e1e7812 */ /* 0x000fe200078ec0ff */
[----:B------:R-:W-:Y:S01]  /*4cd0*/  FMUL.FTZ R29, R34, R119 ;  /* 0x00000077221d7220 */ /* 0x000fe20000410000 */
[-C--:B------:R-:W-:Y:S01]  /*4ce0*/  FMUL.FTZ R43, R43, R117.reuse ;  /* 0x000000752b2b7220 */ /* 0x080fe20000410000 */
[----:B------:R-:W-:Y:S01]  /*4cf0*/  FFMA.FTZ R33, R28, R117, -R33 ;  /* 0x000000751c217223 */ /* 0x000fe20000010821 */
[-C--:B------:R-:W-:Y:S01]  /*4d00*/  FMUL.FTZ R35, R35, R32.reuse ;  /* 0x0000002023237220 */ /* 0x080fe20000410000 */
[----:B------:R-:W-:Y:S01]  /*4d10*/  FMUL.FTZ R34, R34, R115 ;  /* 0x0000007322227220 */ /* 0x000fe20000410000 */
[----:B------:R-:W-:Y:S01]  /*4d20*/  FFMA.FTZ R28, R28, R121, R43 ;  /* 0x000000791c1c7223 */ /* 0x000fe2000001002b */
[C---:B------:R-:W-:Y:S01]  /*4d30*/  FFMA.FTZ R42, R31.reuse, R32, -R42 ;  /* 0x000000201f2a7223 */ /* 0x040fe2000001082a */
[----:B------:R-:W-:Y:S01]  /*4d40*/  FFMA.FTZ R35, R31, R40, R35 ;  /* 0x000000281f237223 */ /* 0x000fe20000010023 */
[C---:B------:R-:W-:Y:S01]  /*4d50*/  FFMA.FTZ R29, R30.reuse, R115, -R29 ;  /* 0x000000731e1d7223 */ /* 0x040fe2000001081d */
[----:B------:R-:W-:Y:S01]  /*4d60*/  FFMA.FTZ R34, R30, R119, R34 ;  /* 0x000000771e227223 */ /* 0x000fe20000010022 */
[----:B------:R-:W-:-:S02]  /*4d70*/  F2FP.BF16.F32.PACK_AB R45, R45, R52 ;  /* 0x000000342d2d723e */ /* 0x000fc400000010ff */
[----:B------:R-:W-:Y:S02]  /*4d80*/  F2FP.BF16.F32.PACK_AB R107, R122, R107 ;  /* 0x0000006b7a6b723e */ /* 0x000fe400000010ff */
[----:B------:R-:W-:Y:S02]  /*4d90*/  F2FP.BF16.F32.PACK_AB R46, R47, R46 ;  /* 0x0000002e2f2e723e */ /* 0x000fe400000010ff */
[----:B------:R-:W-:Y:S01]  /*4da0*/  F2FP.BF16.F32.PACK_AB R44, R33, R44 ;  /* 0x0000002c212c723e */ /* 0x000fe200000010ff */
[----:B------:R-:W-:Y:S01]  /*4db0*/  IMAD.MOV.U32 R33, RZ, RZ, R107 ;  /* 0x000000ffff217224 */ /* 0x000fe200078e006b */
[----:B------:R-:W-:Y:S02]  /*4dc0*/  F2FP.BF16.F32.PACK_AB R32, R28, R41 ;  /* 0x000000291c20723e */ /* 0x000fe400000010ff */
[----:B------:R-:W-:Y:S01]  /*4dd0*/  F2FP.BF16.F32.PACK_AB R30, R29, R42 ;  /* 0x0000002a1d1e723e */ /* 0x000fe200000010ff */
[----:B------:R-:W-:Y:S01]  /*4de0*/  IMAD.MOV.U32 R28, RZ, RZ, R44 ;  /* 0x000000ffff1c7224 */ /* 0x000fe200078e002c */
[----:B------:R-:W-:Y:S01]  /*4df0*/  F2FP.BF16.F32.PACK_AB R34, R34, R35 ;  /* 0x000000232222723e */ /* 0x000fe200000010ff */
[----:B------:R-:W-:Y:S01]  /*4e00*/  IMAD.MOV.U32 R29, RZ, RZ, R45 ;  /* 0x000000ffff1d7224 */ /* 0x000fe200078e002d */
[----:B------:R-:W-:Y:S01]  /*4e10*/  F2FP.BF16.F32.PACK_AB R31, R116, R55 ;  /* 0x00000037741f723e */ /* 0x000fe200000010ff */
[----:B------:R-:W-:-:S07]  /*4e20*/  IMAD.MOV.U32 R35, RZ, RZ, R46 ;  /* 0x000000ffff237224 */ /* 0x000fce00078e002e */
.L_x_661:
[----:B------:R-:W-:Y:S05]  /*4e30*/  BSYNC B1 ;  /* 0x0000000000017941 */ /* 0x000fea0003800000 */
.L_x_660:
[----:B-1----:R4:W-:Y:S01]  /*4e40*/  STG.E.128 desc[UR40][R48.64], R28 ;  /* 0x0000001c30007986 */ /* 0x0029e2000c101d28 */
[----:B------:R-:W-:-:S13]  /*4e50*/  ISETP.GE.AND P4, PT, R51, R109, PT ;  /* 0x0000006d3300720c */ /* 0x000fda0003f86270 */
[----:B------:R-:W-:Y:S05]  /*4e60*/  @P4 BRA `(.L_x_646) ;  /* 0x0000000000804947 */ /* 0x000fea0003800000 */
[--C-:B----4-:R-:W-:Y:S02]  /*4e70*/  SHF.R.S32.HI R28, RZ, 0x1f, R51.reuse ;  /* 0x0000001fff1c7819 */ /* 0x110fe40000011433 */
[----:B------:R-:W-:-:S04]  /*4e80*/  IADD3 R51, P4, P5, R4, R102, R51 ;  /* 0x0000006604337210 */ /* 0x000fc80007d9e033 */
[----:B------:R-:W-:Y:S02]  /*4e90*/  IADD3.X R50, R3, R50, R28, P4, P5 ;  /* 0x0000003203327210 */ /* 0x000fe400027ea41c */
[----:B------:R-:W-:-:S04]  /*4ea0*/  LEA R100, P4, R51, R100, 0x1 ;  /* 0x0000006433647211 */ /* 0x000fc800078808ff */
[----:B------:R-:W-:-:S05]  /*4eb0*/  LEA.HI.X R101, R51, R101, R50, 0x1, P4 ;  /* 0x0000006533657211 */ /* 0x000fca00020f0c32 */
[----:B--2---:R1:W-:Y:S01]  /*4ec0*/  STG.E.128 desc[UR40][R100.64], R32 ;  /* 0x0000002064007986 */ /* 0x0043e2000c101d28 */
[----:B------:R-:W-:Y:S05]  /*4ed0*/  BRA `(.L_x_646) ;  /* 0x0000000000647947 */ /* 0x000fea0003800000 */
.L_x_629:
[----:B------:R-:W-:-:S13]  /*4ee0*/  ISETP.NE.AND P3, PT, R203, 0x3, PT ;  /* 0x00000003cb00780c */ /* 0x000fda0003f65270 */
[----:B------:R-:W-:Y:S05]  /*4ef0*/  @!P3 BRA `(.L_x_662) ;  /* 0x000000000004b947 */ /* 0x000fea0003800000 */
[----:B------:R-:W-:Y:S01]  /*4f00*/  BPT.TRAP 0x1 ;  /* 0x000000040000795c */ /* 0x000fe20000300000 */
.L_x_662:
[----:B------:R-:W-:Y:S01]  /*4f10*/  IMAD R97, R2, 0x8, R18 ;  /* 0x0000000802617824 */ /* 0x000fe200078e0212 */
[----:B------:R-:W-:Y:S01]  /*4f20*/  SHF.L.U32 R108, R201, 0x1f, RZ ;  /* 0x0000001fc96c7819 */ /* 0x000fe200000006ff */
[----:B------:R-:W-:Y:S01]  /*4f30*/  IMAD R99, R26, -0x60, R60 ;  /* 0xffffffa01a637824 */ /* 0x000fe200078e023c */
[----:B------:R-:W-:Y:S02]  /*4f40*/  BSSY B1, `(.L_x_663) ;  /* 0x0000004000017945 */ /* 0x000fe40003800000 */
[----:B------:R-:W0:Y:S02]  /*4f50*/  SYNCS.PHASECHK.TRANS64.TRYWAIT P4, [R97+URZ+0x22890], R108 ;  /* 0x0228906c610075a7 */ /* 0x000e24000808017f */
[----:B------:R-:W-:Y:S01]  /*4f60*/  VIMNMX R99, R99, 0x60, PT ;  /* 0x0000006063637848 */ /* 0x000fe20003fe0100 */
[----:B0-----:R-:W-:Y:S06]  /*4f70*/  @!P4 BRA `(.L_x_664) ;  /* 0x0000011800d4c947 */ /* 0x001fec0003800000 */
.L_x_915:
[----:B------:R-:W-:Y:S05]  /*4f80*/  BSYNC B1 ;  /* 0x0000000000017941 */ /* 0x000fea0003800000 */
.L_x_663:
[-C--:B------:R-:W-:Y:S01]  /*4f90*/  ISETP.GE.AND P5, PT, R19, R99.reuse, PT ;  /* 0x000000631300720c */ /* 0x080fe20003fa6270 */
[----:B------:R-:W-:Y:S01]  /*4fa0*/  BSSY B1, `(.L_x_665) ;  /* 0x0000007000017945 */ /* 0x000fe20003800000 */
[----:B------:R-:W-:-:S11]  /*4fb0*/  ISETP.GE.AND P4, PT, R222, R99, PT ;  /* 0x00000063de00720c */ /* 0x000fd60003f86270 */
[----:B------:R-:W-:Y:S05]  /*4fc0*/  @P5 BRA `(.L_x_666) ;  /* 0x0000000000105947 */ /* 0x000fea0003800000 */
[----:B------:R-:W1:Y:S04]  /*4fd0*/  @!P1 LDS.128 R28, [R106] ;  /* 0x000000006a1c9984 */ /* 0x000e680000000c00 */
[----:B------:R-:W2:Y:S04]  /*4fe0*/  @!P2 LDS.128 R32, [R104] ;  /* 0x000000006820a984 */ /* 0x000ea80000000c00 */
[----:B-1----:R1:W-:Y:S04]  /*4ff0*/  @!P1 STG.E.128 desc[UR40][R42.64], R28 ;  /* 0x0000001c2a009986 */ /* 0x0023e8000c101d28 */
[----:B--2---:R1:W-:Y:S02]  /*5000*/  @!P2 STG.E.128 desc[UR40][R42.64+0x40], R32 ;  /* 0x000040202a00a986 */ /* 0x0043e4000c101d28 */
.L_x_666:
[----:B------:R-:W-:Y:S05]  /*5010*/  BSYNC B1 ;  /* 0x0000000000017941 */ /* 0x000fea0003800000 */
.L_x_665:
[----:B------:R-:W-:Y:S05]  /*5020*/  @P4 BRA `(.L_x_646) ;  /* 0x0000000000104947 */ /* 0x000fea0003800000 */
[----:B-1----:R-:W1:Y:S04]  /*5030*/  @!P1 LDS.128 R28, [R106+0x2000] ;  /* 0x002000006a1c9984 */ /* 0x002e680000000c00 */
[----:B------:R-:W2:Y:S04]  /*5040*/  @!P2 LDS.128 R32, [R104+0x2000] ;  /* 0x002000006820a984 */ /* 0x000ea80000000c00 */
[----:B-1----:R3:W-:Y:S04]  /*5050*/  @!P1 STG.E.128 desc[UR40][R40.64], R28 ;  /* 0x0000001c28009986 */ /* 0x0027e8000c101d28 */
[----:B--2---:R3:W-:Y:S02]  /*5060*/  @!P2 STG.E.128 desc[UR40][R40.64+0x40], R32 ;  /* 0x000040202800a986 */ /* 0x0047e4000c101d28 */
.L_x_646:
[----:B------:R-:W-:Y:S05]  /*5070*/  BSYNC B0 ;  /* 0x0000000000007941 */ /* 0x000fea0003800000 */
.L_x_628:
[----:B-1234-:R-:W1:Y:S01]  /*5080*/  S2R R28, SR_TID.X ;  /* 0x00000000001c7919 */ /* 0x01ee620000002100 */
[----:B------:R-:W-:Y:S01]  /*5090*/  @!PT LDS RZ, [RZ] ;  /* 0x00000000fffff984 */ /* 0x000fe20000000800 */
[----:B------:R-:W-:Y:S01]  /*50a0*/  @!PT LDS RZ, [RZ] ;  /* 0x00000000fffff984 */ /* 0x000fe20000000800 */
[----:B------:R-:W-:Y:S01]  /*50b0*/  @!PT LDS RZ, [RZ] ;  /* 0x00000000fffff984 */ /* 0x000fe20000000800 */
[----:B------:R-:W-:Y:S01]  /*50c0*/  @!PT LDS RZ, [RZ] ;  /* 0x00000000fffff984 */ /* 0x000fe20000000800 */
[----:B------:R2:W-:Y:S06]  /*50d0*/  MEMBAR.ALL.CTA ;  /* 0x0000000000007992 */ /* 0x0005ec0000008000 */
[----:B--2---:R-:W2:Y:S01]  /*50e0*/  FENCE.VIEW.ASYNC.S ;  /* 0x00000000000073c6 */ /* 0x004ea20000000000 */
[----:B------:R-:W-:Y:S05]  /*50f0*/  WARPSYNC.ALL ;  /* 0x0000000000007948 */ /* 0x000fea0003800000 */
[----:B------:R-:W-:Y:S01]  /*5100*/  BSSY B0, `(.L_x_667) ;  /* 0x0000009000007945 */ /* 0x000fe20003800000 */
[----:B-1----:R-:W-:Y:S01]  /*5110*/  LOP3.LUT R28, R28, 0x7f, RZ, 0xc0, !PT ;  /* 0x0000007f1c1c7812 */ /* 0x002fe200078ec0ff */
[----:B--2---:R1:W-:Y:S03]  /*5120*/  BAR.SYNC.DEFER_BLOCKING R76, 0x80 ;  /* 0x0002004c0000751d */ /* 0x0043e60000010000 */
[----:B------:R-:W-:-:S13]  /*5130*/  ISETP.NE.AND P4, PT, R28, RZ, PT ;  /* 0x000000ff1c00720c */ /* 0x000fda0003f85270 */
[----:B------:R-:W-:-:S05]  /*5140*/  @!P4 VIADD R28, R97, 0x228a0 ;  /* 0x000228a0611cc836 */ /* 0x000fca0000000000 */
[----:B------:R-:W-:-:S04]  /*5150*/  @!P4 PRMT R28, RZ, 0x654, R28 ;  /* 0x00000654ff1cc816 */ /* 0x000fc8000000001c */
[----:B------:R1:W-:Y:S01]  /*5160*/  @!P4 SYNCS.ARRIVE.TRANS64.RED.A1T0 RZ, [R28+URZ], RZ ;  /* 0x000000ff1cffc9a7 */ /* 0x0003e2000810043f */
[----:B------:R-:W-:Y:S05]  /*5170*/  @!P3 BRA `(.L_x_668) ;  /* 0x000000000004b947 */ /* 0x000fea0003800000 */
[----:B------:R-:W-:Y:S01]  /*5180*/  BPT.TRAP 0x1 ;  /* 0x000000040000795c */ /* 0x000fe20000300000 */
.L_x_668:
[----:B------:R-:W-:Y:S05]  /*5190*/  BSYNC B0 ;  /* 0x0000000000007941 */ /* 0x000fea0003800000 */
.L_x_667:
[----:B------:R-:W2:Y:S01]  /*51a0*/  SYNCS.PHASECHK.TRANS64.TRYWAIT P3, [R97+URZ+0x228b0], R108 ;  /* 0x0228b06c610075a7 */ /* 0x000ea2000806017f */
[----:B------:R-:W-:Y:S01]  /*51b0*/  ULDC UR43, c[0x0][0x320] ;  /* 0x0000c800002b7ab9 */ /* 0x000fe20000000800 */
[----:B------:R-:W-:Y:S01]  /*51c0*/  ULDC.64 UR38, c[0x0][0x328] ;  /* 0x0000ca0000267ab9 */ /* 0x000fe20000000a00 */
[----:B------:R-:W-:Y:S01]  /*51d0*/  ULDC.64 UR36, c[0x0][0x318] ;  /* 0x0000c60000247ab9 */ /* 0x000fe20000000a00 */
[----:B------:R-:W-:Y:S01]  /*51e0*/  BSSY B0, `(.L_x_669) ;  /* 0x0000003000007945 */ /* 0x000fe20003800000 */
[----:B-1----:R-:W-:-:S03]  /*51f0*/  IMAD R28, R2, 0x6000, R79 ;  /* 0x00006000021c7824 */ /* 0x002fc600078e024f */
[----:B--2---:R-:W-:Y:S05]  /*5200*/  @!P3 BRA `(.L_x_670) ;  /* 0x000001180044b947 */ /* 0x004fea0003800000 */
.L_x_916:
[----:B------:R-:W-:Y:S05]  /*5210*/  BSYNC B0 ;  /* 0x0000000000007941 */ /* 0x000fea0003800000 */
.L_x_669:
[----:B------:R-:W-:Y:S01]  /*5220*/  ISETP.GE.AND P3, PT, R19, R99, PT ;  /* 0x000000631300720c */ /* 0x000fe20003f66270 */
[----:B------:R-:W-:Y:S01]  /*5230*/  IMAD.IADD R29, R77, 0x1, R28 ;  /* 0x000000014d1d7824 */ /* 0x000fe200078e021c */
[----:B------:R-:W-:Y:S01]  /*5240*/  BSSY B0, `(.L_x_671) ;  /* 0x0000025000007945 */ /* 0x000fe20003800000 */
[----:B------:R-:W-:Y:S02]  /*5250*/  IMAD R40, R28, 0x2, R24 ;  /* 0x000000021c287824 */ /* 0x000fe400078e0218 */
[----:B------:R-:W-:-:S04]  /*5260*/  IMAD.WIDE R32, R26, 0x60, R58 ;  /* 0x000000601a207825 */ /* 0x000fc800078e023a */
[----:B------:R-:W-:-:S04]  /*5270*/  IMAD R41, R29, 0x2, R24 ;  /* 0x000000021d297824 */ /* 0x000fc800078e0218 */
[----:B------:R-:W-:Y:S05]  /*5280*/  @P3 BRA `(.L_x_672) ;  /* 0x0000000000803947 */ /* 0x000fea0003800000 */
[----:B------:R-:W-:Y:S02]  /*5290*/  IMAD R31, R33, UR38, RZ ;  /* 0x00000026211f7c24 */ /* 0x000fe4000f8e02ff */
[----:B------:R-:W-:Y:S02]  /*52a0*/  IMAD.MOV.U32 R28, RZ, RZ, R6 ;  /* 0x000000ffff1c7224 */ /* 0x000fe400078e0006 */
[----:B------:R-:W-:Y:S02]  /*52b0*/  IMAD.MOV.U32 R29, RZ, RZ, R94 ;  /* 0x000000ffff1d7224 */ /* 0x000fe400078e005e */
[C---:B------:R-:W-:Y:S02]  /*52c0*/  IMAD R31, R32.reuse, UR39, R31 ;  /* 0x00000027201f7c24 */ /* 0x040fe4000f8e021f */
[----:B------:R-:W-:-:S04]  /*52d0*/  IMAD.WIDE.U32 R28, R32, UR38, R28 ;  /* 0x00000026201c7c25 */ /* 0x000fc8000f8e001c */
[----:B------:R-:W-:Y:S01]  /*52e0*/  IMAD.IADD R29, R29, 0x1, R31 ;  /* 0x000000011d1d7824 */ /* 0x000fe200078e021f */
[----:B------:R-:W-:-:S04]  /*52f0*/  LEA R34, P3, R28, UR36, 0x1 ;  /* 0x000000241c227c11 */ /* 0x000fc8000f8608ff */
[----:B------:R-:W-:Y:S02]  /*5300*/  LEA.HI.X R35, R28, UR37, R29, 0x1, P3 ;  /* 0x000000251c237c11 */ /* 0x000fe400098f0c1d */
[----:B------:R-:W-:-:S13]  /*5310*/  ISETP.GE.AND P3, PT, R16, UR43, PT ;  /* 0x0000002b10007c0c */ /* 0x000fda000bf66270 */
[----:B------:R-:W2:Y:S04]  /*5320*/  @!P3 LDS.128 R28, [R40] ;  /* 0x00000000281cb984 */ /* 0x000ea80000000c00 */
[----:B--2---:R-:W-:Y:S01]  /*5330*/  @!P3 STG.E.128 desc[UR40][R34.64], R28 ;  /* 0x0000001c2200b986 */ /* 0x004fe2000c101d28 */
[----:B------:R-:W-:-:S13]  /*5340*/  ISETP.GE.AND P3, PT, R62, UR43, PT ;  /* 0x0000002b3e007c0c */ /* 0x000fda000bf66270 */
[----:B------:R-:W2:Y:S04]  /*5350*/  @!P3 LDS.128 R28, [R41] ;  /* 0x00000000291cb984 */ /* 0x000ea80000000c00 */
[----:B--2---:R-:W-:Y:S01]  /*5360*/  @!P3 STG.E.128 desc[UR40][R34.64+0x40], R28 ;  /* 0x0000401c2200b986 */ /* 0x004fe2000c101d28 */
[----:B------:R-:W-:-:S13]  /*5370*/  ISETP.GE.AND P3, PT, R63, UR43, PT ;  /* 0x0000002b3f007c0c */ /* 0x000fda000bf66270 */
[----:B------:R-:W2:Y:S04]  /*5380*/  @!P3 LDS.128 R28, [R40+0x3000] ;  /* 0x00300000281cb984 */ /* 0x000ea80000000c00 */
        /* <DEDUP_REMOVED lines=10> */
[----:B------:R-:W-:-:S13]  /*5430*/  ISETP.NE.AND P3, PT, R96, RZ, PT ;  /* 0x000000ff6000720c */ /* 0x000fda0003f65270 */
[----:B------:R-:W2:Y:S04]  /*5440*/  @P3 LDS.128 R28, [R40+0x9000] ;  /* 0x00900000281c3984 */ /* 0x000ea80000000c00 */
[----:B--2---:R-:W-:Y:S01]  /*5450*/  @P3 STG.E.128 desc[UR40][R34.64+0x180], R28 ;  /* 0x0001801c22003986 */ /* 0x004fe2000c101d28 */
[----:B------:R-:W-:-:S13]  /*5460*/  ISETP.NE.AND P3, PT, R95, RZ, PT ;  /* 0x000000ff5f00720c */ /* 0x000fda0003f65270 */
[----:B------:R-:W2:Y:S04]  /*5470*/  @P3 LDS.128 R28, [R41+0x9000] ;  /* 0x00900000291c3984 */ /* 0x000ea80000000c00 */
[----:B--2---:R2:W-:Y:S02]  /*5480*/  @P3 STG.E.128 desc[UR40][R34.64+0x1c0], R28 ;  /* 0x0001c01c22003986 */ /* 0x0045e4000c101d28 */
.L_x_672:
[----:B------:R-:W-:Y:S05]  /*5490*/  BSYNC B0 ;  /* 0x0000000000007941 */ /* 0x000fea0003800000 */
.L_x_671:
[----:B------:R-:W-:Y:S01]  /*54a0*/  ISETP.GE.AND P3, PT, R222, R99, PT ;  /* 0x00000063de00720c */ /* 0x000fe20003f66270 */
[----:B------:R-:W-:-:S12]  /*54b0*/  BSSY B0, `(.L_x_673) ;  /* 0x0000024000007945 */ /* 0x000fd80003800000 */
[----:B------:R-:W-:Y:S05]  /*54c0*/  @P3 BRA `(.L_x_674) ;  /* 0x0000000000883947 */ /* 0x000fea0003800000 */
[----:B--2---:R-:W-:Y:S01]  /*54d0*/  IADD3 R31, P3, R32, 0x40, RZ ;  /* 0x00000040201f7810 */ /* 0x004fe20007f7e0ff */
[----:B------:R-:W-:Y:S02]  /*54e0*/  IMAD.MOV.U32 R28, RZ, RZ, R6 ;  /* 0x000000ffff1c7224 */ /* 0x000fe400078e0006 */
[----:B------:R-:W-:Y:S02]  /*54f0*/  IMAD.MOV.U32 R29, RZ, RZ, R94 ;  /* 0x000000ffff1d7224 */ /* 0x000fe400078e005e */
[----:B------:R-:W-:Y:S02]  /*5500*/  IMAD.X R32, RZ, RZ, R33, P3 ;  /* 0x000000ffff207224 */ /* 0x000fe400018e0621 */
[----:B------:R-:W-:-:S04]  /*5510*/  IMAD.WIDE.U32 R28, R31, UR38, R28 ;  /* 0x000000261f1c7c25 */ /* 0x000fc8000f8e001c */
[----:B------:R-:W-:-:S04]  /*5520*/  IMAD R32, R32, UR38, RZ ;  /* 0x0000002620207c24 */ /* 0x000fc8000f8e02ff */
[----:B------:R-:W-:Y:S01]  /*5530*/  IMAD R31, R31, UR39, R32 ;  /* 0x000000271f1f7c24 */ /* 0x000fe2000f8e0220 */
[----:B------:R-:W-:-:S03]  /*5540*/  LEA R32, P3, R28, UR36, 0x1 ;  /* 0x000000241c207c11 */ /* 0x000fc6000f8608ff */
[----:B------:R-:W-:-:S05]  /*5550*/  IMAD.IADD R29, R29, 0x1, R31 ;  /* 0x000000011d1d7824 */ /* 0x000fca00078e021f */
[----:B------:R-:W-:Y:S02]  /*5560*/  LEA.HI.X R33, R28, UR37, R29, 0x1, P3 ;  /* 0x000000251c217c11 */ /* 0x000fe400098f0c1d */
        /* <DEDUP_REMOVED lines=23> */
[----:B--2---:R3:W-:Y:S02]  /*56e0*/  @P3 STG.E.128 desc[UR40][R32.64+0x1c0], R28 ;  /* 0x0001c01c20003986 */ /* 0x0047e4000c101d28 */
.L_x_674:
[----:B------:R-:W-:Y:S05]  /*56f0*/  BSYNC B0 ;  /* 0x0000000000007941 */ /* 0x000fea0003800000 */
.L_x_673:
[----:B------:R-:W-:Y:S01]  /*5700*/  @!PT LDS RZ, [RZ] ;  /* 0x00000000fffff984 */ /* 0x000fe20000000800 */
[----:B------:R-:W-:Y:S01]  /*5710*/  @!PT LDS RZ, [RZ] ;  /* 0x00000000fffff984 */ /* 0x000fe20000000800 */
[----:B------:R-:W-:Y:S01]  /*5720*/  @!PT LDS RZ, [RZ] ;  /* 0x00000000fffff984 */ /* 0x000fe20000000800 */
[----:B------:R-:W-:Y:S01]  /*5730*/  @!PT LDS RZ, [RZ] ;  /* 0x00000000fffff984 */ /* 0x000fe20000000800 */
[----:B------:R4:W-:Y:S06]  /*5740*/  MEMBAR.ALL.CTA ;  /* 0x0000000000007992 */ /* 0x0009ec0000008000 */
[----:B----4-:R-:W4:Y:S02]  /*5750*/  FENCE.VIEW.ASYNC.S ;  /* 0x00000000000073c6 */ /* 0x010f240000000000 */
[----:B----4-:R4:W-:Y:S01]  /*5760*/  BAR.SYNC.DEFER_BLOCKING R76, 0x80 ;  /* 0x0002004c0000751d */ /* 0x0109e20000010000 */
[----:B------:R-:W-:Y:S01]  /*5770*/  ISETP.NE.AND P5, PT, R98, RZ, PT ;  /* 0x000000ff6200720c */ /* 0x000fe20003fa5270 */
[----:B------:R-:W-:-:S02]  /*5780*/  VIADD R2, R2, 0x1 ;  /* 0x0000000102027836 */ /* 0x000fc40000000000 */
[----:B01----:R-:W-:-:S03]  /*5790*/  @!P4 VIADD R97, R97, 0x228c0 ;  /* 0x000228c06161c836 */ /* 0x003fc60000000000 */
[C---:B------:R-:W-:Y:S02]  /*57a0*/  ISETP.NE.AND P3, PT, R2.reuse, 0x2, PT ;  /* 0x000000020200780c */ /* 0x040fe40003f65270 */
[----:B------:R-:W-:Y:S02]  /*57b0*/  @!P4 PRMT R97, RZ, 0x654, R97 ;  /* 0x00000654ff61c816 */ /* 0x000fe40000000061 */
[----:B--23--:R-:W-:Y:S02]  /*57c0*/  SEL R28, RZ, 0x1, P3 ;  /* 0x00000001ff1c7807 */ /* 0x00cfe40001800000 */
[----:B------:R-:W-:Y:S02]  /*57d0*/  SEL R2, R2, RZ, P3 ;  /* 0x000000ff02027207 */ /* 0x000fe40001800000 */
[----:B------:R-:W-:Y:S01]  /*57e0*/  LOP3.LUT R201, R201, R28, RZ, 0x3c, !PT ;  /* 0x0000001cc9c97212 */ /* 0x000fe200078e3cff */
[----:B------:R4:W-:Y:S01]  /*57f0*/  @!P4 SYNCS.ARRIVE.TRANS64.RED.A1T0 RZ, [R97+URZ], RZ ;  /* 0x000000ff61ffc9a7 */ /* 0x0009e2000810043f */
[----:B------:R-:W-:Y:S05]  /*5800*/  @P5 BRA `(.L_x_675) ;  /* 0xffffffc800c85947 */ /* 0x000fea000383ffff */
[----:B------:R-:W0:Y:S01]  /*5810*/  S2R R29, SR_TID.X ;  /* 0x00000000001d7919 */ /* 0x000e220000002100 */
[----:B------:R-:W-:Y:S02]  /*5820*/  PLOP3.LUT P0, PT, PT, PT, PT, 0x8, 0x0 ;  /* 0x000000000000781c */ /* 0x000fe40003f0e170 */
[----:B0-----:R-:W-:-:S04]  /*5830*/  SHF.R.U32.HI R29, RZ, 0x7, R29 ;  /* 0x00000007ff1d7819 */ /* 0x001fc8000001161d */
[----:B------:R-:W-:-:S13]  /*5840*/  ISETP.NE.AND P5, PT, R29, 0x1, PT ;  /* 0x000000011d00780c */ /* 0x000fda0003fa5270 */
[----:B------:R-:W-:Y:S06]  /*5850*/  @!P5 BAR.ARV 0x9, 0x100 ;  /* 0x024400000000db1d */ /* 0x000fec0000002000 */
.L_x_623:
[----:B------:R-:W-:Y:S02]  /*5860*/  ISETP.GE.AND P2, PT, R172, 0x1, PT ;  /* 0x00000001ac00780c */ /* 0x000fe40003f46270 */
[----:B------:R-:W-:Y:S02]  /*5870*/  CS2R R4, SRZ ;  /* 0x0000000000047805 */ /* 0x000fe4000001ff00 */
[----:B------:R-:W-:Y:S02]  /*5880*/  PLOP3.LUT P1, PT, PT, PT, PT, 0x80, 0x0 ;  /* 0x000000000000781c */ /* 0x000fe40003f2f070 */
[----:B------:R-:W-:Y:S01]  /*5890*/  CS2R R6, SRZ ;  /* 0x0000000000067805 */ /* 0x000fe2000001ff00 */
[----:B------:R-:W-:Y:S01]  /*58a0*/  IMAD.MOV.U32 R0, RZ, RZ, RZ ;  /* 0x000000ffff007224 */ /* 0x000fe200078e00ff */
[----:B------:R-:W-:Y:S01]  /*58b0*/  CS2R R148, SRZ ;  /* 0x0000000000947805 */ /* 0x000fe2000001ff00 */
[----:B------:R-:W-:Y:S01]  /*58c0*/  IMAD.MOV.U32 R150, RZ, RZ, RZ ;  /* 0x000000ffff967224 */ /* 0x000fe200078e00ff */
        /* <DEDUP_REMOVED lines=9> */
[----:B------:R-:W-:Y:S01]  /*5960*/  CS2R R128, SRZ ;  /* 0x0000000000807805 */ /* 0x000fe2000001ff00 */
[----:B------:R-:W-:Y:S01]  /*5970*/  IMAD.MOV.U32 R180, RZ, RZ, RZ ;  /* 0x000000ffffb47224 */ /* 0x000fe200078e00ff */
        /* <DEDUP_REMOVED lines=9> */
[----:B----4-:R-:W-:-:S02]  /*5a10*/  CS2R R96, SRZ ;  /* 0x0000000000607805 */ /* 0x010fc4000001ff00 */
        /* <DEDUP_REMOVED lines=13> */
[----:B------:R-:W-:Y:S01]  /*5af0*/  CS2R R58, SRZ ;  /* 0x00000000003a7805 */ /* 0x000fe2000001ff00 */
[----:B------:R-:W-:Y:S01]  /*5b00*/  IMAD.MOV.U32 R3, RZ, RZ, RZ ;  /* 0x000000ffff037224 */ /* 0x000fe200078e00ff */
        /* <DEDUP_REMOVED lines=26> */
[----:B------:R-:W-:Y:S06]  /*5cb0*/  @P0 BRA `(.L_x_676) ;  /* 0x00000000000c0947 */ /* 0x000fec0003800000 */
[----:B------:R-:W0:Y:S01]  /*5cc0*/  FENCE.VIEW.ASYNC.G ;  /* 0x00000000000073c6 */ /* 0x000e220000000100 */
[----:B------:R-:W-:Y:S05]  /*5cd0*/  WARPSYNC.ALL ;  /* 0x0000000000007948 */ /* 0x000fea0003800000 */
[----:B0-----:R-:W-:Y:S06]  /*5ce0*/  BAR.ARV 0xc, 0x180 ;  /* 0x0306000000007b1d */ /* 0x001fec0000002000 */
.L_x_676:
[----:B------:R-:W-:Y:S01]  /*5cf0*/  CS2R R24, SRZ ;  /* 0x0000000000187805 */ /* 0x000fe2000001ff00 */
[----:B------:R-:W-:Y:S06]  /*5d00*/  @!P2 BRA `(.L_x_677) ;  /* 0x000000680078a947 */ /* 0x000fec0003800000 */
[----:B------:R-:W-:-:S03]  /*5d10*/  UMOV UR4, 0xffffffff ;  /* 0xffffffff00047882 */ /* 0x000fc60000000000 */
[----:B------:R-:W-:Y:S05]  /*5d20*/  BRA.DIV UR4, `(.L_x_678) ;  /* 0x0000010e04907947 */ /* 0x000fea000b800000 */
[----:B------:R0:W1:Y:S02]  /*5d30*/  SHFL.IDX PT, R14, R234, RZ, 0x1f ;  /* 0x00001fffea0e7589 */ /* 0x00006400000e0000 */
.L_x_919:
[----:B-1----:R-:W-:Y:S01]  /*5d40*/  LEA.HI R0, R14, R14, RZ, 0x1 ;  /* 0x0000000e0e007211 */ /* 0x002fe200078f08ff */
[----:B------:R-:W-:Y:S01]  /*5d50*/  VIADD R24, R18, 0x18400 ;  /* 0x0001840012187836 */ /* 0x000fe20000000000 */
[----:B------:R-:W-:Y:S02]  /*5d60*/  BSSY B6, `(.L_x_679) ;  /* 0x0000018000067945 */ /* 0x000fe40003800000 */
[----:B------:R-:W-:Y:S02]  /*5d70*/  LOP3.LUT R3, R0, 0x1e, RZ, 0xc0, !PT ;  /* 0x0000001e00037812 */ /* 0x000fe400078ec0ff */
[----:B------:R-:W-:-:S03]  /*5d80*/  LOP3.LUT P0, RZ, R24, 0x1bf, RZ, 0xc0, !PT ;  /* 0x000001bf18ff7812 */ /* 0x000fc6000780c0ff */
[----:B------:R-:W-:-:S04]  /*5d90*/  IMAD.IADD R3, R14, 0x1, -R3 ;  /* 0x000000010e037824 */ /* 0x000fc800078e0a03 */
[----:B------:R-:W-:-:S05]  /*5da0*/  IMAD R3, R3, 0x2000, R24 ;  /* 0x0000200003037824 */ /* 0x000fca00078e0218 */
[----:B------:R-:W-:-:S04]  /*5db0*/  SHF.R.U32.HI R3, RZ, 0x4, R3 ;  /* 0x00000004ff037819 */ /* 0x000fc80000011603 */
[----:B------:R-:W-:Y:S01]  /*5dc0*/  LOP3.LUT R28, R3, 0x3fff, RZ, 0xc0, !PT ;  /* 0x00003fff031c7812 */ /* 0x000fe200078ec0ff */
[----:B------:R-:W-:Y:S06]  /*5dd0*/  @!P0 BRA `(.L_x_680) ;  /* 0x0000000000408947 */ /* 0x000fec0003800000 */
[----:B------:R-:W-:Y:S01]  /*5de0*/  MOV R0, 0x0 ;  /* 0x0000000000007802 */ /* 0x000fe20000000f00 */
[----:B------:R-:W-:Y:S01]  /*5df0*/  ULDC.64 UR4, c[0x4][0x98] ;  /* 0x0100260000047ab9 */ /* 0x000fe20000000a00 */
[----:B------:R-:W-:Y:S01]  /*5e00*/  ULDC.64 UR6, c[0x4][0xa0] ;  /* 0x0100280000067ab9 */ /* 0x000fe20000000a00 */
[----:B------:R-:W-:Y:S01]  /*5e10*/  IMAD.U32 R4, RZ, RZ, UR4 ;  /* 0x00000004ff047e24 */ /* 0x000fe2000f8e00ff */
[----:B------:R1:W2:Y:S01]  /*5e20*/  LDC.64 R14, c[0x4][R0] ;  /* 0x01000000000e7b82 */ /* 0x0002a20000000a00 */
        /* <DEDUP_REMOVED lines=8> */
[----:B-1----:R-:W-:-:S07]  /*5eb0*/  IMAD.MOV.U32 R13, RZ, RZ, RZ ;  /* 0x000000ffff0d7224 */ /* 0x002fce00078e00ff */
[----:B------:R-:W-:-:S07]  /*5ec0*/  LEPC R20, `(.L_x_680) ;  /* 0x000000001014794e */ /* 0x000fce0000000000 */
[----:B0-2--5:R-:W-:Y:S05]  /*5ed0*/  CALL.ABS.NOINC R14 ;  /* 0x000000000e007343 */ /* 0x025fea0003c00000 */
.L_x_680:
[----:B------:R-:W-:Y:S05]  /*5ee0*/  BSYNC B6 ;  /* 0x0000000000067941 */ /* 0x000fea0003800000 */
.L_x_679:
[----:B------:R-:W-:Y:S02]  /*5ef0*/  ULDC UR4, c[0x0][0x3f4] ;  /* 0x0000fd0000047ab9 */ /* 0x000fe40000000800 */
[----:B------:R-:W-:-:S13]  /*5f00*/  ISETP.LT.AND P0, PT, RZ, UR4, PT ;  /* 0x00000004ff007c0c */ /* 0x000fda000bf01270 */
[----:B------:R-:W-:Y:S05]  /*5f10*/  @P0 BRA `(.L_x_681) ;  /* 0x00000000003c0947 */ /* 0x000fea0003800000 */
[----:B------:R-:W-:-:S04]  /*5f20*/  LEA.HI R0, R223, R223, RZ, 0x1 ;  /* 0x000000dfdf007211 */ /* 0x000fc800078f08ff */
[----:B------:R-:W-:-:S05]  /*5f30*/  LOP3.LUT R0, R0, 0xfffffffe, RZ, 0xc0, !PT ;  /* 0xfffffffe00007812 */ /* 0x000fca00078ec0ff */
[----:B------:R-:W-:-:S05]  /*5f40*/  IMAD.IADD R0, R223, 0x1, -R0 ;  /* 0x00000001df007824 */ /* 0x000fca00078e0a00 */
[----:B------:R-:W-:-:S04]  /*5f50*/  SHF.L.U32 R3, R0, 0x1f, RZ ;  /* 0x0000001f00037819 */ /* 0x000fc800000006ff */
[----:B------:R1:W2:Y:S03]  /*5f60*/  SYNCS.PHASECHK.TRANS64.TRYWAIT P0, [R18+URZ+0x22800], R3 ;  /* 0x02280003120075a7 */ /* 0x0002a6000800017f */
[----:B--2---:R-:W-:Y:S05]  /*5f70*/  @!P0 NANOSLEEP.SYNCS 0x989680 ;  /* 0x009896800000895d */ /* 0x004fea0003900000 */
[----:B------:R-:W2:Y:S01]  /*5f80*/  @!P0 SYNCS.PHASECHK.TRANS64 P0, [R18+URZ+0x22800], R3 ;  /* 0x02280003120085a7 */ /* 0x000ea2000800007f */
[----:B------:R-:W-:Y:S04]  /*5f90*/  BSSY B0, `(.L_x_682) ;  /* 0x0000006000007945 */ /* 0x000fe80003800000 */
[----:B--2---:R-:W-:Y:S05]  /*5fa0*/  @P0 BRA `(.L_x_683) ;  /* 0x0000000000100947 */ /* 0x004fea0003800000 */
.L_x_684:
[----:B--2---:R2:W3:Y:S02]  /*5fb0*/  SYNCS.PHASECHK.TRANS64.TRYWAIT P0, [R18+URZ+0x22800], R3 ;  /* 0x02280003120075a7 */ /* 0x0044e4000800017f */
[----:B---3--:R-:W-:Y:S05]  /*5fc0*/  @!P0 NANOSLEEP.SYNCS 0x989680 ;  /* 0x009896800000895d */ /* 0x008fea0003900000 */
[----:B------:R-:W3:Y:S02]  /*5fd0*/  @!P0 SYNCS.PHASECHK.TRANS64 P0, [R18+URZ+0x22800], R3 ;  /* 0x02280003120085a7 */ /* 0x000ee4000800007f */
[----:B---3--:R-:W-:Y:S05]  /*5fe0*/  @!P0 BRA `(.L_x_684) ;  /* 0xfffffffc00f08947 */ /* 0x008fea000383ffff */
.L_x_683:
[----:B------:R-:W-:Y:S05]  /*5ff0*/  BSYNC B0 ;  /* 0x0000000000007941 */ /* 0x000fea0003800000 */
.L_x_682:
[----:B------:R-:W-:Y:S05]  /*6000*/  BRA `(.L_x_685) ;  /* 0x0000002000847947 */ /* 0x000fea0003800000 */
.L_x_681:
[----:B-----5:R-:W-:Y:S01]  /*6010*/  SHF.R.S32.HI R0, RZ, 0x1f, R38 ;  /* 0x0000001fff007819 */ /* 0x020fe20000011426 */
[----:B------:R-:W-:Y:S01]  /*6020*/  ULDC.64 UR4, c[0x0][0x3f8] ;  /* 0x0000fe0000047ab9 */ /* 0x000fe20000000a00 */
[----:B------:R-:W-:Y:S01]  /*6030*/  ULDC.64 UR6, c[0x0][0x408] ;  /* 0x0001020000067ab9 */ /* 0x000fe20000000a00 */
[----:B------:R-:W-:Y:S01]  /*6040*/  LOP3.LUT P0, RZ, R24, 0x3ff, RZ, 0xc0, !PT ;  /* 0x000003ff18ff7812 */ /* 0x000fe2000780c0ff */
[----:B------:R-:W-:Y:S01]  /*6050*/  IMAD.WIDE.U32 R4, R38, UR4, RZ ;  /* 0x0000000426047c25 */ /* 0x000fe2000f8e00ff */
[----:B------:R-:W-:Y:S03]  /*6060*/  BSSY B6, `(.L_x_686) ;  /* 0x000001f000067945 */ /* 0x000fe60003800000 */
[C---:B------:R-:W-:Y:S02]  /*6070*/  IMAD R3, R0.reuse, UR4, RZ ;  /* 0x0000000400037c24 */ /* 0x040fe4000f8e02ff */
[----:B------:R-:W-:-:S02]  /*6080*/  IMAD R9, R0, UR6, RZ ;  /* 0x0000000600097c24 */ /* 0x000fc4000f8e02ff */
[C---:B------:R-:W-:Y:S01]  /*6090*/  IMAD R3, R38.reuse, UR5, R3 ;  /* 0x0000000526037c24 */ /* 0x040fe2000f8e0203 */
[----:B------:R-:W-:Y:S01]  /*60a0*/  ULDC.64 UR4, c[0x0][0x3e8] ;  /* 0x0000fa0000047ab9 */ /* 0x000fe20000000a00 */
[----:B------:R-:W-:Y:S01]  /*60b0*/  IMAD.WIDE.U32 R6, R38, UR6, RZ ;  /* 0x0000000626067c25 */ /* 0x000fe2000f8e00ff */
[----:B------:R-:W-:-:S03]  /*60c0*/  LEA R24, P1, R4, UR4, 0x1 ;  /* 0x0000000404187c11 */ /* 0x000fc6000f8208ff */
[----:B------:R-:W-:Y:S01]  /*60d0*/  IMAD R9, R38, UR7, R9 ;  /* 0x0000000726097c24 */ /* 0x000fe2000f8e0209 */
[----:B------:R-:W-:Y:S01]  /*60e0*/  ULDC.64 UR6, c[0x0][0x400] ;  /* 0x0001000000067ab9 */ /* 0x000fe20000000a00 */
[----:B------:R-:W-:Y:S01]  /*60f0*/  IMAD.IADD R25, R3, 0x1, R5 ;  /* 0x0000000103197824 */ /* 0x000fe200078e0205 */
[----:B------:R-:W-:Y:S01]  /*6100*/  LEA R26, P2, R6, UR6, 0x1 ;  /* 0x00000006061a7c11 */ /* 0x000fe2000f8408ff */
[----:B------:R-:W-:-:S03]  /*6110*/  IMAD.IADD R27, R9, 0x1, R7 ;  /* 0x00000001091b7824 */ /* 0x000fc600078e0207 */
[----:B------:R-:W-:Y:S02]  /*6120*/  LEA.HI.X R25, R4, UR5, R25, 0x1, P1 ;  /* 0x0000000504197c11 */ /* 0x000fe400088f0c19 */
[----:B------:R-:W-:Y:S01]  /*6130*/  LEA.HI.X R27, R6, UR7, R27, 0x1, P2 ;  /* 0x00000007061b7c11 */ /* 0x000fe200090f0c1b */
        /* <DEDUP_REMOVED lines=16> */
[----:B0-2---:R-:W-:Y:S05]  /*6240*/  CALL.ABS.NOINC R14 ;  /* 0x000000000e007343 */ /* 0x005fea0003c00000 */
.L_x_687:
[----:B------:R-:W-:Y:S05]  /*6250*/  BSYNC B6 ;  /* 0x0000000000067941 */ /* 0x000fea0003800000 */
.L_x_686:
[----:B------:R-:W-:Y:S01]  /*6260*/  ULDC.U8 UR4, c[0x0][0x410] ;  /* 0x0001040000047ab9 */ /* 0x000fe20000000000 */
[----:B------:R-:W-:Y:S01]  /*6270*/  BSSY B0, `(.L_x_688) ;  /* 0x00001f2000007945 */ /* 0x000fe20003800000 */
[----:B------:R-:W-:Y:S01]  /*6280*/  ISETP.NE.AND P0, PT, RZ, UR4, PT ;  /* 0x00000004ff007c0c */ /* 0x000fe2000bf05270 */
[----:B------:R-:W-:-:S12]  /*6290*/  IMAD R5, R89, 0x80, R19 ;  /* 0x0000008059057824 */ /* 0x000fd800078e0213 */
[----:B------:R-:W-:Y:S05]  /*62a0*/  @!P0 BRA `(.L_x_689) ;  /* 0x0000000c00f88947 */ /* 0x000fea0003800000 */
[----:B------:R-:W-:-:S03]  /*62b0*/  UMOV UR4, 0xffffffff ;  /* 0xffffffff00047882 */ /* 0x000fc60000000000 */
[----:B------:R-:W-:Y:S05]  /*62c0*/  BRA.DIV UR4, `(.L_x_690) ;  /* 0x0000010a04507947 */ /* 0x000fea000b800000 */
[----:B------:R1:W2:Y:S04]  /*62d0*/  SHFL.IDX PT, R0, R25, RZ, 0x1c1f ;  /* 0x001c1fff19007589 */ /* 0x0002a800000e0000 */
[----:B------:R1:W3:Y:S04]  /*62e0*/  SHFL.IDX PT, R3, R24, RZ, 0x1c1f ;  /* 0x001c1fff18037589 */ /* 0x0002e800000e0000 */
[----:B------:R1:W4:Y:S04]  /*62f0*/  SHFL.IDX PT, R4, R27, RZ, 0x1c1f ;  /* 0x001c1fff1b047589 */ /* 0x00032800000e0000 */
[----:B------:R1:W0:Y:S02]  /*6300*/  SHFL.IDX PT, R14, R26, RZ, 0x1c1f ;  /* 0x001c1fff1a0e7589 */ /* 0x00022400000e0000 */
.L_x_925:
[----:B------:R-:W-:Y:S01]  /*6310*/  ULDC UR4, c[0x0][0x448] ;  /* 0x0001120000047ab9 */ /* 0x000fe20000000800 */
[----:B------:R-:W-:Y:S01]  /*6320*/  LEA.HI R6, R223, R223, RZ, 0x1 ;  /* 0x000000dfdf067211 */ /* 0x000fe200078f08ff */
[----:B------:R-:W-:Y:S01]  /*6330*/  IMAD R30, R39, UR4, RZ ;  /* 0x00000004271e7c24 */ /* 0x000fe2000f8e02ff */
[----:B------:R-:W-:Y:S01]  /*6340*/  BSSY B1, `(.L_x_691) ;  /* 0x0000020000017945 */ /* 0x000fe20003800000 */
[----:B------:R-:W-:Y:S01]  /*6350*/  IMAD.SHL.U32 R12, R227, 0x40, RZ ;  /* 0x00000040e30c7824 */ /* 0x000fe200078e00ff */
[----:B------:R-:W-:Y:S02]  /*6360*/  LOP3.LUT R8, R6, 0xfffffffe, RZ, 0xc0, !PT ;  /* 0xfffffffe06087812 */ /* 0x000fe400078ec0ff */
[----:B------:R-:W-:Y:S02]  /*6370*/  CS2R R6, SRZ ;  /* 0x0000000000067805 */ /* 0x000fe4000001ff00 */
[----:B------:R-:W-:Y:S02]  /*6380*/  ISETP.GE.AND P0, PT, R5, R30, PT ;  /* 0x0000001e0500720c */ /* 0x000fe40003f06270 */
[----:B------:R-:W-:-:S02]  /*6390*/  CS2R R10, SRZ ;  /* 0x00000000000a7805 */ /* 0x000fc4000001ff00 */
[----:B------:R-:W-:Y:S01]  /*63a0*/  LOP3.LUT R29, R12, 0x1c0, RZ, 0xc0, !PT ;  /* 0x000001c00c1d7812 */ /* 0x000fe200078ec0ff */
[----:B------:R-:W-:Y:S01]  /*63b0*/  IMAD.IADD R5, R223, 0x1, -R8 ;  /* 0x00000001df057824 */ /* 0x000fe200078e0a08 */
[----:B------:R-:W-:Y:S02]  /*63c0*/  CS2R R8, SRZ ;  /* 0x0000000000087805 */ /* 0x000fe4000001ff00 */
[----:B------:R-:W-:Y:S02]  /*63d0*/  CS2R R12, SRZ ;  /* 0x00000000000c7805 */ /* 0x000fe4000001ff00 */
[----:B------:R-:W-:-:S03]  /*63e0*/  SHF.L.U32 R5, R5, 0x1f, RZ ;  /* 0x0000001f05057819 */ /* 0x000fc600000006ff */
[----:B------:R-:W-:Y:S05]  /*63f0*/  @P0 BRA `(.L_x_692) ;  /* 0x0000000000500947 */ /* 0x000fea0003800000 */
[----:B------:R-:W-:Y:S01]  /*6400*/  ULDC UR4, c[0x0][0x3f4] ;  /* 0x0000fd0000047ab9 */ /* 0x000fe20000000800 */
[----:B---3--:R-:W-:Y:S01]  /*6410*/  IMAD.MOV.U32 R6, RZ, RZ, R3 ;  /* 0x000000ffff067224 */ /* 0x008fe200078e0003 */
[----:B------:R-:W-:Y:S01]  /*6420*/  ISETP.GE.AND P3, PT, R202, UR4, PT ;  /* 0x00000004ca007c0c */ /* 0x000fe2000bf66270 */
[----:B--2---:R-:W-:Y:S01]  /*6430*/  IMAD.MOV.U32 R7, RZ, RZ, R0 ;  /* 0x000000ffff077224 */ /* 0x004fe200078e0000 */
[----:B------:R-:W-:Y:S01]  /*6440*/  ISETP.GE.AND P2, PT, R22, UR4, PT ;  /* 0x0000000416007c0c */ /* 0x000fe2000bf46270 */
[----:B----4-:R-:W-:Y:S01]  /*6450*/  IMAD.MOV.U32 R15, RZ, RZ, R4 ;  /* 0x000000ffff0f7224 */ /* 0x010fe200078e0004 */
[----:B------:R-:W-:Y:S02]  /*6460*/  CS2R R10, SRZ ;  /* 0x00000000000a7805 */ /* 0x000fe4000001ff00 */
[----:B------:R-:W-:Y:S02]  /*6470*/  CS2R R12, SRZ ;  /* 0x00000000000c7805 */ /* 0x000fe4000001ff00 */
[----:B------:R-:W-:-:S05]  /*6480*/  CS2R R8, SRZ ;  /* 0x0000000000087805 */ /* 0x000fca000001ff00 */
[-C--:B-1----:R-:W-:Y:S02]  /*6490*/  @!P3 IADD3 R24, P0, R3, R232.reuse, RZ ;  /* 0x000000e80318b210 */ /* 0x082fe40007f1e0ff */
[----:B0-----:R-:W-:Y:S01]  /*64a0*/  @!P3 IADD3 R26, P1, R14, R232, RZ ;  /* 0x000000e80e1ab210 */ /* 0x001fe20007f3e0ff */
[----:B------:R-:W-:Y:S01]  /*64b0*/  @!P2 IMAD.WIDE R20, R22, 0x2, R6 ;  /* 0x000000021614a825 */ /* 0x000fe200078e0206 */
[----:B------:R-:W-:-:S03]  /*64c0*/  CS2R R6, SRZ ;  /* 0x0000000000067805 */ /* 0x000fc6000001ff00 */
[----:B------:R-:W-:Y:S01]  /*64d0*/  @!P2 IMAD.WIDE R14, R22, 0x2, R14 ;  /* 0x00000002160ea825 */ /* 0x000fe200078e020e */
[----:B------:R0:W5:Y:S03]  /*64e0*/  @!P2 LD.E.64 R10, desc[UR40][R20.64] ;  /* 0x00000028140aa980 */ /* 0x000166000c101b00 */
[--C-:B------:R-:W-:Y:S01]  /*64f0*/  @!P3 IMAD.X R25, R0, 0x1, R231.reuse, P0 ;  /* 0x000000010019b824 */ /* 0x100fe200000e06e7 */
[----:B------:R0:W5:Y:S01]  /*6500*/  @!P2 LD.E.64 R6, desc[UR40][R14.64] ;  /* 0x000000280e06a980 */ /* 0x000162000c101b00 */
[----:B------:R-:W-:-:S03]  /*6510*/  @!P3 IMAD.X R27, R4, 0x1, R231, P1 ;  /* 0x00000001041bb824 */ /* 0x000fc600008e06e7 */
[----:B------:R0:W5:Y:S04]  /*6520*/  @!P3 LD.E.64 R12, desc[UR40][R24.64] ;  /* 0x00000028180cb980 */ /* 0x000168000c101b00 */
[----:B------:R0:W5:Y:S02]  /*6530*/  @!P3 LD.E.64 R8, desc[UR40][R26.64] ;  /* 0x000000281a08b980 */ /* 0x000164000c101b00 */
.L_x_692:
[----:B------:R-:W-:Y:S05]  /*6540*/  BSYNC B1 ;  /* 0x0000000000017941 */ /* 0x000fea0003800000 */
.L_x_691:
[----:B------:R-:W1:Y:S01]  /*6550*/  SYNCS.PHASECHK.TRANS64.TRYWAIT P0, [R18+URZ+0x22800], R5 ;  /* 0x02280005120075a7 */ /* 0x000e62000800017f */
[----:B---3--:R-:W-:Y:S01]  /*6560*/  LOP3.LUT R3, R29, 0x18, R16, 0xf8, !PT ;  /* 0x000000181d037812 */ /* 0x008fe200078ef810 */
[----:B--2---:R-:W-:Y:S01]  /*6570*/  IMAD R0, R89, -0x80, R30 ;  /* 0xffffff8059007824 */ /* 0x004fe200078e021e */
[----:B----4-:R-:W-:Y:S01]  /*6580*/  SHF.R.U32.HI R4, RZ, 0x3, R29 ;  /* 0x00000003ff047819 */ /* 0x010fe2000001161d */
[--C-:B0----5:R-:W-:Y:S01]  /*6590*/  IMAD.MOV.U32 R14, RZ, RZ, R11.reuse ;  /* 0x000000ffff0e7224 */ /* 0x121fe200078e000b */
[----:B-1----:R-:W-:Y:S01]  /*65a0*/  SHF.R.U64 R26, R10, 0x10, R11 ;  /* 0x000000100a1a7819 */ /* 0x002fe2000000120b */
[----:B------:R-:W-:Y:S01]  /*65b0*/  IMAD.MOV.U32 R15, RZ, RZ, R13 ;  /* 0x000000ffff0f7224 */ /* 0x000fe200078e000d */
[----:B------:R-:W-:Y:S01]  /*65c0*/  LOP3.LUT R30, R3, R4, RZ, 0x3c, !PT ;  /* 0x00000004031e7212 */ /* 0x000fe200078e3cff */
[----:B------:R-:W-:Y:S01]  /*65d0*/  IMAD.MOV.U32 R3, RZ, RZ, R10 ;  /* 0x000000ffff037224 */ /* 0x000fe200078e000a */
[----:B------:R-:W-:Y:S01]  /*65e0*/  SHF.R.U32.HI R27, RZ, 0x10, R11 ;  /* 0x00000010ff1b7819 */ /* 0x000fe2000001160b */
[----:B------:R-:W-:Y:S01]  /*65f0*/  IMAD.MOV.U32 R11, RZ, RZ, R12 ;  /* 0x000000ffff0b7224 */ /* 0x000fe200078e000c */
[----:B------:R-:W-:Y:S01]  /*6600*/  SHF.R.U64 R24, R12, 0x10, R13 ;  /* 0x000000100c187819 */ /* 0x000fe2000000120d */
[----:B------:R-:W-:Y:S01]  /*6610*/  IMAD.MOV.U32 R10, RZ, RZ, R7 ;  /* 0x000000ffff0a7224 */ /* 0x000fe200078e0007 */
[----:B------:R-:W-:Y:S01]  /*6620*/  SHF.R.U32.HI R20, RZ, 0x10, R13 ;  /* 0x00000010ff147819 */ /* 0x000fe2000001160d */
[----:B------:R-:W-:Y:S01]  /*6630*/  IMAD.MOV.U32 R4, RZ, RZ, R6 ;  /* 0x000000ffff047224 */ /* 0x000fe200078e0006 */
[--C-:B------:R-:W-:Y:S01]  /*6640*/  SHF.R.U64 R25, R6, 0x10, R7.reuse ;  /* 0x0000001006197819 */ /* 0x100fe20000001207 */
[----:B------:R-:W-:Y:S01]  /*6650*/  BSSY B1, `(.L_x_693) ;  /* 0x0000013000017945 */ /* 0x000fe20003800000 */
[----:B------:R-:W-:Y:S01]  /*6660*/  SHF.R.U32.HI R21, RZ, 0x10, R7 ;  /* 0x00000010ff157819 */ /* 0x000fe20000011607 */
[--C-:B------:R-:W-:Y:S01]  /*6670*/  IMAD.MOV.U32 R7, RZ, RZ, R9.reuse ;  /* 0x000000ffff077224 */ /* 0x100fe200078e0009 */
[--C-:B------:R-:W-:Y:S01]  /*6680*/  SHF.R.U64 R13, R8, 0x10, R9.reuse ;  /* 0x00000010080d7819 */ /* 0x100fe20000001209 */
[----:B------:R-:W-:Y:S01]  /*6690*/  IMAD.MOV.U32 R6, RZ, RZ, R8 ;  /* 0x000000ffff067224 */ /* 0x000fe200078e0008 */
[----:B------:R-:W-:Y:S01]  /*66a0*/  SHF.R.U32.HI R12, RZ, 0x10, R9 ;  /* 0x00000010ff0c7819 */ /* 0x000fe20000011609 */
[----:B------:R-:W-:Y:S01]  /*66b0*/  IMAD R9, R211, 0x200, R30 ;  /* 0x00000200d3097824 */ /* 0x000fe200078e021e */
[----:B------:R-:W-:-:S02]  /*66c0*/  VIMNMX R36, R0, 0x80, PT ;  /* 0x0000008000247848 */ /* 0x000fc40003fe0100 */
[----:B------:R-:W-:Y:S01]  /*66d0*/  PRMT R29, R3, 0x5410, R26 ;  /* 0x00005410031d7816 */ /* 0x000fe2000000001a */
[----:B------:R-:W-:Y:S01]  /*66e0*/  IMAD R0, R9, 0x2, R18 ;  /* 0x0000000209007824 */ /* 0x000fe200078e0212 */
[----:B------:R-:W-:Y:S02]  /*66f0*/  LOP3.LUT P2, RZ, R227, 0x4, RZ, 0xc0, !PT ;  /* 0x00000004e3ff7812 */ /* 0x000fe4000784c0ff */
[----:B------:R-:W-:Y:S01]  /*6700*/  ISETP.GE.AND P1, PT, R19, R36, PT ;  /* 0x000000241300720c */ /* 0x000fe20003f26270 */
[----:B------:R-:W-:Y:S01]  /*6710*/  VIADD R3, R0, 0x18400 ;  /* 0x0001840000037836 */ /* 0x000fe20000000000 */
[----:B------:R-:W-:Y:S01]  /*6720*/  PRMT R27, R14, 0x5410, R27 ;  /* 0x000054100e1b7816 */ /* 0x000fe2000000001b */
[----:B------:R-:W-:Y:S01]  /*6730*/  VIADD R8, R0, 0x18440 ;  /* 0x0001844000087836 */ /* 0x000fe20000000000 */
[----:B------:R-:W-:Y:S02]  /*6740*/  PRMT R31, R11, 0x5410, R24 ;  /* 0x000054100b1f7816 */ /* 0x000fe40000000018 */
[----:B------:R-:W-:-:S02]  /*6750*/  PRMT R32, R15, 0x5410, R20 ;  /* 0x000054100f207816 */ /* 0x000fc40000000014 */
[----:B------:R-:W-:Y:S01]  /*6760*/  PRMT R25, R4, 0x5410, R25 ;  /* 0x0000541004197816 */ /* 0x000fe20000000019 */
[----:B------:R-:W-:Y:S06]  /*6770*/  @!P0 BRA `(.L_x_694) ;  /* 0x0000010400948947 */ /* 0x000fec0003800000 */
.L_x_926:
[----:B------:R-:W-:Y:S05]  /*6780*/  BSYNC B1 ;  /* 0x0000000000017941 */ /* 0x000fea0003800000 */
.L_x_693:
[----:B------:R-:W-:Y:S01]  /*6790*/  BSSY B1, `(.L_x_695) ;  /* 0x0000059000017945 */ /* 0x000fe20003800000 */
[----:B------:R-:W-:Y:S01]  /*67a0*/  PRMT R33, R10, 0x5410, R21 ;  /* 0x000054100a217816 */ /* 0x000fe20000000015 */
[----:B------:R-:W-:Y:S01]  /*67b0*/  @P2 VIADD R8, R3, 0xffffffc0 ;  /* 0xffffffc003082836 */ /* 0x000fe20000000000 */
[----:B------:R-:W-:Y:S02]  /*67c0*/  PRMT R34, R6, 0x5410, R13 ;  /* 0x0000541006227816 */ /* 0x000fe4000000000d */
[----:B------:R-:W-:Y:S01]  /*67d0*/  PRMT R35, R7, 0x5410, R12 ;  /* 0x0000541007237816 */ /* 0x000fe2000000000c */
[----:B------:R-:W-:Y:S06]  /*67e0*/  @P1 BRA `(.L_x_696) ;  /* 0x00000004004c1947 */ /* 0x000fec0003800000 */
[----:B------:R-:W1:Y:S01]  /*67f0*/  LDC R3, c[0x0][0x3f4] ;  /* 0x0000fd00ff037b82 */ /* 0x000e620000000800 */
[----:B------:R-:W-:Y:S01]  /*6800*/  BSSY B2, `(.L_x_697) ;  /* 0x000002a000027945 */ /* 0x000fe20003800000 */
[-C--:B-1----:R-:W-:Y:S02]  /*6810*/  ISETP.GE.AND P0, PT, R22, R3.reuse, PT ;  /* 0x000000031600720c */ /* 0x082fe40003f06270 */
[----:B------:R-:W-:-:S11]  /*6820*/  ISETP.GE.AND P1, PT, R202, R3, PT ;  /* 0x00000003ca00720c */ /* 0x000fd60003f26270 */
[----:B------:R-:W-:Y:S05]  /*6830*/  @P0 BRA `(.L_x_698) ;  /* 0x0000000000980947 */ /* 0x000fea0003800000 */
[----:B0-----:R-:W0:Y:S01]  /*6840*/  LDS.128 R4, [R0+0x18400] ;  /* 0x0184000000047984 */ /* 0x001e220000000c00 */
[----:B------:R-:W-:Y:S01]  /*6850*/  IMAD.U32 R13, R25, 0x10000, RZ ;  /* 0x00010000190d7824 */ /* 0x000fe200078e00ff */
[C---:B------:R-:W-:Y:S01]  /*6860*/  LOP3.LUT R14, R29.reuse, 0xffff0000, RZ, 0xc0, !PT ;  /* 0xffff00001d0e7812 */ /* 0x040fe200078ec0ff */
[----:B------:R-:W-:Y:S01]  /*6870*/  IMAD.U32 R12, R29, 0x10000, RZ ;  /* 0x000100001d0c7824 */ /* 0x000fe200078e00ff */
[----:B------:R-:W-:Y:S01]  /*6880*/  LOP3.LUT R20, R25, 0xffff0000, RZ, 0xc0, !PT ;  /* 0xffff000019147812 */ /* 0x000fe200078ec0ff */
[C---:B0-----:R-:W-:Y:S01]  /*6890*/  IMAD.U32 R3, R4.reuse, 0x10000, RZ ;  /* 0x0001000004037824 */ /* 0x041fe200078e00ff */
[----:B------:R-:W-:Y:S01]  /*68a0*/  LOP3.LUT R4, R4, 0xffff0000, RZ, 0xc0, !PT ;  /* 0xffff000004047812 */ /* 0x000fe200078ec0ff */
[C---:B------:R-:W-:Y:S01]  /*68b0*/  IMAD.U32 R9, R5.reuse, 0x10000, RZ ;  /* 0x0001000005097824 */ /* 0x040fe200078e00ff */
[----:B------:R-:W-:Y:S01]  /*68c0*/  LOP3.LUT R5, R5, 0xffff0000, RZ, 0xc0, !PT ;  /* 0xffff000005057812 */ /* 0x000fe200078ec0ff */
[C---:B------:R-:W-:Y:S01]  /*68d0*/  IMAD.U32 R10, R6.reuse, 0x10000, RZ ;  /* 0x00010000060a7824 */ /* 0x040fe200078e00ff */
[----:B------:R-:W-:Y:S01]  /*68e0*/  LOP3.LUT R6, R6, 0xffff0000, RZ, 0xc0, !PT ;  /* 0xffff000006067812 */ /* 0x000fe200078ec0ff */
[C---:B------:R-:W-:Y:S01]  /*68f0*/  FMUL.FTZ R24, R4.reuse, R13 ;  /* 0x0000000d04187220 */ /* 0x040fe20000410000 */
[----:B------:R-:W-:Y:S01]  /*6900*/  FMUL.FTZ R4, R4, R12 ;  /* 0x0000000c04047220 */ /* 0x000fe20000410000 */
[----:B------:R-:W-:-:S02]  /*6910*/  IMAD.U32 R11, R7, 0x10000, RZ ;  /* 0x00010000070b7824 */ /* 0x000fc400078e00ff */
[----:B------:R-:W-:Y:S01]  /*6920*/  FMUL.FTZ R26, R5, R20 ;  /* 0x00000014051a7220 */ /* 0x000fe20000410000 */
[C---:B------:R-:W-:Y:S01]  /*6930*/  FFMA.FTZ R24, R3.reuse, R12, -R24 ;  /* 0x0000000c03187223 */ /* 0x040fe20000010818 */
[----:B------:R-:W-:Y:S01]  /*6940*/  FFMA.FTZ R13, R3, R13, R4 ;  /* 0x0000000d030d7223 */ /* 0x000fe20000010004 */
[-C--:B------:R-:W-:Y:S01]  /*6950*/  FMUL.FTZ R30, R5, R14.reuse ;  /* 0x0000000e051e7220 */ /* 0x080fe20000410000 */
[----:B------:R-:W-:Y:S01]  /*6960*/  LOP3.LUT R7, R7, 0xffff0000, RZ, 0xc0, !PT ;  /* 0xffff000007077812 */ /* 0x000fe200078ec0ff */
[C---:B------:R-:W-:Y:S01]  /*6970*/  IMAD.U32 R5, R33.reuse, 0x10000, RZ ;  /* 0x0001000021057824 */ /* 0x040fe200078e00ff */
[----:B------:R-:W-:Y:S01]  /*6980*/  LOP3.LUT R12, R33, 0xffff0000, RZ, 0xc0, !PT ;  /* 0xffff0000210c7812 */ /* 0x000fe200078ec0ff */
[C---:B------:R-:W-:Y:S01]  /*6990*/  IMAD.U32 R3, R27.reuse, 0x10000, RZ ;  /* 0x000100001b037824 */ /* 0x040fe200078e00ff */
[----:B------:R-:W-:Y:S01]  /*69a0*/  LOP3.LUT R4, R27, 0xffff0000, RZ, 0xc0, !PT ;  /* 0xffff00001b047812 */ /* 0x000fe200078ec0ff */
[C---:B------:R-:W-:Y:S01]  /*69b0*/  FFMA.FTZ R26, R9.reuse, R14, -R26 ;  /* 0x0000000e091a7223 */ /* 0x040fe2000001081a */
[----:B------:R-:W-:Y:S01]  /*69c0*/  FFMA.FTZ R9, R9, R20, R30 ;  /* 0x0000001409097223 */ /* 0x000fe2000001001e */
[C---:B------:R-:W-:Y:S01]  /*69d0*/  FMUL.FTZ R15, R6.reuse, R5 ;  /* 0x00000005060f7220 */ /* 0x040fe20000410000 */
[-C--:B------:R-:W-:Y:S01]  /*69e0*/  FMUL.FTZ R14, R6, R3.reuse ;  /* 0x00000003060e7220 */ /* 0x080fe20000410000 */
        /* <DEDUP_REMOVED lines=8> */
[----:B------:R-:W-:Y:S02]  /*6a70*/  F2FP.BF16.F32.PACK_AB R6, R3, R6 ;  /* 0x000000060306723e */ /* 0x000fe400000010ff */
[----:B------:R-:W-:-:S05]  /*6a80*/  F2FP.BF16.F32.PACK_AB R7, R12, R7 ;  /* 0x000000070c07723e */ /* 0x000fca00000010ff */
[----:B------:R1:W-:Y:S02]  /*6a90*/  STS.128 [R0+0x18400], R4 ;  /* 0x0184000400007388 */ /* 0x0003e40000000c00 */
.L_x_698:
[----:B------:R-:W-:Y:S05]  /*6aa0*/  BSYNC B2 ;  /* 0x0000000000027941 */ /* 0x000fea0003800000 */
.L_x_697:
[----:B------:R-:W-:Y:S05]  /*6ab0*/  @P1 BRA `(.L_x_696) ;  /* 0x0000000000981947 */ /* 0x000fea0003800000 */
[----:B01----:R-:W0:Y:S01]  /*6ac0*/  LDS.128 R4, [R8] ;  /* 0x0000000008047984 */ /* 0x003e220000000c00 */
[C---:B------:R-:W-:Y:S01]  /*6ad0*/  IMAD.U32 R13, R34.reuse, 0x10000, RZ ;  /* 0x00010000220d7824 */ /* 0x040fe200078e00ff */
        /* <DEDUP_REMOVED lines=35> */
[----:B------:R2:W-:Y:S02]  /*6d10*/  STS.128 [R8], R4 ;  /* 0x0000000408007388 */ /* 0x0005e40000000c00 */
.L_x_696:
[----:B------:R-:W-:Y:S05]  /*6d20*/  BSYNC B1 ;  /* 0x0000000000017941 */ /* 0x000fea0003800000 */
.L_x_695:
[----:B------:R-:W-:-:S13]  /*6d30*/  ISETP.GE.AND P0, PT, R222, R36, PT ;  /* 0x00000024de00720c */ /* 0x000fda0003f06270 */
[----:B------:R-:W-:Y:S05]  /*6d40*/  @P0 BRA `(.L_x_699) ;  /* 0x0000001400100947 */ /* 0x000fea0003800000 */
[----:B------:R-:W3:Y:S01]  /*6d50*/  LDC R3, c[0x0][0x3f4] ;  /* 0x0000fd00ff037b82 */ /* 0x000ee20000000800 */
[----:B------:R-:W-:Y:S01]  /*6d60*/  BSSY B1, `(.L_x_700) ;  /* 0x000002a000017945 */ /* 0x000fe20003800000 */
[-C--:B---3--:R-:W-:Y:S02]  /*6d70*/  ISETP.GE.AND P0, PT, R22, R3.reuse, PT ;  /* 0x000000031600720c */ /* 0x088fe40003f06270 */
[----:B------:R-:W-:-:S11]  /*6d80*/  ISETP.GE.AND P1, PT, R202, R3, PT ;  /* 0x00000003ca00720c */ /* 0x000fd60003f26270 */
[----:B------:R-:W-:Y:S05]  /*6d90*/  @P0 BRA `(.L_x_701) ;  /* 0x0000000000980947 */ /* 0x000fea0003800000 */
[----:B012---:R-:W0:Y:S01]  /*6da0*/  LDS.128 R4, [R0+0x1a400] ;  /* 0x01a4000000047984 */ /* 0x007e220000000c00 */
[C---:B------:R-:W-:Y:S01]  /*6db0*/  IMAD.U32 R15, R25.reuse, 0x10000, RZ ;  /* 0x00010000190f7824 */ /* 0x040fe200078e00ff */
[----:B------:R-:W-:Y:S01]  /*6dc0*/  LOP3.LUT R25, R25, 0xffff0000, RZ, 0xc0, !PT ;  /* 0xffff000019197812 */ /* 0x000fe200078ec0ff */
[C---:B------:R-:W-:Y:S01]  /*6dd0*/  IMAD.U32 R13, R29.reuse, 0x10000, RZ ;  /* 0x000100001d0d7824 */ /* 0x040fe200078e00ff */
[----:B------:R-:W-:Y:S01]  /*6de0*/  LOP3.LUT R29, R29, 0xffff0000, RZ, 0xc0, !PT ;  /* 0xffff00001d1d7812 */ /* 0x000fe200078ec0ff */
[C---:B------:R-:W-:Y:S01]  /*6df0*/  IMAD.U32 R26, R33.reuse, 0x10000, RZ ;  /* 0x00010000211a7824 */ /* 0x040fe200078e00ff */
[----:B------:R-:W-:Y:S01]  /*6e00*/  LOP3.LUT R33, R33, 0xffff0000, RZ, 0xc0, !PT ;  /* 0xffff000021217812 */ /* 0x000fe200078ec0ff */
[C---:B------:R-:W-:Y:S01]  /*6e10*/  IMAD.U32 R24, R27.reuse, 0x10000, RZ ;  /* 0x000100001b187824 */ /* 0x040fe200078e00ff */
[----:B------:R-:W-:Y:S01]  /*6e20*/  LOP3.LUT R27, R27, 0xffff0000, RZ, 0xc0, !PT ;  /* 0xffff00001b1b7812 */ /* 0x000fe200078ec0ff */
[C---:B0-----:R-:W-:Y:S01]  /*6e30*/  IMAD.U32 R3, R4.reuse, 0x10000, RZ ;  /* 0x0001000004037824 */ /* 0x041fe200078e00ff */
[----:B------:R-:W-:Y:S01]  /*6e40*/  LOP3.LUT R4, R4, 0xffff0000, RZ, 0xc0, !PT ;  /* 0xffff000004047812 */ /* 0x000fe200078ec0ff */
[C---:B------:R-:W-:Y:S01]  /*6e50*/  IMAD.U32 R9, R5.reuse, 0x10000, RZ ;  /* 0x0001000005097824 */ /* 0x040fe200078e00ff */
[----:B------:R-:W-:Y:S01]  /*6e60*/  LOP3.LUT R5, R5, 0xffff0000, RZ, 0xc0, !PT ;  /* 0xffff000005057812 */ /* 0x000fe200078ec0ff */
[C---:B------:R-:W-:Y:S01]  /*6e70*/  IMAD.U32 R10, R6.reuse, 0x10000, RZ ;  /* 0x00010000060a7824 */ /* 0x040fe200078e00ff */
[----:B------:R-:W-:Y:S01]  /*6e80*/  LOP3.LUT R6, R6, 0xffff0000, RZ, 0xc0, !PT ;  /* 0xffff000006067812 */ /* 0x000fe200078ec0ff */
[-C--:B------:R-:W-:Y:S01]  /*6e90*/  FMUL.FTZ R12, R15, R4.reuse ;  /* 0x000000040f0c7220 */ /* 0x080fe20000410000 */
[----:B------:R-:W-:Y:S01]  /*6ea0*/  FMUL.FTZ R14, R13, R4 ;  /* 0x000000040d0e7220 */ /* 0x000fe20000410000 */
[C---:B------:R-:W-:Y:S01]  /*6eb0*/  IMAD.U32 R11, R7.reuse, 0x10000, RZ ;  /* 0x00010000070b7824 */ /* 0x040fe200078e00ff */
[----:B------:R-:W-:Y:S01]  /*6ec0*/  LOP3.LUT R7, R7, 0xffff0000, RZ, 0xc0, !PT ;  /* 0xffff000007077812 */ /* 0x000fe200078ec0ff */
[----:B------:R-:W-:Y:S01]  /*6ed0*/  FFMA.FTZ R4, R13, R3, -R12 ;  /* 0x000000030d047223 */ /* 0x000fe2000001080c */
[-C--:B------:R-:W-:Y:S01]  /*6ee0*/  FMUL.FTZ R20, R25, R5.reuse ;  /* 0x0000000519147220 */ /* 0x080fe20000410000 */
[----:B------:R-:W-:Y:S01]  /*6ef0*/  FMUL.FTZ R12, R29, R5 ;  /* 0x000000051d0c7220 */ /* 0x000fe20000410000 */
[----:B------:R-:W-:Y:S01]  /*6f00*/  FFMA.FTZ R3, R15, R3, R14 ;  /* 0x000000030f037223 */ /* 0x000fe2000001000e */
[-C--:B------:R-:W-:Y:S01]  /*6f10*/  FMUL.FTZ R13, R24, R6.reuse ;  /* 0x00000006180d7220 */ /* 0x080fe20000410000 */
[-C--:B------:R-:W-:Y:S01]  /*6f20*/  FFMA.FTZ R5, R29, R9.reuse, -R20 ;  /* 0x000000091d057223 */ /* 0x080fe20000010814 */
[----:B------:R-:W-:Y:S01]  /*6f30*/  FFMA.FTZ R12, R25, R9, R12 ;  /* 0x00000009190c7223 */ /* 0x000fe2000001000c */
[C---:B------:R-:W-:Y:S01]  /*6f40*/  FMUL.FTZ R9, R26.reuse, R6 ;  /* 0x000000061a097220 */ /* 0x040fe20000410000 */
[-C--:B------:R-:W-:Y:S01]  /*6f50*/  FMUL.FTZ R14, R33, R7.reuse ;  /* 0x00000007210e7220 */ /* 0x080fe20000410000 */
[C---:B------:R-:W-:Y:S01]  /*6f60*/  FMUL.FTZ R20, R27.reuse, R7 ;  /* 0x000000071b147220 */ /* 0x040fe20000410000 */
[-C--:B------:R-:W-:Y:S01]  /*6f70*/  FFMA.FTZ R13, R26, R10.reuse, R13 ;  /* 0x0000000a1a0d7223 */ /* 0x080fe2000001000d */
[----:B------:R-:W-:Y:S01]  /*6f80*/  FFMA.FTZ R6, R24, R10, -R9 ;  /* 0x0000000a18067223 */ /* 0x000fe20000010809 */
[-C--:B------:R-:W-:Y:S01]  /*6f90*/  FFMA.FTZ R7, R27, R11.reuse, -R14 ;  /* 0x0000000b1b077223 */ /* 0x080fe2000001080e */
[----:B------:R-:W-:Y:S01]  /*6fa0*/  FFMA.FTZ R20, R33, R11, R20 ;  /* 0x0000000b21147223 */ /* 0x000fe20000010014 */
[----:B------:R-:W-:-:S02]  /*6fb0*/  F2FP.BF16.F32.PACK_AB R4, R3, R4 ;  /* 0x000000040304723e */ /* 0x000fc400000010ff */
[----:B------:R-:W-:Y:S02]  /*6fc0*/  F2FP.BF16.F32.PACK_AB R5, R12, R5 ;  /* 0x000000050c05723e */ /* 0x000fe400000010ff */
[----:B------:R-:W-:Y:S02]  /*6fd0*/  F2FP.BF16.F32.PACK_AB R6, R13, R6 ;  /* 0x000000060d06723e */ /* 0x000fe400000010ff */
[----:B------:R-:W-:-:S05]  /*6fe0*/  F2FP.BF16.F32.PACK_AB R7, R20, R7 ;  /* 0x000000071407723e */ /* 0x000fca00000010ff */
[----:B------:R3:W-:Y:S02]  /*6ff0*/  STS.128 [R0+0x1a400], R4 ;  /* 0x01a4000400007388 */ /* 0x0007e40000000c00 */
.L_x_701:
[----:B------:R-:W-:Y:S05]  /*7000*/  BSYNC B1 ;  /* 0x0000000000017941 */ /* 0x000fea0003800000 */
.L_x_700:
[----:B------:R-:W-:Y:S05]  /*7010*/  @P1 BRA `(.L_x_699) ;  /* 0x00000010005c1947 */ /* 0x000fea0003800000 */
[----:B0123--:R-:W0:Y:S01]  /*7020*/  LDS.128 R4, [R8+0x2000] ;  /* 0x0020000008047984 */ /* 0x00fe220000000c00 */
[C---:B------:R-:W-:Y:S01]  /*7030*/  IMAD.U32 R20, R34.reuse, 0x10000, RZ ;  /* 0x0001000022147824 */ /* 0x040fe200078e00ff */
[----:B------:R-:W-:Y:S01]  /*7040*/  LOP3.LUT R34, R34, 0xffff0000, RZ, 0xc0, !PT ;  /* 0xffff000022227812 */ /* 0x000fe200078ec0ff */
[C---:B------:R-:W-:Y:S01]  /*7050*/  IMAD.U32 R12, R31.reuse, 0x10000, RZ ;  /* 0x000100001f0c7824 */ /* 0x040fe200078e00ff */
[----:B------:R-:W-:Y:S01]  /*7060*/  LOP3.LUT R14, R31, 0xffff0000, RZ, 0xc0, !PT ;  /* 0xffff00001f0e7812 */ /* 0x000fe200078ec0ff */
[C---:B------:R-:W-:Y:S01]  /*7070*/  IMAD.U32 R15, R32.reuse, 0x10000, RZ ;  /* 0x00010000200f7824 */ /* 0x040fe200078e00ff */
[----:B------:R-:W-:Y:S01]  /*7080*/  LOP3.LUT R32, R32, 0xffff0000, RZ, 0xc0, !PT ;  /* 0xffff000020207812 */ /* 0x000fe200078ec0ff */
[----:B------:R-:W-:Y:S02]  /*7090*/  IMAD.U32 R21, R35, 0x10000, RZ ;  /* 0x0001000023157824 */ /* 0x000fe400078e00ff */
[C---:B0-----:R-:W-:Y:S01]  /*70a0*/  IMAD.U32 R0, R4.reuse, 0x10000, RZ ;  /* 0x0001000004007824 */ /* 0x041fe200078e00ff */
[----:B------:R-:W-:Y:S01]  /*70b0*/  LOP3.LUT R3, R4, 0xffff0000, RZ, 0xc0, !PT ;  /* 0xffff000004037812 */ /* 0x000fe200078ec0ff */
[C---:B------:R-:W-:Y:S01]  /*70c0*/  IMAD.U32 R4, R5.reuse, 0x10000, RZ ;  /* 0x0001000005047824 */ /* 0x040fe200078e00ff */
[----:B------:R-:W-:Y:S01]  /*70d0*/  LOP3.LUT R5, R5, 0xffff0000, RZ, 0xc0, !PT ;  /* 0xffff000005057812 */ /* 0x000fe200078ec0ff */
[C---:B------:R-:W-:Y:S01]  /*70e0*/  IMAD.U32 R9, R6.reuse, 0x10000, RZ ;  /* 0x0001000006097824 */ /* 0x040fe200078e00ff */
[----:B------:R-:W-:Y:S01]  /*70f0*/  LOP3.LUT R6, R6, 0xffff0000, RZ, 0xc0, !PT ;  /* 0xffff000006067812 */ /* 0x000fe200078ec0ff */
[----:B------:R-:W-:-:S02]  /*7100*/  IMAD.U32 R10, R7, 0x10000, RZ ;  /* 0x00010000070a7824 */ /* 0x000fc400078e00ff */
[----:B------:R-:W-:Y:S01]  /*7110*/  FMUL.FTZ R11, R20, R3 ;  /* 0x00000003140b7220 */ /* 0x000fe20000410000 */
[-C--:B------:R-:W-:Y:S01]  /*7120*/  FMUL.FTZ R13, R34, R5.reuse ;  /* 0x00000005220d7220 */ /* 0x080fe20000410000 */
[----:B------:R-:W-:Y:S01]  /*7130*/  FMUL.FTZ R5, R14, R5 ;  /* 0x000000050e057220 */ /* 0x000fe20000410000 */
[----:B------:R-:W-:Y:S01]  /*7140*/  FMUL.FTZ R3, R12, R3 ;  /* 0x000000030c037220 */ /* 0x000fe20000410000 */
[----:B------:R-:W-:Y:S01]  /*7150*/  LOP3.LUT R7, R7, 0xffff0000, RZ, 0xc0, !PT ;  /* 0xffff000007077812 */ /* 0x000fe200078ec0ff */
[----:B------:R-:W-:Y:S01]  /*7160*/  FFMA.FTZ R13, R14, R4, -R13 ;  /* 0x000000040e0d7223 */ /* 0x000fe2000001080d */
[----:B------:R-:W-:Y:S01]  /*7170*/  LOP3.LUT R14, R35, 0xffff0000, RZ, 0xc0, !PT ;  /* 0xffff0000230e7812 */ /* 0x000fe200078ec0ff */
[-C--:B------:R-:W-:Y:S01]  /*7180*/  FFMA.FTZ R11, R12, R0.reuse, -R11 ;  /* 0x000000000c0b7223 */ /* 0x080fe2000001080b */
[----:B------:R-:W-:Y:S01]  /*7190*/  FFMA.FTZ R0, R20, R0, R3 ;  /* 0x0000000014007223 */ /* 0x000fe20000010003 */
[-C--:B------:R-:W-:Y:S01]  /*71a0*/  FMUL.FTZ R12, R21, R6.reuse ;  /* 0x00000006150c7220 */ /* 0x080fe20000410000 */
[C---:B------:R-:W-:Y:S01]  /*71b0*/  FMUL.FTZ R6, R15.reuse, R6 ;  /* 0x000000060f067220 */ /* 0x040fe20000410000 */
[-C--:B------:R-:W-:Y:S01]  /*71c0*/  FMUL.FTZ R3, R14, R7.reuse ;  /* 0x000000070e037220 */ /* 0x080fe20000410000 */
[----:B------:R-:W-:Y:S01]  /*71d0*/  FMUL.FTZ R7, R32, R7 ;  /* 0x0000000720077220 */ /* 0x000fe20000410000 */
[-C--:B------:R-:W-:Y:S01]  /*71e0*/  FFMA.FTZ R12, R15, R9.reuse, -R12 ;  /* 0x000000090f0c7223 */ /* 0x080fe2000001080c */
[----:B------:R-:W-:Y:S01]  /*71f0*/  FFMA.FTZ R4, R34, R4, R5 ;  /* 0x0000000422047223 */ /* 0x000fe20000010005 */
[-C--:B------:R-:W-:Y:S01]  /*7200*/  FFMA.FTZ R3, R32, R10.reuse, -R3 ;  /* 0x0000000a20037223 */ /* 0x080fe20000010803 */
[----:B------:R-:W-:Y:S01]  /*7210*/  FFMA.FTZ R9, R21, R9, R6 ;  /* 0x0000000915097223 */ /* 0x000fe20000010006 */
[----:B------:R-:W-:Y:S01]  /*7220*/  FFMA.FTZ R10, R14, R10, R7 ;  /* 0x0000000a0e0a7223 */ /* 0x000fe20000010007 */
[----:B------:R-:W-:-:S02]  /*7230*/  F2FP.BF16.F32.PACK_AB R24, R0, R11 ;  /* 0x0000000b0018723e */ /* 0x000fc400000010ff */
[----:B------:R-:W-:Y:S02]  /*7240*/  F2FP.BF16.F32.PACK_AB R25, R4, R13 ;  /* 0x0000000d0419723e */ /* 0x000fe400000010ff */
[----:B------:R-:W-:Y:S02]  /*7250*/  F2FP.BF16.F32.PACK_AB R26, R9, R12 ;  /* 0x0000000c091a723e */ /* 0x000fe400000010ff */
[----:B------:R-:W-:-:S05]  /*7260*/  F2FP.BF16.F32.PACK_AB R27, R10, R3 ;  /* 0x000000030a1b723e */ /* 0x000fca00000010ff */
[----:B------:R4:W-:Y:S01]  /*7270*/  STS.128 [R8+0x2000], R24 ;  /* 0x0020001808007388 */ /* 0x0009e20000000c00 */
[----:B------:R-:W-:Y:S05]  /*7280*/  BRA `(.L_x_699) ;  /* 0x0000000c00c07947 */ /* 0x000fea0003800000 */
.L_x_689:
[----:B------:R-:W-:-:S03]  /*7290*/  UMOV UR4, 0xffffffff ;  /* 0xffffffff00047882 */ /* 0x000fc60000000000 */
[----:B------:R-:W-:Y:S05]  /*72a0*/  BRA.DIV UR4, `(.L_x_702) ;  /* 0x000000fa04dc7947 */ /* 0x000fea000b800000 */
[----:B------:R1:W2:Y:S04]  /*72b0*/  SHFL.IDX PT, R0, R25, RZ, 0x1c1f ;  /* 0x001c1fff19007589 */ /* 0x0002a800000e0000 */
[----:B------:R1:W3:Y:S04]  /*72c0*/  SHFL.IDX PT, R3, R24, RZ, 0x1c1f ;  /* 0x001c1fff18037589 */ /* 0x0002e800000e0000 */
[----:B------:R1:W4:Y:S04]  /*72d0*/  SHFL.IDX PT, R4, R27, RZ, 0x1c1f ;  /* 0x001c1fff1b047589 */ /* 0x00032800000e0000 */
[----:B------:R1:W0:Y:S02]  /*72e0*/  SHFL.IDX PT, R14, R26, RZ, 0x1c1f ;  /* 0x001c1fff1a0e7589 */ /* 0x00022400000e0000 */
.L_x_932:
[----:B------:R-:W-:Y:S01]  /*72f0*/  ULDC UR4, c[0x0][0x448] ;  /* 0x0001120000047ab9 */ /* 0x000fe20000000800 */
[----:B------:R-:W0:Y:S01]  /*7300*/  LDC R45, c[0x0][0x3f4] ;  /* 0x0000fd00ff2d7b82 */ /* 0x000e220000000800 */
[----:B------:R-:W-:Y:S01]  /*7310*/  IMAD R12, R39, UR4, RZ ;  /* 0x00000004270c7c24 */ /* 0x000fe2000f8e02ff */
[----:B------:R-:W-:Y:S01]  /*7320*/  LEA.HI R6, R223, R223, RZ, 0x1 ;  /* 0x000000dfdf067211 */ /* 0x000fe200078f08ff */
[----:B------:R-:W-:Y:S01]  /*7330*/  BSSY B1, `(.L_x_703) ;  /* 0x0000016000017945 */ /* 0x000fe20003800000 */
[----:B-1----:R-:W-:Y:S02]  /*7340*/  CS2R R26, SRZ ;  /* 0x00000000001a7805 */ /* 0x002fe4000001ff00 */
[----:B------:R-:W-:Y:S02]  /*7350*/  CS2R R24, SRZ ;  /* 0x0000000000187805 */ /* 0x000fe4000001ff00 */
[----:B------:R-:W-:Y:S02]  /*7360*/  ISETP.GE.AND P0, PT, R5, R12, PT ;  /* 0x0000000c0500720c */ /* 0x000fe40003f06270 */
[----:B------:R-:W-:-:S02]  /*7370*/  CS2R R10, SRZ ;  /* 0x00000000000a7805 */ /* 0x000fc4000001ff00 */
[----:B------:R-:W-:Y:S02]  /*7380*/  LOP3.LUT R6, R6, 0xfffffffe, RZ, 0xc0, !PT ;  /* 0xfffffffe06067812 */ /* 0x000fe400078ec0ff */
[----:B------:R-:W-:-:S03]  /*7390*/  CS2R R8, SRZ ;  /* 0x0000000000087805 */ /* 0x000fc6000001ff00 */
[----:B------:R-:W-:-:S05]  /*73a0*/  IMAD.IADD R5, R223, 0x1, -R6 ;  /* 0x00000001df057824 */ /* 0x000fca00078e0a06 */
[----:B------:R-:W-:Y:S01]  /*73b0*/  SHF.L.U32 R5, R5, 0x1f, RZ ;  /* 0x0000001f05057819 */ /* 0x000fe200000006ff */
[----:B------:R-:W-:Y:S06]  /*73c0*/  @P0 BRA `(.L_x_704) ;  /* 0x0000000000300947 */ /* 0x000fec0003800000 */
[----:B------:R-:W-:Y:S01]  /*73d0*/  ULDC UR4, c[0x0][0x3f4] ;  /* 0x0000fd0000047ab9 */ /* 0x000fe20000000800 */
[C---:B------:R-:W-:Y:S01]  /*73e0*/  IMAD.SHL.U32 R15, R16.reuse, 0x2, RZ ;  /* 0x00000002100f7824 */ /* 0x040fe200078e00ff */
[C---:B------:R-:W-:Y:S02]  /*73f0*/  ISETP.GE.AND P2, PT, R16.reuse, UR4, PT ;  /* 0x0000000410007c0c */ /* 0x040fe4000bf46270 */
[----:B------:R-:W-:Y:S02]  /*7400*/  CS2R R26, SRZ ;  /* 0x00000000001a7805 */ /* 0x000fe4000001ff00 */
[----:B------:R-:W-:Y:S02]  /*7410*/  SHF.L.U64.HI R13, R16, 0x1, R17 ;  /* 0x00000001100d7819 */ /* 0x000fe40000010211 */
[-C--:B---3--:R-:W-:Y:S02]  /*7420*/  IADD3 R6, P0, R3, R15.reuse, RZ ;  /* 0x0000000f03067210 */ /* 0x088fe40007f1e0ff */
[----:B0-----:R-:W-:-:S03]  /*7430*/  IADD3 R14, P1, R14, R15, RZ ;  /* 0x0000000f0e0e7210 */ /* 0x001fc60007f3e0ff */
[--C-:B--2---:R-:W-:Y:S02]  /*7440*/  IMAD.X R7, R0, 0x1, R13.reuse, P0 ;  /* 0x0000000100077824 */ /* 0x104fe400000e060d */
[----:B----4-:R-:W-:Y:S01]  /*7450*/  IMAD.X R15, R4, 0x1, R13, P1 ;  /* 0x00000001040f7824 */ /* 0x010fe200008e060d */
[----:B------:R-:W-:Y:S07]  /*7460*/  @P2 BRA `(.L_x_704) ;  /* 0x0000000000082947 */ /* 0x000fee0003800000 */
[----:B------:R1:W5:Y:S04]  /*7470*/  LD.E.128 R8, desc[UR40][R6.64] ;  /* 0x0000002806087980 */ /* 0x000368000c101d00 */
[----:B------:R1:W5:Y:S02]  /*7480*/  LD.E.128 R24, desc[UR40][R14.64] ;  /* 0x000000280e187980 */ /* 0x000364000c101d00 */
.L_x_704:
[----:B------:R-:W-:Y:S05]  /*7490*/  BSYNC B1 ;  /* 0x0000000000017941 */ /* 0x000fea0003800000 */
.L_x_703:
[----:B------:R-:W3:Y:S01]  /*74a0*/  SYNCS.PHASECHK.TRANS64.TRYWAIT P1, [R18+URZ+0x22800], R5 ;  /* 0x02280005120075a7 */ /* 0x000ee2000802017f */
[----:B--2---:R-:W-:Y:S01]  /*74b0*/  IMAD R0, R89, -0x80, R12 ;  /* 0xffffff8059007824 */ /* 0x004fe200078e020c */
[----:B-1---5:R-:W-:Y:S01]  /*74c0*/  SHF.R.U64 R15, R24, 0x10, R25 ;  /* 0x00000010180f7819 */ /* 0x022fe20000001219 */
[----:B----4-:R-:W-:Y:S01]  /*74d0*/  IMAD.MOV.U32 R4, RZ, RZ, R24 ;  /* 0x000000ffff047224 */ /* 0x010fe200078e0018 */
[--C-:B------:R-:W-:Y:S01]  /*74e0*/  SHF.R.U64 R29, R8, 0x10, R9.reuse ;  /* 0x00000010081d7819 */ /* 0x100fe20000001209 */
[----:B------:R-:W-:Y:S01]  /*74f0*/  IMAD.MOV.U32 R12, RZ, RZ, R8 ;  /* 0x000000ffff0c7224 */ /* 0x000fe200078e0008 */
[----:B------:R-:W-:Y:S01]  /*7500*/  VIMNMX R24, R0, 0x80, PT ;  /* 0x0000008000187848 */ /* 0x000fe20003fe0100 */
[--C-:B------:R-:W-:Y:S01]  /*7510*/  IMAD.MOV.U32 R13, RZ, RZ, R9.reuse ;  /* 0x000000ffff0d7224 */ /* 0x100fe200078e0009 */
[----:B------:R-:W-:Y:S01]  /*7520*/  SHF.R.U32.HI R20, RZ, 0x10, R9 ;  /* 0x00000010ff147819 */ /* 0x000fe20000011609 */
[----:B------:R-:W-:Y:S01]  /*7530*/  IMAD.MOV.U32 R7, RZ, RZ, R10 ;  /* 0x000000ffff077224 */ /* 0x000fe200078e000a */
[--C-:B0-----:R-:W-:Y:S01]  /*7540*/  SHF.R.U64 R14, R10, 0x10, R11.reuse ;  /* 0x000000100a0e7819 */ /* 0x101fe2000000120b */
[--C-:B------:R-:W-:Y:S01]  /*7550*/  IMAD.MOV.U32 R8, RZ, RZ, R11.reuse ;  /* 0x000000ffff087224 */ /* 0x100fe200078e000b */
[----:B------:R-:W-:Y:S01]  /*7560*/  SHF.R.U32.HI R21, RZ, 0x10, R11 ;  /* 0x00000010ff157819 */ /* 0x000fe2000001160b */
[--C-:B------:R-:W-:Y:S01]  /*7570*/  IMAD.MOV.U32 R6, RZ, RZ, R25.reuse ;  /* 0x000000ffff067224 */ /* 0x100fe200078e0019 */
[----:B------:R-:W-:Y:S01]  /*7580*/  ISETP.GE.AND P0, PT, R16, R45, PT ;  /* 0x0000002d1000720c */ /* 0x000fe20003f06270 */
[----:B------:R-:W-:Y:S01]  /*7590*/  IMAD.MOV.U32 R0, RZ, RZ, R26 ;  /* 0x000000ffff007224 */ /* 0x000fe200078e001a */
[----:B------:R-:W-:Y:S01]  /*75a0*/  SHF.R.U32.HI R11, RZ, 0x10, R25 ;  /* 0x00000010ff0b7819 */ /* 0x000fe20000011619 */
[--C-:B---3--:R-:W-:Y:S01]  /*75b0*/  IMAD.MOV.U32 R3, RZ, RZ, R27.reuse ;  /* 0x000000ffff037224 */ /* 0x108fe200078e001b */
[--C-:B------:R-:W-:Y:S01]  /*75c0*/  SHF.R.U64 R9, R26, 0x10, R27.reuse ;  /* 0x000000101a097819 */ /* 0x100fe2000000121b */
[----:B------:R-:W-:Y:S01]  /*75d0*/  BSSY B1, `(.L_x_705) ;  /* 0x000000d000017945 */ /* 0x000fe20003800000 */
[----:B------:R-:W-:-:S02]  /*75e0*/  SHF.R.U32.HI R10, RZ, 0x10, R27 ;  /* 0x00000010ff0a7819 */ /* 0x000fc4000001161b */
[-C--:B------:R-:W-:Y:S02]  /*75f0*/  ISETP.GE.OR P2, PT, R19, R24.reuse, P0 ;  /* 0x000000181300720c */ /* 0x080fe40000746670 */
[----:B------:R-:W-:Y:S02]  /*7600*/  PRMT R37, R12, 0x5410, R29 ;  /* 0x000054100c257816 */ /* 0x000fe4000000001d */
[----:B------:R-:W-:Y:S02]  /*7610*/  ISETP.GE.OR P0, PT, R222, R24, P0 ;  /* 0x00000018de00720c */ /* 0x000fe40000706670 */
[----:B------:R-:W-:Y:S02]  /*7620*/  PRMT R38, R13, 0x5410, R20 ;  /* 0x000054100d267816 */ /* 0x000fe40000000014 */
[----:B------:R-:W-:Y:S02]  /*7630*/  PRMT R39, R7, 0x5410, R14 ;  /* 0x0000541007277816 */ /* 0x000fe4000000000e */
[----:B------:R-:W-:-:S02]  /*7640*/  PRMT R40, R8, 0x5410, R21 ;  /* 0x0000541008287816 */ /* 0x000fc40000000015 */
[----:B------:R-:W-:Y:S02]  /*7650*/  PRMT R41, R4, 0x5410, R15 ;  /* 0x0000541004297816 */ /* 0x000fe4000000000f */
[----:B------:R-:W-:Y:S02]  /*7660*/  PRMT R42, R6, 0x5410, R11 ;  /* 0x00005410062a7816 */ /* 0x000fe4000000000b */
[----:B------:R-:W-:Y:S02]  /*7670*/  PRMT R43, R0, 0x5410, R9 ;  /* 0x00005410002b7816 */ /* 0x000fe40000000009 */
[----:B------:R-:W-:Y:S01]  /*7680*/  PRMT R44, R3, 0x5410, R10 ;  /* 0x00005410032c7816 */ /* 0x000fe2000000000a */
[----:B------:R-:W-:Y:S06]  /*7690*/  @!P1 BRA `(.L_x_706) ;  /* 0x000000f800509947 */ /* 0x000fec0003800000 */
.L_x_933:
[----:B------:R-:W-:Y:S05]  /*76a0*/  BSYNC B1 ;  /* 0x0000000000017941 */ /* 0x000fea0003800000 */
.L_x_705:
[----:B------:R-:W-:Y:S04]  /*76b0*/  BSSY B1, `(.L_x_707) ;  /* 0x000005a000017945 */ /* 0x000fe80003800000 */
[----:B------:R-:W-:Y:S05]  /*76c0*/  @P2 BRA `(.L_x_708) ;  /* 0x0000000400602947 */ /* 0x000fea0003800000 */
[----:B------:R-:W-:Y:S01]  /*76d0*/  IMAD.SHL.U32 R0, R227, 0x40, RZ ;  /* 0x00000040e3007824 */ /* 0x000fe200078e00ff */
[C---:B------:R-:W-:Y:S01]  /*76e0*/  LOP3.LUT R24, R41.reuse, 0xffff0000, RZ, 0xc0, !PT ;  /* 0xffff000029187812 */ /* 0x040fe200078ec0ff */
[----:B------:R-:W-:Y:S02]  /*76f0*/  IMAD.IADD R3, R16, 0x1, R45 ;  /* 0x0000000110037824 */ /* 0x000fe400078e022d */
[----:B------:R-:W-:Y:S01]  /*7700*/  IMAD.U32 R27, R41, 0x10000, RZ ;  /* 0x00010000291b7824 */ /* 0x000fe200078e00ff */
[----:B------:R-:W-:Y:S01]  /*7710*/  LOP3.LUT R4, R0, 0x1c0, RZ, 0xc0, !PT ;  /* 0x000001c000047812 */ /* 0x000fe200078ec0ff */
[----:B------:R-:W-:-:S03]  /*7720*/  IMAD.U32 R25, R37, 0x10000, RZ ;  /* 0x0001000025197824 */ /* 0x000fc600078e00ff */
[C---:B------:R-:W-:Y:S02]  /*7730*/  LOP3.LUT R0, R4.reuse, 0x38, R16, 0xf8, !PT ;  /* 0x0000003804007812 */ /* 0x040fe400078ef810 */
[----:B0-----:R-:W-:Y:S02]  /*7740*/  SHF.R.U32.HI R5, RZ, 0x3, R4 ;  /* 0x00000003ff057819 */ /* 0x001fe40000011604 */
[----:B------:R-:W-:Y:S02]  /*7750*/  LOP3.LUT R4, R4, 0x38, R3, 0xf8, !PT ;  /* 0x0000003804047812 */ /* 0x000fe400078ef803 */
[-C--:B------:R-:W-:Y:S02]  /*7760*/  LOP3.LUT R0, R0, R5.reuse, RZ, 0x3c, !PT ;  /* 0x0000000500007212 */ /* 0x080fe400078e3cff */
[----:B------:R-:W-:-:S03]  /*7770*/  LOP3.LUT R4, R4, R5, RZ, 0x3c, !PT ;  /* 0x0000000504047212 */ /* 0x000fc600078e3cff */
[----:B------:R-:W-:-:S04]  /*7780*/  IMAD R3, R211, 0x200, R0 ;  /* 0x00000200d3037824 */ /* 0x000fc800078e0200 */
[----:B------:R-:W-:Y:S02]  /*7790*/  IMAD R34, R3, 0x2, R18 ;  /* 0x0000000203227824 */ /* 0x000fe400078e0212 */
[----:B------:R-:W-:-:S03]  /*77a0*/  IMAD R3, R211, 0x200, R4 ;  /* 0x00000200d3037824 */ /* 0x000fc600078e0204 */
[----:B------:R-:W0:Y:S01]  /*77b0*/  LDS.128 R4, [R34+0x18400] ;  /* 0x0184000022047984 */ /* 0x000e220000000c00 */
[----:B------:R-:W-:-:S05]  /*77c0*/  IMAD R36, R3, 0x2, R18 ;  /* 0x0000000203247824 */ /* 0x000fca00078e0212 */
[----:B------:R-:W1:Y:S01]  /*77d0*/  LDS.128 R8, [R36+0x18400] ;  /* 0x0184000024087984 */ /* 0x000e620000000c00 */
[C---:B0-----:R-:W-:Y:S01]  /*77e0*/  IMAD.U32 R0, R4.reuse, 0x10000, RZ ;  /* 0x0001000004007824 */ /* 0x041fe200078e00ff */
[----:B------:R-:W-:Y:S01]  /*77f0*/  LOP3.LUT R3, R4, 0xffff0000, RZ, 0xc0, !PT ;  /* 0xffff000004037812 */ /* 0x000fe200078ec0ff */
[C---:B------:R-:W-:Y:S01]  /*7800*/  IMAD.U32 R12, R6.reuse, 0x10000, RZ ;  /* 0x00010000060c7824 */ /* 0x040fe200078e00ff */
[----:B------:R-:W-:Y:S01]  /*7810*/  LOP3.LUT R6, R6, 0xffff0000, RZ, 0xc0, !PT ;  /* 0xffff000006067812 */ /* 0x000fe200078ec0ff */
[C---:B------:R-:W-:Y:S01]  /*7820*/  IMAD.U32 R4, R5.reuse, 0x10000, RZ ;  /* 0x0001000005047824 */ /* 0x040fe200078e00ff */
[----:B------:R-:W-:Y:S01]  /*7830*/  LOP3.LUT R5, R5, 0xffff0000, RZ, 0xc0, !PT ;  /* 0xffff000005057812 */ /* 0x000fe200078ec0ff */
[C---:B-1----:R-:W-:Y:S01]  /*7840*/  IMAD.U32 R14, R8.reuse, 0x10000, RZ ;  /* 0x00010000080e7824 */ /* 0x042fe200078e00ff */
[----:B------:R-:W-:Y:S01]  /*7850*/  LOP3.LUT R8, R8, 0xffff0000, RZ, 0xc0, !PT ;  /* 0xffff000008087812 */ /* 0x000fe200078ec0ff */
[C---:B------:R-:W-:Y:S01]  /*7860*/  IMAD.U32 R20, R10.reuse, 0x10000, RZ ;  /* 0x000100000a147824 */ /* 0x040fe200078e00ff */
[----:B------:R-:W-:Y:S01]  /*7870*/  LOP3.LUT R10, R10, 0xffff0000, RZ, 0xc0, !PT ;  /* 0xffff00000a0a7812 */ /* 0x000fe200078ec0ff */
[C---:B------:R-:W-:Y:S01]  /*7880*/  FMUL.FTZ R29, R14.reuse, R27 ;  /* 0x0000001b0e1d7220 */ /* 0x040fe20000410000 */
[-C--:B------:R-:W-:Y:S01]  /*7890*/  FMUL.FTZ R31, R14, R25.reuse ;  /* 0x000000190e1f7220 */ /* 0x080fe20000410000 */
[----:B------:R-:W-:Y:S01]  /*78a0*/  LOP3.LUT R14, R37, 0xffff0000, RZ, 0xc0, !PT ;  /* 0xffff0000250e7812 */ /* 0x000fe200078ec0ff */
[----:B------:R-:W-:Y:S01]  /*78b0*/  FMUL.FTZ R30, R8, R24 ;  /* 0x00000018081e7220 */ /* 0x000fe20000410000 */
[----:B------:R-:W-:Y:S01]  /*78c0*/  FFMA.FTZ R26, R0, R25, -R29 ;  /* 0x00000019001a7223 */ /* 0x000fe2000001081d */
[----:B------:R-:W-:-:S02]  /*78d0*/  IMAD.U32 R29, R43, 0x10000, RZ ;  /* 0x000100002b1d7824 */ /* 0x000fc400078e00ff */
[----:B------:R-:W-:Y:S01]  /*78e0*/  FFMA.FTZ R31, R0, R27, R31 ;  /* 0x0000001b001f7223 */ /* 0x000fe2000001001f */
[----:B------:R-:W-:Y:S02]  /*78f0*/  IMAD.U32 R25, R39, 0x10000, RZ ;  /* 0x0001000027197824 */ /* 0x000fe400078e00ff */
[-C--:B------:R-:W-:Y:S01]  /*7900*/  FMUL.FTZ R8, R8, R14.reuse ;  /* 0x0000000e08087220 */ /* 0x080fe20000410000 */
[C---:B------:R-:W-:Y:S01]  /*7910*/  FMUL.FTZ R35, R20.reuse, R29 ;  /* 0x0000001d14237220 */ /* 0x040fe20000410000 */
[----:B------:R-:W-:Y:S01]  /*7920*/  LOP3.LUT R27, R43, 0xffff0000, RZ, 0xc0, !PT ;  /* 0xffff00002b1b7812 */ /* 0x000fe200078ec0ff */
[-C--:B------:R-:W-:Y:S01]  /*7930*/  FMUL.FTZ R20, R20, R25.reuse ;  /* 0x0000001914147220 */ /* 0x080fe20000410000 */
[C---:B------:R-:W-:Y:S01]  /*7940*/  FFMA.FTZ R33, R3.reuse, R14, -R30 ;  /* 0x0000000e03217223 */ /* 0x040fe2000001081e */
[----:B------:R-:W-:Y:S01]  /*7950*/  FFMA.FTZ R24, R3, R24, R8 ;  /* 0x0000001803187223 */ /* 0x000fe20000010008 */
[----:B------:R-:W-:Y:S01]  /*7960*/  LOP3.LUT R3, R39, 0xffff0000, RZ, 0xc0, !PT ;  /* 0xffff000027037812 */ /* 0x000fe200078ec0ff */
[C---:B------:R-:W-:Y:S01]  /*7970*/  FFMA.FTZ R35, R12.reuse, R25, -R35 ;  /* 0x000000190c237223 */ /* 0x040fe20000010823 */
[----:B------:R-:W-:Y:S01]  /*7980*/  FFMA.FTZ R20, R12, R29, R20 ;  /* 0x0000001d0c147223 */ /* 0x000fe20000010014 */
[----:B------:R-:W-:Y:S01]  /*7990*/  FMUL.FTZ R25, R10, R27 ;  /* 0x0000001b0a197220 */ /* 0x000fe20000410000 */
[----:B------:R-:W-:-:S02]  /*79a0*/  IMAD.U32 R15, R9, 0x10000, RZ ;  /* 0x00010000090f7824 */ /* 0x000fc400078e00ff */
[-C--:B------:R-:W-:Y:S01]  /*79b0*/  FMUL.FTZ R29, R10, R3.reuse ;  /* 0x000000030a1d7220 */ /* 0x080fe20000410000 */
[----:B------:R-:W-:Y:S02]  /*79c0*/  IMAD.U32 R12, R42, 0x10000, RZ ;  /* 0x000100002a0c7824 */ /* 0x000fe400078e00ff */
[----:B------:R-:W-:Y:S01]  /*79d0*/  FFMA.FTZ R14, R6, R3, -R25 ;  /* 0x00000003060e7223 */ /* 0x000fe20000010819 */
[----:B------:R-:W-:Y:S02]  /*79e0*/  IMAD.U32 R0, R38, 0x10000, RZ ;  /* 0x0001000026007824 */ /* 0x000fe400078e00ff */
[----:B------:R-:W-:Y:S01]  /*79f0*/  FFMA.FTZ R29, R6, R27, R29 ;  /* 0x0000001b061d7223 */ /* 0x000fe2000001001d */
[----:B------:R-:W-:Y:S02]  /*7a00*/  IMAD.U32 R21, R11, 0x10000, RZ ;  /* 0x000100000b157824 */ /* 0x000fe400078e00ff */
[----:B------:R-:W-:Y:S01]  /*7a10*/  FMUL.FTZ R3, R15, R12 ;  /* 0x0000000c0f037220 */ /* 0x000fe20000410000 */
[----:B------:R-:W-:-:S02]  /*7a20*/  IMAD.U32 R10, R44, 0x10000, RZ ;  /* 0x000100002c0a7824 */ /* 0x000fc400078e00ff */
[----:B------:R-:W-:Y:S01]  /*7a30*/  FMUL.FTZ R15, R15, R0 ;  /* 0x000000000f0f7220 */ /* 0x000fe20000410000 */
[----:B------:R-:W-:Y:S01]  /*7a40*/  IMAD.U32 R8, R40, 0x10000, RZ ;  /* 0x0001000028087824 */ /* 0x000fe200078e00ff */
[----:B------:R-:W-:Y:S01]  /*7a50*/  LOP3.LUT R9, R9, 0xffff0000, RZ, 0xc0, !PT ;  /* 0xffff000009097812 */ /* 0x000fe200078ec0ff */
[----:B------:R-:W-:Y:S02]  /*7a60*/  IMAD.U32 R13, R7, 0x10000, RZ ;  /* 0x00010000070d7824 */ /* 0x000fe400078e00ff */
[C---:B------:R-:W-:Y:S01]  /*7a70*/  FMUL.FTZ R6, R21.reuse, R10 ;  /* 0x0000000a15067220 */ /* 0x040fe20000410000 */
[C---:B------:R-:W-:Y:S01]  /*7a80*/  FFMA.FTZ R15, R4.reuse, R12, R15 ;  /* 0x0000000c040f7223 */ /* 0x040fe2000001000f */
[-C--:B------:R-:W-:Y:S01]  /*7a90*/  FMUL.FTZ R12, R21, R8.reuse ;  /* 0x00000008150c7220 */ /* 0x080fe20000410000 */
[----:B------:R-:W-:Y:S01]  /*7aa0*/  LOP3.LUT R11, R11, 0xffff0000, RZ, 0xc0, !PT ;  /* 0xffff00000b0b7812 */ /* 0x000fe200078ec0ff */
[C---:B------:R-:W-:Y:S01]  /*7ab0*/  FFMA.FTZ R21, R13.reuse, R8, -R6 ;  /* 0x000000080d157223 */ /* 0x040fe20000010806 */
[----:B------:R-:W-:Y:S01]  /*7ac0*/  FFMA.FTZ R3, R4, R0, -R3 ;  /* 0x0000000004037223 */ /* 0x000fe20000010803 */
[----:B------:R-:W-:Y:S01]  /*7ad0*/  LOP3.LUT R6, R42, 0xffff0000, RZ, 0xc0, !PT ;  /* 0xffff00002a067812 */ /* 0x000fe200078ec0ff */
[----:B------:R-:W-:Y:S01]  /*7ae0*/  FFMA.FTZ R13, R13, R10, R12 ;  /* 0x0000000a0d0d7223 */ /* 0x000fe2000001000c */
[----:B------:R-:W-:-:S02]  /*7af0*/  LOP3.LUT R8, R44, 0xffff0000, RZ, 0xc0, !PT ;  /* 0xffff00002c087812 */ /* 0x000fc400078ec0ff */
[----:B------:R-:W-:Y:S01]  /*7b00*/  LOP3.LUT R0, R38, 0xffff0000, RZ, 0xc0, !PT ;  /* 0xffff000026007812 */ /* 0x000fe200078ec0ff */
[----:B------:R-:W-:Y:S01]  /*7b10*/  FMUL.FTZ R10, R9, R6 ;  /* 0x00000006090a7220 */ /* 0x000fe20000410000 */
[----:B------:R-:W-:Y:S01]  /*7b20*/  LOP3.LUT R4, R40, 0xffff0000, RZ, 0xc0, !PT ;  /* 0xffff000028047812 */ /* 0x000fe200078ec0ff */
[----:B------:R-:W-:Y:S01]  /*7b30*/  FMUL.FTZ R30, R11, R8 ;  /* 0x000000080b1e7220 */ /* 0x000fe20000410000 */
[----:B------:R-:W-:Y:S01]  /*7b40*/  LOP3.LUT R7, R7, 0xffff0000, RZ, 0xc0, !PT ;  /* 0xffff000007077812 */ /* 0x000fe200078ec0ff */
[-C--:B------:R-:W-:Y:S01]  /*7b50*/  FMUL.FTZ R9, R9, R0.reuse ;  /* 0x0000000009097220 */ /* 0x080fe20000410000 */
[----:B------:R-:W-:Y:S01]  /*7b60*/  FFMA.FTZ R0, R5, R0, -R10 ;  /* 0x0000000005007223 */ /* 0x000fe2000001080a */
[----:B------:R-:W-:Y:S01]  /*7b70*/  FMUL.FTZ R11, R11, R4 ;  /* 0x000000040b0b7220 */ /* 0x000fe20000410000 */
[----:B------:R-:W-:Y:S01]  /*7b80*/  F2FP.BF16.F32.PACK_AB R10, R29, R20 ;  /* 0x000000141d0a723e */ /* 0x000fe200000010ff */
[----:B------:R-:W-:Y:S01]  /*7b90*/  FFMA.FTZ R30, R7, R4, -R30 ;  /* 0x00000004071e7223 */ /* 0x000fe2000001081e */
[----:B------:R-:W-:Y:S01]  /*7ba0*/  FFMA.FTZ R12, R5, R6, R9 ;  /* 0x00000006050c7223 */ /* 0x000fe20000010009 */
[----:B------:R-:W-:Y:S01]  /*7bb0*/  FFMA.FTZ R32, R7, R8, R11 ;  /* 0x0000000807207223 */ /* 0x000fe2000001000b */
[----:B------:R-:W-:-:S02]  /*7bc0*/  F2FP.BF16.F32.PACK_AB R4, R33, R26 ;  /* 0x0000001a2104723e */ /* 0x000fc400000010ff */
[----:B------:R-:W-:Y:S02]  /*7bd0*/  F2FP.BF16.F32.PACK_AB R6, R14, R35 ;  /* 0x000000230e06723e */ /* 0x000fe400000010ff */
[----:B------:R-:W-:Y:S02]  /*7be0*/  F2FP.BF16.F32.PACK_AB R5, R0, R3 ;  /* 0x000000030005723e */ /* 0x000fe400000010ff */
[----:B------:R-:W-:Y:S02]  /*7bf0*/  F2FP.BF16.F32.PACK_AB R7, R30, R21 ;  /* 0x000000151e07723e */ /* 0x000fe400000010ff */
[----:B------:R-:W-:Y:S02]  /*7c00*/  F2FP.BF16.F32.PACK_AB R8, R24, R31 ;  /* 0x0000001f1808723e */ /* 0x000fe400000010ff */
[----:B------:R-:W-:Y:S01]  /*7c10*/  F2FP.BF16.F32.PACK_AB R9, R12, R15 ;  /* 0x0000000f0c09723e */ /* 0x000fe200000010ff */
[----:B------:R1:W-:Y:S01]  /*7c20*/  STS.128 [R34+0x18400], R4 ;  /* 0x0184000422007388 */ /* 0x0003e20000000c00 */
[----:B------:R-:W-:-:S05]  /*7c30*/  F2FP.BF16.F32.PACK_AB R11, R32, R13 ;  /* 0x0000000d200b723e */ /* 0x000fca00000010ff */
[----:B------:R1:W-:Y:S02]  /*7c40*/  STS.128 [R36+0x18400], R8 ;  /* 0x0184000824007388 */ /* 0x0003e40000000c00 */
.L_x_708:
[----:B------:R-:W-:Y:S05]  /*7c50*/  BSYNC B1 ;  /* 0x0000000000017941 */ /* 0x000fea0003800000 */
.L_x_707:
[----:B------:R-:W-:Y:S05]  /*7c60*/  @P0 BRA `(.L_x_699) ;  /* 0x0000000400480947 */ /* 0x000fea0003800000 */
[----:B------:R-:W-:Y:S01]  /*7c70*/  IMAD.IADD R45, R16, 0x1, R45 ;  /* 0x00000001102d7824 */ /* 0x000fe200078e022d */
[----:B------:R-:W-:Y:S01]  /*7c80*/  SHF.R.U32.HI R3, RZ, 0x3, R210 ;  /* 0x00000003ff037819 */ /* 0x000fe200000116d2 */
[----:B01----:R-:W0:Y:S01]  /*7c90*/  LDS.128 R4, [R233+0x18400] ;  /* 0x01840000e9047984 */ /* 0x003e220000000c00 */
[C---:B------:R-:W-:Y:S01]  /*7ca0*/  IMAD.U32 R30, R41.reuse, 0x10000, RZ ;  /* 0x00010000291e7824 */ /* 0x040fe200078e00ff */
[----:B------:R-:W-:Y:S01]  /*7cb0*/  LOP3.LUT R32, R41, 0xffff0000, RZ, 0xc0, !PT ;  /* 0xffff000029207812 */ /* 0x000fe200078ec0ff */
[----:B------:R-:W-:Y:S01]  /*7cc0*/  IMAD.U32 R26, R37, 0x10000, RZ ;  /* 0x00010000251a7824 */ /* 0x000fe200078e00ff */
[----:B------:R-:W-:Y:S01]  /*7cd0*/  LOP3.LUT R0, R210, 0x38, R45, 0xf8, !PT ;  /* 0x00000038d2007812 */ /* 0x000fe200078ef82d */
[----:B------:R-:W-:Y:S01]  /*7ce0*/  IMAD.U32 R34, R42, 0x10000, RZ ;  /* 0x000100002a227824 */ /* 0x000fe200078e00ff */
[----:B------:R-:W-:Y:S01]  /*7cf0*/  LOP3.LUT R41, R44, 0xffff0000, RZ, 0xc0, !PT ;  /* 0xffff00002c297812 */ /* 0x000fe200078ec0ff */
[----:B------:R-:W-:Y:S01]  /*7d00*/  IMAD.U32 R33, R43, 0x10000, RZ ;  /* 0x000100002b217824 */ /* 0x000fe200078e00ff */
[----:B------:R-:W-:-:S02]  /*7d10*/  LOP3.LUT R3, R0, R3, RZ, 0x3c, !PT ;  /* 0x0000000300037212 */ /* 0x000fc400078e3cff */
[----:B------:R-:W-:-:S03]  /*7d20*/  LOP3.LUT R35, R38, 0xffff0000, RZ, 0xc0, !PT ;  /* 0xffff000026237812 */ /* 0x000fc600078ec0ff */
[----:B------:R-:W-:-:S04]  /*7d30*/  IMAD.IADD R3, R212, 0x1, R3 ;  /* 0x00000001d4037824 */ /* 0x000fc800078e0203 */
        /* <DEDUP_REMOVED lines=14> */
[-C--:B------:R-:W-:Y:S01]  /*7e20*/  FMUL.FTZ R25, R30, R15.reuse ;  /* 0x0000000f1e197220 */ /* 0x080fe20000410000 */
[----:B------:R-:W-:Y:S01]  /*7e30*/  FMUL.FTZ R15, R26, R15 ;  /* 0x0000000f1a0f7220 */ /* 0x000fe20000410000 */
[----:B------:R-:W-:Y:S01]  /*7e40*/  FMUL.FTZ R27, R32, R8 ;  /* 0x00000008201b7220 */ /* 0x000fe20000410000 */
[----:B------:R-:W-:-:S02]  /*7e50*/  IMAD.U32 R21, R10, 0x10000, RZ ;  /* 0x000100000a157824 */ /* 0x000fc400078e00ff */
[-C--:B------:R-:W-:Y:S01]  /*7e60*/  FFMA.FTZ R25, R26, R0.reuse, -R25 ;  /* 0x000000001a197223 */ /* 0x080fe20000010819 */
[----:B------:R-:W-:Y:S01]  /*7e70*/  LOP3.LUT R26, R37, 0xffff0000, RZ, 0xc0, !PT ;  /* 0xffff0000251a7812 */ /* 0x000fe200078ec0ff */
[----:B------:R-:W-:Y:S01]  /*7e80*/  FFMA.FTZ R15, R30, R0, R15 ;  /* 0x000000001e0f7223 */ /* 0x000fe2000001000f */
[----:B------:R-:W-:Y:S01]  /*7e90*/  IMAD.U32 R30, R38, 0x10000, RZ ;  /* 0x00010000261e7824 */ /* 0x000fe200078e00ff */
[----:B------:R-:W-:Y:S01]  /*7ea0*/  LOP3.LUT R10, R10, 0xffff0000, RZ, 0xc0, !PT ;  /* 0xffff00000a0a7812 */ /* 0x000fe200078ec0ff */
[----:B------:R-:W-:Y:S02]  /*7eb0*/  IMAD.U32 R24, R11, 0x10000, RZ ;  /* 0x000100000b187824 */ /* 0x000fe400078e00ff */
[C---:B------:R-:W-:Y:S01]  /*7ec0*/  FMUL.FTZ R29, R26.reuse, R8 ;  /* 0x000000081a1d7220 */ /* 0x040fe20000410000 */
[----:B------:R-:W-:Y:S01]  /*7ed0*/  FFMA.FTZ R0, R26, R4, -R27 ;  /* 0x000000041a007223 */ /* 0x000fe2000001081b */
[-C--:B------:R-:W-:Y:S01]  /*7ee0*/  FMUL.FTZ R27, R34, R20.reuse ;  /* 0x00000014221b7220 */ /* 0x080fe20000410000 */
[----:B------:R-:W-:Y:S01]  /*7ef0*/  FMUL.FTZ R31, R30, R20 ;  /* 0x000000141e1f7220 */ /* 0x000fe20000410000 */
[----:B------:R-:W-:Y:S01]  /*7f00*/  FFMA.FTZ R8, R32, R4, R29 ;  /* 0x0000000420087223 */ /* 0x000fe2000001001d */
[----:B------:R-:W-:-:S02]  /*7f10*/  IMAD.U32 R29, R39, 0x10000, RZ ;  /* 0x00010000271d7824 */ /* 0x000fc400078e00ff */
[-C--:B------:R-:W-:Y:S01]  /*7f20*/  FFMA.FTZ R27, R30, R12.reuse, -R27 ;  /* 0x0000000c1e1b7223 */ /* 0x080fe2000001081b */
[-C--:B------:R-:W-:Y:S01]  /*7f30*/  FMUL.FTZ R4, R33, R21.reuse ;  /* 0x0000001521047220 */ /* 0x080fe20000410000 */
[----:B------:R-:W-:Y:S01]  /*7f40*/  LOP3.LUT R26, R39, 0xffff0000, RZ, 0xc0, !PT ;  /* 0xffff0000271a7812 */ /* 0x000fe200078ec0ff */
[----:B------:R-:W-:Y:S01]  /*7f50*/  FFMA.FTZ R31, R34, R12, R31 ;  /* 0x0000000c221f7223 */ /* 0x000fe2000001001f */
[----:B------:R-:W-:Y:S01]  /*7f60*/  LOP3.LUT R30, R43, 0xffff0000, RZ, 0xc0, !PT ;  /* 0xffff00002b1e7812 */ /* 0x000fe200078ec0ff */
[C---:B------:R-:W-:Y:S01]  /*7f70*/  FMUL.FTZ R12, R29.reuse, R21 ;  /* 0x000000151d0c7220 */ /* 0x040fe20000410000 */
[----:B------:R-:W-:Y:S02]  /*7f80*/  IMAD.U32 R32, R44, 0x10000, RZ ;  /* 0x000100002c207824 */ /* 0x000fe400078e00ff */
[-C--:B------:R-:W-:Y:S01]  /*7f90*/  FFMA.FTZ R20, R29, R13.reuse, -R4 ;  /* 0x0000000d1d147223 */ /* 0x080fe20000010804 */
[-C--:B------:R-:W-:Y:S01]  /*7fa0*/  FMUL.FTZ R29, R26, R10.reuse ;  /* 0x0000000a1a1d7220 */ /* 0x080fe20000410000 */
[----:B------:R-:W-:Y:S01]  /*7fb0*/  FMUL.FTZ R21, R30, R10 ;  /* 0x0000000a1e157220 */ /* 0x000fe20000410000 */
[----:B------:R-:W-:Y:S01]  /*7fc0*/  FFMA.FTZ R10, R33, R13, R12 ;  /* 0x0000000d210a7223 */ /* 0x000fe2000001000c */
[----:B------:R-:W-:Y:S01]  /*7fd0*/  LOP3.LUT R11, R11, 0xffff0000, RZ, 0xc0, !PT ;  /* 0xffff00000b0b7812 */ /* 0x000fe200078ec0ff */
[----:B------:R-:W-:-:S02]  /*7fe0*/  IMAD.U32 R4, R40, 0x10000, RZ ;  /* 0x0001000028047824 */ /* 0x000fc400078e00ff */
[----:B------:R-:W-:Y:S01]  /*7ff0*/  FMUL.FTZ R13, R32, R24 ;  /* 0x00000018200d7220 */ /* 0x000fe20000410000 */
[----:B------:R-:W-:Y:S01]  /*8000*/  LOP3.LUT R39, R42, 0xffff0000, RZ, 0xc0, !PT ;  /* 0xffff00002a277812 */ /* 0x000fe200078ec0ff */
[----:B------:R-:W-:Y:S01]  /*8010*/  FFMA.FTZ R21, R26, R6, -R21 ;  /* 0x000000061a157223 */ /* 0x000fe20000010815 */
[----:B------:R-:W-:Y:S01]  /*8020*/  LOP3.LUT R37, R40, 0xffff0000, RZ, 0xc0, !PT ;  /* 0xffff000028257812 */ /* 0x000fe200078ec0ff */
[C---:B------:R-:W-:Y:S01]  /*8030*/  FMUL.FTZ R33, R4.reuse, R24 ;  /* 0x0000001804217220 */ /* 0x040fe20000410000 */
[----:B------:R-:W-:Y:S01]  /*8040*/  FFMA.FTZ R13, R4, R14, -R13 ;  /* 0x0000000e040d7223 */ /* 0x000fe2000001080d */
[----:B------:R-:W-:Y:S01]  /*8050*/  FFMA.FTZ R29, R30, R6, R29 ;  /* 0x000000061e1d7223 */ /* 0x000fe2000001001d */
[----:B------:R-:W-:Y:S01]  /*8060*/  FMUL.FTZ R4, R39, R9 ;  /* 0x0000000927047220 */ /* 0x000fe20000410000 */
[----:B------:R-:W-:Y:S01]  /*8070*/  FMUL.FTZ R24, R41, R11 ;  /* 0x0000000b29187220 */ /* 0x000fe20000410000 */
[----:B------:R-:W-:Y:S01]  /*8080*/  FMUL.FTZ R6, R35, R9 ;  /* 0x0000000923067220 */ /* 0x000fe20000410000 */
[----:B------:R-:W-:Y:S01]  /*8090*/  FMUL.FTZ R26, R37, R11 ;  /* 0x0000000b251a7220 */ /* 0x000fe20000410000 */
[----:B------:R-:W-:Y:S01]  /*80a0*/  FFMA.FTZ R33, R32, R14, R33 ;  /* 0x0000000e20217223 */ /* 0x000fe20000010021 */
[----:B------:R-:W-:Y:S01]  /*80b0*/  FFMA.FTZ R12, R35, R5, -R4 ;  /* 0x00000005230c7223 */ /* 0x000fe20000010804 */
        /* <DEDUP_REMOVED lines=10> */
[----:B------:R-:W-:-:S02]  /*8160*/  F2FP.BF16.F32.PACK_AB R9, R14, R31 ;  /* 0x0000001f0e09723e */ /* 0x000fc400000010ff */
[----:B------:R-:W-:-:S05]  /*8170*/  F2FP.BF16.F32.PACK_AB R11, R26, R33 ;  /* 0x000000211a0b723e */ /* 0x000fca00000010ff */
[----:B------:R2:W-:Y:S02]  /*8180*/  STS.128 [R3+0x18400], R8 ;  /* 0x0184000803007388 */ /* 0x0005e40000000c00 */
.L_x_699:
[----:B------:R-:W-:Y:S05]  /*8190*/  BSYNC B0 ;  /* 0x0000000000007941 */ /* 0x000fea0003800000 */
.L_x_688:
[----:B------:R-:W-:Y:S01]  /*81a0*/  @!PT LDS RZ, [RZ] ;  /* 0x00000000fffff984 */ /* 0x000fe20000000800 */
[----:B------:R-:W-:Y:S01]  /*81b0*/  @!PT LDS RZ, [RZ] ;  /* 0x00000000fffff984 */ /* 0x000fe20000000800 */
[----:B------:R-:W-:Y:S01]  /*81c0*/  @!PT LDS RZ, [RZ] ;  /* 0x00000000fffff984 */ /* 0x000fe20000000800 */
[----:B------:R-:W-:Y:S01]  /*81d0*/  @!PT LDS RZ, [RZ] ;  /* 0x00000000fffff984 */ /* 0x000fe20000000800 */
[----:B------:R5:W-:Y:S06]  /*81e0*/  MEMBAR.ALL.CTA ;  /* 0x0000000000007992 */ /* 0x000bec0000008000 */
[----:B-----5:R-:W5:Y:S01]  /*81f0*/  FENCE.VIEW.ASYNC.S ;  /* 0x00000000000073c6 */ /* 0x020f620000000000 */
[----:B------:R-:W-:Y:S05]  /*8200*/  WARPSYNC.ALL ;  /* 0x0000000000007948 */ /* 0x000fea0003800000 */
[----:B-----5:R-:W-:Y:S06]  /*8210*/  BAR.SYNC.DEFER_BLOCKING 0xd, 0x100 ;  /* 0x0344000000007b1d */ /* 0x020fec0000010000 */
.L_x_685:
[----:B-1-3--:R-:W1:Y:S01]  /*8220*/  S2R R0, SR_TID.X ;  /* 0x0000000000007919 */ /* 0x00ae620000002100 */
[----:B------:R-:W-:Y:S01]  /*8230*/  ISETP.NE.AND P0, PT, R203, 0x3, PT ;  /* 0x00000003cb00780c */ /* 0x000fe20003f05270 */
[----:B------:R-:W-:Y:S05]  /*8240*/  WARPSYNC.ALL ;  /* 0x0000000000007948 */ /* 0x000fea0003800000 */
[----:B-1----:R-:W-:-:S05]  /*8250*/  SHF.R.U32.HI R0, RZ, 0x7, R0 ;  /* 0x00000007ff007819 */ /* 0x002fca0000011600 */
[----:B------:R-:W-:-:S05]  /*8260*/  VIADD R21, R0, 0x8 ;  /* 0x0000000800157836 */ /* 0x000fca0000000000 */
[----:B------:R1:W-:Y:S06]  /*8270*/  BAR.SYNC.DEFER_BLOCKING R21, 0x100 ;  /* 0x000400150000751d */ /* 0x0003ec0000010000 */
[----:B------:R-:W-:Y:S05]  /*8280*/  @!P0 BRA `(.L_x_709) ;  /* 0x0000000000048947 */ /* 0x000fea0003800000 */
[----:B------:R-:W-:Y:S01]  /*8290*/  BPT.TRAP 0x1 ;  /* 0x000000040000795c */ /* 0x000fe20000300000 */
.L_x_709:
[----:B------:R-:W-:Y:S01]  /*82a0*/  IMAD R20, R200, 0x8, R18 ;  /* 0x00000008c8147824 */ /* 0x000fe200078e0212 */
[----:B------:R-:W-:-:S04]  /*82b0*/  SHF.L.U32 R15, R208, 0x1f, RZ ;  /* 0x0000001fd00f7819 */ /* 0x000fc800000006ff */
[----:B------:R3:W0:Y:S01]  /*82c0*/  SYNCS.PHASECHK.TRANS64.TRYWAIT P1, [R20+URZ+0x22830], R15 ;  /* 0x0228300f140075a7 */ /* 0x000622000802017f */
[----:B------:R-:W-:Y:S05]  /*82d0*/  @!P0 BRA `(.L_x_710) ;  /* 0x0000000000048947 */ /* 0x000fea0003800000 */
[----:B------:R-:W-:Y:S01]  /*82e0*/  BPT.TRAP 0x1 ;  /* 0x000000040000795c */ /* 0x000fe20000300000 */
.L_x_710:
[----:B------:R-:W-:Y:S01]  /*82f0*/  VIADD R0, R18, 0x1c400 ;  /* 0x0001c40012007836 */ /* 0x000fe20000000000 */
[----:B--2---:R-:W-:Y:S01]  /*8300*/  LOP3.LUT R4, R28, 0x10000, RZ, 0xfc, !PT ;  /* 0x000100001c047812 */ /* 0x004fe200078efcff */
[----:B0-----:R-:W-:-:S03]  /*8310*/  IMAD.MOV.U32 R5, RZ, RZ, 0x40000040 ;  /* 0x40000040ff057424 */ /* 0x001fc600078e00ff */
[----:B------:R-:W-:-:S04]  /*8320*/  SHF.R.U32.HI R0, RZ, 0x4, R0 ;  /* 0x00000004ff007819 */ /* 0x000fc80000011600 */
[----:B------:R-:W-:-:S04]  /*8330*/  LOP3.LUT R0, R0, 0x3fff, RZ, 0xc0, !PT ;  /* 0x00003fff00007812 */ /* 0x000fc800078ec0ff */
[----:B------:R-:W-:Y:S01]  /*8340*/  LOP3.LUT R0, R0, 0x10000, RZ, 0xfc, !PT ;  /* 0x0001000000007812 */ /* 0x000fe200078efcff */
[----:B------:R-:W-:Y:S06]  /*8350*/  @P1 BRA `(.L_x_711) ;  /* 0x0000000000081947 */ /* 0x000fec0003800000 */
[----:B------:R-:W0:Y:S02]  /*8360*/  SYNCS.PHASECHK.TRANS64.TRYWAIT P1, [R20+URZ+0x22830], R15 ;  /* 0x0228300f140075a7 */ /* 0x000e24000802017f */
[----:B0-----:R-:W-:Y:S05]  /*8370*/  @!P1 BRA `(.L_x_712) ;  /* 0x000000ec002c9947 */ /* 0x001fea0003800000 */
.L_x_711:
[----:B------:R-:W-:Y:S01]  /*8380*/  IMAD R12, R200, 0x300, R0 ;  /* 0x00000300c80c7824 */ /* 0x000fe200078e0200 */
[----:B------:R-:W-:Y:S05]  /*8390*/  WARPSYNC.ALL ;  /* 0x0000000000007948 */ /* 0x000fea0003800000 */
[----:B------:R-:W-:Y:S01]  /*83a0*/  IMAD.MOV.U32 R13, RZ, RZ, 0x40000040 ;  /* 0x40000040ff0d7424 */ /* 0x000fe200078e00ff */
[C---:B------:R-:W-:Y:S01]  /*83b0*/  R2UR UR4, R4.reuse ;  /* 0x00000000040472ca */ /* 0x040fe200000e0000 */
[----:B----45:R-:W-:Y:S01]  /*83c0*/  WARPGROUP.ARRIVE ;  /* 0x00000000000079c5 */ /* 0x030fe20000000000 */
[----:B------:R-:W-:Y:S01]  /*83d0*/  R2UR UR5, R5 ;  /* 0x00000000050572ca */ /* 0x000fe200000e0000 */
[----:B------:R-:W-:Y:S01]  /*83e0*/  VIADD R10, R4, 0x2 ;  /* 0x00000002040a7836 */ /* 0x000fe20000000000 */
[C---:B------:R-:W-:Y:S01]  /*83f0*/  R2UR UR6, R12.reuse ;  /* 0x000000000c0672ca */ /* 0x040fe200000e0000 */
[----:B------:R-:W-:Y:S01]  /*8400*/  VIADD R6, R12, 0x2 ;  /* 0x000000020c067836 */ /* 0x000fe20000000000 */
[----:B------:R-:W-:Y:S01]  /*8410*/  R2UR UR7, R13 ;  /* 0x000000000d0772ca */ /* 0x000fe200000e0000 */
[----:B------:R-:W-:Y:S01]  /*8420*/  IMAD.MOV.U32 R11, RZ, RZ, 0x40000040 ;  /* 0x40000040ff0b7424 */ /* 0x000fe200078e00ff */
[----:B------:R-:W2:Y:S01]  /*8430*/  S2R R73, SR_TID.X ;  /* 0x0000000000497919 */ /* 0x000ea20000002100 */
[----:B------:R-:W-:-:S02]  /*8440*/  IMAD.MOV.U32 R7, RZ, RZ, 0x40000040 ;  /* 0x40000040ff077424 */ /* 0x000fc400078e00ff */
[----:B------:R-:W-:Y:S02]  /*8450*/  VIADD R8, R4, 0x4 ;  /* 0x0000000404087836 */ /* 0x000fe40000000000 */
[----:B------:R-:W-:Y:S02]  /*8460*/  IMAD.MOV.U32 R9, RZ, RZ, 0x40000040 ;  /* 0x40000040ff097424 */ /* 0x000fe400078e00ff */
[----:B------:R-:W-:Y:S02]  /*8470*/  IMAD.MOV.U32 R13, RZ, RZ, 0x40000040 ;  /* 0x40000040ff0d7424 */ /* 0x000fe400078e00ff */
[----:B------:R-:W-:Y:S02]  /*8480*/  IMAD R3, R173, -0x60, R172 ;  /* 0xffffffa0ad037824 */ /* 0x000fe400078e02ac */
[----:B------:R-:W-:Y:S01]  /*8490*/  HGMMA.64x96x16.F32.BF16 R24, gdesc[UR4], RZ, !UPT, gsb0 ;  /* 0x01600000041879f0 */ /* 0x000fe2000c0018ff */
[----:B------:R-:W-:Y:S01]  /*84a0*/  R2UR UR4, R10 ;  /* 0x000000000a0472ca */ /* 0x000fe200000e0000 */
[----:B------:R-:W-:Y:S01]  /*84b0*/  VIADD R3, R3, 0x60 ;  /* 0x0000006003037836 */ /* 0x000fe20000000000 */
[----:B------:R-:W-:-:S02]  /*84c0*/  R2UR UR5, R11 ;  /* 0x000000000b0572ca */ /* 0x000fc400000e0000 */
[----:B------:R-:W-:Y:S01]  /*84d0*/  R2UR UR6, R6 ;  /* 0x00000000060672ca */ /* 0x000fe200000e0000 */
[C---:B------:R-:W-:Y:S01]  /*84e0*/  VIADD R6, R12.reuse, 0x4 ;  /* 0x000000040c067836 */ /* 0x040fe20000000000 */
[----:B------:R-:W-:Y:S01]  /*84f0*/  R2UR UR7, R7 ;  /* 0x00000000070772ca */ /* 0x000fe200000e0000 */
[----:B------:R-:W-:Y:S02]  /*8500*/  IMAD.MOV.U32 R7, RZ, RZ, 0x40000040 ;  /* 0x40000040ff077424 */ /* 0x000fe400078e00ff */
[----:B------:R-:W-:Y:S02]  /*8510*/  VIADD R12, R12, 0x6 ;  /* 0x000000060c0c7836 */ /* 0x000fe40000000000 */
[----:B------:R-:W-:-:S05]  /*8520*/  IMAD R3, R236, -0x2, R3 ;  /* 0xfffffffeec037824 */ /* 0x000fca00078e0203 */
[C---:B------:R-:W-:Y:S02]  /*8530*/  ISETP.GT.AND P2, PT, R3.reuse, RZ, PT ;  /* 0x000000ff0300720c */ /* 0x040fe40003f44270 */
[C---:B------:R-:W-:Y:S02]  /*8540*/  ISETP.GT.AND P3, PT, R3.reuse, 0x1, PT ;  /* 0x000000010300780c */ /* 0x040fe40003f64270 */
[C---:B------:R-:W-:Y:S02]  /*8550*/  ISETP.GT.AND P4, PT, R3.reuse, 0x8, PT ;  /* 0x000000080300780c */ /* 0x040fe40003f84270 */
[C---:B------:R-:W-:Y:S02]  /*8560*/  ISETP.GT.AND P5, PT, R3.reuse, 0x9, PT ;  /* 0x000000090300780c */ /* 0x040fe40003fa4270 */
[----:B------:R-:W-:Y:S02]  /*8570*/  ISETP.GT.AND P1, PT, R3, 0x10, PT ;  /* 0x000000100300780c */ /* 0x000fe40003f24270 */
[----:B--2---:R-:W-:Y:S01]  /*8580*/  LOP3.LUT R73, R73, 0x7f, RZ, 0xc0, !PT ;  /* 0x0000007f49497812 */ /* 0x004fe200078ec0ff */
[----:B------:R-:W-:-:S02]  /*8590*/  WARPGROUP.DEPBAR.LE gsb0, 0x0 ;  /* 0x00008000000079c5 */ /* 0x000fc40000010000 */
[----:B------:R-:W-:-:S06]  /*85a0*/  WARPGROUP.ARRIVE ;  /* 0x00000000000079c5 */ /* 0x000fcc0000000000 */
[----:B------:R-:W-:Y:S01]  /*85b0*/  HGMMA.64x96x16.F32.BF16 R24, gdesc[UR4], R24, gsb0 ;  /* 0x01600000041879f0 */ /* 0x000fe20008001818 */
[----:B------:R-:W-:Y:S02]  /*85c0*/  R2UR UR4, R8 ;  /* 0x00000000080472ca */ /* 0x000fe400000e0000 */
[----:B------:R-:W-:Y:S02]  /*85d0*/  R2UR UR5, R9 ;  /* 0x00000000090572ca */ /* 0x000fe400000e0000 */
[----:B------:R-:W-:Y:S01]  /*85e0*/  R2UR UR6, R6 ;  /* 0x00000000060672ca */ /* 0x000fe200000e0000 */
[----:B------:R-:W-:Y:S01]  /*85f0*/  VIADD R6, R4, 0x6 ;  /* 0x0000000604067836 */ /* 0x000fe20000000000 */
[----:B------:R-:W-:Y:S01]  /*8600*/  R2UR UR7, R7 ;  /* 0x00000000070772ca */ /* 0x000fe200000e0000 */
[----:B------:R-:W-:Y:S01]  /*8610*/  IMAD.MOV.U32 R7, RZ, RZ, 0x40000040 ;  /* 0x40000040ff077424 */ /* 0x000fe200078e00ff */
[----:B------:R-:W-:Y:S02]  /*8620*/  WARPGROUP.DEPBAR.LE gsb0, 0x0 ;  /* 0x00008000000079c5 */ /* 0x000fe40000010000 */
[----:B------:R-:W-:-:S09]  /*8630*/  WARPGROUP.ARRIVE ;  /* 0x00000000000079c5 */ /* 0x000fd20000000000 */
[----:B------:R-:W-:Y:S01]  /*8640*/  HGMMA.64x96x16.F32.BF16 R24, gdesc[UR4], R24, gsb0 ;  /* 0x01600000041879f0 */ /* 0x000fe20008001818 */
[----:B------:R-:W-:Y:S02]  /*8650*/  R2UR UR4, R6 ;  /* 0x00000000060472ca */ /* 0x000fe400000e0000 */
[----:B------:R-:W-:Y:S02]  /*8660*/  R2UR UR5, R7 ;  /* 0x00000000070572ca */ /* 0x000fe400000e0000 */
[----:B------:R-:W-:Y:S02]  /*8670*/  R2UR UR6, R12 ;  /* 0x000000000c0672ca */ /* 0x000fe400000e0000 */
[----:B------:R-:W-:Y:S01]  /*8680*/  R2UR UR7, R13 ;  /* 0x000000000d0772ca */ /* 0x000fe200000e0000 */
[----:B------:R-:W-:Y:S02]  /*8690*/  WARPGROUP.DEPBAR.LE gsb0, 0x0 ;  /* 0x00008000000079c5 */ /* 0x000fe40000010000 */
[----:B------:R-:W-:-:S10]  /*86a0*/  WARPGROUP.ARRIVE ;  /* 0x00000000000079c5 */ /* 0x000fd40000000000 */
[----:B------:R-:W-:Y:S01]  /*86b0*/  HGMMA.64x96x16.F32.BF16 R24, gdesc[UR4], R24, gsb0 ;  /* 0x01600000041879f0 */ /* 0x000fe20008001818 */
[----:B------:R-:W-:Y:S02]  /*86c0*/  ULDC UR4, c[0x0][0x988] ;  /* 0x0002620000047ab9 */ /* 0x000fe40000000800 */
        /* <DEDUP_REMOVED lines=80> */
[----:B------:R-:W-:Y:S01]  /*8bd0*/  ISETP.GT.AND P5, PT, R3, 0x59, PT ;  /* 0x000000590300780c */ /* 0x000fe20003fa4270 */
[----:B------:R-:W-:Y:S01]  /*8be0*/  IMAD.U32 R3, RZ, RZ, UR4 ;  /* 0x00000004ff037e24 */ /* 0x000fe2000f8e00ff */
[----:B------:R-:W-:Y:S02]  /*8bf0*/  FSEL R108, R68, -INF , P4 ;  /* 0xff800000446c7808 */ /* 0x000fe40002000000 */
[----:B------:R-:W-:-:S02]  /*8c00*/  FMNMX.FTZ R13, R106, R13, !PT ;  /* 0x0000000d6a0d7209 */ /* 0x000fc40007810000 */
[----:B------:R-:W-:Y:S02]  /*8c10*/  FSEL R110, R69, -INF , P5 ;  /* 0xff800000456e7808 */ /* 0x000fe40002800000 */
[----:B------:R-:W-:Y:S02]  /*8c20*/  FMNMX.FTZ R13, R108, R13, !PT ;  /* 0x0000000d6c0d7209 */ /* 0x000fe40007810000 */
[----:B------:R-:W-:Y:S02]  /*8c30*/  FSEL R64, R63, -INF , P1 ;  /* 0xff8000003f407808 */ /* 0x000fe40000800000 */
[----:B------:R-:W-:Y:S02]  /*8c40*/  FMNMX.FTZ R29, R110, R13, !PT ;  /* 0x0000000d6e1d7209 */ /* 0x000fe40007810000 */
[----:B------:R-:W-:Y:S02]  /*8c50*/  FSEL R66, R66, -INF , P2 ;  /* 0xff80000042427808 */ /* 0x000fe40001000000 */
[----:B------:R-:W-:Y:S01]  /*8c60*/  FSEL R68, R67, -INF , P3 ;  /* 0xff80000043447808 */ /* 0x000fe20001800000 */
[----:B------:R-:W2:Y:S01]  /*8c70*/  SHFL.BFLY PT, R12, R29, 0x2, 0x1f ;  /* 0x0c401f001d0c7f89 */ /* 0x000ea200000e0000 */
[----:B------:R-:W-:-:S02]  /*8c80*/  FSEL R70, R70, -INF , P4 ;  /* 0xff80000046467808 */ /* 0x000fc40002000000 */
[----:B--2---:R-:W-:-:S05]  /*8c90*/  FMNMX.FTZ R31, R29, R12, !PT ;  /* 0x0000000c1d1f7209 */ /* 0x004fca0007810000 */
[----:B------:R-:W2:Y:S02]  /*8ca0*/  SHFL.BFLY PT, R12, R31, 0x1, 0x1f ;  /* 0x0c201f001f0c7f89 */ /* 0x000ea400000e0000 */
[----:B--2---:R-:W-:-:S04]  /*8cb0*/  FMNMX.FTZ R12, R31, R12, !PT ;  /* 0x0000000c1f0c7209 */ /* 0x004fc80007810000 */
[C---:B------:R-:W-:Y:S01]  /*8cc0*/  FSETP.NEU.FTZ.AND P6, PT, R12.reuse, -INF , PT ;  /* 0xff8000000c00780b */ /* 0x040fe20003fdd000 */
[----:B------:R-:W-:-:S05]  /*8cd0*/  FMUL.FTZ R13, R12, R3 ;  /* 0x000000030c0d7220 */ /* 0x000fca0000410000 */
[----:B------:R-:W-:Y:S02]  /*8ce0*/  FSEL R35, R13, RZ, P6 ;  /* 0x000000ff0d237208 */ /* 0x000fe40003000000 */
[----:B------:R-:W-:-:S03]  /*8cf0*/  FMNMX.FTZ R13, R26, R27, !PT ;  /* 0x0000001b1a0d7209 */ /* 0x000fc60007810000 */
[--C-:B------:R-:W-:Y:S01]  /*8d00*/  FFMA.FTZ R31, R25, R3, -R35.reuse ;  /* 0x00000003191f7223 */ /* 0x100fe20000010823 */
[----:B------:R-:W-:Y:S01]  /*8d10*/  FMNMX.FTZ R13, R30, R13, !PT ;  /* 0x0000000d1e0d7209 */ /* 0x000fe20007810000 */
[-CC-:B------:R-:W-:Y:S01]  /*8d20*/  FFMA.FTZ R204, R72, R3.reuse, -R35.reuse ;  /* 0x0000000348cc7223 */ /* 0x180fe20000010823 */
[----:B------:R-:W-:Y:S01]  /*8d30*/  FSEL R72, R71, -INF , P5 ;  /* 0xff80000047487808 */ /* 0x000fe20002800000 */
[--C-:B------:R-:W-:Y:S01]  /*8d40*/  FFMA.FTZ R206, R74, R3, -R35.reuse ;  /* 0x000000034ace7223 */ /* 0x100fe20000010823 */
[----:B------:R-:W-:Y:S01]  /*8d50*/  FMNMX.FTZ R13, R14, R13, !PT ;  /* 0x0000000d0e0d7209 */ /* 0x000fe20007810000 */
[-CC-:B------:R-:W-:Y:S01]  /*8d60*/  FFMA.FTZ R76, R76, R3.reuse, -R35.reuse ;  /* 0x000000034c4c7223 */ /* 0x180fe20000010823 */
[--C-:B------:R-:W-:Y:S01]  /*8d70*/  FFMA.FTZ R152, R78, R3, -R35.reuse ;  /* 0x000000034e987223 */ /* 0x100fe20000010823 */
[----:B------:R-:W-:Y:S01]  /*8d80*/  MUFU.EX2 R204, R204 ;  /* 0x000000cc00cc7308 */ /* 0x000fe20000000800 */
[----:B------:R-:W-:Y:S01]  /*8d90*/  FMNMX.FTZ R13, R34, R13, !PT ;  /* 0x0000000d220d7209 */ /* 0x000fe20007810000 */
[-CC-:B------:R-:W-:Y:S01]  /*8da0*/  FFMA.FTZ R80, R80, R3.reuse, -R35.reuse ;  /* 0x0000000350507223 */ /* 0x180fe20000010823 */
[-CC-:B------:R-:W-:Y:S01]  /*8db0*/  FFMA.FTZ R154, R82, R3.reuse, -R35.reuse ;  /* 0x00000003529a7223 */ /* 0x180fe20000010823 */
[--C-:B------:R-:W-:Y:S01]  /*8dc0*/  FFMA.FTZ R84, R84, R3, -R35.reuse ;  /* 0x0000000354547223 */ /* 0x100fe20000010823 */
[----:B------:R-:W-:Y:S01]  /*8dd0*/  FMNMX.FTZ R25, R24, R13, !PT ;  /* 0x0000000d18197209 */ /* 0x000fe20007810000 */
[-CC-:B------:R-:W-:Y:S01]  /*8de0*/  FFMA.FTZ R156, R86, R3.reuse, -R35.reuse ;  /* 0x00000003569c7223 */ /* 0x180fe20000010823 */
[--C-:B------:R-:W-:Y:S01]  /*8df0*/  FFMA.FTZ R88, R88, R3, -R35.reuse ;  /* 0x0000000358587223 */ /* 0x100fe20000010823 */
[----:B------:R-:W2:Y:S01]  /*8e00*/  MUFU.EX2 R13, R31 ;  /* 0x0000001f000d7308 */ /* 0x000ea20000000800 */
[----:B------:R-:W-:Y:S01]  /*8e10*/  FMNMX.FTZ R25, R38, R25, !PT ;  /* 0x0000001926197209 */ /* 0x000fe20007810000 */
[-CC-:B------:R-:W-:Y:S01]  /*8e20*/  FFMA.FTZ R90, R90, R3.reuse, -R35.reuse ;  /* 0x000000035a5a7223 */ /* 0x180fe20000010823 */
[-CC-:B------:R-:W-:Y:S01]  /*8e30*/  FFMA.FTZ R92, R92, R3.reuse, -R35.reuse ;  /* 0x000000035c5c7223 */ /* 0x180fe20000010823 */
        /* <DEDUP_REMOVED lines=11> */
[----:B------:R-:W-:Y:S01]  /*8ef0*/  FFMA.FTZ R102, R102, R3, -R35 ;  /* 0x0000000366667223 */ /* 0x000fe20000010823 */
[----:B------:R-:W-:Y:S01]  /*8f00*/  MUFU.EX2 R25, R76 ;  /* 0x0000004c00197308 */ /* 0x000fe20000000800 */
[----:B------:R-:W-:Y:S01]  /*8f10*/  FMNMX.FTZ R29, R46, R29, !PT ;  /* 0x0000001d2e1d7209 */ /* 0x000fe20007810000 */
[----:B--2---:R-:W-:Y:S01]  /*8f20*/  FADD.FTZ R51, R204, R13 ;  /* 0x0000000dcc337221 */ /* 0x004fe20000010000 */
[-CC-:B------:R-:W-:Y:S01]  /*8f30*/  FFMA.FTZ R104, R104, R3.reuse, -R35.reuse ;  /* 0x0000000368687223 */ /* 0x180fe20000010823 */
[--C-:B------:R-:W-:Y:S01]  /*8f40*/  FFMA.FTZ R106, R106, R3, -R35.reuse ;  /* 0x000000036a6a7223 */ /* 0x100fe20000010823 */
[----:B------:R-:W-:Y:S01]  /*8f50*/  FMNMX.FTZ R29, R36, R29, !PT ;  /* 0x0000001d241d7209 */ /* 0x000fe20007810000 */
[--C-:B------:R-:W-:Y:S01]  /*8f60*/  FFMA.FTZ R108, R108, R3, -R35.reuse ;  /* 0x000000036c6c7223 */ /* 0x100fe20000010823 */
[----:B------:R-:W-:Y:S01]  /*8f70*/  F2FP.BF16.F32.PACK_AB R204, R13, R204 ;  /* 0x000000cc0dcc723e */ /* 0x000fe200000010ff */
[----:B------:R-:W-:Y:S01]  /*8f80*/  MUFU.EX2 R152, R152 ;  /* 0x0000009800987308 */ /* 0x000fe20000000800 */
[----:B------:R-:W-:Y:S01]  /*8f90*/  FMNMX.FTZ R29, R50, R29, !PT ;  /* 0x0000001d321d7209 */ /* 0x000fe20007810000 */
[----:B------:R-:W-:-:S03]  /*8fa0*/  FFMA.FTZ R35, R110, R3, -R35 ;  /* 0x000000036e237223 */ /* 0x000fc60000010823 */
[----:B------:R-:W-:-:S03]  /*8fb0*/  FMNMX.FTZ R31, R40, R29, !PT ;  /* 0x0000001d281f7209 */ /* 0x000fc60007810000 */
[----:B------:R-:W-:Y:S01]  /*8fc0*/  MUFU.EX2 R29, R80 ;  /* 0x00000050001d7308 */ /* 0x000fe20000000800 */
[----:B------:R-:W-:-:S04]  /*8fd0*/  FMNMX.FTZ R31, R54, R31, !PT ;  /* 0x0000001f361f7209 */ /* 0x000fc80007810000 */
        /* <DEDUP_REMOVED lines=13> */
[----:B------:R-:W-:Y:S02]  /*90b0*/  MUFU.EX2 R90, R90 ;  /* 0x0000005a005a7308 */ /* 0x000fe40000000800 */
[----:B------:R-:W2:Y:S06]  /*90c0*/  SHFL.BFLY PT, R74, R33, 0x2, 0x1f ;  /* 0x0c401f00214a7f89 */ /* 0x000eac00000e0000 */
[----:B------:R-:W4:Y:S08]  /*90d0*/  MUFU.EX2 R39, R92 ;  /* 0x0000005c00277308 */ /* 0x000f300000000800 */
[----:B------:R-:W-:Y:S08]  /*90e0*/  MUFU.EX2 R94, R94 ;  /* 0x0000005e005e7308 */ /* 0x000ff00000000800 */
[----:B------:R-:W0:Y:S01]  /*90f0*/  MUFU.EX2 R41, R96 ;  /* 0x0000006000297308 */ /* 0x000e220000000800 */
[----:B----4-:R-:W-:-:S02]  /*9100*/  F2FP.BF16.F32.PACK_AB R158, R39, R90 ;  /* 0x0000005a279e723e */ /* 0x010fc400000010ff */
[----:B--2---:R-:W-:-:S05]  /*9110*/  FMNMX.FTZ R74, R33, R74, !PT ;  /* 0x0000004a214a7209 */ /* 0x004fca0007810000 */
[----:B------:R-:W2:Y:S01]  /*9120*/  SHFL.BFLY PT, R33, R74, 0x1, 0x1f ;  /* 0x0c201f004a217f89 */ /* 0x000ea200000e0000 */
[----:B------:R-:W-:Y:S08]  /*9130*/  MUFU.EX2 R52, R52 ;  /* 0x0000003400347308 */ /* 0x000ff00000000800 */
[----:B------:R-:W4:Y:S01]  /*9140*/  MUFU.EX2 R43, R98 ;  /* 0x00000062002b7308 */ /* 0x000f220000000800 */
[----:B0-----:R-:W-:-:S07]  /*9150*/  F2FP.BF16.F32.PACK_AB R160, R41, R94 ;  /* 0x0000005e29a0723e */ /* 0x001fce00000010ff */
[----:B------:R-:W-:Y:S01]  /*9160*/  MUFU.EX2 R56, R56 ;  /* 0x0000003800387308 */ /* 0x000fe20000000800 */
[----:B--2---:R-:W-:-:S07]  /*9170*/  FMNMX.FTZ R176, R74, R33, !PT ;  /* 0x000000214ab07209 */ /* 0x004fce0007810000 */
[----:B------:R-:W0:Y:S01]  /*9180*/  MUFU.EX2 R45, R100 ;  /* 0x00000064002d7308 */ /* 0x000e220000000800 */
[----:B----4-:R-:W-:Y:S02]  /*9190*/  F2FP.BF16.F32.PACK_AB R162, R43, R52 ;  /* 0x000000342ba2723e */ /* 0x010fe400000010ff */
[C---:B------:R-:W-:Y:S01]  /*91a0*/  FSETP.NEU.FTZ.AND P1, PT, R176.reuse, -INF , PT ;  /* 0xff800000b000780b */ /* 0x040fe20003f3d000 */
[----:B------:R-:W-:-:S04]  /*91b0*/  FMUL.FTZ R49, R176, R3 ;  /* 0x00000003b0317220 */ /* 0x000fc80000410000 */
[----:B------:R-:W-:Y:S01]  /*91c0*/  MUFU.EX2 R60, R60 ;  /* 0x0000003c003c7308 */ /* 0x000fe20000000800 */
[----:B------:R-:W-:Y:S02]  /*91d0*/  FSEL R49, R49, RZ, P1 ;  /* 0x000000ff31317208 */ /* 0x000fe40000800000 */
[----:B------:R-:W-:Y:S02]  /*91e0*/  ISETP.NE.AND P1, PT, R73, RZ, PT ;  /* 0x000000ff4900720c */ /* 0x000fe40003f25270 */
[----:B------:R-:W2:Y:S01]  /*91f0*/  S2R R73, SR_TID.X ;  /* 0x0000000000497919 */ /* 0x000ea20000002100 */
[-CC-:B------:R-:W-:Y:S01]  /*9200*/  FFMA.FTZ R26, R26, R3.reuse, -R49.reuse ;  /* 0x000000031a1a7223 */ /* 0x180fe20000010831 */
[-CC-:B------:R-:W-:Y:S01]  /*9210*/  FFMA.FTZ R27, R27, R3.reuse, -R49.reuse ;  /* 0x000000031b1b7223 */ /* 0x180fe20000010831 */
[-CC-:B------:R-:W-:Y:S01]  /*9220*/  FFMA.FTZ R30, R30, R3.reuse, -R49.reuse ;  /* 0x000000031e1e7223 */ /* 0x180fe20000010831 */
[-CC-:B------:R-:W-:Y:S01]  /*9230*/  FFMA.FTZ R14, R14, R3.reuse, -R49.reuse ;  /* 0x000000030e0e7223 */ /* 0x180fe20000010831 */
[-CC-:B------:R-:W-:Y:S01]  /*9240*/  FFMA.FTZ R34, R34, R3.reuse, -R49.reuse ;  /* 0x0000000322227223 */ /* 0x180fe20000010831 */
[-CC-:B------:R-:W-:Y:S01]  /*9250*/  FFMA.FTZ R24, R24, R3.reuse, -R49.reuse ;  /* 0x0000000318187223 */ /* 0x180fe20000010831 */
[----:B------:R-:W-:Y:S01]  /*9260*/  MUFU.EX2 R26, R26 ;  /* 0x0000001a001a7308 */ /* 0x000fe20000000800 */
[-CC-:B------:R-:W-:Y:S01]  /*9270*/  FFMA.FTZ R38, R38, R3.reuse, -R49.reuse ;  /* 0x0000000326267223 */ /* 0x180fe20000010831 */
[-CC-:B------:R-:W-:Y:S01]  /*9280*/  FFMA.FTZ R28, R28, R3.reuse, -R49.reuse ;  /* 0x000000031c1c7223 */ /* 0x180fe20000010831 */
[-CC-:B------:R-:W-:Y:S01]  /*9290*/  FFMA.FTZ R42, R42, R3.reuse, -R49.reuse ;  /* 0x000000032a2a7223 */ /* 0x180fe20000010831 */
[-CC-:B------:R-:W-:Y:S01]  /*92a0*/  FFMA.FTZ R32, R32, R3.reuse, -R49.reuse ;  /* 0x0000000320207223 */ /* 0x180fe20000010831 */
[-CC-:B------:R-:W-:Y:S01]  /*92b0*/  FFMA.FTZ R46, R46, R3.reuse, -R49.reuse ;  /* 0x000000032e2e7223 */ /* 0x180fe20000010831 */
[-CC-:B------:R-:W-:Y:S01]  /*92c0*/  FFMA.FTZ R36, R36, R3.reuse, -R49.reuse ;  /* 0x0000000324247223 */ /* 0x180fe20000010831 */
[-CC-:B------:R-:W-:Y:S01]  /*92d0*/  FFMA.FTZ R50, R50, R3.reuse, -R49.reuse ;  /* 0x0000000332327223 */ /* 0x180fe20000010831 */
[----:B------:R-:W4:Y:S01]  /*92e0*/  MUFU.EX2 R27, R27 ;  /* 0x0000001b001b7308 */ /* 0x000f220000000800 */
[-CC-:B------:R-:W-:Y:S01]  /*92f0*/  FFMA.FTZ R40, R40, R3.reuse, -R49.reuse ;  /* 0x0000000328287223 */ /* 0x180fe20000010831 */
[-CC-:B------:R-:W-:Y:S01]  /*9300*/  FFMA.FTZ R54, R54, R3.reuse, -R49.reuse ;  /* 0x0000000336367223 */ /* 0x180fe20000010831 */
[-CC-:B------:R-:W-:Y:S01]  /*9310*/  FFMA.FTZ R44, R44, R3.reuse, -R49.reuse ;  /* 0x000000032c2c7223 */ /* 0x180fe20000010831 */
[-CC-:B------:R-:W-:Y:S01]  /*9320*/  FFMA.FTZ R58, R58, R3.reuse, -R49.reuse ;  /* 0x000000033a3a7223 */ /* 0x180fe20000010831 */
[-CC-:B------:R-:W-:Y:S01]  /*9330*/  FFMA.FTZ R48, R48, R3.reuse, -R49.reuse ;  /* 0x0000000330307223 */ /* 0x180fe20000010831 */
[-CC-:B------:R-:W-:Y:S01]  /*9340*/  FFMA.FTZ R62, R62, R3.reuse, -R49.reuse ;  /* 0x000000033e3e7223 */ /* 0x180fe20000010831 */
[-CC-:B------:R-:W-:Y:S01]  /*9350*/  FFMA.FTZ R64, R64, R3.reuse, -R49.reuse ;  /* 0x0000000340407223 */ /* 0x180fe20000010831 */
[----:B------:R-:W1:Y:S01]  /*9360*/  MUFU.EX2 R30, R30 ;  /* 0x0000001e001e7308 */ /* 0x000e620000000800 */
[-CC-:B------:R-:W-:Y:S01]  /*9370*/  FFMA.FTZ R66, R66, R3.reuse, -R49.reuse ;  /* 0x0000000342427223 */ /* 0x180fe20000010831 */
[-CC-:B------:R-:W-:Y:S01]  /*9380*/  FFMA.FTZ R68, R68, R3.reuse, -R49.reuse ;  /* 0x0000000344447223 */ /* 0x180fe20000010831 */
[-CC-:B------:R-:W-:Y:S01]  /*9390*/  FFMA.FTZ R70, R70, R3.reuse, -R49.reuse ;  /* 0x0000000346467223 */ /* 0x180fe20000010831 */
[----:B------:R-:W-:Y:S01]  /*93a0*/  FFMA.FTZ R49, R72, R3, -R49 ;  /* 0x0000000348317223 */ /* 0x000fe20000010831 */
[----:B0-----:R-:W-:-:S03]  /*93b0*/  F2FP.BF16.F32.PACK_AB R164, R45, R56 ;  /* 0x000000382da4723e */ /* 0x001fc600000010ff */
[----:B------:R0:W3:Y:S01]  /*93c0*/  MUFU.EX2 R207, R14 ;  /* 0x0000000e00cf7308 */ /* 0x0000e20000000800 */
[----:B--2---:R-:W-:Y:S02]  /*93d0*/  SHF.R.U32.HI R73, RZ, 0x7, R73 ;  /* 0x00000007ff497819 */ /* 0x004fe40000011649 */
[----:B----4-:R-:W-:Y:S02]  /*93e0*/  F2FP.BF16.F32.PACK_AB R205, R27, R26 ;  /* 0x0000001a1bcd723e */ /* 0x010fe400000010ff */
[----:B------:R-:W-:-:S03]  /*93f0*/  IADD3 R175, -R73, 0xb, RZ ;  /* 0x0000000b49af7810 */ /* 0x000fc60007ffe1ff */
[----:B------:R-:W2:Y:S01]  /*9400*/  MUFU.EX2 R34, R34 ;  /* 0x0000002200227308 */ /* 0x000ea20000000800 */
[----:B0-----:R-:W-:Y:S01]  /*9410*/  FADD.FTZ R14, R206, R51 ;  /* 0x00000033ce0e7221 */ /* 0x001fe20000010000 */
[----:B------:R-:W-:-:S03]  /*9420*/  F2FP.BF16.F32.PACK_AB R206, R25, R206 ;  /* 0x000000ce19ce723e */ /* 0x000fc600000010ff */
[----:B------:R-:W-:-:S03]  /*9430*/  FADD.FTZ R51, R25, R14 ;  /* 0x0000000e19337221 */ /* 0x000fc60000010000 */
[----:B------:R0:W4:Y:S01]  /*9440*/  MUFU.EX2 R153, R24 ;  /* 0x0000001800997308 */ /* 0x0001220000000800 */
[----:B------:R-:W-:Y:S01]  /*9450*/  FADD.FTZ R14, R152, R51 ;  /* 0x00000033980e7221 */ /* 0x000fe20000010000 */
[----:B------:R-:W-:Y:S01]  /*9460*/  FADD.FTZ R51, R26, R27 ;  /* 0x0000001b1a337221 */ /* 0x000fe20000010000 */
[C---:B------:R-:W-:Y:S02]  /*9470*/  F2FP.BF16.F32.PACK_AB R152, R29.reuse, R152 ;  /* 0x000000981d98723e */ /* 0x040fe400000010ff */
[----:B------:R-:W-:Y:S01]  /*9480*/  FADD.FTZ R53, R29, R14 ;  /* 0x0000000e1d357221 */ /* 0x000fe20000010000 */
[----:B-1----:R-:W-:Y:S02]  /*9490*/  FADD.FTZ R14, R30, R51 ;  /* 0x000000331e0e7221 */ /* 0x002fe40000010000 */
[----:B------:R-:W1:Y:S01]  /*94a0*/  MUFU.EX2 R38, R38 ;  /* 0x0000002600267308 */ /* 0x000e620000000800 */
[----:B0-----:R-:W-:Y:S01]  /*94b0*/  FADD.FTZ R24, R154, R53 ;  /* 0x000000359a187221 */ /* 0x001fe20000010000 */
[----:B---3--:R-:W-:Y:S01]  /*94c0*/  FADD.FTZ R51, R207, R14 ;  /* 0x0000000ecf337221 */ /* 0x008fe20000010000 */
[----:B------:R-:W-:Y:S01]  /*94d0*/  @!P1 VIADD R14, R20, 0x22840 ;  /* 0x00022840140e9836 */ /* 0x000fe20000000000 */
[C---:B------:R-:W-:Y:S01]  /*94e0*/  F2FP.BF16.F32.PACK_AB R154, R31.reuse, R154 ;  /* 0x0000009a1f9a723e */ /* 0x040fe200000010ff */
[----:B------:R-:W-:Y:S01]  /*94f0*/  FADD.FTZ R53, R31, R24 ;  /* 0x000000181f357221 */ /* 0x000fe20000010000 */
[----:B--2---:R-:W-:Y:S01]  /*9500*/  FADD.FTZ R24, R34, R51 ;  /* 0x0000003322187221 */ /* 0x004fe20000010000 */
[----:B------:R-:W-:Y:S01]  /*9510*/  F2FP.BF16.F32.PACK_AB R207, R207, R30 ;  /* 0x0000001ecfcf723e */ /* 0x000fe200000010ff */
[----:B------:R0:W2:Y:S01]  /*9520*/  MUFU.EX2 R155, R28 ;  /* 0x0000001c009b7308 */ /* 0x0000a20000000800 */
[----:B------:R-:W-:Y:S01]  /*9530*/  @!P1 PRMT R14, RZ, 0x654, R14 ;  /* 0x00000654ff0e9816 */ /* 0x000fe2000000000e */
[----:B----4-:R-:W-:Y:S01]  /*9540*/  FADD.FTZ R51, R153, R24 ;  /* 0x0000001899337221 */ /* 0x010fe20000010000 */
[----:B------:R3:W-:Y:S06]  /*9550*/  BAR.ARV R175, 0x100 ;  /* 0x000400af0000751d */ /* 0x0007ec0000002000 */
[----:B------:R-:W4:Y:S01]  /*9560*/  MUFU.EX2 R42, R42 ;  /* 0x0000002a002a7308 */ /* 0x000f220000000800 */
[----:B0-----:R-:W-:Y:S01]  /*9570*/  FADD.FTZ R28, R156, R53 ;  /* 0x000000359c1c7221 */ /* 0x001fe20000010000 */
[----:B-1----:R-:W-:Y:S01]  /*9580*/  FADD.FTZ R24, R38, R51 ;  /* 0x0000003326187221 */ /* 0x002fe20000010000 */
[----:B------:R4:W-:Y:S01]  /*9590*/  @!P1 SYNCS.ARRIVE.TRANS64.RED.A1T0 RZ, [R14+URZ], RZ ;  /* 0x000000ff0eff99a7 */ /* 0x0009e2000810043f */
[C---:B------:R-:W-:Y:S01]  /*95a0*/  F2FP.BF16.F32.PACK_AB R156, R37.reuse, R156 ;  /* 0x0000009c259c723e */ /* 0x040fe200000010ff */
[----:B------:R-:W-:Y:S01]  /*95b0*/  FADD.FTZ R53, R37, R28 ;  /* 0x0000001c25357221 */ /* 0x000fe20000010000 */
[----:B------:R-:W-:-:S02]  /*95c0*/  F2FP.BF16.F32.PACK_AB R153, R153, R34 ;  /* 0x000000229999723e */ /* 0x000fc400000010ff */
[----:B------:R-:W0:Y:S01]  /*95d0*/  MUFU.EX2 R157, R32 ;  /* 0x00000020009d7308 */ /* 0x000e220000000800 */
[----:B------:R-:W-:Y:S01]  /*95e0*/  FADD.FTZ R28, R90, R53 ;  /* 0x000000355a1c7221 */ /* 0x000fe20000010000 */
[C---:B--2---:R-:W-:Y:S01]  /*95f0*/  FADD.FTZ R51, R155.reuse, R24 ;  /* 0x000000189b337221 */ /* 0x044fe20000010000 */
[----:B------:R-:W-:Y:S02]  /*9600*/  F2FP.BF16.F32.PACK_AB R155, R155, R38 ;  /* 0x000000269b9b723e */ /* 0x000fe400000010ff */
[----:B------:R-:W-:-:S03]  /*9610*/  FADD.FTZ R53, R39, R28 ;  /* 0x0000001c27357221 */ /* 0x000fc60000010000 */
[----:B------:R-:W1:Y:S01]  /*9620*/  MUFU.EX2 R46, R46 ;  /* 0x0000002e002e7308 */ /* 0x000e620000000800 */
[----:B----4-:R-:W-:Y:S01]  /*9630*/  FADD.FTZ R14, R42, R51 ;  /* 0x000000332a0e7221 */ /* 0x010fe20000010000 */
[----:B------:R-:W-:-:S04]  /*9640*/  FADD.FTZ R24, R94, R53 ;  /* 0x000000355e187221 */ /* 0x000fc80000010000 */
[----:B------:R-:W-:Y:S02]  /*9650*/  FADD.FTZ R53, R41, R24 ;  /* 0x0000001829357221 */ /* 0x000fe40000010000 */
[----:B------:R-:W2:Y:S01]  /*9660*/  MUFU.EX2 R159, R36 ;  /* 0x00000024009f7308 */ /* 0x000ea20000000800 */
[C---:B0-----:R-:W-:Y:S01]  /*9670*/  FADD.FTZ R51, R157.reuse, R14 ;  /* 0x0000000e9d337221 */ /* 0x041fe20000010000 */
[----:B------:R-:W-:Y:S01]  /*9680*/  FADD.FTZ R24, R52, R53 ;  /* 0x0000003534187221 */ /* 0x000fe20000010000 */
[----:B------:R-:W-:-:S03]  /*9690*/  F2FP.BF16.F32.PACK_AB R157, R157, R42 ;  /* 0x0000002a9d9d723e */ /* 0x000fc600000010ff */
[----:B------:R-:W-:Y:S02]  /*96a0*/  FADD.FTZ R53, R43, R24 ;  /* 0x000000182b357221 */ /* 0x000fe40000010000 */
[----:B------:R-:W0:Y:S01]  /*96b0*/  MUFU.EX2 R50, R50 ;  /* 0x0000003200327308 */ /* 0x000e220000000800 */
[----:B-1----:R-:W-:Y:S01]  /*96c0*/  FADD.FTZ R14, R46, R51 ;  /* 0x000000332e0e7221 */ /* 0x002fe20000010000 */
[----:B------:R-:W-:-:S04]  /*96d0*/  FADD.FTZ R24, R56, R53 ;  /* 0x0000003538187221 */ /* 0x000fc80000010000 */
[----:B------:R-:W-:Y:S02]  /*96e0*/  FADD.FTZ R25, R45, R24 ;  /* 0x000000182d197221 */ /* 0x000fe40000010000 */
[----:B------:R-:W1:Y:S01]  /*96f0*/  MUFU.EX2 R161, R40 ;  /* 0x0000002800a17308 */ /* 0x000e620000000800 */
[C---:B--2---:R-:W-:Y:S01]  /*9700*/  FADD.FTZ R51, R159.reuse, R14 ;  /* 0x0000000e9f337221 */ /* 0x044fe20000010000 */
[----:B------:R-:W-:Y:S01]  /*9710*/  FADD.FTZ R24, R60, R25 ;  /* 0x000000193c187221 */ /* 0x000fe20000010000 */
[----:B------:R-:W-:-:S05]  /*9720*/  F2FP.BF16.F32.PACK_AB R159, R159, R46 ;  /* 0x0000002e9f9f723e */ /* 0x000fca00000010ff */
        /* <DEDUP_REMOVED lines=11> */
[C---:B-1----:R-:W-:Y:S01]  /*97e0*/  FADD.FTZ R25, R47.reuse, R24 ;  /* 0x000000182f197221 */ /* 0x042fe20000010000 */
[----:B------:R-:W-:-:S06]  /*97f0*/  F2FP.BF16.F32.PACK_AB R166, R47, R60 ;  /* 0x0000003c2fa6723e */ /* 0x000fcc00000010ff */
[----:B------:R-:W1:Y:S01]  /*9800*/  MUFU.EX2 R165, R48 ;  /* 0x0000003000a57308 */ /* 0x000e620000000800 */
[----:B--2---:R-:W-:-:S07]  /*9810*/  FADD.FTZ R14, R58, R13 ;  /* 0x0000000d3a0e7221 */ /* 0x004fce0000010000 */
[----:B------:R-:W2:Y:S01]  /*9820*/  MUFU.EX2 R33, R106 ;  /* 0x0000006a00217308 */ /* 0x000ea20000000800 */
[----:B0-----:R-:W-:-:S07]  /*9830*/  FADD.FTZ R24, R104, R25 ;  /* 0x0000001968187221 */ /* 0x001fce0000010000 */
[----:B------:R-:W0:Y:S01]  /*9840*/  MUFU.EX2 R62, R62 ;  /* 0x0000003e003e7308 */ /* 0x000e220000000800 */
[C---:B-1----:R-:W-:Y:S01]  /*9850*/  FADD.FTZ R13, R165.reuse, R14 ;  /* 0x0000000ea50d7221 */ /* 0x042fe20000010000 */
[----:B------:R-:W-:-:S06]  /*9860*/  F2FP.BF16.F32.PACK_AB R165, R165, R58 ;  /* 0x0000003aa5a5723e */ /* 0x000fcc00000010ff */
[----:B------:R-:W1:Y:S01]  /*9870*/  MUFU.EX2 R108, R108 ;  /* 0x0000006c006c7308 */ /* 0x000e620000000800 */
[C---:B--2---:R-:W-:Y:S01]  /*9880*/  FADD.FTZ R25, R33.reuse, R24 ;  /* 0x0000001821197221 */ /* 0x044fe20000010000 */
[----:B------:R-:W-:-:S06]  /*9890*/  F2FP.BF16.F32.PACK_AB R168, R33, R104 ;  /* 0x0000006821a8723e */ /* 0x000fcc00000010ff */
[----:B------:R-:W2:Y:S01]  /*98a0*/  MUFU.EX2 R167, R64 ;  /* 0x0000004000a77308 */ /* 0x000ea20000000800 */
[----:B0-----:R-:W-:-:S07]  /*98b0*/  FADD.FTZ R14, R62, R13 ;  /* 0x0000000d3e0e7221 */ /* 0x001fce0000010000 */
        /* <DEDUP_REMOVED lines=11> */
[----:B--2---:R-:W-:Y:S01]  /*9970*/  FADD.FTZ R14, R70, R25 ;  /* 0x00000019460e7221 */ /* 0x004fe20000010000 */
[C---:B0-----:R-:W-:Y:S01]  /*9980*/  FADD.FTZ R13, R35.reuse, R24 ;  /* 0x00000018230d7221 */ /* 0x041fe20000010000 */
[----:B------:R-:W-:Y:S02]  /*9990*/  F2FP.BF16.F32.PACK_AB R170, R35, R108 ;  /* 0x0000006c23aa723e */ /* 0x000fe400000010ff */
[C---:B-1----:R-:W-:Y:S01]  /*99a0*/  FADD.FTZ R14, R49.reuse, R14 ;  /* 0x0000000e310e7221 */ /* 0x042fe20000010000 */
[----:B------:R-:W-:Y:S01]  /*99b0*/  F2FP.BF16.F32.PACK_AB R171, R49, R70 ;  /* 0x0000004631ab723e */ /* 0x000fe200000010ff */
[----:B---3--:R-:W-:Y:S06]  /*99c0*/  @!P0 BRA `(.L_x_713) ;  /* 0x0000000000048947 */ /* 0x008fec0003800000 */
[----:B------:R-:W-:Y:S01]  /*99d0*/  BPT.TRAP 0x1 ;  /* 0x000000040000795c */ /* 0x000fe20000300000 */
.L_x_713:
[----:B------:R0:W1:Y:S01]  /*99e0*/  SYNCS.PHASECHK.TRANS64.TRYWAIT P2, [R20+URZ+0x22850], R15 ;  /* 0x0228500f140075a7 */ /* 0x000062000804017f */
[----:B------:R-:W-:Y:S05]  /*99f0*/  @!P0 BRA `(.L_x_714) ;  /* 0x0000000000048947 */ /* 0x000fea0003800000 */
[----:B------:R-:W-:Y:S01]  /*9a00*/  BPT.TRAP 0x1 ;  /* 0x000000040000795c */ /* 0x000fe20000300000 */
.L_x_714:
[----:B------:R-:W-:Y:S04]  /*9a10*/  BSSY B0, `(.L_x_715) ;  /* 0x0000004000007945 */ /* 0x000fe80003800000 */
[----:B-1----:R-:W-:Y:S05]  /*9a20*/  @P2 BRA `(.L_x_716) ;  /* 0x0000000000082947 */ /* 0x002fea0003800000 */
[----:B------:R-:W1:Y:S02]  /*9a30*/  SYNCS.PHASECHK.TRANS64.TRYWAIT P2, [R20+URZ+0x22850], R15 ;  /* 0x0228500f140075a7 */ /* 0x000e64000804017f */
[----:B-1----:R-:W-:Y:S05]  /*9a40*/  @!P2 BRA `(.L_x_717) ;  /* 0x000000d4008ca947 */ /* 0x002fea0003800000 */
.L_x_716:
[----:B------:R-:W-:Y:S05]  /*9a50*/  BSYNC B0 ;  /* 0x0000000000007941 */ /* 0x000fea0003800000 */
.L_x_715:
[----:B------:R-:W-:Y:S05]  /*9a60*/  WARPSYNC.ALL ;  /* 0x0000000000007948 */ /* 0x000fea0003800000 */
[----:B01----:R-:W-:Y:S01]  /*9a70*/  VIADD R15, R18, 0x400 ;  /* 0x00000400120f7836 */ /* 0x003fe20000000000 */
[----:B------:R0:W-:Y:S01]  /*9a80*/  BAR.SYNC.DEFER_BLOCKING R21, 0x100 ;  /* 0x000400150000751d */ /* 0x0001e20000010000 */
[----:B------:R-:W-:Y:S01]  /*9a90*/  IMAD.MOV.U32 R179, RZ, RZ, 0x40000040 ;  /* 0x40000040ffb37424 */ /* 0x000fe200078e00ff */
[----:B------:R-:W-:Y:S01]  /*9aa0*/  ISETP.GE.AND P2, PT, R172, 0x61, PT ;  /* 0x00000061ac00780c */ /* 0x000fe20003f46270 */
[----:B------:R-:W-:Y:S01]  /*9ab0*/  IMAD.MOV.U32 R181, RZ, RZ, 0x40000040 ;  /* 0x40000040ffb57424 */ /* 0x000fe200078e00ff */
[----:B------:R-:W-:Y:S01]  /*9ac0*/  SHF.R.U32.HI R15, RZ, 0x4, R15 ;  /* 0x00000004ff0f7819 */ /* 0x000fe2000001160f */
[----:B------:R-:W-:Y:S01]  /*9ad0*/  @!P1 VIADD R20, R20, 0x22860 ;  /* 0x0002286014149836 */ /* 0x000fe20000000000 */
[----:B------:R-:W-:Y:S01]  /*9ae0*/  R2UR UR7, R179 ;  /* 0x00000000b30772ca */ /* 0x000fe200000e0000 */
[----:B------:R-:W-:Y:S01]  /*9af0*/  IMAD.MOV.U32 R179, RZ, RZ, 0x40000040 ;  /* 0x40000040ffb37424 */ /* 0x000fe200078e00ff */
[----:B------:R-:W-:Y:S01]  /*9b00*/  LOP3.LUT R15, R15, 0x3fff, RZ, 0xc0, !PT ;  /* 0x00003fff0f0f7812 */ /* 0x000fe200078ec0ff */
[----:B------:R-:W-:Y:S01]  /*9b10*/  ULDC UR42, c[0x0][0x988] ;  /* 0x00026200002a7ab9 */ /* 0x000fe20000000800 */
[----:B------:R-:W-:-:S02]  /*9b20*/  @!P1 PRMT R20, RZ, 0x654, R20 ;  /* 0x00000654ff149816 */ /* 0x000fc40000000014 */
[----:B------:R-:W-:-:S05]  /*9b30*/  LOP3.LUT R15, R15, 0x3000000, RZ, 0xfc, !PT ;  /* 0x030000000f0f7812 */ /* 0x000fca00078efcff */
[----:B------:R-:W-:-:S04]  /*9b40*/  IMAD R178, R200, 0xc00, R15 ;  /* 0x00000c00c8b27824 */ /* 0x000fc800078e020f */
[C---:B------:R-:W-:Y:S01]  /*9b50*/  VIADD R180, R178.reuse, 0x80 ;  /* 0x00000080b2b47836 */ /* 0x040fe20000000000 */
[----:B------:R-:W-:Y:S01]  /*9b60*/  R2UR UR6, R178 ;  /* 0x00000000b20672ca */ /* 0x000fe200000e0000 */
[----:B------:R-:W-:-:S12]  /*9b70*/  WARPGROUP.ARRIVE ;  /* 0x00000000000079c5 */ /* 0x000fd80000000000 */
[----:B------:R-:W-:Y:S01]  /*9b80*/  HGMMA.64x256x16.F32.BF16 R24, R204, gdesc[UR4].tnspB, RZ, !UPT, gsb0 ;  /* 0x43e00004cc187df0 */ /* 0x000fe2000c0018ff */
[----:B------:R-:W-:Y:S02]  /*9b90*/  R2UR UR6, R180 ;  /* 0x00000000b40672ca */ /* 0x000fe400000e0000 */
[----:B------:R-:W-:Y:S01]  /*9ba0*/  R2UR UR7, R181 ;  /* 0x00000000b50772ca */ /* 0x000fe200000e0000 */
[----:B------:R-:W-:Y:S02]  /*9bb0*/  WARPGROUP.DEPBAR.LE gsb0, 0x0 ;  /* 0x00008000000079c5 */ /* 0x000fe40000010000 */
[----:B------:R-:W-:-:S15]  /*9bc0*/  WARPGROUP.ARRIVE ;  /* 0x00000000000079c5 */ /* 0x000fde0000000000 */
[----:B------:R-:W-:-:S07]  /*9bd0*/  NOP ;  /* 0x0000000000007918 */ /* 0x000fce0000000000 */
[----:B------:R-:W-:Y:S03]  /*9be0*/  HGMMA.64x256x16.F32.BF16 R24, R152, gdesc[UR4].tnspB, R24, gsb0 ;  /* 0x43e0000498187df0 */ /* 0x000fe60008001818 */
[----:B------:R-:W-:Y:S02]  /*9bf0*/  WARPGROUP.DEPBAR.LE gsb0, 0x0 ;  /* 0x00008000000079c5 */ /* 0x000fe40000010000 */
[----:B------:R-:W-:Y:S01]  /*9c00*/  VIADD R152, R178, 0x100 ;  /* 0x00000100b2987836 */ /* 0x000fe20000000000 */
[----:B------:R-:W-:Y:S01]  /*9c10*/  WARPGROUP.ARRIVE ;  /* 0x00000000000079c5 */ /* 0x000fe20000000000 */
[----:B------:R-:W-:-:S03]  /*9c20*/  IMAD.MOV.U32 R153, RZ, RZ, 0x40000040 ;  /* 0x40000040ff997424 */ /* 0x000fc600078e00ff */
[----:B------:R-:W-:Y:S01]  /*9c30*/  R2UR UR6, R152 ;  /* 0x00000000980672ca */ /* 0x000fe200000e0000 */
[----:B------:R-:W-:Y:S01]  /*9c40*/  VIADD R152, R178, 0x180 ;  /* 0x00000180b2987836 */ /* 0x000fe20000000000 */
[----:B------:R-:W-:Y:S01]  /*9c50*/  R2UR UR7, R153 ;  /* 0x00000000990772ca */ /* 0x000fe200000e0000 */
[----:B------:R-:W-:-:S15]  /*9c60*/  IMAD.MOV.U32 R153, RZ, RZ, 0x40000040 ;  /* 0x40000040ff997424 */ /* 0x000fde00078e00ff */
[----:B------:R-:W-:Y:S01]  /*9c70*/  HGMMA.64x256x16.F32.BF16 R24, R156, gdesc[UR4].tnspB, R24, gsb0 ;  /* 0x43e000049c187df0 */ /* 0x000fe20008001818 */
[----:B------:R-:W-:Y:S01]  /*9c80*/  R2UR UR6, R152 ;  /* 0x00000000980672ca */ /* 0x000fe200000e0000 */
[C---:B------:R-:W-:Y:S01]  /*9c90*/  VIADD R152, R178.reuse, 0x200 ;  /* 0x00000200b2987836 */ /* 0x040fe20000000000 */
[----:B------:R-:W-:Y:S01]  /*9ca0*/  R2UR UR7, R153 ;  /* 0x00000000990772ca */ /* 0x000fe200000e0000 */
[----:B------:R-:W-:Y:S02]  /*9cb0*/  IMAD.MOV.U32 R153, RZ, RZ, 0x40000040 ;  /* 0x40000040ff997424 */ /* 0x000fe400078e00ff */
[----:B------:R-:W-:Y:S01]  /*9cc0*/  VIADD R178, R178, 0x280 ;  /* 0x00000280b2b27836 */ /* 0x000fe20000000000 */
[----:B------:R-:W-:Y:S02]  /*9cd0*/  WARPGROUP.DEPBAR.LE gsb0, 0x0 ;  /* 0x00008000000079c5 */ /* 0x000fe40000010000 */
[----:B------:R-:W-:-:S15]  /*9ce0*/  WARPGROUP.ARRIVE ;  /* 0x00000000000079c5 */ /* 0x000fde0000000000 */
[----:B------:R-:W-:-:S04]  /*9cf0*/  NOP ;  /* 0x0000000000007918 */ /* 0x000fc80000000000 */
[----:B------:R-:W-:Y:S01]  /*9d00*/  HGMMA.64x256x16.F32.BF16 R24, R160, gdesc[UR4].tnspB, R24, gsb0 ;  /* 0x43e00004a0187df0 */ /* 0x000fe20008001818 */
[----:B------:R-:W-:Y:S02]  /*9d10*/  R2UR UR6, R152 ;  /* 0x00000000980672ca */ /* 0x000fe400000e0000 */
[----:B------:R-:W-:Y:S01]  /*9d20*/  R2UR UR7, R153 ;  /* 0x00000000990772ca */ /* 0x000fe200000e0000 */
[----:B------:R-:W-:Y:S02]  /*9d30*/  WARPGROUP.DEPBAR.LE gsb0, 0x0 ;  /* 0x00008000000079c5 */ /* 0x000fe40000010000 */
[----:B------:R-:W-:-:S15]  /*9d40*/  WARPGROUP.ARRIVE ;  /* 0x00000000000079c5 */ /* 0x000fde0000000000 */
[----:B------:R-:W-:-:S07]  /*9d50*/  NOP ;  /* 0x0000000000007918 */ /* 0x000fce0000000000 */
[----:B------:R-:W-:Y:S01]  /*9d60*/  HGMMA.64x256x16.F32.BF16 R24, R164, gdesc[UR4].tnspB, R24, gsb0 ;  /* 0x43e00004a4187df0 */ /* 0x000fe20008001818 */
[----:B------:R-:W-:Y:S02]  /*9d70*/  R2UR UR6, R178 ;  /* 0x00000000b20672ca */ /* 0x000fe400000e0000 */
[----:B------:R-:W-:Y:S01]  /*9d80*/  R2UR UR7, R179 ;  /* 0x00000000b30772ca */ /* 0x000fe200000e0000 */
[----:B------:R-:W-:Y:S02]  /*9d90*/  WARPGROUP.DEPBAR.LE gsb0, 0x0 ;  /* 0x00008000000079c5 */ /* 0x000fe40000010000 */
[----:B------:R-:W-:-:S15]  /*9da0*/  WARPGROUP.ARRIVE ;  /* 0x00000000000079c5 */ /* 0x000fde0000000000 */
[----:B------:R-:W-:-:S07]  /*9db0*/  NOP ;  /* 0x0000000000007918 */ /* 0x000fce0000000000 */
[----:B------:R-:W-:Y:S03]  /*9dc0*/  HGMMA.64x256x16.F32.BF16 R24, R168, gdesc[UR4].tnspB, R24, gsb0 ;  /* 0x43e00004a8187df0 */ /* 0x000fe60008001818 */
[----:B------:R-:W-:Y:S02]  /*9dd0*/  WARPGROUP.DEPBAR.LE gsb0, 0x0 ;  /* 0x00008000000079c5 */ /* 0x000fe40000010000 */
[----:B------:R0:W-:Y:S01]  /*9de0*/  @!P1 SYNCS.ARRIVE.TRANS64.RED.A1T0 RZ, [R20+URZ], RZ ;  /* 0x000000ff14ff99a7 */ /* 0x0001e2000810043f */
[----:B------:R-:W-:Y:S05]  /*9df0*/  @!P2 BRA `(.L_x_718) ;  /* 0x0000001c00b4a947 */ /* 0x000fea0003800000 */
[----:B0-----:R-:W-:Y:S02]  /*9e00*/  VIADD R20, R173, 0xfffffffe ;  /* 0xfffffffead147836 */ /* 0x001fe40000000000 */
[----:B------:R-:W-:Y:S02]  /*9e10*/  IMAD.MOV.U32 R205, RZ, RZ, R176 ;  /* 0x000000ffffcd7224 */ /* 0x000fe400078e00b0 */
[----:B------:R-:W-:-:S07]  /*9e20*/  IMAD.MOV.U32 R206, RZ, RZ, R12 ;  /* 0x000000ffffce7224 */ /* 0x000fce00078e000c */
.L_x_728:
[----:B------:R-:W-:Y:S01]  /*9e30*/  VIADD R200, R200, 0x1 ;  /* 0x00000001c8c87836 */ /* 0x000fe20000000000 */
[----:B------:R-:W-:Y:S05]  /*9e40*/  YIELD ;  /* 0x0000000000007946 */ /* 0x000fea0003800000 */
[----:B------:R-:W-:Y:S02]  /*9e50*/  ISETP.NE.AND P3, PT, R200, 0x2, PT ;  /* 0x00000002c800780c */ /* 0x000fe40003f65270 */
[C---:B------:R-:W-:Y:S01]  /*9e60*/  ISETP.GT.AND P2, PT, R20.reuse, RZ, PT ;  /* 0x000000ff1400720c */ /* 0x040fe20003f44270 */
[----:B------:R-:W-:Y:S01]  /*9e70*/  VIADD R20, R20, 0xffffffff ;  /* 0xffffffff14147836 */ /* 0x000fe20000000000 */
[----:B------:R-:W-:-:S02]  /*9e80*/  SEL R3, RZ, 0x1, P3 ;  /* 0x00000001ff037807 */ /* 0x000fc40001800000 */
[----:B------:R-:W-:Y:S02]  /*9e90*/  SEL R200, R200, RZ, P3 ;  /* 0x000000ffc8c87207 */ /* 0x000fe40001800000 */
[----:B------:R-:W-:Y:S01]  /*9ea0*/  LOP3.LUT R208, R208, R3, RZ, 0x3c, !PT ;  /* 0x00000003d0d07212 */ /* 0x000fe200078e3cff */
[----:B-1----:R-:W-:Y:S06]  /*9eb0*/  @!P0 BRA `(.L_x_719) ;  /* 0x0000000000048947 */ /* 0x002fec0003800000 */
[----:B------:R-:W-:Y:S01]  /*9ec0*/  BPT.TRAP 0x1 ;  /* 0x000000040000795c */ /* 0x000fe20000300000 */
.L_x_719:
[----:B------:R-:W-:Y:S01]  /*9ed0*/  IMAD R21, R200, 0x8, R18 ;  /* 0x00000008c8157824 */ /* 0x000fe200078e0212 */
[----:B------:R-:W-:-:S04]  /*9ee0*/  SHF.L.U32 R217, R208, 0x1f, RZ ;  /* 0x0000001fd0d97819 */ /* 0x000fc800000006ff */
[----:B------:R0:W1:Y:S01]  /*9ef0*/  SYNCS.PHASECHK.TRANS64.TRYWAIT P3, [R21+URZ+0x22830], R217 ;  /* 0x022830d9150075a7 */ /* 0x000062000806017f */
[----:B------:R-:W-:Y:S05]  /*9f00*/  @!P0 BRA `(.L_x_720) ;  /* 0x0000000000048947 */ /* 0x000fea0003800000 */
[----:B------:R-:W-:Y:S01]  /*9f10*/  BPT.TRAP 0x1 ;  /* 0x000000040000795c */ /* 0x000fe20000300000 */
.L_x_720:
[----:B------:R-:W-:Y:S02]  /*9f20*/  IMAD R156, R200, 0x300, R0 ;  /* 0x00000300c89c7824 */ /* 0x000fe400078e0200 */
[----:B------:R-:W-:Y:S01]  /*9f30*/  IMAD.MOV.U32 R157, RZ, RZ, 0x40000040 ;  /* 0x40000040ff9d7424 */ /* 0x000fe200078e00ff */
[----:B-1----:R-:W-:Y:S06]  /*9f40*/  @P3 BRA `(.L_x_721) ;  /* 0x0000000000083947 */ /* 0x002fec0003800000 */
[----:B------:R-:W1:Y:S02]  /*9f50*/  SYNCS.PHASECHK.TRANS64.TRYWAIT P3, [R21+URZ+0x22830], R217 ;  /* 0x022830d9150075a7 */ /* 0x000e64000806017f */
[----:B-1----:R-:W-:Y:S05]  /*9f60*/  @!P3 BRA `(.L_x_722) ;  /* 0x000000d00058b947 */ /* 0x002fea0003800000 */
.L_x_721:
[----:B------:R-:W-:Y:S05]  /*9f70*/  WARPSYNC.ALL ;  /* 0x0000000000007948 */ /* 0x000fea0003800000 */
[C---:B------:R-:W-:Y:S01]  /*9f80*/  R2UR UR6, R156.reuse ;  /* 0x000000009c0672ca */ /* 0x040fe200000e0000 */
[C---:B------:R-:W-:Y:S01]  /*9f90*/  VIADD R154, R156.reuse, 0x2 ;  /* 0x000000029c9a7836 */ /* 0x040fe20000000000 */
[----:B------:R-:W-:Y:S01]  /*9fa0*/  R2UR UR7, R157 ;  /* 0x000000009d0772ca */ /* 0x000fe200000e0000 */
[----:B------:R-:W-:Y:S01]  /*9fb0*/  VIADD R152, R156, 0x4 ;  /* 0x000000049c987836 */ /* 0x000fe20000000000 */
[----:B------:R-:W-:Y:S01]  /*9fc0*/  R2UR UR4, R4 ;  /* 0x00000000040472ca */ /* 0x000fe200000e0000 */
[----:B------:R-:W-:Y:S01]  /*9fd0*/  VIADD R156, R156, 0x6 ;  /* 0x000000069c9c7836 */ /* 0x000fe20000000000 */
[----:B------:R-:W-:Y:S01]  /*9fe0*/  R2UR UR5, R5 ;  /* 0x00000000050572ca */ /* 0x000fe200000e0000 */
[----:B------:R-:W-:Y:S01]  /*9ff0*/  IMAD.MOV.U32 R155, RZ, RZ, 0x40000040 ;  /* 0x40000040ff9b7424 */ /* 0x000fe200078e00ff */
[----:B------:R-:W-:Y:S01]  /*a000*/  R2UR UR10, R154 ;  /* 0x000000009a0a72ca */ /* 0x000fe200000e0000 */
[----:B------:R-:W-:Y:S01]  /*a010*/  IMAD.MOV.U32 R153, RZ, RZ, 0x40000040 ;  /* 0x40000040ff997424 */ /* 0x000fe200078e00ff */
[----:B------:R-:W-:Y:S01]  /*a020*/  R2UR UR14, R152 ;  /* 0x00000000980e72ca */ /* 0x000fe200000e0000 */
[----:B------:R-:W-:Y:S01]  /*a030*/  IMAD.MOV.U32 R157, RZ, RZ, 0x40000040 ;  /* 0x40000040ff9d7424 */ /* 0x000fe200078e00ff */
[----:B------:R-:W-:-:S02]  /*a040*/  R2UR UR11, R155 ;  /* 0x000000009b0b72ca */ /* 0x000fc400000e0000 */
[----:B------:R-:W-:Y:S02]  /*a050*/  R2UR UR15, R153 ;  /* 0x00000000990f72ca */ /* 0x000fe400000e0000 */
[----:B------:R-:W-:Y:S02]  /*a060*/  R2UR UR18, R156 ;  /* 0x000000009c1272ca */ /* 0x000fe400000e0000 */
[----:B------:R-:W-:Y:S02]  /*a070*/  R2UR UR19, R157 ;  /* 0x000000009d1372ca */ /* 0x000fe400000e0000 */
[----:B------:R-:W-:Y:S01]  /*a080*/  WARPGROUP.ARRIVE ;  /* 0x00000000000079c5 */ /* 0x000fe20000000000 */
[----:B------:R-:W-:Y:S02]  /*a090*/  R2UR UR8, R10 ;  /* 0x000000000a0872ca */ /* 0x000fe400000e0000 */
[----:B------:R-:W-:Y:S02]  /*a0a0*/  R2UR UR9, R11 ;  /* 0x000000000b0972ca */ /* 0x000fe400000e0000 */
[----:B------:R-:W-:Y:S01]  /*a0b0*/  R2UR UR12, R8 ;  /* 0x00000000080c72ca */ /* 0x000fe200000e0000 */
[----:B------:R-:W-:Y:S01]  /*a0c0*/  HGMMA.64x96x16.F32.BF16 R152, gdesc[UR4], RZ, !UPT, gsb0 ;  /* 0x01600000049879f0 */ /* 0x000fe2000c0018ff */
[----:B------:R-:W-:-:S02]  /*a0d0*/  R2UR UR13, R9 ;  /* 0x00000000090d72ca */ /* 0x000fc400000e0000 */
[----:B------:R-:W-:Y:S02]  /*a0e0*/  R2UR UR16, R6 ;  /* 0x00000000061072ca */ /* 0x000fe400000e0000 */
[----:B------:R-:W-:Y:S01]  /*a0f0*/  R2UR UR17, R7 ;  /* 0x00000000071172ca */ /* 0x000fe200000e0000 */
[----:B------:R-:W-:Y:S02]  /*a100*/  WARPGROUP.DEPBAR.LE gsb0, 0x0 ;  /* 0x00008000000079c5 */ /* 0x000fe40000010000 */
        /* <DEDUP_REMOVED lines=33> */
[----:B------:R-:W2:Y:S02]  /*a320*/  SHFL.BFLY PT, R12, R3, 0x2, 0x1f ;  /* 0x0c401f00030c7f89 */ /* 0x000ea400000e0000 */
[----:B--2---:R-:W-:-:S05]  /*a330*/  FMNMX.FTZ R12, R3, R12, !PT ;  /* 0x0000000c030c7209 */ /* 0x004fca0007810000 */
[----:B------:R-:W2:Y:S02]  /*a340*/  SHFL.BFLY PT, R3, R12, 0x1, 0x1f ;  /* 0x0c201f000c037f89 */ /* 0x000ea400000e0000 */
[----:B--2---:R-:W-:Y:S01]  /*a350*/  FMNMX.FTZ R12, R12, R3, !PT ;  /* 0x000000030c0c7209 */ /* 0x004fe20007810000 */
[----:B------:R-:W-:-:S04]  /*a360*/  IMAD.U32 R3, RZ, RZ, UR42 ;  /* 0x0000002aff037e24 */ /* 0x000fc8000f8e00ff */
[C---:B------:R-:W-:Y:S01]  /*a370*/  FMUL.FTZ R204, R12.reuse, R3 ;  /* 0x000000030ccc7220 */ /* 0x040fe20000410000 */
[----:B------:R-:W-:-:S03]  /*a380*/  FADD.FTZ R206, -R12, R206 ;  /* 0x000000ce0cce7221 */ /* 0x000fc60000010100 */
[-CC-:B------:R-:W-:Y:S01]  /*a390*/  FFMA.FTZ R152, R152, R3.reuse, -R204.reuse ;  /* 0x0000000398987223 */ /* 0x180fe200000108cc */
[-CC-:B------:R-:W-:Y:S01]  /*a3a0*/  FFMA.FTZ R153, R153, R3.reuse, -R204.reuse ;  /* 0x0000000399997223 */ /* 0x180fe200000108cc */
[-C--:B------:R-:W-:Y:S01]  /*a3b0*/  FMUL.FTZ R206, R206, R3.reuse ;  /* 0x00000003cece7220 */ /* 0x080fe20000410000 */
        /* <DEDUP_REMOVED lines=11> */
[----:B------:R-:W2:Y:S01]  /*a470*/  MUFU.EX2 R206, R206 ;  /* 0x000000ce00ce7308 */ /* 0x000ea20000000800 */
[-CC-:B------:R-:W-:Y:S01]  /*a480*/  FFMA.FTZ R176, R176, R3.reuse, -R204.reuse ;  /* 0x00000003b0b07223 */ /* 0x180fe200000108cc */
[-CC-:B------:R-:W-:Y:S01]  /*a490*/  FFMA.FTZ R177, R177, R3.reuse, -R204.reuse ;  /* 0x00000003b1b17223 */ /* 0x180fe200000108cc */
[-CC-:B------:R-:W-:Y:S01]  /*a4a0*/  FFMA.FTZ R180, R180, R3.reuse, -R204.reuse ;  /* 0x00000003b4b47223 */ /* 0x180fe200000108cc */
[-CC-:B------:R-:W-:Y:S01]  /*a4b0*/  FFMA.FTZ R181, R181, R3.reuse, -R204.reuse ;  /* 0x00000003b5b57223 */ /* 0x180fe200000108cc */
[-CC-:B------:R-:W-:Y:S01]  /*a4c0*/  FFMA.FTZ R184, R184, R3.reuse, -R204.reuse ;  /* 0x00000003b8b87223 */ /* 0x180fe200000108cc */
[-CC-:B------:R-:W-:Y:S01]  /*a4d0*/  FFMA.FTZ R185, R185, R3.reuse, -R204.reuse ;  /* 0x00000003b9b97223 */ /* 0x180fe200000108cc */
[-CC-:B------:R-:W-:Y:S01]  /*a4e0*/  FFMA.FTZ R188, R188, R3.reuse, -R204.reuse ;  /* 0x00000003bcbc7223 */ /* 0x180fe200000108cc */
[----:B------:R-:W3:Y:S01]  /*a4f0*/  MUFU.EX2 R153, R153 ;  /* 0x0000009900997308 */ /* 0x000ee20000000800 */
[-CC-:B------:R-:W-:Y:S01]  /*a500*/  FFMA.FTZ R189, R189, R3.reuse, -R204.reuse ;  /* 0x00000003bdbd7223 */ /* 0x180fe200000108cc */
[-CC-:B------:R-:W-:Y:S01]  /*a510*/  FFMA.FTZ R192, R192, R3.reuse, -R204.reuse ;  /* 0x00000003c0c07223 */ /* 0x180fe200000108cc */
[-CC-:B------:R-:W-:Y:S01]  /*a520*/  FFMA.FTZ R193, R193, R3.reuse, -R204.reuse ;  /* 0x00000003c1c17223 */ /* 0x180fe200000108cc */
[-CC-:B------:R-:W-:Y:S01]  /*a530*/  FFMA.FTZ R196, R196, R3.reuse, -R204.reuse ;  /* 0x00000003c4c47223 */ /* 0x180fe200000108cc */
[----:B------:R-:W-:-:S03]  /*a540*/  FFMA.FTZ R197, R197, R3, -R204 ;  /* 0x00000003c5c57223 */ /* 0x000fc600000108cc */
[----:B------:R-:W4:Y:S01]  /*a550*/  MUFU.EX2 R156, R156 ;  /* 0x0000009c009c7308 */ /* 0x000f220000000800 */
[----:B--2---:R-:W-:Y:S01]  /*a560*/  FFMA.FTZ R13, R206, R13, R152 ;  /* 0x0000000dce0d7223 */ /* 0x004fe20000010098 */
[-C--:B------:R-:W-:Y:S01]  /*a570*/  FMUL.FTZ R24, R24, R206.reuse ;  /* 0x000000ce18187220 */ /* 0x080fe20000410000 */
[-C--:B------:R-:W-:Y:S01]  /*a580*/  FMUL.FTZ R25, R25, R206.reuse ;  /* 0x000000ce19197220 */ /* 0x080fe20000410000 */
[-C--:B------:R-:W-:Y:S01]  /*a590*/  FMUL.FTZ R28, R28, R206.reuse ;  /* 0x000000ce1c1c7220 */ /* 0x080fe20000410000 */
[-C--:B------:R-:W-:Y:S01]  /*a5a0*/  FMUL.FTZ R29, R29, R206.reuse ;  /* 0x000000ce1d1d7220 */ /* 0x080fe20000410000 */
[-C--:B------:R-:W-:Y:S01]  /*a5b0*/  FMUL.FTZ R32, R32, R206.reuse ;  /* 0x000000ce20207220 */ /* 0x080fe20000410000 */
[----:B------:R-:W-:Y:S01]  /*a5c0*/  FMUL.FTZ R33, R33, R206 ;  /* 0x000000ce21217220 */ /* 0x000fe20000410000 */
[----:B------:R-:W2:Y:S01]  /*a5d0*/  MUFU.EX2 R157, R157 ;  /* 0x0000009d009d7308 */ /* 0x000ea20000000800 */
[C---:B---3--:R-:W-:Y:S01]  /*a5e0*/  F2FP.BF16.F32.PACK_AB R204, R153.reuse, R152 ;  /* 0x0000009899cc723e */ /* 0x048fe200000010ff */
[----:B------:R-:W-:Y:S01]  /*a5f0*/  FADD.FTZ R13, R153, R13 ;  /* 0x0000000d990d7221 */ /* 0x000fe20000010000 */
[----:B------:R-:W-:Y:S01]  /*a600*/  FMNMX.FTZ R152, R154, R205, !PT ;  /* 0x000000cd9a987209 */ /* 0x000fe20007810000 */
[-C--:B------:R-:W-:Y:S01]  /*a610*/  FMUL.FTZ R36, R36, R206.reuse ;  /* 0x000000ce24247220 */ /* 0x080fe20000410000 */
[-C--:B------:R-:W-:Y:S01]  /*a620*/  FMUL.FTZ R37, R37, R206.reuse ;  /* 0x000000ce25257220 */ /* 0x080fe20000410000 */
[----:B------:R-:W-:Y:S01]  /*a630*/  FMUL.FTZ R40, R40, R206 ;  /* 0x000000ce28287220 */ /* 0x000fe20000410000 */
        /* <DEDUP_REMOVED lines=73> */
[----:B------:R-:W-:Y:S01]  /*aad0*/  FMUL.FTZ R149, R149, R206 ;  /* 0x000000ce95957220 */ /* 0x000fe20000410000 */
[----:B----4-:R-:W-:Y:S01]  /*aae0*/  FADD.FTZ R13, R156, R13 ;  /* 0x0000000d9c0d7221 */ /* 0x010fe20000010000 */
[C---:B--2---:R-:W-:Y:S01]  /*aaf0*/  F2FP.BF16.F32.PACK_AB R206, R157.reuse, R156 ;  /* 0x0000009c9dce723e */ /* 0x044fe200000010ff */
[----:B------:R-:W-:Y:S01]  /*ab00*/  MUFU.EX2 R161, R161 ;  /* 0x000000a100a17308 */ /* 0x000fe20000000800 */
[----:B------:R-:W-:Y:S01]  /*ab10*/  FMNMX.FTZ R152, R194, R152, !PT ;  /* 0x00000098c2987209 */ /* 0x000fe20007810000 */
[----:B------:R-:W-:-:S03]  /*ab20*/  FADD.FTZ R13, R157, R13 ;  /* 0x0000000d9d0d7221 */ /* 0x000fc60000010000 */
[----:B------:R-:W-:-:S03]  /*ab30*/  FMNMX.FTZ R152, R195, R152, !PT ;  /* 0x00000098c3987209 */ /* 0x000fc60007810000 */
[----:B------:R-:W-:Y:S01]  /*ab40*/  MUFU.EX2 R164, R164 ;  /* 0x000000a400a47308 */ /* 0x000fe20000000800 */
[----:B------:R-:W-:-:S04]  /*ab50*/  FMNMX.FTZ R152, R198, R152, !PT ;  /* 0x00000098c6987209 */ /* 0x000fc80007810000 */
[----:B------:R-:W-:-:S03]  /*ab60*/  FMNMX.FTZ R153, R199, R152, !PT ;  /* 0x00000098c7997209 */ /* 0x000fc60007810000 */
[----:B------:R-:W2:Y:S02]  /*ab70*/  MUFU.EX2 R152, R160 ;  /* 0x000000a000987308 */ /* 0x000ea40000000800 */
[----:B------:R-:W3:Y:S06]  /*ab80*/  SHFL.BFLY PT, R156, R153, 0x2, 0x1f ;  /* 0x0c401f00999c7f89 */ /* 0x000eec00000e0000 */
[----:B------:R-:W-:Y:S08]  /*ab90*/  MUFU.EX2 R160, R176 ;  /* 0x000000b000a07308 */ /* 0x000ff00000000800 */
[----:B------:R-:W4:Y:S01]  /*aba0*/  MUFU.EX2 R165, R165 ;  /* 0x000000a500a57308 */ /* 0x000f220000000800 */
[----:B--2---:R-:W-:Y:S01]  /*abb0*/  FADD.FTZ R13, R152, R13 ;  /* 0x0000000d980d7221 */ /* 0x004fe20000010000 */
[----:B------:R-:W-:-:S03]  /*abc0*/  F2FP.BF16.F32.PACK_AB R152, R161, R152 ;  /* 0x00000098a198723e */ /* 0x000fc600000010ff */
[----:B------:R-:W-:-:S03]  /*abd0*/  FADD.FTZ R13, R161, R13 ;  /* 0x0000000da10d7221 */ /* 0x000fc60000010000 */
[----:B------:R-:W-:Y:S01]  /*abe0*/  MUFU.EX2 R169, R169 ;  /* 0x000000a900a97308 */ /* 0x000fe20000000800 */
[----:B------:R-:W-:Y:S01]  /*abf0*/  FADD.FTZ R13, R164, R13 ;  /* 0x0000000da40d7221 */ /* 0x000fe20000010000 */
[----:B---3--:R-:W-:-:S05]  /*ac00*/  FMNMX.FTZ R153, R153, R156, !PT ;  /* 0x0000009c99997209 */ /* 0x008fca0007810000 */
[----:B------:R-:W2:Y:S01]  /*ac10*/  SHFL.BFLY PT, R157, R153, 0x1, 0x1f ;  /* 0x0c201f00999d7f89 */ /* 0x000ea200000e0000 */
[----:B------:R-:W3:Y:S01]  /*ac20*/  MUFU.EX2 R156, R168 ;  /* 0x000000a8009c7308 */ /* 0x000ee20000000800 */
[----:B----4-:R-:W-:-:S07]  /*ac30*/  FADD.FTZ R13, R165, R13 ;  /* 0x0000000da50d7221 */ /* 0x010fce0000010000 */
[----:B------:R-:W4:Y:S08]  /*ac40*/  MUFU.EX2 R172, R172 ;  /* 0x000000ac00ac7308 */ /* 0x000f300000000800 */
[----:B------:R-:W-:Y:S01]  /*ac50*/  MUFU.EX2 R173, R173 ;  /* 0x000000ad00ad7308 */ /* 0x000fe20000000800 */
[----:B---3--:R-:W-:Y:S01]  /*ac60*/  FADD.FTZ R13, R156, R13 ;  /* 0x0000000d9c0d7221 */ /* 0x008fe20000010000 */
[----:B------:R-:W-:-:S03]  /*ac70*/  F2FP.BF16.F32.PACK_AB R156, R169, R156 ;  /* 0x0000009ca99c723e */ /* 0x000fc600000010ff */
[----:B------:R-:W-:Y:S01]  /*ac80*/  FADD.FTZ R13, R169, R13 ;  /* 0x0000000da90d7221 */ /* 0x000fe20000010000 */
[----:B--2---:R-:W-:Y:S02]  /*ac90*/  FMNMX.FTZ R176, R153, R157, !PT ;  /* 0x0000009d99b07209 */ /* 0x004fe40007810000 */
[----:B------:R2:W-:Y:S01]  /*aca0*/  MUFU.EX2 R168, R192 ;  /* 0x000000c000a87308 */ /* 0x0005e20000000800 */
[----:B----4-:R-:W-:Y:S02]  /*acb0*/  FADD.FTZ R13, R172, R13 ;  /* 0x0000000dac0d7221 */ /* 0x010fe40000010000 */
[C---:B------:R-:W-:Y:S01]  /*acc0*/  FADD.FTZ R153, -R176.reuse, R205 ;  /* 0x000000cdb0997221 */ /* 0x040fe20000010100 */
[----:B------:R-:W-:-:S03]  /*acd0*/  FMUL.FTZ R226, R176, R3 ;  /* 0x00000003b0e27220 */ /* 0x000fc60000410000 */
[-C--:B------:R-:W-:Y:S01]  /*ace0*/  FMUL.FTZ R153, R153, R3.reuse ;  /* 0x0000000399997220 */ /* 0x080fe20000410000 */
        /* <DEDUP_REMOVED lines=8> */
[-CC-:B--2---:R-:W-:Y:S01]  /*ad70*/  FFMA.FTZ R192, R175, R3.reuse, -R226.reuse ;  /* 0x00000003afc07223 */ /* 0x184fe200000108e2 */
[-CC-:B------:R-:W-:Y:S01]  /*ad80*/  FFMA.FTZ R166, R166, R3.reuse, -R226.reuse ;  /* 0x00000003a6a67223 */ /* 0x180fe200000108e2 */
[----:B------:R-:W2:Y:S01]  /*ad90*/  S2R R175, SR_TID.X ;  /* 0x0000000000af7919 */ /* 0x000ea20000002100 */
[-CC-:B------:R-:W-:Y:S01]  /*ada0*/  FFMA.FTZ R167, R167, R3.reuse, -R226.reuse ;  /* 0x00000003a7a77223 */ /* 0x180fe200000108e2 */
[----:B------:R-:W3:Y:S01]  /*adb0*/  MUFU.EX2 R153, R153 ;  /* 0x0000009900997308 */ /* 0x000ee20000000800 */
        /* <DEDUP_REMOVED lines=14> */
[----:B------:R-:W-:Y:S01]  /*aea0*/  FFMA.FTZ R199, R199, R3, -R226 ;  /* 0x00000003c7c77223 */ /* 0x000fe200000108e2 */
[----:B------:R5:W0:Y:S01]  /*aeb0*/  MUFU.EX2 R207, R158 ;  /* 0x0000009e00cf7308 */ /* 0x000a220000000800 */
[----:B---3--:R-:W-:Y:S01]  /*aec0*/  FFMA.FTZ R14, R153, R14, R205 ;  /* 0x0000000e990e7223 */ /* 0x008fe200000100cd */
[----:B------:R-:W-:Y:S01]  /*aed0*/  FADD.FTZ R13, R173, R13 ;  /* 0x0000000dad0d7221 */ /* 0x000fe20000010000 */
[----:B------:R-:W-:-:S02]  /*aee0*/  @!P1 VIADD R154, R21, 0x22840 ;  /* 0x00022840159a9836 */ /* 0x000fc40000000000 */
[-C--:B------:R-:W-:Y:S01]  /*aef0*/  FMUL.FTZ R26, R26, R153.reuse ;  /* 0x000000991a1a7220 */ /* 0x080fe20000410000 */
[-C--:B------:R-:W-:Y:S01]  /*af00*/  FMUL.FTZ R27, R27, R153.reuse ;  /* 0x000000991b1b7220 */ /* 0x080fe20000410000 */
[----:B------:R-:W-:Y:S01]  /*af10*/  FADD.FTZ R13, R160, R13 ;  /* 0x0000000da00d7221 */ /* 0x000fe20000010000 */
[-C--:B------:R-:W-:Y:S01]  /*af20*/  FMUL.FTZ R30, R30, R153.reuse ;  /* 0x000000991e1e7220 */ /* 0x080fe20000410000 */
[----:B------:R-:W3:Y:S01]  /*af30*/  MUFU.EX2 R159, R159 ;  /* 0x0000009f009f7308 */ /* 0x000ee20000000800 */
[----:B----4-:R-:W-:Y:S01]  /*af40*/  FADD.FTZ R14, R155, R14 ;  /* 0x0000000e9b0e7221 */ /* 0x010fe20000010000 */
[----:B------:R-:W-:Y:S01]  /*af50*/  @!P1 PRMT R154, RZ, 0x654, R154 ;  /* 0x00000654ff9a9816 */ /* 0x000fe2000000009a */
[-C--:B------:R-:W-:Y:S01]  /*af60*/  FMUL.FTZ R31, R31, R153.reuse ;  /* 0x000000991f1f7220 */ /* 0x080fe20000410000 */
[----:B-----5:R-:W-:Y:S01]  /*af70*/  F2FP.BF16.F32.PACK_AB R158, R173, R172 ;  /* 0x000000acad9e723e */ /* 0x020fe200000010ff */
[-C--:B------:R-:W-:Y:S01]  /*af80*/  FMUL.FTZ R34, R34, R153.reuse ;  /* 0x0000009922227220 */ /* 0x080fe20000410000 */
[----:B--2---:R-:W-:Y:S01]  /*af90*/  SHF.R.U32.HI R175, RZ, 0x7, R175 ;  /* 0x00000007ffaf7819 */ /* 0x004fe200000116af */
[-C--:B------:R-:W-:Y:S01]  /*afa0*/  FMUL.FTZ R35, R35, R153.reuse ;  /* 0x0000009923237220 */ /* 0x080fe20000410000 */
[----:B------:R-:W-:Y:S01]  /*afb0*/  MUFU.EX2 R170, R197 ;  /* 0x000000c500aa7308 */ /* 0x000fe20000000800 */
[----:B0-----:R-:W-:Y:S01]  /*afc0*/  FADD.FTZ R14, R207, R14 ;  /* 0x0000000ecf0e7221 */ /* 0x001fe20000010000 */
[----:B------:R-:W-:Y:S01]  /*afd0*/  IADD3 R175, -R175, 0xb, RZ ;  /* 0x0000000bafaf7810 */ /* 0x000fe20007ffe1ff */
[-C--:B------:R-:W-:Y:S01]  /*afe0*/  FMUL.FTZ R38, R38, R153.reuse ;  /* 0x0000009926267220 */ /* 0x080fe20000410000 */
[-C--:B------:R-:W-:Y:S01]  /*aff0*/  FMUL.FTZ R39, R39, R153.reuse ;  /* 0x0000009927277220 */ /* 0x080fe20000410000 */
[-C--:B------:R-:W-:Y:S01]  /*b000*/  FMUL.FTZ R42, R42, R153.reuse ;  /* 0x000000992a2a7220 */ /* 0x080fe20000410000 */
[-C--:B------:R-:W-:Y:S01]  /*b010*/  FMUL.FTZ R43, R43, R153.reuse ;  /* 0x000000992b2b7220 */ /* 0x080fe20000410000 */
[----:B------:R0:W-:Y:S06]  /*b020*/  BAR.ARV R175, 0x100 ;  /* 0x000400af0000751d */ /* 0x0001ec0000002000 */
[----:B------:R-:W2:Y:S01]  /*b030*/  MUFU.EX2 R197, R162 ;  /* 0x000000a200c57308 */ /* 0x000ea20000000800 */
[----:B---3--:R-:W-:Y:S01]  /*b040*/  FADD.FTZ R14, R159, R14 ;  /* 0x0000000e9f0e7221 */ /* 0x008fe20000010000 */
[----:B------:R3:W-:Y:S01]  /*b050*/  @!P1 SYNCS.ARRIVE.TRANS64.RED.A1T0 RZ, [R154+URZ], RZ ;  /* 0x000000ff9aff99a7 */ /* 0x0007e2000810043f */
[-C--:B------:R-:W-:Y:S01]  /*b060*/  FMUL.FTZ R46, R46, R153.reuse ;  /* 0x000000992e2e7220 */ /* 0x080fe20000410000 */
[-C--:B------:R-:W-:Y:S01]  /*b070*/  FMUL.FTZ R47, R47, R153.reuse ;  /* 0x000000992f2f7220 */ /* 0x080fe20000410000 */
[-C--:B------:R-:W-:Y:S01]  /*b080*/  FMUL.FTZ R50, R50, R153.reuse ;  /* 0x0000009932327220 */ /* 0x080fe20000410000 */
[-C--:B------:R-:W-:Y:S01]  /*b090*/  FMUL.FTZ R51, R51, R153.reuse ;  /* 0x0000009933337220 */ /* 0x080fe20000410000 */
[-C--:B------:R-:W-:Y:S01]  /*b0a0*/  FMUL.FTZ R54, R54, R153.reuse ;  /* 0x0000009936367220 */ /* 0x080fe20000410000 */
[----:B------:R-:W4:Y:S01]  /*b0b0*/  MUFU.EX2 R163, R163 ;  /* 0x000000a300a37308 */ /* 0x000f220000000800 */
[-C--:B------:R-:W-:Y:S01]  /*b0c0*/  FMUL.FTZ R55, R55, R153.reuse ;  /* 0x0000009937377220 */ /* 0x080fe20000410000 */
[----:B---3--:R-:W-:Y:S01]  /*b0d0*/  F2FP.BF16.F32.PACK_AB R154, R165, R164 ;  /* 0x000000a4a59a723e */ /* 0x008fe200000010ff */
[-C--:B------:R-:W-:Y:S01]  /*b0e0*/  FMUL.FTZ R58, R58, R153.reuse ;  /* 0x000000993a3a7220 */ /* 0x080fe20000410000 */
[-C--:B------:R-:W-:Y:S01]  /*b0f0*/  FMUL.FTZ R59, R59, R153.reuse ;  /* 0x000000993b3b7220 */ /* 0x080fe20000410000 */
[-C--:B------:R-:W-:Y:S01]  /*b100*/  FMUL.FTZ R62, R62, R153.reuse ;  /* 0x000000993e3e7220 */ /* 0x080fe20000410000 */
[-C--:B------:R-:W-:Y:S01]  /*b110*/  FMUL.FTZ R63, R63, R153.reuse ;  /* 0x000000993f3f7220 */ /* 0x080fe20000410000 */
[-C--:B------:R-:W-:Y:S01]  /*b120*/  FMUL.FTZ R66, R66, R153.reuse ;  /* 0x0000009942427220 */ /* 0x080fe20000410000 */
[----:B------:R-:W3:Y:S01]  /*b130*/  MUFU.EX2 R177, R177 ;  /* 0x000000b100b17308 */ /* 0x000ee20000000800 */
        /* <DEDUP_REMOVED lines=8> */
[----:B----4-:R-:W-:Y:S01]  /*b1c0*/  FADD.FTZ R169, R163, R14 ;  /* 0x0000000ea3a97221 */ /* 0x010fe20000010000 */
[-C--:B------:R-:W-:Y:S01]  /*b1d0*/  FMUL.FTZ R79, R79, R153.reuse ;  /* 0x000000994f4f7220 */ /* 0x080fe20000410000 */
[-C--:B------:R-:W-:Y:S01]  /*b1e0*/  FMUL.FTZ R82, R82, R153.reuse ;  /* 0x0000009952527220 */ /* 0x080fe20000410000 */
[-C--:B------:R-:W-:Y:S01]  /*b1f0*/  FMUL.FTZ R83, R83, R153.reuse ;  /* 0x0000009953537220 */ /* 0x080fe20000410000 */
[-C--:B------:R-:W-:Y:S01]  /*b200*/  FMUL.FTZ R86, R86, R153.reuse ;  /* 0x0000009956567220 */ /* 0x080fe20000410000 */
[-C--:B------:R-:W-:Y:S01]  /*b210*/  FMUL.FTZ R87, R87, R153.reuse ;  /* 0x0000009957577220 */ /* 0x080fe20000410000 */
[-C--:B------:R-:W-:Y:S01]  /*b220*/  FMUL.FTZ R90, R90, R153.reuse ;  /* 0x000000995a5a7220 */ /* 0x080fe20000410000 */
[----:B------:R-:W4:Y:S01]  /*b230*/  MUFU.EX2 R180, R180 ;  /* 0x000000b400b47308 */ /* 0x000f220000000800 */
        /* <DEDUP_REMOVED lines=41> */
[----:B------:R-:W-:Y:S01]  /*b4d0*/  FMUL.FTZ R151, R151, R153 ;  /* 0x0000009997977220 */ /* 0x000fe20000410000 */
[----:B------:R-:W-:-:S02]  /*b4e0*/  F2FP.BF16.F32.PACK_AB R207, R159, R207 ;  /* 0x000000cf9fcf723e */ /* 0x000fc400000010ff */
[----:B------:R-:W-:Y:S02]  /*b4f0*/  F2FP.BF16.F32.PACK_AB R205, R155, R205 ;  /* 0x000000cd9bcd723e */ /* 0x000fe400000010ff */
[----:B------:R-:W-:Y:S01]  /*b500*/  F2FP.BF16.F32.PACK_AB R155, R167, R226 ;  /* 0x000000e2a79b723e */ /* 0x000fe200000010ff */
[----:B------:R-:W4:Y:S01]  /*b510*/  MUFU.EX2 R185, R185 ;  /* 0x000000b900b97308 */ /* 0x000f220000000800 */
[----:B---3--:R-:W-:Y:S01]  /*b520*/  FADD.FTZ R13, R184, R13 ;  /* 0x0000000db80d7221 */ /* 0x008fe20000010000 */
[----:B------:R-:W-:Y:S02]  /*b530*/  F2FP.BF16.F32.PACK_AB R160, R177, R160 ;  /* 0x000000a0b1a0723e */ /* 0x000fe400000010ff */
[----:B------:R-:W-:-:S04]  /*b540*/  F2FP.BF16.F32.PACK_AB R162, R181, R180 ;  /* 0x000000b4b5a2723e */ /* 0x000fc800000010ff */
[----:B------:R-:W3:Y:S01]  /*b550*/  MUFU.EX2 R174, R174 ;  /* 0x000000ae00ae7308 */ /* 0x000ee20000000800 */
[C---:B--2---:R-:W-:Y:S01]  /*b560*/  FADD.FTZ R169, R171.reuse, R14 ;  /* 0x0000000eaba97221 */ /* 0x044fe20000010000 */
[----:B------:R-:W-:-:S06]  /*b570*/  F2FP.BF16.F32.PACK_AB R157, R171, R157 ;  /* 0x0000009dab9d723e */ /* 0x000fcc00000010ff */
[----:B------:R-:W2:Y:S01]  /*b580*/  MUFU.EX2 R188, R188 ;  /* 0x000000bc00bc7308 */ /* 0x000ea20000000800 */
[C---:B----4-:R-:W-:Y:S01]  /*b590*/  FADD.FTZ R13, R185.reuse, R13 ;  /* 0x0000000db90d7221 */ /* 0x050fe20000010000 */
[----:B------:R-:W-:-:S06]  /*b5a0*/  F2FP.BF16.F32.PACK_AB R164, R185, R184 ;  /* 0x000000b8b9a4723e */ /* 0x000fcc00000010ff */
[----:B------:R-:W4:Y:S01]  /*b5b0*/  MUFU.EX2 R192, R192 ;  /* 0x000000c000c07308 */ /* 0x000f220000000800 */
[----:B---3--:R-:W-:-:S07]  /*b5c0*/  FADD.FTZ R169, R174, R169 ;  /* 0x000000a9aea97221 */ /* 0x008fce0000010000 */
[----:B------:R-:W3:Y:S01]  /*b5d0*/  MUFU.EX2 R189, R189 ;  /* 0x000000bd00bd7308 */ /* 0x000ee20000000800 */
[----:B--2---:R-:W-:-:S07]  /*b5e0*/  FADD.FTZ R13, R188, R13 ;  /* 0x0000000dbc0d7221 */ /* 0x004fce0000010000 */
[----:B------:R-:W2:Y:S01]  /*b5f0*/  MUFU.EX2 R161, R178 ;  /* 0x000000b200a17308 */ /* 0x000ea20000000800 */
[----:B----4-:R-:W-:-:S07]  /*b600*/  FADD.FTZ R14, R192, R169 ;  /* 0x000000a9c00e7221 */ /* 0x010fce0000010000 */
[----:B------:R-:W4:Y:S01]  /*b610*/  MUFU.EX2 R179, R179 ;  /* 0x000000b300b37308 */ /* 0x000f220000000800 */
[C---:B---3--:R-:W-:Y:S01]  /*b620*/  FADD.FTZ R13, R189.reuse, R13 ;  /* 0x0000000dbd0d7221 */ /* 0x048fe20000010000 */
[----:B------:R-:W-:-:S03]  /*b630*/  F2FP.BF16.F32.PACK_AB R166, R189, R188 ;  /* 0x000000bcbda6723e */ /* 0x000fc600000010ff */
[----:B------:R-:W-:-:S03]  /*b640*/  FADD.FTZ R172, R168, R13 ;  /* 0x0000000da8ac7221 */ /* 0x000fc60000010000 */
[----:B------:R-:W3:Y:S01]  /*b650*/  MUFU.EX2 R193, R193 ;  /* 0x000000c100c17308 */ /* 0x000ee20000000800 */
[----:B--2---:R-:W-:-:S07]  /*b660*/  FADD.FTZ R14, R161, R14 ;  /* 0x0000000ea10e7221 */ /* 0x004fce0000010000 */
[----:B------:R-:W2:Y:S01]  /*b670*/  MUFU.EX2 R182, R182 ;  /* 0x000000b600b67308 */ /* 0x000ea20000000800 */
[C---:B----4-:R-:W-:Y:S01]  /*b680*/  FADD.FTZ R153, R179.reuse, R14 ;  /* 0x0000000eb3997221 */ /* 0x050fe20000010000 */
[----:B------:R-:W-:-:S06]  /*b690*/  F2FP.BF16.F32.PACK_AB R161, R179, R161 ;  /* 0x000000a1b3a1723e */ /* 0x000fcc00000010ff */
[----:B------:R-:W4:Y:S01]  /*b6a0*/  MUFU.EX2 R183, R183 ;  /* 0x000000b700b77308 */ /* 0x000f220000000800 */
[C---:B---3--:R-:W-:Y:S01]  /*b6b0*/  FADD.FTZ R13, R193.reuse, R172 ;  /* 0x000000acc10d7221 */ /* 0x048fe20000010000 */
[----:B------:R-:W-:-:S06]  /*b6c0*/  F2FP.BF16.F32.PACK_AB R168, R193, R168 ;  /* 0x000000a8c1a8723e */ /* 0x000fcc00000010ff */
[----:B------:R-:W3:Y:S01]  /*b6d0*/  MUFU.EX2 R165, R186 ;  /* 0x000000ba00a57308 */ /* 0x000ee20000000800 */
[----:B--2---:R-:W-:Y:S01]  /*b6e0*/  FADD.FTZ R172, R182, R153 ;  /* 0x00000099b6ac7221 */ /* 0x004fe20000010000 */
[----:B------:R-:W-:-:S06]  /*b6f0*/  F2FP.BF16.F32.PACK_AB R153, R163, R197 ;  /* 0x000000c5a399723e */ /* 0x000fcc00000010ff */
[----:B------:R-:W2:Y:S01]  /*b700*/  MUFU.EX2 R187, R187 ;  /* 0x000000bb00bb7308 */ /* 0x000ea20000000800 */
[----:B----4-:R-:W-:-:S07]  /*b710*/  FADD.FTZ R172, R183, R172 ;  /* 0x000000acb7ac7221 */ /* 0x010fce0000010000 */
[----:B------:R-:W4:Y:S01]  /*b720*/  MUFU.EX2 R190, R190 ;  /* 0x000000be00be7308 */ /* 0x000f220000000800 */
[----:B---3--:R-:W-:-:S07]  /*b730*/  FADD.FTZ R172, R165, R172 ;  /* 0x000000aca5ac7221 */ /* 0x008fce0000010000 */
[----:B------:R-:W3:Y:S01]  /*b740*/  MUFU.EX2 R191, R191 ;  /* 0x000000bf00bf7308 */ /* 0x000ee20000000800 */
[C---:B--2---:R-:W-:Y:S01]  /*b750*/  FADD.FTZ R159, R187.reuse, R172 ;  /* 0x000000acbb9f7221 */ /* 0x044fe20000010000 */
[----:B------:R-:W-:-:S06]  /*b760*/  F2FP.BF16.F32.PACK_AB R165, R187, R165 ;  /* 0x000000a5bba5723e */ /* 0x000fcc00000010ff */
[----:B------:R-:W2:Y:S01]  /*b770*/  MUFU.EX2 R169, R194 ;  /* 0x000000c200a97308 */ /* 0x000ea20000000800 */
[----:B----4-:R-:W-:Y:S01]  /*b780*/  FADD.FTZ R172, R190, R159 ;  /* 0x0000009fbeac7221 */ /* 0x010fe20000010000 */
[----:B------:R-:W-:-:S06]  /*b790*/  F2FP.BF16.F32.PACK_AB R159, R192, R174 ;  /* 0x000000aec09f723e */ /* 0x000fcc00000010ff */
[----:B------:R-:W4:Y:S01]  /*b7a0*/  MUFU.EX2 R14, R195 ;  /* 0x000000c3000e7308 */ /* 0x000f220000000800 */
[----:B---3--:R-:W-:-:S07]  /*b7b0*/  FADD.FTZ R172, R191, R172 ;  /* 0x000000acbfac7221 */ /* 0x008fce0000010000 */
[----:B------:R-:W3:Y:S01]  /*b7c0*/  MUFU.EX2 R196, R196 ;  /* 0x000000c400c47308 */ /* 0x000ee20000000800 */
[----:B--2---:R-:W-:-:S07]  /*b7d0*/  FADD.FTZ R163, R169, R172 ;  /* 0x000000aca9a37221 */ /* 0x004fce0000010000 */
[----:B------:R-:W2:Y:S01]  /*b7e0*/  MUFU.EX2 R198, R198 ;  /* 0x000000c600c67308 */ /* 0x000ea20000000800 */
[C---:B----4-:R-:W-:Y:S01]  /*b7f0*/  FADD.FTZ R167, R14.reuse, R163 ;  /* 0x000000a30ea77221 */ /* 0x050fe20000010000 */
[----:B------:R-:W-:Y:S02]  /*b800*/  F2FP.BF16.F32.PACK_AB R169, R14, R169 ;  /* 0x000000a90ea9723e */ /* 0x000fe400000010ff */
[----:B------:R-:W-:-:S04]  /*b810*/  F2FP.BF16.F32.PACK_AB R163, R183, R182 ;  /* 0x000000b6b7a3723e */ /* 0x000fc800000010ff */
[----:B------:R-:W4:Y:S01]  /*b820*/  MUFU.EX2 R199, R199 ;  /* 0x000000c700c77308 */ /* 0x000f220000000800 */
[----:B---3--:R-:W-:-:S04]  /*b830*/  FADD.FTZ R13, R196, R13 ;  /* 0x0000000dc40d7221 */ /* 0x008fc80000010000 */
[C---:B------:R-:W-:Y:S01]  /*b840*/  FADD.FTZ R13, R170.reuse, R13 ;  /* 0x0000000daa0d7221 */ /* 0x040fe20000010000 */
[----:B------:R-:W-:Y:S01]  /*b850*/  F2FP.BF16.F32.PACK_AB R170, R170, R196 ;  /* 0x000000c4aaaa723e */ /* 0x000fe200000010ff */
[----:B--2---:R-:W-:Y:S01]  /*b860*/  FADD.FTZ R172, R198, R167 ;  /* 0x000000a7c6ac7221 */ /* 0x004fe20000010000 */
[----:B------:R-:W-:-:S03]  /*b870*/  F2FP.BF16.F32.PACK_AB R167, R191, R190 ;  /* 0x000000bebfa7723e */ /* 0x000fc600000010ff */
[C---:B----4-:R-:W-:Y:S01]  /*b880*/  FADD.FTZ R14, R199.reuse, R172 ;  /* 0x000000acc70e7221 */ /* 0x050fe20000010000 */
[----:B------:R-:W-:Y:S01]  /*b890*/  F2FP.BF16.F32.PACK_AB R171, R199, R198 ;  /* 0x000000c6c7ab723e */ /* 0x000fe200000010ff */
[----:B0-----:R-:W-:Y:S06]  /*b8a0*/  @!P0 BRA `(.L_x_723) ;  /* 0x0000000000048947 */ /* 0x001fec0003800000 */
[----:B------:R-:W-:Y:S01]  /*b8b0*/  BPT.TRAP 0x1 ;  /* 0x000000040000795c */ /* 0x000fe20000300000 */
.L_x_723:
[----:B------:R0:W2:Y:S01]  /*b8c0*/  SYNCS.PHASECHK.TRANS64.TRYWAIT P3, [R21+URZ+0x22850], R217 ;  /* 0x022850d9150075a7 */ /* 0x0000a2000806017f */
[----:B------:R-:W-:Y:S05]  /*b8d0*/  @!P0 BRA `(.L_x_724) ;  /* 0x0000000000048947 */ /* 0x000fea0003800000 */
[----:B------:R-:W-:Y:S01]  /*b8e0*/  BPT.TRAP 0x1 ;  /* 0x000000040000795c */ /* 0x000fe20000300000 */
.L_x_724:
[----:B------:R-:W-:Y:S04]  /*b8f0*/  BSSY B0, `(.L_x_725) ;  /* 0x0000004000007945 */ /* 0x000fe80003800000 */
[----:B--2---:R-:W-:Y:S05]  /*b900*/  @P3 BRA `(.L_x_726) ;  /* 0x0000000000083947 */ /* 0x004fea0003800000 */
[----:B------:R-:W2:Y:S02]  /*b910*/  SYNCS.PHASECHK.TRANS64.TRYWAIT P3, [R21+URZ+0x22850], R217 ;  /* 0x022850d9150075a7 */ /* 0x000ea4000806017f */
[----:B--2---:R-:W-:Y:S05]  /*b920*/  @!P3 BRA `(.L_x_727) ;  /* 0x000000b400fcb947 */ /* 0x004fea0003800000 */
.L_x_726:
[----:B------:R-:W-:Y:S05]  /*b930*/  BSYNC B0 ;  /* 0x0000000000007941 */ /* 0x000fea0003800000 */
.L_x_725:
[----:B------:R-:W3:Y:S01]  /*b940*/  S2R R174, SR_TID.X ;  /* 0x0000000000ae7919 */ /* 0x000ee20000002100 */
[----:B------:R-:W-:Y:S01]  /*b950*/  IMAD.MOV.U32 R173, RZ, RZ, 0x40000040 ;  /* 0x40000040ffad7424 */ /* 0x000fe200078e00ff */
[----:B------:R-:W-:Y:S05]  /*b960*/  WARPSYNC.ALL ;  /* 0x0000000000007948 */ /* 0x000fea0003800000 */
[----:B------:R-:W-:Y:S01]  /*b970*/  R2UR UR7, R173 ;  /* 0x00000000ad0772ca */ /* 0x000fe200000e0000 */
[----:B------:R-:W-:Y:S02]  /*b980*/  IMAD R172, R200, 0xc00, R15 ;  /* 0x00000c00c8ac7824 */ /* 0x000fe400078e020f */
[----:B------:R-:W-:-:S02]  /*b990*/  IMAD.MOV.U32 R179, RZ, RZ, 0x40000040 ;  /* 0x40000040ffb37424 */ /* 0x000fc400078e00ff */
[C---:B------:R-:W-:Y:S01]  /*b9a0*/  VIADD R178, R172.reuse, 0x80 ;  /* 0x00000080acb27836 */ /* 0x040fe20000000000 */
[----:B------:R-:W-:Y:S01]  /*b9b0*/  R2UR UR6, R172 ;  /* 0x00000000ac0672ca */ /* 0x000fe200000e0000 */
[----:B012---:R-:W-:-:S05]  /*b9c0*/  @!P1 VIADD R21, R21, 0x22860 ;  /* 0x0002286015159836 */ /* 0x007fca0000000000 */
[----:B------:R-:W-:Y:S02]  /*b9d0*/  @!P1 PRMT R21, RZ, 0x654, R21 ;  /* 0x00000654ff159816 */ /* 0x000fe40000000015 */
[----:B---3--:R-:W-:-:S05]  /*b9e0*/  SHF.R.U32.HI R174, RZ, 0x7, R174 ;  /* 0x00000007ffae7819 */ /* 0x008fca00000116ae */
[----:B------:R-:W-:-:S05]  /*b9f0*/  VIADD R173, R174, 0x8 ;  /* 0x00000008aead7836 */ /* 0x000fca0000000000 */
[----:B------:R0:W-:Y:S02]  /*ba00*/  BAR.SYNC.DEFER_BLOCKING R173, 0x100 ;  /* 0x000400ad0000751d */ /* 0x0001e40000010000 */
[----:B0-----:R-:W-:-:S04]  /*ba10*/  IMAD.MOV.U32 R173, RZ, RZ, 0x40000040 ;  /* 0x40000040ffad7424 */ /* 0x001fc800078e00ff */
[----:B------:R-:W-:-:S06]  /*ba20*/  WARPGROUP.ARRIVE ;  /* 0x00000000000079c5 */ /* 0x000fcc0000000000 */
[----:B------:R-:W-:Y:S01]  /*ba30*/  HGMMA.64x256x16.F32.BF16 R24, R204, gdesc[UR4].tnspB, R24, gsb0 ;  /* 0x43e00004cc187df0 */ /* 0x000fe20008001818 */
[----:B------:R-:W-:Y:S02]  /*ba40*/  R2UR UR6, R178 ;  /* 0x00000000b20672ca */ /* 0x000fe400000e0000 */
[----:B------:R-:W-:Y:S01]  /*ba50*/  R2UR UR7, R179 ;  /* 0x00000000b30772ca */ /* 0x000fe200000e0000 */
[----:B------:R-:W-:Y:S02]  /*ba60*/  WARPGROUP.DEPBAR.LE gsb0, 0x0 ;  /* 0x00008000000079c5 */ /* 0x000fe40000010000 */
[----:B------:R-:W-:Y:S01]  /*ba70*/  WARPGROUP.ARRIVE ;  /* 0x00000000000079c5 */ /* 0x000fe20000000000 */
[----:B------:R-:W-:Y:S02]  /*ba80*/  IMAD.MOV.U32 R205, RZ, RZ, R176 ;  /* 0x000000ffffcd7224 */ /* 0x000fe400078e00b0 */
[----:B------:R-:W-:-:S15]  /*ba90*/  IMAD.MOV.U32 R206, RZ, RZ, R12 ;  /* 0x000000ffffce7224 */ /* 0x000fde00078e000c */
[----:B------:R-:W-:-:S04]  /*baa0*/  NOP ;  /* 0x0000000000007918 */ /* 0x000fc80000000000 */
        /* <DEDUP_REMOVED lines=33> */
[----:B------:R-:W-:Y:S05]  /*bcc0*/  @P2 BRA `(.L_x_728) ;  /* 0xffffffe000582947 */ /* 0x000fea000383ffff */
.L_x_718:
[----:B------:R-:W-:Y:S05]  /*bcd0*/  WARPSYNC.ALL ;  /* 0x0000000000007948 */ /* 0x000fea0003800000 */
[----:B------:R-:W2:Y:S01]  /*bce0*/  SHFL.BFLY PT, R0, R13, 0x2, 0x1f ;  /* 0x0c401f000d007f89 */ /* 0x000ea200000e0000 */
[----:B------:R-:W-:Y:S01]  /*bcf0*/  VIADD R200, R200, 0x1 ;  /* 0x00000001c8c87836 */ /* 0x000fe20000000000 */
[----:B------:R3:W-:Y:S08]  /*bd00*/  BAR.ARV R175, 0x100 ;  /* 0x000400af0000751d */ /* 0x0007f00000002000 */
[----:B------:R-:W-:Y:S06]  /*bd10*/  BAR.ARV 0x8, 0x180 ;  /* 0x0206000000007b1d */ /* 0x000fec0000002000 */
[C---:B------:R-:W-:Y:S01]  /*bd20*/  ISETP.NE.AND P0, PT, R200.reuse, 0x2, PT ;  /* 0x00000002c800780c */ /* 0x040fe20003f05270 */
[----:B------:R-:W-:Y:S01]  /*bd30*/  IMAD.MOV.U32 R6, RZ, RZ, -0x800000 ;  /* 0xff800000ff067424 */ /* 0x000fe200078e00ff */
[----:B------:R-:W4:Y:S01]  /*bd40*/  SHFL.BFLY PT, R5, R14, 0x2, 0x1f ;  /* 0x0c401f000e057f89 */ /* 0x000f2200000e0000 */
[----:B------:R-:W-:Y:S01]  /*bd50*/  PLOP3.LUT P1, PT, PT, PT, PT, 0x8, 0x0 ;  /* 0x000000000000781c */ /* 0x000fe20003f2e170 */
[----:B------:R-:W-:Y:S01]  /*bd60*/  VIADD R223, R223, 0x1 ;  /* 0x00000001dfdf7836 */ /* 0x000fe20000000000 */
[----:B------:R-:W-:Y:S01]  /*bd70*/  SEL R200, R200, RZ, P0 ;  /* 0x000000ffc8c87207 */ /* 0x000fe20000000000 */
[----:B--2---:R-:W-:-:S05]  /*bd80*/  FADD.FTZ R0, R0, R13 ;  /* 0x0000000d00007221 */ /* 0x004fca0000010000 */
[----:B------:R-:W2:Y:S01]  /*bd90*/  SHFL.BFLY PT, R7, R0, 0x1, 0x1f ;  /* 0x0c201f0000077f89 */ /* 0x000ea200000e0000 */
[----:B----4-:R-:W-:Y:S01]  /*bda0*/  FADD.FTZ R4, R5, R14 ;  /* 0x0000000e05047221 */ /* 0x010fe20000010000 */
[----:B------:R-:W-:-:S04]  /*bdb0*/  IMAD.MOV.U32 R5, RZ, RZ, RZ ;  /* 0x000000ffff057224 */ /* 0x000fc800078e00ff */
[----:B------:R-:W4:Y:S01]  /*bdc0*/  SHFL.BFLY PT, R9, R4, 0x1, 0x1f ;  /* 0x0c201f0004097f89 */ /* 0x000f2200000e0000 */
[----:B--2---:R-:W-:Y:S01]  /*bdd0*/  FADD.FTZ R7, R0, R7 ;  /* 0x0000000700077221 */ /* 0x004fe20000010000 */
[----:B------:R-:W-:-:S04]  /*bde0*/  IMAD.MOV.U32 R0, RZ, RZ, RZ ;  /* 0x000000ffff007224 */ /* 0x000fc800078e00ff */
[----:B------:R-:W-:-:S13]  /*bdf0*/  FSETP.NE.FTZ.AND P2, PT, R7, RZ, PT ;  /* 0x000000ff0700720b */ /* 0x000fda0003f55000 */
[----:B------:R-:W2:Y:S01]  /*be00*/  @P2 MUFU.RCP R5, R7 ;  /* 0x0000000700052308 */ /* 0x000ea20000001000 */
[----:B------:R-:W-:Y:S01]  /*be10*/  @P2 FMUL.FTZ R18, R3, 0.69314718246459960938 ;  /* 0x3f31721803122820 */ /* 0x000fe20000410000 */
[----:B----4-:R-:W-:Y:S01]  /*be20*/  FADD.FTZ R8, R4, R9 ;  /* 0x0000000904087221 */ /* 0x010fe20000010000 */
[----:B------:R-:W-:-:S04]  /*be30*/  SEL R9, RZ, 0x1, P0 ;  /* 0x00000001ff097807 */ /* 0x000fc80000000000 */
[----:B------:R-:W-:Y:S01]  /*be40*/  FSETP.NE.FTZ.AND P3, PT, R8, RZ, PT ;  /* 0x000000ff0800720b */ /* 0x000fe20003f75000 */
[----:B01----:R-:W0:Y:S01]  /*be50*/  @P2 MUFU.LG2 R21, R7 ;  /* 0x0000000700152308 */ /* 0x003e220000000c00 */
[----:B------:R-:W-:Y:S01]  /*be60*/  LOP3.LUT R208, R208, R9, RZ, 0x3c, !PT ;  /* 0x00000009d0d07212 */ /* 0x000fe200078e3cff */
[-C--:B--2---:R-:W-:Y:S01]  /*be70*/  FMUL.FTZ R167, R88, R5.reuse ;  /* 0x0000000558a77220 */ /* 0x084fe20000410000 */
[-C--:B------:R-:W-:Y:S01]  /*be80*/  FMUL.FTZ R161, R64, R5.reuse ;  /* 0x0000000540a17220 */ /* 0x080fe20000410000 */
[----:B------:R-:W-:-:S08]  /*be90*/  FMUL.FTZ R160, R60, R5 ;  /* 0x000000053ca07220 */ /* 0x000fd00000410000 */
[----:B------:R-:W1:Y:S01]  /*bea0*/  @P3 MUFU.RCP R0, R8 ;  /* 0x0000000800003308 */ /* 0x000e620000001000 */
[----:B------:R-:W-:Y:S01]  /*beb0*/  @P3 FMUL.FTZ R20, R3, 0.69314718246459960938 ;  /* 0x3f31721803143820 */ /* 0x000fe20000410000 */
[-C--:B------:R-:W-:Y:S01]  /*bec0*/  FMUL.FTZ R159, R56, R5.reuse ;  /* 0x00000005389f7220 */ /* 0x080fe20000410000 */
[-C--:B------:R-:W-:Y:S01]  /*bed0*/  FMUL.FTZ R24, R24, R5.reuse ;  /* 0x0000000518187220 */ /* 0x080fe20000410000 */
[-C--:B------:R-:W-:Y:S01]  /*bee0*/  FMUL.FTZ R25, R25, R5.reuse ;  /* 0x0000000519197220 */ /* 0x080fe20000410000 */
[----:B0-----:R-:W-:Y:S01]  /*bef0*/  @P2 FMUL.FTZ R21, R21, 0.69314718246459960938 ;  /* 0x3f31721815152820 */ /* 0x001fe20000410000 */
        /* <DEDUP_REMOVED lines=11> */
[-C--:B-1----:R-:W-:Y:S01]  /*bfb0*/  FMUL.FTZ R64, R27, R0.reuse ;  /* 0x000000001b407220 */ /* 0x082fe20000410000 */
[-C--:B------:R-:W-:Y:S01]  /*bfc0*/  FMUL.FTZ R27, R30, R0.reuse ;  /* 0x000000001e1b7220 */ /* 0x080fe20000410000 */
[-C--:B------:R-:W-:Y:S01]  /*bfd0*/  FMUL.FTZ R30, R39, R0.reuse ;  /* 0x00000000271e7220 */ /* 0x080fe20000410000 */
[-C--:B------:R-:W-:Y:S01]  /*bfe0*/  FMUL.FTZ R60, R31, R0.reuse ;  /* 0x000000001f3c7220 */ /* 0x080fe20000410000 */
[-C--:B------:R-:W-:Y:S01]  /*bff0*/  FMUL.FTZ R48, R48, R5.reuse ;  /* 0x0000000530307220 */ /* 0x080fe20000410000 */
[-C--:B------:R-:W-:Y:S01]  /*c000*/  FMUL.FTZ R49, R49, R5.reuse ;  /* 0x0000000531317220 */ /* 0x080fe20000410000 */
[-C--:B------:R-:W-:Y:S01]  /*c010*/  FMUL.FTZ R52, R52, R5.reuse ;  /* 0x0000000534347220 */ /* 0x080fe20000410000 */
[-C--:B------:R-:W-:Y:S01]  /*c020*/  FMUL.FTZ R53, R53, R5.reuse ;  /* 0x0000000535357220 */ /* 0x080fe20000410000 */
[----:B0-----:R-:W-:Y:S01]  /*c030*/  @P3 FMUL.FTZ R39, R88, 0.69314718246459960938 ;  /* 0x3f31721858273820 */ /* 0x001fe20000410000 */
        /* <DEDUP_REMOVED lines=106> */
[----:B------:R-:W-:-:S07]  /*c6e0*/  @P3 FFMA.FTZ R5, R20, R176, R39 ;  /* 0x000000b014053223 */ /* 0x000fce0000010027 */
.L_x_677:
[----:B------:R-:W-:Y:S05]  /*c6f0*/  WARPSYNC.ALL ;  /* 0x0000000000007948 */ /* 0x000fea0003800000 */
[----:B------:R-:W0:Y:S08]  /*c700*/  S2UR UR5, SR_CgaCtaId ;  /* 0x00000000000579c3 */ /* 0x000e300000008800 */
[----:B------:R-:W-:Y:S06]  /*c710*/  BAR.SYNC.DEFER_BLOCKING 0x5, 0x180 ;  /* 0x0146000000007b1d */ /* 0x000fec0000010000 */
[----:B------:R-:W-:Y:S01]  /*c720*/  UMOV UR4, 0x400 ;  /* 0x0000040000047882 */ /* 0x000fe20000000000 */
[----:B------:R-:W-:Y:S01]  /*c730*/  BSSY B0, `(.L_x_729) ;  /* 0x00002d9000007945 */ /* 0x000fe20003800000 */
[----:B0-----:R-:W-:-:S06]  /*c740*/  ULEA UR4, UR5, UR4, 0x18 ;  /* 0x0000000405047291 */ /* 0x001fcc000f8ec03f */
[----:B------:R-:W-:-:S05]  /*c750*/  IMAD.U32 R18, RZ, RZ, UR4 ;  /* 0x00000004ff127e24 */ /* 0x000fca000f8e00ff */
[----:B------:R0:W1:Y:S01]  /*c760*/  LDS.128 R88, [R18+0x228d0] ;  /* 0x0228d00012587984 */ /* 0x0000620000000c00 */
[----:B------:R-:W-:Y:S06]  /*c770*/  BAR.ARV 0x4, 0x180 ;  /* 0x0106000000007b1d */ /* 0x000fec0000002000 */
[----:B------:R-:W-:Y:S05]  /*c780*/  @P1 BRA `(.L_x_730) ;  /* 0x0000001c00b41947 */ /* 0x000fea0003800000 */
[----:B------:R-:W2:Y:S01]  /*c790*/  LDL R12, [R1+0x4] ;  /* 0x00000400010c7983 */ /* 0x000ea20000100800 */
[----:B------:R-:W-:Y:S05]  /*c7a0*/  WARPSYNC.ALL ;  /* 0x0000000000007948 */ /* 0x000fea0003800000 */
[----:B------:R-:W3:Y:S01]  /*c7b0*/  S2R R39, SR_SWINHI ;  /* 0x0000000000277919 */ /* 0x000ee20000002f00 */
[----:B------:R-:W-:Y:S01]  /*c7c0*/  F2FP.BF16.F32.PACK_AB R24, R25, R24 ;  /* 0x000000181918723e */ /* 0x000fe200000010ff */
[----:B------:R-:W-:Y:S01]  /*c7d0*/  ULDC.64 UR4, c[0x0][0xc00] ;  /* 0x0003000000047ab9 */ /* 0x000fe20000000a00 */
[----:B------:R-:W-:Y:S02]  /*c7e0*/  F2FP.BF16.F32.PACK_AB R25, R64, R26 ;  /* 0x0000001a4019723e */ /* 0x000fe400000010ff */
[----:B------:R-:W-:-:S02]  /*c7f0*/  F2FP.BF16.F32.PACK_AB R32, R33, R32 ;  /* 0x000000202120723e */ /* 0x000fc400000010ff */
[----:B------:R-:W-:Y:S02]  /*c800*/  F2FP.BF16.F32.PACK_AB R26, R29, R28 ;  /* 0x0000001c1d1a723e */ /* 0x000fe400000010ff */
[----:B------:R-:W-:Y:S02]  /*c810*/  F2FP.BF16.F32.PACK_AB R27, R60, R27 ;  /* 0x0000001b3c1b723e */ /* 0x000fe400000010ff */
[----:B------:R-:W-:Y:S02]  /*c820*/  F2FP.BF16.F32.PACK_AB R33, R56, R34 ;  /* 0x000000223821723e */ /* 0x000fe400000010ff */
[----:B------:R-:W-:Y:S02]  /*c830*/  F2FP.BF16.F32.PACK_AB R40, R41, R40 ;  /* 0x000000282928723e */ /* 0x000fe400000010ff */
        /* <DEDUP_REMOVED lines=9> */
[----:B------:R-:W-:Y:S02]  /*c8d0*/  MOV R20, R18 ;  /* 0x0000001200147202 */ /* 0x000fe40000000f00 */
[----:B---3--:R-:W-:Y:S02]  /*c8e0*/  MOV R21, R39 ;  /* 0x0000002700157202 */ /* 0x008fe40000000f00 */
        /* <DEDUP_REMOVED lines=21> */
[----:B------:R-:W3:Y:S08]  /*ca40*/  LDC R0, c[0x0][0xbe8] ;  /* 0x0002fa00ff007b82 */ /* 0x000ef00000000800 */
[----:B------:R-:W-:Y:S01]  /*ca50*/  BAR.SYNC.DEFER_BLOCKING 0x1, 0x100 ;  /* 0x0044000000007b1d */ /* 0x000fe20000010000 */
[----:B--2---:R-:W-:-:S03]  /*ca60*/  IMAD.WIDE R142, R12, 0x2, R20 ;  /* 0x000000020c8e7825 */ /* 0x004fc600078e0214 */
[C---:B------:R-:W-:Y:S02]  /*ca70*/  IADD3 R12, P1, R142.reuse, 0x20, RZ ;  /* 0x000000208e0c7810 */ /* 0x040fe40007f3e0ff */
[C---:B-----5:R-:W-:Y:S02]  /*ca80*/  IADD3 R38, P2, R142.reuse, 0x40, RZ ;  /* 0x000000408e267810 */ /* 0x060fe40007f5e0ff */
        /* <DEDUP_REMOVED lines=8> */
[----:B-1----:R-:W-:Y:S02]  /*cb10*/  IADD3 R88, P4, R142, 0x4000, RZ ;  /* 0x000040008e587810 */ /* 0x002fe40007f9e0ff */
[----:B------:R-:W-:Y:S02]  /*cb20*/  SHF.R.U64 R181, R54, 0x3, RZ ;  /* 0x0000000336b57819 */ /* 0x000fe400000012ff */
[----:B------:R-:W-:Y:S01]  /*cb30*/  IADD3 R106, P5, R142, 0x4020, RZ ;  /* 0x000040208e6a7810 */ /* 0x000fe20007fbe0ff */
[--C-:B------:R-:W-:Y:S01]  /*cb40*/  IMAD.X R103, RZ, RZ, R143.reuse, P4 ;  /* 0x000000ffff677224 */ /* 0x100fe200020e068f */
[----:B------:R-:W-:Y:S02]  /*cb50*/  SHF.R.U64 R183, R94, 0x3, RZ ;  /* 0x000000035eb77819 */ /* 0x000fe400000012ff */
[----:B------:R-:W-:Y:S01]  /*cb60*/  IADD3 R110, P0, R142, 0x4040, RZ ;  /* 0x000040408e6e7810 */ /* 0x000fe20007f1e0ff */
[----:B------:R-:W-:Y:S01]  /*cb70*/  IMAD.X R107, RZ, RZ, R143, P5 ;  /* 0x000000ffff6b7224 */ /* 0x000fe200028e068f */
[----:B------:R-:W-:-:S02]  /*cb80*/  LOP3.LUT R54, R173, R12, RZ, 0x3c, !PT ;  /* 0x0000000cad367212 */ /* 0x000fc400078e3cff */
[----:B------:R-:W-:Y:S01]  /*cb90*/  IADD3 R118, P2, R142, 0x8000, RZ ;  /* 0x000080008e767810 */ /* 0x000fe20007f5e0ff */
[--C-:B------:R-:W-:Y:S01]  /*cba0*/  IMAD.X R111, RZ, RZ, R143.reuse, P0 ;  /* 0x000000ffff6f7224 */ /* 0x100fe200000e068f */
[----:B------:R-:W-:Y:S02]  /*cbb0*/  LOP3.LUT R94, R181, R38, RZ, 0x3c, !PT ;  /* 0x00000026b55e7212 */ /* 0x000fe400078e3cff */
[----:B------:R-:W-:Y:S01]  /*cbc0*/  LOP3.LUT R173, R88, 0x380, RZ, 0xc0, !PT ;  /* 0x0000038058ad7812 */ /* 0x000fe200078ec0ff */
[----:B------:R-:W-:Y:S01]  /*cbd0*/  IMAD.X R119, RZ, RZ, R143, P2 ;  /* 0x000000ffff777224 */ /* 0x000fe200010e068f */
[----:B------:R-:W-:Y:S02]  /*cbe0*/  LOP3.LUT R181, R106, 0x380, RZ, 0xc0, !PT ;  /* 0x000003806ab57812 */ /* 0x000fe400078ec0ff */
[----:B------:R-:W-:Y:S02]  /*cbf0*/  LOP3.LUT R47, R142, 0x380, RZ, 0xc0, !PT ;  /* 0x000003808e2f7812 */ /* 0x000fe400078ec0ff */
[----:B------:R-:W-:-:S02]  /*cc00*/  LOP3.LUT R98, R183, R46, RZ, 0x3c, !PT ;  /* 0x0000002eb7627212 */ /* 0x000fc400078e3cff */
[C---:B------:R-:W-:Y:S02]  /*cc10*/  IADD3 R114, P1, R142.reuse, 0x4060, RZ ;  /* 0x000040608e727810 */ /* 0x040fe40007f3e0ff */
[----:B------:R-:W-:Y:S02]  /*cc20*/  IADD3 R122, P3, R142, 0x8020, RZ ;  /* 0x000080208e7a7810 */ /* 0x000fe40007f7e0ff */
[----:B------:R-:W-:Y:S01]  /*cc30*/  LOP3.LUT R183, R110, 0x380, RZ, 0xc0, !PT ;  /* 0x000003806eb77812 */ /* 0x000fe200078ec0ff */
[--C-:B------:R-:W-:Y:S01]  /*cc40*/  IMAD.X R115, RZ, RZ, R143.reuse, P1 ;  /* 0x000000ffff737224 */ /* 0x100fe200008e068f */
[----:B------:R-:W-:Y:S01]  /*cc50*/  SHF.R.U64 R173, R173, 0x3, RZ ;  /* 0x00000003adad7819 */ /* 0x000fe200000012ff */
[----:B------:R-:W-:Y:S01]  /*cc60*/  IMAD.X R123, RZ, RZ, R143, P3 ;  /* 0x000000ffff7b7224 */ /* 0x000fe200018e068f */
[----:B------:R-:W-:Y:S02]  /*cc70*/  SHF.R.U64 R181, R181, 0x3, RZ ;  /* 0x00000003b5b57819 */ /* 0x000fe400000012ff */
[----:B------:R-:W-:-:S02]  /*cc80*/  IADD3 R151, P2, R142, 0xc040, RZ ;  /* 0x0000c0408e977810 */ /* 0x000fc40007f5e0ff */
[----:B------:R-:W-:Y:S02]  /*cc90*/  SHF.R.U64 R47, R47, 0x3, RZ ;  /* 0x000000032f2f7819 */ /* 0x000fe400000012ff */
[----:B------:R-:W-:Y:S01]  /*cca0*/  SHF.R.U64 R183, R183, 0x3, RZ ;  /* 0x00000003b7b77819 */ /* 0x000fe200000012ff */
[--C-:B------:R-:W-:Y:S01]  /*ccb0*/  IMAD.X R39, RZ, RZ, R143.reuse, P2 ;  /* 0x000000ffff277224 */ /* 0x100fe200010e068f */
[----:B------:R-:W-:Y:S02]  /*ccc0*/  IADD3 R126, P4, R142, 0x8040, RZ ;  /* 0x000080408e7e7810 */ /* 0x000fe40007f9e0ff */
[----:B------:R-:W-:Y:S02]  /*ccd0*/  LOP3.LUT R185, R114, 0x380, RZ, 0xc0, !PT ;  /* 0x0000038072b97812 */ /* 0x000fe400078ec0ff */
[----:B------:R-:W-:Y:S01]  /*cce0*/  LOP3.LUT R102, R173, R88, RZ, 0x3c, !PT ;  /* 0x00000058ad667212 */ /* 0x000fe200078e3cff */
[----:B------:R-:W-:Y:S01]  /*ccf0*/  IMAD.X R127, RZ, RZ, R143, P4 ;  /* 0x000000ffff7f7224 */ /* 0x000fe200020e068f */
[----:B------:R-:W-:-:S02]  /*cd00*/  IADD3 R130, P5, R142, 0x8060, RZ ;  /* 0x000080608e827810 */ /* 0x000fc40007fbe0ff */
[C---:B------:R-:W-:Y:S02]  /*cd10*/  IADD3 R134, P0, R142.reuse, 0xc000, RZ ;  /* 0x0000c0008e867810 */ /* 0x040fe40007f1e0ff */
[C---:B------:R-:W-:Y:S01]  /*cd20*/  IADD3 R138, P1, R142.reuse, 0xc020, RZ ;  /* 0x0000c0208e8a7810 */ /* 0x040fe20007f3e0ff */
[--C-:B------:R-:W-:Y:S01]  /*cd30*/  IMAD.X R131, RZ, RZ, R143.reuse, P5 ;  /* 0x000000ffff837224 */ /* 0x100fe200028e068f */
[----:B------:R-:W-:Y:S01]  /*cd40*/  IADD3 R172, P3, R142, 0xc060, RZ ;  /* 0x0000c0608eac7810 */ /* 0x000fe20007f7e0ff */
[--C-:B------:R-:W-:Y:S01]  /*cd50*/  IMAD.X R135, RZ, RZ, R143.reuse, P0 ;  /* 0x000000ffff877224 */ /* 0x100fe200000e068f */
[----:B------:R-:W-:Y:S01]  /*cd60*/  LOP3.LUT R106, R181, R106, RZ, 0x3c, !PT ;  /* 0x0000006ab56a7212 */ /* 0x000fe200078e3cff */
[--C-:B------:R-:W-:Y:S01]  /*cd70*/  IMAD.X R139, RZ, RZ, R143.reuse, P1 ;  /* 0x000000ffff8b7224 */ /* 0x100fe200008e068f */
[----:B------:R-:W-:Y:S02]  /*cd80*/  LOP3.LUT R173, R118, 0x380, RZ, 0xc0, !PT ;  /* 0x0000038076ad7812 */ /* 0x000fe400078ec0ff */
[----:B------:R-:W-:Y:S01]  /*cd90*/  LOP3.LUT R142, R47, R142, RZ, 0x3c, !PT ;  /* 0x0000008e2f8e7212 */ /* 0x000fe200078e3cff */
[----:B------:R-:W-:Y:S01]  /*cda0*/  IMAD.X R47, RZ, RZ, R143, P3 ;  /* 0x000000ffff2f7224 */ /* 0x000fe200018e068f */
[----:B------:R-:W-:-:S02]  /*cdb0*/  LOP3.LUT R181, R122, 0x380, RZ, 0xc0, !PT ;  /* 0x000003807ab57812 */ /* 0x000fc400078ec0ff */
[----:B------:R-:W-:Y:S02]  /*cdc0*/  LOP3.LUT R12, R151, 0x380, RZ, 0xc0, !PT ;  /* 0x00000380970c7812 */ /* 0x000fe400078ec0ff */
[----:B------:R-:W-:Y:S02]  /*cdd0*/  LOP3.LUT R110, R183, R110, RZ, 0x3c, !PT ;  /* 0x0000006eb76e7212 */ /* 0x000fe400078e3cff */
[----:B------:R-:W-:Y:S02]  /*cde0*/  SHF.R.U64 R185, R185, 0x3, RZ ;  /* 0x00000003b9b97819 */ /* 0x000fe400000012ff */
[----:B------:R-:W-:Y:S02]  /*cdf0*/  LOP3.LUT R183, R126, 0x380, RZ, 0xc0, !PT ;  /* 0x000003807eb77812 */ /* 0x000fe400078ec0ff */
[----:B------:R-:W-:Y:S02]  /*ce00*/  SHF.R.U64 R173, R173, 0x3, RZ ;  /* 0x00000003adad7819 */ /* 0x000fe400000012ff */
[----:B------:R-:W-:-:S02]  /*ce10*/  SHF.R.U64 R181, R181, 0x3, RZ ;  /* 0x00000003b5b57819 */ /* 0x000fc400000012ff */
[----:B------:R-:W-:Y:S02]  /*ce20*/  SHF.R.U64 R12, R12, 0x3, RZ ;  /* 0x000000030c0c7819 */ /* 0x000fe400000012ff */
[----:B------:R-:W-:Y:S02]  /*ce30*/  MOV R142, R142 ;  /* 0x0000008e008e7202 */ /* 0x000fe40000000f00 */
[----:B------:R-:W-:Y:S02]  /*ce40*/  MOV R55, R54 ;  /* 0x0000003600377202 */ /* 0x000fe40000000f00 */
[----:B------:R-:W-:Y:S01]  /*ce50*/  LOP3.LUT R114, R185, R114, RZ, 0x3c, !PT ;  /* 0x00000072b9727212 */ /* 0x000fe200078e3cff */
[----:B------:R1:W-:Y:S01]  /*ce60*/  STSM.16.M88.4 [R142], R24 ;  /* 0x000000188e007844 */ /* 0x0003e20000000200 */
[----:B------:R-:W-:Y:S02]  /*ce70*/  SHF.R.U64 R183, R183, 0x3, RZ ;  /* 0x00000003b7b77819 */ /* 0x000fe400000012ff */
[----:B------:R-:W-:Y:S01]  /*ce80*/  MOV R94, R94 ;  /* 0x0000005e005e7202 */ /* 0x000fe20000000f00 */
[----:B------:R2:W-:Y:S01]  /*ce90*/  STSM.16.M88.4 [R55], R32 ;  /* 0x0000002037007844 */ /* 0x0005e20000000200 */
[----:B------:R-:W-:-:S02]  /*cea0*/  LOP3.LUT R185, R130, 0x380, RZ, 0xc0, !PT ;  /* 0x0000038082b97812 */ /* 0x000fc400078ec0ff */
[----:B------:R-:W-:Y:S01]  /*ceb0*/  LOP3.LUT R118, R173, R118, RZ, 0x3c, !PT ;  /* 0x00000076ad767212 */ /* 0x000fe200078e3cff */
[----:B------:R-:W-:Y:S01]  /*cec0*/  STSM.16.M88.4 [R94], R40 ;  /* 0x000000285e007844 */ /* 0x000fe20000000200 */
[----:B------:R-:W-:Y:S02]  /*ced0*/  MOV R98, R98 ;  /* 0x0000006200627202 */ /* 0x000fe40000000f00 */
[----:B------:R-:W-:Y:S02]  /*cee0*/  LOP3.LUT R122, R181, R122, RZ, 0x3c, !PT ;  /* 0x0000007ab57a7212 */ /* 0x000fe400078e3cff */
[----:B------:R-:W-:Y:S01]  /*cef0*/  LOP3.LUT R173, R134, 0x380, RZ, 0xc0, !PT ;  /* 0x0000038086ad7812 */ /* 0x000fe200078ec0ff */
[----:B------:R-:W-:Y:S01]  /*cf00*/  STSM.16.M88.4 [R98], R48 ;  /* 0x0000003062007844 */ /* 0x000fe20000000200 */
[----:B------:R-:W-:Y:S02]  /*cf10*/  LOP3.LUT R38, R12, R151, RZ, 0x3c, !PT ;  /* 0x000000970c267212 */ /* 0x000fe400078e3cff */
[----:B------:R-:W-:-:S02]  /*cf20*/  MOV R102, R102 ;  /* 0x0000006600667202 */ /* 0x000fc40000000f00 */
[----:B------:R-:W-:Y:S02]  /*cf30*/  LOP3.LUT R181, R138, 0x380, RZ, 0xc0, !PT ;  /* 0x000003808ab57812 */ /* 0x000fe400078ec0ff */
[----:B------:R-:W-:Y:S01]  /*cf40*/  MOV R106, R106 ;  /* 0x0000006a006a7202 */ /* 0x000fe20000000f00 */
[----:B------:R4:W-:Y:S01]  /*cf50*/  STSM.16.M88.4 [R102], R8 ;  /* 0x0000000866007844 */ /* 0x0009e20000000200 */
[----:B------:R-:W-:Y:S02]  /*cf60*/  F2FP.BF16.F32.PACK_AB R12, R65, R161 ;  /* 0x000000a1410c723e */ /* 0x000fe400000010ff */
[----:B------:R-:W-:Y:S02]  /*cf70*/  LOP3.LUT R126, R183, R126, RZ, 0x3c, !PT ;  /* 0x0000007eb77e7212 */ /* 0x000fe400078e3cff */
[----:B------:R-:W-:Y:S01]  /*cf80*/  MOV R110, R110 ;  /* 0x0000006e006e7202 */ /* 0x000fe20000000f00 */
[----:B------:R0:W-:Y:S01]  /*cf90*/  STSM.16.M88.4 [R106], R12 ;  /* 0x0000000c6a007844 */ /* 0x0001e20000000200 */
[----:B-1----:R-:W-:-:S02]  /*cfa0*/  F2FP.BF16.F32.PACK_AB R24, R73, R163 ;  /* 0x000000a34918723e */ /* 0x002fc400000010ff */
[----:B------:R-:W-:Y:S02]  /*cfb0*/  F2FP.BF16.F32.PACK_AB R25, R75, R74 ;  /* 0x0000004a4b19723e */ /* 0x000fe400000010ff */
[----:B------:R-:W-:Y:S02]  /*cfc0*/  F2FP.BF16.F32.PACK_AB R26, R77, R164 ;  /* 0x000000a44d1a723e */ /* 0x000fe400000010ff */
[----:B------:R-:W-:Y:S02]  /*cfd0*/  F2FP.BF16.F32.PACK_AB R27, R79, R78 ;  /* 0x0000004e4f1b723e */ /* 0x000fe400000010ff */
[----:B------:R-:W-:Y:S02]  /*cfe0*/  SHF.R.U64 R185, R185, 0x3, RZ ;  /* 0x00000003b9b97819 */ /* 0x000fe400000012ff */
[----:B------:R-:W-:Y:S01]  /*cff0*/  LOP3.LUT R183, R172, 0x380, RZ, 0xc0, !PT ;  /* 0x00000380acb77812 */ /* 0x000fe200078ec0ff */
[----:B------:R1:W-:Y:S01]  /*d000*/  STSM.16.M88.4 [R110], R24 ;  /* 0x000000186e007844 */ /* 0x0003e20000000200 */
[----:B------:R-:W-:-:S02]  /*d010*/  MOV R114, R114 ;  /* 0x0000007200727202 */ /* 0x000fc40000000f00 */
[----:B------:R-:W-:Y:S02]  /*d020*/  SHF.R.U64 R173, R173, 0x3, RZ ;  /* 0x00000003adad7819 */ /* 0x000fe400000012ff */
[----:B------:R-:W-:Y:S01]  /*d030*/  MOV R118, R118 ;  /* 0x0000007600767202 */ /* 0x000fe20000000f00 */
[----:B------:R-:W-:Y:S01]  /*d040*/  STSM.16.M88.4 [R114], R28 ;  /* 0x0000001c72007844 */ /* 0x000fe20000000200 */
[----:B------:R-:W-:Y:S02]  /*d050*/  MOV R44, R38 ;  /* 0x00000026002c7202 */ /* 0x000fe40000000f00 */
[----:B--2---:R-:W-:Y:S02]  /*d060*/  F2FP.BF16.F32.PACK_AB R32, R4, R167 ;  /* 0x000000a70420723e */ /* 0x004fe400000010ff */
[----:B------:R-:W-:Y:S02]  /*d070*/  F2FP.BF16.F32.PACK_AB R33, R58, R3 ;  /* 0x000000033a21723e */ /* 0x000fe400000010ff */
[----:B------:R-:W-:-:S02]  /*d080*/  F2FP.BF16.F32.PACK_AB R34, R93, R168 ;  /* 0x000000a85d22723e */ /* 0x000fc400000010ff */
[----:B------:R-:W-:Y:S02]  /*d090*/  F2FP.BF16.F32.PACK_AB R35, R66, R62 ;  /* 0x0000003e4223723e */ /* 0x000fe400000010ff */
[----:B------:R-:W-:Y:S02]  /*d0a0*/  SHF.R.U64 R181, R181, 0x3, RZ ;  /* 0x00000003b5b57819 */ /* 0x000fe400000012ff */
[----:B------:R-:W-:Y:S01]  /*d0b0*/  MOV R122, R122 ;  /* 0x0000007a007a7202 */ /* 0x000fe20000000f00 */
[----:B------:R-:W-:Y:S01]  /*d0c0*/  STSM.16.M88.4 [R118], R32 ;  /* 0x0000002076007844 */ /* 0x000fe20000000200 */
[----:B------:R-:W-:Y:S02]  /*d0d0*/  F2FP.BF16.F32.PACK_AB R38, R101, R170 ;  /* 0x000000aa6526723e */ /* 0x000fe400000010ff */
[----:B------:R-:W-:Y:S01]  /*d0e0*/  F2FP.BF16.F32.PACK_AB R39, R76, R72 ;  /* 0x000000484c27723e */ /* 0x000fe200000010ff */
[----:B------:R-:W-:Y:S01]  /*d0f0*/  IMAD.MOV.U32 R76, RZ, RZ, RZ ;  /* 0x000000ffff4c7224 */ /* 0x000fe200078e00ff */
[----:B------:R-:W-:-:S02]  /*d100*/  MOV R126, R126 ;  /* 0x0000007e007e7202 */ /* 0x000fc40000000f00 */
[----:B----4-:R-:W-:Y:S01]  /*d110*/  F2FP.BF16.F32.PACK_AB R8, R105, R171 ;  /* 0x000000ab6908723e */ /* 0x010fe200000010ff */
[----:B------:R-:W-:Y:S01]  /*d120*/  STSM.16.M88.4 [R122], R36 ;  /* 0x000000247a007844 */ /* 0x000fe20000000200 */
[----:B------:R-:W-:Y:S02]  /*d130*/  F2FP.BF16.F32.PACK_AB R9, R84, R80 ;  /* 0x000000505409723e */ /* 0x000fe400000010ff */
[----:B------:R-:W-:Y:S02]  /*d140*/  F2FP.BF16.F32.PACK_AB R10, R109, R174 ;  /* 0x000000ae6d0a723e */ /* 0x000fe400000010ff */
[----:B------:R-:W-:Y:S02]  /*d150*/  F2FP.BF16.F32.PACK_AB R11, R92, R87 ;  /* 0x000000575c0b723e */ /* 0x000fe400000010ff */
[----:B------:R-:W-:Y:S02]  /*d160*/  LOP3.LUT R130, R185, R130, RZ, 0x3c, !PT ;  /* 0x00000082b9827212 */ /* 0x000fe400078e3cff */
[----:B------:R-:W-:Y:S01]  /*d170*/  SHF.R.U64 R183, R183, 0x3, RZ ;  /* 0x00000003b7b77819 */ /* 0x000fe200000012ff */
[----:B------:R2:W-:Y:S01]  /*d180*/  STSM.16.M88.4 [R126], R8 ;  /* 0x000000087e007844 */ /* 0x0005e20000000200 */
[----:B------:R-:W-:-:S02]  /*d190*/  LOP3.LUT R134, R173, R134, RZ, 0x3c, !PT ;  /* 0x00000086ad867212 */ /* 0x000fc400078e3cff */
[----:B------:R-:W-:Y:S02]  /*d1a0*/  LOP3.LUT R138, R181, R138, RZ, 0x3c, !PT ;  /* 0x0000008ab58a7212 */ /* 0x000fe400078e3cff */
[----:B------:R-:W-:Y:S02]  /*d1b0*/  LOP3.LUT R46, R183, R172, RZ, 0x3c, !PT ;  /* 0x000000acb72e7212 */ /* 0x000fe400078e3cff */
[----:B------:R-:W-:Y:S02]  /*d1c0*/  MOV R130, R130 ;  /* 0x0000008200827202 */ /* 0x000fe40000000f00 */
[----:B0-----:R-:W-:Y:S02]  /*d1d0*/  F2FP.BF16.F32.PACK_AB R12, R113, R175 ;  /* 0x000000af710c723e */ /* 0x001fe400000010ff */
[----:B------:R-:W-:Y:S02]  /*d1e0*/  F2FP.BF16.F32.PACK_AB R13, R100, R96 ;  /* 0x00000060640d723e */ /* 0x000fe400000010ff */
[----:B------:R-:W-:-:S02]  /*d1f0*/  F2FP.BF16.F32.PACK_AB R14, R117, R177 ;  /* 0x000000b1750e723e */ /* 0x000fc400000010ff */
[----:B------:R-:W-:Y:S02]  /*d200*/  F2FP.BF16.F32.PACK_AB R15, R108, R104 ;  /* 0x000000686c0f723e */ /* 0x000fe400000010ff */
[----:B------:R-:W-:Y:S02]  /*d210*/  MOV R134, R134 ;  /* 0x0000008600867202 */ /* 0x000fe40000000f00 */
[----:B-1----:R-:W-:Y:S01]  /*d220*/  F2FP.BF16.F32.PACK_AB R24, R121, R178 ;  /* 0x000000b27918723e */ /* 0x002fe200000010ff */
[----:B------:R-:W-:Y:S01]  /*d230*/  STSM.16.M88.4 [R130], R12 ;  /* 0x0000000c82007844 */ /* 0x000fe20000000200 */
[----:B------:R-:W-:Y:S02]  /*d240*/  F2FP.BF16.F32.PACK_AB R25, R116, R112 ;  /* 0x000000707419723e */ /* 0x000fe400000010ff */
[----:B------:R-:W-:Y:S02]  /*d250*/  F2FP.BF16.F32.PACK_AB R26, R125, R179 ;  /* 0x000000b37d1a723e */ /* 0x000fe400000010ff */
[----:B------:R-:W-:-:S02]  /*d260*/  F2FP.BF16.F32.PACK_AB R27, R124, R120 ;  /* 0x000000787c1b723e */ /* 0x000fc400000010ff */
[----:B------:R-:W-:Y:S02]  /*d270*/  ISETP.NE.U32.AND P0, PT, RZ, UR4, PT ;  /* 0x00000004ff007c0c */ /* 0x000fe4000bf05070 */
[----:B--2---:R-:W-:Y:S01]  /*d280*/  IADD3 R10, P1, R219, UR4, RZ ;  /* 0x00000004db0a7c10 */ /* 0x004fe2000ff3e0ff */
[----:B------:R0:W-:Y:S01]  /*d290*/  STSM.16.M88.4 [R134], R24 ;  /* 0x0000001886007844 */ /* 0x0001e20000000200 */
[----:B------:R-:W-:Y:S02]  /*d2a0*/  MOV R54, R138 ;  /* 0x0000008a00367202 */ /* 0x000fe40000000f00 */
[----:B------:R-:W-:Y:S02]  /*d2b0*/  F2FP.BF16.F32.PACK_AB R181, R152, R128 ;  /* 0x0000008098b5723e */ /* 0x000fe400000010ff */
[----:B------:R-:W-:Y:S02]  /*d2c0*/  F2FP.BF16.F32.PACK_AB R183, R154, R153 ;  /* 0x000000999ab7723e */ /* 0x000fe400000010ff */
[----:B------:R-:W-:-:S02]  /*d2d0*/  F2FP.BF16.F32.PACK_AB R138, R141, R140 ;  /* 0x0000008c8d8a723e */ /* 0x000fc400000010ff */
[----:B------:R-:W-:Y:S01]  /*d2e0*/  F2FP.BF16.F32.PACK_AB R139, R158, R157 ;  /* 0x0000009d9e8b723e */ /* 0x000fe200000010ff */
[----:B------:R1:W-:Y:S01]  /*d2f0*/  STSM.16.M88.4 [R54], R180 ;  /* 0x000000b436007844 */ /* 0x0003e20000000200 */
[----:B------:R-:W-:Y:S02]  /*d300*/  MOV R46, R46 ;  /* 0x0000002e002e7202 */ /* 0x000fe40000000f00 */
[----:B------:R-:W-:Y:S01]  /*d310*/  ISETP.NE.AND.EX P0, PT, RZ, UR5, PT, P0 ;  /* 0x00000005ff007c0c */ /* 0x000fe2000bf05300 */
[----:B------:R1:W-:Y:S01]  /*d320*/  STSM.16.M88.4 [R44], R136 ;  /* 0x000000882c007844 */ /* 0x0003e20000000200 */
[----:B------:R-:W-:Y:S01]  /*d330*/  IADD3.X R11, R220, UR5, RZ, P1, !PT ;  /* 0x00000005dc0b7c10 */ /* 0x000fe20008ffe4ff */
[----:B------:R-:W-:Y:S02]  /*d340*/  ULDC.64 UR4, c[0x0][0xc08] ;  /* 0x0003020000047ab9 */ /* 0x000fe40000000a00 */
[----:B------:R-:W-:Y:S01]  /*d350*/  ISETP.NE.U32.AND P2, PT, RZ, UR4, PT ;  /* 0x00000004ff007c0c */ /* 0x000fe2000bf45070 */
[----:B------:R1:W-:Y:S01]  /*d360*/  STSM.16.M88.4 [R46], R144 ;  /* 0x000000902e007844 */ /* 0x0003e20000000200 */
[----:B------:R-:W-:Y:S02]  /*d370*/  BAR.SYNC.DEFER_BLOCKING 0x1, 0x100 ;  /* 0x0044000000007b1d */ /* 0x000fe40000010000 */
[----:B------:R-:W-:-:S13]  /*d380*/  ISETP.NE.AND.EX P2, PT, RZ, UR5, PT, P2 ;  /* 0x00000005ff007c0c */ /* 0x000fda000bf45320 */
[----:B------:R-:W-:Y:S01]  /*d390*/  @P2 IADD3 R8, P3, R219, UR4, RZ ;  /* 0x00000004db082c10 */ /* 0x000fe2000ff7e0ff */
[----:B------:R-:W-:Y:S02]  /*d3a0*/  ULDC UR4, c[0x0][0xa88] ;  /* 0x0002a20000047ab9 */ /* 0x000fe40000000800 */
[----:B------:R-:W-:Y:S01]  /*d3b0*/  IMAD.U32 R7, RZ, RZ, UR4 ;  /* 0x00000004ff077e24 */ /* 0x000fe2000f8e00ff */
[----:B------:R-:W-:Y:S01]  /*d3c0*/  @P2 IADD3.X R9, R220, UR5, RZ, P3, !PT ;  /* 0x00000005dc092c10 */ /* 0x000fe20009ffe4ff */
[----:B------:R1:W5:Y:S01]  /*d3d0*/  @P0 LDG.E R76, desc[UR40][R10.64] ;  /* 0x000000280a4c0981 */ /* 0x000362000c1e1900 */
[----:B---3--:R-:W-:Y:S01]  /*d3e0*/  ISETP.NE.AND P1, PT, R0, 0x1, PT ;  /* 0x000000010000780c */ /* 0x008fe20003f25270 */
[----:B0-----:R-:W-:Y:S02]  /*d3f0*/  IMAD R27, R224, 0x80, R237 ;  /* 0x00000080e01b7824 */ /* 0x001fe400078e02ed */
[----:B------:R1:W5:Y:S10]  /*d400*/  @P2 LDG.E R7, desc[UR40][R8.64] ;  /* 0x0000002808072981 */ /* 0x000374000c1e1900 */
[----:B------:R-:W0:Y:S08]  /*d410*/  @P1 LDC R4, c[0x0][0xbec] ;  /* 0x0002fb00ff041b82 */ /* 0x000e300000000800 */
[----:B------:R-:W2:Y:S01]  /*d420*/  @P1 LDC R15, c[0x0][0xbf0] ;  /* 0x0002fc00ff0f1b82 */ /* 0x000ea20000000800 */
[----:B-1----:R-:W-:Y:S05]  /*d430*/  @P2 BRA `(.L_x_731) ;  /* 0x0000000000102947 */ /* 0x002fea0003800000 */
[----:B------:R-:W-:Y:S05]  /*d440*/  @!P0 BRA `(.L_x_731) ;  /* 0x00000000000c8947 */ /* 0x000fea0003800000 */
[----:B------:R-:W3:Y:S04]  /*d450*/  LDG.E R8, desc[UR40][R10.64] ;  /* 0x000000280a087981 */ /* 0x000ee8000c1e1900 */
[----:B-----5:R-:W3:Y:S02]  /*d460*/  LDG.E R7, desc[UR40][R10.64+0x4] ;  /* 0x000004280a077981 */ /* 0x020ee4000c1e1900 */
[----:B---3--:R-:W-:-:S07]  /*d470*/  IMAD.IADD R7, R7, 0x1, -R8 ;  /* 0x0000000107077824 */ /* 0x008fce00078e0a08 */
.L_x_731:
[----:B------:R-:W-:Y:S01]  /*d480*/  SHF.R.S32.HI R3, RZ, 0x1f, R218 ;  /* 0x0000001fff037819 */ /* 0x000fe200000114da */
[----:B0-----:R-:W-:Y:S01]  /*d490*/  @P1 IMAD.HI.U32 R4, R27, R4, RZ ;  /* 0x000000041b041227 */ /* 0x001fe200078e00ff */
[----:B------:R-:W-:Y:S01]  /*d4a0*/  ULDC.64 UR4, c[0x0][0xb90] ;  /* 0x0002e40000047ab9 */ /* 0x000fe20000000a00 */
[----:B-----5:R-:W-:Y:S01]  /*d4b0*/  SHF.R.S32.HI R77, RZ, 0x1f, R76 ;  /* 0x0000001fff4d7819 */ /* 0x020fe2000001144c */
[----:B------:R-:W0:Y:S01]  /*d4c0*/  @P1 LDC R80, c[0x0][0xbec] ;  /* 0x0002fb00ff501b82 */ /* 0x000e220000000800 */
[----:B------:R-:W-:Y:S01]  /*d4d0*/  IMAD R13, R3, UR4, RZ ;  /* 0x00000004030d7c24 */ /* 0x000fe2000f8e02ff */
[----:B------:R-:W-:Y:S01]  /*d4e0*/  SEL R229, R229, RZ, !P0 ;  /* 0x000000ffe5e57207 */ /* 0x000fe20004000000 */
[----:B------:R-:W-:Y:S01]  /*d4f0*/  IMAD.MOV.U32 R11, RZ, RZ, R27 ;  /* 0x000000ffff0b7224 */ /* 0x000fe200078e001b */
[----:B--2---:R-:W-:Y:S01]  /*d500*/  @P1 SHF.R.U32.HI R11, RZ, R15, R4 ;  /* 0x0000000fff0b1219 */ /* 0x004fe20000011604 */
[----:B------:R-:W-:Y:S01]  /*d510*/  IMAD.WIDE.U32 R8, R218, UR4, R76 ;  /* 0x00000004da087c25 */ /* 0x000fe2000f8e004c */
[----:B------:R-:W-:-:S02]  /*d520*/  SEL R221, R221, RZ, !P0 ;  /* 0x000000ffdddd7207 */ /* 0x000fc40004000000 */
[----:B------:R-:W1:Y:S01]  /*d530*/  @P1 LDC R79, c[0x0][0xbf0] ;  /* 0x0002fc00ff4f1b82 */ /* 0x000e620000000800 */
[----:B------:R-:W-:Y:S01]  /*d540*/  IMAD R13, R218, UR5, R13 ;  /* 0x00000005da0d7c24 */ /* 0x000fe2000f8e020d */
[----:B------:R-:W-:Y:S01]  /*d550*/  ULDC.64 UR4, c[0x0][0xb98] ;  /* 0x0002e60000047ab9 */ /* 0x000fe20000000a00 */
[----:B------:R-:W-:Y:S02]  /*d560*/  IMAD.MOV R25, RZ, RZ, -R11 ;  /* 0x000000ffff197224 */ /* 0x000fe400078e0a0b */
[----:B------:R-:W-:Y:S02]  /*d570*/  IMAD.IADD R9, R9, 0x1, R13 ;  /* 0x0000000109097824 */ /* 0x000fe400078e020d */
[----:B------:R-:W-:Y:S02]  /*d580*/  IMAD R15, R228, 0x40, R209 ;  /* 0x00000040e40f7824 */ /* 0x000fe400078e02d1 */
[----:B------:R-:W-:Y:S02]  /*d590*/  IMAD R13, R0, R25, R27 ;  /* 0x00000019000d7224 */ /* 0x000fe400078e021b */
[----:B------:R-:W-:-:S02]  /*d5a0*/  IMAD R4, R229, UR4, RZ ;  /* 0x00000004e5047c24 */ /* 0x000fc4000f8e02ff */
[----:B------:R-:W-:-:S04]  /*d5b0*/  IMAD.WIDE.U32 R8, R221, UR4, R8 ;  /* 0x00000004dd087c25 */ /* 0x000fc8000f8e0008 */
[----:B------:R-:W-:Y:S01]  /*d5c0*/  IMAD.WIDE R20, R15, 0x2, R20 ;  /* 0x000000020f147825 */ /* 0x000fe200078e0214 */
[----:B------:R-:W-:Y:S02]  /*d5d0*/  SHF.R.S32.HI R15, RZ, 0x1f, R11 ;  /* 0x0000001fff0f7819 */ /* 0x000fe4000001140b */
[----:B------:R-:W-:Y:S01]  /*d5e0*/  IADD3 R10, P0, R11, R8, RZ ;  /* 0x000000080b0a7210 */ /* 0x000fe20007f1e0ff */
[----:B------:R-:W-:Y:S01]  /*d5f0*/  IMAD R12, R221, UR5, R4 ;  /* 0x00000005dd0c7c24 */ /* 0x000fe2000f8e0204 */
[----:B------:R-:W-:Y:S01]  /*d600*/  SHF.R.S32.HI R4, RZ, 0x1f, R13 ;  /* 0x0000001fff047819 */ /* 0x000fe2000001140d */
[----:B------:R-:W-:Y:S01]  /*d610*/  ULDC.64 UR4, c[0x0][0xb88] ;  /* 0x0002e20000047ab9 */ /* 0x000fe20000000a00 */
[----:B------:R-:W-:Y:S01]  /*d620*/  IADD3 R25, P2, R20, 0x1000, RZ ;  /* 0x0000100014197810 */ /* 0x000fe20007f5e0ff */
[----:B------:R-:W-:Y:S01]  /*d630*/  IMAD R78, R7, R0, RZ ;  /* 0x00000000074e7224 */ /* 0x000fe200078e02ff */
[----:B------:R-:W-:Y:S01]  /*d640*/  IADD3.X R11, R15, R9, R12, P0, !PT ;  /* 0x000000090f0b7210 */ /* 0x000fe200007fe40c */
[----:B------:R-:W-:Y:S01]  /*d650*/  IMAD R4, R4, UR4, RZ ;  /* 0x0000000404047c24 */ /* 0x000fe2000f8e02ff */
[----:B------:R-:W-:-:S02]  /*d660*/  LOP3.LUT R8, R25, 0x380, RZ, 0xc0, !PT ;  /* 0x0000038019087812 */ /* 0x000fc400078ec0ff */
[----:B------:R-:W-:Y:S01]  /*d670*/  IADD3 R33, P4, R20, 0x5000, RZ ;  /* 0x0000500014217810 */ /* 0x000fe20007f9e0ff */
[C---:B------:R-:W-:Y:S01]  /*d680*/  IMAD R9, R13.reuse, UR5, R4 ;  /* 0x000000050d097c24 */ /* 0x040fe2000f8e0204 */
[----:B------:R-:W-:Y:S01]  /*d690*/  SHF.R.U64 R8, R8, 0x3, RZ ;  /* 0x0000000308087819 */ /* 0x000fe200000012ff */
[----:B------:R-:W-:Y:S01]  /*d6a0*/  IMAD.WIDE.U32 R10, R13, UR4, R10 ;  /* 0x000000040d0a7c25 */ /* 0x000fe2000f8e000a */
[----:B------:R-:W-:Y:S01]  /*d6b0*/  IADD3 R13, P3, R20, 0x2000, RZ ;  /* 0x00002000140d7810 */ /* 0x000fe20007f7e0ff */
[----:B------:R-:W-:Y:S01]  /*d6c0*/  ULDC.64 UR4, c[0x0][0xb50] ;  /* 0x0002d40000047ab9 */ /* 0x000fe20000000a00 */
[----:B------:R-:W-:Y:S01]  /*d6d0*/  LOP3.LUT R8, R8, R25, RZ, 0x3c, !PT ;  /* 0x0000001908087212 */ /* 0x000fe200078e3cff */
[----:B------:R-:W-:Y:S01]  /*d6e0*/  IMAD.IADD R9, R11, 0x1, R9 ;  /* 0x000000010b097824 */ /* 0x000fe200078e0209 */
[----:B------:R-:W-:Y:S01]  /*d6f0*/  LEA R4, P0, R10, UR4, 0x2 ;  /* 0x000000040a047c11 */ /* 0x000fe2000f8010ff */
[----:B------:R-:W-:Y:S01]  /*d700*/  IMAD R11, R224, 0x80, R235 ;  /* 0x00000080e00b7824 */ /* 0x000fe200078e02eb */
[----:B------:R-:W-:-:S02]  /*d710*/  LOP3.LUT R12, R13, 0x380, RZ, 0xc0, !PT ;  /* 0x000003800d0c7812 */ /* 0x000fc400078ec0ff */
[----:B------:R-:W-:Y:S01]  /*d720*/  LEA.HI.X R10, R10, UR5, R9, 0x2, P0 ;  /* 0x000000050a0a7c11 */ /* 0x000fe200080f1409 */
[--C-:B------:R-:W-:Y:S01]  /*d730*/  IMAD.X R9, RZ, RZ, R21.reuse, P2 ;  /* 0x000000ffff097224 */ /* 0x100fe200010e0615 */
[----:B------:R-:W-:Y:S01]  /*d740*/  SHF.R.U64 R12, R12, 0x3, RZ ;  /* 0x000000030c0c7819 */ /* 0x000fe200000012ff */
[----:B------:R-:W-:Y:S01]  /*d750*/  SHFL.IDX PT, R50, R4, RZ, 0x1c1f ;  /* 0x001c1fff04327589 */ /* 0x000fe200000e0000 */
[----:B------:R-:W-:Y:S01]  /*d760*/  IADD3 R29, P0, R20, 0x4000, RZ ;  /* 0x00004000141d7810 */ /* 0x000fe20007f1e0ff */
[----:B------:R-:W-:Y:S01]  /*d770*/  VIADD R7, R11, 0x8 ;  /* 0x000000080b077836 */ /* 0x000fe20000000000 */
[----:B------:R-:W-:Y:S01]  /*d780*/  LOP3.LUT R12, R12, R13, RZ, 0x3c, !PT ;  /* 0x0000000d0c0c7212 */ /* 0x000fe200078e3cff */
[----:B------:R-:W-:Y:S01]  /*d790*/  IMAD.X R13, RZ, RZ, R21, P3 ;  /* 0x000000ffff0d7224 */ /* 0x000fe200018e0615 */
[----:B------:R-:W-:Y:S01]  /*d7a0*/  LOP3.LUT R28, R29, 0x380, RZ, 0xc0, !PT ;  /* 0x000003801d1c7812 */ /* 0x000fe200078ec0ff */
[----:B------:R-:W2:Y:S01]  /*d7b0*/  SHFL.IDX PT, R51, R10, RZ, 0x1c1f ;  /* 0x001c1fff0a337589 */ /* 0x000ea200000e0000 */
[C---:B------:R-:W-:Y:S01]  /*d7c0*/  IADD3 R37, P2, R20.reuse, 0x6000, RZ ;  /* 0x0000600014257810 */ /* 0x040fe20007f5e0ff */
[----:B------:R-:W-:Y:S01]  /*d7d0*/  ULDC.64 UR4, c[0x0][0xaa0] ;  /* 0x0002a80000047ab9 */ /* 0x000fe20000000a00 */
[C---:B------:R-:W-:Y:S01]  /*d7e0*/  IADD3 R41, P3, R20.reuse, 0x7000, RZ ;  /* 0x0000700014297810 */ /* 0x040fe20007f7e0ff */
[----:B------:R3:W-:Y:S01]  /*d7f0*/  SHFL.IDX PT, R54, R4, 0x1, 0x1c1f ;  /* 0x003c1f0004367f89 */ /* 0x0007e200000e0000 */
[----:B------:R-:W-:-:S02]  /*d800*/  IADD3 R25, P5, R20, 0x3000, RZ ;  /* 0x0000300014197810 */ /* 0x000fc40007fbe0ff */
[----:B------:R-:W-:Y:S01]  /*d810*/  SHF.R.U64 R28, R28, 0x3, RZ ;  /* 0x000000031c1c7819 */ /* 0x000fe200000012ff */
[----:B------:R-:W4:Y:S01]  /*d820*/  SHFL.IDX PT, R55, R10, 0x1, 0x1c1f ;  /* 0x003c1f000a377f89 */ /* 0x000f2200000e0000 */
        /* <DEDUP_REMOVED lines=10> */
[----:B------:R-:W-:Y:S02]  /*d8d0*/  IADD3 R49, P0, R20, 0x9000, RZ ;  /* 0x0000900014317810 */ /* 0x000fe40007f1e0ff */
        /* <DEDUP_REMOVED lines=8> */
[----:B------:R-:W-:-:S02]  /*d960*/  LOP3.LUT R48, R49, 0x380, RZ, 0xc0, !PT ;  /* 0x0000038031307812 */ /* 0x000fc400078ec0ff */
[C---:B------:R-:W-:Y:S02]  /*d970*/  IADD3 R57, P2, R20.reuse, 0xb000, RZ ;  /* 0x0000b00014397810 */ /* 0x040fe40007f5e0ff */
        /* <DEDUP_REMOVED lines=8> */
[----:B------:R-:W-:Y:S01]  /*da00*/  LOP3.LUT R48, R48, R49, RZ, 0x3c, !PT ;  /* 0x0000003130307212 */ /* 0x000fe200078e3cff */
[----:B------:R-:W-:Y:S01]  /*da10*/  IMAD.X R49, RZ, RZ, R21, P0 ;  /* 0x000000ffff317224 */ /* 0x000fe200000e0615 */
[----:B------:R-:W-:Y:S02]  /*da20*/  SHF.R.U64 R56, R56, 0x3, RZ ;  /* 0x0000000338387819 */ /* 0x000fe400000012ff */
[----:B------:R-:W-:-:S02]  /*da30*/  SHF.R.U64 R60, R60, 0x3, RZ ;  /* 0x000000033c3c7819 */ /* 0x000fc400000012ff */
        /* <DEDUP_REMOVED lines=12> */
[C---:B------:R-:W-:Y:S02]  /*db00*/  IADD3 R11, P3, R20.reuse, 0xf000, RZ ;  /* 0x0000f000140b7810 */ /* 0x040fe40007f7e0ff */
[----:B------:R-:W-:Y:S02]  /*db10*/  ISETP.GE.OR P0, PT, R7, R78, P0 ;  /* 0x0000004e0700720c */ /* 0x000fe40000706670 */
[C---:B------:R-:W-:Y:S01]  /*db20*/  IADD3 R65, P5, R20.reuse, 0xd000, RZ ;  /* 0x0000d00014417810 */ /* 0x040fe20007fbe0ff */
[----:B------:R-:W-:Y:S01]  /*db30*/  IMAD.X R73, RZ, RZ, R21, P3 ;  /* 0x000000ffff497224 */ /* 0x000fe200018e0615 */
[C---:B------:R-:W-:Y:S02]  /*db40*/  IADD3 R69, P4, R20.reuse, 0xe000, RZ ;  /* 0x0000e00014457810 */ /* 0x040fe40007f9e0ff */
[----:B------:R-:W-:Y:S02]  /*db50*/  LOP3.LUT R15, R20, 0x380, RZ, 0xc0, !PT ;  /* 0x00000380140f7812 */ /* 0x000fe400078ec0ff */
[----:B---3--:R-:W-:Y:S01]  /*db60*/  LOP3.LUT R4, R11, 0x380, RZ, 0xc0, !PT ;  /* 0x000003800b047812 */ /* 0x008fe200078ec0ff */
[----:B--2---:R-:W-:Y:S01]  /*db70*/  @!P2 ST.E desc[UR40][R50.64], R6 ;  /* 0x000000063200a985 */ /* 0x004fe2000c101928 */
[----:B------:R-:W-:-:S02]  /*db80*/  LOP3.LUT R64, R65, 0x380, RZ, 0xc0, !PT ;  /* 0x0000038041407812 */ /* 0x000fc400078ec0ff */
[----:B------:R-:W-:Y:S01]  /*db90*/  LOP3.LUT R68, R69, 0x380, RZ, 0xc0, !PT ;  /* 0x0000038045447812 */ /* 0x000fe200078ec0ff */
[----:B----4-:R2:W-:Y:S01]  /*dba0*/  @!P0 ST.E desc[UR40][R54.64], R5 ;  /* 0x0000000536008985 */ /* 0x0105e2000c101928 */
[----:B------:R-:W-:Y:S02]  /*dbb0*/  SHF.R.U64 R15, R15, 0x3, RZ ;  /* 0x000000030f0f7819 */ /* 0x000fe400000012ff */
[----:B------:R-:W-:Y:S01]  /*dbc0*/  SHF.R.U64 R4, R4, 0x3, RZ ;  /* 0x0000000304047819 */ /* 0x000fe200000012ff */
[----:B------:R-:W5:Y:S01]  /*dbd0*/  LD.E.128 R24, desc[UR40][R24.64] ;  /* 0x0000002818187980 */ /* 0x000f62000c101d00 */
[----:B------:R-:W-:Y:S02]  /*dbe0*/  SHF.R.U64 R64, R64, 0x3, RZ ;  /* 0x0000000340407819 */ /* 0x000fe400000012ff */
[----:B------:R-:W-:Y:S01]  /*dbf0*/  SHF.R.U64 R68, R68, 0x3, RZ ;  /* 0x0000000344447819 */ /* 0x000fe200000012ff */
[----:B------:R-:W5:Y:S01]  /*dc00*/  LD.E.128 R28, desc[UR40][R28.64] ;  /* 0x000000281c1c7980 */ /* 0x000f62000c101d00 */
[----:B------:R-:W-:-:S02]  /*dc10*/  LOP3.LUT R20, R15, R20, RZ, 0x3c, !PT ;  /* 0x000000140f147212 */ /* 0x000fc400078e3cff */
[----:B------:R-:W-:Y:S01]  /*dc20*/  LOP3.LUT R64, R64, R65, RZ, 0x3c, !PT ;  /* 0x0000004140407212 */ /* 0x000fe200078e3cff */
[--C-:B------:R-:W-:Y:S01]  /*dc30*/  IMAD.X R65, RZ, RZ, R21.reuse, P5 ;  /* 0x000000ffff417224 */ /* 0x100fe200028e0615 */
[----:B------:R-:W-:Y:S01]  /*dc40*/  LOP3.LUT R68, R68, R69, RZ, 0x3c, !PT ;  /* 0x0000004544447212 */ /* 0x000fe200078e3cff */
[----:B------:R-:W-:Y:S01]  /*dc50*/  IMAD.X R69, RZ, RZ, R21, P4 ;  /* 0x000000ffff457224 */ /* 0x000fe200020e0615 */
[----:B------:R-:W-:Y:S01]  /*dc60*/  LOP3.LUT R72, R4, R11, RZ, 0x3c, !PT ;  /* 0x0000000b04487212 */ /* 0x000fe200078e3cff */
[----:B------:R-:W5:Y:S04]  /*dc70*/  LD.E.128 R12, desc[UR40][R12.64] ;  /* 0x000000280c0c7980 */ /* 0x000f68000c101d00 */
[----:B--2---:R2:W5:Y:S04]  /*dc80*/  LD.E.128 R4, desc[UR40][R20.64] ;  /* 0x0000002814047980 */ /* 0x004568000c101d00 */
[----:B------:R-:W5:Y:S04]  /*dc90*/  LD.E.128 R8, desc[UR40][R8.64] ;  /* 0x0000002808087980 */ /* 0x000f68000c101d00 */
[----:B------:R-:W5:Y:S01]  /*dca0*/  LD.E.128 R32, desc[UR40][R32.64] ;  /* 0x0000002820207980 */ /* 0x000f62000c101d00 */
[----:B--2---:R-:W-:-:S03]  /*dcb0*/  IMAD R21, R77, UR4, RZ ;  /* 0x000000044d157c24 */ /* 0x004fc6000f8e02ff */
[----:B------:R-:W5:Y:S01]  /*dcc0*/  LD.E.128 R36, desc[UR40][R36.64] ;  /* 0x0000002824247980 */ /* 0x000f62000c101d00 */
[C---:B------:R-:W-:Y:S02]  /*dcd0*/  IMAD R77, R76.reuse, UR5, R21 ;  /* 0x000000054c4d7c24 */ /* 0x040fe4000f8e0215 */
[----:B------:R-:W-:Y:S01]  /*dce0*/  IMAD.WIDE.U32 R20, R76, UR4, RZ ;  /* 0x000000044c147c25 */ /* 0x000fe2000f8e00ff */
[----:B------:R-:W-:Y:S01]  /*dcf0*/  ULDC.64 UR4, c[0x0][0xae8] ;  /* 0x0002ba0000047ab9 */ /* 0x000fe20000000a00 */
[----:B------:R-:W5:Y:S02]  /*dd00*/  LD.E.128 R40, desc[UR40][R40.64] ;  /* 0x0000002828287980 */ /* 0x000f64000c101d00 */
[----:B------:R-:W-:Y:S02]  /*dd10*/  IMAD.IADD R21, R21, 0x1, R77 ;  /* 0x0000000115157824 */ /* 0x000fe400078e024d */
[----:B------:R-:W-:Y:S01]  /*dd20*/  IMAD R77, R216, 0x20, R228 ;  /* 0x00000020d84d7824 */ /* 0x000fe200078e02e4 */
[----:B------:R-:W5:Y:S01]  /*dd30*/  LD.E.128 R44, desc[UR40][R44.64] ;  /* 0x000000282c2c7980 */ /* 0x000f62000c101d00 */
[----:B------:R-:W-:-:S02]  /*dd40*/  IMAD R3, R3, UR4, RZ ;  /* 0x0000000403037c24 */ /* 0x000fc4000f8e02ff */
[----:B------:R-:W-:Y:S01]  /*dd50*/  IMAD R81, R224, 0x80, R77 ;  /* 0x00000080e0517824 */ /* 0x000fe200078e024d */
[----:B------:R-:W5:Y:S01]  /*dd60*/  LD.E.128 R48, desc[UR40][R48.64] ;  /* 0x0000002830307980 */ /* 0x000f62000c101d00 */
[C---:B------:R-:W-:Y:S02]  /*dd70*/  IMAD R3, R218.reuse, UR5, R3 ;  /* 0x00000005da037c24 */ /* 0x040fe4000f8e0203 */
[----:B------:R-:W-:Y:S01]  /*dd80*/  IMAD.WIDE.U32 R20, R218, UR4, R20 ;  /* 0x00000004da147c25 */ /* 0x000fe2000f8e0014 */
[----:B------:R-:W-:Y:S01]  /*dd90*/  ULDC.64 UR4, c[0x0][0xaf0] ;  /* 0x0002bc0000047ab9 */ /* 0x000fe20000000a00 */
[----:B------:R-:W5:Y:S02]  /*dda0*/  LD.E.128 R52, desc[UR40][R52.64] ;  /* 0x0000002834347980 */ /* 0x000f64000c101d00 */
[----:B0-----:R-:W-:Y:S02]  /*ddb0*/  @P1 IMAD.HI.U32 R76, R81, R80, RZ ;  /* 0x00000050514c1227 */ /* 0x001fe400078e00ff */
[----:B------:R-:W5:Y:S02]  /*ddc0*/  LD.E.128 R56, desc[UR40][R56.64] ;  /* 0x0000002838387980 */ /* 0x000f64000c101d00 */
[----:B------:R-:W-:-:S02]  /*ddd0*/  IMAD.IADD R21, R21, 0x1, R3 ;  /* 0x0000000115157824 */ /* 0x000fc400078e0203 */
[----:B------:R-:W-:Y:S01]  /*dde0*/  IMAD.MOV.U32 R3, RZ, RZ, R81 ;  /* 0x000000ffff037224 */ /* 0x000fe200078e0051 */
[----:B-1----:R-:W-:Y:S01]  /*ddf0*/  @P1 SHF.R.U32.HI R3, RZ, R79, R76 ;  /* 0x0000004fff031219 */ /* 0x002fe2000001164c */
[----:B------:R-:W-:Y:S01]  /*de00*/  IMAD R80, R229, UR4, RZ ;  /* 0x00000004e5507c24 */ /* 0x000fe2000f8e02ff */
[----:B------:R-:W5:Y:S01]  /*de10*/  LD.E.128 R60, desc[UR40][R60.64] ;  /* 0x000000283c3c7980 */ /* 0x000f62000c101d00 */
[C---:B------:R-:W-:Y:S01]  /*de20*/  IMAD.WIDE.U32 R20, R221.reuse, UR4, R20 ;  /* 0x00000004dd147c25 */ /* 0x040fe2000f8e0014 */
[--C-:B------:R-:W-:Y:S02]  /*de30*/  SHF.R.S32.HI R76, RZ, 0x1f, R3.reuse ;  /* 0x0000001fff4c7819 */ /* 0x100fe40000011403 */
[----:B------:R-:W5:Y:S01]  /*de40*/  LD.E.128 R64, desc[UR40][R64.64] ;  /* 0x0000002840407980 */ /* 0x000f62000c101d00 */
[----:B------:R-:W-:Y:S01]  /*de50*/  IMAD R77, R221, UR5, R80 ;  /* 0x00000005dd4d7c24 */ /* 0x000fe2000f8e0250 */
[----:B------:R-:W-:Y:S01]  /*de60*/  ULDC.64 UR4, c[0x0][0xae0] ;  /* 0x0002b80000047ab9 */ /* 0x000fe20000000a00 */
[----:B------:R-:W-:Y:S01]  /*de70*/  IMAD.MOV R79, RZ, RZ, -R3 ;  /* 0x000000ffff4f7224 */ /* 0x000fe200078e0a03 */
[----:B------:R-:W5:Y:S01]  /*de80*/  LD.E.128 R68, desc[UR40][R68.64] ;  /* 0x0000002844447980 */ /* 0x000f62000c101d00 */
[----:B------:R-:W-:-:S02]  /*de90*/  IMAD.IADD R21, R21, 0x1, R77 ;  /* 0x0000000115157824 */ /* 0x000fc400078e024d */
[----:B------:R-:W-:Y:S01]  /*dea0*/  IMAD R77, R0, R79, R81 ;  /* 0x0000004f004d7224 */ /* 0x000fe200078e0251 */
[----:B------:R-:W5:Y:S01]  /*deb0*/  LD.E.128 R72, desc[UR40][R72.64] ;  /* 0x0000002848487980 */ /* 0x000f62000c101d00 */
[----:B------:R-:W-:Y:S01]  /*dec0*/  IMAD R76, R76, UR4, RZ ;  /* 0x000000044c4c7c24 */ /* 0x000fe2000f8e02ff */
[----:B------:R-:W-:Y:S01]  /*ded0*/  @!PT LDS RZ, [RZ] ;  /* 0x00000000fffff984 */ /* 0x000fe20000000800 */
[----:B------:R-:W-:Y:S01]  /*dee0*/  @!PT LDS RZ, [RZ] ;  /* 0x00000000fffff984 */ /* 0x000fe20000000800 */
[----:B------:R-:W-:Y:S01]  /*def0*/  @!PT LDS RZ, [RZ] ;  /* 0x00000000fffff984 */ /* 0x000fe20000000800 */
[----:B------:R-:W-:Y:S01]  /*df00*/  @!PT LDS RZ, [RZ] ;  /* 0x00000000fffff984 */ /* 0x000fe20000000800 */
[----:B------:R0:W-:Y:S06]  /*df10*/  MEMBAR.ALL.CTA ;  /* 0x0000000000007992 */ /* 0x0001ec0000008000 */
[----:B0-----:R-:W0:Y:S01]  /*df20*/  FENCE.VIEW.ASYNC.S ;  /* 0x00000000000073c6 */ /* 0x001e220000000000 */
[----:B------:R-:W-:Y:S01]  /*df30*/  SHF.R.S32.HI R0, RZ, 0x1f, R77 ;  /* 0x0000001fff007819 */ /* 0x000fe2000001144d */
[----:B------:R-:W-:-:S02]  /*df40*/  IMAD R79, R3, UR5, R76 ;  /* 0x00000005034f7c24 */ /* 0x000fc4000f8e024c */
[----:B------:R-:W-:Y:S01]  /*df50*/  IMAD.WIDE.U32 R20, R3, UR4, R20 ;  /* 0x0000000403147c25 */ /* 0x000fe2000f8e0014 */
[----:B------:R-:W-:-:S03]  /*df60*/  ULDC.64 UR4, c[0x0][0xad8] ;  /* 0x0002b60000047ab9 */ /* 0x000fc60000000a00 */
[----:B------:R-:W-:Y:S02]  /*df70*/  IMAD.IADD R21, R21, 0x1, R79 ;  /* 0x0000000115157824 */ /* 0x000fe400078e024f */
[----:B------:R-:W-:Y:S02]  /*df80*/  IMAD R0, R0, UR4, RZ ;  /* 0x0000000400007c24 */ /* 0x000fe4000f8e02ff */
[----:B------:R-:W-:Y:S02]  /*df90*/  IMAD R85, R224, 0x80, R228 ;  /* 0x00000080e0557824 */ /* 0x000fe400078e02e4 */
[C---:B------:R-:W-:Y:S02]  /*dfa0*/  IMAD R79, R77.reuse, UR5, R0 ;  /* 0x000000054d4f7c24 */ /* 0x040fe4000f8e0200 */
[----:B------:R-:W-:Y:S01]  /*dfb0*/  IMAD.WIDE.U32 R20, R77, UR4, R20 ;  /* 0x000000044d147c25 */ /* 0x000fe2000f8e0014 */
[----:B------:R-:W-:Y:S01]  /*dfc0*/  ISETP.GE.AND P2, PT, R85, R78, PT ;  /* 0x0000004e5500720c */ /* 0x000fe20003f46270 */
[----:B------:R-:W-:-:S02]  /*dfd0*/  ULDC.64 UR4, c[0x0][0xa80] ;  /* 0x0002a00000047ab9 */ /* 0x000fc40000000a00 */
[----:B------:R-:W-:Y:S02]  /*dfe0*/  VIADD R0, R18, 0x22820 ;  /* 0x0002282012007836 */ /* 0x000fe40000000000 */
[----:B------:R-:W-:Y:S01]  /*dff0*/  IMAD.IADD R21, R21, 0x1, R79 ;  /* 0x0000000115157824 */ /* 0x000fe200078e024f */
[C---:B------:R-:W-:Y:S01]  /*e000*/  LEA R79, P3, R20.reuse, UR4, 0x1 ;  /* 0x00000004144f7c11 */ /* 0x040fe2000f8608ff */
[----:B------:R-:W-:Y:S01]  /*e010*/  VIADD R3, R85, 0x20 ;  /* 0x0000002055037836 */ /* 0x000fe20000000000 */
[----:B------:R-:W-:Y:S02]  /*e020*/  PRMT R0, RZ, 0x654, R0 ;  /* 0x00000654ff007816 */ /* 0x000fe40000000000 */
[----:B------:R-:W-:Y:S02]  /*e030*/  LEA.HI.X R84, R20, UR5, R21, 0x1, P3 ;  /* 0x0000000514547c11 */ /* 0x000fe400098f0c15 */
[----:B------:R-:W-:Y:S01]  /*e040*/  ISETP.GE.AND P1, PT, R3, R78, PT ;  /* 0x0000004e0300720c */ /* 0x000fe20003f26270 */
[----:B------:R-:W-:Y:S01]  /*e050*/  VIADD R3, R85, 0x40 ;  /* 0x0000004055037836 */ /* 0x000fe20000000000 */
[----:B0-----:R0:W-:Y:S01]  /*e060*/  SYNCS.ARRIVE.TRANS64.RED.A1T0 RZ, [R0+URZ], RZ ;  /* 0x000000ff00ff79a7 */ /* 0x0011e2000810043f */
[----:B------:R1:W2:Y:S01]  /*e070*/  SHFL.IDX PT, R82, R79, RZ, 0x181f ;  /* 0x00181fff4f527589 */ /* 0x0002a200000e0000 */
[----:B------:R-:W-:Y:S01]  /*e080*/  BSSY B1, `(.L_x_732) ;  /* 0x0000019000017945 */ /* 0x000fe20003800000 */
[----:B------:R-:W-:-:S02]  /*e090*/  SHF.R.S32.HI R86, RZ, 0x1f, R215 ;  /* 0x0000001fff567819 */ /* 0x000fc400000114d7 */
[----:B------:R-:W-:Y:S01]  /*e0a0*/  ISETP.GE.AND P0, PT, R3, R78, PT ;  /* 0x0000004e0300720c */ /* 0x000fe20003f06270 */
[----:B0-----:R1:W0:Y:S01]  /*e0b0*/  SHFL.IDX PT, R0, R84, RZ, 0x181f ;  /* 0x00181fff54007589 */ /* 0x00122200000e0000 */
[----:B------:R-:W-:Y:S02]  /*e0c0*/  SHF.R.S32.HI R87, RZ, 0x1f, R213 ;  /* 0x0000001fff577819 */ /* 0x000fe400000114d5 */
[----:B------:R-:W-:Y:S02]  /*e0d0*/  SHF.R.S32.HI R88, RZ, 0x1f, R214 ;  /* 0x0000001fff587819 */ /* 0x000fe400000114d6 */
[----:B------:R-:W-:Y:S01]  /*e0e0*/  SHF.R.S32.HI R92, RZ, 0x1f, R209 ;  /* 0x0000001fff5c7819 */ /* 0x000fe200000114d1 */
[----:B------:R-:W-:Y:S06]  /*e0f0*/  @P2 BRA `(.L_x_733) ;  /* 0x0000000000442947 */ /* 0x000fec0003800000 */
[----:B------:R-:W-:Y:S02]  /*e100*/  ULDC UR4, c[0x0][0xac8] ;  /* 0x0002b20000047ab9 */ /* 0x000fe40000000800 */
[----:B------:R-:W-:Y:S02]  /*e110*/  ISETP.GE.AND P2, PT, R209, UR4, PT ;  /* 0x00000004d1007c0c */ /* 0x000fe4000bf46270 */
[----:B------:R-:W-:Y:S02]  /*e120*/  ISETP.GE.AND P3, PT, R214, UR4, PT ;  /* 0x00000004d6007c0c */ /* 0x000fe4000bf66270 */
[----:B------:R-:W-:-:S09]  /*e130*/  ISETP.GE.AND P4, PT, R213, UR4, PT ;  /* 0x00000004d5007c0c */ /* 0x000fd2000bf86270 */
[----:B--2---:R-:W-:-:S04]  /*e140*/  @!P2 LEA R20, P5, R209, R82, 0x1 ;  /* 0x00000052d114a211 */ /* 0x004fc800078a08ff */
[----:B0-----:R-:W-:Y:S02]  /*e150*/  @!P2 LEA.HI.X R21, R209, R0, R92, 0x1, P5 ;  /* 0x00000000d115a211 */ /* 0x001fe400028f0c5c */
[----:B------:R-:W-:-:S03]  /*e160*/  ISETP.GE.AND P5, PT, R215, UR4, PT ;  /* 0x00000004d7007c0c */ /* 0x000fc6000bfa6270 */
[----:B-----5:R3:W-:Y:S01]  /*e170*/  @!P2 ST.E.128 desc[UR40][R20.64], R4 ;  /* 0x000000041400a985 */ /* 0x0207e2000c101d28 */
[----:B------:R-:W-:-:S04]  /*e180*/  @!P3 LEA R76, P2, R214, R82, 0x1 ;  /* 0x00000052d64cb211 */ /* 0x000fc800078408ff */
        /* <DEDUP_REMOVED lines=8> */
.L_x_733:
[----:B------:R-:W-:Y:S05]  /*e210*/  BSYNC B1 ;  /* 0x0000000000017941 */ /* 0x000fea0003800000 */
.L_x_732:
[----:B0-----:R0:W4:Y:S01]  /*e220*/  SHFL.IDX PT, R0, R84, 0x1, 0x181f ;  /* 0x00381f0054007f89 */ /* 0x00112200000e0000 */
[----:B------:R-:W-:Y:S03]  /*e230*/  BSSY B1, `(.L_x_734) ;  /* 0x0000014000017945 */ /* 0x000fe60003800000 */
[----:B---3-5:R0:W3:Y:S01]  /*e240*/  SHFL.IDX PT, R28, R79, 0x1, 0x181f ;  /* 0x00381f004f1c7f89 */ /* 0x0280e200000e0000 */
[----:B------:R-:W-:Y:S05]  /*e250*/  @P1 BRA `(.L_x_735) ;  /* 0x0000000000441947 */ /* 0x000fea0003800000 */
[----:B------:R-:W-:Y:S02]  /*e260*/  ULDC UR4, c[0x0][0xac8] ;  /* 0x0002b20000047ab9 */ /* 0x000fe40000000800 */
[----:B------:R-:W-:Y:S02]  /*e270*/  ISETP.GE.AND P4, PT, R209, UR4, PT ;  /* 0x00000004d1007c0c */ /* 0x000fe4000bf86270 */
[----:B------:R-:W-:Y:S02]  /*e280*/  ISETP.GE.AND P3, PT, R214, UR4, PT ;  /* 0x00000004d6007c0c */ /* 0x000fe4000bf66270 */
[----:B------:R-:W-:Y:S02]  /*e290*/  ISETP.GE.AND P2, PT, R213, UR4, PT ;  /* 0x00000004d5007c0c */ /* 0x000fe4000bf46270 */
[----:B------:R-:W-:-:S07]  /*e2a0*/  ISETP.GE.AND P1, PT, R215, UR4, PT ;  /* 0x00000004d7007c0c */ /* 0x000fce000bf26270 */
[----:B---3--:R-:W-:-:S04]  /*e2b0*/  @!P4 LEA R4, P5, R209, R28, 0x1 ;  /* 0x0000001cd104c211 */ /* 0x008fc800078a08ff */
[----:B----4-:R-:W-:Y:S02]  /*e2c0*/  @!P4 LEA.HI.X R5, R209, R0, R92, 0x1, P5 ;  /* 0x00000000d105c211 */ /* 0x010fe400028f0c5c */
[----:B------:R-:W-:-:S03]  /*e2d0*/  @!P3 LEA R6, P5, R214, R28, 0x1 ;  /* 0x0000001cd606b211 */ /* 0x000fc600078a08ff */
[----:B------:R3:W-:Y:S01]  /*e2e0*/  @!P4 ST.E.128 desc[UR40][R4.64], R8 ;  /* 0x000000080400c985 */ /* 0x0007e2000c101d28 */
        /* <DEDUP_REMOVED lines=8> */
.L_x_735:
[----:B------:R-:W-:Y:S05]  /*e370*/  BSYNC B1 ;  /* 0x0000000000017941 */ /* 0x000fea0003800000 */
.L_x_734:
[----:B----4-:R4:W0:Y:S01]  /*e380*/  SHFL.IDX PT, R0, R84, 0x2, 0x181f ;  /* 0x00581f0054007f89 */ /* 0x01082200000e0000 */
[----:B------:R-:W-:Y:S03]  /*e390*/  BSSY B1, `(.L_x_736) ;  /* 0x0000014000017945 */ /* 0x000fe60003800000 */
[----:B---3--:R4:W3:Y:S01]  /*e3a0*/  SHFL.IDX PT, R10, R79, 0x2, 0x181f ;  /* 0x00581f004f0a7f89 */ /* 0x0088e200000e0000 */
[----:B------:R-:W-:Y:S05]  /*e3b0*/  @P0 BRA `(.L_x_737) ;  /* 0x0000000000440947 */ /* 0x000fea0003800000 */
[----:B------:R-:W-:Y:S02]  /*e3c0*/  ULDC UR4, c[0x0][0xac8] ;  /* 0x0002b20000047ab9 */ /* 0x000fe40000000800 */
[----:B------:R-:W-:Y:S02]  /*e3d0*/  ISETP.GE.AND P3, PT, R209, UR4, PT ;  /* 0x00000004d1007c0c */ /* 0x000fe4000bf66270 */
[----:B------:R-:W-:Y:S02]  /*e3e0*/  ISETP.GE.AND P2, PT, R214, UR4, PT ;  /* 0x00000004d6007c0c */ /* 0x000fe4000bf46270 */
[----:B------:R-:W-:Y:S02]  /*e3f0*/  ISETP.GE.AND P1, PT, R213, UR4, PT ;  /* 0x00000004d5007c0c */ /* 0x000fe4000bf26270 */
[----:B------:R-:W-:-:S07]  /*e400*/  ISETP.GE.AND P0, PT, R215, UR4, PT ;  /* 0x00000004d7007c0c */ /* 0x000fce000bf06270 */
[CC--:B---3--:R-:W-:Y:S02]  /*e410*/  @!P3 LEA R4, P5, R209.reuse, R10.reuse, 0x1 ;  /* 0x0000000ad104b211 */ /* 0x0c8fe400078a08ff */
[C---:B------:R-:W-:Y:S02]  /*e420*/  @!P2 LEA R6, P4, R214.reuse, R10, 0x1 ;  /* 0x0000000ad606a211 */ /* 0x040fe400078808ff */
[----:B0-----:R-:W-:Y:S02]  /*e430*/  @!P3 LEA.HI.X R5, R209, R0, R92, 0x1, P5 ;  /* 0x00000000d105b211 */ /* 0x001fe400028f0c5c */
        /* <DEDUP_REMOVED lines=9> */
.L_x_737:
[----:B------:R-:W-:Y:S05]  /*e4d0*/  BSYNC B1 ;  /* 0x0000000000017941 */ /* 0x000fea0003800000 */
.L_x_736:
[----:B------:R-:W-:Y:S01]  /*e4e0*/  VIADD R3, R85, 0x60 ;  /* 0x0000006055037836 */ /* 0x000fe20000000000 */
[----:B01--4-:R-:W4:Y:S04]  /*e4f0*/  SHFL.IDX PT, R84, R84, 0x3, 0x181f ;  /* 0x00781f0054547f89 */ /* 0x013f2800000e0000 */
[----:B------:R-:W-:Y:S01]  /*e500*/  ISETP.GE.AND P0, PT, R3, R78, PT ;  /* 0x0000004e0300720c */ /* 0x000fe20003f06270 */
[----:B------:R0:W1:-:S12]  /*e510*/  SHFL.IDX PT, R0, R79, 0x3, 0x181f ;  /* 0x00781f004f007f89 */ /* 0x00005800000e0000 */
[----:B0-----:R-:W-:Y:S05]  /*e520*/  @P0 BRA `(.L_x_738) ;  /* 0x0000000c00e40947 */ /* 0x001fea0003800000 */
[----:B------:R-:W-:Y:S02]  /*e530*/  ULDC UR4, c[0x0][0xac8] ;  /* 0x0002b20000047ab9 */ /* 0x000fe40000000800 */
[----:B------:R-:W-:Y:S02]  /*e540*/  ISETP.GE.AND P3, PT, R209, UR4, PT ;  /* 0x00000004d1007c0c */ /* 0x000fe4000bf66270 */
[----:B------:R-:W-:Y:S02]  /*e550*/  ISETP.GE.AND P4, PT, R214, UR4, PT ;  /* 0x00000004d6007c0c */ /* 0x000fe4000bf86270 */
[----:B------:R-:W-:-:S09]  /*e560*/  ISETP.GE.AND P5, PT, R213, UR4, PT ;  /* 0x00000004d5007c0c */ /* 0x000fd2000bfa6270 */
[-C--:B-1----:R-:W-:Y:S02]  /*e570*/  @!P3 LEA R4, P0, R209, R0.reuse, 0x1 ;  /* 0x00000000d104b211 */ /* 0x082fe400078008ff */
[CC--:B------:R-:W-:Y:S02]  /*e580*/  @!P4 LEA R6, P1, R214.reuse, R0.reuse, 0x1 ;  /* 0x00000000d606c211 */ /* 0x0c0fe400078208ff */
[----:B------:R-:W-:Y:S02]  /*e590*/  @!P5 LEA R8, P2, R213, R0, 0x1 ;  /* 0x00000000d508d211 */ /* 0x000fe400078408ff */
[-C--:B----4-:R-:W-:Y:S02]  /*e5a0*/  @!P3 LEA.HI.X R5, R209, R84.reuse, R92, 0x1, P0 ;  /* 0x00000054d105b211 */ /* 0x090fe400000f0c5c */
[-C--:B------:R-:W-:Y:S02]  /*e5b0*/  @!P4 LEA.HI.X R7, R214, R84.reuse, R88, 0x1, P1 ;  /* 0x00000054d607c211 */ /* 0x080fe400008f0c58 */
[----:B------:R-:W-:Y:S01]  /*e5c0*/  @!P5 LEA.HI.X R9, R213, R84, R87, 0x1, P2 ;  /* 0x00000054d509d211 */ /* 0x000fe200010f0c57 */
[----:B------:R0:W-:Y:S01]  /*e5d0*/  @!P3 ST.E.128 desc[UR40][R4.64], R24 ;  /* 0x000000180400b985 */ /* 0x0001e2000c101d28 */
[----:B------:R-:W-:-:S03]  /*e5e0*/  ISETP.GE.AND P0, PT, R215, UR4, PT ;  /* 0x00000004d7007c0c */ /* 0x000fc6000bf06270 */
[----:B------:R0:W-:Y:S04]  /*e5f0*/  @!P4 ST.E.128 desc[UR40][R6.64], R40 ;  /* 0x000000280600c985 */ /* 0x0001e8000c101d28 */
[----:B------:R0:W-:Y:S06]  /*e600*/  @!P5 ST.E.128 desc[UR40][R8.64], R56 ;  /* 0x000000380800d985 */ /* 0x0001ec000c101d28 */
[----:B------:R-:W-:Y:S05]  /*e610*/  @P0 BRA `(.L_x_738) ;  /* 0x0000000c00a80947 */ /* 0x000fea0003800000 */
[----:B0-----:R-:W-:-:S04]  /*e620*/  LEA R4, P0, R215, R0, 0x1 ;  /* 0x00000000d7047211 */ /* 0x001fc800078008ff */
[----:B------:R-:W-:-:S05]  /*e630*/  LEA.HI.X R5, R215, R84, R86, 0x1, P0 ;  /* 0x00000054d7057211 */ /* 0x000fca00000f0c56 */
[----:B------:R0:W-:Y:S01]  /*e640*/  ST.E.128 desc[UR40][R4.64], R72 ;  /* 0x0000004804007985 */ /* 0x0001e2000c101d28 */
[----:B------:R-:W-:Y:S05]  /*e650*/  BRA `(.L_x_738) ;  /* 0x0000000c00987947 */ /* 0x000fea0003800000 */
.L_x_730:
[----:B------:R-:W-:Y:S01]  /*e660*/  ULDC.64 UR4, c[0x0][0xc00] ;  /* 0x0003000000047ab9 */ /* 0x000fe20000000a00 */
[----:B------:R-:W-:Y:S01]  /*e670*/  IMAD.MOV.U32 R0, RZ, RZ, RZ ;  /* 0x000000ffff007224 */ /* 0x000fe200078e00ff */
[----:B------:R-:W-:Y:S01]  /*e680*/  ISETP.NE.U32.AND P0, PT, RZ, UR4, PT ;  /* 0x00000004ff007c0c */ /* 0x000fe2000bf05070 */
[----:B------:R-:W2:Y:S01]  /*e690*/  LDC R21, c[0x0][0xbe8] ;  /* 0x0002fa00ff157b82 */ /* 0x000ea20000000800 */
[----:B------:R-:W-:Y:S02]  /*e6a0*/  IADD3 R4, P1, R219, UR4, RZ ;  /* 0x00000004db047c10 */ /* 0x000fe4000ff3e0ff */
[----:B------:R-:W-:Y:S02]  /*e6b0*/  ISETP.NE.AND.EX P0, PT, RZ, UR5, PT, P0 ;  /* 0x00000005ff007c0c */ /* 0x000fe4000bf05300 */
[----:B------:R-:W-:Y:S01]  /*e6c0*/  IADD3.X R5, R220, UR5, RZ, P1, !PT ;  /* 0x00000005dc057c10 */ /* 0x000fe20008ffe4ff */
[----:B------:R-:W-:Y:S02]  /*e6d0*/  ULDC.64 UR4, c[0x0][0xc08] ;  /* 0x0003020000047ab9 */ /* 0x000fe40000000a00 */
[----:B------:R-:W-:-:S04]  /*e6e0*/  ISETP.NE.U32.AND P1, PT, RZ, UR4, PT ;  /* 0x00000004ff007c0c */ /* 0x000fc8000bf25070 */
[----:B------:R-:W-:-:S04]  /*e6f0*/  ISETP.NE.AND.EX P1, PT, RZ, UR5, PT, P1 ;  /* 0x00000005ff007c0c */ /* 0x000fc8000bf25310 */
[----:B------:R3:W5:Y:S01]  /*e700*/  @P0 LDG.E R0, desc[UR40][R4.64] ;  /* 0x0000002804000981 */ /* 0x000762000c1e1900 */
[----:B------:R-:W4:Y:S08]  /*e710*/  S2R R3, SR_TID.X ;  /* 0x0000000000037919 */ /* 0x000f300000002100 */
[----:B------:R-:W-:Y:S01]  /*e720*/  @P1 IADD3 R6, P2, R219, UR4, RZ ;  /* 0x00000004db061c10 */ /* 0x000fe2000ff5e0ff */
[----:B------:R-:W-:-:S02]  /*e730*/  ULDC UR4, c[0x0][0xa88] ;  /* 0x0002a20000047ab9 */ /* 0x000fc40000000800 */
[----:B------:R-:W-:Y:S01]  /*e740*/  IMAD.U32 R8, RZ, RZ, UR4 ;  /* 0x00000004ff087e24 */ /* 0x000fe2000f8e00ff */
[----:B------:R-:W-:-:S05]  /*e750*/  @P1 IADD3.X R7, R220, UR5, RZ, P2, !PT ;  /* 0x00000005dc071c10 */ /* 0x000fca00097fe4ff */
[----:B------:R3:W5:Y:S01]  /*e760*/  @P1 LDG.E R8, desc[UR40][R6.64] ;  /* 0x0000002806081981 */ /* 0x000762000c1e1900 */
[----:B--2---:R-:W-:-:S13]  /*e770*/  ISETP.NE.AND P2, PT, R21, 0x1, PT ;  /* 0x000000011500780c */ /* 0x004fda0003f45270 */
[----:B------:R-:W2:Y:S01]  /*e780*/  @P2 LDC R15, c[0x0][0xbec] ;  /* 0x0002fb00ff0f2b82 */ /* 0x000ea20000000800 */
[----:B----4-:R-:W-:-:S05]  /*e790*/  VIADD R3, R3, 0xffffff80 ;  /* 0xffffff8003037836 */ /* 0x010fca0000000000 */
[----:B------:R-:W-:Y:S01]  /*e7a0*/  ISETP.GE.AND P3, PT, R3, 0x80, PT ;  /* 0x000000800300780c */ /* 0x000fe20003f66270 */
[----:B---3--:R-:W-:-:S12]  /*e7b0*/  @P1 BRA `(.L_x_739) ;  /* 0x0000000000101947 */ /* 0x008fd80003800000 */
[----:B------:R-:W-:Y:S05]  /*e7c0*/  @!P0 BRA `(.L_x_739) ;  /* 0x00000000000c8947 */ /* 0x000fea0003800000 */
[----:B------:R-:W3:Y:S04]  /*e7d0*/  LDG.E R3, desc[UR40][R4.64] ;  /* 0x0000002804037981 */ /* 0x000ee8000c1e1900 */
[----:B-----5:R-:W3:Y:S02]  /*e7e0*/  LDG.E R8, desc[UR40][R4.64+0x4] ;  /* 0x0000042804087981 */ /* 0x020ee4000c1e1900 */
[----:B---3--:R-:W-:-:S07]  /*e7f0*/  IMAD.IADD R8, R8, 0x1, -R3 ;  /* 0x0000000108087824 */ /* 0x008fce00078e0a03 */
.L_x_739:
[----:B------:R-:W-:Y:S01]  /*e800*/  BSSY B1, `(.L_x_740) ;  /* 0x000002e000017945 */ /* 0x000fe20003800000 */
[----:B------:R-:W-:Y:S02]  /*e810*/  SHF.R.S32.HI R10, RZ, 0x1f, R218 ;  /* 0x0000001fff0a7819 */ /* 0x000fe400000114da */
[----:B------:R-:W-:Y:S02]  /*e820*/  SEL R221, R221, RZ, !P0 ;  /* 0x000000ffdddd7207 */ /* 0x000fe40004000000 */
[----:B------:R-:W-:Y:S02]  /*e830*/  SEL R229, R229, RZ, !P0 ;  /* 0x000000ffe5e57207 */ /* 0x000fe40004000000 */
[----:B-----5:R-:W-:Y:S01]  /*e840*/  SHF.R.S32.HI R11, RZ, 0x1f, R0 ;  /* 0x0000001fff0b7819 */ /* 0x020fe20000011400 */
[----:B------:R-:W-:Y:S06]  /*e850*/  @P3 BRA `(.L_x_741) ;  /* 0x0000000000a03947 */ /* 0x000fec0003800000 */
[----:B------:R-:W3:Y:S01]  /*e860*/  S2R R3, SR_TID.X ;  /* 0x0000000000037919 */ /* 0x000ee20000002100 */
[----:B------:R-:W4:Y:S02]  /*e870*/  LDC R12, c[0x0][0xbe8] ;  /* 0x0002fa00ff0c7b82 */ /* 0x000f240000000800 */
[----:B----4-:R-:W-:Y:S02]  /*e880*/  IMAD R4, R8, R12, RZ ;  /* 0x0000000c08047224 */ /* 0x010fe400078e02ff */
[----:B---3--:R-:W-:-:S04]  /*e890*/  IMAD R3, R224, 0x80, R3 ;  /* 0x00000080e0037824 */ /* 0x008fc800078e0203 */
[----:B------:R-:W-:-:S05]  /*e8a0*/  VIADD R9, R3, 0xffffff80 ;  /* 0xffffff8003097836 */ /* 0x000fca0000000000 */
[----:B------:R-:W-:-:S13]  /*e8b0*/  ISETP.GE.AND P0, PT, R9, R4, PT ;  /* 0x000000040900720c */ /* 0x000fda0003f06270 */
[----:B------:R-:W-:Y:S05]  /*e8c0*/  @P0 BRA `(.L_x_741) ;  /* 0x0000000000840947 */ /* 0x000fea0003800000 */
[----:B------:R-:W-:Y:S01]  /*e8d0*/  ISETP.NE.AND P0, PT, R12, 0x1, PT ;  /* 0x000000010c00780c */ /* 0x000fe20003f05270 */
[----:B------:R-:W-:Y:S01]  /*e8e0*/  ULDC.64 UR4, c[0x0][0xb90] ;  /* 0x0002e40000047ab9 */ /* 0x000fe20000000a00 */
[----:B------:R-:W-:Y:S02]  /*e8f0*/  IMAD.MOV.U32 R4, RZ, RZ, R0 ;  /* 0x000000ffff047224 */ /* 0x000fe400078e0000 */
[----:B------:R-:W-:Y:S02]  /*e900*/  IMAD R7, R10, UR4, RZ ;  /* 0x000000040a077c24 */ /* 0x000fe4000f8e02ff */
[----:B------:R-:W-:Y:S02]  /*e910*/  IMAD.MOV.U32 R5, RZ, RZ, R11 ;  /* 0x000000ffff057224 */ /* 0x000fe400078e000b */
[----:B------:R-:W-:Y:S02]  /*e920*/  IMAD.MOV.U32 R3, RZ, RZ, R9 ;  /* 0x000000ffff037224 */ /* 0x000fe400078e0009 */
[----:B------:R-:W-:-:S03]  /*e930*/  IMAD.WIDE.U32 R4, R218, UR4, R4 ;  /* 0x00000004da047c25 */ /* 0x000fc6000f8e0004 */
[----:B------:R-:W3:Y:S01]  /*e940*/  @P0 LDC R6, c[0x0][0xbec] ;  /* 0x0002fb00ff060b82 */ /* 0x000ee20000000800 */
[----:B------:R-:W-:Y:S01]  /*e950*/  IMAD R7, R218, UR5, R7 ;  /* 0x00000005da077c24 */ /* 0x000fe2000f8e0207 */
[----:B------:R-:W-:-:S03]  /*e960*/  ULDC.64 UR4, c[0x0][0xb98] ;  /* 0x0002e60000047ab9 */ /* 0x000fc60000000a00 */
[----:B------:R-:W-:-:S03]  /*e970*/  IMAD.IADD R5, R5, 0x1, R7 ;  /* 0x0000000105057824 */ /* 0x000fc600078e0207 */
[----:B------:R-:W4:Y:S01]  /*e980*/  @P0 LDC R13, c[0x0][0xbf0] ;  /* 0x0002fc00ff0d0b82 */ /* 0x000f220000000800 */
[----:B------:R-:W-:-:S04]  /*e990*/  IMAD.WIDE.U32 R4, R221, UR4, R4 ;  /* 0x00000004dd047c25 */ /* 0x000fc8000f8e0004 */
[----:B---3--:R-:W-:-:S05]  /*e9a0*/  @P0 IMAD.HI.U32 R6, R9, R6, RZ ;  /* 0x0000000609060227 */ /* 0x008fca00078e00ff */
[----:B----4-:R-:W-:Y:S01]  /*e9b0*/  @P0 SHF.R.U32.HI R3, RZ, R13, R6 ;  /* 0x0000000dff030219 */ /* 0x010fe20000011606 */
[----:B------:R-:W-:-:S03]  /*e9c0*/  IMAD R6, R229, UR4, RZ ;  /* 0x00000004e5067c24 */ /* 0x000fc6000f8e02ff */
[----:B------:R-:W-:Y:S01]  /*e9d0*/  IADD3 R4, P0, R3, R4, RZ ;  /* 0x0000000403047210 */ /* 0x000fe20007f1e0ff */
[----:B------:R-:W-:Y:S02]  /*e9e0*/  IMAD.MOV R7, RZ, RZ, -R3 ;  /* 0x000000ffff077224 */ /* 0x000fe400078e0a03 */
[----:B------:R-:W-:Y:S01]  /*e9f0*/  IMAD R6, R221, UR5, R6 ;  /* 0x00000005dd067c24 */ /* 0x000fe2000f8e0206 */
[----:B------:R-:W-:Y:S01]  /*ea00*/  ULDC.64 UR4, c[0x0][0xb88] ;  /* 0x0002e20000047ab9 */ /* 0x000fe20000000a00 */
[----:B------:R-:W-:Y:S01]  /*ea10*/  IMAD R7, R12, R7, R9 ;  /* 0x000000070c077224 */ /* 0x000fe200078e0209 */
[----:B------:R-:W-:-:S04]  /*ea20*/  SHF.R.S32.HI R9, RZ, 0x1f, R3 ;  /* 0x0000001fff097819 */ /* 0x000fc80000011403 */
[----:B------:R-:W-:Y:S02]  /*ea30*/  SHF.R.S32.HI R3, RZ, 0x1f, R7 ;  /* 0x0000001fff037819 */ /* 0x000fe40000011407 */
[----:B------:R-:W-:-:S03]  /*ea40*/  IADD3.X R5, R9, R5, R6, P0, !PT ;  /* 0x0000000509057210 */ /* 0x000fc600007fe406 */
[----:B------:R-:W-:Y:S02]  /*ea50*/  IMAD R6, R3, UR4, RZ ;  /* 0x0000000403067c24 */ /* 0x000fe4000f8e02ff */
[----:B------:R-:W-:-:S04]  /*ea60*/  IMAD.WIDE.U32 R4, R7, UR4, R4 ;  /* 0x0000000407047c25 */ /* 0x000fc8000f8e0004 */
[----:B------:R-:W-:Y:S01]  /*ea70*/  IMAD R3, R7, UR5, R6 ;  /* 0x0000000507037c24 */ /* 0x000fe2000f8e0206 */
[----:B------:R-:W-:Y:S02]  /*ea80*/  ULDC.64 UR4, c[0x0][0xb50] ;  /* 0x0002d40000047ab9 */ /* 0x000fe40000000a00 */
[----:B------:R-:W-:Y:S01]  /*ea90*/  LEA R6, P0, R4, UR4, 0x2 ;  /* 0x0000000404067c11 */ /* 0x000fe2000f8010ff */
[----:B------:R-:W-:-:S05]  /*eaa0*/  IMAD.IADD R3, R5, 0x1, R3 ;  /* 0x0000000105037824 */ /* 0x000fca00078e0203 */
[----:B------:R-:W-:Y:S01]  /*eab0*/  LEA.HI.X R7, R4, UR5, R3, 0x2, P0 ;  /* 0x0000000504077c11 */ /* 0x000fe200080f1403 */
[----:B------:R-:W-:-:S05]  /*eac0*/  IMAD.MOV.U32 R3, RZ, RZ, -0x800000 ;  /* 0xff800000ff037424 */ /* 0x000fca00078e00ff */
[----:B------:R3:W-:Y:S02]  /*ead0*/  STG.E desc[UR40][R6.64], R3 ;  /* 0x0000000306007986 */ /* 0x0007e4000c101928 */
.L_x_741:
[----:B------:R-:W-:Y:S05]  /*eae0*/  BSYNC B1 ;  /* 0x0000000000017941 */ /* 0x000fea0003800000 */
.L_x_740:
[----:B------:R-:W4:Y:S01]  /*eaf0*/  @P2 LDC R9, c[0x0][0xbf0] ;  /* 0x0002fc00ff092b82 */ /* 0x000f220000000800 */
[----:B------:R-:W-:Y:S01]  /*eb00*/  ULDC.64 UR4, c[0x0][0xaa0] ;  /* 0x0002a80000047ab9 */ /* 0x000fe20000000a00 */
[----:B---3--:R-:W-:Y:S02]  /*eb10*/  IMAD R7, R216, 0x20, R228 ;  /* 0x00000020d8077824 */ /* 0x008fe400078e02e4 */
[----:B------:R-:W-:Y:S02]  /*eb20*/  IMAD R3, R11, UR4, RZ ;  /* 0x000000040b037c24 */ /* 0x000fe4000f8e02ff */
[----:B------:R-:W-:-:S04]  /*eb30*/  IMAD.WIDE.U32 R4, R0, UR4, RZ ;  /* 0x0000000400047c25 */ /* 0x000fc8000f8e00ff */
[----:B------:R-:W-:Y:S01]  /*eb40*/  IMAD R3, R0, UR5, R3 ;  /* 0x0000000500037c24 */ /* 0x000fe2000f8e0203 */
[----:B------:R-:W-:-:S03]  /*eb50*/  ULDC.64 UR4, c[0x0][0xae8] ;  /* 0x0002ba0000047ab9 */ /* 0x000fc60000000a00 */
[----:B------:R-:W-:Y:S02]  /*eb60*/  IMAD.IADD R5, R5, 0x1, R3 ;  /* 0x0000000105057824 */ /* 0x000fe400078e0203 */
[----:B------:R-:W-:Y:S02]  /*eb70*/  IMAD R3, R10, UR4, RZ ;  /* 0x000000040a037c24 */ /* 0x000fe4000f8e02ff */
[----:B------:R-:W-:Y:S02]  /*eb80*/  IMAD R10, R224, 0x80, R7 ;  /* 0x00000080e00a7824 */ /* 0x000fe400078e0207 */
[----:B------:R-:W-:Y:S02]  /*eb90*/  IMAD R7, R218, UR5, R3 ;  /* 0x00000005da077c24 */ /* 0x000fe4000f8e0203 */
[----:B--2---:R-:W-:-:S04]  /*eba0*/  @P2 IMAD.HI.U32 R0, R10, R15, RZ ;  /* 0x0000000f0a002227 */ /* 0x004fc800078e00ff */
[----:B------:R-:W-:Y:S01]  /*ebb0*/  IMAD.WIDE.U32 R4, R218, UR4, R4 ;  /* 0x00000004da047c25 */ /* 0x000fe2000f8e0004 */
[----:B------:R-:W-:-:S03]  /*ebc0*/  ULDC.64 UR4, c[0x0][0xaf0] ;  /* 0x0002bc0000047ab9 */ /* 0x000fc60000000a00 */
[----:B------:R-:W-:Y:S01]  /*ebd0*/  IMAD.MOV.U32 R3, RZ, RZ, R10 ;  /* 0x000000ffff037224 */ /* 0x000fe200078e000a */
[----:B----4-:R-:W-:Y:S01]  /*ebe0*/  @P2 SHF.R.U32.HI R3, RZ, R9, R0 ;  /* 0x00000009ff032219 */ /* 0x010fe20000011600 */
[----:B------:R-:W-:Y:S02]  /*ebf0*/  IMAD.IADD R5, R5, 0x1, R7 ;  /* 0x0000000105057824 */ /* 0x000fe400078e0207 */
[----:B------:R-:W-:Y:S01]  /*ec00*/  IMAD R6, R229, UR4, RZ ;  /* 0x00000004e5067c24 */ /* 0x000fe2000f8e02ff */
[--C-:B------:R-:W-:Y:S01]  /*ec10*/  SHF.R.S32.HI R0, RZ, 0x1f, R3.reuse ;  /* 0x0000001fff007819 */ /* 0x100fe20000011403 */
[----:B------:R-:W-:Y:S02]  /*ec20*/  IMAD.MOV R7, RZ, RZ, -R3 ;  /* 0x000000ffff077224 */ /* 0x000fe400078e0a03 */
[C---:B------:R-:W-:Y:S02]  /*ec30*/  IMAD R9, R221.reuse, UR5, R6 ;  /* 0x00000005dd097c24 */ /* 0x040fe4000f8e0206 */
[----:B------:R-:W-:Y:S01]  /*ec40*/  IMAD.WIDE.U32 R4, R221, UR4, R4 ;  /* 0x00000004dd047c25 */ /* 0x000fe2000f8e0004 */
[----:B------:R-:W-:-:S03]  /*ec50*/  ULDC.64 UR4, c[0x0][0xae0] ;  /* 0x0002b80000047ab9 */ /* 0x000fc60000000a00 */
[----:B------:R-:W-:Y:S02]  /*ec60*/  IMAD R7, R21, R7, R10 ;  /* 0x0000000715077224 */ /* 0x000fe400078e020a */
[----:B------:R-:W-:Y:S02]  /*ec70*/  IMAD R6, R0, UR4, RZ ;  /* 0x0000000400067c24 */ /* 0x000fe4000f8e02ff */
[----:B------:R-:W-:Y:S01]  /*ec80*/  IMAD.IADD R5, R5, 0x1, R9 ;  /* 0x0000000105057824 */ /* 0x000fe200078e0209 */
[----:B------:R-:W-:Y:S01]  /*ec90*/  SHF.R.S32.HI R0, RZ, 0x1f, R7 ;  /* 0x0000001fff007819 */ /* 0x000fe20000011407 */
[C---:B------:R-:W-:Y:S02]  /*eca0*/  IMAD R9, R3.reuse, UR5, R6 ;  /* 0x0000000503097c24 */ /* 0x040fe4000f8e0206 */
[----:B------:R-:W-:Y:S01]  /*ecb0*/  IMAD.WIDE.U32 R4, R3, UR4, R4 ;  /* 0x0000000403047c25 */ /* 0x000fe2000f8e0004 */
[----:B------:R-:W-:-:S03]  /*ecc0*/  ULDC.64 UR4, c[0x0][0xad8] ;  /* 0x0002b60000047ab9 */ /* 0x000fc60000000a00 */
[----:B------:R-:W-:Y:S02]  /*ecd0*/  IMAD R0, R0, UR4, RZ ;  /* 0x0000000400007c24 */ /* 0x000fe4000f8e02ff */
[----:B------:R-:W-:Y:S02]  /*ece0*/  IMAD.IADD R5, R5, 0x1, R9 ;  /* 0x0000000105057824 */ /* 0x000fe400078e0209 */
[C---:B------:R-:W-:Y:S02]  /*ecf0*/  IMAD R3, R7.reuse, UR5, R0 ;  /* 0x0000000507037c24 */ /* 0x040fe4000f8e0200 */
[----:B------:R-:W-:Y:S01]  /*ed00*/  IMAD.WIDE.U32 R4, R7, UR4, R4 ;  /* 0x0000000407047c25 */ /* 0x000fe2000f8e0004 */
[----:B------:R-:W-:-:S03]  /*ed10*/  ULDC.64 UR4, c[0x0][0xa80] ;  /* 0x0002a00000047ab9 */ /* 0x000fc60000000a00 */
[----:B------:R-:W-:Y:S01]  /*ed20*/  IMAD.IADD R5, R5, 0x1, R3 ;  /* 0x0000000105057824 */ /* 0x000fe200078e0203 */
[----:B------:R-:W-:Y:S01]  /*ed30*/  LEA R3, P0, R4, UR4, 0x1 ;  /* 0x0000000404037c11 */ /* 0x000fe2000f8008ff */
[----:B------:R-:W-:-:S03]  /*ed40*/  UMOV UR4, 0xffffffff ;  /* 0xffffffff00047882 */ /* 0x000fc60000000000 */
[----:B------:R-:W-:Y:S01]  /*ed50*/  LEA.HI.X R4, R4, UR5, R5, 0x1, P0 ;  /* 0x0000000504047c11 */ /* 0x000fe200080f0c05 */
[----:B------:R-:W-:Y:S08]  /*ed60*/  BRA.DIV UR4, `(.L_x_742) ;  /* 0x0000008604007947 */ /* 0x000ff0000b800000 */
[----:B------:R2:W3:Y:S04]  /*ed70*/  SHFL.IDX PT, R0, R4, RZ, 0x181f ;  /* 0x00181fff04007589 */ /* 0x0004e800000e0000 */
[----:B------:R2:W4:Y:S02]  /*ed80*/  SHFL.IDX PT, R14, R3, RZ, 0x181f ;  /* 0x00181fff030e7589 */ /* 0x00052400000e0000 */
.L_x_936:
[----:B------:R-:W-:Y:S01]  /*ed90*/  IMAD R8, R8, R21, RZ ;  /* 0x0000001508087224 */ /* 0x000fe200078e02ff */
[----:B------:R-:W-:Y:S01]  /*eda0*/  BSSY B1, `(.L_x_743) ;  /* 0x0000019000017945 */ /* 0x000fe20003800000 */
[----:B------:R-:W-:-:S05]  /*edb0*/  IMAD R7, R224, 0x80, R228 ;  /* 0x00000080e0077824 */ /* 0x000fca00078e02e4 */
[----:B------:R-:W-:-:S13]  /*edc0*/  ISETP.GE.AND P0, PT, R7, R8, PT ;  /* 0x000000080700720c */ /* 0x000fda0003f06270 */
[----:B------:R-:W-:Y:S05]  /*edd0*/  @P0 BRA `(.L_x_744) ;  /* 0x0000000000540947 */ /* 0x000fea0003800000 */
[----:B------:R-:W-:Y:S01]  /*ede0*/  ULDC UR4, c[0x0][0xac8] ;  /* 0x0002b20000047ab9 */ /* 0x000fe20000000800 */
[----:B------:R-:W-:Y:S02]  /*edf0*/  SHF.R.S32.HI R5, RZ, 0x1f, R209 ;  /* 0x0000001fff057819 */ /* 0x000fe400000114d1 */
[----:B------:R-:W-:Y:S02]  /*ee00*/  ISETP.GE.AND P3, PT, R209, UR4, PT ;  /* 0x00000004d1007c0c */ /* 0x000fe4000bf66270 */
[----:B------:R-:W-:Y:S02]  /*ee10*/  ISETP.GE.AND P2, PT, R214, UR4, PT ;  /* 0x00000004d6007c0c */ /* 0x000fe4000bf46270 */
[----:B------:R-:W-:Y:S02]  /*ee20*/  ISETP.GE.AND P1, PT, R213, UR4, PT ;  /* 0x00000004d5007c0c */ /* 0x000fe4000bf26270 */
[----:B------:R-:W-:Y:S02]  /*ee30*/  ISETP.GE.AND P0, PT, R215, UR4, PT ;  /* 0x00000004d7007c0c */ /* 0x000fe4000bf06270 */
[----:B------:R-:W-:-:S02]  /*ee40*/  SHF.R.S32.HI R9, RZ, 0x1f, R214 ;  /* 0x0000001fff097819 */ /* 0x000fc400000114d6 */
[----:B------:R-:W-:-:S03]  /*ee50*/  SHF.R.S32.HI R6, RZ, 0x1f, R213 ;  /* 0x0000001fff067819 */ /* 0x000fc600000114d5 */
[CC--:B----4-:R-:W-:Y:S02]  /*ee60*/  @!P3 LEA R10, P5, R209.reuse, R14.reuse, 0x1 ;  /* 0x0000000ed10ab211 */ /* 0x0d0fe400078a08ff */
[C---:B------:R-:W-:Y:S02]  /*ee70*/  @!P2 LEA R12, P4, R214.reuse, R14, 0x1 ;  /* 0x0000000ed60ca211 */ /* 0x040fe400078808ff */
[----:B---3--:R-:W-:Y:S02]  /*ee80*/  @!P3 LEA.HI.X R11, R209, R0, R5, 0x1, P5 ;  /* 0x00000000d10bb211 */ /* 0x008fe400028f0c05 */
[----:B------:R-:W-:Y:S02]  /*ee90*/  @!P1 LEA R20, P5, R213, R14, 0x1 ;  /* 0x0000000ed5149211 */ /* 0x000fe400078a08ff */
[----:B------:R-:W-:Y:S01]  /*eea0*/  @!P2 LEA.HI.X R13, R214, R0, R9, 0x1, P4 ;  /* 0x00000000d60da211 */ /* 0x000fe200020f0c09 */
[----:B------:R3:W-:Y:S01]  /*eeb0*/  @!P3 ST.E.128 desc[UR40][R10.64], RZ ;  /* 0x000000ff0a00b985 */ /* 0x0007e2000c101d28 */
[----:B------:R-:W-:-:S02]  /*eec0*/  SHF.R.S32.HI R5, RZ, 0x1f, R215 ;  /* 0x0000001fff057819 */ /* 0x000fc400000114d7 */
[----:B------:R-:W-:Y:S01]  /*eed0*/  @!P0 LEA R14, P4, R215, R14, 0x1 ;  /* 0x0000000ed70e8211 */ /* 0x000fe200078808ff */
[----:B------:R3:W-:Y:S01]  /*eee0*/  @!P2 ST.E.128 desc[UR40][R12.64], RZ ;  /* 0x000000ff0c00a985 */ /* 0x0007e2000c101d28 */
[-C--:B------:R-:W-:Y:S02]  /*eef0*/  @!P1 LEA.HI.X R21, R213, R0.reuse, R6, 0x1, P5 ;  /* 0x00000000d5159211 */ /* 0x080fe400028f0c06 */
[----:B------:R-:W-:-:S03]  /*ef00*/  @!P0 LEA.HI.X R15, R215, R0, R5, 0x1, P4 ;  /* 0x00000000d70f8211 */ /* 0x000fc600020f0c05 */
[----:B------:R3:W-:Y:S04]  /*ef10*/  @!P1 ST.E.128 desc[UR40][R20.64], RZ ;  /* 0x000000ff14009985 */ /* 0x0007e8000c101d28 */
[----:B------:R3:W-:Y:S02]  /*ef20*/  @!P0 ST.E.128 desc[UR40][R14.64], RZ ;  /* 0x000000ff0e008985 */ /* 0x0007e4000c101d28 */
.L_x_744:
[----:B------:R-:W-:Y:S05]  /*ef30*/  BSYNC B1 ;  /* 0x0000000000017941 */ /* 0x000fea0003800000 */
.L_x_743:
[----:B------:R-:W-:-:S03]  /*ef40*/  UMOV UR4, 0xffffffff ;  /* 0xffffffff00047882 */ /* 0x000fc60000000000 */
[----:B------:R-:W-:Y:S05]  /*ef50*/  BRA.DIV UR4, `(.L_x_745) ;  /* 0x0000008204b87947 */ /* 0x000fea000b800000 */
[----:B---3--:R3:W0:Y:S04]  /*ef60*/  SHFL.IDX PT, R0, R4, 0x1, 0x181f ;  /* 0x00381f0004007f89 */ /* 0x00862800000e0000 */
[----:B----4-:R3:W4:Y:S02]  /*ef70*/  SHFL.IDX PT, R14, R3, 0x1, 0x181f ;  /* 0x00381f00030e7f89 */ /* 0x01072400000e0000 */
.L_x_940:
[----:B------:R-:W-:Y:S01]  /*ef80*/  VIADD R5, R7, 0x20 ;  /* 0x0000002007057836 */ /* 0x000fe20000000000 */
[----:B------:R-:W-:Y:S04]  /*ef90*/  BSSY B1, `(.L_x_746) ;  /* 0x0000018000017945 */ /* 0x000fe80003800000 */
        /* <DEDUP_REMOVED lines=12> */
[----:B0-----:R-:W-:Y:S02]  /*f060*/  @!P3 LEA.HI.X R11, R209, R0, R6, 0x1, P5 ;  /* 0x00000000d10bb211 */ /* 0x001fe400028f0c06 */
        /* <DEDUP_REMOVED lines=10> */
.L_x_747:
[----:B------:R-:W-:Y:S05]  /*f110*/  BSYNC B1 ;  /* 0x0000000000017941 */ /* 0x000fea0003800000 */
.L_x_746:
[----:B------:R-:W-:-:S03]  /*f120*/  UMOV UR4, 0xffffffff ;  /* 0xffffffff00047882 */ /* 0x000fc60000000000 */
[----:B------:R-:W-:Y:S05]  /*f130*/  BRA.DIV UR4, `(.L_x_748) ;  /* 0x0000008204887947 */ /* 0x000fea000b800000 */
[----:B0-----:R0:W0:Y:S04]  /*f140*/  SHFL.IDX PT, R0, R4, 0x2, 0x181f ;  /* 0x00581f0004007f89 */ /* 0x00102800000e0000 */
[----:B----4-:R4:W0:Y:S02]  /*f150*/  SHFL.IDX PT, R14, R3, 0x2, 0x181f ;  /* 0x00581f00030e7f89 */ /* 0x01082400000e0000 */
.L_x_944:
        /* <DEDUP_REMOVED lines=12> */
[CC--:B0-----:R-:W-:Y:S02]  /*f220*/  @!P3 LEA R10, P5, R209.reuse, R14.reuse, 0x1 ;  /* 0x0000000ed10ab211 */ /* 0x0c1fe400078a08ff */
[C---:B------:R-:W-:Y:S02]  /*f230*/  @!P2 LEA R12, P4, R214.reuse, R14, 0x1 ;  /* 0x0000000ed60ca211 */ /* 0x040fe400078808ff */
[----:B------:R-:W-:Y:S02]  /*f240*/  @!P3 LEA.HI.X R11, R209, R0, R6, 0x1, P5 ;  /* 0x00000000d10bb211 */ /* 0x000fe400028f0c06 */
        /* <DEDUP_REMOVED lines=10> */
.L_x_750:
[----:B------:R-:W-:Y:S05]  /*f2f0*/  BSYNC B1 ;  /* 0x0000000000017941 */ /* 0x000fea0003800000 */
.L_x_749:
[----:B------:R-:W-:-:S03]  /*f300*/  UMOV UR4, 0xffffffff ;  /* 0xffffffff00047882 */ /* 0x000fc60000000000 */
[----:B------:R-:W-:Y:S05]  /*f310*/  BRA.DIV UR4, `(.L_x_751) ;  /* 0x0000008204587947 */ /* 0x000fea000b800000 */
[----:B0-----:R0:W0:Y:S04]  /*f320*/  SHFL.IDX PT, R0, R4, 0x3, 0x181f ;  /* 0x00781f0004007f89 */ /* 0x00102800000e0000 */
[----:B------:R0:W0:Y:S02]  /*f330*/  SHFL.IDX PT, R14, R3, 0x3, 0x181f ;  /* 0x00781f00030e7f89 */ /* 0x00002400000e0000 */
.L_x_948:
[----:B0-234-:R-:W-:-:S05]  /*f340*/  VIADD R3, R7, 0x60 ;  /* 0x0000006007037836 */ /* 0x01dfca0000000000 */
        /* <DEDUP_REMOVED lines=9> */
[----:B------:R-:W-:Y:S02]  /*f3e0*/  SHF.R.S32.HI R11, RZ, 0x1f, R213 ;  /* 0x0000001fff0b7819 */ /* 0x000fe400000114d5 */
[----:B------:R-:W-:Y:S02]  /*f3f0*/  SHF.R.S32.HI R10, RZ, 0x1f, R215 ;  /* 0x0000001fff0a7819 */ /* 0x000fe400000114d7 */
[CC--:B------:R-:W-:Y:S02]  /*f400*/  @!P3 LEA R4, P5, R209.reuse, R14.reuse, 0x1 ;  /* 0x0000000ed104b211 */ /* 0x0c0fe400078a08ff */
[----:B------:R-:W-:Y:S02]  /*f410*/  @!P2 LEA R6, P4, R214, R14, 0x1 ;  /* 0x0000000ed606a211 */ /* 0x000fe400078808ff */
[----:B------:R-:W-:Y:S02]  /*f420*/  @!P3 LEA.HI.X R5, R209, R0, R9, 0x1, P5 ;  /* 0x00000000d105b211 */ /* 0x000fe400028f0c09 */
[----:B------:R-:W-:-:S02]  /*f430*/  @!P1 LEA R8, P5, R213, R14, 0x1 ;  /* 0x0000000ed5089211 */ /* 0x000fc400078a08ff */
[----:B------:R-:W-:Y:S01]  /*f440*/  @!P2 LEA.HI.X R7, R214, R0, R12, 0x1, P4 ;  /* 0x00000000d607a211 */ /* 0x000fe200020f0c0c */
[----:B------:R0:W-:Y:S01]  /*f450*/  @!P3 ST.E.128 desc[UR40][R4.64], RZ ;  /* 0x000000ff0400b985 */ /* 0x0001e2000c101d28 */
[----:B------:R-:W-:Y:S02]  /*f460*/  @!P0 LEA R14, P4, R215, R14, 0x1 ;  /* 0x0000000ed70e8211 */ /* 0x000fe400078808ff */
[-C--:B------:R-:W-:Y:S01]  /*f470*/  @!P1 LEA.HI.X R9, R213, R0.reuse, R11, 0x1, P5 ;  /* 0x00000000d5099211 */ /* 0x080fe200028f0c0b */
[----:B------:R0:W-:Y:S01]  /*f480*/  @!P2 ST.E.128 desc[UR40][R6.64], RZ ;  /* 0x000000ff0600a985 */ /* 0x0001e2000c101d28 */
[----:B------:R-:W-:-:S03]  /*f490*/  @!P0 LEA.HI.X R15, R215, R0, R10, 0x1, P4 ;  /* 0x00000000d70f8211 */ /* 0x000fc600020f0c0a */
[----:B------:R0:W-:Y:S04]  /*f4a0*/  @!P1 ST.E.128 desc[UR40][R8.64], RZ ;  /* 0x000000ff08009985 */ /* 0x0001e8000c101d28 */
[----:B------:R0:W-:Y:S02]  /*f4b0*/  @!P0 ST.E.128 desc[UR40][R14.64], RZ ;  /* 0x000000ff0e008985 */ /* 0x0001e4000c101d28 */
.L_x_738:
[----:B------:R-:W-:Y:S05]  /*f4c0*/  BSYNC B0 ;  /* 0x0000000000007941 */ /* 0x000fea0003800000 */
.L_x_729:
[----:B------:R-:W-:Y:S02]  /*f4d0*/  ULDC UR4, c[0x0][0xc3c] ;  /* 0x00030f0000047ab9 */ /* 0x000fe40000000800 */
[----:B-1----:R-:W-:-:S13]  /*f4e0*/  ISETP.GE.AND P0, PT, R91, UR4, PT ;  /* 0x000000045b007c0c */ /* 0x002fda000bf06270 */
[----:B------:R-:W-:Y:S05]  /*f4f0*/  @!P0 BRA `(.L_x_752) ;  /* 0xffffff1800d48947 */ /* 0x000fea000383ffff */
[----:B------:R-:W-:Y:S05]  /*f500*/  BRA `(.L_x_619) ;  /* 0x0000007400407947 */ /* 0x000fea0003800000 */
.L_x_617:
[----:B------:R-:W-:-:S08]  /*f510*/  NOP ;  /* 0x0000000000007918 */ /* 0x000fd00000000000 */
[----:B--2---:R-:W0:-:S00]  /*f520*/  USETMAXREG.DEALLOC.CTAPOOL 0x18 ;  /* 0x00000018000079c8 */ /* 0x004e0000080e0500 */
[----:B0-----:R-:W2:Y:S01]  /*f530*/  LDL.LU R2, [R1+0x1c] ;  /* 0x00001c0001027983 */ /* 0x001ea20000300800 */
[----:B------:R-:W-:-:S06]  /*f540*/  LOP3.LUT R0, R0, 0x3, RZ, 0xc0, !PT ;  /* 0x0000000300007812 */ /* 0x000fcc00078ec0ff */
[----:B------:R-:W0:Y:S02]  /*f550*/  SHFL.IDX PT, R0, R0, RZ, 0x1f ;  /* 0x00001fff00007589 */ /* 0x000e2400000e0000 */
[----:B0-----:R-:W-:Y:S01]  /*f560*/  ISETP.NE.AND P0, PT, R0, RZ, PT ;  /* 0x000000ff0000720c */ /* 0x001fe20003f05270 */
[----:B------:R-:W-:Y:S01]  /*f570*/  IMAD.MOV.U32 R0, RZ, RZ, RZ ;  /* 0x000000ffff007224 */ /* 0x000fe200078e00ff */
[----:B--2---:R-:W-:-:S11]  /*f580*/  LOP3.LUT R2, R2, 0xfffffffd, RZ, 0xc0, !PT ;  /* 0xfffffffd02027812 */ /* 0x004fd600078ec0ff */
[----:B------:R-:W-:-:S05]  /*f590*/  @P0 LOP3.LUT R2, R2, 0x2, RZ, 0xfc, !PT ;  /* 0x0000000202020812 */ /* 0x000fca00078efcff */
[----:B------:R0:W-:Y:S01]  /*f5a0*/  STL [R1+0x1c], R2 ;  /* 0x00001c0201007387 */ /* 0x0001e20000100800 */
        /* <DEDUP_REMOVED lines=8> */
.L_x_753:
        /* <DEDUP_REMOVED lines=42> */
.L_x_759:
        /* <DEDUP_REMOVED lines=12> */
.L_x_758:
[----:B------:R-:W-:Y:S05]  /*f990*/  BSYNC B0 ;  /* 0x0000000000007941 */ /* 0x000fea0003800000 */
.L_x_757:
        /* <DEDUP_REMOVED lines=22> */
.L_x_755:
        /* <DEDUP_REMOVED lines=16> */
.L_x_760:
[----:B-1----:R-:W-:Y:S01]  /*fc00*/  IMAD R16, R16, UR5, R7 ;  /* 0x0000000510107c24 */ /* 0x002fe2000f8e0207 */
[----:B------:R-:W-:Y:S01]  /*fc10*/  IABS R6, R0 ;  /* 0x0000000000067213 */ /* 0x000fe20000000000 */
[----:B------:R-:W-:Y:S02]  /*fc20*/  IMAD R7, R11, R4, RZ ;  /* 0x000000040b077224 */ /* 0x000fe400078e02ff */
[----:B0-----:R-:W-:Y:S01]  /*fc30*/  IMAD.MOV.U32 R2, RZ, RZ, RZ ;  /* 0x000000ffff027224 */ /* 0x001fe200078e00ff */
[----:B------:R-:W-:Y:S01]  /*fc40*/  IADD3 R17, -R16, UR6, RZ ;  /* 0x0000000610117c10 */ /* 0x000fe2000fffe1ff */
[----:B------:R-:W-:Y:S02]  /*fc50*/  IMAD.MOV R6, RZ, RZ, -R6 ;  /* 0x000000ffff067224 */ /* 0x000fe400078e0a06 */
[----:B------:R-:W-:Y:S01]  /*fc60*/  IMAD.HI.U32 R2, R3, R7, R2 ;  /* 0x0000000703027227 */ /* 0x000fe200078e0002 */
[----:B------:R-:W-:-:S03]  /*fc70*/  IABS R3, R17 ;  /* 0x0000001100037213 */ /* 0x000fc60000000000 */
[----:B------:R-:W-:Y:S02]  /*fc80*/  VIADD R19, R19, UR4 ;  /* 0x0000000413137c36 */ /* 0x000fe40008000000 */
        /* <DEDUP_REMOVED lines=16> */
.L_x_756:
[----:B------:R-:W-:Y:S02]  /*fd90*/  IMAD.MOV.U32 R17, RZ, RZ, RZ ;  /* 0x000000ffff117224 */ /* 0x000fe400078e00ff */
[----:B------:R-:W-:Y:S02]  /*fda0*/  IMAD.U32 R16, RZ, RZ, UR6 ;  /* 0x00000006ff107e24 */ /* 0x000fe4000f8e00ff */
[----:B------:R-:W-:-:S07]  /*fdb0*/  IMAD.MOV.U32 R18, RZ, RZ, RZ ;  /* 0x000000ffff127224 */ /* 0x000fce00078e00ff */
.L_x_761:
[----:B------:R-:W-:-:S13]  /*fdc0*/  ISETP.NE.AND P0, PT, R5, RZ, PT ;  /* 0x000000ff0500720c */ /* 0x000fda0003f05270 */
[----:B------:R-:W0:Y:S01]  /*fdd0*/  @!P0 S2R R3, SR_CgaCtaId ;  /* 0x0000000000038919 */ /* 0x000e220000008800 */
[----:B------:R-:W-:-:S04]  /*fde0*/  @!P0 MOV R0, 0x400 ;  /* 0x0000040000008802 */ /* 0x000fc80000000f00 */
[----:B0-----:R-:W-:-:S05]  /*fdf0*/  @!P0 LEA R0, R3, R0, 0x18 ;  /* 0x0000000003008211 */ /* 0x001fca00078ec0ff */
[----:B------:R2:W-:Y:S01]  /*fe00*/  @!P0 STS.128 [R0+0x228d0], R16 ;  /* 0x0228d01000008388 */ /* 0x0005e20000000c00 */
[----:B------:R-:W-:Y:S06]  /*fe10*/  BAR.ARV 0x5, 0x180 ;  /* 0x0146000000007b1d */ /* 0x000fec0000002000 */
.L_x_754:
        /* <DEDUP_REMOVED lines=11> */
[----:B------:R-:W-:Y:S01]  /*fed0*/  ULDC.64 UR38, c[0x0][0x198] ;  /* 0x0000660000267ab9 */ /* 0x000fe20000000a00 */
[----:B------:R-:W-:Y:S01]  /*fee0*/  ULDC UR36, c[0x0][0xc] ;  /* 0x0000030000247ab9 */ /* 0x000fe20000000800 */
        /* <DEDUP_REMOVED lines=17> */
[----:B------:R0:W-:Y:S04]  /*10000*/  STL [R1+0xc], RZ ;  /* 0x00000cff01007387 */ /* 0x0001e80000100800 */
[----:B------:R0:W-:Y:S04]  /*10010*/  STL [R1+0x18], R0 ;  /* 0x0000180001007387 */ /* 0x0001e80000100800 */
[----:B------:R0:W-:Y:S02]  /*10020*/  STL [R1+0x3c], RZ ;  /* 0x00003cff01007387 */ /* 0x0001e40000100800 */
.L_x_902:
[----:B0-2---:R-:W0:Y:S02]  /*10030*/  LDC.64 R2, c[0x0][0xc88] ;  /* 0x00032200ff027b82 */ /* 0x005e240000000a00 */
[----:B0-----:R-:W-:-:S05]  /*10040*/  IMAD.WIDE R2, R19, 0x4, R2 ;  /* 0x0000000413027825 */ /* 0x001fca00078e0202 */
[----:B------:R-:W2:Y:S01]  /*10050*/  LDG.E R15, desc[UR40][R2.64] ;  /* 0x00000028020f7981 */ /* 0x000ea2000c1e1900 */
[----:B------:R-:W-:Y:S05]  /*10060*/  YIELD ;  /* 0x0000000000007946 */ /* 0x000fea0003800000 */
[----:B------:R-:W-:Y:S01]  /*10070*/  ULDC.64 UR4, c[0x0][0xa28] ;  /* 0x00028a0000047ab9 */ /* 0x000fe20000000a00 */
[----:B---3--:R-:W-:Y:S01]  /*10080*/  IMAD.MOV.U32 R0, RZ, RZ, RZ ;  /* 0x000000ffff007224 */ /* 0x008fe200078e00ff */
[----:B------:R-:W-:Y:S01]  /*10090*/  ISETP.NE.U32.AND P0, PT, RZ, UR4, PT ;  /* 0x00000004ff007c0c */ /* 0x000fe2000bf05070 */
[----:B------:R-:W-:Y:S01]  /*100a0*/  ULDC.64 UR10, c[0x0][0xa18] ;  /* 0x00028600000a7ab9 */ /* 0x000fe20000000a00 */
        /* <DEDUP_REMOVED lines=9> */
[----:B------:R0:W-:Y:S01]  /*10140*/  STL [R1+0x40], R4 ;  /* 0x0000400401007387 */ /* 0x0001e20000100800 */
[----:B------:R-:W-:Y:S02]  /*10150*/  ISETP.NE.U32.AND P2, PT, RZ, UR4, PT ;  /* 0x00000004ff007c0c */ /* 0x000fe4000bf45070 */
[----:B------:R-:W-:Y:S01]  /*10160*/  SHF.L.U64.HI R13, R15, 0x2, R4 ;  /* 0x000000020f0d7819 */ /* 0x000fe20000010204 */
[----:B-1---5:R1:W5:Y:S01]  /*10170*/  @P0 LDG.E R0, desc[UR40][R2.64] ;  /* 0x0000002802000981 */ /* 0x022362000c1e1900 */
[----:B------:R-:W-:Y:S01]  /*10180*/  ISETP.NE.AND.EX P2, PT, RZ, UR5, PT, P2 ;  /* 0x00000005ff007c0c */ /* 0x000fe2000bf45320 */
[----:B------:R-:W-:Y:S01]  /*10190*/  IMAD.MOV.U32 R12, RZ, RZ, RZ ;  /* 0x000000ffff0c7224 */ /* 0x000fe200078e00ff */
[----:B------:R-:W-:Y:S01]  /*101a0*/  ISETP.NE.U32.AND P3, PT, RZ, UR10, PT ;  /* 0x0000000aff007c0c */ /* 0x000fe2000bf65070 */
[----:B------:R-:W-:Y:S01]  /*101b0*/  STL [R1], R14 ;  /* 0x0000000e01007387 */ /* 0x000fe20000100800 */
[----:B------:R-:W-:-:S02]  /*101c0*/  ISETP.NE.U32.AND P0, PT, RZ, UR6, PT ;  /* 0x00000006ff007c0c */ /* 0x000fc4000bf05070 */
[C---:B0-----:R-:W-:Y:S01]  /*101d0*/  IADD3 R4, P4, R14.reuse, UR4, RZ ;  /* 0x000000040e047c10 */ /* 0x041fe2000ff9e0ff */
[----:B------:R-:W-:Y:S01]  /*101e0*/  STL [R1+0x20], R13 ;  /* 0x0000200d01007387 */ /* 0x000fe20000100800 */
[----:B------:R-:W-:Y:S02]  /*101f0*/  ISETP.NE.AND.EX P3, PT, RZ, UR11, PT, P3 ;  /* 0x0000000bff007c0c */ /* 0x000fe4000bf65330 */
[----:B-1----:R-:W-:Y:S02]  /*10200*/  CS2R R2, SRZ ;  /* 0x0000000000027805 */ /* 0x002fe4000001ff00 */
[C---:B------:R-:W-:Y:S02]  /*10210*/  IADD3.X R5, R13.reuse, UR5, RZ, P4, !PT ;  /* 0x000000050d057c10 */ /* 0x040fe4000a7fe4ff */
[----:B------:R-:W-:Y:S02]  /*10220*/  IADD3 R6, P4, R14, UR8, RZ ;  /* 0x000000080e067c10 */ /* 0x000fe4000ff9e0ff */
[----:B------:R-:W-:Y:S01]  /*10230*/  ISETP.NE.U32.AND P1, PT, RZ, UR8, PT ;  /* 0x00000008ff007c0c */ /* 0x000fe2000bf25070 */
[----:B------:R-:W2:Y:S01]  /*10240*/  @P2 LDG.E R2, desc[UR40][R4.64] ;  /* 0x0000002804022981 */ /* 0x000ea2000c1e1900 */
[----:B------:R-:W-:Y:S01]  /*10250*/  IADD3.X R7, R13, UR9, RZ, P4, !PT ;  /* 0x000000090d077c10 */ /* 0x000fe2000a7fe4ff */
[----:B------:R-:W-:Y:S01]  /*10260*/  ULDC UR4, c[0x0][0x288] ;  /* 0x0000a20000047ab9 */ /* 0x000fe20000000800 */
[----:B------:R-:W-:-:S02]  /*10270*/  ISETP.NE.AND.EX P0, PT, RZ, UR7, PT, P0 ;  /* 0x00000007ff007c0c */ /* 0x000fc4000bf05300 */
[----:B------:R-:W-:Y:S02]  /*10280*/  ISETP.NE.AND.EX P1, PT, RZ, UR9, PT, P1 ;  /* 0x00000009ff007c0c */ /* 0x000fe4000bf25310 */
[C---:B------:R-:W-:Y:S02]  /*10290*/  @P3 IADD3 R10, P4, R14.reuse, UR10, RZ ;  /* 0x0000000a0e0a3c10 */ /* 0x040fe4000ff9e0ff */
[----:B------:R-:W-:Y:S02]  /*102a0*/  IADD3 R8, P5, R14, UR6, RZ ;  /* 0x000000060e087c10 */ /* 0x000fe4000ffbe0ff */
[C---:B------:R-:W-:Y:S02]  /*102b0*/  @P3 IADD3.X R11, R13.reuse, UR11, RZ, P4, !PT ;  /* 0x0000000b0d0b3c10 */ /* 0x040fe4000a7fe4ff */
[----:B------:R-:W-:-:S05]  /*102c0*/  IADD3.X R9, R13, UR7, RZ, P5, !PT ;  /* 0x000000070d097c10 */ /* 0x000fca000affe4ff */
[----:B------:R-:W5:Y:S04]  /*102d0*/  @P0 LDG.E R12, desc[UR40][R8.64] ;  /* 0x00000028080c0981 */ /* 0x000f68000c1e1900 */
[----:B------:R-:W5:Y:S04]  /*102e0*/  @P1 LDG.E R3, desc[UR40][R6.64] ;  /* 0x0000002806031981 */ /* 0x000f68000c1e1900 */
[----:B--2---:R0:W-:Y:S02]  /*102f0*/  STL [R1+0x38], R2 ;  /* 0x0000380201007387 */ /* 0x0041e40000100800 */
[----:B0-----:R-:W-:Y:S01]  /*10300*/  IMAD.U32 R2, RZ, RZ, UR4 ;  /* 0x00000004ff027e24 */ /* 0x001fe2000f8e00ff */
[----:B------:R-:W-:-:S05]  /*10310*/  ULDC.64 UR4, c[0x0][0x418] ;  /* 0x0001060000047ab9 */ /* 0x000fca0000000a00 */
[----:B------:R0:W2:Y:S01]  /*10320*/  @P3 LDG.E R2, desc[UR40][R10.64] ;  /* 0x000000280a023981 */ /* 0x0000a2000c1e1900 */
[----:B------:R-:W-:-:S03]  /*10330*/  UISETP.NE.U32.AND UP0, UPT, UR4, URZ, UPT ;  /* 0x0000003f0400728c */ /* 0x000fc6000bf05070 */
[----:B------:R-:W-:Y:S01]  /*10340*/  ULDC UR4, c[0x0][0x424] ;  /* 0x0001090000047ab9 */ /* 0x000fe20000000800 */
[----:B------:R-:W-:-:S03]  /*10350*/  UISETP.NE.AND.EX UP0, UPT, UR5, URZ, UPT, UP0 ;  /* 0x0000003f0500728c */ /* 0x000fc6000bf05300 */
[----:B------:R-:W-:Y:S01]  /*10360*/  ULDC UR5, c[0x0][0x2f0] ;  /* 0x0000bc0000057ab9 */ /* 0x000fe20000000800 */
[----:B------:R-:W-:-:S04]  /*10370*/  USEL UR4, UR4, 0x1, UP0 ;  /* 0x0000000104047887 */ /* 0x000fc80008000000 */
[----:B------:R-:W-:-:S03]  /*10380*/  UIMAD UR4, UR4, UR5, URZ ;  /* 0x00000005040472a4 */ /* 0x000fc6000f8e023f */
[----:B------:R-:W-:Y:S02]  /*10390*/  ULDC UR5, c[0x0][0x348] ;  /* 0x0000d20000057ab9 */ /* 0x000fe40000000800 */
[----:B0-----:R-:W-:Y:S01]  /*103a0*/  IMAD.U32 R10, RZ, RZ, UR5 ;  /* 0x00000005ff0a7e24 */ /* 0x001fe2000f8e00ff */
[----:B--2---:R0:W-:Y:S02]  /*103b0*/  STL [R1+0x54], R2 ;  /* 0x0000540201007387 */ /* 0x0041e40000100800 */
[----:B0-----:R-:W-:Y:S01]  /*103c0*/  IMAD.U32 R2, RZ, RZ, UR4 ;  /* 0x00000004ff027e24 */ /* 0x001fe2000f8e00ff */
[----:B------:R-:W-:Y:S06]  /*103d0*/  @P3 BRA `(.L_x_763) ;  /* 0x0000000000143947 */ /* 0x000fec0003800000 */
[----:B------:R-:W-:Y:S05]  /*103e0*/  @!P2 BRA `(.L_x_763) ;  /* 0x000000000010a947 */ /* 0x000fea0003800000 */
[----:B------:R-:W2:Y:S04]  /*103f0*/  LDG.E R11, desc[UR40][R4.64] ;  /* 0x00000028040b7981 */ /* 0x000ea8000c1e1900 */
[----:B------:R-:W2:Y:S02]  /*10400*/  LDG.E R4, desc[UR40][R4.64+0x4] ;  /* 0x0000042804047981 */ /* 0x000ea4000c1e1900 */
[----:B--2---:R-:W-:-:S05]  /*10410*/  IMAD.IADD R4, R4, 0x1, -R11 ;  /* 0x0000000104047824 */ /* 0x004fca00078e0a0b */
[----:B------:R0:W-:Y:S02]  /*10420*/  STL [R1+0x54], R4 ;  /* 0x0000540401007387 */ /* 0x0001e40000100800 */
.L_x_763:
[----:B------:R-:W-:Y:S01]  /*10430*/  IMAD.MOV.U32 R11, RZ, RZ, R15 ;  /* 0x000000ffff0b7224 */ /* 0x000fe200078e000f */
[----:B------:R-:W-:Y:S01]  /*10440*/  ULDC.64 UR4, c[0x0][0xa20] ;  /* 0x0002880000047ab9 */ /* 0x000fe20000000a00 */
[----:B0----5:R-:W-:Y:S01]  /*10450*/  IMAD.IADD R4, R12, 0x1, R0 ;  /* 0x000000010c047824 */ /* 0x021fe200078e0200 */
[----:B------:R-:W-:Y:S02]  /*10460*/  ISETP.NE.U32.AND P2, PT, RZ, UR4, PT ;  /* 0x00000004ff007c0c */ /* 0x000fe4000bf45070 */
[----:B------:R0:W-:Y:S02]  /*10470*/  STL [R1+0x10], R11 ;  /* 0x0000100b01007387 */ /* 0x0001e40000100800 */
[----:B------:R-:W-:Y:S02]  /*10480*/  ISETP.NE.AND.EX P2, PT, RZ, UR5, PT, P2 ;  /* 0x00000005ff007c0c */ /* 0x000fe4000bf45320 */
[----:B------:R0:W-:Y:S11]  /*10490*/  STL [R1+0x24], R4 ;  /* 0x0000240401007387 */ /* 0x0001f60000100800 */
[----:B0-----:R-:W-:Y:S05]  /*104a0*/  @!P2 BRA `(.L_x_764) ;  /* 0x000000000010a947 */ /* 0x001fea0003800000 */
[----:B------:R-:W-:-:S04]  /*104b0*/  IADD3 R4, P0, R14, UR4, RZ ;  /* 0x000000040e047c10 */ /* 0x000fc8000ff1e0ff */
[----:B------:R-:W-:-:S05]  /*104c0*/  IADD3.X R5, R13, UR5, RZ, P0, !PT ;  /* 0x000000050d057c10 */ /* 0x000fca00087fe4ff */
[----:B------:R0:W5:Y:S01]  /*104d0*/  LDG.E R2, desc[UR40][R4.64] ;  /* 0x0000002804027981 */ /* 0x000162000c1e1900 */
[----:B------:R-:W-:Y:S05]  /*104e0*/  BRA `(.L_x_765) ;  /* 0x0000000000107947 */ /* 0x000fea0003800000 */
.L_x_764:
[----:B------:R-:W-:Y:S05]  /*104f0*/  @!P0 BRA `(.L_x_765) ;  /* 0x00000000000c8947 */ /* 0x000fea0003800000 */
[----:B------:R-:W2:Y:S04]  /*10500*/  LDG.E R4, desc[UR40][R8.64] ;  /* 0x0000002808047981 */ /* 0x000ea8000c1e1900 */
[----:B------:R-:W2:Y:S02]  /*10510*/  LDG.E R2, desc[UR40][R8.64+0x4] ;  /* 0x0000042808027981 */ /* 0x000ea4000c1e1900 */
[----:B--2---:R-:W-:-:S07]  /*10520*/  IMAD.IADD R2, R2, 0x1, -R4 ;  /* 0x0000000102027824 */ /* 0x004fce00078e0a04 */
.L_x_765:
[----:B-----5:R-:W-:Y:S02]  /*10530*/  IMAD.IADD R0, R2, 0x1, -R0 ;  /* 0x0000000102007824 */ /* 0x020fe400078e0a00 */
[----:B------:R-:W2:Y:S04]  /*10540*/  @P1 LDG.E R2, desc[UR40][R6.64] ;  /* 0x0000002806021981 */ /* 0x000ea8000c1e1900 */
[----:B------:R-:W2:Y:S01]  /*10550*/  @P1 LDG.E R6, desc[UR40][R6.64+0x4] ;  /* 0x0000042806061981 */ /* 0x000ea2000c1e1900 */
[----:B------:R-:W-:Y:S01]  /*10560*/  BSSY B0, `(.L_x_766) ;  /* 0x0000150000007945 */ /* 0x000fe20003800000 */
[----:B--2---:R-:W-:-:S04]  /*10570*/  @P1 IMAD.IADD R10, R6, 0x1, -R2 ;  /* 0x00000001060a1824 */ /* 0x004fc800078e0a02 */
[----:B0-----:R-:W-:-:S04]  /*10580*/  IMAD.IADD R4, R0, 0x1, R10 ;  /* 0x0000000100047824 */ /* 0x001fc800078e020a */
[----:B------:R-:W-:Y:S01]  /*10590*/  VIADD R2, R4, 0x5f ;  /* 0x0000005f04027836 */ /* 0x000fe20000000000 */
[----:B------:R0:W-:Y:S03]  /*105a0*/  STL [R1+0x50], R4 ;  /* 0x0000500401007387 */ /* 0x0001e60000100800 */
[----:B------:R-:W-:-:S05]  /*105b0*/  IMAD.HI R2, R2, 0x2aaaaaab, RZ ;  /* 0x2aaaaaab02027827 */ /* 0x000fca00078e02ff */
[----:B0-----:R-:W-:-:S04]  /*105c0*/  SHF.R.U32.HI R4, RZ, 0x1f, R2 ;  /* 0x0000001fff047819 */ /* 0x001fc80000011602 */
[----:B------:R-:W-:-:S05]  /*105d0*/  LEA.HI.SX32 R5, R2, R4, 0x1c ;  /* 0x0000000402057211 */ /* 0x000fca00078fe2ff */
[--C-:B------:R-:W-:Y:S01]  /*105e0*/  IMAD R2, R5, 0x60, -R0.reuse ;  /* 0x0000006005027824 */ /* 0x100fe200078e0a00 */
[----:B------:R0:W-:Y:S01]  /*105f0*/  STL [R1+0x30], R5 ;  /* 0x0000300501007387 */ /* 0x0001e20000100800 */
[----:B------:R-:W-:-:S03]  /*10600*/  IMAD.MOV R0, RZ, RZ, -R0 ;  /* 0x000000ffff007224 */ /* 0x000fc600078e0a00 */
[----:B------:R-:W-:Y:S02]  /*10610*/  VIMNMX R10, R2, R10, PT ;  /* 0x0000000a020a7248 */ /* 0x000fe40003fe0100 */
[----:B------:R-:W-:-:S04]  /*10620*/  VIMNMX R0, RZ, R0, !PT ;  /* 0x00000000ff007248 */ /* 0x000fc80007fe0100 */
[----:B------:R-:W-:Y:S01]  /*10630*/  ISETP.GT.AND P0, PT, R10, R0, PT ;  /* 0x000000000a00720c */ /* 0x000fe20003f04270 */
[----:B0-----:R-:W-:-:S05]  /*10640*/  IMAD.WIDE.U32 R4, R0, -0x55555555, RZ ;  /* 0xaaaaaaab00047825 */ /* 0x001fca00078e00ff */
        /* <DEDUP_REMOVED lines=8> */
[----:B------:R-:W-:Y:S05]  /*106d0*/  @!P2 BRA `(.L_x_767) ;  /* 0x0000001000e0a947 */ /* 0x000fea0003800000 */
[----:B------:R-:W-:Y:S01]  /*106e0*/  UMOV UR4, 0xffffffff ;  /* 0xffffffff00047882 */ /* 0x000fe20000000000 */
[----:B------:R-:W-:Y:S02]  /*106f0*/  SEL R0, R11, RZ, !P1 ;  /* 0x000000ff0b007207 */ /* 0x000fe40004800000 */
[----:B------:R-:W-:Y:S05]  /*10700*/  BRA.DIV UR4, `(.L_x_768) ;  /* 0x0000006e04a47947 */ /* 0x000fea000b800000 */
[----:B------:R-:W0:Y:S02]  /*10710*/  S2R R4, SR_TID.X ;  /* 0x0000000000047919 */ /* 0x000e240000002100 */
[----:B0-----:R-:W-:-:S04]  /*10720*/  SHF.R.U32.HI R4, RZ, 0x5, R4 ;  /* 0x00000005ff047819 */ /* 0x001fc80000011604 */
[----:B------:R-:W-:-:S05]  /*10730*/  LOP3.LUT R4, R4, 0x3, RZ, 0xc0, !PT ;  /* 0x0000000304047812 */ /* 0x000fca00078ec0ff */
[----:B------:R0:W1:Y:S02]  /*10740*/  SHFL.IDX PT, R14, R4, RZ, 0x1f ;  /* 0x00001fff040e7589 */ /* 0x00006400000e0000 */
.L_x_951:
[----:B-1----:R-:W-:Y:S02]  /*10750*/  ISETP.NE.AND P0, PT, R14, RZ, PT ;  /* 0x000000ff0e00720c */ /* 0x002fe40003f05270 */
[----:B------:R-:W-:-:S11]  /*10760*/  PLOP3.LUT P6, PT, PT, PT, PT, 0x8, 0x0 ;  /* 0x000000000000781c */ /* 0x000fd60003fce170 */
[----:B------:R-:W-:Y:S05]  /*10770*/  @P0 BRA `(.L_x_769) ;  /* 0x00000000000c0947 */ /* 0x000fea0003800000 */
[----:B------:R-:W-:-:S03]  /*10780*/  UMOV UR4, 0xffffffff ;  /* 0xffffffff00047882 */ /* 0x000fc60000000000 */
[----:B------:R-:W-:Y:S05]  /*10790*/  BRA.DIV UR4, `(.L_x_770) ;  /* 0x0000006e04b47947 */ /* 0x000fea000b800000 */
[----:B------:R-:W-:-:S13]  /*107a0*/  ELECT P6, URZ, PT ;  /* 0x00000000003f782f */ /* 0x000fda00038c0000 */
.L_x_769:
[----:B0-----:R-:W2:Y:S04]  /*107b0*/  LDL R4, [R1+0x3c] ;  /* 0x00003c0001047983 */ /* 0x001ea80000100800 */
[----:B------:R-:W3:Y:S01]  /*107c0*/  LDL R6, [R1+0x4] ;  /* 0x0000040001067983 */ /* 0x000ee20000100800 */
[----:B------:R-:W-:Y:S01]  /*107d0*/  BSSY B1, `(.L_x_771) ;  /* 0x0000008000017945 */ /* 0x000fe20003800000 */
[----:B--2---:R-:W-:-:S05]  /*107e0*/  VIADD R4, R4, 0x1 ;  /* 0x0000000104047836 */ /* 0x004fca0000000000 */
[----:B------:R-:W-:-:S04]  /*107f0*/  LEA.HI R5, R4, R4, RZ, 0x1 ;  /* 0x0000000404057211 */ /* 0x000fc800078f08ff */
[----:B------:R-:W-:-:S05]  /*10800*/  LOP3.LUT R5, R5, 0xfffffffe, RZ, 0xc0, !PT ;  /* 0xfffffffe05057812 */ /* 0x000fca00078ec0ff */
[----:B------:R-:W-:-:S05]  /*10810*/  IMAD.IADD R4, R4, 0x1, -R5 ;  /* 0x0000000104047824 */ /* 0x000fca00078e0a05 */
[----:B------:R-:W-:-:S04]  /*10820*/  SHF.L.U32 R4, R4, 0x1f, RZ ;  /* 0x0000001f04047819 */ /* 0x000fc800000006ff */
[----:B---3--:R-:W0:Y:S02]  /*10830*/  SYNCS.PHASECHK.TRANS64.TRYWAIT P0, [R6+URZ+0x22820], R4 ;  /* 0x02282004060075a7 */ /* 0x008e24000800017f */
[----:B0-----:R-:W-:Y:S05]  /*10840*/  @!P0 BRA `(.L_x_772) ;  /* 0x0000006c00a88947 */ /* 0x001fea0003800000 */
.L_x_954:
[----:B------:R-:W-:Y:S05]  /*10850*/  BSYNC B1 ;  /* 0x0000000000017941 */ /* 0x000fea0003800000 */
.L_x_771:
[----:B------:R-:W-:Y:S04]  /*10860*/  BSSY B1, `(.L_x_773) ;  /* 0x0000083000017945 */ /* 0x000fe80003800000 */
[----:B------:R-:W-:Y:S05]  /*10870*/  @!P6 BRA `(.L_x_774) ;  /* 0x000000080004e947 */ /* 0x000fea0003800000 */
[----:B------:R-:W2:Y:S04]  /*10880*/  LDL R6, [R1+0x4] ;  /* 0x0000040001067983 */ /* 0x000ea80000100800 */
[----:B------:R-:W3:Y:S01]  /*10890*/  LDL R7, [R1+0xc] ;  /* 0x00000c0001077983 */ /* 0x000ee20000100800 */
[----:B0-----:R-:W0:Y:S01]  /*108a0*/  S2R R5, SR_TID.X ;  /* 0x0000000000057919 */ /* 0x001e220000002100 */
[----:B--2---:R-:W-:Y:S02]  /*108b0*/  IMAD.MOV.U32 R9, RZ, RZ, R6 ;  /* 0x000000ffff097224 */ /* 0x004fe400078e0006 */
[----:B------:R-:W2:Y:S02]  /*108c0*/  LDL R6, [R1+0x18] ;  /* 0x0000180001067983 */ /* 0x000ea40000100800 */
[----:B---3--:R-:W-:Y:S01]  /*108d0*/  IMAD R4, R7, 0x8, R9 ;  /* 0x0000000807047824 */ /* 0x008fe200078e0209 */
[----:B0-----:R-:W-:Y:S01]  /*108e0*/  LOP3.LUT R5, R5, 0x7f, RZ, 0xc0, !PT ;  /* 0x0000007f05057812 */ /* 0x001fe200078ec0ff */
[----:B------:R-:W-:Y:S03]  /*108f0*/  BSSY B2, `(.L_x_775) ;  /* 0x0000005000027945 */ /* 0x000fe60003800000 */
[----:B------:R-:W-:-:S02]  /*10900*/  ISETP.NE.AND P1, PT, R5, RZ, PT ;  /* 0x000000ff0500720c */ /* 0x000fc40003f25270 */
[----:B--2---:R-:W-:-:S04]  /*10910*/  SHF.L.U32 R9, R6, 0x1f, RZ ;  /* 0x0000001f06097819 */ /* 0x004fc800000006ff */
[----:B------:R-:W0:Y:S02]  /*10920*/  SYNCS.PHASECHK.TRANS64.TRYWAIT P0, [R4+URZ+0x228a0], R9 ;  /* 0x0228a009040075a7 */ /* 0x000e24000800017f */
[----:B0-----:R-:W-:Y:S05]  /*10930*/  @!P0 BRA `(.L_x_776) ;  /* 0x0000006c00848947 */ /* 0x001fea0003800000 */
.L_x_955:
[----:B------:R-:W-:Y:S05]  /*10940*/  BSYNC B2 ;  /* 0x0000000000027941 */ /* 0x000fea0003800000 */
.L_x_775:
        /* <DEDUP_REMOVED lines=9> */
.L_x_778:
[----:B------:R-:W-:Y:S05]  /*109e0*/  BSYNC B2 ;  /* 0x0000000000027941 */ /* 0x000fea0003800000 */
.L_x_777:
[----:B------:R-:W2:Y:S04]  /*109f0*/  LDL R7, [R1+0x4] ;  /* 0x0000040001077983 */ /* 0x000ea80000100800 */
[----:B------:R-:W2:Y:S01]  /*10a00*/  LDL R6, [R1+0xc] ;  /* 0x00000c0001067983 */ /* 0x000ea20000100800 */
[----:B------:R-:W-:Y:S01]  /*10a10*/  IMAD.MOV.U32 R12, RZ, RZ, RZ ;  /* 0x000000ffff0c7224 */ /* 0x000fe200078e00ff */
[----:B------:R-:W-:Y:S01]  /*10a20*/  UIADD3 UR4, UP0, UR38, 0x570, URZ ;  /* 0x0000057026047890 */ /* 0x000fe2000ff1e03f */
[----:B------:R-:W-:Y:S01]  /*10a30*/  IMAD R5, R8, 0x60, R3 ;  /* 0x0000006008057824 */ /* 0x000fe200078e0203 */
[----:B------:R-:W-:Y:S01]  /*10a40*/  PLOP3.LUT P0, PT, PT, PT, PT, 0x80, 0x0 ;  /* 0x000000000000781c */ /* 0x000fe20003f0f070 */
[----:B------:R-:W-:Y:S01]  /*10a50*/  UMOV UR6, 0x0 ;  /* 0x0000000000067882 */ /* 0x000fe20000000000 */
[----:B------:R-:W-:Y:S01]  /*10a60*/  R2UR UR10, R12 ;  /* 0x000000000c0a72ca */ /* 0x000fe200000e0000 */
[----:B------:R-:W-:Y:S01]  /*10a70*/  VIADD R5, R5, 0xffffffa0 ;  /* 0xffffffa005057836 */ /* 0x000fe20000000000 */
[----:B------:R-:W-:Y:S01]  /*10a80*/  UIADD3.X UR5, URZ, UR39, URZ, UP0, !UPT ;  /* 0x000000273f057290 */ /* 0x000fe200087fe43f */
[----:B------:R-:W-:Y:S01]  /*10a90*/  UMOV UR7, 0x12f00000 ;  /* 0x12f0000000077882 */ /* 0x000fe20000000000 */
[----:B--2---:R-:W-:-:S02]  /*10aa0*/  IMAD R6, R6, 0x3000, R7 ;  /* 0x0000300006067824 */ /* 0x004fc400078e0207 */
[----:B------:R-:W-:Y:S02]  /*10ab0*/  VIADD R7, R4, 0x22890 ;  /* 0x0002289004077836 */ /* 0x000fe40000000000 */
[----:B------:R-:W-:-:S07]  /*10ac0*/  VIADD R6, R6, 0x1c400 ;  /* 0x0001c40006067836 */ /* 0x000fce0000000000 */
.L_x_779:
        /* <DEDUP_REMOVED lines=13> */
.L_x_956:
[----:B------:R-:W-:Y:S05]  /*10ba0*/  BSYNC B2 ;  /* 0x0000000000027941 */ /* 0x000fea0003800000 */
.L_x_780:
[----:B------:R-:W-:Y:S01]  /*10bb0*/  BSSY B2, `(.L_x_782) ;  /* 0x000000b000027945 */ /* 0x000fe20003800000 */
[----:B------:R-:W-:Y:S02]  /*10bc0*/  IMAD.MOV.U32 R10, RZ, RZ, 0x0 ;  /* 0x00000000ff0a7424 */ /* 0x000fe400078e00ff */
[----:B------:R-:W-:Y:S01]  /*10bd0*/  IMAD.MOV.U32 R11, RZ, RZ, 0x12f00000 ;  /* 0x12f00000ff0b7424 */ /* 0x000fe200078e00ff */
[----:B------:R-:W-:Y:S06]  /*10be0*/  @P1 BRA `(.L_x_783) ;  /* 0x00000000001c1947 */ /* 0x000fec0003800000 */
[----:B------:R-:W2:Y:S02]  /*10bf0*/  S2R R6, SR_TID.X ;  /* 0x0000000000067919 */ /* 0x000ea40000002100 */
[----:B--2---:R-:W-:Y:S01]  /*10c00*/  LOP3.LUT R7, R6, 0x1f, RZ, 0xc0, !PT ;  /* 0x0000001f06077812 */ /* 0x004fe200078ec0ff */
[----:B------:R-:W-:-:S03]  /*10c10*/  IMAD.MOV.U32 R6, RZ, RZ, 0xc000 ;  /* 0x0000c000ff067424 */ /* 0x000fc600078e00ff */
[----:B------:R-:W-:Y:S01]  /*10c20*/  ISETP.NE.AND P0, PT, R7, RZ, PT ;  /* 0x000000ff0700720c */ /* 0x000fe20003f05270 */
[----:B------:R2:W-:-:S12]  /*10c30*/  SYNCS.ARRIVE.TRANS64 RZ, [R4+URZ+0x228b0], R6 ;  /* 0x0228b00604ff79a7 */ /* 0x0005d8000800003f */
[----:B--2---:R-:W-:Y:S05]  /*10c40*/  @!P0 BRA `(.L_x_783) ;  /* 0x0000000000048947 */ /* 0x004fea0003800000 */
[----:B------:R-:W-:Y:S01]  /*10c50*/  BPT.TRAP 0x1 ;  /* 0x000000040000795c */ /* 0x000fe20000300000 */
.L_x_783:
[----:B------:R-:W-:Y:S05]  /*10c60*/  BSYNC B2 ;  /* 0x0000000000027941 */ /* 0x000fea0003800000 */
.L_x_782:
[----:B------:R-:W2:Y:S04]  /*10c70*/  LDL R7, [R1+0x4] ;  /* 0x0000040001077983 */ /* 0x000ea80000100800 */
[----:B------:R-:W2:Y:S01]  /*10c80*/  LDL R6, [R1+0xc] ;  /* 0x00000c0001067983 */ /* 0x000ea20000100800 */
[----:B------:R-:W-:Y:S01]  /*10c90*/  R2UR UR10, R12 ;  /* 0x000000000c0a72ca */ /* 0x000fe200000e0000 */
[----:B------:R-:W-:Y:S01]  /*10ca0*/  UIADD3 UR4, UP0, UR38, 0x670, URZ ;  /* 0x0000067026047890 */ /* 0x000fe2000ff1e03f */
[----:B------:R-:W-:Y:S01]  /*10cb0*/  R2UR UR6, R10 ;  /* 0x000000000a0672ca */ /* 0x000fe200000e0000 */
[----:B01----:R-:W-:Y:S01]  /*10cc0*/  VIADD R4, R4, 0x228b0 ;  /* 0x000228b004047836 */ /* 0x003fe20000000000 */
[----:B------:R-:W-:Y:S01]  /*10cd0*/  R2UR UR7, R11 ;  /* 0x000000000b0772ca */ /* 0x000fe200000e0000 */
[----:B------:R-:W-:Y:S01]  /*10ce0*/  UIADD3.X UR5, URZ, UR39, URZ, UP0, !UPT ;  /* 0x000000273f057290 */ /* 0x000fe200087fe43f */
[----:B------:R-:W-:Y:S01]  /*10cf0*/  PLOP3.LUT P0, PT, PT, PT, PT, 0x80, 0x0 ;  /* 0x000000000000781c */ /* 0x000fe20003f0f070 */
[----:B--2---:R-:W-:-:S04]  /*10d00*/  IMAD R7, R6, 0xc000, R7 ;  /* 0x0000c00006077824 */ /* 0x004fc800078e0207 */
[----:B------:R-:W-:-:S08]  /*10d10*/  VIADD R6, R7, 0x400 ;  /* 0x0000040007067836 */ /* 0x000fd00000000000 */
.L_x_784:
        /* <DEDUP_REMOVED lines=15> */
.L_x_785:
        /* <DEDUP_REMOVED lines=15> */
.L_x_786:
        /* <DEDUP_REMOVED lines=15> */
.L_x_787:
        /* <DEDUP_REMOVED lines=10> */
.L_x_774:
[----:B------:R-:W-:Y:S05]  /*11090*/  BSYNC B1 ;  /* 0x0000000000017941 */ /* 0x000fea0003800000 */
.L_x_773:
[----:B------:R-:W2:Y:S04]  /*110a0*/  LDL.LU R9, [R1+0xc] ;  /* 0x00000c0001097983 */ /* 0x000ea80000300800 */
[----:B------:R-:W3:Y:S01]  /*110b0*/  LDL.LU R7, [R1+0x18] ;  /* 0x0000180001077983 */ /* 0x000ee20000300800 */
[----:B0-----:R-:W-:Y:S01]  /*110c0*/  VIADD R4, R8, 0xfffffffe ;  /* 0xfffffffe08047836 */ /* 0x001fe20000000000 */
[----:B------:R-:W-:-:S04]  /*110d0*/  PLOP3.LUT P0, PT, PT, PT, PT, 0x8, 0x0 ;  /* 0x000000000000781c */ /* 0x000fc80003f0e170 */
[----:B------:R-:W-:Y:S01]  /*110e0*/  ISETP.GE.AND P2, PT, R4, R2, PT ;  /* 0x000000020400720c */ /* 0x000fe20003f46270 */
[----:B--2---:R-:W-:-:S05]  /*110f0*/  VIADD R5, R9, 0x1 ;  /* 0x0000000109057836 */ /* 0x004fca0000000000 */
[----:B------:R-:W-:-:S04]  /*11100*/  ISETP.NE.AND P1, PT, R5, 0x2, PT ;  /* 0x000000020500780c */ /* 0x000fc80003f25270 */
[----:B------:R-:W-:Y:S02]  /*11110*/  SEL R6, RZ, 0x1, P1 ;  /* 0x00000001ff067807 */ /* 0x000fe40000800000 */
[----:B------:R-:W-:Y:S02]  /*11120*/  SEL R5, R5, RZ, P1 ;  /* 0x000000ff05057207 */ /* 0x000fe40000800000 */
[----:B---3--:R-:W-:-:S03]  /*11130*/  LOP3.LUT R7, R7, R6, RZ, 0x3c, !PT ;  /* 0x0000000607077212 */ /* 0x008fc600078e3cff */
[----:B------:R0:W-:Y:S04]  /*11140*/  STL [R1+0xc], R5 ;  /* 0x00000c0501007387 */ /* 0x0001e80000100800 */
[----:B------:R0:W-:Y:S01]  /*11150*/  STL [R1+0x18], R7 ;  /* 0x0000180701007387 */ /* 0x0001e20000100800 */
[----:B------:R-:W-:Y:S05]  /*11160*/  @!P2 BRA `(.L_x_767) ;  /* 0x00000008003ca947 */ /* 0x000fea0003800000 */
.L_x_803:
[----:B------:R-:W-:Y:S05]  /*11170*/  YIELD ;  /* 0x0000000000007946 */ /* 0x000fea0003800000 */
[----:B------:R-:W-:Y:S04]  /*11180*/  BSSY B1, `(.L_x_788) ;  /* 0x0000081000017945 */ /* 0x000fe80003800000 */
[----:B-1----:R-:W-:Y:S05]  /*11190*/  @!P6 BRA `(.L_x_789) ;  /* 0x0000000400fce947 */ /* 0x002fea0003800000 */
[----:B------:R-:W2:Y:S04]  /*111a0*/  LDL R8, [R1+0x4] ;  /* 0x0000040001087983 */ /* 0x000ea80000100800 */
[----:B0-----:R-:W2:Y:S04]  /*111b0*/  LDL R5, [R1+0xc] ;  /* 0x00000c0001057983 */ /* 0x001ea80000100800 */
[----:B------:R-:W3:Y:S01]  /*111c0*/  LDL R6, [R1+0x18] ;  /* 0x0000180001067983 */ /* 0x000ee20000100800 */
[----:B------:R-:W0:Y:S01]  /*111d0*/  S2R R7, SR_TID.X ;  /* 0x0000000000077919 */ /* 0x000e220000002100 */
[----:B------:R-:W-:Y:S01]  /*111e0*/  BSSY B2, `(.L_x_790) ;  /* 0x0000007000027945 */ /* 0x000fe20003800000 */
[----:B0-----:R-:W-:-:S04]  /*111f0*/  LOP3.LUT R7, R7, 0x7f, RZ, 0xc0, !PT ;  /* 0x0000007f07077812 */ /* 0x001fc800078ec0ff */
[----:B------:R-:W-:Y:S01]  /*11200*/  ISETP.NE.AND P2, PT, R7, RZ, PT ;  /* 0x000000ff0700720c */ /* 0x000fe20003f45270 */
[----:B--2---:R-:W-:Y:S01]  /*11210*/  IMAD R5, R5, 0x8, R8 ;  /* 0x0000000805057824 */ /* 0x004fe200078e0208 */
[----:B---3--:R-:W-:-:S04]  /*11220*/  SHF.L.U32 R6, R6, 0x1f, RZ ;  /* 0x0000001f06067819 */ /* 0x008fc800000006ff */
[----:B------:R-:W0:Y:S02]  /*11230*/  SYNCS.PHASECHK.TRANS64.TRYWAIT P1, [R5+URZ+0x228a0], R6 ;  /* 0x0228a006050075a7 */ /* 0x000e24000802017f */
[----:B0-----:R-:W-:Y:S05]  /*11240*/  @!P1 BRA `(.L_x_791) ;  /* 0x0000006400689947 */ /* 0x001fea0003800000 */
.L_x_957:
[----:B------:R-:W-:Y:S05]  /*11250*/  BSYNC B2 ;  /* 0x0000000000027941 */ /* 0x000fea0003800000 */
.L_x_790:
        /* <DEDUP_REMOVED lines=9> */
.L_x_793:
[----:B------:R-:W-:Y:S05]  /*112f0*/  BSYNC B2 ;  /* 0x0000000000027941 */ /* 0x000fea0003800000 */
.L_x_792:
[----:B------:R-:W2:Y:S04]  /*11300*/  LDL R8, [R1+0x4] ;  /* 0x0000040001087983 */ /* 0x000ea80000100800 */
[----:B------:R-:W2:Y:S01]  /*11310*/  LDL R7, [R1+0xc] ;  /* 0x00000c0001077983 */ /* 0x000ea20000100800 */
[----:B------:R-:W-:Y:S01]  /*11320*/  IMAD.MOV.U32 R12, RZ, RZ, RZ ;  /* 0x000000ffff0c7224 */ /* 0x000fe200078e00ff */
[----:B------:R-:W-:Y:S01]  /*11330*/  UIADD3 UR4, UP0, UR38, 0x570, URZ ;  /* 0x0000057026047890 */ /* 0x000fe2000ff1e03f */
[----:B------:R-:W-:Y:S01]  /*11340*/  PLOP3.LUT P1, PT, PT, PT, PT, 0x80, 0x0 ;  /* 0x000000000000781c */ /* 0x000fe20003f2f070 */
[----:B------:R-:W-:Y:S01]  /*11350*/  VIADD R9, R5, 0x22890 ;  /* 0x0002289005097836 */ /* 0x000fe20000000000 */
[----:B------:R-:W-:Y:S01]  /*11360*/  UMOV UR6, 0x0 ;  /* 0x0000000000067882 */ /* 0x000fe20000000000 */
[----:B------:R-:W-:Y:S01]  /*11370*/  R2UR UR10, R12 ;  /* 0x000000000c0a72ca */ /* 0x000fe200000e0000 */
[----:B------:R-:W-:Y:S01]  /*11380*/  UIADD3.X UR5, URZ, UR39, URZ, UP0, !UPT ;  /* 0x000000273f057290 */ /* 0x000fe200087fe43f */
[----:B------:R-:W-:Y:S01]  /*11390*/  UMOV UR7, 0x12f00000 ;  /* 0x12f0000000077882 */ /* 0x000fe20000000000 */
[----:B--2---:R-:W-:-:S02]  /*113a0*/  IMAD R7, R7, 0x3000, R8 ;  /* 0x0000300007077824 */ /* 0x004fc400078e0208 */
[----:B------:R-:W-:Y:S02]  /*113b0*/  IMAD R8, R4, 0x60, R3 ;  /* 0x0000006004087824 */ /* 0x000fe400078e0203 */
[----:B------:R-:W-:-:S08]  /*113c0*/  VIADD R7, R7, 0x1c400 ;  /* 0x0001c40007077836 */ /* 0x000fd00000000000 */
.L_x_794:
        /* <DEDUP_REMOVED lines=13> */
.L_x_958:
[----:B------:R-:W-:Y:S05]  /*114a0*/  BSYNC B2 ;  /* 0x0000000000027941 */ /* 0x000fea0003800000 */
.L_x_795:
        /* <DEDUP_REMOVED lines=11> */
.L_x_798:
[----:B------:R-:W-:Y:S05]  /*11560*/  BSYNC B2 ;  /* 0x0000000000027941 */ /* 0x000fea0003800000 */
.L_x_797:
        /* <DEDUP_REMOVED lines=11> */
.L_x_799:
        /* <DEDUP_REMOVED lines=15> */
.L_x_800:
        /* <DEDUP_REMOVED lines=15> */
.L_x_801:
        /* <DEDUP_REMOVED lines=15> */
.L_x_802:
        /* <DEDUP_REMOVED lines=10> */
.L_x_789:
[----:B------:R-:W-:Y:S05]  /*11990*/  BSYNC B1 ;  /* 0x0000000000017941 */ /* 0x000fea0003800000 */
.L_x_788:
[----:B------:R-:W2:Y:S04]  /*119a0*/  LDL.LU R9, [R1+0xc] ;  /* 0x00000c0001097983 */ /* 0x000ea80000300800 */
[----:B0-----:R-:W3:Y:S01]  /*119b0*/  LDL.LU R7, [R1+0x18] ;  /* 0x0000180001077983 */ /* 0x001ee20000300800 */
[C---:B------:R-:W-:Y:S01]  /*119c0*/  ISETP.GT.AND P2, PT, R4.reuse, R2, PT ;  /* 0x000000020400720c */ /* 0x040fe20003f44270 */
[----:B------:R-:W-:Y:S02]  /*119d0*/  VIADD R4, R4, 0xffffffff ;  /* 0xffffffff04047836 */ /* 0x000fe40000000000 */
[----:B--2---:R-:W-:-:S05]  /*119e0*/  VIADD R5, R9, 0x1 ;  /* 0x0000000109057836 */ /* 0x004fca0000000000 */
[----:B------:R-:W-:-:S04]  /*119f0*/  ISETP.NE.AND P1, PT, R5, 0x2, PT ;  /* 0x000000020500780c */ /* 0x000fc80003f25270 */
[----:B------:R-:W-:Y:S02]  /*11a00*/  SEL R6, RZ, 0x1, P1 ;  /* 0x00000001ff067807 */ /* 0x000fe40000800000 */
[----:B------:R-:W-:Y:S02]  /*11a10*/  SEL R5, R5, RZ, P1 ;  /* 0x000000ff05057207 */ /* 0x000fe40000800000 */
[----:B---3--:R-:W-:-:S05]  /*11a20*/  LOP3.LUT R7, R7, R6, RZ, 0x3c, !PT ;  /* 0x0000000607077212 */ /* 0x008fca00078e3cff */
[----:B------:R1:W-:Y:S04]  /*11a30*/  STL [R1+0x18], R7 ;  /* 0x0000180701007387 */ /* 0x0003e80000100800 */
[----:B------:R1:W-:Y:S01]  /*11a40*/  STL [R1+0xc], R5 ;  /* 0x00000c0501007387 */ /* 0x0003e20000100800 */
[----:B------:R-:W-:Y:S05]  /*11a50*/  @P2 BRA `(.L_x_803) ;  /* 0xfffffff400c42947 */ /* 0x000fea000383ffff */
.L_x_767:
[----:B------:R-:W-:Y:S05]  /*11a60*/  BSYNC B0 ;  /* 0x0000000000007941 */ /* 0x000fea0003800000 */
.L_x_766:
[----:B01----:R-:W2:Y:S01]  /*11a70*/  LDL R5, [R1+0x50] ;  /* 0x0000500001057983 */ /* 0x003ea20000100800 */
[----:B------:R-:W-:Y:S05]  /*11a80*/  @!P0 WARPSYNC.ALL ;  /* 0x0000000000008948 */ /* 0x000fea0003800000 */
[----:B------:R-:W-:Y:S06]  /*11a90*/  @!P0 BAR.SYNC.DEFER_BLOCKING 0xc, 0x180 ;  /* 0x0306000000008b1d */ /* 0x000fec0000010000 */
[----:B------:R-:W-:Y:S01]  /*11aa0*/  BSSY B7, `(.L_x_804) ;  /* 0x0000419000077945 */ /* 0x000fe20003800000 */
[----:B--2---:R-:W-:-:S13]  /*11ab0*/  ISETP.GT.AND P0, PT, R5, RZ, PT ;  /* 0x000000ff0500720c */ /* 0x004fda0003f04270 */
[----:B------:R-:W-:Y:S05]  /*11ac0*/  @P0 BRA `(.L_x_805) ;  /* 0x0000000000440947 */ /* 0x000fea0003800000 */
[----:B------:R-:W0:Y:S02]  /*11ad0*/  S2R R5, SR_TID.X ;  /* 0x0000000000057919 */ /* 0x000e240000002100 */
[----:B0-----:R-:W-:-:S04]  /*11ae0*/  LOP3.LUT R5, R5, 0x7f, RZ, 0xc0, !PT ;  /* 0x0000007f05057812 */ /* 0x001fc800078ec0ff */
[----:B------:R-:W-:-:S13]  /*11af0*/  ISETP.NE.AND P0, PT, R5, RZ, PT ;  /* 0x000000ff0500720c */ /* 0x000fda0003f05270 */
[----:B------:R-:W-:Y:S05]  /*11b00*/  @P0 BRA `(.L_x_806) ;  /* 0x0000004000480947 */ /* 0x000fea0003800000 */
[----:B------:R-:W0:Y:S01]  /*11b10*/  S2R R3, SR_LANEID ;  /* 0x0000000000037919 */ /* 0x000e220000000000 */
[----:B------:R-:W-:Y:S02]  /*11b20*/  VOTEU.ANY UR4, UPT, PT ;  /* 0x0000000000047886 */ /* 0x000fe400038e0100 */
[----:B------:R-:W0:Y:S08]  /*11b30*/  FLO.U32 R0, UR4 ;  /* 0x0000000400007d00 */ /* 0x000e3000080e0000 */
[----:B------:R-:W1:Y:S01]  /*11b40*/  POPC R5, UR4 ;  /* 0x0000000400057d09 */ /* 0x000e620008000000 */
[----:B0-----:R-:W-:-:S02]  /*11b50*/  ISETP.EQ.U32.AND P0, PT, R0, R3, PT ;  /* 0x000000030000720c */ /* 0x001fc40003f02070 */
[----:B------:R-:W1:Y:S11]  /*11b60*/  LDC.64 R2, c[0x0][0xc60] ;  /* 0x00031800ff027b82 */ /* 0x000e760000000a00 */
[----:B-1----:R-:W2:Y:S01]  /*11b70*/  @P0 ATOMG.E.ADD.STRONG.GPU PT, R3, desc[UR40][R2.64], R5 ;  /* 0x00000005020309a8 */ /* 0x002ea200081ee1e8 */
[----:B------:R-:W0:Y:S02]  /*11b80*/  S2R R4, SR_LTMASK ;  /* 0x0000000000047919 */ /* 0x000e240000003900 */
[----:B0-----:R-:W-:-:S04]  /*11b90*/  LOP3.LUT R4, R4, UR4, RZ, 0xc0, !PT ;  /* 0x0000000404047c12 */ /* 0x001fc8000f8ec0ff */
[----:B------:R-:W0:Y:S01]  /*11ba0*/  POPC R7, R4 ;  /* 0x0000000400077309 */ /* 0x000e220000000000 */
[----:B--2---:R-:W0:Y:S02]  /*11bb0*/  SHFL.IDX PT, R0, R3, R0, 0x1f ;  /* 0x00001f0003007589 */ /* 0x004e2400000e0000 */
[----:B0-----:R-:W-:Y:S01]  /*11bc0*/  IADD3 R16, R0, UR36, R7 ;  /* 0x0000002400107c10 */ /* 0x001fe2000fffe007 */
[----:B------:R-:W-:Y:S06]  /*11bd0*/  BRA `(.L_x_806) ;  /* 0x0000004000147947 */ /* 0x000fec0003800000 */
.L_x_805:
        /* <DEDUP_REMOVED lines=21> */
.L_x_808:
[----:B------:R-:W-:Y:S05]  /*11d30*/  BSYNC B6 ;  /* 0x0000000000067941 */ /* 0x000fea0003800000 */
.L_x_807:
        /* <DEDUP_REMOVED lines=9> */
[----:B------:R0:W1:Y:S01]  /*11dd0*/  LDC.64 R2, c[0x4][R0] ;  /* 0x0100000000027b82 */ /* 0x0000620000000a00 */
        /* <DEDUP_REMOVED lines=11> */
.L_x_811:
        /* <DEDUP_REMOVED lines=16> */
.L_x_810:
[----:B------:R-:W-:Y:S05]  /*11f90*/  BSYNC B6 ;  /* 0x0000000000067941 */ /* 0x000fea0003800000 */
.L_x_809:
[----:B------:R-:W2:Y:S01]  /*11fa0*/  LDL.LU R2, [R1] ;  /* 0x0000000001027983 */ /* 0x000ea20000300800 */
[----:B------:R-:W-:-:S03]  /*11fb0*/  ULDC.64 UR4, c[0x0][0x9f8] ;  /* 0x00027e0000047ab9 */ /* 0x000fc60000000a00 */
[----:B------:R-:W3:Y:S04]  /*11fc0*/  LDL.LU R4, [R1+0x20] ;  /* 0x0000200001047983 */ /* 0x000ee80000300800 */
[----:B------:R-:W4:Y:S01]  /*11fd0*/  LDL R7, [R1+0x10] ;  /* 0x0000100001077983 */ /* 0x000f220000100800 */
        /* <DEDUP_REMOVED lines=8> */
[----:B0-----:R-:W0:Y:S01]  /*12060*/  LDC.64 R2, c[0x0][0x418] ;  /* 0x00010600ff027b82 */ /* 0x001e220000000a00 */
[----:B--2---:R-:W-:Y:S01]  /*12070*/  SHF.R.S32.HI R8, RZ, 0x1f, R7 ;  /* 0x0000001fff087819 */ /* 0x004fe20000011407 */
[----:B------:R1:W-:Y:S04]  /*12080*/  @P0 STL [R1+0x10], R7 ;  /* 0x0000100701000387 */ /* 0x0003e80000100800 */
[----:B------:R1:W-:Y:S04]  /*12090*/  STL [R1+0x34], R9 ;  /* 0x0000340901007387 */ /* 0x0003e80000100800 */
[----:B------:R1:W-:Y:S01]  /*120a0*/  STL [R1+0x20], R8 ;  /* 0x0000200801007387 */ /* 0x0003e20000100800 */
[----:B0-----:R-:W-:Y:S01]  /*120b0*/  LOP3.LUT P0, RZ, R2, UR4, RZ, 0xfc, !PT ;  /* 0x0000000402ff7c12 */ /* 0x001fe2000f80fcff */
[----:B------:R-:W-:-:S03]  /*120c0*/  UMOV UR4, 0xffffffff ;  /* 0xffffffff00047882 */ /* 0x000fc60000000000 */
[----:B------:R-:W-:-:S04]  /*120d0*/  LOP3.LUT P0, RZ, R3, UR5, RZ, 0xfc, P0 ;  /* 0x0000000503ff7c12 */ /* 0x000fc8000800fcff */
[----:B------:R-:W-:Y:S01]  /*120e0*/  SEL R0, R7, RZ, !P0 ;  /* 0x000000ff07007207 */ /* 0x000fe20004000000 */
[----:B-1----:R-:W-:Y:S08]  /*120f0*/  BRA.DIV UR4, `(.L_x_812) ;  /* 0x0000005604e47947 */ /* 0x002ff0000b800000 */
[----:B------:R-:W0:Y:S02]  /*12100*/  S2R R4, SR_TID.X ;  /* 0x0000000000047919 */ /* 0x000e240000002100 */
[----:B0-----:R-:W-:-:S04]  /*12110*/  SHF.R.U32.HI R4, RZ, 0x5, R4 ;  /* 0x00000005ff047819 */ /* 0x001fc80000011604 */
[----:B------:R-:W-:-:S05]  /*12120*/  LOP3.LUT R4, R4, 0x3, RZ, 0xc0, !PT ;  /* 0x0000000304047812 */ /* 0x000fca00078ec0ff */
[----:B------:R0:W1:Y:S02]  /*12130*/  SHFL.IDX PT, R14, R4, RZ, 0x1f ;  /* 0x00001fff040e7589 */ /* 0x00006400000e0000 */
.L_x_961:
[----:B0-----:R-:W2:Y:S01]  /*12140*/  LDL.LU R4, [R1+0x1c] ;  /* 0x00001c0001047983 */ /* 0x001ea20000300800 */
[----:B------:R-:W-:Y:S02]  /*12150*/  PLOP3.LUT P1, PT, PT, PT, PT, 0x8, 0x0 ;  /* 0x000000000000781c */ /* 0x000fe40003f2e170 */
[----:B-1----:R-:W-:Y:S01]  /*12160*/  ISETP.NE.AND P0, PT, R14, RZ, PT ;  /* 0x000000ff0e00720c */ /* 0x002fe20003f05270 */
[----:B------:R0:W-:Y:S01]  /*12170*/  STL [R1], R0 ;  /* 0x0000000001007387 */ /* 0x0001e20000100800 */
[----:B--2---:R-:W-:-:S09]  /*12180*/  LOP3.LUT R4, R4, 0xfffffffe, RZ, 0xc0, !PT ;  /* 0xfffffffe04047812 */ /* 0x004fd200078ec0ff */
[----:B------:R-:W-:-:S05]  /*12190*/  @P1 LOP3.LUT R4, R4, 0x1, RZ, 0xfc, !PT ;  /* 0x0000000104041812 */ /* 0x000fca00078efcff */
[----:B------:R0:W-:Y:S01]  /*121a0*/  STL [R1+0x1c], R4 ;  /* 0x00001c0401007387 */ /* 0x0001e20000100800 */
[----:B------:R-:W-:Y:S05]  /*121b0*/  @P0 BRA `(.L_x_813) ;  /* 0x0000000400240947 */ /* 0x000fea0003800000 */
[----:B------:R-:W-:-:S03]  /*121c0*/  UMOV UR4, 0xffffffff ;  /* 0xffffffff00047882 */ /* 0x000fc60000000000 */
[----:B------:R-:W-:Y:S05]  /*121d0*/  BRA.DIV UR4, `(.L_x_814) ;  /* 0x0000005604e07947 */ /* 0x000fea000b800000 */
[----:B------:R-:W-:-:S13]  /*121e0*/  ELECT P6, URZ, PT ;  /* 0x00000000003f782f */ /* 0x000fda00038c0000 */
.L_x_964:
[----:B------:R-:W-:Y:S05]  /*121f0*/  @!P6 BRA `(.L_x_813) ;  /* 0x000000040014e947 */ /* 0x000fea0003800000 */
[----:B------:R1:W-:Y:S01]  /*12200*/  STL [R1+0x5c], R9 ;  /* 0x00005c0901007387 */ /* 0x0003e20000100800 */
[----:B------:R-:W-:-:S04]  /*12210*/  ISETP.NE.U32.AND P0, PT, R2, RZ, PT ;  /* 0x000000ff0200720c */ /* 0x000fc80003f05070 */
[----:B------:R-:W-:-:S13]  /*12220*/  ISETP.NE.AND.EX P0, PT, R3, RZ, PT, P0 ;  /* 0x000000ff0300720c */ /* 0x000fda0003f05300 */
[----:B-1----:R-:W-:Y:S05]  /*12230*/  @!P0 BRA `(.L_x_815) ;  /* 0x0000000000508947 */ /* 0x002fea0003800000 */
[----:B------:R-:W1:Y:S01]  /*12240*/  LDC R6, c[0x0][0x43c] ;  /* 0x00010f00ff067b82 */ /* 0x000e620000000800 */
[----:B0-----:R-:W-:Y:S01]  /*12250*/  IMAD.MOV.U32 R0, RZ, RZ, R9 ;  /* 0x000000ffff007224 */ /* 0x001fe200078e0009 */
[----:B------:R-:W-:Y:S01]  /*12260*/  ULDC.64 UR4, c[0x0][0x428] ;  /* 0x00010a0000047ab9 */ /* 0x000fe20000000a00 */
[----:B-1----:R-:W-:-:S13]  /*12270*/  ISETP.NE.AND P0, PT, R6, 0x1, PT ;  /* 0x000000010600780c */ /* 0x002fda0003f05270 */
        /* <DEDUP_REMOVED lines=14> */
[----:B------:R-:W2:Y:S04]  /*12360*/  LDG.E R0, desc[UR40][R2.64] ;  /* 0x0000002802007981 */ /* 0x000ea8000c1e1900 */
[----:B--2---:R1:W-:Y:S02]  /*12370*/  STL [R1], R0 ;  /* 0x0000000001007387 */ /* 0x0043e40000100800 */
.L_x_815:
[----:B------:R-:W2:Y:S04]  /*12380*/  LDL R7, [R1+0x4] ;  /* 0x0000040001077983 */ /* 0x000ea80000100800 */
[----:B01----:R-:W2:Y:S04]  /*12390*/  LDL R0, [R1+0x8] ;  /* 0x0000080001007983 */ /* 0x003ea80000100800 */
[----:B------:R-:W3:Y:S01]  /*123a0*/  LDL R2, [R1+0x14] ;  /* 0x0000140001027983 */ /* 0x000ee20000100800 */
[----:B--2---:R-:W-:Y:S01]  /*123b0*/  IMAD R0, R0, 0x8, R7 ;  /* 0x0000000800007824 */ /* 0x004fe200078e0207 */
[----:B---3--:R-:W-:-:S04]  /*123c0*/  SHF.L.U32 R2, R2, 0x1f, RZ ;  /* 0x0000001f02027819 */ /* 0x008fc800000006ff */
[----:B------:R-:W0:Y:S02]  /*123d0*/  SYNCS.PHASECHK.TRANS64.TRYWAIT P0, [R0+URZ+0x22840], R2 ;  /* 0x02284002000075a7 */ /* 0x000e24000800017f */
[----:B0-----:R-:W-:Y:S05]  /*123e0*/  @!P0 BRA `(.L_x_816) ;  /* 0x00000054007c8947 */ /* 0x001fea0003800000 */
.L_x_965:
[----:B------:R-:W1:Y:S02]  /*123f0*/  S2R R3, SR_TID.X ;  /* 0x0000000000037919 */ /* 0x000e640000002100 */
[----:B-1----:R-:W-:-:S04]  /*12400*/  LOP3.LUT R3, R3, 0x7f, RZ, 0xc0, !PT ;  /* 0x0000007f03037812 */ /* 0x002fc800078ec0ff */
[----:B------:R-:W-:-:S13]  /*12410*/  ISETP.NE.AND P0, PT, R3, RZ, PT ;  /* 0x000000ff0300720c */ /* 0x000fda0003f05270 */
        /* <DEDUP_REMOVED lines=8> */
.L_x_817:
[----:B------:R-:W2:Y:S04]  /*124a0*/  LDL R7, [R1+0x4] ;  /* 0x0000040001077983 */ /* 0x000ea80000100800 */
[----:B------:R-:W2:Y:S04]  /*124b0*/  LDL R6, [R1+0x8] ;  /* 0x0000080001067983 */ /* 0x000ea80000100800 */
[----:B------:R-:W3:Y:S04]  /*124c0*/  LDL R5, [R1+0x5c] ;  /* 0x00005c0001057983 */ /* 0x000ee80000100800 */
[----:B------:R-:W4:Y:S04]  /*124d0*/  LDL R4, [R1+0x24] ;  /* 0x0000240001047983 */ /* 0x000f280000100800 */
[----:B------:R-:W5:Y:S04]  /*124e0*/  LDL R3, [R1] ;  /* 0x0000000001037983 */ /* 0x000f680000100800 */
[----:B0-----:R-:W5:Y:S01]  /*124f0*/  LDL.LU R2, [R1+0x1c] ;  /* 0x00001c0001027983 */ /* 0x001f620000300800 */
[----:B------:R-:W-:Y:S01]  /*12500*/  R2UR UR9, R0 ;  /* 0x00000000000972ca */ /* 0x000fe200000e0000 */
[----:B------:R-:W-:Y:S01]  /*12510*/  UIADD3 UR6, UP0, UR38, 0x370, URZ ;  /* 0x0000037026067890 */ /* 0x000fe2000ff1e03f */
[----:B------:R-:W-:Y:S01]  /*12520*/  PLOP3.LUT P0, PT, PT, PT, PT, 0x80, 0x0 ;  /* 0x000000000000781c */ /* 0x000fe20003f0f070 */
[----:B------:R-:W-:Y:S01]  /*12530*/  UMOV UR5, 0x14f00000 ;  /* 0x14f0000000057882 */ /* 0x000fe20000000000 */
[----:B------:R-:W-:Y:S01]  /*12540*/  R2UR UR12, R18 ;  /* 0x00000000120c72ca */ /* 0x000fe200000e0000 */
[----:B------:R-:W-:Y:S01]  /*12550*/  UIADD3.X UR7, URZ, UR39, URZ, UP0, !UPT ;  /* 0x000000273f077290 */ /* 0x000fe200087fe43f */
[----:B------:R-:W-:-:S07]  /*12560*/  UMOV UR10, URZ ;  /* 0x0000003f000a7c82 */ /* 0x000fce0008000000 */
[----:B------:R-:W-:Y:S01]  /*12570*/  UIADD3 UR9, UR9, 0x22830, URZ ;  /* 0x0002283009097890 */ /* 0x000fe2000fffe03f */
[----:B--2---:R-:W-:Y:S01]  /*12580*/  IMAD R0, R6, 0x3000, R7 ;  /* 0x0000300006007824 */ /* 0x004fe200078e0207 */
[----:B---3--:R-:W-:-:S04]  /*12590*/  R2UR UR11, R5 ;  /* 0x00000000050b72ca */ /* 0x008fc800000e0000 */
[----:B------:R-:W-:Y:S02]  /*125a0*/  R2UR UR8, R0 ;  /* 0x00000000000872ca */ /* 0x000fe400000e0000 */
[----:B----4-:R-:W-:Y:S02]  /*125b0*/  R2UR UR4, R4 ;  /* 0x00000000040472ca */ /* 0x010fe400000e0000 */
[----:B-----5:R-:W-:Y:S02]  /*125c0*/  R2UR UR13, R3 ;  /* 0x00000000030d72ca */ /* 0x020fe400000e0000 */
[----:B------:R-:W-:-:S07]  /*125d0*/  LOP3.LUT R2, R2, 0xfffffffe, RZ, 0xc0, !PT ;  /* 0xfffffffe02027812 */ /* 0x000fce00078ec0ff */
[----:B------:R-:W-:Y:S01]  /*125e0*/  UIADD3 UR8, UR8, 0x1c400, URZ ;  /* 0x0001c40008087890 */ /* 0x000fe2000fffe03f */
[----:B------:R-:W-:Y:S01]  /*125f0*/  @P0 LOP3.LUT R2, R2, 0x1, RZ, 0xfc, !PT ;  /* 0x0000000102020812 */ /* 0x000fe200078efcff */
[----:B------:R-:W-:-:S03]  /*12600*/  UIMAD UR11, UR11, 0x60, UR4 ;  /* 0x000000600b0b78a4 */ /* 0x000fc6000f8e0204 */
[----:B------:R-:W-:Y:S01]  /*12610*/  UMOV UR4, 0x0 ;  /* 0x0000000000047882 */ /* 0x000fe20000000000 */
[----:B------:R1:W-:Y:S05]  /*12620*/  STL [R1+0x1c], R2 ;  /* 0x00001c0201007387 */ /* 0x0003ea0000100800 */
[----:B------:R1:W-:Y:S01]  /*12630*/  UTMALDG.4D [UR8], [UR6], desc[UR4] ;  /* 0x00000408060075b4 */ /* 0x0003e20008019000 */
[----:B------:R-:W-:Y:S02]  /*12640*/  NOP ;  /* 0x0000000000007918 */ /* 0x000fe40000000000 */
.L_x_813:
[----:B-1----:R-:W2:Y:S04]  /*12650*/  LDL R2, [R1+0x4] ;  /* 0x0000040001027983 */ /* 0x002ea80000100800 */
[----:B------:R-:W3:Y:S04]  /*12660*/  LDL.LU R3, [R1+0x38] ;  /* 0x0000380001037983 */ /* 0x000ee80000300800 */
[----:B------:R-:W4:Y:S04]  /*12670*/  LDL.LU R5, [R1+0x28] ;  /* 0x0000280001057983 */ /* 0x000f280000300800 */
[----:B0-----:R-:W5:Y:S01]  /*12680*/  LDL.LU R4, [R1+0x40] ;  /* 0x0000400001047983 */ /* 0x001f620000300800 */
[----:B------:R-:W-:Y:S05]  /*12690*/  WARPSYNC.ALL ;  /* 0x0000000000007948 */ /* 0x000fea0003800000 */
[----:B------:R-:W-:Y:S01]  /*126a0*/  ULDC.64 UR4, c[0x0][0x298] ;  /* 0x0000a60000047ab9 */ /* 0x000fe20000000a00 */
[----:B------:R-:W-:Y:S01]  /*126b0*/  ULDC.64 UR6, c[0x0][0xa00] ;  /* 0x0002800000067ab9 */ /* 0x000fe20000000a00 */
[----:B------:R-:W-:Y:S01]  /*126c0*/  BSSY B6, `(.L_x_818) ;  /* 0x0000024000067945 */ /* 0x000fe20003800000 */
[----:B------:R-:W-:Y:S01]  /*126d0*/  BAR.SYNC.DEFER_BLOCKING 0x8, 0x180 ;  /* 0x0206000000007b1d */ /* 0x000fe20000010000 */
[----:B------:R-:W-:-:S04]  /*126e0*/  ISETP.NE.U32.AND P0, PT, RZ, UR6, PT ;  /* 0x00000006ff007c0c */ /* 0x000fc8000bf05070 */
[----:B------:R-:W-:Y:S01]  /*126f0*/  ISETP.NE.AND.EX P0, PT, RZ, UR7, PT, P0 ;  /* 0x00000007ff007c0c */ /* 0x000fe2000bf05300 */
[----:B--2---:R-:W-:Y:S01]  /*12700*/  VIADD R2, R2, 0x18400 ;  /* 0x0001840002027836 */ /* 0x004fe20000000000 */
[----:B---3--:R-:W-:-:S04]  /*12710*/  SHF.R.S32.HI R0, RZ, 0x1f, R3 ;  /* 0x0000001fff007819 */ /* 0x008fc80000011403 */
        /* <DEDUP_REMOVED lines=9> */
[----:B0-----:R-:W-:Y:S01]  /*127b0*/  IMAD.IADD R2, R3, 0x1, R0 ;  /* 0x0000000103027824 */ /* 0x001fe200078e0200 */
[----:B------:R-:W-:-:S05]  /*127c0*/  SHF.R.S32.HI R0, RZ, 0x1f, R18 ;  /* 0x0000001fff007819 */ /* 0x000fca0000011412 */
[----:B------:R1:W-:Y:S04]  /*127d0*/  STL [R1+0x40], R0 ;  /* 0x0000400001007387 */ /* 0x0003e80000100800 */
[----:B------:R1:W-:Y:S01]  /*127e0*/  STL [R1+0x38], R2 ;  /* 0x0000380201007387 */ /* 0x0003e20000100800 */
[----:B------:R-:W-:Y:S05]  /*127f0*/  @!P1 BRA `(.L_x_819) ;  /* 0x0000000000409947 */ /* 0x000fea0003800000 */
[----:B-1----:R-:W-:Y:S01]  /*12800*/  MOV R2, 0x0 ;  /* 0x0000000000027802 */ /* 0x002fe20000000f00 */
        /* <DEDUP_REMOVED lines=15> */
.L_x_819:
[----:B------:R-:W-:Y:S05]  /*12900*/  BSYNC B6 ;  /* 0x0000000000067941 */ /* 0x000fea0003800000 */
.L_x_818:
[----:B-1----:R-:W2:Y:S01]  /*12910*/  LDL.LU R4, [R1+0x38] ;  /* 0x0000380001047983 */ /* 0x002ea20000300800 */
[----:B------:R-:W0:Y:S01]  /*12920*/  LDC R7, c[0x0][0x448] ;  /* 0x00011200ff077b82 */ /* 0x000e220000000800 */
        /* <DEDUP_REMOVED lines=8> */
[----:B0-----:R-:W-:Y:S01]  /*129b0*/  ISETP.NE.AND P0, PT, R7, 0x1, PT ;  /* 0x000000010700780c */ /* 0x001fe20003f05270 */
[----:B------:R-:W0:Y:S02]  /*129c0*/  S2R R8, SR_TID.X ;  /* 0x0000000000087919 */ /* 0x000e240000002100 */
[----:B0-----:R-:W-:-:S05]  /*129d0*/  IMAD.SHL.U32 R9, R8, 0x8, RZ ;  /* 0x0000000808097824 */ /* 0x001fca00078e00ff */
[----:B------:R-:W-:Y:S01]  /*129e0*/  LOP3.LUT R9, R9, 0x38, RZ, 0xc0, !PT ;  /* 0x0000003809097812 */ /* 0x000fe200078ec0ff */
[----:B--2---:R-:W-:Y:S02]  /*129f0*/  IMAD.MOV.U32 R3, RZ, RZ, R4 ;  /* 0x000000ffff037224 */ /* 0x004fe400078e0004 */
[----:B------:R-:W0:Y:S01]  /*12a00*/  S2R R4, SR_TID.X ;  /* 0x0000000000047919 */ /* 0x000e220000002100 */
        /* <DEDUP_REMOVED lines=11> */
[C---:B0-----:R-:W-:Y:S01]  /*12ac0*/  LOP3.LUT R5, R4.reuse, 0x7f, RZ, 0xc0, !PT ;  /* 0x0000007f04057812 */ /* 0x041fe200078ec0ff */
[----:B------:R-:W-:-:S03]  /*12ad0*/  IMAD.SHL.U32 R4, R4, 0x10, RZ ;  /* 0x0000001004047824 */ /* 0x000fc600078e00ff */
[----:B------:R-:W-:-:S04]  /*12ae0*/  SHF.R.U32.HI R5, RZ, 0x3, R5 ;  /* 0x00000003ff057819 */ /* 0x000fc80000011605 */
[----:B------:R-:W-:Y:S02]  /*12af0*/  LOP3.LUT R4, R5, 0x70, R4, 0xf8, !PT ;  /* 0x0000007005047812 */ /* 0x000fe400078ef804 */
[----:B------:R-:W0:Y:S02]  /*12b00*/  @P0 LDC R5, c[0x0][0x44c] ;  /* 0x00011300ff050b82 */ /* 0x000e240000000800 */
[----:B------:R-:W-:-:S05]  /*12b10*/  LOP3.LUT R0, R4, R17, RZ, 0xfc, !PT ;  /* 0x0000001104007212 */ /* 0x000fca00078efcff */
[----:B------:R-:W-:Y:S02]  /*12b20*/  IMAD.MOV.U32 R4, RZ, RZ, R0 ;  /* 0x000000ffff047224 */ /* 0x000fe400078e0000 */
[----:B0-----:R-:W-:-:S05]  /*12b30*/  @P0 IMAD.HI.U32 R5, R0, R5, RZ ;  /* 0x0000000500050227 */ /* 0x001fca00078e00ff */
        /* <DEDUP_REMOVED lines=19> */
[----:B-1----:R-:W-:Y:S09]  /*12c70*/  BRA.DIV UR4, `(.L_x_820) ;  /* 0x0000004e046c7947 */ /* 0x002ff2000b800000 */
[----:B------:R-:W2:Y:S01]  /*12c80*/  LDL.LU R6, [R1+0x54] ;  /* 0x0000540001067983 */ /* 0x000ea20000300800 */
[----:B------:R-:W0:Y:S02]  /*12c90*/  S2R R5, SR_TID.X ;  /* 0x0000000000057919 */ /* 0x000e240000002100 */
[----:B0-----:R-:W-:-:S04]  /*12ca0*/  LOP3.LUT R5, R5, 0x7f, RZ, 0xc0, !PT ;  /* 0x0000007f05057812 */ /* 0x001fc800078ec0ff */
[----:B------:R-:W-:-:S05]  /*12cb0*/  SHF.R.U32.HI R5, RZ, 0x3, R5 ;  /* 0x00000003ff057819 */ /* 0x000fca0000011605 */
[----:B------:R-:W-:-:S04]  /*12cc0*/  IMAD.IADD R2, R5, 0x1, R17 ;  /* 0x0000000105027824 */ /* 0x000fc800078e0211 */
[----:B------:R-:W-:Y:S02]  /*12cd0*/  VIADD R5, R2, 0x10 ;  /* 0x0000001002057836 */ /* 0x000fe40000000000 */
[----:B--2---:R-:W-:Y:S02]  /*12ce0*/  IMAD R3, R6, R7, RZ ;  /* 0x0000000706037224 */ /* 0x004fe400078e02ff */
[----:B------:R-:W0:Y:S04]  /*12cf0*/  SHFL.IDX PT, R7, R4, RZ, 0x181f ;  /* 0x00181fff04077589 */ /* 0x000e2800000e0000 */
[----:B------:R-:W1:Y:S01]  /*12d00*/  SHFL.IDX PT, R6, R0, RZ, 0x181f ;  /* 0x00181fff00067589 */ /* 0x000e6200000e0000 */
[----:B------:R-:W-:-:S13]  /*12d10*/  ISETP.GE.AND P1, PT, R2, R3, PT ;  /* 0x000000030200720c */ /* 0x000fda0003f26270 */
        /* <DEDUP_REMOVED lines=58> */
[----:B------:R-:W-:Y:S01]  /*130c0*/  @!P1 IMAD.MOV.U32 R6, RZ, RZ, R5 ;  /* 0x000000ffff069224 */ /* 0x000fe200078e0005 */
[----:B------:R-:W0:Y:S04]  /*130d0*/  SHFL.IDX PT, R0, R0, 0x7, 0x181f ;  /* 0x00f81f0000007f89 */ /* 0x000e2800000e0000 */
[----:B------:R1:W-:Y:S04]  /*130e0*/  @!P1 LDGSTS.E.BYPASS.LTC128B.128 [R10+0x1b400], desc[UR40][R6.64], !P0 ;  /* 0x1b400000060a9fae */ /* 0x0003e8000c101d68 */
[----:B------:R-:W2:Y:S02]  /*130f0*/  SHFL.IDX PT, R4, R4, 0x7, 0x181f ;  /* 0x00f81f0004047f89 */ /* 0x000ea400000e0000 */
.L_x_982:
[----:B------:R3:W5:Y:S01]  /*13100*/  LDL R9, [R1+0x4] ;  /* 0x0000040001097983 */ /* 0x0007620000100800 */
[----:B------:R-:W4:Y:S01]  /*13110*/  S2R R5, SR_TID.X ;  /* 0x0000000000057919 */ /* 0x000f220000002100 */
[----:B------:R-:W-:-:S05]  /*13120*/  VIADD R2, R2, 0x70 ;  /* 0x0000007002027836 */ /* 0x000fca0000000000 */
[----:B------:R-:W-:Y:S01]  /*13130*/  ISETP.GE.AND P1, PT, R2, R3, PT ;  /* 0x000000030200720c */ /* 0x000fe20003f26270 */
[----:B----4-:R-:W-:-:S05]  /*13140*/  IMAD.SHL.U32 R5, R5, 0x8, RZ ;  /* 0x0000000805057824 */ /* 0x010fca00078e00ff */
[----:B------:R-:W-:-:S07]  /*13150*/  LOP3.LUT R5, R5, 0x38, RZ, 0xc0, !PT ;  /* 0x0000003805057812 */ /* 0x000fce00078ec0ff */
[----:B--2---:R-:W-:-:S05]  /*13160*/  @!P1 LEA R2, P2, R5, R4, 0x1 ;  /* 0x0000000405029211 */ /* 0x004fca00078408ff */
[----:B0-----:R-:W-:-:S05]  /*13170*/  @!P1 IMAD.X R3, RZ, RZ, R0, P2 ;  /* 0x000000ffff039224 */ /* 0x001fca00010e0600 */
[----:B------:R-:W-:Y:S01]  /*13180*/  @!PT LDS RZ, [RZ] ;  /* 0x00000000fffff984 */ /* 0x000fe20000000800 */
[----:B------:R-:W-:Y:S01]  /*13190*/  @!PT LDS RZ, [RZ] ;  /* 0x00000000fffff984 */ /* 0x000fe20000000800 */
[----:B------:R-:W-:Y:S01]  /*131a0*/  @!PT LDS RZ, [RZ] ;  /* 0x00000000fffff984 */ /* 0x000fe20000000800 */
[----:B------:R3:W-:Y:S01]  /*131b0*/  @!P1 LDGSTS.E.BYPASS.LTC128B.128 [R10+0x1bc00], desc[UR40][R2.64], !P0 ;  /* 0x1bc00000020a9fae */ /* 0x0007e2000c101d68 */
[----:B------:R-:W-:Y:S01]  /*131c0*/  PLOP3.LUT P0, PT, PT, PT, PT, 0x80, 0x0 ;  /* 0x000000000000781c */ /* 0x000fe20003f0f070 */
[----:B------:R-:W-:-:S12]  /*131d0*/  NOP ;  /* 0x0000000000007918 */ /* 0x000fd80000000000 */
.L_x_821:
[----:B---3--:R-:W2:Y:S01]  /*131e0*/  LDL R2, [R1+0x4] ;  /* 0x0000040001027983 */ /* 0x008ea20000100800 */
        /* <DEDUP_REMOVED lines=16> */
[----:B------:R-:W2:Y:S03]  /*132f0*/  SYNCS.PHASECHK.TRANS64.TRYWAIT P0, [R2+URZ+0x22820], R0 ;  /* 0x02282000020075a7 */ /* 0x000ea6000800017f */
[----:B0-2---:R-:W-:Y:S05]  /*13300*/  @!P0 BRA `(.L_x_823) ;  /* 0x0000005000608947 */ /* 0x005fea0003800000 */
.L_x_983:
[----:B------:R-:W-:Y:S05]  /*13310*/  BSYNC B0 ;  /* 0x0000000000007941 */ /* 0x000fea0003800000 */
.L_x_822:
[----:B0-----:R-:W2:Y:S01]  /*13320*/  LDL R2, [R1+0x1c] ;  /* 0x00001c0001027983 */ /* 0x001ea20000100800 */
[----:B------:R-:W-:Y:S01]  /*13330*/  BSSY B0, `(.L_x_824) ;  /* 0x0000063000007945 */ /* 0x000fe20003800000 */
[----:B--2---:R-:W-:-:S13]  /*13340*/  LOP3.LUT P0, RZ, R2, 0x1, RZ, 0xc0, !PT ;  /* 0x0000000102ff7812 */ /* 0x004fda000780c0ff */
        /* <DEDUP_REMOVED lines=13> */
.L_x_984:
[----:B------:R-:W-:Y:S05]  /*13420*/  BSYNC B1 ;  /* 0x0000000000017941 */ /* 0x000fea0003800000 */
.L_x_826:
[----:B------:R-:W-:Y:S04]  /*13430*/  BSSY B1, `(.L_x_828) ;  /* 0x0000009000017945 */ /* 0x000fe80003800000 */
        /* <DEDUP_REMOVED lines=8> */
.L_x_829:
[----:B------:R-:W-:Y:S05]  /*134c0*/  BSYNC B1 ;  /* 0x0000000000017941 */ /* 0x000fea0003800000 */
.L_x_828:
        /* <DEDUP_REMOVED lines=14> */
.L_x_830:
        /* <DEDUP_REMOVED lines=16> */
.L_x_831:
        /* <DEDUP_REMOVED lines=16> */
.L_x_832:
        /* <DEDUP_REMOVED lines=16> */
.L_x_833:
        /* <DEDUP_REMOVED lines=11> */
.L_x_825:
[----:B------:R-:W-:Y:S05]  /*13960*/  BSYNC B0 ;  /* 0x0000000000007941 */ /* 0x000fea0003800000 */
.L_x_824:
[----:B------:R-:W2:Y:S01]  /*13970*/  LDL.LU R4, [R1+0x50] ;  /* 0x0000500001047983 */ /* 0x000ea20000300800 */
[----:B------:R-:W-:Y:S01]  /*13980*/  BSSY B0, `(.L_x_834) ;  /* 0x000020f000007945 */ /* 0x000fe20003800000 */
[----:B--2---:R-:W-:-:S13]  /*13990*/  ISETP.GE.AND P0, PT, R4, 0x61, PT ;  /* 0x000000610400780c */ /* 0x004fda0003f06270 */
[----:B------:R-:W-:Y:S05]  /*139a0*/  @!P0 BRA `(.L_x_835) ;  /* 0x0000002000308947 */ /* 0x000fea0003800000 */
[----:B------:R-:W1:Y:S01]  /*139b0*/  LDL R4, [R1+0x30] ;  /* 0x0000300001047983 */ /* 0x000e620000100800 */
[----:B------:R-:W-:Y:S01]  /*139c0*/  IMAD.MOV.U32 R0, RZ, RZ, 0x1 ;  /* 0x00000001ff007424 */ /* 0x000fe200078e00ff */
[----:B------:R-:W-:Y:S01]  /*139d0*/  BSSY B2, `(.L_x_836) ;  /* 0x00000b3000027945 */ /* 0x000fe20003800000 */
[----:B-1----:R-:W-:-:S05]  /*139e0*/  IMAD.MOV R6, RZ, RZ, -R4 ;  /* 0x000000ffff067224 */ /* 0x002fca00078e0a04 */
        /* <DEDUP_REMOVED lines=10> */
[----:B--2---:R-:W-:Y:S01]  /*13a90*/  LOP3.LUT P2, RZ, R5, 0x1, RZ, 0xc0, !PT ;  /* 0x0000000105ff7812 */ /* 0x004fe2000784c0ff */
[----:B---3--:R-:W-:-:S05]  /*13aa0*/  VIADD R2, R4, 0x1 ;  /* 0x0000000104027836 */ /* 0x008fca0000000000 */
[----:B------:R-:W-:-:S04]  /*13ab0*/  ISETP.NE.AND P0, PT, R2, 0x2, PT ;  /* 0x000000020200780c */ /* 0x000fc80003f05270 */
[----:B------:R-:W-:Y:S02]  /*13ac0*/  SEL R3, RZ, 0x1, P0 ;  /* 0x00000001ff037807 */ /* 0x000fe40000000000 */
[----:B------:R-:W-:Y:S02]  /*13ad0*/  SEL R8, R2, RZ, P0 ;  /* 0x000000ff02087207 */ /* 0x000fe40000000000 */
        /* <DEDUP_REMOVED lines=11> */
[----:B-----5:R-:W3:Y:S01]  /*13b90*/  LDL R9, [R1+0x10] ;  /* 0x0000100001097983 */ /* 0x020ee20000100800 */
        /* <DEDUP_REMOVED lines=16> */
.L_x_840:
[----:B-1----:R-:W2:Y:S01]  /*13ca0*/  LDL R2, [R1+0x4] ;  /* 0x0000040001027983 */ /* 0x002ea20000100800 */
[----:B------:R-:W-:Y:S01]  /*13cb0*/  SHF.L.U32 R5, R7, 0x1f, RZ ;  /* 0x0000001f07057819 */ /* 0x000fe200000006ff */
[----:B------:R-:W1:Y:S01]  /*13cc0*/  S2R R3, SR_TID.X ;  /* 0x0000000000037919 */ /* 0x000e620000002100 */
[----:B------:R-:W-:Y:S01]  /*13cd0*/  BSSY B3, `(.L_x_841) ;  /* 0x0000006000037945 */ /* 0x000fe20003800000 */
[----:B-1----:R-:W-:-:S04]  /*13ce0*/  LOP3.LUT R3, R3, 0x7f, RZ, 0xc0, !PT ;  /* 0x0000007f03037812 */ /* 0x002fc800078ec0ff */
[----:B------:R-:W-:Y:S01]  /*13cf0*/  ISETP.NE.AND P1, PT, R3, RZ, PT ;  /* 0x000000ff0300720c */ /* 0x000fe20003f25270 */
[----:B--2---:R-:W-:-:S04]  /*13d00*/  IMAD R2, R8, 0x8, R2 ;  /* 0x0000000808027824 */ /* 0x004fc800078e0202 */
[----:B------:R-:W1:Y:S02]  /*13d10*/  SYNCS.PHASECHK.TRANS64.TRYWAIT P0, [R2+URZ+0x22840], R5 ;  /* 0x02284005020075a7 */ /* 0x000e64000800017f */
[----:B-1----:R-:W-:Y:S06]  /*13d20*/  @!P0 BRA `(.L_x_842) ;  /* 0x0000004800048947 */ /* 0x002fec0003800000 */
.L_x_985:
[----:B------:R-:W-:Y:S05]  /*13d30*/  BSYNC B3 ;  /* 0x0000000000037941 */ /* 0x000fea0003800000 */
.L_x_841:
        /* <DEDUP_REMOVED lines=9> */
.L_x_844:
[----:B------:R-:W-:Y:S05]  /*13dd0*/  BSYNC B3 ;  /* 0x0000000000037941 */ /* 0x000fea0003800000 */
.L_x_843:
        /* <DEDUP_REMOVED lines=14> */
.L_x_845:
        /* <DEDUP_REMOVED lines=14> */
.L_x_986:
[----:B------:R-:W-:Y:S05]  /*13fa0*/  BSYNC B3 ;  /* 0x0000000000037941 */ /* 0x000fea0003800000 */
.L_x_846:
[----:B------:R-:W-:Y:S01]  /*13fb0*/  BSSY B3, `(.L_x_848) ;  /* 0x000000b000037945 */ /* 0x000fe20003800000 */
[----:B------:R-:W-:Y:S02]  /*13fc0*/  IMAD.MOV.U32 R8, RZ, RZ, 0x0 ;  /* 0x00000000ff087424 */ /* 0x000fe400078e00ff */
[----:B-----5:R-:W-:Y:S01]  /*13fd0*/  IMAD.MOV.U32 R9, RZ, RZ, 0x14f00000 ;  /* 0x14f00000ff097424 */ /* 0x020fe200078e00ff */
        /* <DEDUP_REMOVED lines=8> */
.L_x_849:
[----:B------:R-:W-:Y:S05]  /*14060*/  BSYNC B3 ;  /* 0x0000000000037941 */ /* 0x000fea0003800000 */
.L_x_848:
        /* <DEDUP_REMOVED lines=11> */
.L_x_850:
        /* <DEDUP_REMOVED lines=16> */
.L_x_851:
        /* <DEDUP_REMOVED lines=16> */
.L_x_852:
        /* <DEDUP_REMOVED lines=16> */
.L_x_853:
        /* <DEDUP_REMOVED lines=11> */
.L_x_839:
[----:B------:R-:W-:Y:S05]  /*144d0*/  BSYNC B1 ;  /* 0x0000000000017941 */ /* 0x000fea0003800000 */
.L_x_838:
[----:B------:R-:W2:Y:S02]  /*144e0*/  LDL.LU R4, [R1+0x30] ;  /* 0x0000300001047983 */ /* 0x000ea40000300800 */
[----:B--2---:R-:W-:-:S07]  /*144f0*/  VIADD R0, R4, 0xfffffffd ;  /* 0xfffffffd04007836 */ /* 0x004fce0000000000 */
.L_x_837:
[----:B------:R-:W-:Y:S05]  /*14500*/  BSYNC B2 ;  /* 0x0000000000027941 */ /* 0x000fea0003800000 */
.L_x_836:
[----:B------:R-:W2:Y:S01]  /*14510*/  LDL.LU R2, [R1+0x34] ;  /* 0x0000340001027983 */ /* 0x000ea20000300800 */
[----:B------:R-:W-:-:S05]  /*14520*/  IMAD.MOV R6, RZ, RZ, -R6 ;  /* 0x000000ffff067224 */ /* 0x000fca00078e0a06 */
[----:B--2---:R-:W-:-:S13]  /*14530*/  ISETP.NE.AND P0, PT, R2, R6, PT ;  /* 0x000000060200720c */ /* 0x004fda0003f05270 */
[----:B------:R-:W-:Y:S05]  /*14540*/  @!P0 BRA `(.L_x_835) ;  /* 0x0000001400488947 */ /* 0x000fea0003800000 */
.L_x_886:
[----:B------:R-:W2:Y:S04]  /*14550*/  LDL R4, [R1+0x1c] ;  /* 0x00001c0001047983 */ /* 0x000ea80000100800 */
[----:B------:R-:W0:Y:S04]  /*14560*/  LDL.LU R3, [R1+0x8] ;  /* 0x0000080001037983 */ /* 0x000e280000300800 */
[----:B------:R-:W3:Y:S01]  /*14570*/  LDL.LU R2, [R1+0x14] ;  /* 0x0000140001027983 */ /* 0x000ee20000300800 */
[----:B------:R-:W-:Y:S05]  /*14580*/  YIELD ;  /* 0x0000000000007946 */ /* 0x000fea0003800000 */
[----:B------:R-:W-:Y:S01]  /*14590*/  BSSY B1, `(.L_x_854) ;  /* 0x00000a2000017945 */ /* 0x000fe20003800000 */
[----:B--2---:R-:W-:Y:S01]  /*145a0*/  LOP3.LUT P1, RZ, R4, 0x1, RZ, 0xc0, !PT ;  /* 0x0000000104ff7812 */ /* 0x004fe2000782c0ff */
[----:B0-----:R-:W-:-:S05]  /*145b0*/  VIADD R7, R3, 0x1 ;  /* 0x0000000103077836 */ /* 0x001fca0000000000 */
[----:B------:R-:W-:-:S04]  /*145c0*/  ISETP.NE.AND P0, PT, R7, 0x2, PT ;  /* 0x000000020700780c */ /* 0x000fc80003f05270 */
[----:B------:R-:W-:Y:S02]  /*145d0*/  SEL R6, RZ, 0x1, P0 ;  /* 0x00000001ff067807 */ /* 0x000fe40000000000 */
[----:B------:R-:W-:Y:S02]  /*145e0*/  SEL R7, R7, RZ, P0 ;  /* 0x000000ff07077207 */ /* 0x000fe40000000000 */
[----:B---3--:R-:W-:Y:S01]  /*145f0*/  LOP3.LUT R6, R2, R6, RZ, 0x3c, !PT ;  /* 0x0000000602067212 */ /* 0x008fe200078e3cff */
[----:B------:R-:W-:Y:S06]  /*14600*/  @!P1 BRA `(.L_x_855) ;  /* 0x0000000800689947 */ /* 0x000fec0003800000 */
[----:B------:R-:W-:Y:S01]  /*14610*/  ULDC.64 UR4, c[0x0][0x418] ;  /* 0x0001060000047ab9 */ /* 0x000fe20000000a00 */
[----:B------:R-:W-:Y:S01]  /*14620*/  IMAD.MOV.U32 R8, RZ, RZ, R0 ;  /* 0x000000ffff087224 */ /* 0x000fe200078e0000 */
[----:B------:R-:W-:-:S04]  /*14630*/  ISETP.NE.U32.AND P0, PT, RZ, UR4, PT ;  /* 0x00000004ff007c0c */ /* 0x000fc8000bf05070 */
[----:B------:R-:W-:-:S13]  /*14640*/  ISETP.NE.AND.EX P0, PT, RZ, UR5, PT, P0 ;  /* 0x00000005ff007c0c */ /* 0x000fda000bf05300 */
[----:B------:R-:W-:Y:S05]  /*14650*/  @!P0 BRA `(.L_x_856) ;  /* 0x0000000000508947 */ /* 0x000fea0003800000 */
[----:B-----5:R-:W2:Y:S01]  /*14660*/  LDL R9, [R1+0x20] ;  /* 0x0000200001097983 */ /* 0x020ea20000100800 */
        /* <DEDUP_REMOVED lines=19> */
.L_x_856:
[----:B0-----:R-:W2:Y:S01]  /*147a0*/  LDL R2, [R1+0x4] ;  /* 0x0000040001027983 */ /* 0x001ea20000100800 */
[----:B------:R-:W0:Y:S02]  /*147b0*/  S2R R3, SR_TID.X ;  /* 0x0000000000037919 */ /* 0x000e240000002100 */
[----:B0-----:R-:W-:Y:S01]  /*147c0*/  LOP3.LUT R4, R3, 0x7f, RZ, 0xc0, !PT ;  /* 0x0000007f03047812 */ /* 0x001fe200078ec0ff */
[----:B------:R-:W-:Y:S03]  /*147d0*/  BSSY B2, `(.L_x_857) ;  /* 0x0000006000027945 */ /* 0x000fe60003800000 */
[----:B------:R-:W-:Y:S01]  /*147e0*/  ISETP.NE.AND P1, PT, R4, RZ, PT ;  /* 0x000000ff0400720c */ /* 0x000fe20003f25270 */
[----:B--2---:R-:W-:Y:S01]  /*147f0*/  IMAD R3, R7, 0x8, R2 ;  /* 0x0000000807037824 */ /* 0x004fe200078e0202 */
[----:B------:R-:W-:-:S04]  /*14800*/  SHF.L.U32 R2, R6, 0x1f, RZ ;  /* 0x0000001f06027819 */ /* 0x000fc800000006ff */
[----:B------:R-:W0:Y:S02]  /*14810*/  SYNCS.PHASECHK.TRANS64.TRYWAIT P0, [R3+URZ+0x22840], R2 ;  /* 0x02284002030075a7 */ /* 0x000e24000800017f */
[----:B0-----:R-:W-:Y:S05]  /*14820*/  @!P0 BRA `(.L_x_858) ;  /* 0x0000003c006c8947 */ /* 0x001fea0003800000 */
.L_x_987:
[----:B------:R-:W-:Y:S05]  /*14830*/  BSYNC B2 ;  /* 0x0000000000027941 */ /* 0x000fea0003800000 */
.L_x_857:
        /* <DEDUP_REMOVED lines=9> */
.L_x_860:
[----:B------:R-:W-:Y:S05]  /*148d0*/  BSYNC B2 ;  /* 0x0000000000027941 */ /* 0x000fea0003800000 */
.L_x_859:
        /* <DEDUP_REMOVED lines=13> */
.L_x_861:
[----:B-----5:R-:W2:Y:S01]  /*149b0*/  LDL R9, [R1] ;  /* 0x0000000001097983 */ /* 0x020ea20000100800 */
        /* <DEDUP_REMOVED lines=13> */
.L_x_988:
[----:B------:R-:W-:Y:S05]  /*14a90*/  BSYNC B2 ;  /* 0x0000000000027941 */ /* 0x000fea0003800000 */
.L_x_862:
        /* <DEDUP_REMOVED lines=11> */
.L_x_865:
[----:B------:R-:W-:Y:S05]  /*14b50*/  BSYNC B2 ;  /* 0x0000000000027941 */ /* 0x000fea0003800000 */
.L_x_864:
        /* <DEDUP_REMOVED lines=10> */
.L_x_866:
        /* <DEDUP_REMOVED lines=16> */
.L_x_867:
        /* <DEDUP_REMOVED lines=16> */
.L_x_868:
        /* <DEDUP_REMOVED lines=16> */
.L_x_869:
        /* <DEDUP_REMOVED lines=11> */
.L_x_855:
[----:B------:R-:W-:Y:S05]  /*14fb0*/  BSYNC B1 ;  /* 0x0000000000017941 */ /* 0x000fea0003800000 */
.L_x_854:
[----:B------:R-:W2:Y:S01]  /*14fc0*/  LDL R5, [R1+0x1c] ;  /* 0x00001c0001057983 */ /* 0x000ea20000100800 */
[----:B------:R-:W-:Y:S01]  /*14fd0*/  VIADD R7, R7, 0x1 ;  /* 0x0000000107077836 */ /* 0x000fe20000000000 */
[----:B------:R-:W-:Y:S04]  /*14fe0*/  BSSY B1, `(.L_x_870) ;  /* 0x00000a5000017945 */ /* 0x000fe80003800000 */
[----:B------:R-:W-:-:S04]  /*14ff0*/  ISETP.NE.AND P0, PT, R7, 0x2, PT ;  /* 0x000000020700780c */ /* 0x000fc80003f05270 */
[----:B------:R-:W-:Y:S02]  /*15000*/  SEL R2, RZ, 0x1, P0 ;  /* 0x00000001ff027807 */ /* 0x000fe40000000000 */
[----:B-----5:R-:W-:Y:S02]  /*15010*/  SEL R9, R7, RZ, P0 ;  /* 0x000000ff07097207 */ /* 0x020fe40000000000 */
[----:B------:R-:W-:-:S05]  /*15020*/  LOP3.LUT R8, R6, R2, RZ, 0x3c, !PT ;  /* 0x0000000206087212 */ /* 0x000fca00078e3cff */
[----:B------:R0:W-:Y:S04]  /*15030*/  STL [R1+0x14], R8 ;  /* 0x0000140801007387 */ /* 0x0001e80000100800 */
[----:B------:R0:W-:Y:S01]  /*15040*/  STL [R1+0x8], R9 ;  /* 0x0000080901007387 */ /* 0x0001e20000100800 */
[----:B--2---:R-:W-:-:S13]  /*15050*/  LOP3.LUT P2, RZ, R5, 0x1, RZ, 0xc0, !PT ;  /* 0x0000000105ff7812 */ /* 0x004fda000784c0ff */
        /* <DEDUP_REMOVED lines=26> */
.L_x_872:
        /* <DEDUP_REMOVED lines=9> */
.L_x_989:
[----:B------:R-:W-:Y:S05]  /*15290*/  BSYNC B2 ;  /* 0x0000000000027941 */ /* 0x000fea0003800000 */
.L_x_873:
        /* <DEDUP_REMOVED lines=9> */
.L_x_876:
[----:B------:R-:W-:Y:S05]  /*15330*/  BSYNC B2 ;  /* 0x0000000000027941 */ /* 0x000fea0003800000 */
.L_x_875:
        /* <DEDUP_REMOVED lines=14> */
.L_x_877:
        /* <DEDUP_REMOVED lines=14> */
.L_x_990:
[----:B------:R-:W-:Y:S05]  /*15500*/  BSYNC B2 ;  /* 0x0000000000027941 */ /* 0x000fea0003800000 */
.L_x_878:
        /* <DEDUP_REMOVED lines=11> */
.L_x_881:
[----:B------:R-:W-:Y:S05]  /*155c0*/  BSYNC B2 ;  /* 0x0000000000027941 */ /* 0x000fea0003800000 */
.L_x_880:
        /* <DEDUP_REMOVED lines=11> */
.L_x_882:
        /* <DEDUP_REMOVED lines=16> */
.L_x_883:
        /* <DEDUP_REMOVED lines=16> */
.L_x_884:
        /* <DEDUP_REMOVED lines=16> */
.L_x_885:
        /* <DEDUP_REMOVED lines=11> */
.L_x_871:
[----:B------:R-:W-:Y:S05]  /*15a30*/  BSYNC B1 ;  /* 0x0000000000017941 */ /* 0x000fea0003800000 */
.L_x_870:
[C---:B------:R-:W-:Y:S01]  /*15a40*/  ISETP.GT.AND P0, PT, R0.reuse, 0x1, PT ;  /* 0x000000010000780c */ /* 0x040fe20003f04270 */
[----:B------:R-:W-:-:S12]  /*15a50*/  VIADD R0, R0, 0xfffffffe ;  /* 0xfffffffe00007836 */ /* 0x000fd80000000000 */
[----:B------:R-:W-:Y:S05]  /*15a60*/  @P0 BRA `(.L_x_886) ;  /* 0xffffffe800b80947 */ /* 0x000fea000383ffff */
.L_x_835:
[----:B------:R-:W-:Y:S05]  /*15a70*/  BSYNC B0 ;  /* 0x0000000000007941 */ /* 0x000fea0003800000 */
.L_x_834:
[----:B------:R-:W2:Y:S04]  /*15a80*/  LDL.LU R4, [R1+0x8] ;  /* 0x0000080001047983 */ /* 0x000ea80000300800 */
[----:B------:R-:W3:Y:S01]  /*15a90*/  LDL.LU R3, [R1+0x14] ;  /* 0x0000140001037983 */ /* 0x000ee20000300800 */
[----:B------:R-:W4:Y:S01]  /*15aa0*/  S2R R2, SR_TID.X ;  /* 0x0000000000027919 */ /* 0x000f220000002100 */
[----:B------:R-:W-:Y:S01]  /*15ab0*/  BSSY B0, `(.L_x_887) ;  /* 0x0000015000007945 */ /* 0x000fe20003800000 */
[----:B----4-:R-:W-:-:S04]  /*15ac0*/  LOP3.LUT R2, R2, 0x7f, RZ, 0xc0, !PT ;  /* 0x0000007f02027812 */ /* 0x010fc800078ec0ff */
[----:B------:R-:W-:Y:S01]  /*15ad0*/  ISETP.NE.AND P1, PT, R2, RZ, PT ;  /* 0x000000ff0200720c */ /* 0x000fe20003f25270 */
[----:B--2---:R-:W-:-:S05]  /*15ae0*/  VIADD R0, R4, 0x1 ;  /* 0x0000000104007836 */ /* 0x004fca0000000000 */
[----:B------:R-:W-:-:S04]  /*15af0*/  ISETP.NE.AND P0, PT, R0, 0x2, PT ;  /* 0x000000020000780c */ /* 0x000fc80003f05270 */
[----:B------:R-:W-:-:S04]  /*15b00*/  SEL R2, RZ, 0x1, P0 ;  /* 0x00000001ff027807 */ /* 0x000fc80000000000 */
[----:B---3--:R-:W-:-:S05]  /*15b10*/  LOP3.LUT R3, R3, R2, RZ, 0x3c, !PT ;  /* 0x0000000203037212 */ /* 0x008fca00078e3cff */
[----:B------:R2:W-:Y:S01]  /*15b20*/  STL [R1+0x14], R3 ;  /* 0x0000140301007387 */ /* 0x0005e20000100800 */
[----:B------:R-:W-:Y:S05]  /*15b30*/  @P1 BRA `(.L_x_888) ;  /* 0x0000000000301947 */ /* 0x000fea0003800000 */
[----:B--2---:R-:W2:Y:S01]  /*15b40*/  S2R R3, SR_LANEID ;  /* 0x0000000000037919 */ /* 0x004ea20000000000 */
[----:B------:R-:W-:Y:S02]  /*15b50*/  VOTEU.ANY UR4, UPT, PT ;  /* 0x0000000000047886 */ /* 0x000fe400038e0100 */
[----:B------:R-:W2:Y:S08]  /*15b60*/  FLO.U32 R4, UR4 ;  /* 0x0000000400047d00 */ /* 0x000eb000080e0000 */
[----:B------:R-:W3:Y:S01]  /*15b70*/  POPC R5, UR4 ;  /* 0x0000000400057d09 */ /* 0x000ee20008000000 */
[----:B--2---:R-:W-:-:S02]  /*15b80*/  ISETP.EQ.U32.AND P1, PT, R4, R3, PT ;  /* 0x000000030400720c */ /* 0x004fc40003f22070 */
[----:B------:R-:W3:Y:S11]  /*15b90*/  LDC.64 R2, c[0x0][0xc60] ;  /* 0x00031800ff027b82 */ /* 0x000ef60000000a00 */
[----:B---3--:R-:W2:Y:S01]  /*15ba0*/  @P1 ATOMG.E.ADD.STRONG.GPU PT, R3, desc[UR40][R2.64], R5 ;  /* 0x00000005020319a8 */ /* 0x008ea200081ee1e8 */
[----:B-1----:R-:W1:Y:S02]  /*15bb0*/  S2R R6, SR_LTMASK ;  /* 0x0000000000067919 */ /* 0x002e640000003900 */
[----:B-1----:R-:W-:-:S04]  /*15bc0*/  LOP3.LUT R6, R6, UR4, RZ, 0xc0, !PT ;  /* 0x0000000406067c12 */ /* 0x002fc8000f8ec0ff */
[----:B0-----:R-:W0:Y:S01]  /*15bd0*/  POPC R7, R6 ;  /* 0x0000000600077309 */ /* 0x001e220000000000 */
[----:B--2---:R-:W0:Y:S02]  /*15be0*/  SHFL.IDX PT, R4, R3, R4, 0x1f ;  /* 0x00001f0403047589 */ /* 0x004e2400000e0000 */
[----:B0-----:R-:W-:-:S07]  /*15bf0*/  IADD3 R16, R4, UR36, R7 ;  /* 0x0000002404107c10 */ /* 0x001fce000fffe007 */
.L_x_888:
[----:B------:R-:W-:Y:S05]  /*15c00*/  BSYNC B0 ;  /* 0x0000000000007941 */ /* 0x000fea0003800000 */
.L_x_887:
[----:B------:R-:W-:-:S05]  /*15c10*/  SEL R0, R0, RZ, P0 ;  /* 0x000000ff00007207 */ /* 0x000fca0000000000 */
[----:B------:R3:W-:Y:S02]  /*15c20*/  STL [R1+0x8], R0 ;  /* 0x0000080001007387 */ /* 0x0007e40000100800 */
.L_x_806:
[----:B------:R-:W-:Y:S05]  /*15c30*/  BSYNC B7 ;  /* 0x0000000000077941 */ /* 0x000fea0003800000 */
.L_x_804:
[----:B---3--:R-:W3:Y:S02]  /*15c40*/  LDL R0, [R1+0x1c] ;  /* 0x00001c0001007983 */ /* 0x008ee40000100800 */
[----:B---3--:R-:W-:-:S13]  /*15c50*/  LOP3.LUT P0, RZ, R0, 0x2, RZ, 0xc0, !PT ;  /* 0x0000000200ff7812 */ /* 0x008fda000780c0ff */
[----:B------:R-:W-:Y:S05]  /*15c60*/  @!P0 BRA `(.L_x_889) ;  /* 0x0000000000288947 */ /* 0x000fea0003800000 */
[----:B------:R-:W-:Y:S05]  /*15c70*/  WARPSYNC.ALL ;  /* 0x0000000000007948 */ /* 0x000fea0003800000 */
[----:B------:R-:W3:Y:S08]  /*15c80*/  S2UR UR5, SR_CgaCtaId ;  /* 0x00000000000579c3 */ /* 0x000ef00000008800 */
[----:B------:R-:W-:Y:S06]  /*15c90*/  BAR.SYNC.DEFER_BLOCKING 0x5, 0x180 ;  /* 0x0146000000007b1d */ /* 0x000fec0000010000 */
[----:B------:R-:W-:-:S02]  /*15ca0*/  UMOV UR4, 0x400 ;  /* 0x0000040000047882 */ /* 0x000fc40000000000 */
[----:B---3--:R-:W-:-:S06]  /*15cb0*/  ULEA UR4, UR5, UR4, 0x18 ;  /* 0x0000000405047291 */ /* 0x008fcc000f8ec03f */
[----:B------:R-:W-:-:S05]  /*15cc0*/  IMAD.U32 R0, RZ, RZ, UR4 ;  /* 0x00000004ff007e24 */ /* 0x000fca000f8e00ff */
[----:B------:R3:W4:Y:S04]  /*15cd0*/  LDS.128 R16, [R0+0x228d0] ;  /* 0x0228d00000107984 */ /* 0x0007280000000c00 */
[----:B------:R3:W-:Y:S01]  /*15ce0*/  STL [R1+0x4], R0 ;  /* 0x0000040001007387 */ /* 0x0007e20000100800 */
[----:B------:R-:W-:Y:S06]  /*15cf0*/  BAR.ARV 0x4, 0x180 ;  /* 0x0106000000007b1d */ /* 0x000fec0000002000 */
[----:B------:R-:W-:Y:S05]  /*15d00*/  BRA `(.L_x_890) ;  /* 0x0000000800487947 */ /* 0x000fea0003800000 */
.L_x_889:
[----:B------:R-:W0:Y:S01]  /*15d10*/  S2R R0, SR_TID.X ;  /* 0x0000000000007919 */ /* 0x000e220000002100 */
[----:B------:R-:W-:Y:S01]  /*15d20*/  UMOV UR4, 0xffffffff ;  /* 0xffffffff00047882 */ /* 0x000fe20000000000 */
[----:B01----:R-:W-:-:S04]  /*15d30*/  LOP3.LUT R7, R0, 0x1f, RZ, 0xc0, !PT ;  /* 0x0000001f00077812 */ /* 0x003fc800078ec0ff */
[----:B------:R-:W-:Y:S01]  /*15d40*/  ISETP.NE.AND P0, PT, R7, 0x1f, PT ;  /* 0x0000001f0700780c */ /* 0x000fe20003f05270 */
[----:B------:R-:W-:-:S12]  /*15d50*/  BRA.DIV UR4, `(.L_x_891) ;  /* 0x0000002a04707947 */ /* 0x000fd8000b800000 */
[----:B------:R-:W-:Y:S01]  /*15d60*/  IMAD.IADD R5, R19, 0x1, R7 ;  /* 0x0000000113057824 */ /* 0x000fe200078e0207 */
[----:B------:R-:W-:-:S04]  /*15d70*/  ULDC UR4, c[0x0][0xc3c] ;  /* 0x00030f0000047ab9 */ /* 0x000fc80000000800 */
[----:B------:R-:W-:-:S13]  /*15d80*/  ISETP.GE.OR P1, PT, R5, UR4, !P0 ;  /* 0x0000000405007c0c */ /* 0x000fda000c726670 */
[----:B--2---:R-:W0:Y:S02]  /*15d90*/  @!P1 LDC.64 R2, c[0x0][0xc80] ;  /* 0x00032000ff029b82 */ /* 0x004e240000000a00 */
[----:B0-----:R-:W-:-:S06]  /*15da0*/  @!P1 IMAD.WIDE R2, R5, 0x4, R2 ;  /* 0x0000000405029825 */ /* 0x001fcc00078e0202 */
[----:B------:R0:W2:Y:S01]  /*15db0*/  @!P1 LDG.E R3, desc[UR40][R2.64] ;  /* 0x0000002802039981 */ /* 0x0000a2000c1e1900 */
[C---:B------:R-:W-:Y:S02]  /*15dc0*/  ISETP.GE.U32.AND P2, PT, R7.reuse, 0x2, PT ;  /* 0x000000020700780c */ /* 0x040fe40003f46070 */
[C---:B------:R-:W-:Y:S01]  /*15dd0*/  ISETP.GE.U32.AND P3, PT, R7.reuse, 0x4, PT ;  /* 0x000000040700780c */ /* 0x040fe20003f66070 */
[----:B------:R-:W-:Y:S01]  /*15de0*/  SHFL.IDX PT, R4, R16, 0x1, 0x1f ;  /* 0x00201f0010047f89 */ /* 0x000fe200000e0000 */
[C---:B------:R-:W-:Y:S02]  /*15df0*/  ISETP.GE.U32.AND P4, PT, R7.reuse, 0x8, PT ;  /* 0x000000080700780c */ /* 0x040fe40003f86070 */
[C---:B------:R-:W-:Y:S01]  /*15e00*/  ISETP.GE.U32.AND P5, PT, R7.reuse, 0x10, PT ;  /* 0x000000100700780c */ /* 0x040fe20003fa6070 */
[----:B0-----:R-:W-:Y:S02]  /*15e10*/  IMAD.MOV.U32 R2, RZ, RZ, RZ ;  /* 0x000000ffff027224 */ /* 0x001fe400078e00ff */
[----:B--2---:R-:W-:Y:S01]  /*15e20*/  @!P1 IMAD.MOV.U32 R2, RZ, RZ, R3 ;  /* 0x000000ffff029224 */ /* 0x004fe200078e0003 */
[----:B------:R-:W-:-:S04]  /*15e30*/  ISETP.NE.AND P1, PT, R7, RZ, PT ;  /* 0x000000ff0700720c */ /* 0x000fc80003f25270 */
        /* <DEDUP_REMOVED lines=14> */
[----:B------:R-:W-:Y:S02]  /*15f20*/  IMAD.IADD R3, R3, 0x1, R0 ;  /* 0x0000000103037824 */ /* 0x000fe400078e0200 */
[----:B------:R0:W1:Y:S04]  /*15f30*/  SHFL.IDX PT, R0, R16, RZ, 0x1f ;  /* 0x00001fff10007589 */ /* 0x00006800000e0000 */
[----:B------:R0:W2:Y:S02]  /*15f40*/  SHFL.IDX PT, R6, R3, 0x1f, 0x1f ;  /* 0x03e01f0003067f89 */ /* 0x0000a400000e0000 */
.L_x_1000:
[----:B------:R-:W-:Y:S02]  /*15f50*/  ULDC UR4, c[0x0][0xc38] ;  /* 0x00030e0000047ab9 */ /* 0x000fe40000000800 */
[----:B0-----:R-:W-:-:S04]  /*15f60*/  IMAD.U32 R16, RZ, RZ, UR4 ;  /* 0x00000004ff107e24 */ /* 0x001fc8000f8e00ff */
[----:B--2---:R-:W-:-:S04]  /*15f70*/  IMAD R6, R6, R16, RZ ;  /* 0x0000001006067224 */ /* 0x004fc800078e02ff */
[----:B------:R-:W-:-:S05]  /*15f80*/  IMAD.IADD R4, R4, 0x1, R6 ;  /* 0x0000000104047824 */ /* 0x000fca00078e0206 */
[----:B-1----:R-:W-:-:S13]  /*15f90*/  ISETP.GT.AND P6, PT, R4, R0, PT ;  /* 0x000000000400720c */ /* 0x002fda0003fc4270 */
[----:B------:R-:W-:Y:S05]  /*15fa0*/  @P6 BRA `(.L_x_892) ;  /* 0x00000000009c6947 */ /* 0x000fea0003800000 */
.L_x_897:
[----:B0-----:R-:W0:Y:S01]  /*15fb0*/  LDC R2, c[0x0][0xc3c] ;  /* 0x00030f00ff027b82 */ /* 0x001e220000000800 */
[----:B------:R-:W-:-:S05]  /*15fc0*/  VIADD R19, R19, 0x1f ;  /* 0x0000001f13137836 */ /* 0x000fca0000000000 */
[----:B0-----:R-:W-:-:S13]  /*15fd0*/  ISETP.GE.AND P6, PT, R19, R2, PT ;  /* 0x000000021300720c */ /* 0x001fda0003fc6270 */
[----:B------:R-:W-:Y:S05]  /*15fe0*/  @P6 BRA `(.L_x_893) ;  /* 0x0000000400446947 */ /* 0x000fea0003800000 */
[----:B------:R-:W0:Y:S01]  /*15ff0*/  S2R R3, SR_TID.X ;  /* 0x0000000000037919 */ /* 0x000e220000002100 */
[----:B------:R-:W-:Y:S01]  /*16000*/  BSSY B0, `(.L_x_894) ;  /* 0x0000009000007945 */ /* 0x000fe20003800000 */
[----:B0-----:R-:W-:-:S05]  /*16010*/  LOP3.LUT R3, R3, 0x1f, RZ, 0xc0, !PT ;  /* 0x0000001f03037812 */ /* 0x001fca00078ec0ff */
[----:B------:R-:W-:-:S05]  /*16020*/  IMAD.IADD R5, R19, 0x1, R3 ;  /* 0x0000000113057824 */ /* 0x000fca00078e0203 */
[----:B------:R-:W-:Y:S01]  /*16030*/  ISETP.GE.OR P6, PT, R5, R2, !P0 ;  /* 0x000000020500720c */ /* 0x000fe200047c6670 */
[----:B------:R-:W-:-:S12]  /*16040*/  IMAD.MOV.U32 R2, RZ, RZ, RZ ;  /* 0x000000ffff027224 */ /* 0x000fd800078e00ff */
[----:B------:R-:W-:Y:S05]  /*16050*/  @P6 BRA `(.L_x_895) ;  /* 0x00000000000c6947 */ /* 0x000fea0003800000 */
[----:B------:R-:W0:Y:S02]  /*16060*/  LDC.64 R2, c[0x0][0xc80] ;  /* 0x00032000ff027b82 */ /* 0x000e240000000a00 */
[----:B0-----:R-:W-:-:S06]  /*16070*/  IMAD.WIDE R2, R5, 0x4, R2 ;  /* 0x0000000405027825 */ /* 0x001fcc00078e0202 */
[----:B------:R0:W5:Y:S02]  /*16080*/  LDG.E R2, desc[UR40][R2.64] ;  /* 0x0000002802027981 */ /* 0x000164000c1e1900 */
.L_x_895:
[----:B------:R-:W-:Y:S05]  /*16090*/  BSYNC B0 ;  /* 0x0000000000007941 */ /* 0x000fea0003800000 */
.L_x_894:
[----:B------:R-:W-:-:S03]  /*160a0*/  UMOV UR4, 0xffffffff ;  /* 0xffffffff00047882 */ /* 0x000fc60000000000 */
[----:B------:R-:W-:Y:S05]  /*160b0*/  BRA.DIV UR4, `(.L_x_896) ;  /* 0x0000002a04d47947 */ /* 0x000fea000b800000 */
[----:B-----5:R-:W0:Y:S02]  /*160c0*/  SHFL.UP PT, R14, R2, 0x1, RZ ;  /* 0x04200000020e7989 */ /* 0x020e2400000e00ff */
        /* <DEDUP_REMOVED lines=14> */
[----:B------:R0:W1:Y:S02]  /*161b0*/  SHFL.IDX PT, R6, R3, 0x1f, 0x1f ;  /* 0x03e01f0003067f89 */ /* 0x00006400000e0000 */
.L_x_1008:
[----:B------:R-:W-:Y:S02]  /*161c0*/  ULDC UR4, c[0x0][0xc38] ;  /* 0x00030e0000047ab9 */ /* 0x000fe40000000800 */
[----:B------:R-:W-:-:S04]  /*161d0*/  IMAD.U32 R16, RZ, RZ, UR4 ;  /* 0x00000004ff107e24 */ /* 0x000fc8000f8e00ff */
[----:B-1----:R-:W-:-:S04]  /*161e0*/  IMAD R6, R6, R16, RZ ;  /* 0x0000001006067224 */ /* 0x002fc800078e02ff */
[----:B------:R-:W-:-:S05]  /*161f0*/  IMAD.IADD R4, R6, 0x1, R4 ;  /* 0x0000000106047824 */ /* 0x000fca00078e0204 */
[----:B------:R-:W-:-:S13]  /*16200*/  ISETP.GT.AND P6, PT, R4, R0, PT ;  /* 0x000000000400720c */ /* 0x000fda0003fc4270 */
[----:B------:R-:W-:Y:S05]  /*16210*/  @!P6 BRA `(.L_x_897) ;  /* 0xfffffffc0064e947 */ /* 0x000fea000383ffff */
.L_x_892:
[----:B------:R-:W-:Y:S01]  /*16220*/  IMAD.IADD R6, R4, 0x1, -R6 ;  /* 0x0000000104067824 */ /* 0x000fe200078e0a06 */
[----:B------:R-:W-:-:S03]  /*16230*/  UMOV UR4, 0xffffffff ;  /* 0xffffffff00047882 */ /* 0x000fc60000000000 */
[----:B------:R-:W-:-:S05]  /*16240*/  IMAD R4, R3, R16, R6 ;  /* 0x0000001003047224 */ /* 0x000fca00078e0206 */
[----:B------:R-:W-:Y:S01]  /*16250*/  ISETP.GT.AND P6, PT, R4, R0, PT ;  /* 0x000000000400720c */ /* 0x000fe20003fc4270 */
[----:B------:R-:W-:-:S12]  /*16260*/  BRA.DIV UR4, `(.L_x_898) ;  /* 0x0000002e043c7947 */ /* 0x000fd8000b800000 */
[----:B------:R-:W-:-:S04]  /*16270*/  VOTE.ANY R5, PT, !P6 ;  /* 0x0000000000057806 */ /* 0x000fc800070e0100 */
[----:B------:R-:W1:Y:S02]  /*16280*/  POPC R4, R5 ;  /* 0x0000000500047309 */ /* 0x000e640000000000 */
[----:B-1----:R1:W2:Y:S02]  /*16290*/  SHFL.IDX PT, R17, R2, R4, 0x1f ;  /* 0x00001f0402117589 */ /* 0x0022a400000e0000 */
.L_x_1012:
[----:B------:R-:W-:Y:S01]  /*162a0*/  ISETP.NE.AND P0, PT, R5, RZ, PT ;  /* 0x000000ff0500720c */ /* 0x000fe20003f05270 */
[----:B-1----:R-:W-:-:S12]  /*162b0*/  IMAD.MOV.U32 R2, RZ, RZ, RZ ;  /* 0x000000ffff027224 */ /* 0x002fd800078e00ff */
[----:B------:R-:W-:Y:S05]  /*162c0*/  @!P0 BRA `(.L_x_899) ;  /* 0x0000000000108947 */ /* 0x000fea0003800000 */
[----:B------:R-:W-:Y:S01]  /*162d0*/  UMOV UR4, 0xffffffff ;  /* 0xffffffff00047882 */ /* 0x000fe20000000000 */
[----:B------:R-:W-:Y:S02]  /*162e0*/  VIADD R12, R4, 0xffffffff ;  /* 0xffffffff040c7836 */ /* 0x000fe40000000000 */
[----:B------:R-:W-:Y:S05]  /*162f0*/  BRA.DIV UR4, `(.L_x_900) ;  /* 0x0000002e04607947 */ /* 0x000fea000b800000 */
[----:B------:R1:W3:Y:S02]  /*16300*/  SHFL.IDX PT, R2, R3, R12, 0x1f ;  /* 0x00001f0c03027589 */ /* 0x0002e400000e0000 */
.L_x_899:
[----:B--2---:R-:W-:Y:S01]  /*16310*/  IABS R5, R17 ;  /* 0x0000001100057213 */ /* 0x004fe20000000000 */
[----:B---3--:R-:W-:Y:S02]  /*16320*/  IMAD R16, R2, R16, R6 ;  /* 0x0000001002107224 */ /* 0x008fe400078e0206 */
[----:B------:R-:W-:Y:S01]  /*16330*/  IMAD.IADD R19, R4, 0x1, R19 ;  /* 0x0000000104137824 */ /* 0x000fe200078e0213 */
[----:B------:R-:W2:Y:S01]  /*16340*/  I2F.RP R2, R5 ;  /* 0x0000000500027306 */ /* 0x000ea20000209400 */
[----:B------:R-:W-:-:S07]  /*16350*/  IMAD.IADD R0, R0, 0x1, -R16 ;  /* 0x0000000100007824 */ /* 0x000fce00078e0a10 */
[----:B--2---:R-:W2:Y:S02]  /*16360*/  MUFU.RCP R2, R2 ;  /* 0x0000000200027308 */ /* 0x004ea40000001000 */
[----:B--2---:R-:W-:-:S06]  /*16370*/  VIADD R2, R2, 0xffffffe ;  /* 0x0ffffffe02027836 */ /* 0x004fcc0000000000 */
[----:B01----:R-:W0:Y:S02]  /*16380*/  F2I.FTZ.U32.TRUNC.NTZ R3, R2 ;  /* 0x0000000200037305 */ /* 0x003e24000021f000 */
[----:B0-----:R-:W-:-:S04]  /*16390*/  IMAD.MOV R2, RZ, RZ, -R3 ;  /* 0x000000ffff027224 */ /* 0x001fc800078e0a03 */
[----:B------:R-:W-:Y:S02]  /*163a0*/  IMAD R6, R2, R5, RZ ;  /* 0x0000000502067224 */ /* 0x000fe400078e02ff */
[----:B------:R-:W-:-:S04]  /*163b0*/  IMAD.MOV.U32 R2, RZ, RZ, RZ ;  /* 0x000000ffff027224 */ /* 0x000fc800078e00ff */
[----:B------:R-:W-:Y:S01]  /*163c0*/  IMAD.HI.U32 R2, R3, R6, R2 ;  /* 0x0000000603027227 */ /* 0x000fe200078e0002 */
[----:B------:R-:W-:Y:S02]  /*163d0*/  IABS R6, R17 ;  /* 0x0000001100067213 */ /* 0x000fe40000000000 */
[----:B------:R-:W-:-:S03]  /*163e0*/  IABS R3, R0 ;  /* 0x0000000000037213 */ /* 0x000fc60000000000 */
[----:B------:R-:W-:Y:S02]  /*163f0*/  IMAD.MOV R6, RZ, RZ, -R6 ;  /* 0x000000ffff067224 */ /* 0x000fe400078e0a06 */
        /* <DEDUP_REMOVED lines=16> */
.L_x_893:
[----:B------:R-:W-:Y:S01]  /*16500*/  UMOV UR4, URZ ;  /* 0x0000003f00047c82 */ /* 0x000fe20008000000 */
[----:B------:R-:W-:Y:S01]  /*16510*/  UMOV UR5, URZ ;  /* 0x0000003f00057c82 */ /* 0x000fe20008000000 */
[----:B------:R-:W-:Y:S01]  /*16520*/  ULDC UR6, c[0x0][0xc3c] ;  /* 0x00030f0000067ab9 */ /* 0x000fe20000000800 */
[----:B------:R-:W-:Y:S02]  /*16530*/  IMAD.MOV.U32 R16, RZ, RZ, R0 ;  /* 0x000000ffff107224 */ /* 0x000fe400078e0000 */
[----:B------:R-:W-:Y:S02]  /*16540*/  IMAD.U32 R17, RZ, RZ, UR4 ;  /* 0x00000004ff117e24 */ /* 0x000fe4000f8e00ff */
[----:B------:R-:W-:Y:S02]  /*16550*/  IMAD.U32 R18, RZ, RZ, UR5 ;  /* 0x00000005ff127e24 */ /* 0x000fe4000f8e00ff */
[----:B------:R-:W-:-:S07]  /*16560*/  IMAD.U32 R19, RZ, RZ, UR6 ;  /* 0x00000006ff137e24 */ /* 0x000fce000f8e00ff */
.L_x_901:
[----:B------:R0:W2:Y:S01]  /*16570*/  LDL R3, [R1+0x4] ;  /* 0x0000040001037983 */ /* 0x0000a20000100800 */
[----:B------:R-:W1:Y:S01]  /*16580*/  S2R R0, SR_TID.X ;  /* 0x0000000000007919 */ /* 0x000e620000002100 */
[----:B------:R-:W-:Y:S05]  /*16590*/  WARPSYNC.ALL ;  /* 0x0000000000007948 */ /* 0x000fea0003800000 */
[----:B-1----:R-:W-:Y:S01]  /*165a0*/  LOP3.LUT R0, R0, 0x1f, RZ, 0xc0, !PT ;  /* 0x0000001f00007812 */ /* 0x002fe200078ec0ff */
[----:B------:R-:W-:Y:S03]  /*165b0*/  BAR.SYNC.DEFER_BLOCKING 0x4, 0x180 ;  /* 0x0106000000007b1d */ /* 0x000fe60000010000 */
[----:B------:R-:W-:-:S13]  /*165c0*/  ISETP.NE.AND P0, PT, R0, RZ, PT ;  /* 0x000000ff0000720c */ /* 0x000fda0003f05270 */
[----:B------:R-:W2:Y:S01]  /*165d0*/  @!P0 S2R R0, SR_CgaCtaId ;  /* 0x0000000000008919 */ /* 0x000ea20000008800 */
[----:B------:R-:W-:-:S04]  /*165e0*/  @!P0 MOV R2, 0x400 ;  /* 0x0000040000028802 */ /* 0x000fc80000000f00 */
[----:B--2---:R-:W-:-:S05]  /*165f0*/  @!P0 LEA R3, R0, R2, 0x18 ;  /* 0x0000000200038211 */ /* 0x004fca00078ec0ff */
[----:B------:R0:W-:Y:S04]  /*16600*/  @!P0 STS.128 [R3+0x228d0], R16 ;  /* 0x0228d01003008388 */ /* 0x0001e80000000c00 */
[----:B------:R0:W-:Y:S01]  /*16610*/  @!P0 STL [R1+0x4], R3 ;  /* 0x0000040301008387 */ /* 0x0001e20000100800 */
[----:B------:R-:W-:Y:S06]  /*16620*/  BAR.ARV 0x5, 0x180 ;  /* 0x0146000000007b1d */ /* 0x000fec0000002000 */
.L_x_890:
[----:B------:R-:W-:Y:S02]  /*16630*/  ULDC UR4, c[0x0][0xc3c] ;  /* 0x00030f0000047ab9 */ /* 0x000fe40000000800 */
[----:B----4-:R-:W-:-:S13]  /*16640*/  ISETP.GE.AND P0, PT, R19, UR4, PT ;  /* 0x0000000413007c0c */ /* 0x010fda000bf06270 */
[----:B------:R-:W-:Y:S05]  /*16650*/  @!P0 BRA `(.L_x_902) ;  /* 0xffffff9800748947 */ /* 0x000fea000383ffff */
[----:B------:R-:W-:Y:S05]  /*16660*/  BSYNC B8 ;  /* 0x0000000000087941 */ /* 0x000fea0003800000 */
.L_x_762:
[----:B---3--:R-:W3:Y:S01]  /*16670*/  LDL.LU R0, [R1+0x3c] ;  /* 0x00003c0001007983 */ /* 0x008ee20000300800 */
[----:B------:R-:W-:Y:S01]  /*16680*/  BSSY B0, `(.L_x_903) ;  /* 0x000000b000007945 */ /* 0x000fe20003800000 */
[----:B------:R-:W4:Y:S01]  /*16690*/  S2R R5, SR_CgaCtaId ;  /* 0x0000000000057919 */ /* 0x000f220000008800 */
[----:B---3--:R-:W-:-:S05]  /*166a0*/  VIADD R0, R0, 0x1 ;  /* 0x0000000100007836 */ /* 0x008fca0000000000 */
[----:B0-----:R-:W-:-:S04]  /*166b0*/  LEA.HI R2, R0, R0, RZ, 0x1 ;  /* 0x0000000000027211 */ /* 0x001fc800078f08ff */
[----:B--2---:R-:W-:-:S05]  /*166c0*/  LOP3.LUT R3, R2, 0xfffffffe, RZ, 0xc0, !PT ;  /* 0xfffffffe02037812 */ /* 0x004fca00078ec0ff */
[----:B------:R-:W-:Y:S01]  /*166d0*/  IMAD.IADD R3, R0, 0x1, -R3 ;  /* 0x0000000100037824 */ /* 0x000fe200078e0a03 */
[----:B------:R-:W-:-:S04]  /*166e0*/  MOV R0, 0x400 ;  /* 0x0000040000007802 */ /* 0x000fc80000000f00 */
[----:B----4-:R-:W-:Y:S02]  /*166f0*/  LEA R0, R5, R0, 0x18 ;  /* 0x0000000005007211 */ /* 0x010fe400078ec0ff */
[----:B------:R-:W-:-:S04]  /*16700*/  SHF.L.U32 R3, R3, 0x1f, RZ ;  /* 0x0000001f03037819 */ /* 0x000fc800000006ff */
[----:B------:R-:W0:Y:S02]  /*16710*/  SYNCS.PHASECHK.TRANS64.TRYWAIT P0, [R0+URZ+0x22820], R3 ;  /* 0x02282003000075a7 */ /* 0x000e24000800017f */
[----:B0-----:R-:W-:Y:S05]  /*16720*/  @!P0 BRA `(.L_x_904) ;  /* 0x00000028007c8947 */ /* 0x001fea0003800000 */
.L_x_1015:
[----:B------:R-:W-:Y:S05]  /*16730*/  BSYNC B0 ;  /* 0x0000000000007941 */ /* 0x000fea0003800000 */
.L_x_903:
[----:B------:R-:W-:-:S03]  /*16740*/  UMOV UR4, 0xffffffff ;  /* 0xffffffff00047882 */ /* 0x000fc60000000000 */
[----:B------:R-:W-:Y:S05]  /*16750*/  BRA.DIV UR4, `(.L_x_905) ;  /* 0x0000002a04847947 */ /* 0x000fea000b800000 */
[----:B------:R-:W2:Y:S02]  /*16760*/  S2R R2, SR_TID.X ;  /* 0x0000000000027919 */ /* 0x000ea40000002100 */
[----:B--2---:R-:W-:-:S04]  /*16770*/  SHF.R.U32.HI R2, RZ, 0x5, R2 ;  /* 0x00000005ff027819 */ /* 0x004fc80000011602 */
[----:B------:R-:W-:-:S05]  /*16780*/  LOP3.LUT R2, R2, 0x3, RZ, 0xc0, !PT ;  /* 0x0000000302027812 */ /* 0x000fca00078ec0ff */
[----:B------:R2:W3:Y:S02]  /*16790*/  SHFL.IDX PT, R14, R2, RZ, 0x1f ;  /* 0x00001fff020e7589 */ /* 0x0004e400000e0000 */
.L_x_1018:
[----:B---3--:R-:W-:-:S13]  /*167a0*/  ISETP.NE.AND P0, PT, R14, RZ, PT ;  /* 0x000000ff0e00720c */ /* 0x008fda0003f05270 */
[----:B------:R-:W-:Y:S05]  /*167b0*/  @P0 BRA `(.L_x_619) ;  /* 0x0000000000940947 */ /* 0x000fea0003800000 */
[----:B------:R-:W-:-:S03]  /*167c0*/  UMOV UR4, 0xffffffff ;  /* 0xffffffff00047882 */ /* 0x000fc60000000000 */
[----:B------:R-:W-:Y:S05]  /*167d0*/  BRA.DIV UR4, `(.L_x_906) ;  /* 0x0000002a04987947 */ /* 0x000fea000b800000 */
[----:B------:R-:W-:-:S13]  /*167e0*/  ELECT P6, URZ, PT ;  /* 0x00000000003f782f */ /* 0x000fda00038c0000 */
.L_x_1021:
[----:B------:R-:W-:Y:S05]  /*167f0*/  @!P6 BRA `(.L_x_619) ;  /* 0x000000000084e947 */ /* 0x000fea0003800000 */
[----:B--2---:R-:W2:Y:S02]  /*16800*/  LDL.LU R2, [R1+0x60] ;  /* 0x0000600001027983 */ /* 0x004ea40000300800 */
[----:B--2---:R-:W-:-:S04]  /*16810*/  LOP3.LUT R2, R2, 0x2, RZ, 0xfc, !PT ;  /* 0x0000000202027812 */ /* 0x004fc800078efcff */
[----:B------:R-:W-:-:S13]  /*16820*/  ISETP.NE.AND P2, PT, R2, 0x3, PT ;  /* 0x000000030200780c */ /* 0x000fda0003f45270 */
[----:B------:R-:W-:Y:S05]  /*16830*/  @!P2 BRA `(.L_x_907) ;  /* 0x000000000004a947 */ /* 0x000fea0003800000 */
[----:B------:R-:W-:Y:S01]  /*16840*/  BPT.TRAP 0x1 ;  /* 0x000000040000795c */ /* 0x000fe20000300000 */
.L_x_907:
[----:B0-----:R-:W2:Y:S04]  /*16850*/  LDL R3, [R1+0x8] ;  /* 0x0000080001037983 */ /* 0x001ea80000100800 */
[----:B-1----:R-:W3:Y:S01]  /*16860*/  LDL.LU R7, [R1+0x14] ;  /* 0x0000140001077983 */ /* 0x002ee20000300800 */
        /* <DEDUP_REMOVED lines=12> */
.L_x_1022:
[----:B------:R-:W1:Y:S02]  /*16930*/  SYNCS.PHASECHK.TRANS64.TRYWAIT P0, [R7+URZ], R2 ;  /* 0x00000002070075a7 */ /* 0x000e64000800017f */
[----:B-1----:R-:W-:Y:S05]  /*16940*/  @!P0 BRA `(.L_x_909) ;  /* 0x0000002800708947 */ /* 0x002fea0003800000 */
.L_x_1023:
[----:B------:R-:W-:Y:S05]  /*16950*/  @!P2 BRA `(.L_x_910) ;  /* 0x000000000004a947 */ /* 0x000fea0003800000 */
[----:B------:R-:W-:Y:S01]  /*16960*/  BPT.TRAP 0x1 ;  /* 0x000000040000795c */ /* 0x000fe20000300000 */
.L_x_910:
[----:B------:R-:W2:Y:S01]  /*16970*/  LDL.LU R4, [R1+0x8] ;  /* 0x0000080001047983 */ /* 0x000ea20000300800 */
[----:B------:R-:W-:-:S04]  /*16980*/  VIADD R0, R0, 0x22860 ;  /* 0x0002286000007836 */ /* 0x000fc80000000000 */
[----:B--2---:R-:W-:-:S04]  /*16990*/  IMAD R4, R4, 0x8, R0 ;  /* 0x0000000804047824 */ /* 0x004fc800078e0200 */
[----:B------:R-:W2:Y:S02]  /*169a0*/  SYNCS.PHASECHK.TRANS64.TRYWAIT P0, [R4+URZ], R5 ;  /* 0x00000005040075a7 */ /* 0x000ea4000800017f */
[----:B--2---:R-:W-:Y:S05]  /*169b0*/  @!P0 BRA `(.L_x_911) ;  /* 0x0000002800688947 */ /* 0x004fea0003800000 */
.L_x_1024:
[----:B------:R-:W-:-:S07]  /*169c0*/  IMAD R3, R3, 0x8, R0 ;  /* 0x0000000803037824 */ /* 0x000fce00078e0200 */
.L_x_912:
[----:B---3--:R3:W4:Y:S02]  /*169d0*/  SYNCS.PHASECHK.TRANS64.TRYWAIT P0, [R3+URZ], R2 ;  /* 0x00000002030075a7 */ /* 0x008724000800017f */
[----:B----4-:R-:W-:Y:S05]  /*169e0*/  @!P0 NANOSLEEP.SYNCS 0x989680 ;  /* 0x009896800000895d */ /* 0x010fea0003900000 */
[----:B------:R-:W4:Y:S02]  /*169f0*/  @!P0 SYNCS.PHASECHK.TRANS64 P0, [R3+URZ], R2 ;  /* 0x00000002030085a7 */ /* 0x000f24000800007f */
[----:B----4-:R-:W-:Y:S05]  /*16a00*/  @!P0 BRA `(.L_x_912) ;  /* 0xfffffffc00f08947 */ /* 0x010fea000383ffff */
.L_x_619:
[----:B------:R-:W-:Y:S05]  /*16a10*/  BSYNC B9 ;  /* 0x0000000000097941 */ /* 0x000fea0003800000 */
.L_x_616:
[----:B------:R-:W-:Y:S05]  /*16a20*/  EXIT ;  /* 0x000000000000794d */ /* 0x000fea0003800000 */
.L_x_637:
[----:B0-----:R0:W1:Y:S02]  /*16a30*/  SYNCS.PHASECHK.TRANS64.TRYWAIT P6, [R97+URZ+0x22890], R108 ;  /* 0x0228906c610075a7 */ /* 0x00106400080c017f */
[----:B-1----:R-:W-:Y:S05]  /*16a40*/  @!P6 NANOSLEEP.SYNCS 0x989680 ;  /* 0x009896800000e95d */ /* 0x002fea0003900000 */
[----:B------:R-:W1:Y:S02]  /*16a50*/  @!P6 SYNCS.PHASECHK.TRANS64 P6, [R97+URZ+0x22890], R108 ;  /* 0x0228906c6100e5a7 */ /* 0x000e6400080c007f */
[----:B-1----:R-:W-:Y:S05]  /*16a60*/  @!P6 BRA `(.L_x_637) ;  /* 0xfffffffc00f0e947 */ /* 0x002fea000383ffff */
[----:B------:R-:W-:Y:S05]  /*16a70*/  BRA `(.L_x_913) ;  /* 0xfffffec0004c7947 */ /* 0x000fea000383ffff */
.L_x_655:
[----:B0-----:R0:W1:Y:S02]  /*16a80*/  SYNCS.PHASECHK.TRANS64.TRYWAIT P5, [R97+URZ+0x22890], R108 ;  /* 0x0228906c610075a7 */ /* 0x00106400080a017f */
[----:B-1----:R-:W-:Y:S05]  /*16a90*/  @!P5 NANOSLEEP.SYNCS 0x989680 ;  /* 0x009896800000d95d */ /* 0x002fea0003900000 */
[----:B------:R-:W1:Y:S02]  /*16aa0*/  @!P5 SYNCS.PHASECHK.TRANS64 P5, [R97+URZ+0x22890], R108 ;  /* 0x0228906c6100d5a7 */ /* 0x000e6400080a007f */
[----:B-1----:R-:W-:Y:S05]  /*16ab0*/  @!P5 BRA `(.L_x_655) ;  /* 0xfffffffc00f0d947 */ /* 0x002fea000383ffff */
[----:B------:R-:W-:Y:S05]  /*16ac0*/  BRA `(.L_x_914) ;  /* 0xfffffed000f47947 */ /* 0x000fea000383ffff */
.L_x_664:
[----:B0-----:R0:W1:Y:S02]  /*16ad0*/  SYNCS.PHASECHK.TRANS64.TRYWAIT P4, [R97+URZ+0x22890], R108 ;  /* 0x0228906c610075a7 */ /* 0x001064000808017f */
[----:B-1----:R-:W-:Y:S05]  /*16ae0*/  @!P4 NANOSLEEP.SYNCS 0x989680 ;  /* 0x009896800000c95d */ /* 0x002fea0003900000 */
[----:B------:R-:W1:Y:S02]  /*16af0*/  @!P4 SYNCS.PHASECHK.TRANS64 P4, [R97+URZ+0x22890], R108 ;  /* 0x0228906c6100c5a7 */ /* 0x000e64000808007f */
[----:B-1----:R-:W-:Y:S05]  /*16b00*/  @!P4 BRA `(.L_x_664) ;  /* 0xfffffffc00f0c947 */ /* 0x002fea000383ffff */
[----:B------:R-:W-:Y:S05]  /*16b10*/  BRA `(.L_x_915) ;  /* 0xfffffee400187947 */ /* 0x000fea000383ffff */
.L_x_670:
[----:B-1----:R1:W2:Y:S02]  /*16b20*/  SYNCS.PHASECHK.TRANS64.TRYWAIT P3, [R97+URZ+0x228b0], R108 ;  /* 0x0228b06c610075a7 */ /* 0x0022a4000806017f */
[----:B--2---:R-:W-:Y:S05]  /*16b30*/  @!P3 NANOSLEEP.SYNCS 0x989680 ;  /* 0x009896800000b95d */ /* 0x004fea0003900000 */
[----:B------:R-:W2:Y:S02]  /*16b40*/  @!P3 SYNCS.PHASECHK.TRANS64 P3, [R97+URZ+0x228b0], R108 ;  /* 0x0228b06c6100b5a7 */ /* 0x000ea4000806007f */
[----:B--2---:R-:W-:Y:S05]  /*16b50*/  @!P3 BRA `(.L_x_670) ;  /* 0xfffffffc00f0b947 */ /* 0x004fea000383ffff */
[----:B------:R-:W-:Y:S05]  /*16b60*/  BRA `(.L_x_916) ;  /* 0xfffffee400a87947 */ /* 0x000fea000383ffff */
.L_x_678:
[----:B------:R-:W-:Y:S01]  /*16b70*/  BSSY B0, `(.L_x_917) ;  /* 0x0000008000007945 */ /* 0x000fe20003800000 */
[----:B------:R-:W-:Y:S02]  /*16b80*/  IMAD.MOV.U32 R13, RZ, RZ, R234 ;  /* 0x000000ffff0d7224 */ /* 0x000fe400078e00ea */
[----:B------:R-:W-:Y:S02]  /*16b90*/  IMAD.MOV.U32 R12, RZ, RZ, RZ ;  /* 0x000000ffff0c7224 */ /* 0x000fe400078e00ff */
[----:B------:R-:W-:Y:S02]  /*16ba0*/  IMAD.MOV.U32 R11, RZ, RZ, 0x1f ;  /* 0x0000001fff0b7424 */ /* 0x000fe400078e00ff */
[----:B------:R-:W-:-:S07]  /*16bb0*/  IMAD.MOV.U32 R15, RZ, RZ, -0x1 ;  /* 0xffffffffff0f7424 */ /* 0x000fce00078e00ff */
[----:B-----5:R-:W-:Y:S05]  /*16bc0*/  WARPSYNC.COLLECTIVE R15, `(.L_x_918) ;  /* 0x000000000f087348 */ /* 0x020fea0003c00000 */
[----:B------:R0:W1:Y:S02]  /*16bd0*/  SHFL.IDX P6, R14, R13, R12, R11 ;  /* 0x0000000c0d0e7389 */ /* 0x00006400000c000b */
[----:B01---5:R-:W-:Y:S01]  /*16be0*/  ENDCOLLECTIVE ;  /* 0x000000000000791b */ /* 0x023fe20003800000 */
.L_x_918:
[----:B------:R-:W-:Y:S05]  /*16bf0*/  BSYNC B0 ;  /* 0x0000000000007941 */ /* 0x000fea0003800000 */
.L_x_917:
[----:B------:R-:W-:Y:S05]  /*16c00*/  BRA `(.L_x_919) ;  /* 0xfffffef0004c7947 */ /* 0x000fea000383ffff */
.L_x_690:
[----:B------:R-:W-:Y:S01]  /*16c10*/  BSSY B1, `(.L_x_920) ;  /* 0x0000008000017945 */ /* 0x000fe20003800000 */
[----:B------:R-:W-:Y:S02]  /*16c20*/  IMAD.MOV.U32 R13, RZ, RZ, R25 ;  /* 0x000000ffff0d7224 */ /* 0x000fe400078e0019 */
[----:B------:R-:W-:Y:S02]  /*16c30*/  IMAD.MOV.U32 R12, RZ, RZ, RZ ;  /* 0x000000ffff0c7224 */ /* 0x000fe400078e00ff */
[----:B------:R-:W-:Y:S02]  /*16c40*/  IMAD.MOV.U32 R11, RZ, RZ, 0x1c1f ;  /* 0x00001c1fff0b7424 */ /* 0x000fe400078e00ff */
[----:B------:R-:W-:-:S07]  /*16c50*/  IMAD.MOV.U32 R15, RZ, RZ, -0x1 ;  /* 0xffffffffff0f7424 */ /* 0x000fce00078e00ff */
[----:B0-----:R-:W-:Y:S05]  /*16c60*/  WARPSYNC.COLLECTIVE R15, `(.L_x_921) ;  /* 0x000000000f087348 */ /* 0x001fea0003c00000 */
[----:B------:R1:W2:Y:S02]  /*16c70*/  SHFL.IDX P6, R14, R13, R12, R11 ;  /* 0x0000000c0d0e7389 */ /* 0x0002a400000c000b */
[----:B012---:R-:W-:Y:S01]  /*16c80*/  ENDCOLLECTIVE ;  /* 0x000000000000791b */ /* 0x007fe20003800000 */
.L_x_921:
[----:B------:R-:W-:Y:S05]  /*16c90*/  BSYNC B1 ;  /* 0x0000000000017941 */ /* 0x000fea0003800000 */
.L_x_920:
[----:B------:R-:W-:Y:S02]  /*16ca0*/  IMAD.MOV.U32 R13, RZ, RZ, R24 ;  /* 0x000000ffff0d7224 */ /* 0x000fe400078e0018 */
[----:B------:R-:W-:Y:S02]  /*16cb0*/  IMAD.MOV.U32 R12, RZ, RZ, RZ ;  /* 0x000000ffff0c7224 */ /* 0x000fe400078e00ff */
[----:B------:R-:W-:Y:S02]  /*16cc0*/  IMAD.MOV.U32 R11, RZ, RZ, 0x1c1f ;  /* 0x00001c1fff0b7424 */ /* 0x000fe400078e00ff */
[----:B------:R-:W-:Y:S02]  /*16cd0*/  IMAD.MOV.U32 R15, RZ, RZ, -0x1 ;  /* 0xffffffffff0f7424 */ /* 0x000fe400078e00ff */
[----:B------:R-:W-:-:S07]  /*16ce0*/  IMAD.MOV.U32 R0, RZ, RZ, R14 ;  /* 0x000000ffff007224 */ /* 0x000fce00078e000e */
[----:B------:R-:W-:Y:S05]  /*16cf0*/  WARPSYNC.COLLECTIVE R15, `(.L_x_922) ;  /* 0x000000000f087348 */ /* 0x000fea0003c00000 */
[----:B------:R0:W1:Y:S02]  /*16d00*/  SHFL.IDX P6, R14, R13, R12, R11 ;  /* 0x0000000c0d0e7389 */ /* 0x00006400000c000b */
[----:B01----:R-:W-:Y:S01]  /*16d10*/  ENDCOLLECTIVE ;  /* 0x000000000000791b */ /* 0x003fe20003800000 */
.L_x_922:
[----:B------:R-:W-:Y:S02]  /*16d20*/  IMAD.MOV.U32 R13, RZ, RZ, R27 ;  /* 0x000000ffff0d7224 */ /* 0x000fe400078e001b */
[----:B------:R-:W-:-:S07]  /*16d30*/  IMAD.MOV.U32 R3, RZ, RZ, R14 ;  /* 0x000000ffff037224 */ /* 0x000fce00078e000e */
[----:B------:R-:W-:Y:S05]  /*16d40*/  WARPSYNC.COLLECTIVE R15, `(.L_x_923) ;  /* 0x000000000f087348 */ /* 0x000fea0003c00000 */
[----:B------:R0:W1:Y:S02]  /*16d50*/  SHFL.IDX P6, R14, R13, R12, R11 ;  /* 0x0000000c0d0e7389 */ /* 0x00006400000c000b */
[----:B01----:R-:W-:Y:S01]  /*16d60*/  ENDCOLLECTIVE ;  /* 0x000000000000791b */ /* 0x003fe20003800000 */
.L_x_923:
[----:B------:R-:W-:Y:S02]  /*16d70*/  IMAD.MOV.U32 R13, RZ, RZ, R26 ;  /* 0x000000ffff0d7224 */ /* 0x000fe400078e001a */
[----:B------:R-:W-:-:S07]  /*16d80*/  IMAD.MOV.U32 R4, RZ, RZ, R14 ;  /* 0x000000ffff047224 */ /* 0x000fce00078e000e */
[----:B------:R-:W-:Y:S05]  /*16d90*/  WARPSYNC.COLLECTIVE R15, `(.L_x_924) ;  /* 0x000000000f087348 */ /* 0x000fea0003c00000 */
[----:B------:R0:W1:Y:S02]  /*16da0*/  SHFL.IDX P6, R14, R13, R12, R11 ;  /* 0x0000000c0d0e7389 */ /* 0x00006400000c000b */
[----:B01----:R-:W-:Y:S01]  /*16db0*/  ENDCOLLECTIVE ;  /* 0x000000000000791b */ /* 0x003fe20003800000 */
.L_x_924:
[----:B------:R-:W-:Y:S05]  /*16dc0*/  BRA `(.L_x_925) ;  /* 0xfffffef400507947 */ /* 0x000fea000383ffff */
.L_x_694:
[----:B0-----:R0:W1:Y:S02]  /*16dd0*/  SYNCS.PHASECHK.TRANS64.TRYWAIT P0, [R18+URZ+0x22800], R5 ;  /* 0x02280005120075a7 */ /* 0x001064000800017f */
[----:B-1----:R-:W-:Y:S05]  /*16de0*/  @!P0 NANOSLEEP.SYNCS 0x989680 ;  /* 0x009896800000895d */ /* 0x002fea0003900000 */
[----:B------:R-:W1:Y:S02]  /*16df0*/  @!P0 SYNCS.PHASECHK.TRANS64 P0, [R18+URZ+0x22800], R5 ;  /* 0x02280005120085a7 */ /* 0x000e64000800007f */
[----:B-1----:R-:W-:Y:S05]  /*16e00*/  @!P0 BRA `(.L_x_694) ;  /* 0xfffffffc00f08947 */ /* 0x002fea000383ffff */
[----:B------:R-:W-:Y:S05]  /*16e10*/  BRA `(.L_x_926) ;  /* 0xfffffef800587947 */ /* 0x000fea000383ffff */
.L_x_702:
        /* <DEDUP_REMOVED lines=8> */
.L_x_928:
[----:B------:R-:W-:Y:S05]  /*16ea0*/  BSYNC B1 ;  /* 0x0000000000017941 */ /* 0x000fea0003800000 */
.L_x_927:
        /* <DEDUP_REMOVED lines=8> */
.L_x_929:
[----:B------:R-:W-:Y:S02]  /*16f30*/  IMAD.MOV.U32 R13, RZ, RZ, R27 ;  /* 0x000000ffff0d7224 */ /* 0x000fe400078e001b */
[----:B------:R-:W-:-:S07]  /*16f40*/  IMAD.MOV.U32 R3, RZ, RZ, R14 ;  /* 0x000000ffff037224 */ /* 0x000fce00078e000e */
[----:B------:R-:W-:Y:S05]  /*16f50*/  WARPSYNC.COLLECTIVE R15, `(.L_x_930) ;  /* 0x000000000f087348 */ /* 0x000fea0003c00000 */
[----:B------:R0:W1:Y:S02]  /*16f60*/  SHFL.IDX P6, R14, R13, R12, R11 ;  /* 0x0000000c0d0e7389 */ /* 0x00006400000c000b */
[----:B01----:R-:W-:Y:S01]  /*16f70*/  ENDCOLLECTIVE ;  /* 0x000000000000791b */ /* 0x003fe20003800000 */
.L_x_930:
[----:B------:R-:W-:Y:S02]  /*16f80*/  IMAD.MOV.U32 R13, RZ, RZ, R26 ;  /* 0x000000ffff0d7224 */ /* 0x000fe400078e001a */
[----:B------:R-:W-:-:S07]  /*16f90*/  IMAD.MOV.U32 R4, RZ, RZ, R14 ;  /* 0x000000ffff047224 */ /* 0x000fce00078e000e */
[----:B------:R-:W-:Y:S05]  /*16fa0*/  WARPSYNC.COLLECTIVE R15, `(.L_x_931) ;  /* 0x000000000f087348 */ /* 0x000fea0003c00000 */
[----:B------:R0:W1:Y:S02]  /*16fb0*/  SHFL.IDX P6, R14, R13, R12, R11 ;  /* 0x0000000c0d0e7389 */ /* 0x00006400000c000b */
[----:B01----:R-:W-:Y:S01]  /*16fc0*/  ENDCOLLECTIVE ;  /* 0x000000000000791b */ /* 0x003fe20003800000 */
.L_x_931:
[----:B------:R-:W-:Y:S05]  /*16fd0*/  BRA `(.L_x_932) ;  /* 0xffffff0000c47947 */ /* 0x000fea000383ffff */
.L_x_706:
[----:B0-----:R0:W1:Y:S02]  /*16fe0*/  SYNCS.PHASECHK.TRANS64.TRYWAIT P1, [R18+URZ+0x22800], R5 ;  /* 0x02280005120075a7 */ /* 0x001064000802017f */
[----:B-1----:R-:W-:Y:S05]  /*16ff0*/  @!P1 NANOSLEEP.SYNCS 0x989680 ;  /* 0x009896800000995d */ /* 0x002fea0003900000 */
[----:B------:R-:W1:Y:S02]  /*17000*/  @!P1 SYNCS.PHASECHK.TRANS64 P1, [R18+URZ+0x22800], R5 ;  /* 0x02280005120095a7 */ /* 0x000e64000802007f */
[----:B-1----:R-:W-:Y:S05]  /*17010*/  @!P1 BRA `(.L_x_706) ;  /* 0xfffffffc00f09947 */ /* 0x002fea000383ffff */
[----:B------:R-:W-:Y:S05]  /*17020*/  BRA `(.L_x_933) ;  /* 0xffffff04009c7947 */ /* 0x000fea000383ffff */
.L_x_712:
[----:B0-----:R0:W2:Y:S02]  /*17030*/  SYNCS.PHASECHK.TRANS64.TRYWAIT P1, [R20+URZ+0x22830], R15 ;  /* 0x0228300f140075a7 */ /* 0x0010a4000802017f */
[----:B--2---:R-:W-:Y:S05]  /*17040*/  @!P1 NANOSLEEP.SYNCS 0x989680 ;  /* 0x009896800000995d */ /* 0x004fea0003900000 */
[----:B------:R-:W2:Y:S02]  /*17050*/  @!P1 SYNCS.PHASECHK.TRANS64 P1, [R20+URZ+0x22830], R15 ;  /* 0x0228300f140095a7 */ /* 0x000ea4000802007f */
[----:B--2---:R-:W-:Y:S05]  /*17060*/  @!P1 BRA `(.L_x_712) ;  /* 0xfffffffc00f09947 */ /* 0x004fea000383ffff */
[----:B------:R-:W-:Y:S05]  /*17070*/  BRA `(.L_x_711) ;  /* 0xffffff1000c07947 */ /* 0x000fea000383ffff */
.L_x_717:
[----:B-1----:R1:W2:Y:S02]  /*17080*/  SYNCS.PHASECHK.TRANS64.TRYWAIT P2, [R20+URZ+0x22850], R15 ;  /* 0x0228500f140075a7 */ /* 0x0022a4000804017f */
[----:B--2---:R-:W-:Y:S05]  /*17090*/  @!P2 NANOSLEEP.SYNCS 0x989680 ;  /* 0x009896800000a95d */ /* 0x004fea0003900000 */
[----:B------:R-:W2:Y:S02]  /*170a0*/  @!P2 SYNCS.PHASECHK.TRANS64 P2, [R20+URZ+0x22850], R15 ;  /* 0x0228500f1400a5a7 */ /* 0x000ea4000804007f */
[----:B--2---:R-:W-:Y:S05]  /*170b0*/  @!P2 BRA `(.L_x_717) ;  /* 0xfffffffc00f0a947 */ /* 0x004fea000383ffff */
[----:B------:R-:W-:Y:S05]  /*170c0*/  BRA `(.L_x_716) ;  /* 0xffffff2800607947 */ /* 0x000fea000383ffff */
.L_x_722:
[----:B-1----:R1:W2:Y:S02]  /*170d0*/  SYNCS.PHASECHK.TRANS64.TRYWAIT P3, [R21+URZ+0x22830], R217 ;  /* 0x022830d9150075a7 */ /* 0x0022a4000806017f */
[----:B--2---:R-:W-:Y:S05]  /*170e0*/  @!P3 NANOSLEEP.SYNCS 0x989680 ;  /* 0x009896800000b95d */ /* 0x004fea0003900000 */
[----:B------:R-:W2:Y:S02]  /*170f0*/  @!P3 SYNCS.PHASECHK.TRANS64 P3, [R21+URZ+0x22830], R217 ;  /* 0x022830d91500b5a7 */ /* 0x000ea4000806007f */
[----:B--2---:R-:W-:Y:S05]  /*17100*/  @!P3 BRA `(.L_x_722) ;  /* 0xfffffffc00f0b947 */ /* 0x004fea000383ffff */
[----:B------:R-:W-:Y:S05]  /*17110*/  BRA `(.L_x_721) ;  /* 0xffffff2c00947947 */ /* 0x000fea000383ffff */
.L_x_727:
[----:B--2---:R2:W3:Y:S02]  /*17120*/  SYNCS.PHASECHK.TRANS64.TRYWAIT P3, [R21+URZ+0x22850], R217 ;  /* 0x022850d9150075a7 */ /* 0x0044e4000806017f */
[----:B---3--:R-:W-:Y:S05]  /*17130*/  @!P3 NANOSLEEP.SYNCS 0x989680 ;  /* 0x009896800000b95d */ /* 0x008fea0003900000 */
[----:B------:R-:W3:Y:S02]  /*17140*/  @!P3 SYNCS.PHASECHK.TRANS64 P3, [R21+URZ+0x22850], R217 ;  /* 0x022850d91500b5a7 */ /* 0x000ee4000806007f */
[----:B---3--:R-:W-:Y:S05]  /*17150*/  @!P3 BRA `(.L_x_727) ;  /* 0xfffffffc00f0b947 */ /* 0x008fea000383ffff */
[----:B------:R-:W-:Y:S05]  /*17160*/  BRA `(.L_x_726) ;  /* 0xffffff4400f07947 */ /* 0x000fea000383ffff */
.L_x_742:
[----:B------:R-:W-:Y:S02]  /*17170*/  IMAD.MOV.U32 R13, RZ, RZ, R4 ;  /* 0x000000ffff0d7224 */ /* 0x000fe400078e0004 */
[----:B------:R-:W-:Y:S02]  /*17180*/  IMAD.MOV.U32 R12, RZ, RZ, RZ ;  /* 0x000000ffff0c7224 */ /* 0x000fe400078e00ff */
[----:B------:R-:W-:Y:S02]  /*17190*/  IMAD.MOV.U32 R11, RZ, RZ, 0x181f ;  /* 0x0000181fff0b7424 */ /* 0x000fe400078e00ff */
[----:B------:R-:W-:-:S07]  /*171a0*/  IMAD.MOV.U32 R15, RZ, RZ, -0x1 ;  /* 0xffffffffff0f7424 */ /* 0x000fce00078e00ff */
[----:B01----:R-:W-:Y:S05]  /*171b0*/  WARPSYNC.COLLECTIVE R15, `(.L_x_934) ;  /* 0x000000000f087348 */ /* 0x003fea0003c00000 */
[----:B------:R2:W3:Y:S02]  /*171c0*/  SHFL.IDX P6, R14, R13, R12, R11 ;  /* 0x0000000c0d0e7389 */ /* 0x0004e400000c000b */
[----:B0123--:R-:W-:Y:S01]  /*171d0*/  ENDCOLLECTIVE ;  /* 0x000000000000791b */ /* 0x00ffe20003800000 */
.L_x_934:
[----:B------:R-:W-:Y:S02]  /*171e0*/  IMAD.MOV.U32 R13, RZ, RZ, R3 ;  /* 0x000000ffff0d7224 */ /* 0x000fe400078e0003 */
[----:B------:R-:W-:-:S07]  /*171f0*/  IMAD.MOV.U32 R0, RZ, RZ, R14 ;  /* 0x000000ffff007224 */ /* 0x000fce00078e000e */
[----:B------:R-:W-:Y:S05]  /*17200*/  WARPSYNC.COLLECTIVE R15, `(.L_x_935) ;  /* 0x000000000f087348 */ /* 0x000fea0003c00000 */
[----:B------:R0:W1:Y:S02]  /*17210*/  SHFL.IDX P6, R14, R13, R12, R11 ;  /* 0x0000000c0d0e7389 */ /* 0x00006400000c000b */
[----:B01----:R-:W-:Y:S01]  /*17220*/  ENDCOLLECTIVE ;  /* 0x000000000000791b */ /* 0x003fe20003800000 */
.L_x_935:
[----:B------:R-:W-:Y:S05]  /*17230*/  BRA `(.L_x_936) ;  /* 0xffffff7800d47947 */ /* 0x000fea000383ffff */
.L_x_745:
[----:B------:R-:W-:Y:S01]  /*17240*/  BSSY B1, `(.L_x_937) ;  /* 0x0000008000017945 */ /* 0x000fe20003800000 */
[----:B---3--:R-:W-:Y:S02]  /*17250*/  IMAD.MOV.U32 R13, RZ, RZ, R4 ;  /* 0x000000ffff0d7224 */ /* 0x008fe400078e0004 */
[----:B------:R-:W-:Y:S02]  /*17260*/  IMAD.MOV.U32 R12, RZ, RZ, 0x1 ;  /* 0x00000001ff0c7424 */ /* 0x000fe400078e00ff */
[----:B------:R-:W-:Y:S02]  /*17270*/  IMAD.MOV.U32 R11, RZ, RZ, 0x181f ;  /* 0x0000181fff0b7424 */ /* 0x000fe400078e00ff */
[----:B------:R-:W-:-:S07]  /*17280*/  IMAD.MOV.U32 R15, RZ, RZ, -0x1 ;  /* 0xffffffffff0f7424 */ /* 0x000fce00078e00ff */
[----:B012-4-:R-:W-:Y:S05]  /*17290*/  WARPSYNC.COLLECTIVE R15, `(.L_x_938) ;  /* 0x000000000f087348 */ /* 0x017fea0003c00000 */
[----:B----4-:R3:W4:Y:S02]  /*172a0*/  SHFL.IDX P6, R14, R13, R12, R11 ;  /* 0x0000000c0d0e7389 */ /* 0x01072400000c000b */
[----:B01234-:R-:W-:Y:S01]  /*172b0*/  ENDCOLLECTIVE ;  /* 0x000000000000791b */ /* 0x01ffe20003800000 */
.L_x_938:
[----:B------:R-:W-:Y:S05]  /*172c0*/  BSYNC B1 ;  /* 0x0000000000017941 */ /* 0x000fea0003800000 */
.L_x_937:
[----:B------:R-:W-:Y:S02]  /*172d0*/  IMAD.MOV.U32 R13, RZ, RZ, R3 ;  /* 0x000000ffff0d7224 */ /* 0x000fe400078e0003 */
[----:B------:R-:W-:Y:S02]  /*172e0*/  IMAD.MOV.U32 R12, RZ, RZ, 0x1 ;  /* 0x00000001ff0c7424 */ /* 0x000fe400078e00ff */
[----:B------:R-:W-:Y:S02]  /*172f0*/  IMAD.MOV.U32 R11, RZ, RZ, 0x181f ;  /* 0x0000181fff0b7424 */ /* 0x000fe400078e00ff */
[----:B------:R-:W-:Y:S02]  /*17300*/  IMAD.MOV.U32 R15, RZ, RZ, -0x1 ;  /* 0xffffffffff0f7424 */ /* 0x000fe400078e00ff */
[----:B------:R-:W-:-:S07]  /*17310*/  IMAD.MOV.U32 R0, RZ, RZ, R14 ;  /* 0x000000ffff007224 */ /* 0x000fce00078e000e */
[----:B------:R-:W-:Y:S05]  /*17320*/  WARPSYNC.COLLECTIVE R15, `(.L_x_939) ;  /* 0x000000000f087348 */ /* 0x000fea0003c00000 */
[----:B------:R0:W1:Y:S02]  /*17330*/  SHFL.IDX P6, R14, R13, R12, R11 ;  /* 0x0000000c0d0e7389 */ /* 0x00006400000c000b */
[----:B01----:R-:W-:Y:S01]  /*17340*/  ENDCOLLECTIVE ;  /* 0x000000000000791b */ /* 0x003fe20003800000 */
.L_x_939:
[----:B------:R-:W-:Y:S05]  /*17350*/  BRA `(.L_x_940) ;  /* 0xffffff7c00087947 */ /* 0x000fea000383ffff */
.L_x_748:
[----:B------:R-:W-:Y:S01]  /*17360*/  BSSY B1, `(.L_x_941) ;  /* 0x0000008000017945 */ /* 0x000fe20003800000 */
[----:B0-----:R-:W-:Y:S02]  /*17370*/  IMAD.MOV.U32 R13, RZ, RZ, R4 ;  /* 0x000000ffff0d7224 */ /* 0x001fe400078e0004 */
[----:B------:R-:W-:Y:S02]  /*17380*/  IMAD.MOV.U32 R12, RZ, RZ, 0x2 ;  /* 0x00000002ff0c7424 */ /* 0x000fe400078e00ff */
[----:B------:R-:W-:Y:S02]  /*17390*/  IMAD.MOV.U32 R11, RZ, RZ, 0x181f ;  /* 0x0000181fff0b7424 */ /* 0x000fe400078e00ff */
[----:B------:R-:W-:-:S07]  /*173a0*/  IMAD.MOV.U32 R15, RZ, RZ, -0x1 ;  /* 0xffffffffff0f7424 */ /* 0x000fce00078e00ff */
[----:B-1234-:R-:W-:Y:S05]  /*173b0*/  WARPSYNC.COLLECTIVE R15, `(.L_x_942) ;  /* 0x000000000f087348 */ /* 0x01efea0003c00000 */
[----:B----4-:R0:W4:Y:S02]  /*173c0*/  SHFL.IDX P6, R14, R13, R12, R11 ;  /* 0x0000000c0d0e7389 */ /* 0x01012400000c000b */
[----:B01234-:R-:W-:Y:S01]  /*173d0*/  ENDCOLLECTIVE ;  /* 0x000000000000791b */ /* 0x01ffe20003800000 */
.L_x_942:
[----:B------:R-:W-:Y:S05]  /*173e0*/  BSYNC B1 ;  /* 0x0000000000017941 */ /* 0x000fea0003800000 */
.L_x_941:
        /* <DEDUP_REMOVED lines=8> */
.L_x_943:
[----:B------:R-:W-:Y:S05]  /*17470*/  BRA `(.L_x_944) ;  /* 0xffffff7c00387947 */ /* 0x000fea000383ffff */
.L_x_751:
[----:B------:R-:W-:Y:S01]  /*17480*/  BSSY B1, `(.L_x_945) ;  /* 0x0000008000017945 */ /* 0x000fe20003800000 */
[----:B0-----:R-:W-:Y:S02]  /*17490*/  IMAD.MOV.U32 R13, RZ, RZ, R4 ;  /* 0x000000ffff0d7224 */ /* 0x001fe400078e0004 */
[----:B------:R-:W-:Y:S02]  /*174a0*/  IMAD.MOV.U32 R12, RZ, RZ, 0x3 ;  /* 0x00000003ff0c7424 */ /* 0x000fe400078e00ff */
[----:B------:R-:W-:Y:S02]  /*174b0*/  IMAD.MOV.U32 R11, RZ, RZ, 0x181f ;  /* 0x0000181fff0b7424 */ /* 0x000fe400078e00ff */
[----:B------:R-:W-:-:S07]  /*174c0*/  IMAD.MOV.U32 R15, RZ, RZ, -0x1 ;  /* 0xffffffffff0f7424 */ /* 0x000fce00078e00ff */
[----:B-1234-:R-:W-:Y:S05]  /*174d0*/  WARPSYNC.COLLECTIVE R15, `(.L_x_946) ;  /* 0x000000000f087348 */ /* 0x01efea0003c00000 */
[----:B------:R0:W0:Y:S02]  /*174e0*/  SHFL.IDX P6, R14, R13, R12, R11 ;  /* 0x0000000c0d0e7389 */ /* 0x00002400000c000b */
[----:B01234-:R-:W-:Y:S01]  /*174f0*/  ENDCOLLECTIVE ;  /* 0x000000000000791b */ /* 0x01ffe20003800000 */
.L_x_946:
[----:B------:R-:W-:Y:S05]  /*17500*/  BSYNC B1 ;  /* 0x0000000000017941 */ /* 0x000fea0003800000 */
.L_x_945:
        /* <DEDUP_REMOVED lines=8> */
.L_x_947:
[----:B------:R-:W-:Y:S05]  /*17590*/  BRA `(.L_x_948) ;  /* 0xffffff7c00687947 */ /* 0x000fea000383ffff */
.L_x_768:
[----:B------:R-:W0:Y:S01]  /*175a0*/  S2R R9, SR_TID.X ;  /* 0x0000000000097919 */ /* 0x000e220000002100 */
        /* <DEDUP_REMOVED lines=10> */
.L_x_950:
[----:B------:R-:W-:Y:S05]  /*17650*/  BSYNC B1 ;  /* 0x0000000000017941 */ /* 0x000fea0003800000 */
.L_x_949:
[----:B------:R-:W-:Y:S05]  /*17660*/  BRA `(.L_x_951) ;  /* 0xffffff9000387947 */ /* 0x000fea000383ffff */
.L_x_770:
[----:B------:R-:W-:Y:S01]  /*17670*/  BSSY B1, `(.L_x_952) ;  /* 0x0000006000017945 */ /* 0x000fe20003800000 */
[----:B------:R-:W-:-:S07]  /*17680*/  IMAD.MOV.U32 R15, RZ, RZ, -0x1 ;  /* 0xffffffffff0f7424 */ /* 0x000fce00078e00ff */
[----:B0-----:R-:W-:Y:S05]  /*17690*/  WARPSYNC.COLLECTIVE R15, `(.L_x_953) ;  /* 0x000000000f0c7348 */ /* 0x001fea0003c00000 */
[----:B------:R-:W-:Y:S02]  /*176a0*/  ELECT P6, UR62, PT ;  /* 0x00000000003e782f */ /* 0x000fe400038c0000 */
[----:B------:R-:W-:Y:S01]  /*176b0*/  MOV R14, UR62 ;  /* 0x0000003e000e7c02 */ /* 0x000fe20008000f00 */
[----:B0-----:R-:W-:Y:S10]  /*176c0*/  ENDCOLLECTIVE ;  /* 0x000000000000791b */ /* 0x001ff40003800000 */
.L_x_953:
[----:B------:R-:W-:Y:S05]  /*176d0*/  BSYNC B1 ;  /* 0x0000000000017941 */ /* 0x000fea0003800000 */
.L_x_952:
[----:B------:R-:W-:Y:S05]  /*176e0*/  BRA `(.L_x_769) ;  /* 0xffffff9000307947 */ /* 0x000fea000383ffff */
.L_x_772:
[----:B0-----:R-:W2:Y:S02]  /*176f0*/  LDL R5, [R1+0x4] ;  /* 0x0000040001057983 */ /* 0x001ea40000100800 */
[----:B--2---:R0:W1:Y:S02]  /*17700*/  SYNCS.PHASECHK.TRANS64.TRYWAIT P0, [R5+URZ+0x22820], R4 ;  /* 0x02282004050075a7 */ /* 0x004064000800017f */
[----:B-1----:R-:W-:Y:S05]  /*17710*/  @!P0 NANOSLEEP.SYNCS 0x989680 ;  /* 0x009896800000895d */ /* 0x002fea0003900000 */
[----:B------:R-:W1:Y:S02]  /*17720*/  @!P0 SYNCS.PHASECHK.TRANS64 P0, [R5+URZ+0x22820], R4 ;  /* 0x02282004050085a7 */ /* 0x000e64000800007f */
[----:B-1----:R-:W-:Y:S05]  /*17730*/  @!P0 BRA `(.L_x_772) ;  /* 0xfffffffc00ec8947 */ /* 0x002fea000383ffff */
[----:B------:R-:W-:Y:S05]  /*17740*/  BRA `(.L_x_954) ;  /* 0xffffff9000407947 */ /* 0x000fea000383ffff */
.L_x_776:
[----:B0-----:R0:W1:Y:S02]  /*17750*/  SYNCS.PHASECHK.TRANS64.TRYWAIT P0, [R4+URZ+0x228a0], R9 ;  /* 0x0228a009040075a7 */ /* 0x001064000800017f */
[----:B-1----:R-:W-:Y:S05]  /*17760*/  @!P0 NANOSLEEP.SYNCS 0x989680 ;  /* 0x009896800000895d */ /* 0x002fea0003900000 */
[----:B------:R-:W1:Y:S02]  /*17770*/  @!P0 SYNCS.PHASECHK.TRANS64 P0, [R4+URZ+0x228a0], R9 ;  /* 0x0228a009040085a7 */ /* 0x000e64000800007f */
[----:B-1----:R-:W-:Y:S05]  /*17780*/  @!P0 BRA `(.L_x_776) ;  /* 0xfffffffc00f08947 */ /* 0x002fea000383ffff */
[----:B------:R-:W-:Y:S05]  /*17790*/  BRA `(.L_x_955) ;  /* 0xffffff9000687947 */ /* 0x000fea000383ffff */
.L_x_781:
[----:B-1----:R1:W2:Y:S02]  /*177a0*/  SYNCS.PHASECHK.TRANS64.TRYWAIT P0, [R4+URZ+0x228c0], R9 ;  /* 0x0228c009040075a7 */ /* 0x0022a4000800017f */
[----:B--2---:R-:W-:Y:S05]  /*177b0*/  @!P0 NANOSLEEP.SYNCS 0x989680 ;  /* 0x009896800000895d */ /* 0x004fea0003900000 */
[----:B------:R-:W2:Y:S02]  /*177c0*/  @!P0 SYNCS.PHASECHK.TRANS64 P0, [R4+URZ+0x228c0], R9 ;  /* 0x0228c009040085a7 */ /* 0x000ea4000800007f */
[----:B--2---:R-:W-:Y:S05]  /*177d0*/  @!P0 BRA `(.L_x_781) ;  /* 0xfffffffc00f08947 */ /* 0x004fea000383ffff */
[----:B------:R-:W-:Y:S05]  /*177e0*/  BRA `(.L_x_956) ;  /* 0xffffff9000ec7947 */ /* 0x000fea000383ffff */
.L_x_791:
[----:B0-----:R0:W1:Y:S02]  /*177f0*/  SYNCS.PHASECHK.TRANS64.TRYWAIT P1, [R5+URZ+0x228a0], R6 ;  /* 0x0228a006050075a7 */ /* 0x001064000802017f */
[----:B-1----:R-:W-:Y:S05]  /*17800*/  @!P1 NANOSLEEP.SYNCS 0x989680 ;  /* 0x009896800000995d */ /* 0x002fea0003900000 */
[----:B------:R-:W1:Y:S02]  /*17810*/  @!P1 SYNCS.PHASECHK.TRANS64 P1, [R5+URZ+0x228a0], R6 ;  /* 0x0228a006050095a7 */ /* 0x000e64000802007f */
[----:B-1----:R-:W-:Y:S05]  /*17820*/  @!P1 BRA `(.L_x_791) ;  /* 0xfffffffc00f09947 */ /* 0x002fea000383ffff */
[----:B------:R-:W-:Y:S05]  /*17830*/  BRA `(.L_x_957) ;  /* 0xffffff9800847947 */ /* 0x000fea000383ffff */
.L_x_796:
[----:B-1----:R1:W2:Y:S02]  /*17840*/  SYNCS.PHASECHK.TRANS64.TRYWAIT P1, [R5+URZ+0x228c0], R6 ;  /* 0x0228c006050075a7 */ /* 0x0022a4000802017f */
[----:B--2---:R-:W-:Y:S05]  /*17850*/  @!P1 NANOSLEEP.SYNCS 0x989680 ;  /* 0x009896800000995d */ /* 0x004fea0003900000 */
[----:B------:R-:W2:Y:S02]  /*17860*/  @!P1 SYNCS.PHASECHK.TRANS64 P1, [R5+URZ+0x228c0], R6 ;  /* 0x0228c006050095a7 */ /* 0x000ea4000802007f */
[----:B--2---:R-:W-:Y:S05]  /*17870*/  @!P1 BRA `(.L_x_796) ;  /* 0xfffffffc00f09947 */ /* 0x004fea000383ffff */
[----:B------:R-:W-:Y:S05]  /*17880*/  BRA `(.L_x_958) ;  /* 0xffffff9c00047947 */ /* 0x000fea000383ffff */
.L_x_812:
        /* <DEDUP_REMOVED lines=11> */
.L_x_960:
[----:B------:R-:W-:Y:S05]  /*17940*/  BSYNC B0 ;  /* 0x0000000000007941 */ /* 0x000fea0003800000 */
.L_x_959:
[----:B------:R-:W-:Y:S05]  /*17950*/  BRA `(.L_x_961) ;  /* 0xffffffa400f87947 */ /* 0x000fea000383ffff */
.L_x_814:
[----:B------:R-:W-:Y:S01]  /*17960*/  BSSY B0, `(.L_x_962) ;  /* 0x0000006000007945 */ /* 0x000fe20003800000 */
[----:B------:R-:W-:-:S07]  /*17970*/  IMAD.MOV.U32 R15, RZ, RZ, -0x1 ;  /* 0xffffffffff0f7424 */ /* 0x000fce00078e00ff */
[----:B0-----:R-:W-:Y:S05]  /*17980*/  WARPSYNC.COLLECTIVE R15, `(.L_x_963) ;  /* 0x000000000f0c7348 */ /* 0x001fea0003c00000 */
[----:B------:R-:W-:Y:S02]  /*17990*/  ELECT P6, UR62, PT ;  /* 0x00000000003e782f */ /* 0x000fe400038c0000 */
[----:B------:R-:W-:Y:S01]  /*179a0*/  MOV R14, UR62 ;  /* 0x0000003e000e7c02 */ /* 0x000fe20008000f00 */
[----:B0-----:R-:W-:Y:S10]  /*179b0*/  ENDCOLLECTIVE ;  /* 0x000000000000791b */ /* 0x001ff40003800000 */
.L_x_963:
[----:B------:R-:W-:Y:S05]  /*179c0*/  BSYNC B0 ;  /* 0x0000000000007941 */ /* 0x000fea0003800000 */
.L_x_962:
[----:B------:R-:W-:Y:S05]  /*179d0*/  BRA `(.L_x_964) ;  /* 0xffffffa800047947 */ /* 0x000fea000383ffff */
.L_x_816:
[----:B0-----:R0:W1:Y:S02]  /*179e0*/  SYNCS.PHASECHK.TRANS64.TRYWAIT P0, [R0+URZ+0x22840], R2 ;  /* 0x02284002000075a7 */ /* 0x001064000800017f */
[----:B-1----:R-:W-:Y:S05]  /*179f0*/  @!P0 NANOSLEEP.SYNCS 0x989680 ;  /* 0x009896800000895d */ /* 0x002fea0003900000 */
[----:B------:R-:W1:Y:S02]  /*17a00*/  @!P0 SYNCS.PHASECHK.TRANS64 P0, [R0+URZ+0x22840], R2 ;  /* 0x02284002000085a7 */ /* 0x000e64000800007f */
[----:B-1----:R-:W-:Y:S05]  /*17a10*/  @!P0 BRA `(.L_x_816) ;  /* 0xfffffffc00f08947 */ /* 0x002fea000383ffff */
[----:B------:R-:W-:Y:S05]  /*17a20*/  BRA `(.L_x_965) ;  /* 0xffffffa800707947 */ /* 0x000fea000383ffff */
.L_x_820:
[----:B------:R-:W2:Y:S01]  /*17a30*/  LDL.LU R11, [R1+0x54] ;  /* 0x00005400010b7983 */ /* 0x000ea20000300800 */
[----:B------:R-:W-:Y:S01]  /*17a40*/  IMAD.MOV.U32 R13, RZ, RZ, R0 ;  /* 0x000000ffff0d7224 */ /* 0x000fe200078e0000 */
[----:B------:R-:W-:Y:S01]  /*17a50*/  LOP3.LUT R8, R8, 0x7f, RZ, 0xc0, !PT ;  /* 0x0000007f08087812 */ /* 0x000fe200078ec0ff */
[----:B------:R-:W-:Y:S02]  /*17a60*/  IMAD.MOV.U32 R12, RZ, RZ, RZ ;  /* 0x000000ffff0c7224 */ /* 0x000fe400078e00ff */
[----:B------:R-:W-:Y:S01]  /*17a70*/  IMAD.MOV.U32 R15, RZ, RZ, -0x1 ;  /* 0xffffffffff0f7424 */ /* 0x000fe200078e00ff */
[----:B------:R-:W-:-:S05]  /*17a80*/  SHF.R.U32.HI R5, RZ, 0x3, R8 ;  /* 0x00000003ff057819 */ /* 0x000fca0000011608 */
[----:B------:R-:W-:-:S04]  /*17a90*/  IMAD.IADD R2, R5, 0x1, R17 ;  /* 0x0000000105027824 */ /* 0x000fc800078e0211 */
[C---:B------:R-:W-:Y:S02]  /*17aa0*/  VIADD R5, R2.reuse, 0x10 ;  /* 0x0000001002057836 */ /* 0x040fe40000000000 */
[----:B------:R-:W-:Y:S02]  /*17ab0*/  VIADD R8, R2, 0x60 ;  /* 0x0000006002087836 */ /* 0x000fe40000000000 */
[----:B--2---:R-:W-:Y:S02]  /*17ac0*/  IMAD R3, R11, R7, RZ ;  /* 0x000000070b037224 */ /* 0x004fe400078e02ff */
[----:B------:R-:W-:-:S03]  /*17ad0*/  IMAD.MOV.U32 R11, RZ, RZ, 0x181f ;  /* 0x0000181fff0b7424 */ /* 0x000fc600078e00ff */
[----:B------:R-:W-:-:S13]  /*17ae0*/  ISETP.GE.AND P1, PT, R2, R3, PT ;  /* 0x000000030200720c */ /* 0x000fda0003f26270 */
[----:B-----5:R-:W-:Y:S05]  /*17af0*/  WARPSYNC.COLLECTIVE R15, `(.L_x_966) ;  /* 0x000000000f087348 */ /* 0x020fea0003c00000 */
[----:B------:R0:W1:Y:S02]  /*17b00*/  SHFL.IDX P6, R14, R13, R12, R11 ;  /* 0x0000000c0d0e7389 */ /* 0x00006400000c000b */
[----:B01---5:R-:W-:Y:S01]  /*17b10*/  ENDCOLLECTIVE ;  /* 0x000000000000791b */ /* 0x023fe20003800000 */
.L_x_966:
[----:B------:R-:W-:Y:S02]  /*17b20*/  IMAD.MOV.U32 R13, RZ, RZ, R4 ;  /* 0x000000ffff0d7224 */ /* 0x000fe400078e0004 */
[----:B------:R-:W-:-:S07]  /*17b30*/  IMAD.MOV.U32 R6, RZ, RZ, R14 ;  /* 0x000000ffff067224 */ /* 0x000fce00078e000e */
[----:B------:R-:W-:Y:S05]  /*17b40*/  WARPSYNC.COLLECTIVE R15, `(.L_x_967) ;  /* 0x000000000f087348 */ /* 0x000fea0003c00000 */
[----:B------:R0:W1:Y:S02]  /*17b50*/  SHFL.IDX P6, R14, R13, R12, R11 ;  /* 0x0000000c0d0e7389 */ /* 0x00006400000c000b */
[----:B01----:R-:W-:Y:S01]  /*17b60*/  ENDCOLLECTIVE ;  /* 0x000000000000791b */ /* 0x003fe20003800000 */
.L_x_967:
[----:B------:R-:W-:Y:S02]  /*17b70*/  IMAD.MOV.U32 R13, RZ, RZ, R0 ;  /* 0x000000ffff0d7224 */ /* 0x000fe400078e0000 */
[----:B------:R-:W-:Y:S02]  /*17b80*/  IMAD.MOV.U32 R12, RZ, RZ, 0x1 ;  /* 0x00000001ff0c7424 */ /* 0x000fe400078e00ff */
[----:B------:R-:W-:-:S07]  /*17b90*/  IMAD.MOV.U32 R7, RZ, RZ, R14 ;  /* 0x000000ffff077224 */ /* 0x000fce00078e000e */
[----:B------:R-:W-:Y:S05]  /*17ba0*/  WARPSYNC.COLLECTIVE R15, `(.L_x_968) ;  /* 0x000000000f087348 */ /* 0x000fea0003c00000 */
[----:B------:R0:W1:Y:S02]  /*17bb0*/  SHFL.IDX P6, R14, R13, R12, R11 ;  /* 0x0000000c0d0e7389 */ /* 0x00006400000c000b */
[----:B01----:R-:W-:Y:S01]  /*17bc0*/  ENDCOLLECTIVE ;  /* 0x000000000000791b */ /* 0x003fe20003800000 */
.L_x_968:
        /* <DEDUP_REMOVED lines=15> */
.L_x_969:
[----:B------:R-:W-:Y:S02]  /*17cc0*/  IMAD.MOV.U32 R13, RZ, RZ, R0 ;  /* 0x000000ffff0d7224 */ /* 0x000fe400078e0000 */
[----:B------:R-:W-:Y:S02]  /*17cd0*/  IMAD.MOV.U32 R12, RZ, RZ, 0x2 ;  /* 0x00000002ff0c7424 */ /* 0x000fe400078e00ff */
[----:B------:R-:W-:-:S07]  /*17ce0*/  IMAD.MOV.U32 R5, RZ, RZ, R14 ;  /* 0x000000ffff057224 */ /* 0x000fce00078e000e */
[----:B------:R-:W-:Y:S05]  /*17cf0*/  WARPSYNC.COLLECTIVE R15, `(.L_x_970) ;  /* 0x000000000f087348 */ /* 0x000fea0003c00000 */
[----:B------:R0:W1:Y:S02]  /*17d00*/  SHFL.IDX P6, R14, R13, R12, R11 ;  /* 0x0000000c0d0e7389 */ /* 0x00006400000c000b */
[----:B01----:R-:W-:Y:S01]  /*17d10*/  ENDCOLLECTIVE ;  /* 0x000000000000791b */ /* 0x003fe20003800000 */
.L_x_970:
        /* <DEDUP_REMOVED lines=15> */
.L_x_971:
[----:B------:R-:W-:Y:S02]  /*17e10*/  IMAD.MOV.U32 R13, RZ, RZ, R0 ;  /* 0x000000ffff0d7224 */ /* 0x000fe400078e0000 */
[----:B------:R-:W-:Y:S02]  /*17e20*/  IMAD.MOV.U32 R12, RZ, RZ, 0x3 ;  /* 0x00000003ff0c7424 */ /* 0x000fe400078e00ff */
[----:B------:R-:W-:-:S07]  /*17e30*/  IMAD.MOV.U32 R5, RZ, RZ, R14 ;  /* 0x000000ffff057224 */ /* 0x000fce00078e000e */
[----:B------:R-:W-:Y:S05]  /*17e40*/  WARPSYNC.COLLECTIVE R15, `(.L_x_972) ;  /* 0x000000000f087348 */ /* 0x000fea0003c00000 */
[----:B------:R0:W1:Y:S02]  /*17e50*/  SHFL.IDX P6, R14, R13, R12, R11 ;  /* 0x0000000c0d0e7389 */ /* 0x00006400000c000b */
[----:B01----:R-:W-:Y:S01]  /*17e60*/  ENDCOLLECTIVE ;  /* 0x000000000000791b */ /* 0x003fe20003800000 */
.L_x_972:
        /* <DEDUP_REMOVED lines=15> */
.L_x_973:
[----:B------:R-:W-:Y:S02]  /*17f60*/  IMAD.MOV.U32 R13, RZ, RZ, R0 ;  /* 0x000000ffff0d7224 */ /* 0x000fe400078e0000 */
[----:B------:R-:W-:Y:S02]  /*17f70*/  IMAD.MOV.U32 R12, RZ, RZ, 0x4 ;  /* 0x00000004ff0c7424 */ /* 0x000fe400078e00ff */
[----:B------:R-:W-:-:S07]  /*17f80*/  IMAD.MOV.U32 R5, RZ, RZ, R14 ;  /* 0x000000ffff057224 */ /* 0x000fce00078e000e */
[----:B------:R-:W-:Y:S05]  /*17f90*/  WARPSYNC.COLLECTIVE R15, `(.L_x_974) ;  /* 0x000000000f087348 */ /* 0x000fea0003c00000 */
[----:B------:R0:W1:Y:S02]  /*17fa0*/  SHFL.IDX P6, R14, R13, R12, R11 ;  /* 0x0000000c0d0e7389 */ /* 0x00006400000c000b */
[----:B01----:R-:W-:Y:S01]  /*17fb0*/  ENDCOLLECTIVE ;  /* 0x000000000000791b */ /* 0x003fe20003800000 */
.L_x_974:
        /* <DEDUP_REMOVED lines=15> */
.L_x_975:
[----:B------:R-:W-:Y:S02]  /*180b0*/  IMAD.MOV.U32 R13, RZ, RZ, R0 ;  /* 0x000000ffff0d7224 */ /* 0x000fe400078e0000 */
[----:B------:R-:W-:Y:S02]  /*180c0*/  IMAD.MOV.U32 R12, RZ, RZ, 0x5 ;  /* 0x00000005ff0c7424 */ /* 0x000fe400078e00ff */
[----:B------:R-:W-:-:S07]  /*180d0*/  IMAD.MOV.U32 R5, RZ, RZ, R14 ;  /* 0x000000ffff057224 */ /* 0x000fce00078e000e */
[----:B------:R-:W-:Y:S05]  /*180e0*/  WARPSYNC.COLLECTIVE R15, `(.L_x_976) ;  /* 0x000000000f087348 */ /* 0x000fea0003c00000 */
[----:B------:R0:W1:Y:S02]  /*180f0*/  SHFL.IDX P6, R14, R13, R12, R11 ;  /* 0x0000000c0d0e7389 */ /* 0x00006400000c000b */
[----:B01----:R-:W-:Y:S01]  /*18100*/  ENDCOLLECTIVE ;  /* 0x000000000000791b */ /* 0x003fe20003800000 */
.L_x_976:
        /* <DEDUP_REMOVED lines=15> */
.L_x_977:
[----:B------:R-:W-:Y:S02]  /*18200*/  IMAD.MOV.U32 R13, RZ, RZ, R0 ;  /* 0x000000ffff0d7224 */ /* 0x000fe400078e0000 */
[----:B------:R-:W-:Y:S02]  /*18210*/  IMAD.MOV.U32 R12, RZ, RZ, 0x6 ;  /* 0x00000006ff0c7424 */ /* 0x000fe400078e00ff */
[----:B------:R-:W-:-:S07]  /*18220*/  IMAD.MOV.U32 R5, RZ, RZ, R14 ;  /* 0x000000ffff057224 */ /* 0x000fce00078e000e */
[----:B------:R-:W-:Y:S05]  /*18230*/  WARPSYNC.COLLECTIVE R15, `(.L_x_978) ;  /* 0x000000000f087348 */ /* 0x000fea0003c00000 */
[----:B------:R0:W1:Y:S02]  /*18240*/  SHFL.IDX P6, R14, R13, R12, R11 ;  /* 0x0000000c0d0e7389 */ /* 0x00006400000c000b */
[----:B01----:R-:W-:Y:S01]  /*18250*/  ENDCOLLECTIVE ;  /* 0x000000000000791b */ /* 0x003fe20003800000 */
.L_x_978:
        /* <DEDUP_REMOVED lines=14> */
.L_x_979:
[----:B------:R-:W-:Y:S02]  /*18340*/  IMAD.MOV.U32 R13, RZ, RZ, R0 ;  /* 0x000000ffff0d7224 */ /* 0x000fe400078e0000 */
[----:B------:R-:W-:Y:S02]  /*18350*/  IMAD.MOV.U32 R12, RZ, RZ, 0x7 ;  /* 0x00000007ff0c7424 */ /* 0x000fe400078e00ff */
[----:B------:R-:W-:-:S07]  /*18360*/  IMAD.MOV.U32 R5, RZ, RZ, R14 ;  /* 0x000000ffff057224 */ /* 0x000fce00078e000e */
[----:B------:R-:W-:Y:S05]  /*18370*/  WARPSYNC.COLLECTIVE R15, `(.L_x_980) ;  /* 0x000000000f087348 */ /* 0x000fea0003c00000 */
[----:B------:R0:W1:Y:S02]  /*18380*/  SHFL.IDX P6, R14, R13, R12, R11 ;  /* 0x0000000c0d0e7389 */ /* 0x00006400000c000b */
[----:B01----:R-:W-:Y:S01]  /*18390*/  ENDCOLLECTIVE ;  /* 0x000000000000791b */ /* 0x003fe20003800000 */
.L_x_980:
        /* <DEDUP_REMOVED lines=13> */
.L_x_981:
[----:B------:R-:W-:Y:S01]  /*18470*/  IMAD.MOV.U32 R4, RZ, RZ, R14 ;  /* 0x000000ffff047224 */ /* 0x000fe200078e000e */
[----:B------:R-:W-:Y:S06]  /*18480*/  BRA `(.L_x_982) ;  /* 0xffffffac001c7947 */ /* 0x000fec000383ffff */
.L_x_823:
[----:B0-----:R-:W2:Y:S02]  /*18490*/  LDL R2, [R1+0x4] ;  /* 0x0000040001027983 */ /* 0x001ea40000100800 */
[----:B--2---:R0:W2:Y:S02]  /*184a0*/  SYNCS.PHASECHK.TRANS64.TRYWAIT P0, [R2+URZ+0x22820], R0 ;  /* 0x02282000020075a7 */ /* 0x0040a4000800017f */
[----:B--2---:R-:W-:Y:S05]  /*184b0*/  @!P0 NANOSLEEP.SYNCS 0x989680 ;  /* 0x009896800000895d */ /* 0x004fea0003900000 */
[----:B------:R-:W2:Y:S02]  /*184c0*/  @!P0 SYNCS.PHASECHK.TRANS64 P0, [R2+URZ+0x22820], R0 ;  /* 0x02282000020085a7 */ /* 0x000ea4000800007f */
[----:B--2---:R-:W-:Y:S05]  /*184d0*/  @!P0 BRA `(.L_x_823) ;  /* 0xfffffffc00ec8947 */ /* 0x004fea000383ffff */
[----:B------:R-:W-:Y:S05]  /*184e0*/  BRA `(.L_x_983) ;  /* 0xffffffac00887947 */ /* 0x000fea000383ffff */
.L_x_827:
[----:B0-----:R0:W2:Y:S02]  /*184f0*/  SYNCS.PHASECHK.TRANS64.TRYWAIT P0, [R2+URZ+0x22860], R0 ;  /* 0x02286000020075a7 */ /* 0x0010a4000800017f */
[----:B--2---:R-:W-:Y:S05]  /*18500*/  @!P0 NANOSLEEP.SYNCS 0x989680 ;  /* 0x009896800000895d */ /* 0x004fea0003900000 */
[----:B------:R-:W2:Y:S02]  /*18510*/  @!P0 SYNCS.PHASECHK.TRANS64 P0, [R2+URZ+0x22860], R0 ;  /* 0x02286000020085a7 */ /* 0x000ea4000800007f */
[----:B--2---:R-:W-:Y:S05]  /*18520*/  @!P0 BRA `(.L_x_827) ;  /* 0xfffffffc00f08947 */ /* 0x004fea000383ffff */
[----:B------:R-:W-:Y:S05]  /*18530*/  BRA `(.L_x_984) ;  /* 0xffffffac00b87947 */ /* 0x000fea000383ffff */
.L_x_842:
[----:B-1----:R1:W2:Y:S02]  /*18540*/  SYNCS.PHASECHK.TRANS64.TRYWAIT P0, [R2+URZ+0x22840], R5 ;  /* 0x02284005020075a7 */ /* 0x0022a4000800017f */
[----:B--2---:R-:W-:Y:S05]  /*18550*/  @!P0 NANOSLEEP.SYNCS 0x989680 ;  /* 0x009896800000895d */ /* 0x004fea0003900000 */
[----:B------:R-:W2:Y:S02]  /*18560*/  @!P0 SYNCS.PHASECHK.TRANS64 P0, [R2+URZ+0x22840], R5 ;  /* 0x02284005020085a7 */ /* 0x000ea4000800007f */
[----:B--2---:R-:W-:Y:S05]  /*18570*/  @!P0 BRA `(.L_x_842) ;  /* 0xfffffffc00f08947 */ /* 0x004fea000383ffff */
[----:B------:R-:W-:Y:S05]  /*18580*/  BRA `(.L_x_985) ;  /* 0xffffffb400e87947 */ /* 0x000fea000383ffff */
.L_x_847:
[----:B0-----:R0:W2:Y:S02]  /*18590*/  SYNCS.PHASECHK.TRANS64.TRYWAIT P0, [R2+URZ+0x22860], R5 ;  /* 0x02286005020075a7 */ /* 0x0010a4000800017f */
[----:B--2---:R-:W-:Y:S05]  /*185a0*/  @!P0 NANOSLEEP.SYNCS 0x989680 ;  /* 0x009896800000895d */ /* 0x004fea0003900000 */
[----:B------:R-:W2:Y:S02]  /*185b0*/  @!P0 SYNCS.PHASECHK.TRANS64 P0, [R2+URZ+0x22860], R5 ;  /* 0x02286005020085a7 */ /* 0x000ea4000800007f */
[----:B--2---:R-:W-:Y:S05]  /*185c0*/  @!P0 BRA `(.L_x_847) ;  /* 0xfffffffc00f08947 */ /* 0x004fea000383ffff */
[----:B------:R-:W-:Y:S05]  /*185d0*/  BRA `(.L_x_986) ;  /* 0xffffffb800707947 */ /* 0x000fea000383ffff */
.L_x_858:
[----:B0-----:R0:W1:Y:S02]  /*185e0*/  SYNCS.PHASECHK.TRANS64.TRYWAIT P0, [R3+URZ+0x22840], R2 ;  /* 0x02284002030075a7 */ /* 0x001064000800017f */
[----:B-1----:R-:W-:Y:S05]  /*185f0*/  @!P0 NANOSLEEP.SYNCS 0x989680 ;  /* 0x009896800000895d */ /* 0x002fea0003900000 */
[----:B------:R-:W1:Y:S02]  /*18600*/  @!P0 SYNCS.PHASECHK.TRANS64 P0, [R3+URZ+0x22840], R2 ;  /* 0x02284002030085a7 */ /* 0x000e64000800007f */
[----:B-1----:R-:W-:Y:S05]  /*18610*/  @!P0 BRA `(.L_x_858) ;  /* 0xfffffffc00f08947 */ /* 0x002fea000383ffff */
[----:B------:R-:W-:Y:S05]  /*18620*/  BRA `(.L_x_987) ;  /* 0xffffffc000807947 */ /* 0x000fea000383ffff */
.L_x_863:
[----:B-1----:R1:W2:Y:S02]  /*18630*/  SYNCS.PHASECHK.TRANS64.TRYWAIT P0, [R3+URZ+0x22860], R2 ;  /* 0x02286002030075a7 */ /* 0x0022a4000800017f */
[----:B--2---:R-:W-:Y:S05]  /*18640*/  @!P0 NANOSLEEP.SYNCS 0x989680 ;  /* 0x009896800000895d */ /* 0x004fea0003900000 */
[----:B------:R-:W2:Y:S02]  /*18650*/  @!P0 SYNCS.PHASECHK.TRANS64 P0, [R3+URZ+0x22860], R2 ;  /* 0x02286002030085a7 */ /* 0x000ea4000800007f */
[----:B--2---:R-:W-:Y:S05]  /*18660*/  @!P0 BRA `(.L_x_863) ;  /* 0xfffffffc00f08947 */ /* 0x004fea000383ffff */
[----:B------:R-:W-:Y:S05]  /*18670*/  BRA `(.L_x_988) ;  /* 0xffffffc400047947 */ /* 0x000fea000383ffff */
.L_x_874:
[----:B0-----:R0:W1:Y:S02]  /*18680*/  SYNCS.PHASECHK.TRANS64.TRYWAIT P0, [R3+URZ+0x22840], R2 ;  /* 0x02284002030075a7 */ /* 0x001064000800017f */
[----:B-1----:R-:W-:Y:S05]  /*18690*/  @!P0 NANOSLEEP.SYNCS 0x989680 ;  /* 0x009896800000895d */ /* 0x002fea0003900000 */
[----:B------:R-:W1:Y:S02]  /*186a0*/  @!P0 SYNCS.PHASECHK.TRANS64 P0, [R3+URZ+0x22840], R2 ;  /* 0x02284002030085a7 */ /* 0x000e64000800007f */
[----:B-1----:R-:W-:Y:S05]  /*186b0*/  @!P0 BRA `(.L_x_874) ;  /* 0xfffffffc00f08947 */ /* 0x002fea000383ffff */
[----:B------:R-:W-:Y:S05]  /*186c0*/  BRA `(.L_x_989) ;  /* 0xffffffc800f07947 */ /* 0x000fea000383ffff */
.L_x_879:
[----:B-1----:R1:W2:Y:S02]  /*186d0*/  SYNCS.PHASECHK.TRANS64.TRYWAIT P0, [R3+URZ+0x22860], R2 ;  /* 0x02286002030075a7 */ /* 0x0022a4000800017f */
[----:B--2---:R-:W-:Y:S05]  /*186e0*/  @!P0 NANOSLEEP.SYNCS 0x989680 ;  /* 0x009896800000895d */ /* 0x004fea0003900000 */
[----:B------:R-:W2:Y:S02]  /*186f0*/  @!P0 SYNCS.PHASECHK.TRANS64 P0, [R3+URZ+0x22860], R2 ;  /* 0x02286002030085a7 */ /* 0x000ea4000800007f */
[----:B--2---:R-:W-:Y:S05]  /*18700*/  @!P0 BRA `(.L_x_879) ;  /* 0xfffffffc00f08947 */ /* 0x004fea000383ffff */
[----:B------:R-:W-:Y:S05]  /*18710*/  BRA `(.L_x_990) ;  /* 0xffffffcc00787947 */ /* 0x000fea000383ffff */
.L_x_891:
[----:B------:R-:W-:Y:S01]  /*18720*/  BSSY B0, `(.L_x_991) ;  /* 0x0000008000007945 */ /* 0x000fe20003800000 */
[----:B------:R-:W-:Y:S02]  /*18730*/  IMAD.MOV.U32 R13, RZ, RZ, R16 ;  /* 0x000000ffff0d7224 */ /* 0x000fe400078e0010 */
[----:B------:R-:W-:Y:S02]  /*18740*/  IMAD.MOV.U32 R12, RZ, RZ, RZ ;  /* 0x000000ffff0c7224 */ /* 0x000fe400078e00ff */
[----:B------:R-:W-:Y:S02]  /*18750*/  IMAD.MOV.U32 R11, RZ, RZ, 0x1f ;  /* 0x0000001fff0b7424 */ /* 0x000fe400078e00ff */
[----:B------:R-:W-:-:S07]  /*18760*/  IMAD.MOV.U32 R15, RZ, RZ, -0x1 ;  /* 0xffffffffff0f7424 */ /* 0x000fce00078e00ff */
[----:B--2--5:R-:W-:Y:S05]  /*18770*/  WARPSYNC.COLLECTIVE R15, `(.L_x_992) ;  /* 0x000000000f087348 */ /* 0x024fea0003c00000 */
[----:B------:R0:W1:Y:S02]  /*18780*/  SHFL.IDX P6, R14, R13, R12, R11 ;  /* 0x0000000c0d0e7389 */ /* 0x00006400000c000b */
[----:B012--5:R-:W-:Y:S01]  /*18790*/  ENDCOLLECTIVE ;  /* 0x000000000000791b */ /* 0x027fe20003800000 */
.L_x_992:
[----:B------:R-:W-:Y:S05]  /*187a0*/  BSYNC B0 ;  /* 0x0000000000007941 */ /* 0x000fea0003800000 */
.L_x_991:
        /* <DEDUP_REMOVED lines=9> */
.L_x_993:
        /* <DEDUP_REMOVED lines=18> */
.L_x_994:
[----:B------:R-:W-:Y:S02]  /*18960*/  IMAD.MOV.U32 R12, RZ, RZ, 0x2 ;  /* 0x00000002ff0c7424 */ /* 0x000fe400078e00ff */
[----:B------:R-:W-:-:S05]  /*18970*/  IMAD.MOV.U32 R3, RZ, RZ, R14 ;  /* 0x000000ffff037224 */ /* 0x000fca00078e000e */
[----:B------:R-:W-:-:S05]  /*18980*/  SEL R5, R3, RZ, P1 ;  /* 0x000000ff03057207 */ /* 0x000fca0000800000 */
[----:B------:R-:W-:-:S04]  /*18990*/  IMAD.IADD R3, R2, 0x1, R5 ;  /* 0x0000000102037824 */ /* 0x000fc800078e0205 */
[----:B------:R-:W-:-:S07]  /*189a0*/  IMAD.MOV.U32 R13, RZ, RZ, R3 ;  /* 0x000000ffff0d7224 */ /* 0x000fce00078e0003 */
[----:B------:R-:W-:Y:S05]  /*189b0*/  WARPSYNC.COLLECTIVE R15, `(.L_x_995) ;  /* 0x000000000f087348 */ /* 0x000fea0003c00000 */
[----:B------:R0:W1:Y:S02]  /*189c0*/  SHFL.UP P6, R14, R13, R12, R11 ;  /* 0x0400000c0d0e7389 */ /* 0x00006400000c000b */
[----:B01----:R-:W-:Y:S01]  /*189d0*/  ENDCOLLECTIVE ;  /* 0x000000000000791b */ /* 0x003fe20003800000 */
.L_x_995:
        /* <DEDUP_REMOVED lines=8> */
.L_x_996:
        /* <DEDUP_REMOVED lines=8> */
.L_x_997:
        /* <DEDUP_REMOVED lines=8> */
.L_x_998:
[----:B------:R-:W-:Y:S02]  /*18b60*/  IMAD.MOV.U32 R12, RZ, RZ, 0x1f ;  /* 0x0000001fff0c7424 */ /* 0x000fe400078e00ff */
[----:B------:R-:W-:Y:S02]  /*18b70*/  IMAD.MOV.U32 R11, RZ, RZ, 0x1f ;  /* 0x0000001fff0b7424 */ /* 0x000fe400078e00ff */
[----:B------:R-:W-:-:S05]  /*18b80*/  IMAD.MOV.U32 R5, RZ, RZ, R14 ;  /* 0x000000ffff057224 */ /* 0x000fca00078e000e */
[----:B------:R-:W-:-:S05]  /*18b90*/  SEL R5, R5, RZ, P5 ;  /* 0x000000ff05057207 */ /* 0x000fca0002800000 */
[----:B------:R-:W-:-:S04]  /*18ba0*/  IMAD.IADD R3, R3, 0x1, R5 ;  /* 0x0000000103037824 */ /* 0x000fc800078e0205 */
[----:B------:R-:W-:-:S07]  /*18bb0*/  IMAD.MOV.U32 R13, RZ, RZ, R3 ;  /* 0x000000ffff0d7224 */ /* 0x000fce00078e0003 */
[----:B------:R-:W-:Y:S05]  /*18bc0*/  WARPSYNC.COLLECTIVE R15, `(.L_x_999) ;  /* 0x000000000f087348 */ /* 0x000fea0003c00000 */
[----:B------:R0:W1:Y:S02]  /*18bd0*/  SHFL.IDX P6, R14, R13, R12, R11 ;  /* 0x0000000c0d0e7389 */ /* 0x00006400000c000b */
[----:B01----:R-:W-:Y:S01]  /*18be0*/  ENDCOLLECTIVE ;  /* 0x000000000000791b */ /* 0x003fe20003800000 */
.L_x_999:
[----:B------:R-:W-:Y:S01]  /*18bf0*/  IMAD.MOV.U32 R6, RZ, RZ, R14 ;  /* 0x000000ffff067224 */ /* 0x000fe200078e000e */
[----:B------:R-:W-:Y:S06]  /*18c00*/  BRA `(.L_x_1000) ;  /* 0xffffffd000d07947 */ /* 0x000fec000383ffff */
.L_x_896:
[----:B------:R-:W-:Y:S01]  /*18c10*/  BSSY B0, `(.L_x_1001) ;  /* 0x0000008000007945 */ /* 0x000fe20003800000 */
[----:B-----5:R-:W-:Y:S02]  /*18c20*/  IMAD.MOV.U32 R13, RZ, RZ, R2 ;  /* 0x000000ffff0d7224 */ /* 0x020fe400078e0002 */
[----:B------:R-:W-:Y:S02]  /*18c30*/  IMAD.MOV.U32 R12, RZ, RZ, 0x1 ;  /* 0x00000001ff0c7424 */ /* 0x000fe400078e00ff */
[----:B------:R-:W-:Y:S02]  /*18c40*/  IMAD.MOV.U32 R11, RZ, RZ, RZ ;  /* 0x000000ffff0b7224 */ /* 0x000fe400078e00ff */
[----:B------:R-:W-:-:S07]  /*18c50*/  IMAD.MOV.U32 R15, RZ, RZ, -0x1 ;  /* 0xffffffffff0f7424 */ /* 0x000fce00078e00ff */
[----:B0-----:R-:W-:Y:S05]  /*18c60*/  WARPSYNC.COLLECTIVE R15, `(.L_x_1002) ;  /* 0x000000000f087348 */ /* 0x001fea0003c00000 */
[----:B------:R1:W2:Y:S02]  /*18c70*/  SHFL.UP P6, R14, R13, R12, R11 ;  /* 0x0400000c0d0e7389 */ /* 0x0002a400000c000b */
[----:B012---:R-:W-:Y:S01]  /*18c80*/  ENDCOLLECTIVE ;  /* 0x000000000000791b */ /* 0x007fe20003800000 */
.L_x_1002:
[----:B------:R-:W-:Y:S05]  /*18c90*/  BSYNC B0 ;  /* 0x0000000000007941 */ /* 0x000fea0003800000 */
.L_x_1001:
        /* <DEDUP_REMOVED lines=9> */
.L_x_1003:
        /* <DEDUP_REMOVED lines=8> */
.L_x_1004:
        /* <DEDUP_REMOVED lines=8> */
.L_x_1005:
        /* <DEDUP_REMOVED lines=8> */
.L_x_1006:
        /* <DEDUP_REMOVED lines=9> */
.L_x_1007:
[----:B------:R-:W-:Y:S01]  /*18f40*/  IMAD.MOV.U32 R6, RZ, RZ, R14 ;  /* 0x000000ffff067224 */ /* 0x000fe200078e000e */
[----:B------:R-:W-:Y:S06]  /*18f50*/  BRA `(.L_x_1008) ;  /* 0xffffffd000987947 */ /* 0x000fec000383ffff */
.L_x_898:
[----:B------:R-:W-:Y:S01]  /*18f60*/  BSSY B0, `(.L_x_1009) ;  /* 0x0000006000007945 */ /* 0x000fe20003800000 */
[----:B------:R-:W-:Y:S01]  /*18f70*/  PLOP3.LUT P6, PT, P6, PT, PT, 0x8, 0x0 ;  /* 0x000000000000781c */ /* 0x000fe200037ce170 */
[----:B------:R-:W-:-:S12]  /*18f80*/  IMAD.MOV.U32 R15, RZ, RZ, -0x1 ;  /* 0xffffffffff0f7424 */ /* 0x000fd800078e00ff */
[----:B0----5:R-:W-:Y:S05]  /*18f90*/  WARPSYNC.COLLECTIVE R15, `(.L_x_1010) ;  /* 0x000000000f087348 */ /* 0x021fea0003c00000 */
[----:B------:R-:W-:Y:S01]  /*18fa0*/  VOTE.ANY R14, PT, P6 ;  /* 0x00000000000e7806 */ /* 0x000fe200030e0100 */
[----:B0----5:R-:W-:Y:S06]  /*18fb0*/  ENDCOLLECTIVE ;  /* 0x000000000000791b */ /* 0x021fec0003800000 */
.L_x_1010:
[----:B------:R-:W-:Y:S05]  /*18fc0*/  BSYNC B0 ;  /* 0x0000000000007941 */ /* 0x000fea0003800000 */
.L_x_1009:
        /* <DEDUP_REMOVED lines=9> */
.L_x_1011:
[----:B------:R-:W-:Y:S01]  /*19060*/  IMAD.MOV.U32 R17, RZ, RZ, R14 ;  /* 0x000000ffff117224 */ /* 0x000fe200078e000e */
[----:B------:R-:W-:Y:S06]  /*19070*/  BRA `(.L_x_1012) ;  /* 0xffffffd000887947 */ /* 0x000fec000383ffff */
.L_x_900:
[----:B------:R-:W-:Y:S01]  /*19080*/  BSSY B0, `(.L_x_1013) ;  /* 0x0000007000007945 */ /* 0x000fe20003800000 */
[----:B------:R-:W-:Y:S02]  /*19090*/  IMAD.MOV.U32 R13, RZ, RZ, R3 ;  /* 0x000000ffff0d7224 */ /* 0x000fe400078e0003 */
[----:B------:R-:W-:Y:S02]  /*190a0*/  IMAD.MOV.U32 R11, RZ, RZ, 0x1f ;  /* 0x0000001fff0b7424 */ /* 0x000fe400078e00ff */
[----:B------:R-:W-:-:S07]  /*190b0*/  IMAD.MOV.U32 R15, RZ, RZ, -0x1 ;  /* 0xffffffffff0f7424 */ /* 0x000fce00078e00ff */
[----:B0-2--5:R-:W-:Y:S05]  /*190c0*/  WARPSYNC.COLLECTIVE R15, `(.L_x_1014) ;  /* 0x000000000f087348 */ /* 0x025fea0003c00000 */
[----:B------:R1:W3:Y:S02]  /*190d0*/  SHFL.IDX P6, R14, R13, R12, R11 ;  /* 0x0000000c0d0e7389 */ /* 0x0002e400000c000b */
[----:B0123-5:R-:W-:Y:S01]  /*190e0*/  ENDCOLLECTIVE ;  /* 0x000000000000791b */ /* 0x02ffe20003800000 */
.L_x_1014:
[----:B------:R-:W-:Y:S05]  /*190f0*/  BSYNC B0 ;  /* 0x0000000000007941 */ /* 0x000fea0003800000 */
.L_x_1013:
[----:B------:R-:W-:Y:S01]  /*19100*/  IMAD.MOV.U32 R2, RZ, RZ, R14 ;  /* 0x000000ffff027224 */ /* 0x000fe200078e000e */
[----:B------:R-:W-:Y:S06]  /*19110*/  BRA `(.L_x_899) ;  /* 0xffffffd0007c7947 */ /* 0x000fec000383ffff */
.L_x_904:
[----:B0-----:R0:W2:Y:S02]  /*19120*/  SYNCS.PHASECHK.TRANS64.TRYWAIT P0, [R0+URZ+0x22820], R3 ;  /* 0x02282003000075a7 */ /* 0x0010a4000800017f */
[----:B--2---:R-:W-:Y:S05]  /*19130*/  @!P0 NANOSLEEP.SYNCS 0x989680 ;  /* 0x009896800000895d */ /* 0x004fea0003900000 */
[----:B------:R-:W2:Y:S02]  /*19140*/  @!P0 SYNCS.PHASECHK.TRANS64 P0, [R0+URZ+0x22820], R3 ;  /* 0x02282003000085a7 */ /* 0x000ea4000800007f */
[----:B--2---:R-:W-:Y:S05]  /*19150*/  @!P0 BRA `(.L_x_904) ;  /* 0xfffffffc00f08947 */ /* 0x004fea000383ffff */
[----:B------:R-:W-:Y:S05]  /*19160*/  BRA `(.L_x_1015) ;  /* 0xffffffd400707947 */ /* 0x000fea000383ffff */
.L_x_905:
        /* <DEDUP_REMOVED lines=8> */
[----:B01---5:R-:W-:Y:S05]  /*191f0*/  WARPSYNC.COLLECTIVE R15, `(.L_x_1017) ;  /* 0x000000000f087348 */ /* 0x023fea0003c00000 */
[----:B------:R2:W3:Y:S02]  /*19200*/  SHFL.IDX P6, R14, R13, R12, R11 ;  /* 0x0000000c0d0e7389 */ /* 0x0004e400000c000b */
[----:B0123-5:R-:W-:Y:S01]  /*19210*/  ENDCOLLECTIVE ;  /* 0x000000000000791b */ /* 0x02ffe20003800000 */
.L_x_1017:
[----:B------:R-:W-:Y:S05]  /*19220*/  BSYNC B0 ;  /* 0x0000000000007941 */ /* 0x000fea0003800000 */
.L_x_1016:
[----:B------:R-:W-:Y:S05]  /*19230*/  BRA `(.L_x_1018) ;  /* 0xffffffd400587947 */ /* 0x000fea000383ffff */
.L_x_906:
[----:B------:R-:W-:Y:S01]  /*19240*/  BSSY B0, `(.L_x_1019) ;  /* 0x0000006000007945 */ /* 0x000fe20003800000 */
[----:B------:R-:W-:-:S07]  /*19250*/  IMAD.MOV.U32 R15, RZ, RZ, -0x1 ;  /* 0xffffffffff0f7424 */ /* 0x000fce00078e00ff */
[----:B012--5:R-:W-:Y:S05]  /*19260*/  WARPSYNC.COLLECTIVE R15, `(.L_x_1020) ;  /* 0x000000000f0c7348 */ /* 0x027fea0003c00000 */
[----:B------:R-:W-:Y:S02]  /*19270*/  ELECT P6, UR62, PT ;  /* 0x00000000003e782f */ /* 0x000fe400038c0000 */
[----:B------:R-:W-:Y:S01]  /*19280*/  MOV R14, UR62 ;  /* 0x0000003e000e7c02 */ /* 0x000fe20008000f00 */
[----:B012--5:R-:W-:Y:S10]  /*19290*/  ENDCOLLECTIVE ;  /* 0x000000000000791b */ /* 0x027ff40003800000 */
.L_x_1020:
[----:B------:R-:W-:Y:S05]  /*192a0*/  BSYNC B0 ;  /* 0x0000000000007941 */ /* 0x000fea0003800000 */
.L_x_1019:
[----:B------:R-:W-:Y:S05]  /*192b0*/  BRA `(.L_x_1021) ;  /* 0xffffffd4004c7947 */ /* 0x000fea000383ffff */
.L_x_908:
[----:B0-----:R0:W1:Y:S02]  /*192c0*/  SYNCS.PHASECHK.TRANS64.TRYWAIT P0, [R6+URZ], R5 ;  /* 0x00000005060075a7 */ /* 0x001064000800017f */
[----:B-1----:R-:W-:Y:S05]  /*192d0*/  @!P0 NANOSLEEP.SYNCS 0x989680 ;  /* 0x009896800000895d */ /* 0x002fea0003900000 */
[----:B------:R-:W1:Y:S02]  /*192e0*/  @!P0 SYNCS.PHASECHK.TRANS64 P0, [R6+URZ], R5 ;  /* 0x00000005060085a7 */ /* 0x000e64000800007f */
[----:B-1----:R-:W-:Y:S05]  /*192f0*/  @!P0 BRA `(.L_x_908) ;  /* 0xfffffffc00f08947 */ /* 0x002fea000383ffff */
[----:B------:R-:W-:Y:S05]  /*19300*/  BRA `(.L_x_1022) ;  /* 0xffffffd400887947 */ /* 0x000fea000383ffff */
.L_x_909:
[----:B-1----:R1:W2:Y:S02]  /*19310*/  SYNCS.PHASECHK.TRANS64.TRYWAIT P0, [R7+URZ], R2 ;  /* 0x00000002070075a7 */ /* 0x0022a4000800017f */
[----:B--2---:R-:W-:Y:S05]  /*19320*/  @!P0 NANOSLEEP.SYNCS 0x989680 ;  /* 0x009896800000895d */ /* 0x004fea0003900000 */
[----:B------:R-:W2:Y:S02]  /*19330*/  @!P0 SYNCS.PHASECHK.TRANS64 P0, [R7+URZ], R2 ;  /* 0x00000002070085a7 */ /* 0x000ea4000800007f */
[----:B--2---:R-:W-:Y:S05]  /*19340*/  @!P0 BRA `(.L_x_909) ;  /* 0xfffffffc00f08947 */ /* 0x004fea000383ffff */
[----:B------:R-:W-:Y:S05]  /*19350*/  BRA `(.L_x_1023) ;  /* 0xffffffd4007c7947 */ /* 0x000fea000383ffff */
.L_x_911:
[----:B--2---:R2:W3:Y:S02]  /*19360*/  SYNCS.PHASECHK.TRANS64.TRYWAIT P0, [R4+URZ], R5 ;  /* 0x00000005040075a7 */ /* 0x0044e4000800017f */
[----:B---3--:R-:W-:Y:S05]  /*19370*/  @!P0 NANOSLEEP.SYNCS 0x989680 ;  /* 0x009896800000895d */ /* 0x008fea0003900000 */
[----:B------:R-:W3:Y:S02]  /*19380*/  @!P0 SYNCS.PHASECHK.TRANS64 P0, [R4+URZ], R5 ;  /* 0x00000005040085a7 */ /* 0x000ee4000800007f */
[----:B---3--:R-:W-:Y:S05]  /*19390*/  @!P0 BRA `(.L_x_911) ;  /* 0xfffffffc00f08947 */ /* 0x008fea000383ffff */
[----:B------:R-:W-:Y:S05]  /*193a0*/  BRA `(.L_x_1024) ;  /* 0xffffffd400847947 */ /* 0x000fea000383ffff */
.L_x_1025:
        /* <DEDUP_REMOVED lines=13> */
.L_x_6037:


//--------------------- .text._ZN7cutlass13device_kernelIN5flash11enable_sm90INS1_16FlashAttnFwdSm90INS1_25CollectiveMainloopFwdSm90ILi2EN4cute5tupleIJNS5_1CILi1EEES8_S8_EEENS6_IJNS7_ILi128EEENS7_ILi96EEENS7_ILi64EEEEEELi256ENS_10bfloat16_tEfNS_4arch4Sm90ELb0ELb0ELb0ELb1ELb0ELb0ELb1ELb1ELb0ELb1ELb0ELb0EEENS1_21CollectiveEpilogueFwdINS6_IJSA_NS7_ILi256EEESB_EEES9_SE_SG_Li256ELb1ELb1ELb0ELb0EEENS1_36VarlenDynamicPersistentTileSchedulerILi128ELi96ELi256ELi128ELb0ELb1ELb1ELb0ELb1ELb1EEEEEEEEEvNT_6ParamsE --------------------------
	.section	.text._ZN7cutlass13device_kernelIN5flash11enable_sm90INS1_16FlashAttnFwdSm90INS1_25CollectiveMainloopFwdSm90ILi2EN4cute5tupleIJNS5_1CILi1EEES8_S8_EEENS6_IJNS7_ILi128EEENS7_ILi96EEENS7_ILi64EEEEEELi256ENS_10bfloat16_tEfNS_4arch4Sm90ELb0ELb0ELb0ELb1ELb0ELb0ELb1ELb1ELb0ELb1ELb0ELb0EEENS1_21CollectiveEpilogueFwdINS6_IJSA_NS7_ILi256EEESB_EEES9_SE_SG_Li256ELb1ELb1ELb0ELb0EEENS1_36VarlenDynamicPersistentTileSchedulerILi128ELi96ELi256ELi128ELb0ELb1ELb1ELb0ELb1ELb1EEEEEEEEEvNT_6ParamsE,"ax",@progbits
	.align	128
.text._ZN7cutlass13device_kernelIN5flash11enable_sm90INS1_16FlashAttnFwdSm90INS1_25CollectiveMainloopFwdSm90ILi2EN4cute5tupleIJNS5_1CILi1EEES8_S8_EEENS6_IJNS7_ILi128EEENS7_ILi96EEENS7_ILi64EEEEEELi256ENS_10bfloat16_tEfNS_4arch4Sm90ELb0ELb0ELb0ELb1ELb0ELb0ELb1ELb1ELb0ELb1ELb0ELb0EEENS1_21CollectiveEpilogueFwdINS6_IJSA_NS7_ILi256EEESB_EEES9_SE_SG_Li256ELb1ELb1ELb0ELb0EEENS1_36VarlenDynamicPersistentTileSchedulerILi128ELi96ELi256ELi128ELb0ELb1ELb1ELb0ELb1ELb1EEEEEEEEEvNT_6ParamsE:
        .type           _ZN7cutlass13device_kernelIN5flash11enable_sm90INS1_16FlashAttnFwdSm90INS1_25CollectiveMainloopFwdSm90ILi2EN4cute5tupleIJNS5_1CILi1EEES8_S8_EEENS6_IJNS7_ILi128EEENS7_ILi96EEENS7_ILi64EEEEEELi256ENS_10bfloat16_tEfNS_4arch4Sm90ELb0ELb0ELb0ELb1ELb0ELb0ELb1ELb1ELb0ELb1ELb0ELb0EEENS1_21CollectiveEpilogueFwdINS6_IJSA_NS7_ILi256EEESB_EEES9_SE_SG_Li256ELb1ELb1ELb0ELb0EEENS1_36VarlenDynamicPersistentTileSchedulerILi128ELi96ELi256ELi128ELb0ELb1ELb1ELb0ELb1ELb1EEEEEEEEEvNT_6ParamsE,@function
        .size           _ZN7cutlass13device_kernelIN5flash11enable_sm90INS1_16FlashAttnFwdSm90INS1_25CollectiveMainloopFwdSm90ILi2EN4cute5tupleIJNS5_1CILi1EEES8_S8_EEENS6_IJNS7_ILi128EEENS7_ILi96EEENS7_ILi64EEEEEELi256ENS_10bfloat16_tEfNS_4arch4Sm90ELb0ELb0ELb0ELb1ELb0ELb0ELb1ELb1ELb0ELb1ELb0ELb0EEENS1_21CollectiveEpilogueFwdINS6_IJSA_NS7_ILi256EEESB_EEES9_SE_SG_Li256ELb1ELb1ELb0ELb0EEENS1_36VarlenDynamicPersistentTileSchedulerILi128ELi96ELi256ELi128ELb0ELb1ELb1ELb0ELb1ELb1EEEEEEEEEvNT_6ParamsE,(.L_x_6038 - _ZN7cutlass13device_kernelIN5flash11enable_sm90INS1_16FlashAttnFwdSm90INS1_25CollectiveMainloopFwdSm90ILi2EN4cute5tupleIJNS5_1CILi1EEES8_S8_EEENS6_IJNS7_ILi128EEENS7_ILi96EEENS7_ILi64EEEEEELi256ENS_10bfloat16_tEfNS_4arch4Sm90ELb0ELb0ELb0ELb1ELb0ELb0ELb1ELb1ELb0ELb1ELb0ELb0EEENS1_21CollectiveEpilogueFwdINS6_IJSA_NS7_ILi256EEESB_EEES9_SE_SG_Li256ELb1ELb1ELb0ELb0EEENS1_36VarlenDynamicPersistentTileSchedulerILi128ELi96ELi256ELi128ELb0ELb1ELb1ELb0ELb1ELb1EEEEEEEEEvNT_6ParamsE)
        .other          _ZN7cutlass13device_kernelIN5flash11enable_sm90INS1_16FlashAttnFwdSm90INS1_25CollectiveMainloopFwdSm90ILi2EN4cute5tupleIJNS5_1CILi1EEES8_S8_EEENS6_IJNS7_ILi128EEENS7_ILi96EEENS7_ILi64EEEEEELi256ENS_10bfloat16_tEfNS_4arch4Sm90ELb0ELb0ELb0ELb1ELb0ELb0ELb1ELb1ELb0ELb1ELb0ELb0EEENS1_21CollectiveEpilogueFwdINS6_IJSA_NS7_ILi256EEESB_EEES9_SE_SG_Li256ELb1ELb1ELb0ELb0EEENS1_36VarlenDynamicPersistentTileSchedulerILi128ELi96ELi256ELi128ELb0ELb1ELb1ELb0ELb1ELb1EEEEEEEEEvNT_6ParamsE,@"STO_CUDA_ENTRY STV_DEFAULT"
_ZN7cutlass13device_kernelIN5flash11enable_sm90INS1_16FlashAttnFwdSm90INS1_25CollectiveMainloopFwdSm90ILi2EN4cute5tupleIJNS5_1CILi1EEES8_S8_EEENS6_IJNS7_ILi128EEENS7_ILi96EEENS7_ILi64EEEEEELi256ENS_10bfloat16_tEfNS_4arch4Sm90ELb0ELb0ELb0ELb1ELb0ELb0ELb1ELb1ELb0ELb1ELb0ELb0EEENS1_21CollectiveEpilogueFwdINS6_IJSA_NS7_ILi256EEESB_EEES9_SE_SG_Li256ELb1ELb1ELb0ELb0EEENS1_36VarlenDynamicPersistentTileSchedulerILi128ELi96ELi256ELi128ELb0ELb1ELb1ELb0ELb1ELb1EEEEEEEEEvNT_6ParamsE:
        /* <DEDUP_REMOVED lines=18> */
.L_x_1027:
[----:B------:R-:W-:Y:S05]  /*0120*/  BSYNC B0 ;  /* 0x0000000000007941 */ /* 0x000fea0003800000 */
.L_x_1026:
        /* <DEDUP_REMOVED lines=43> */
.L_x_1028:
        /* <DEDUP_REMOVED lines=22> */
.L_x_1029:
        /* <DEDUP_REMOVED lines=18> */
.L_x_1030:
        /* <DEDUP_REMOVED lines=22> */
.L_x_1031:
        /* <DEDUP_REMOVED lines=22> */
.L_x_1032:
[----:B0-----:R-:W-:Y:S01]  /*0920*/  UMOV UR4, 0x1 ;  /* 0x0000000100047882 */ /* 0x001fe20000000000 */
[----:B------:R-:W-:Y:S01]  /*0930*/  PLOP3.LUT P0, PT, PT, PT, UP0, 0x80, 0x0 ;  /* 0x000000000000781c */ /* 0x000fe20003f0f008 */
[----:B------:R-:W-:Y:S01]  /*0940*/  USEL UR4, UR4, 0x2, !UP0 ;  /* 0x0000000204047887 */ /* 0x000fe2000c000000 */
[----:B------:R-:W-:Y:S01]  /*0950*/  NOP ;  /* 0x0000000000007918 */ /* 0x000fe20000000000 */
[----:B------:R-:W-:-:S04]  /*0960*/  ULDC.64 UR38, c[0x0][0x208] ;  /* 0x0000820000267ab9 */ /* 0x000fc80000000a00 */
[----:B------:R-:W-:-:S05]  /*0970*/  IMAD.U32 R2, RZ, RZ, UR4 ;  /* 0x00000004ff027e24 */ /* 0x000fca000f8e00ff */
[----:B------:R0:W-:Y:S01]  /*0980*/  STL [R1+0x74], R2 ;  /* 0x0000740201007387 */ /* 0x0001e20000100800 */
[----:B-123--:R-:W-:Y:S06]  /*0990*/  BAR.SYNC.DEFER_BLOCKING 0x0 ;  /* 0x0000000000007b1d */ /* 0x00efec0000010000 */
[----:B------:R-:W-:Y:S05]  /*09a0*/  @!P0 BRA `(.L_x_1033) ;  /* 0x0000008c00c08947 */ /* 0x000fea0003800000 */
.L_x_1034:
[----:B------:R-:W-:-:S08]  /*09b0*/  NOP ;  /* 0x0000000000007918 */ /* 0x000fd00000000000 */
[----:B------:R-:W1:Y:S02]  /*09c0*/  USETMAXREG.TRY_ALLOC.CTAPOOL UP0, 0xf0 ;  /* 0x000000f0000079c8 */ /* 0x000e640008000600 */
[----:B-1----:R-:W-:-:S13]  /*09d0*/  PLOP3.LUT P0, PT, PT, PT, UP0, 0x80, 0x0 ;  /* 0x000000000000781c */ /* 0x002fda0003f0f008 */
[----:B------:R-:W-:Y:S05]  /*09e0*/  @!P0 BRA `(.L_x_1034) ;  /* 0xfffffffc00f08947 */ /* 0x000fea000383ffff */
[----:B------:R-:W1:Y:S01]  /*09f0*/  S2R R0, SR_TID.X ;  /* 0x0000000000007919 */ /* 0x000e620000002100 */
[----:B------:R-:W2:Y:S01]  /*0a00*/  S2UR UR5, SR_CgaCtaId ;  /* 0x00000000000579c3 */ /* 0x000ea20000008800 */
[----:B------:R-:W-:-:S07]  /*0a10*/  UMOV UR4, 0x400 ;  /* 0x0000040000047882 */ /* 0x000fce0000000000 */
[----:B------:R-:W-:Y:S06]  /*0a20*/  BAR.ARV 0x8, 0x180 ;  /* 0x0206000000007b1d */ /* 0x000fec0000002000 */
[----:B--2---:R-:W-:Y:S01]  /*0a30*/  ULEA UR4, UR5, UR4, 0x18 ;  /* 0x0000000405047291 */ /* 0x004fe2000f8ec03f */
[----:B-1----:R-:W-:-:S04]  /*0a40*/  SHF.R.U32.HI R0, RZ, 0x7, R0 ;  /* 0x00000007ff007819 */ /* 0x002fc80000011600 */
[----:B------:R-:W-:-:S13]  /*0a50*/  ISETP.NE.AND P0, PT, R0, 0x1, PT ;  /* 0x000000010000780c */ /* 0x000fda0003f05270 */
[----:B------:R-:W-:Y:S08]  /*0a60*/  @!P0 BAR.ARV 0x9, 0x100 ;  /* 0x0244000000008b1d */ /* 0x000ff00000002000 */
[----:B------:R-:W-:Y:S06]  /*0a70*/  BAR.SYNC.DEFER_BLOCKING 0x5, 0x180 ;  /* 0x0146000000007b1d */ /* 0x000fec0000010000 */
[----:B------:R-:W1:Y:S01]  /*0a80*/  LDS.128 R12, [UR4+0x324d0] ;  /* 0x0324d004ff0c7984 */ /* 0x000e620008000c00 */
[----:B------:R-:W-:Y:S01]  /*0a90*/  ULDC UR4, c[0x0][0xd3c] ;  /* 0x00034f0000047ab9 */ /* 0x000fe20000000800 */
[----:B------:R-:W-:Y:S06]  /*0aa0*/  BAR.ARV 0x4, 0x180 ;  /* 0x0106000000007b1d */ /* 0x000fec0000002000 */
[----:B-1----:R-:W-:-:S13]  /*0ab0*/  ISETP.GE.AND P0, PT, R15, UR4, PT ;  /* 0x000000040f007c0c */ /* 0x002fda000bf06270 */
[----:B------:R-:W-:Y:S05]  /*0ac0*/  @P0 EXIT ;  /* 0x000000000000094d */ /* 0x000fea0003800000 */
[----:B0-----:R-:W2:Y:S01]  /*0ad0*/  LDL R2, [R1+0x74] ;  /* 0x0000740001027983 */ /* 0x001ea20000100800 */
[----:B------:R-:W-:Y:S01]  /*0ae0*/  R2UR UR5, R13 ;  /* 0x000000000d0572ca */ /* 0x000fe200000e0000 */
[----:B------:R-:W-:Y:S01]  /*0af0*/  UMOV UR37, URZ ;  /* 0x0000003f00257c82 */ /* 0x000fe20008000000 */
[----:B------:R-:W-:Y:S01]  /*0b00*/  R2UR UR6, R14 ;  /* 0x000000000e0672ca */ /* 0x000fe200000e0000 */
[----:B------:R-:W0:Y:S01]  /*0b10*/  S2R R0, SR_TID.X ;  /* 0x0000000000007919 */ /* 0x000e220000002100 */
[----:B------:R-:W-:Y:S01]  /*0b20*/  UMOV UR36, URZ ;  /* 0x0000003f00247c82 */ /* 0x000fe20008000000 */
[----:B0-----:R-:W-:-:S05]  /*0b30*/  VIADD R231, R0, 0xffffff80 ;  /* 0xffffff8000e77836 */ /* 0x001fca0000000000 */
[----:B------:R-:W-:-:S04]  /*0b40*/  SHF.R.S32.HI R0, RZ, 0x1f, R231 ;  /* 0x0000001fff007819 */ /* 0x000fc800000114e7 */
[CC--:B------:R-:W-:Y:S02]  /*0b50*/  LEA.HI R3, R0.reuse, R231.reuse, RZ, 0x4 ;  /* 0x000000e700037211 */ /* 0x0c0fe400078f20ff */
[CC--:B------:R-:W-:Y:S02]  /*0b60*/  LEA.HI R4, R0.reuse, R231.reuse, RZ, 0x5 ;  /* 0x000000e700047211 */ /* 0x0c0fe400078f28ff */
[----:B------:R-:W-:Y:S02]  /*0b70*/  SHF.R.S32.HI R6, RZ, 0x4, R3 ;  /* 0x00000004ff067819 */ /* 0x000fe40000011403 */
[----:B------:R-:W-:Y:S01]  /*0b80*/  LEA.HI R11, R0, R231, RZ, 0x2 ;  /* 0x000000e7000b7211 */ /* 0x000fe200078f10ff */
[----:B------:R-:W-:Y:S01]  /*0b90*/  IMAD.SHL.U32 R5, R4, 0x20, RZ ;  /* 0x0000002004057824 */ /* 0x000fe200078e00ff */
[C---:B------:R-:W-:Y:S02]  /*0ba0*/  LOP3.LUT R4, R3.reuse, 0x3fffff0, RZ, 0xc0, !PT ;  /* 0x03fffff003047812 */ /* 0x040fe400078ec0ff */
[----:B------:R-:W-:-:S02]  /*0bb0*/  LEA.HI R3, R3, R6, RZ, 0x1 ;  /* 0x0000000603037211 */ /* 0x000fc400078f08ff */
[----:B------:R-:W-:Y:S01]  /*0bc0*/  LOP3.LUT R5, R5, 0xfffffc00, RZ, 0xc0, !PT ;  /* 0xfffffc0005057812 */ /* 0x000fe200078ec0ff */
[----:B------:R-:W-:Y:S01]  /*0bd0*/  IMAD.IADD R4, R231, 0x1, -R4 ;  /* 0x00000001e7047824 */ /* 0x000fe200078e0a04 */
[----:B------:R-:W-:-:S03]  /*0be0*/  LOP3.LUT R3, R3, 0x1ffffffe, RZ, 0xc0, !PT ;  /* 0x1ffffffe03037812 */ /* 0x000fc600078ec0ff */
[----:B------:R-:W-:Y:S02]  /*0bf0*/  IMAD R4, R4, 0x40, R5 ;  /* 0x0000004004047824 */ /* 0x000fe400078e0205 */
[----:B------:R-:W-:Y:S01]  /*0c00*/  IMAD.IADD R3, R6, 0x1, -R3 ;  /* 0x0000000106037824 */ /* 0x000fe200078e0a03 */
[----:B------:R-:W-:-:S03]  /*0c10*/  LOP3.LUT R6, R11, 0xfffffffc, RZ, 0xc0, !PT ;  /* 0xfffffffc0b067812 */ /* 0x000fc600078ec0ff */
[----:B------:R-:W-:Y:S02]  /*0c20*/  IMAD R225, R3, 0x8, R4 ;  /* 0x0000000803e17824 */ /* 0x000fe400078e0204 */
[----:B------:R-:W-:Y:S01]  /*0c30*/  IMAD.IADD R5, R231, 0x1, -R6 ;  /* 0x00000001e7057824 */ /* 0x000fe200078e0a06 */
[----:B--2---:R-:W-:Y:S02]  /*0c40*/  R2UR UR4, R2 ;  /* 0x00000000020472ca */ /* 0x004fe400000e0000 */
[CC--:B------:R-:W-:Y:S02]  /*0c50*/  LEA.HI R2, R0.reuse, R231.reuse, RZ, 0x7 ;  /* 0x000000e700027211 */ /* 0x0c0fe400078f38ff */
[----:B------:R-:W-:Y:S02]  /*0c60*/  LEA.HI R0, R0, R231, RZ, 0x3 ;  /* 0x000000e700007211 */ /* 0x000fe400078f18ff */
[----:B------:R-:W-:Y:S02]  /*0c70*/  LOP3.LUT R220, R2, 0xffffff80, RZ, 0xc0, !PT ;  /* 0xffffff8002dc7812 */ /* 0x000fe400078ec0ff */
[----:B------:R-:W-:-:S02]  /*0c80*/  SHF.R.S32.HI R221, RZ, 0x7, R2 ;  /* 0x00000007ffdd7819 */ /* 0x000fc40000011402 */
[----:B------:R-:W-:Y:S01]  /*0c90*/  SHF.R.S32.HI R204, RZ, 0x3, R0 ;  /* 0x00000003ffcc7819 */ /* 0x000fe20000011400 */
[----:B------:R-:W-:Y:S01]  /*0ca0*/  IMAD.IADD R220, R231, 0x1, -R220 ;  /* 0x00000001e7dc7824 */ /* 0x000fe200078e0adc */
[----:B------:R-:W-:Y:S01]  /*0cb0*/  LEA.HI R2, R2, R221, RZ, 0x1 ;  /* 0x000000dd02027211 */ /* 0x000fe200078f08ff */
[----:B------:R-:W-:-:S03]  /*0cc0*/  ULOP3.LUT UR4, UR4, 0x1, URZ, 0xfc, !UPT ;  /* 0x0000000104047892 */ /* 0x000fc6000f8efc3f */
[----:B------:R-:W-:Y:S02]  /*0cd0*/  SHF.R.S32.HI R7, RZ, 0x1f, R220 ;  /* 0x0000001fff077819 */ /* 0x000fe400000114dc */
[----:B------:R-:W-:Y:S01]  /*0ce0*/  LOP3.LUT R6, R2, 0x3fffffe, RZ, 0xc0, !PT ;  /* 0x03fffffe02067812 */ /* 0x000fe200078ec0ff */
[----:B------:R-:W-:Y:S01]  /*0cf0*/  IMAD.U32 R226, RZ, RZ, UR4 ;  /* 0x00000004ffe27e24 */ /* 0x000fe2000f8e00ff */
[CC--:B------:R-:W-:Y:S01]  /*0d00*/  LEA.HI R8, R7.reuse, R220.reuse, RZ, 0x2 ;  /* 0x000000dc07087211 */ /* 0x0c0fe200078f10ff */
[----:B------:R-:W-:Y:S01]  /*0d10*/  UMOV UR4, URZ ;  /* 0x0000003f00047c82 */ /* 0x000fe20008000000 */
[----:B------:R-:W-:Y:S01]  /*0d20*/  LEA.HI R7, R7, R220, RZ, 0x5 ;  /* 0x000000dc07077211 */ /* 0x000fe200078f28ff */
[----:B------:R-:W-:Y:S01]  /*0d30*/  IMAD.IADD R6, R221, 0x1, -R6 ;  /* 0x00000001dd067824 */ /* 0x000fe200078e0a06 */
[--C-:B------:R-:W-:Y:S01]  /*0d40*/  SHF.R.S32.HI R9, RZ, 0x2, R8.reuse ;  /* 0x00000002ff097819 */ /* 0x100fe20000011408 */
[----:B------:R-:W-:Y:S01]  /*0d50*/  IMAD.U32 R219, RZ, RZ, UR4 ;  /* 0x00000004ffdb7e24 */ /* 0x000fe2000f8e00ff */
[----:B------:R-:W-:-:S02]  /*0d60*/  SHF.R.S32.HI R10, RZ, 0x1f, R8 ;  /* 0x0000001fff0a7819 */ /* 0x000fc40000011408 */
[----:B------:R-:W-:Y:S02]  /*0d70*/  LOP3.LUT R2, R0, 0xfffffff8, RZ, 0xc0, !PT ;  /* 0xfffffff800027812 */ /* 0x000fe400078ec0ff */
[----:B------:R-:W-:Y:S02]  /*0d80*/  LEA.HI R10, R10, R9, RZ, 0x3 ;  /* 0x000000090a0a7211 */ /* 0x000fe400078f18ff */
[----:B------:R-:W-:Y:S01]  /*0d90*/  SHF.R.S32.HI R7, RZ, 0x5, R7 ;  /* 0x00000005ff077819 */ /* 0x000fe20000011407 */
[----:B------:R-:W-:Y:S01]  /*0da0*/  IMAD.IADD R201, R231, 0x1, -R2 ;  /* 0x00000001e7c97824 */ /* 0x000fe200078e0a02 */
[----:B------:R-:W-:Y:S02]  /*0db0*/  LOP3.LUT R10, R10, 0xfffffff8, RZ, 0xc0, !PT ;  /* 0xfffffff80a0a7812 */ /* 0x000fe400078ec0ff */
[----:B------:R-:W-:Y:S01]  /*0dc0*/  LOP3.LUT R223, R8, 0x7ffffffc, RZ, 0xc0, !PT ;  /* 0x7ffffffc08df7812 */ /* 0x000fe200078ec0ff */
[----:B------:R-:W-:Y:S02]  /*0dd0*/  IMAD.SHL.U32 R2, R201, 0x8, RZ ;  /* 0x00000008c9027824 */ /* 0x000fe400078e00ff */
[----:B------:R-:W-:Y:S01]  /*0de0*/  IMAD.IADD R10, R9, 0x1, -R10 ;  /* 0x00000001090a7824 */ /* 0x000fe200078e0a0a */
[----:B------:R-:W-:Y:S01]  /*0df0*/  LEA.HI R9, R5, R5, RZ, 0x1 ;  /* 0x0000000505097211 */ /* 0x000fe200078f08ff */
[C---:B------:R-:W-:Y:S01]  /*0e00*/  VIADD R23, R2.reuse, 0x40 ;  /* 0x0000004002177836 */ /* 0x040fe20000000000 */
[----:B------:R-:W-:Y:S01]  /*0e10*/  SHF.R.S32.HI R230, RZ, 0x1f, R2 ;  /* 0x0000001fffe67819 */ /* 0x000fe20000011402 */
[----:B------:R-:W-:Y:S01]  /*0e20*/  IMAD R7, R7, 0x10, R10 ;  /* 0x0000001007077824 */ /* 0x000fe200078e020a */
[----:B------:R-:W-:Y:S01]  /*0e30*/  LOP3.LUT R10, R9, 0x1ffffffe, RZ, 0xc0, !PT ;  /* 0x1ffffffe090a7812 */ /* 0x000fe200078ec0ff */
[C---:B------:R-:W-:Y:S01]  /*0e40*/  VIADD R22, R2.reuse, 0x80 ;  /* 0x0000008002167836 */ /* 0x040fe20000000000 */
[----:B------:R-:W-:Y:S01]  /*0e50*/  SHF.R.S32.HI R229, RZ, 0x1f, R23 ;  /* 0x0000001fffe57819 */ /* 0x000fe20000011417 */
[----:B------:R-:W-:-:S02]  /*0e60*/  VIADD R200, R2, 0xc0 ;  /* 0x000000c002c87836 */ /* 0x000fc40000000000 */
[----:B------:R-:W-:Y:S01]  /*0e70*/  IMAD.IADD R5, R5, 0x1, -R10 ;  /* 0x0000000105057824 */ /* 0x000fe200078e0a0a */
[----:B------:R-:W-:Y:S01]  /*0e80*/  SHF.R.S32.HI R228, RZ, 0x1f, R22 ;  /* 0x0000001fffe47819 */ /* 0x000fe20000011416 */
[----:B------:R-:W-:Y:S01]  /*0e90*/  IMAD R222, R6, 0x40, R7 ;  /* 0x0000004006de7824 */ /* 0x000fe200078e0207 */
[----:B------:R-:W-:Y:S01]  /*0ea0*/  SHF.R.S32.HI R227, RZ, 0x1f, R200 ;  /* 0x0000001fffe37819 */ /* 0x000fe200000114c8 */
[----:B------:R-:W-:Y:S02]  /*0eb0*/  IMAD.MOV.U32 R7, RZ, RZ, R15 ;  /* 0x000000ffff077224 */ /* 0x000fe400078e000f */
[----:B------:R-:W-:Y:S02]  /*0ec0*/  IMAD.IADD R223, R220, 0x1, -R223 ;  /* 0x00000001dcdf7824 */ /* 0x000fe400078e0adf */
[----:B------:R-:W-:-:S07]  /*0ed0*/  IMAD R224, R5, 0x8, R222 ;  /* 0x0000000805e07824 */ /* 0x000fce00078e02de */
.L_x_1077:
[----:B0-23--:R-:W0:Y:S01]  /*0ee0*/  LDC.64 R4, c[0x0][0xd88] ;  /* 0x00036200ff047b82 */ /* 0x00de220000000a00 */
[----:B------:R-:W-:Y:S01]  /*0ef0*/  ULDC.64 UR8, c[0x0][0xb20] ;  /* 0x0002c80000087ab9 */ /* 0x000fe20000000a00 */
[----:B------:R-:W-:Y:S01]  /*0f00*/  ULDC.64 UR10, c[0x0][0x418] ;  /* 0x00010600000a7ab9 */ /* 0x000fe20000000a00 */
[----:B------:R-:W-:Y:S01]  /*0f10*/  IMAD.MOV.U32 R3, RZ, RZ, RZ ;  /* 0x000000ffff037224 */ /* 0x000fe200078e00ff */
[----:B------:R-:W-:Y:S01]  /*0f20*/  ULDC UR4, c[0x0][0x424] ;  /* 0x0001090000047ab9 */ /* 0x000fe20000000800 */
[----:B------:R-:W-:Y:S01]  /*0f30*/  ULDC UR7, c[0x0][0x2f0] ;  /* 0x0000bc0000077ab9 */ /* 0x000fe20000000800 */
[----:B0-----:R-:W-:-:S06]  /*0f40*/  IMAD.WIDE R4, R7, 0x4, R4 ;  /* 0x0000000407047825 */ /* 0x001fcc00078e0204 */
[----:B------:R-:W2:Y:S01]  /*0f50*/  LDG.E R4, desc[UR38][R4.64] ;  /* 0x0000002604047981 */ /* 0x000ea2000c1e1900 */
[----:B------:R-:W-:-:S04]  /*0f60*/  UISETP.NE.U32.AND UP0, UPT, UR8, URZ, UPT ;  /* 0x0000003f0800728c */ /* 0x000fc8000bf05070 */
[----:B------:R-:W-:-:S06]  /*0f70*/  UISETP.NE.AND.EX UP0, UPT, UR9, URZ, UPT, UP0 ;  /* 0x0000003f0900728c */ /* 0x000fcc000bf05300 */
[----:B------:R-:W-:Y:S02]  /*0f80*/  PLOP3.LUT P0, PT, PT, PT, UP0, 0x80, 0x0 ;  /* 0x000000000000781c */ /* 0x000fe40003f0f008 */
[----:B--2---:R-:W-:-:S13]  /*0f90*/  R2UR UR61, R4 ;  /* 0x00000000043d72ca */ /* 0x004fda00000e0000 */
[----:B------:R-:W-:Y:S02]  /*0fa0*/  USHF.R.S32.HI UR12, URZ, 0x1f, UR61 ;  /* 0x0000001f3f0c7899 */ /* 0x000fe4000801143d */
[----:B------:R-:W-:-:S04]  /*0fb0*/  @UP0 ULEA UR8, UP1, UR61, UR8, 0x2 ;  /* 0x000000083d080291 */ /* 0x000fc8000f82103f */
[----:B------:R-:W-:Y:S02]  /*0fc0*/  @UP0 ULEA.HI.X UR9, UR61, UR9, UR12, 0x2, UP1 ;  /* 0x000000093d090291 */ /* 0x000fe400088f140c */
[----:B------:R-:W-:Y:S02]  /*0fd0*/  IMAD.U32 R218, RZ, RZ, UR12 ;  /* 0x0000000cffda7e24 */ /* 0x000fe4000f8e00ff */
[----:B------:R-:W-:Y:S02]  /*0fe0*/  IMAD.U32 R6, RZ, RZ, UR8 ;  /* 0x00000008ff067e24 */ /* 0x000fe4000f8e00ff */
[----:B------:R-:W-:Y:S01]  /*0ff0*/  IMAD.U32 R7, RZ, RZ, UR9 ;  /* 0x00000009ff077e24 */ /* 0x000fe2000f8e00ff */
[----:B------:R-:W-:Y:S02]  /*1000*/  ULDC.64 UR8, c[0x0][0xb18] ;  /* 0x0002c60000087ab9 */ /* 0x000fe40000000a00 */
[----:B------:R-:W-:Y:S02]  /*1010*/  UISETP.NE.U32.AND UP1, UPT, UR8, URZ, UPT ;  /* 0x0000003f0800728c */ /* 0x000fe4000bf25070 */
[----:B------:R-:W-:Y:S01]  /*1020*/  UISETP.NE.U32.AND UP0, UPT, UR10, URZ, UPT ;  /* 0x0000003f0a00728c */ /* 0x000fe2000bf05070 */
[----:B------:R0:W5:Y:S01]  /*1030*/  @P0 LDG.E R3, desc[UR38][R6.64] ;  /* 0x0000002606030981 */ /* 0x000162000c1e1900 */
[----:B------:R-:W-:-:S02]  /*1040*/  UISETP.NE.AND.EX UP1, UPT, UR9, URZ, UPT, UP1 ;  /* 0x0000003f0900728c */ /* 0x000fc4000bf25310 */
[----:B------:R-:W-:-:S04]  /*1050*/  UISETP.NE.AND.EX UP0, UPT, UR11, URZ, UPT, UP0 ;  /* 0x0000003f0b00728c */ /* 0x000fc8000bf05300 */
[----:B------:R-:W-:Y:S01]  /*1060*/  USEL UR4, UR4, 0x1, UP0 ;  /* 0x0000000104047887 */ /* 0x000fe20008000000 */
[----:B------:R-:W-:-:S03]  /*1070*/  PLOP3.LUT P0, PT, PT, PT, UP1, 0x80, 0x0 ;  /* 0x000000000000781c */ /* 0x000fc60003f0f018 */
[----:B------:R-:W-:Y:S02]  /*1080*/  UIMAD UR4, UR4, UR7, URZ ;  /* 0x00000007040472a4 */ /* 0x000fe4000f8e023f */
[----:B------:R-:W-:-:S04]  /*1090*/  @UP1 ULEA UR8, UP0, UR61, UR8, 0x2 ;  /* 0x000000083d081291 */ /* 0x000fc8000f80103f */
[----:B------:R-:W-:Y:S01]  /*10a0*/  @UP1 ULEA.HI.X UR9, UR61, UR9, UR12, 0x2, UP0 ;  /* 0x000000093d091291 */ /* 0x000fe200080f140c */
[----:B------:R-:W-:Y:S02]  /*10b0*/  IMAD.U32 R156, RZ, RZ, UR4 ;  /* 0x00000004ff9c7e24 */ /* 0x000fe4000f8e00ff */
[----:B------:R-:W-:-:S03]  /*10c0*/  IMAD.U32 R4, RZ, RZ, UR8 ;  /* 0x00000008ff047e24 */ /* 0x000fc6000f8e00ff */
[----:B------:R-:W-:-:S05]  /*10d0*/  IMAD.U32 R5, RZ, RZ, UR9 ;  /* 0x00000009ff057e24 */ /* 0x000fca000f8e00ff */
[----:B------:R0:W5:Y:S01]  /*10e0*/  @P0 LDG.E R156, desc[UR38][R4.64] ;  /* 0x00000026049c0981 */ /* 0x000162000c1e1900 */
[----:B------:R-:W-:Y:S02]  /*10f0*/  IMAD.U32 R203, RZ, RZ, UR5 ;  /* 0x00000005ffcb7e24 */ /* 0x000fe4000f8e00ff */
[----:B------:R-:W-:Y:S01]  /*1100*/  IMAD.U32 R202, RZ, RZ, UR6 ;  /* 0x00000006ffca7e24 */ /* 0x000fe2000f8e00ff */
[----:B-1--4-:R-:W-:Y:S06]  /*1110*/  @P0 BRA `(.L_x_1035) ;  /* 0x00000000002c0947 */ /* 0x012fec0003800000 */
[----:B------:R-:W-:Y:S02]  /*1120*/  ULDC.64 UR4, c[0x0][0xb00] ;  /* 0x0002c00000047ab9 */ /* 0x000fe40000000a00 */
[----:B------:R-:W-:-:S04]  /*1130*/  ISETP.NE.U32.AND P0, PT, RZ, UR4, PT ;  /* 0x00000004ff007c0c */ /* 0x000fc8000bf05070 */
[----:B------:R-:W-:-:S13]  /*1140*/  ISETP.NE.AND.EX P0, PT, RZ, UR5, PT, P0 ;  /* 0x00000005ff007c0c */ /* 0x000fda000bf05300 */
[----:B------:R-:W-:Y:S05]  /*1150*/  @!P0 BRA `(.L_x_1035) ;  /* 0x00000000001c8947 */ /* 0x000fea0003800000 */
[----:B------:R-:W-:Y:S02]  /*1160*/  ULDC.64 UR4, c[0x0][0xb00] ;  /* 0x0002c00000047ab9 */ /* 0x000fe40000000a00 */
[----:B------:R-:W-:-:S06]  /*1170*/  UIMAD.WIDE UR4, UR61, 0x4, UR4 ;  /* 0x000000043d0478a5 */ /* 0x000fcc000f8e0204 */
[----:B0-----:R-:W-:Y:S02]  /*1180*/  IMAD.U32 R4, RZ, RZ, UR4 ;  /* 0x00000004ff047e24 */ /* 0x001fe4000f8e00ff */
[----:B------:R-:W-:-:S05]  /*1190*/  IMAD.U32 R5, RZ, RZ, UR5 ;  /* 0x00000005ff057e24 */ /* 0x000fca000f8e00ff */
[----:B-----5:R-:W2:Y:S04]  /*11a0*/  LDG.E R156, desc[UR38][R4.64] ;  /* 0x00000026049c7981 */ /* 0x020ea8000c1e1900 */
[----:B------:R-:W2:Y:S02]  /*11b0*/  LDG.E R7, desc[UR38][R4.64+0x4] ;  /* 0x0000042604077981 */ /* 0x000ea4000c1e1900 */
[----:B--2---:R-:W-:-:S07]  /*11c0*/  IMAD.IADD R156, R7, 0x1, -R156 ;  /* 0x00000001079c7824 */ /* 0x004fce00078e0a9c */
.L_x_1035:
[----:B-----5:R-:W-:Y:S01]  /*11d0*/  IMAD.IADD R156, R156, 0x1, -R3 ;  /* 0x000000019c9c7824 */ /* 0x020fe200078e0a03 */
[----:B------:R-:W-:Y:S02]  /*11e0*/  PLOP3.LUT P0, PT, PT, PT, PT, 0x80, 0x0 ;  /* 0x000000000000781c */ /* 0x000fe40003f0f070 */
[----:B------:R-:W-:Y:S01]  /*11f0*/  CS2R R8, SRZ ;  /* 0x0000000000087805 */ /* 0x000fe2000001ff00 */
[----:B------:R-:W-:Y:S01]  /*1200*/  IMAD.MOV.U32 R150, RZ, RZ, RZ ;  /* 0x000000ffff967224 */ /* 0x000fe200078e00ff */
[----:B------:R-:W-:Y:S02]  /*1210*/  CS2R R148, SRZ ;  /* 0x0000000000947805 */ /* 0x000fe4000001ff00 */
[C---:B------:R-:W-:Y:S01]  /*1220*/  ISETP.GE.AND P1, PT, R156.reuse, 0x1, PT ;  /* 0x000000019c00780c */ /* 0x040fe20003f26270 */
[----:B------:R-:W-:Y:S01]  /*1230*/  VIADD R0, R156, 0x5f ;  /* 0x0000005f9c007836 */ /* 0x000fe20000000000 */
[----:B------:R-:W-:Y:S02]  /*1240*/  CS2R R146, SRZ ;  /* 0x0000000000927805 */ /* 0x000fe4000001ff00 */
[----:B------:R-:W-:-:S02]  /*1250*/  CS2R R144, SRZ ;  /* 0x0000000000907805 */ /* 0x000fc4000001ff00 */
[----:B------:R-:W-:Y:S01]  /*1260*/  CS2R R142, SRZ ;  /* 0x00000000008e7805 */ /* 0x000fe2000001ff00 */
[----:B------:R-:W-:Y:S01]  /*1270*/  IMAD.HI R0, R0, 0x2aaaaaab, RZ ;  /* 0x2aaaaaab00007827 */ /* 0x000fe200078e02ff */
[----:B------:R-:W-:Y:S02]  /*1280*/  CS2R R140, SRZ ;  /* 0x00000000008c7805 */ /* 0x000fe4000001ff00 */
[----:B------:R-:W-:Y:S02]  /*1290*/  CS2R R138, SRZ ;  /* 0x00000000008a7805 */ /* 0x000fe4000001ff00 */
[----:B------:R-:W-:Y:S02]  /*12a0*/  CS2R R136, SRZ ;  /* 0x0000000000887805 */ /* 0x000fe4000001ff00 */
[----:B------:R-:W-:Y:S02]  /*12b0*/  CS2R R134, SRZ ;  /* 0x0000000000867805 */ /* 0x000fe4000001ff00 */
[----:B------:R-:W-:-:S02]  /*12c0*/  SHF.R.U32.HI R3, RZ, 0x1f, R0 ;  /* 0x0000001fff037819 */ /* 0x000fc40000011600 */
[----:B------:R-:W-:Y:S02]  /*12d0*/  CS2R R132, SRZ ;  /* 0x0000000000847805 */ /* 0x000fe4000001ff00 */
[----:B------:R-:W-:Y:S02]  /*12e0*/  CS2R R130, SRZ ;  /* 0x0000000000827805 */ /* 0x000fe4000001ff00 */
[----:B------:R-:W-:Y:S02]  /*12f0*/  CS2R R128, SRZ ;  /* 0x0000000000807805 */ /* 0x000fe4000001ff00 */
[----:B------:R-:W-:Y:S01]  /*1300*/  LEA.HI.SX32 R206, R0, R3, 0x1c ;  /* 0x0000000300ce7211 */ /* 0x000fe200078fe2ff */
        /* <DEDUP_REMOVED lines=53> */
[----:B------:R-:W-:Y:S01]  /*1660*/  CS2R R24, SRZ ;  /* 0x0000000000187805 */ /* 0x000fe2000001ff00 */
[----:B------:R-:W-:Y:S06]  /*1670*/  @!P1 BRA `(.L_x_1036) ;  /* 0x0000005000d89947 */ /* 0x000fec0003800000 */
[----:B0-----:R-:W0:Y:S01]  /*1680*/  S2R R4, SR_CgaCtaId ;  /* 0x0000000000047919 */ /* 0x001e220000008800 */
[----:B------:R-:W-:Y:S01]  /*1690*/  MOV R3, 0x400 ;  /* 0x0000040000037802 */ /* 0x000fe20000000f00 */
[----:B------:R-:W1:Y:S03]  /*16a0*/  SHFL.IDX PT, R0, R221, RZ, 0x1f ;  /* 0x00001fffdd007589 */ /* 0x000e6600000e0000 */
[----:B0-----:R-:W-:Y:S02]  /*16b0*/  LEA R4, R4, R3, 0x18 ;  /* 0x0000000304047211 */ /* 0x001fe400078ec0ff */
[----:B-1----:R-:W-:-:S03]  /*16c0*/  LEA.HI R3, R0, R0, RZ, 0x1 ;  /* 0x0000000000037211 */ /* 0x002fc600078f08ff */
[----:B------:R-:W-:Y:S01]  /*16d0*/  VIADD R4, R4, 0x18400 ;  /* 0x0001840004047836 */ /* 0x000fe20000000000 */
[----:B------:R-:W-:-:S04]  /*16e0*/  LOP3.LUT R3, R3, 0xffffe, RZ, 0xc0, !PT ;  /* 0x000ffffe03037812 */ /* 0x000fc800078ec0ff */
[----:B------:R-:W-:Y:S01]  /*16f0*/  LOP3.LUT P0, RZ, R4, 0x1bf, RZ, 0xc0, !PT ;  /* 0x000001bf04ff7812 */ /* 0x000fe2000780c0ff */
[----:B------:R-:W-:-:S12]  /*1700*/  IMAD.IADD R16, R0, 0x1, -R3 ;  /* 0x0000000100107824 */ /* 0x000fd800078e0a03 */
        /* <DEDUP_REMOVED lines=17> */
.L_x_1037:
[----:B------:R-:W0:Y:S01]  /*1820*/  S2R R3, SR_CgaCtaId ;  /* 0x0000000000037919 */ /* 0x000e220000008800 */
[----:B------:R-:W-:Y:S02]  /*1830*/  R2UR UR5, R219 ;  /* 0x00000000db0572ca */ /* 0x000fe400000e0000 */
[----:B------:R-:W-:Y:S01]  /*1840*/  MOV R0, 0x400 ;  /* 0x0000040000007802 */ /* 0x000fe20000000f00 */
[----:B------:R-:W1:Y:S10]  /*1850*/  S2R R17, SR_TID.X ;  /* 0x0000000000117919 */ /* 0x000e740000002100 */
[----:B------:R-:W-:-:S04]  /*1860*/  ULEA.HI UR4, UR5, UR5, URZ, 0x1 ;  /* 0x0000000505047291 */ /* 0x000fc8000f8f083f */
        /* <DEDUP_REMOVED lines=9> */
.L_x_1208:
[----:B------:R-:W-:Y:S05]  /*1900*/  WARPSYNC.ALL ;  /* 0x0000000000007948 */ /* 0x000fea0003800000 */
[----:B------:R-:W-:Y:S01]  /*1910*/  R2UR UR4, R226 ;  /* 0x00000000e20472ca */ /* 0x000fe200000e0000 */
[----:B------:R1:W-:-:S12]  /*1920*/  BAR.SYNC.DEFER_BLOCKING R215, 0x100 ;  /* 0x000400d70000751d */ /* 0x0003d80000010000 */
[----:B------:R-:W-:-:S05]  /*1930*/  IMAD.U32 R3, RZ, RZ, UR4 ;  /* 0x00000004ff037e24 */ /* 0x000fca000f8e00ff */
[----:B------:R-:W-:-:S13]  /*1940*/  ISETP.NE.AND P0, PT, R3, 0x3, PT ;  /* 0x000000030300780c */ /* 0x000fda0003f05270 */
[----:B-1----:R-:W-:Y:S05]  /*1950*/  @!P0 BRA `(.L_x_1039) ;  /* 0x0000000000048947 */ /* 0x002fea0003800000 */
[----:B------:R-:W-:Y:S01]  /*1960*/  BPT.TRAP 0x1 ;  /* 0x000000040000795c */ /* 0x000fe20000300000 */
.L_x_1039:
[----:B------:R-:W-:Y:S02]  /*1970*/  IMAD.U32 R4, RZ, RZ, UR36 ;  /* 0x00000024ff047e24 */ /* 0x000fe4000f8e00ff */
[----:B------:R-:W-:Y:S02]  /*1980*/  IMAD.U32 R6, RZ, RZ, UR37 ;  /* 0x00000025ff067e24 */ /* 0x000fe4000f8e00ff */
[----:B------:R-:W-:-:S03]  /*1990*/  IMAD R3, R4, 0x8, R5 ;  /* 0x0000000804037824 */ /* 0x000fc600078e0205 */
[----:B------:R-:W-:-:S04]  /*19a0*/  SHF.L.U32 R4, R6, 0x1f, RZ ;  /* 0x0000001f06047819 */ /* 0x000fc800000006ff */
[----:B------:R1:W2:Y:S01]  /*19b0*/  SYNCS.PHASECHK.TRANS64.TRYWAIT P1, [R3+URZ+0x32430], R4 ;  /* 0x03243004030075a7 */ /* 0x0002a2000802017f */
[----:B------:R-:W-:Y:S05]  /*19c0*/  @!P0 BRA `(.L_x_1040) ;  /* 0x0000000000048947 */ /* 0x000fea0003800000 */
[----:B------:R-:W-:Y:S01]  /*19d0*/  BPT.TRAP 0x1 ;  /* 0x000000040000795c */ /* 0x000fe20000300000 */
.L_x_1040:
[----:B------:R-:W-:Y:S01]  /*19e0*/  IMAD R16, R16, 0x2000, R5 ;  /* 0x0000200010107824 */ /* 0x000fe200078e0205 */
[----:B--2---:R-:W-:Y:S06]  /*19f0*/  @P1 BRA `(.L_x_1041) ;  /* 0x0000000000081947 */ /* 0x004fec0003800000 */
[----:B------:R-:W2:Y:S02]  /*1a00*/  SYNCS.PHASECHK.TRANS64.TRYWAIT P1, [R3+URZ+0x32430], R4 ;  /* 0x03243004030075a7 */ /* 0x000ea4000802017f */
[----:B--2---:R-:W-:Y:S05]  /*1a10*/  @!P1 BRA `(.L_x_1042) ;  /* 0x000000e800d09947 */ /* 0x004fea0003800000 */
.L_x_1041:
[----:B------:R-:W-:Y:S01]  /*1a20*/  R2UR UR4, R5 ;  /* 0x00000000050472ca */ /* 0x000fe200000e0000 */
[----:B------:R-:W-:Y:S01]  /*1a30*/  WARPGROUP.ARRIVE ;  /* 0x00000000000079c5 */ /* 0x000fe20000000000 */
[----:B------:R-:W-:Y:S01]  /*1a40*/  R2UR UR5, R16 ;  /* 0x00000000100572ca */ /* 0x000fe200000e0000 */
[----:B------:R-:W-:Y:S01]  /*1a50*/  UMOV UR13, 0x40000040 ;  /* 0x40000040000d7882 */ /* 0x000fe20000000000 */
[----:B------:R-:W-:Y:S01]  /*1a60*/  UMOV UR15, 0x40000040 ;  /* 0x40000040000f7882 */ /* 0x000fe20000000000 */
[----:B------:R-:W-:-:S08]  /*1a70*/  IMAD.U32 R21, RZ, RZ, UR13 ;  /* 0x0000000dff157e24 */ /* 0x000fd0000f8e00ff */
[----:B------:R-:W-:Y:S02]  /*1a80*/  UIADD3 UR4, UR4, 0x1c400, URZ ;  /* 0x0001c40004047890 */ /* 0x000fe4000fffe03f */
[----:B------:R-:W-:Y:S02]  /*1a90*/  UIADD3 UR6, UR5, 0x18400, URZ ;  /* 0x0001840005067890 */ /* 0x000fe4000fffe03f */
[----:B------:R-:W-:Y:S02]  /*1aa0*/  USHF.R.U32.HI UR4, URZ, 0x4, UR4 ;  /* 0x000000043f047899 */ /* 0x000fe40008011604 */
[----:B------:R-:W-:Y:S02]  /*1ab0*/  USHF.R.U32.HI UR6, URZ, 0x4, UR6 ;  /* 0x000000043f067899 */ /* 0x000fe40008011606 */
[----:B------:R-:W-:Y:S02]  /*1ac0*/  ULOP3.LUT UR4, UR4, 0x3fff, URZ, 0xc0, !UPT ;  /* 0x00003fff04047892 */ /* 0x000fe4000f8ec03f */
[----:B------:R-:W-:-:S02]  /*1ad0*/  ULOP3.LUT UR6, UR6, 0x3fff, URZ, 0xc0, !UPT ;  /* 0x00003fff06067892 */ /* 0x000fc4000f8ec03f */
[----:B------:R-:W-:Y:S02]  /*1ae0*/  ULOP3.LUT UR60, UR4, 0x10000, URZ, 0xfc, !UPT ;  /* 0x00010000043c7892 */ /* 0x000fe4000f8efc3f */
[----:B------:R-:W-:Y:S02]  /*1af0*/  ULOP3.LUT UR8, UR6, 0x10000, URZ, 0xfc, !UPT ;  /* 0x0001000006087892 */ /* 0x000fe4000f8efc3f */
[----:B------:R-:W-:Y:S02]  /*1b00*/  UIMAD UR4, UR36, 0x300, UR60 ;  /* 0x00000300240478a4 */ /* 0x000fe4000f8e023c */
[----:B------:R-:W-:Y:S02]  /*1b10*/  UIADD3 UR6, UR8, 0x2, URZ ;  /* 0x0000000208067890 */ /* 0x000fe4000fffe03f */
[----:B------:R-:W-:Y:S01]  /*1b20*/  UIADD3 UR7, UR4, 0x2, URZ ;  /* 0x0000000204077890 */ /* 0x000fe2000fffe03f */
[----:B------:R-:W-:Y:S02]  /*1b30*/  UMOV UR12, UR8 ;  /* 0x00000008000c7c82 */ /* 0x000fe40008000000 */
[----:B------:R-:W-:Y:S01]  /*1b40*/  UMOV UR14, UR4 ;  /* 0x00000004000e7c82 */ /* 0x000fe20008000000 */
[----:B------:R-:W-:Y:S01]  /*1b50*/  IMAD.U32 R20, RZ, RZ, UR12 ;  /* 0x0000000cff147e24 */ /* 0x000fe2000f8e00ff */
[----:B------:R-:W-:Y:S01]  /*1b60*/  HGMMA.64x96x16.F32.BF16 R24, gdesc[UR12], RZ, !UPT, gsb0 ;  /* 0x016000000c1879f0 */ /* 0x000fe2000c0018ff */
[----:B------:R-:W-:Y:S01]  /*1b70*/  UMOV UR12, UR6 ;  /* 0x00000006000c7c82 */ /* 0x000fe20008000000 */
[----:B------:R-:W-:Y:S01]  /*1b80*/  UMOV UR13, 0x40000040 ;  /* 0x40000040000d7882 */ /* 0x000fe20000000000 */
[----:B------:R-:W-:Y:S01]  /*1b90*/  UMOV UR14, UR7 ;  /* 0x00000007000e7c82 */ /* 0x000fe20008000000 */
[----:B------:R-:W-:Y:S01]  /*1ba0*/  UMOV UR15, 0x40000040 ;  /* 0x40000040000f7882 */ /* 0x000fe20000000000 */
[----:B------:R-:W-:Y:S01]  /*1bb0*/  UIADD3 UR6, UR8, 0x4, URZ ;  /* 0x0000000408067890 */ /* 0x000fe2000fffe03f */
[----:B------:R-:W-:Y:S01]  /*1bc0*/  IMAD.U32 R18, RZ, RZ, UR12 ;  /* 0x0000000cff127e24 */ /* 0x000fe2000f8e00ff */
[----:B------:R-:W-:Y:S01]  /*1bd0*/  UIADD3 UR7, UR4, 0x4, URZ ;  /* 0x0000000404077890 */ /* 0x000fe2000fffe03f */
[----:B------:R-:W-:Y:S01]  /*1be0*/  IMAD.U32 R19, RZ, RZ, UR13 ;  /* 0x0000000dff137e24 */ /* 0x000fe2000f8e00ff */
[----:B------:R-:W-:Y:S01]  /*1bf0*/  UIADD3 UR4, UR4, 0x6, URZ ;  /* 0x0000000604047890 */ /* 0x000fe2000fffe03f */
[----:B------:R-:W-:-:S02]  /*1c00*/  WARPGROUP.DEPBAR.LE gsb0, 0x0 ;  /* 0x00008000000079c5 */ /* 0x000fc40000010000 */
[----:B------:R-:W-:-:S06]  /*1c10*/  WARPGROUP.ARRIVE ;  /* 0x00000000000079c5 */ /* 0x000fcc0000000000 */
[----:B------:R-:W-:Y:S01]  /*1c20*/  HGMMA.64x96x16.F32.BF16 R24, gdesc[UR12], R24, gsb0 ;  /* 0x016000000c1879f0 */ /* 0x000fe20008001818 */
[----:B------:R-:W-:Y:S01]  /*1c30*/  UMOV UR12, UR6 ;  /* 0x00000006000c7c82 */ /* 0x000fe20008000000 */
[----:B------:R-:W-:Y:S01]  /*1c40*/  UMOV UR13, 0x40000040 ;  /* 0x40000040000d7882 */ /* 0x000fe20000000000 */
[----:B------:R-:W-:Y:S01]  /*1c50*/  UMOV UR14, UR7 ;  /* 0x00000007000e7c82 */ /* 0x000fe20008000000 */
[----:B------:R-:W-:Y:S01]  /*1c60*/  UMOV UR15, 0x40000040 ;  /* 0x40000040000f7882 */ /* 0x000fe20000000000 */
[----:B------:R-:W-:Y:S01]  /*1c70*/  UIADD3 UR6, UR8, 0x6, URZ ;  /* 0x0000000608067890 */ /* 0x000fe2000fffe03f */
[----:B------:R-:W-:Y:S02]  /*1c80*/  IMAD.U32 R16, RZ, RZ, UR12 ;  /* 0x0000000cff107e24 */ /* 0x000fe4000f8e00ff */
[----:B------:R-:W-:Y:S01]  /*1c90*/  IMAD.U32 R17, RZ, RZ, UR13 ;  /* 0x0000000dff117e24 */ /* 0x000fe2000f8e00ff */
[----:B------:R-:W-:Y:S02]  /*1ca0*/  WARPGROUP.DEPBAR.LE gsb0, 0x0 ;  /* 0x00008000000079c5 */ /* 0x000fe40000010000 */
[----:B------:R-:W-:-:S06]  /*1cb0*/  WARPGROUP.ARRIVE ;  /* 0x00000000000079c5 */ /* 0x000fcc0000000000 */
[----:B------:R-:W-:Y:S01]  /*1cc0*/  HGMMA.64x96x16.F32.BF16 R24, gdesc[UR12], R24, gsb0 ;  /* 0x016000000c1879f0 */ /* 0x000fe20008001818 */
[----:B------:R-:W-:Y:S01]  /*1cd0*/  UMOV UR12, UR6 ;  /* 0x00000006000c7c82 */ /* 0x000fe20008000000 */
[----:B------:R-:W-:Y:S01]  /*1ce0*/  UMOV UR13, 0x40000040 ;  /* 0x40000040000d7882 */ /* 0x000fe20000000000 */
[----:B------:R-:W-:Y:S01]  /*1cf0*/  UMOV UR14, UR4 ;  /* 0x00000004000e7c82 */ /* 0x000fe20008000000 */
[----:B------:R-:W-:Y:S01]  /*1d00*/  UMOV UR15, 0x40000040 ;  /* 0x40000040000f7882 */ /* 0x000fe20000000000 */
[----:B------:R-:W-:Y:S02]  /*1d10*/  IMAD.U32 R14, RZ, RZ, UR12 ;  /* 0x0000000cff0e7e24 */ /* 0x000fe4000f8e00ff */
[----:B------:R-:W-:Y:S01]  /*1d20*/  IMAD.U32 R15, RZ, RZ, UR13 ;  /* 0x0000000dff0f7e24 */ /* 0x000fe2000f8e00ff */
[----:B------:R-:W-:Y:S02]  /*1d30*/  WARPGROUP.DEPBAR.LE gsb0, 0x0 ;  /* 0x00008000000079c5 */ /* 0x000fe40000010000 */
[----:B------:R-:W-:-:S06]  /*1d40*/  WARPGROUP.ARRIVE ;  /* 0x00000000000079c5 */ /* 0x000fcc0000000000 */
[----:B------:R-:W-:Y:S03]  /*1d50*/  HGMMA.64x96x16.F32.BF16 R24, gdesc[UR12], R24, gsb0 ;  /* 0x016000000c1879f0 */ /* 0x000fe60008001818 */
[----:B------:R-:W-:Y:S02]  /*1d60*/  WARPGROUP.DEPBAR.LE gsb0, 0x0 ;  /* 0x00008000000079c5 */ /* 0x000fe40000010000 */
[----:B------:R-:W3:Y:S02]  /*1d70*/  SYNCS.PHASECHK.TRANS64.TRYWAIT P1, [R5+URZ+0x32410], R0 ;  /* 0x03241000050075a7 */ /* 0x000ee4000802017f */
[----:B---3--:R-:W-:Y:S05]  /*1d80*/  @!P1 BRA `(.L_x_1043) ;  /* 0x000000e800089947 */ /* 0x008fea0003800000 */
.L_x_1209:
[----:B------:R-:W-:Y:S05]  /*1d90*/  @!P0 BRA `(.L_x_1044) ;  /* 0x0000000000048947 */ /* 0x000fea0003800000 */
[----:B------:R-:W-:Y:S01]  /*1da0*/  BPT.TRAP 0x1 ;  /* 0x000000040000795c */ /* 0x000fe20000300000 */
.L_x_1044:
[----:B------:R4:W0:Y:S01]  /*1db0*/  SYNCS.PHASECHK.TRANS64.TRYWAIT P1, [R3+URZ+0x32450], R4 ;  /* 0x03245004030075a7 */ /* 0x000822000802017f */
[----:B------:R-:W-:Y:S05]  /*1dc0*/  @!P0 BRA `(.L_x_1045) ;  /* 0x0000000000048947 */ /* 0x000fea0003800000 */
[----:B------:R-:W-:Y:S01]  /*1dd0*/  BPT.TRAP 0x1 ;  /* 0x000000040000795c */ /* 0x000fe20000300000 */
.L_x_1045:
[----:B0-----:R-:W-:Y:S05]  /*1de0*/  @P1 BRA `(.L_x_1046) ;  /* 0x0000000000081947 */ /* 0x001fea0003800000 */
[----:B------:R-:W0:Y:S02]  /*1df0*/  SYNCS.PHASECHK.TRANS64.TRYWAIT P1, [R3+URZ+0x32450], R4 ;  /* 0x03245004030075a7 */ /* 0x000e24000802017f */
[----:B0-----:R-:W-:Y:S05]  /*1e00*/  @!P1 BRA `(.L_x_1047) ;  /* 0x000000e400fc9947 */ /* 0x001fea0003800000 */
.L_x_1046:
[----:B------:R-:W-:Y:S01]  /*1e10*/  R2UR UR4, R5 ;  /* 0x00000000050472ca */ /* 0x000fe200000e0000 */
[----:B------:R-:W-:Y:S01]  /*1e20*/  UIADD3 UR5, UR5, 0x22400, URZ ;  /* 0x0002240005057890 */ /* 0x000fe2000fffe03f */
[----:B------:R-:W-:Y:S01]  /*1e30*/  WARPGROUP.ARRIVE ;  /* 0x00000000000079c5 */ /* 0x000fe20000000000 */
[----:B------:R-:W-:Y:S01]  /*1e40*/  UMOV UR9, 0x40000040 ;  /* 0x4000004000097882 */ /* 0x000fe20000000000 */
[----:B------:R-:W-:Y:S01]  /*1e50*/  UMOV UR11, 0x40000040 ;  /* 0x40000040000b7882 */ /* 0x000fe20000000000 */
[----:B------:R-:W-:Y:S01]  /*1e60*/  USHF.R.U32.HI UR5, URZ, 0x4, UR5 ;  /* 0x000000043f057899 */ /* 0x000fe20008011605 */
[----:B---3--:R-:W-:Y:S01]  /*1e70*/  IMAD.U32 R5, RZ, RZ, UR9 ;  /* 0x00000009ff057e24 */ /* 0x008fe2000f8e00ff */
[----:B------:R-:W-:Y:S01]  /*1e80*/  UMOV UR13, 0x40000040 ;  /* 0x40000040000d7882 */ /* 0x000fe20000000000 */
[----:B------:R-:W-:Y:S01]  /*1e90*/  UMOV UR15, 0x40000040 ;  /* 0x40000040000f7882 */ /* 0x000fe20000000000 */
[----:B------:R-:W-:Y:S01]  /*1ea0*/  IMAD.U32 R7, RZ, RZ, UR13 ;  /* 0x0000000dff077e24 */ /* 0x000fe2000f8e00ff */
[----:B------:R-:W-:Y:S01]  /*1eb0*/  UMOV UR17, 0x40000040 ;  /* 0x4000004000117882 */ /* 0x000fe20000000000 */
[----:B------:R-:W-:Y:S01]  /*1ec0*/  UMOV UR19, 0x40000040 ;  /* 0x4000004000137882 */ /* 0x000fe20000000000 */
[----:B------:R-:W-:Y:S01]  /*1ed0*/  UMOV UR21, 0x40000040 ;  /* 0x4000004000157882 */ /* 0x000fe20000000000 */
[----:B------:R-:W-:Y:S01]  /*1ee0*/  UIADD3 UR4, UR4, 0x400, URZ ;  /* 0x0000040004047890 */ /* 0x000fe2000fffe03f */
[----:B------:R-:W-:Y:S01]  /*1ef0*/  IMAD R0, R206, -0x60, R156 ;  /* 0xffffffa0ce007824 */ /* 0x000fe200078e029c */
[----:B------:R-:W-:Y:S01]  /*1f00*/  UMOV UR23, 0x40000040 ;  /* 0x4000004000177882 */ /* 0x000fe20000000000 */
[----:B------:R-:W-:Y:S01]  /*1f10*/  UMOV UR25, 0x40000040 ;  /* 0x4000004000197882 */ /* 0x000fe20000000000 */
[----:B------:R-:W-:Y:S01]  /*1f20*/  USHF.R.U32.HI UR4, URZ, 0x4, UR4 ;  /* 0x000000043f047899 */ /* 0x000fe20008011604 */
[----:B------:R-:W-:Y:S01]  /*1f30*/  VIADD R0, R0, 0x60 ;  /* 0x0000006000007836 */ /* 0x000fe20000000000 */
[----:B------:R-:W-:Y:S01]  /*1f40*/  UMOV UR27, 0x40000040 ;  /* 0x40000040001b7882 */ /* 0x000fe20000000000 */
[----:B------:R-:W-:Y:S01]  /*1f50*/  UMOV UR29, 0x40000040 ;  /* 0x40000040001d7882 */ /* 0x000fe20000000000 */
[----:B------:R-:W-:Y:S01]  /*1f60*/  ULOP3.LUT UR6, UR4, 0x3fff, URZ, 0xc0, !UPT ;  /* 0x00003fff04067892 */ /* 0x000fe2000f8ec03f */
[----:B------:R-:W-:Y:S01]  /*1f70*/  IMAD R0, R223, -0x2, R0 ;  /* 0xfffffffedf007824 */ /* 0x000fe200078e0200 */
[----:B------:R-:W-:Y:S01]  /*1f80*/  ULOP3.LUT UR4, UR5, 0x3fff, URZ, 0xc0, !UPT ;  /* 0x00003fff05047892 */ /* 0x000fe2000f8ec03f */
[----:B------:R-:W0:Y:S01]  /*1f90*/  S2R R72, SR_TID.X ;  /* 0x0000000000487919 */ /* 0x000e220000002100 */
[----:B------:R-:W-:-:S02]  /*1fa0*/  ULOP3.LUT UR7, UR6, 0x10000, URZ, 0xfc, !UPT ;  /* 0x0001000006077892 */ /* 0x000fc4000f8efc3f */
[----:B------:R-:W-:Y:S01]  /*1fb0*/  ULOP3.LUT UR4, UR4, 0x10000, URZ, 0xfc, !UPT ;  /* 0x0001000004047892 */ /* 0x000fe2000f8efc3f */
[C---:B------:R-:W-:Y:S01]  /*1fc0*/  ISETP.GT.AND P2, PT, R0.reuse, RZ, PT ;  /* 0x000000ff0000720c */ /* 0x040fe20003f44270 */
[----:B------:R-:W-:Y:S01]  /*1fd0*/  UIMAD UR5, UR36, 0xc00, UR7 ;  /* 0x00000c00240578a4 */ /* 0x000fe2000f8e0207 */
[C---:B------:R-:W-:Y:S01]  /*1fe0*/  ISETP.GT.AND P1, PT, R0.reuse, 0x1, PT ;  /* 0x000000010000780c */ /* 0x040fe20003f24270 */
[----:B------:R-:W-:Y:S01]  /*1ff0*/  UIADD3 UR16, UR4, 0x404, URZ ;  /* 0x0000040404107890 */ /* 0x000fe2000fffe03f */
[C---:B------:R-:W-:Y:S01]  /*2000*/  ISETP.GT.AND P4, PT, R0.reuse, 0x10, PT ;  /* 0x000000100000780c */ /* 0x040fe20003f84270 */
[----:B------:R-:W-:Y:S01]  /*2010*/  UIADD3 UR18, UR5, 0x304, URZ ;  /* 0x0000030405127890 */ /* 0x000fe2000fffe03f */
[C---:B------:R-:W-:Y:S01]  /*2020*/  ISETP.GT.AND P6, PT, R0.reuse, 0x8, PT ;  /* 0x000000080000780c */ /* 0x040fe20003fc4270 */
[----:B------:R-:W-:Y:S01]  /*2030*/  UMOV UR8, UR4 ;  /* 0x0000000400087c82 */ /* 0x000fe20008000000 */
[----:B------:R-:W-:Y:S01]  /*2040*/  UMOV UR10, UR5 ;  /* 0x00000005000a7c82 */ /* 0x000fe20008000000 */
[----:B-12-4-:R-:W-:Y:S01]  /*2050*/  IMAD.U32 R4, RZ, RZ, UR8 ;  /* 0x00000008ff047e24 */ /* 0x016fe2000f8e00ff */
[----:B------:R-:W-:Y:S01]  /*2060*/  HGMMA.64x96x16.F32.BF16 R24, gdesc[UR8], R24, gsb0 ;  /* 0x01600000081879f0 */ /* 0x000fe20008001818 */
[----:B------:R-:W-:Y:S01]  /*2070*/  UIADD3 UR8, UR4, 0x2, URZ ;  /* 0x0000000204087890 */ /* 0x000fe2000fffe03f */
[C---:B------:R-:W-:Y:S01]  /*2080*/  ISETP.GT.AND P5, PT, R0.reuse, 0x9, PT ;  /* 0x000000090000780c */ /* 0x040fe20003fa4270 */
[----:B------:R-:W-:Y:S01]  /*2090*/  UIADD3 UR9, UR5, 0x2, URZ ;  /* 0x0000000205097890 */ /* 0x000fe2000fffe03f */
[----:B------:R-:W-:Y:S01]  /*20a0*/  ISETP.GT.AND P3, PT, R0, 0x11, PT ;  /* 0x000000110000780c */ /* 0x000fe20003f64270 */
[----:B------:R-:W-:Y:S01]  /*20b0*/  UIADD3 UR10, UR5, 0x300, URZ ;  /* 0x00000300050a7890 */ /* 0x000fe2000fffe03f */
[----:B------:R-:W-:-:S02]  /*20c0*/  UMOV UR11, 0x40000040 ;  /* 0x40000040000b7882 */ /* 0x000fc40000000000 */
[----:B------:R-:W-:Y:S01]  /*20d0*/  UMOV UR12, UR8 ;  /* 0x00000008000c7c82 */ /* 0x000fe20008000000 */
[----:B------:R-:W-:Y:S01]  /*20e0*/  UIADD3 UR8, UR4, 0x4, URZ ;  /* 0x0000000404087890 */ /* 0x000fe2000fffe03f */
[----:B------:R-:W-:Y:S01]  /*20f0*/  IMAD.U32 R6, RZ, RZ, UR12 ;  /* 0x0000000cff067e24 */ /* 0x000fe2000f8e00ff */
[----:B------:R-:W-:Y:S01]  /*2100*/  UMOV UR14, UR9 ;  /* 0x00000009000e7c82 */ /* 0x000fe20008000000 */
[----:B------:R-:W-:Y:S02]  /*2110*/  UIADD3 UR9, UR5, 0x4, URZ ;  /* 0x0000000405097890 */ /* 0x000fe4000fffe03f */
[----:B------:R-:W-:Y:S02]  /*2120*/  UIADD3 UR20, UR4, 0x406, URZ ;  /* 0x0000040604147890 */ /* 0x000fe4000fffe03f */
[----:B------:R-:W-:Y:S02]  /*2130*/  UIADD3 UR22, UR5, 0x306, URZ ;  /* 0x0000030605167890 */ /* 0x000fe4000fffe03f */
[----:B------:R-:W-:-:S02]  /*2140*/  UIADD3 UR24, UR4, 0x800, URZ ;  /* 0x0000080004187890 */ /* 0x000fc4000fffe03f */
[----:B------:R-:W-:Y:S02]  /*2150*/  UIADD3 UR26, UR5, 0x600, URZ ;  /* 0x00000600051a7890 */ /* 0x000fe4000fffe03f */
[----:B------:R-:W-:Y:S02]  /*2160*/  UIADD3 UR28, UR4, 0x802, URZ ;  /* 0x00000802041c7890 */ /* 0x000fe4000fffe03f */
[----:B------:R-:W-:Y:S01]  /*2170*/  UIADD3 UR30, UR5, 0x602, URZ ;  /* 0x00000602051e7890 */ /* 0x000fe2000fffe03f */
[----:B------:R-:W-:Y:S01]  /*2180*/  UMOV UR31, 0x40000040 ;  /* 0x40000040001f7882 */ /* 0x000fe20000000000 */
[----:B------:R-:W-:Y:S02]  /*2190*/  UIADD3 UR32, UR4, 0x804, URZ ;  /* 0x0000080404207890 */ /* 0x000fe4000fffe03f */
[----:B------:R-:W-:Y:S01]  /*21a0*/  UIADD3 UR34, UR5, 0x604, URZ ;  /* 0x0000060405227890 */ /* 0x000fe2000fffe03f */
[----:B------:R-:W-:Y:S01]  /*21b0*/  UMOV UR33, 0x40000040 ;  /* 0x4000004000217882 */ /* 0x000fe20000000000 */
[----:B------:R-:W-:Y:S01]  /*21c0*/  UMOV UR35, 0x40000040 ;  /* 0x4000004000237882 */ /* 0x000fe20000000000 */
[----:B------:R-:W-:-:S02]  /*21d0*/  UIADD3 UR40, UR4, 0x806, URZ ;  /* 0x0000080604287890 */ /* 0x000fc4000fffe03f */
[----:B------:R-:W-:Y:S01]  /*21e0*/  UIADD3 UR42, UR5, 0x606, URZ ;  /* 0x00000606052a7890 */ /* 0x000fe2000fffe03f */
[----:B------:R-:W-:Y:S01]  /*21f0*/  UMOV UR41, 0x40000040 ;  /* 0x4000004000297882 */ /* 0x000fe20000000000 */
        /* <DEDUP_REMOVED lines=13> */
[----:B------:R-:W-:Y:S01]  /*22d0*/  UMOV UR57, 0x40000040 ;  /* 0x4000004000397882 */ /* 0x000fe20000000000 */
[----:B------:R-:W-:Y:S01]  /*22e0*/  UMOV UR59, 0x40000040 ;  /* 0x40000040003b7882 */ /* 0x000fe20000000000 */
[----:B------:R-:W-:Y:S01]  /*22f0*/  ULOP3.LUT UR6, UR6, 0x3000000, URZ, 0xfc, !UPT ;  /* 0x0300000006067892 */ /* 0x000fe2000f8efc3f */
        /* <DEDUP_REMOVED lines=21> */
[----:B------:R-:W-:Y:S01]  /*2450*/  UMOV UR9, 0x40000040 ;  /* 0x4000004000097882 */ /* 0x000fe20000000000 */
[----:B------:R-:W-:Y:S01]  /*2460*/  IMAD.U32 R11, RZ, RZ, UR13 ;  /* 0x0000000dff0b7e24 */ /* 0x000fe2000f8e00ff */
[----:B------:R-:W-:Y:S02]  /*2470*/  WARPGROUP.DEPBAR.LE gsb0, 0x0 ;  /* 0x00008000000079c5 */ /* 0x000fe40000010000 */
[----:B------:R-:W-:-:S06]  /*2480*/  WARPGROUP.ARRIVE ;  /* 0x00000000000079c5 */ /* 0x000fcc0000000000 */
[----:B------:R-:W-:Y:S01]  /*2490*/  HGMMA.64x96x16.F32.BF16 R24, gdesc[UR12], R24, gsb0 ;  /* 0x016000000c1879f0 */ /* 0x000fe20008001818 */
[----:B------:R-:W-:Y:S02]  /*24a0*/  UIADD3 UR12, UR4, 0x402, URZ ;  /* 0x00000402040c7890 */ /* 0x000fe4000fffe03f */
[----:B------:R-:W-:Y:S01]  /*24b0*/  UIADD3 UR14, UR5, 0x302, URZ ;  /* 0x00000302050e7890 */ /* 0x000fe2000fffe03f */
[----:B------:R-:W-:Y:S01]  /*24c0*/  UMOV UR13, 0x40000040 ;  /* 0x40000040000d7882 */ /* 0x000fe20000000000 */
[----:B------:R-:W-:Y:S01]  /*24d0*/  UMOV UR15, 0x40000040 ;  /* 0x40000040000f7882 */ /* 0x000fe20000000000 */
[----:B------:R-:W-:Y:S02]  /*24e0*/  UIADD3 UR4, UR4, 0xc06, URZ ;  /* 0x00000c0604047890 */ /* 0x000fe4000fffe03f */
[----:B------:R-:W-:-:S05]  /*24f0*/  UIADD3 UR5, UR5, 0x906, URZ ;  /* 0x0000090605057890 */ /* 0x000fca000fffe03f */
[----:B------:R-:W-:Y:S01]  /*2500*/  UMOV UR56, UR4 ;  /* 0x0000000400387c82 */ /* 0x000fe20008000000 */
[----:B------:R-:W-:Y:S01]  /*2510*/  UIMAD UR4, UR36, 0xc00, UR6 ;  /* 0x00000c00240478a4 */ /* 0x000fe2000f8e0206 */
[----:B------:R-:W-:Y:S01]  /*2520*/  IMAD.U32 R12, RZ, RZ, UR56 ;  /* 0x00000038ff0c7e24 */ /* 0x000fe2000f8e00ff */
[----:B------:R-:W-:Y:S01]  /*2530*/  UMOV UR58, UR5 ;  /* 0x00000005003a7c82 */ /* 0x000fe20008000000 */
[----:B------:R-:W-:Y:S01]  /*2540*/  ULDC UR5, c[0x0][0xa80] ;  /* 0x0002a00000057ab9 */ /* 0x000fe20000000800 */
[----:B------:R-:W-:Y:S02]  /*2550*/  WARPGROUP.DEPBAR.LE gsb0, 0x0 ;  /* 0x00008000000079c5 */ /* 0x000fe40000010000 */
[----:B------:R-:W-:-:S06]  /*2560*/  WARPGROUP.ARRIVE ;  /* 0x00000000000079c5 */ /* 0x000fcc0000000000 */
[----:B------:R-:W-:Y:S01]  /*2570*/  HGMMA.64x96x16.F32.BF16 R24, gdesc[UR8], R24, gsb0 ;  /* 0x01600000081879f0 */ /* 0x000fe20008001818 */
[----:B------:R-:W-:Y:S01]  /*2580*/  UMOV UR10, UR4 ;  /* 0x00000004000a7c82 */ /* 0x000fe20008000000 */
[----:B------:R-:W-:Y:S01]  /*2590*/  UMOV UR11, 0x40000040 ;  /* 0x40000040000b7882 */ /* 0x000fe20000000000 */
        /* <DEDUP_REMOVED lines=37> */
[----:B------:R-:W-:-:S02]  /*27f0*/  FSEL R159, R32, -INF , P4 ;  /* 0xff800000209f7808 */ /* 0x000fc40002000000 */
[----:B------:R-:W-:Y:S02]  /*2800*/  FSEL R27, R28, -INF , P6 ;  /* 0xff8000001c1b7808 */ /* 0x000fe40003000000 */
[----:B------:R-:W-:Y:S02]  /*2810*/  FMNMX.FTZ R32, R73, R25, !PT ;  /* 0x0000001949207209 */ /* 0x000fe40007810000 */
[----:B------:R-:W-:Y:S02]  /*2820*/  FSEL R29, R29, -INF , P5 ;  /* 0xff8000001d1d7808 */ /* 0x000fe40002800000 */
[----:B------:R-:W-:Y:S02]  /*2830*/  FMNMX.FTZ R32, R27, R32, !PT ;  /* 0x000000201b207209 */ /* 0x000fe40007810000 */
[----:B------:R-:W-:Y:S02]  /*2840*/  FSEL R26, R26, -INF , P2 ;  /* 0xff8000001a1a7808 */ /* 0x000fe40001000000 */
[----:B------:R-:W-:-:S02]  /*2850*/  FMNMX.FTZ R32, R29, R32, !PT ;  /* 0x000000201d207209 */ /* 0x000fc40007810000 */
[----:B------:R-:W-:Y:S02]  /*2860*/  ISETP.GT.AND P2, PT, R0, 0x18, PT ;  /* 0x000000180000780c */ /* 0x000fe40003f44270 */
        /* <DEDUP_REMOVED lines=92> */
[----:B------:R-:W-:Y:S02]  /*2e30*/  FMNMX.FTZ R32, R211, R32, !PT ;  /* 0x00000020d3207209 */ /* 0x000fe40007810000 */
[----:B------:R-:W-:Y:S02]  /*2e40*/  FMNMX.FTZ R0, R190, R31, !PT ;  /* 0x0000001fbe007209 */ /* 0x000fe40007810000 */
[----:B------:R-:W-:-:S02]  /*2e50*/  FSEL R208, R67, -INF , P5 ;  /* 0xff80000043d07808 */ /* 0x000fc40002800000 */
[----:B------:R-:W-:Y:S01]  /*2e60*/  FMNMX.FTZ R31, R205, R32, !PT ;  /* 0x00000020cd1f7209 */ /* 0x000fe20007810000 */
[----:B------:R-:W1:Y:S01]  /*2e70*/  SHFL.BFLY PT, R33, R0, 0x2, 0x1f ;  /* 0x0c401f0000217f89 */ /* 0x000e6200000e0000 */
[----:B------:R-:W-:Y:S02]  /*2e80*/  FSEL R210, R70, -INF , P4 ;  /* 0xff80000046d27808 */ /* 0x000fe40002000000 */
[----:B------:R-:W-:Y:S02]  /*2e90*/  FMNMX.FTZ R31, R208, R31, !PT ;  /* 0x0000001fd01f7209 */ /* 0x000fe40007810000 */
[----:B------:R-:W-:Y:S02]  /*2ea0*/  FSEL R214, R71, -INF , P3 ;  /* 0xff80000047d67808 */ /* 0x000fe40001800000 */
[----:B------:R-:W-:Y:S02]  /*2eb0*/  FMNMX.FTZ R31, R210, R31, !PT ;  /* 0x0000001fd21f7209 */ /* 0x000fe40007810000 */
[----:B------:R-:W-:-:S02]  /*2ec0*/  ISETP.GE.AND P2, PT, R156, 0x61, PT ;  /* 0x000000619c00780c */ /* 0x000fc40003f46270 */
[----:B------:R-:W-:-:S05]  /*2ed0*/  FMNMX.FTZ R31, R214, R31, !PT ;  /* 0x0000001fd61f7209 */ /* 0x000fca0007810000 */
[----:B------:R-:W2:Y:S01]  /*2ee0*/  SHFL.BFLY PT, R34, R31, 0x2, 0x1f ;  /* 0x0c401f001f227f89 */ /* 0x000ea200000e0000 */
[----:B-1----:R-:W-:-:S05]  /*2ef0*/  FMNMX.FTZ R33, R0, R33, !PT ;  /* 0x0000002100217209 */ /* 0x002fca0007810000 */
[----:B------:R-:W1:Y:S01]  /*2f00*/  SHFL.BFLY PT, R32, R33, 0x1, 0x1f ;  /* 0x0c201f0021207f89 */ /* 0x000e6200000e0000 */
[----:B--2---:R-:W-:-:S05]  /*2f10*/  FMNMX.FTZ R34, R31, R34, !PT ;  /* 0x000000221f227209 */ /* 0x004fca0007810000 */
[----:B------:R-:W2:Y:S01]  /*2f20*/  SHFL.BFLY PT, R209, R34, 0x1, 0x1f ;  /* 0x0c201f0022d17f89 */ /* 0x000ea200000e0000 */
[----:B-1----:R-:W-:-:S04]  /*2f30*/  FMNMX.FTZ R0, R33, R32, !PT ;  /* 0x0000002021007209 */ /* 0x002fc80007810000 */
[C---:B------:R-:W-:Y:S01]  /*2f40*/  FSETP.NEU.FTZ.AND P1, PT, R0.reuse, -INF , PT ;  /* 0xff8000000000780b */ /* 0x040fe20003f3d000 */
[----:B------:R-:W-:-:S05]  /*2f50*/  FMUL.FTZ R212, R0, UR5 ;  /* 0x0000000500d47c20 */ /* 0x000fca0008410000 */
[----:B------:R-:W-:-:S05]  /*2f60*/  FSEL R212, R212, RZ, P1 ;  /* 0x000000ffd4d47208 */ /* 0x000fca0000800000 */
[--C-:B------:R-:W-:Y:S01]  /*2f70*/  FFMA.FTZ R192, R73, UR5, -R212.reuse ;  /* 0x0000000549c07c23 */ /* 0x100fe200080108d4 */
[----:B--2---:R-:W-:Y:S01]  /*2f80*/  FMNMX.FTZ R209, R34, R209, !PT ;  /* 0x000000d122d17209 */ /* 0x004fe20007810000 */
[--C-:B------:R-:W-:Y:S01]  /*2f90*/  FFMA.FTZ R193, R25, UR5, -R212.reuse ;  /* 0x0000000519c17c23 */ /* 0x100fe200080108d4 */
[--C-:B------:R-:W-:Y:S01]  /*2fa0*/  FFMA.FTZ R194, R27, UR5, -R212.reuse ;  /* 0x000000051bc27c23 */ /* 0x100fe200080108d4 */
[--C-:B------:R-:W-:Y:S01]  /*2fb0*/  FFMA.FTZ R195, R29, UR5, -R212.reuse ;  /* 0x000000051dc37c23 */ /* 0x100fe200080108d4 */
[C---:B------:R-:W-:Y:S01]  /*2fc0*/  FSETP.NEU.FTZ.AND P1, PT, R209.reuse, -INF , PT ;  /* 0xff800000d100780b */ /* 0x040fe20003f3d000 */
[----:B------:R-:W-:Y:S01]  /*2fd0*/  FMUL.FTZ R213, R209, UR5 ;  /* 0x00000005d1d57c20 */ /* 0x000fe20008410000 */
[----:B------:R-:W-:Y:S01]  /*2fe0*/  MUFU.EX2 R192, R192 ;  /* 0x000000c000c07308 */ /* 0x000fe20000000800 */
[--C-:B------:R-:W-:Y:S01]  /*2ff0*/  FFMA.FTZ R159, R159, UR5, -R212.reuse ;  /* 0x000000059f9f7c23 */ /* 0x100fe200080108d4 */
[--C-:B------:R-:W-:Y:S01]  /*3000*/  FFMA.FTZ R161, R161, UR5, -R212.reuse ;  /* 0x00000005a1a17c23 */ /* 0x100fe200080108d4 */
[--C-:B------:R-:W-:Y:S01]  /*3010*/  FFMA.FTZ R164, R164, UR5, -R212.reuse ;  /* 0x00000005a4a47c23 */ /* 0x100fe200080108d4 */
[----:B------:R-:W-:Y:S01]  /*3020*/  FSEL R213, R213, RZ, P1 ;  /* 0x000000ffd5d57208 */ /* 0x000fe20000800000 */
[--C-:B------:R-:W-:Y:S01]  /*3030*/  FFMA.FTZ R168, R168, UR5, -R212.reuse ;  /* 0x00000005a8a87c23 */ /* 0x100fe200080108d4 */
[----:B0-----:R-:W-:Y:S01]  /*3040*/  LOP3.LUT P1, RZ, R72, 0x7f, RZ, 0xc0, !PT ;  /* 0x0000007f48ff7812 */ /* 0x001fe2000782c0ff */
[----:B------:R-:W-:Y:S01]  /*3050*/  FFMA.FTZ R165, R165, UR5, -R212 ;  /* 0x00000005a5a57c23 */ /* 0x000fe200080108d4 */
[----:B------:R-:W-:Y:S01]  /*3060*/  SHF.R.U32.HI R72, RZ, 0x7, R72 ;  /* 0x00000007ff487819 */ /* 0x000fe20000011648 */
[--C-:B------:R-:W-:Y:S01]  /*3070*/  FFMA.FTZ R197, R24, UR5, -R213.reuse ;  /* 0x0000000518c57c23 */ /* 0x100fe200080108d5 */
[--C-:B------:R-:W-:Y:S01]  /*3080*/  FFMA.FTZ R196, R26, UR5, -R213.reuse ;  /* 0x000000051ac47c23 */ /* 0x100fe200080108d5 */
[--C-:B------:R-:W-:Y:S01]  /*3090*/  FFMA.FTZ R198, R30, UR5, -R213.reuse ;  /* 0x000000051ec67c23 */ /* 0x100fe200080108d5 */
[----:B------:R-:W-:Y:S01]  /*30a0*/  IADD3 R158, -R72, 0xb, RZ ;  /* 0x0000000b489e7810 */ /* 0x000fe20007ffe1ff */
[--C-:B------:R-:W-:Y:S01]  /*30b0*/  FFMA.FTZ R199, R28, UR5, -R213.reuse ;  /* 0x000000051cc77c23 */ /* 0x100fe200080108d5 */
[----:B------:R-:W0:Y:S01]  /*30c0*/  MUFU.EX2 R193, R193 ;  /* 0x000000c100c17308 */ /* 0x000e220000000800 */
[--C-:B------:R-:W-:Y:S01]  /*30d0*/  FFMA.FTZ R157, R157, UR5, -R213.reuse ;  /* 0x000000059d9d7c23 */ /* 0x100fe200080108d5 */
[--C-:B------:R-:W-:Y:S01]  /*30e0*/  FFMA.FTZ R160, R160, UR5, -R213.reuse ;  /* 0x00000005a0a07c23 */ /* 0x100fe200080108d5 */
[--C-:B------:R-:W-:Y:S01]  /*30f0*/  FFMA.FTZ R162, R162, UR5, -R213.reuse ;  /* 0x00000005a2a27c23 */ /* 0x100fe200080108d5 */
[----:B------:R-:W-:Y:S01]  /*3100*/  FFMA.FTZ R166, R166, UR5, -R213 ;  /* 0x00000005a6a67c23 */ /* 0x000fe200080108d5 */
[----:B------:R-:W-:-:S02]  /*3110*/  @!P1 VIADD R24, R3, 0x32440 ;  /* 0x0003244003189836 */ /* 0x000fc40000000000 */
[--C-:B------:R-:W-:Y:S01]  /*3120*/  FFMA.FTZ R169, R169, UR5, -R212.reuse ;  /* 0x00000005a9a97c23 */ /* 0x100fe200080108d4 */
[--C-:B------:R-:W-:Y:S01]  /*3130*/  FFMA.FTZ R172, R172, UR5, -R212.reuse ;  /* 0x00000005acac7c23 */ /* 0x100fe200080108d4 */
[----:B------:R-:W-:Y:S01]  /*3140*/  MUFU.EX2 R194, R194 ;  /* 0x000000c200c27308 */ /* 0x000fe20000000800 */
[----:B------:R-:W-:Y:S01]  /*3150*/  FFMA.FTZ R176, R176, UR5, -R212 ;  /* 0x00000005b0b07c23 */ /* 0x000fe200080108d4 */
[----:B------:R-:W-:Y:S01]  /*3160*/  @!P1 PRMT R24, RZ, 0x654, R24 ;  /* 0x00000654ff189816 */ /* 0x000fe20000000018 */
[----:B------:R1:W-:Y:S06]  /*3170*/  BAR.ARV R158, 0x100 ;  /* 0x0004009e0000751d */ /* 0x0003ec0000002000 */
[----:B------:R2:W-:Y:S01]  /*3180*/  @!P1 SYNCS.ARRIVE.TRANS64.RED.A1T0 RZ, [R24+URZ], RZ ;  /* 0x000000ff18ff99a7 */ /* 0x0005e2000810043f */
[----:B------:R-:W3:Y:S01]  /*3190*/  MUFU.EX2 R195, R195 ;  /* 0x000000c300c37308 */ /* 0x000ee20000000800 */
[----:B------:R4:W-:Y:S01]  /*31a0*/  BAR.SYNC.DEFER_BLOCKING R215, 0x100 ;  /* 0x000400d70000751d */ /* 0x0009e20000010000 */
[----:B0-----:R-:W-:Y:S01]  /*31b0*/  F2FP.BF16.F32.PACK_AB R152, R193, R192 ;  /* 0x000000c0c198723e */ /* 0x001fe200000010ff */
        /* <DEDUP_REMOVED lines=14> */
[----:B---3--:R-:W-:Y:S01]  /*32a0*/  F2FP.BF16.F32.PACK_AB R154, R195, R194 ;  /* 0x000000c2c39a723e */ /* 0x008fe200000010ff */
[--C-:B----4-:R-:W-:Y:S01]  /*32b0*/  FFMA.FTZ R215, R182, UR5, -R212.reuse ;  /* 0x00000005b6d77c23 */ /* 0x110fe200080108d4 */
        /* <DEDUP_REMOVED lines=14> */
[----:B0-----:R-:W-:Y:S01]  /*33a0*/  F2FP.BF16.F32.PACK_AB R153, R197, R196 ;  /* 0x000000c4c599723e */ /* 0x001fe200000010ff */
[----:B------:R-:W-:Y:S01]  /*33b0*/  FFMA.FTZ R180, R180, UR5, -R212 ;  /* 0x00000005b4b47c23 */ /* 0x000fe200080108d4 */
[--C-:B------:R-:W-:Y:S01]  /*33c0*/  FFMA.FTZ R208, R210, UR5, -R213.reuse ;  /* 0x00000005d2d07c23 */ /* 0x100fe200080108d5 */
[----:B------:R-:W-:Y:S01]  /*33d0*/  FFMA.FTZ R211, R214, UR5, -R213 ;  /* 0x00000005d6d37c23 */ /* 0x000fe200080108d5 */
[----:B------:R-:W-:Y:S01]  /*33e0*/  FADD.FTZ R193, R192, R193 ;  /* 0x000000c1c0c17221 */ /* 0x000fe20000010000 */
[----:B------:R-:W-:Y:S01]  /*33f0*/  FADD.FTZ R197, R196, R197 ;  /* 0x000000c5c4c57221 */ /* 0x000fe20000010000 */
[----:B------:R-:W-:Y:S01]  /*3400*/  @!P1 VIADD R3, R3, 0x32460 ;  /* 0x0003246003039836 */ /* 0x000fe20000000000 */
[----:B------:R-:W0:Y:S01]  /*3410*/  MUFU.EX2 R159, R159 ;  /* 0x0000009f009f7308 */ /* 0x000e220000000800 */
[----:B------:R-:W-:-:S03]  /*3420*/  FADD.FTZ R194, R194, R193 ;  /* 0x000000c1c2c27221 */ /* 0x000fc60000010000 */
[----:B------:R-:W-:Y:S01]  /*3430*/  @!P1 PRMT R3, RZ, 0x654, R3 ;  /* 0x00000654ff039816 */ /* 0x000fe20000000003 */
[----:B------:R-:W-:-:S03]  /*3440*/  FADD.FTZ R194, R195, R194 ;  /* 0x000000c2c3c27221 */ /* 0x000fc60000010000 */
[----:B------:R-:W4:Y:S01]  /*3450*/  MUFU.EX2 R161, R161 ;  /* 0x000000a100a17308 */ /* 0x000f220000000800 */
[----:B---3--:R-:W-:Y:S01]  /*3460*/  F2FP.BF16.F32.PACK_AB R155, R199, R198 ;  /* 0x000000c6c79b723e */ /* 0x008fe200000010ff */
[----:B------:R-:W-:-:S03]  /*3470*/  FADD.FTZ R198, R198, R197 ;  /* 0x000000c5c6c67221 */ /* 0x000fc60000010000 */
[----:B--2---:R-:W-:Y:S01]  /*3480*/  WARPGROUP.ARRIVE ;  /* 0x00000000000079c5 */ /* 0x004fe20000000000 */
[----:B------:R-:W-:Y:S02]  /*3490*/  FADD.FTZ R198, R199, R198 ;  /* 0x000000c6c7c67221 */ /* 0x000fe40000010000 */
[----:B------:R-:W-:Y:S01]  /*34a0*/  MUFU.EX2 R164, R164 ;  /* 0x000000a400a47308 */ /* 0x000fe20000000800 */
[----:B0-----:R-:W-:Y:S02]  /*34b0*/  FADD.FTZ R194, R159, R194 ;  /* 0x000000c29fc27221 */ /* 0x001fe40000010000 */
[----:B------:R-:W-:Y:S01]  /*34c0*/  HGMMA.64x256x16.F32.BF16 R24, R152, gdesc[UR8].tnspB, RZ, !UPT, gsb0 ;  /* 0x43e0000898187df0 */ /* 0x000fe2000c0018ff */
[----:B------:R-:W-:Y:S01]  /*34d0*/  UIADD3 UR10, UR4, 0x80, URZ ;  /* 0x00000080040a7890 */ /* 0x000fe2000fffe03f */
[----:B------:R-:W-:-:S03]  /*34e0*/  UMOV UR11, 0x40000040 ;  /* 0x40000040000b7882 */ /* 0x000fc60000000000 */
[----:B------:R-:W-:Y:S08]  /*34f0*/  MUFU.EX2 R168, R168 ;  /* 0x000000a800a87308 */ /* 0x000ff00000000800 */
[----:B------:R-:W-:Y:S08]  /*3500*/  MUFU.EX2 R157, R157 ;  /* 0x0000009d009d7308 */ /* 0x000ff00000000800 */
[----:B------:R-:W0:Y:S08]  /*3510*/  MUFU.EX2 R160, R160 ;  /* 0x000000a000a07308 */ /* 0x000e300000000800 */
[----:B------:R-:W-:Y:S08]  /*3520*/  MUFU.EX2 R162, R162 ;  /* 0x000000a200a27308 */ /* 0x000ff00000000800 */
[----:B------:R-:W2:Y:S08]  /*3530*/  MUFU.EX2 R166, R166 ;  /* 0x000000a600a67308 */ /* 0x000eb00000000800 */
[----:B------:R-:W3:Y:S08]  /*3540*/  MUFU.EX2 R165, R165 ;  /* 0x000000a500a57308 */ /* 0x000ef00000000800 */
[----:B------:R-:W-:Y:S08]  /*3550*/  MUFU.EX2 R169, R169 ;  /* 0x000000a900a97308 */ /* 0x000ff00000000800 */
[----:B------:R-:W-:Y:S08]  /*3560*/  MUFU.EX2 R172, R172 ;  /* 0x000000ac00ac7308 */ /* 0x000ff00000000800 */
[----:B------:R-:W-:Y:S08]  /*3570*/  MUFU.EX2 R176, R176 ;  /* 0x000000b000b07308 */ /* 0x000ff00000000800 */
[----:B------:R-:W5:Y:S08]  /*3580*/  MUFU.EX2 R163, R163 ;  /* 0x000000a300a37308 */ /* 0x000f700000000800 */
[----:B------:R-:W1:Y:S08]  /*3590*/  MUFU.EX2 R167, R167 ;  /* 0x000000a700a77308 */ /* 0x000e700000000800 */
[----:B------:R-:W-:Y:S08]  /*35a0*/  MUFU.EX2 R170, R170 ;  /* 0x000000aa00aa7308 */ /* 0x000ff00000000800 */
[----:B------:R-:W1:Y:S08]  /*35b0*/  MUFU.EX2 R174, R174 ;  /* 0x000000ae00ae7308 */ /* 0x000e700000000800 */
[----:B------:R-:W1:Y:S08]  /*35c0*/  MUFU.EX2 R173, R173 ;  /* 0x000000ad00ad7308 */ /* 0x000e700000000800 */
[----:B------:R-:W-:Y:S08]  /*35d0*/  MUFU.EX2 R177, R177 ;  /* 0x000000b100b17308 */ /* 0x000ff00000000800 */
[----:B------:R-:W-:Y:S08]  /*35e0*/  MUFU.EX2 R181, R181 ;  /* 0x000000b500b57308 */ /* 0x000ff00000000800 */
[----:B------:R-:W-:Y:S08]  /*35f0*/  MUFU.EX2 R183, R183 ;  /* 0x000000b700b77308 */ /* 0x000ff00000000800 */
[----:B------:R-:W1:Y:S08]  /*3600*/  MUFU.EX2 R171, R171 ;  /* 0x000000ab00ab7308 */ /* 0x000e700000000800 */
[----:B------:R-:W1:Y:S08]  /*3610*/  MUFU.EX2 R175, R175 ;  /* 0x000000af00af7308 */ /* 0x000e700000000800 */
[----:B------:R-:W1:Y:S08]  /*3620*/  MUFU.EX2 R179, R179 ;  /* 0x000000b300b37308 */ /* 0x000e700000000800 */
        /* <DEDUP_REMOVED lines=15> */
[C---:B----4-:R-:W-:Y:S01]  /*3720*/  F2FP.BF16.F32.PACK_AB R152, R161.reuse, R159 ;  /* 0x0000009fa198723e */ /* 0x050fe200000010ff */
[----:B------:R-:W-:Y:S01]  /*3730*/  FADD.FTZ R161, R161, R194 ;  /* 0x000000c2a1a17221 */ /* 0x000fe20000010000 */
[----:B0-----:R-:W-:Y:S01]  /*3740*/  F2FP.BF16.F32.PACK_AB R153, R160, R157 ;  /* 0x0000009da099723e */ /* 0x001fe200000010ff */
[----:B------:R-:W-:Y:S01]  /*3750*/  FADD.FTZ R157, R157, R198 ;  /* 0x000000c69d9d7221 */ /* 0x000fe20000010000 */
[----:B------:R-:W-:Y:S01]  /*3760*/  F2FP.BF16.F32.PACK_AB R154, R168, R164 ;  /* 0x000000a4a89a723e */ /* 0x000fe200000010ff */
[----:B------:R-:W0:Y:S01]  /*3770*/  MUFU.EX2 R205, R205 ;  /* 0x000000cd00cd7308 */ /* 0x000e220000000800 */
[----:B--2---:R-:W-:Y:S01]  /*3780*/  F2FP.BF16.F32.PACK_AB R155, R166, R162 ;  /* 0x000000a2a69b723e */ /* 0x004fe200000010ff */
        /* <DEDUP_REMOVED lines=9> */
[----:B---3--:R-:W-:Y:S01]  /*3820*/  FADD.FTZ R168, R165, R168 ;  /* 0x000000a8a5a87221 */ /* 0x008fe20000010000 */
[----:B------:R-:W-:Y:S01]  /*3830*/  UMOV UR11, 0x40000040 ;  /* 0x40000040000b7882 */ /* 0x000fe20000000000 */
[----:B-----5:R-:W-:Y:S01]  /*3840*/  FADD.FTZ R166, R163, R166 ;  /* 0x000000a6a3a67221 */ /* 0x020fe20000010000 */
[----:B------:R-:W2:Y:S01]  /*3850*/  MUFU.EX2 R211, R211 ;  /* 0x000000d300d37308 */ /* 0x000ea20000000800 */
[----:B------:R-:W-:-:S02]  /*3860*/  WARPGROUP.DEPBAR.LE gsb0, 0x0 ;  /* 0x00008000000079c5 */ /* 0x000fc40000010000 */
[C---:B------:R-:W-:Y:S01]  /*3870*/  F2FP.BF16.F32.PACK_AB R152, R169.reuse, R165 ;  /* 0x000000a5a998723e */ /* 0x040fe200000010ff */
[----:B------:R-:W-:Y:S01]  /*3880*/  FADD.FTZ R169, R169, R168 ;  /* 0x000000a8a9a97221 */ /* 0x000fe20000010000 */
[C---:B-1----:R-:W-:Y:S01]  /*3890*/  F2FP.BF16.F32.PACK_AB R153, R167.reuse, R163 ;  /* 0x000000a3a799723e */ /* 0x042fe200000010ff */
        /* <DEDUP_REMOVED lines=9> */
[----:B------:R-:W-:-:S05]  /*3930*/  FADD.FTZ R174, R171, R174 ;  /* 0x000000aeabae7221 */ /* 0x000fca0000010000 */
[----:B------:R-:W-:Y:S01]  /*3940*/  HGMMA.64x256x16.F32.BF16 R24, R152, gdesc[UR8].tnspB, R24, gsb0 ;  /* 0x43e0000898187df0 */ /* 0x000fe20008001818 */
[----:B------:R-:W-:Y:S01]  /*3950*/  UIADD3 UR10, UR4, 0x180, URZ ;  /* 0x00000180040a7890 */ /* 0x000fe2000fffe03f */
[----:B------:R-:W-:Y:S01]  /*3960*/  FADD.FTZ R176, R177, R176 ;  /* 0x000000b0b1b07221 */ /* 0x000fe20000010000 */
[----:B------:R-:W-:Y:S01]  /*3970*/  UMOV UR11, 0x40000040 ;  /* 0x40000040000b7882 */ /* 0x000fe20000000000 */
[----:B------:R-:W-:Y:S02]  /*3980*/  FADD.FTZ R174, R175, R174 ;  /* 0x000000aeafae7221 */ /* 0x000fe40000010000 */
[----:B------:R-:W-:Y:S02]  /*3990*/  FADD.FTZ R176, R181, R176 ;  /* 0x000000b0b5b07221 */ /* 0x000fe40000010000 */
[----:B------:R-:W-:Y:S01]  /*39a0*/  FADD.FTZ R174, R179, R174 ;  /* 0x000000aeb3ae7221 */ /* 0x000fe20000010000 */
[----:B------:R-:W-:Y:S02]  /*39b0*/  WARPGROUP.DEPBAR.LE gsb0, 0x0 ;  /* 0x00008000000079c5 */ /* 0x000fe40000010000 */
[----:B------:R-:W-:-:S02]  /*39c0*/  F2FP.BF16.F32.PACK_AB R152, R177, R173 ;  /* 0x000000adb198723e */ /* 0x000fc400000010ff */
[----:B------:R-:W-:Y:S02]  /*39d0*/  F2FP.BF16.F32.PACK_AB R153, R175, R171 ;  /* 0x000000abaf99723e */ /* 0x000fe400000010ff */
[C---:B------:R-:W-:Y:S01]  /*39e0*/  F2FP.BF16.F32.PACK_AB R154, R183.reuse, R181 ;  /* 0x000000b5b79a723e */ /* 0x040fe200000010ff */
[----:B------:R-:W-:Y:S01]  /*39f0*/  FADD.FTZ R183, R183, R176 ;  /* 0x000000b0b7b77221 */ /* 0x000fe20000010000 */
[C---:B------:R-:W-:Y:S01]  /*3a00*/  F2FP.BF16.F32.PACK_AB R155, R187.reuse, R179 ;  /* 0x000000b3bb9b723e */ /* 0x040fe200000010ff */
[----:B------:R-:W-:-:S03]  /*3a10*/  FADD.FTZ R187, R187, R174 ;  /* 0x000000aebbbb7221 */ /* 0x000fc60000010000 */
[----:B------:R-:W-:-:S07]  /*3a20*/  WARPGROUP.ARRIVE ;  /* 0x00000000000079c5 */ /* 0x000fce0000000000 */
        /* <DEDUP_REMOVED lines=31> */
[----:B------:R-:W-:-:S04]  /*3c20*/  FADD.FTZ R208, R208, R205 ;  /* 0x000000cdd0d07221 */ /* 0x000fc80000010000 */
[----:B------:R-:W-:-:S08]  /*3c30*/  FADD.FTZ R205, R211, R208 ;  /* 0x000000d0d3cd7221 */ /* 0x000fd00000010000 */
[----:B------:R-:W-:Y:S03]  /*3c40*/  HGMMA.64x256x16.F32.BF16 R24, R152, gdesc[UR8].tnspB, R24, gsb0 ;  /* 0x43e0000898187df0 */ /* 0x000fe60008001818 */
[----:B------:R-:W-:Y:S02]  /*3c50*/  WARPGROUP.DEPBAR.LE gsb0, 0x0 ;  /* 0x00008000000079c5 */ /* 0x000fe40000010000 */
[----:B------:R0:W-:Y:S02]  /*3c60*/  @!P1 SYNCS.ARRIVE.TRANS64.RED.A1T0 RZ, [R3+URZ], RZ ;  /* 0x000000ff03ff99a7 */ /* 0x0001e4000810043f */
[----:B0-----:R-:W-:Y:S01]  /*3c70*/  FADD.FTZ R3, R189, R186 ;  /* 0x000000babd037221 */ /* 0x001fe20000010000 */
[----:B------:R-:W-:Y:S06]  /*3c80*/  @!P2 BRA `(.L_x_1048) ;  /* 0x0000002000c0a947 */ /* 0x000fec0003800000 */
[----:B------:R-:W-:Y:S02]  /*3c90*/  VIADD R206, R206, 0xfffffffe ;  /* 0xfffffffecece7836 */ /* 0x000fe40000000000 */
[----:B------:R-:W-:Y:S02]  /*3ca0*/  IMAD.MOV.U32 R211, RZ, RZ, R209 ;  /* 0x000000ffffd37224 */ /* 0x000fe400078e00d1 */
[----:B------:R-:W-:-:S07]  /*3cb0*/  IMAD.MOV.U32 R207, RZ, RZ, R0 ;  /* 0x000000ffffcf7224 */ /* 0x000fce00078e0000 */
.L_x_1057:
[----:B------:R-:W-:Y:S01]  /*3cc0*/  UIADD3 UR36, UR36, 0x1, URZ ;  /* 0x0000000124247890 */ /* 0x000fe2000fffe03f */
[C---:B------:R-:W-:Y:S01]  /*3cd0*/  ISETP.GT.AND P2, PT, R206.reuse, RZ, PT ;  /* 0x000000ffce00720c */ /* 0x040fe20003f44270 */
[----:B------:R-:W-:Y:S02]  /*3ce0*/  VIADD R206, R206, 0xffffffff ;  /* 0xffffffffcece7836 */ /* 0x000fe40000000000 */
[----:B------:R-:W-:-:S04]  /*3cf0*/  UISETP.NE.AND UP0, UPT, UR36, 0x2, UPT ;  /* 0x000000022400788c */ /* 0x000fc8000bf05270 */
[----:B------:R-:W-:Y:S02]  /*3d00*/  USEL UR4, URZ, 0x1, UP0 ;  /* 0x000000013f047887 */ /* 0x000fe40008000000 */
[----:B------:R-:W-:Y:S02]  /*3d10*/  USEL UR36, UR36, URZ, UP0 ;  /* 0x0000003f24247287 */ /* 0x000fe40008000000 */
[----:B------:R-:W-:Y:S01]  /*3d20*/  ULOP3.LUT UR37, UR37, UR4, URZ, 0x3c, !UPT ;  /* 0x0000000425257292 */ /* 0x000fe2000f8e3c3f */
[----:B------:R-:W-:Y:S11]  /*3d30*/  @!P0 BRA `(.L_x_1049) ;  /* 0x0000000000048947 */ /* 0x000ff60003800000 */
[----:B------:R-:W-:Y:S01]  /*3d40*/  BPT.TRAP 0x1 ;  /* 0x000000040000795c */ /* 0x000fe20000300000 */
.L_x_1049:
[----:B------:R-:W0:Y:S01]  /*3d50*/  S2UR UR5, SR_CgaCtaId ;  /* 0x00000000000579c3 */ /* 0x000e220000008800 */
[----:B------:R-:W-:Y:S01]  /*3d60*/  UMOV UR4, 0x400 ;  /* 0x0000040000047882 */ /* 0x000fe20000000000 */
[----:B------:R-:W-:-:S05]  /*3d70*/  IMAD.U32 R0, RZ, RZ, UR37 ;  /* 0x00000025ff007e24 */ /* 0x000fca000f8e00ff */
[----:B------:R-:W-:Y:S01]  /*3d80*/  SHF.L.U32 R0, R0, 0x1f, RZ ;  /* 0x0000001f00007819 */ /* 0x000fe200000006ff */
[----:B0-----:R-:W-:-:S04]  /*3d90*/  ULEA UR4, UR5, UR4, 0x18 ;  /* 0x0000000405047291 */ /* 0x001fc8000f8ec03f */
[----:B------:R-:W-:-:S09]  /*3da0*/  ULEA UR4, UR36, UR4, 0x3 ;  /* 0x0000000424047291 */ /* 0x000fd2000f8e183f */
[----:B------:R0:W1:Y:S01]  /*3db0*/  SYNCS.PHASECHK.TRANS64.TRYWAIT P3, [UR4+0x32430], R0 ;  /* 0x03243000ff0075a7 */ /* 0x0000620008060144 */
[----:B------:R-:W-:Y:S05]  /*3dc0*/  @!P0 BRA `(.L_x_1050) ;  /* 0x0000000000048947 */ /* 0x000fea0003800000 */
[----:B------:R-:W-:Y:S01]  /*3dd0*/  BPT.TRAP 0x1 ;  /* 0x000000040000795c */ /* 0x000fe20000300000 */
.L_x_1050:
[----:B-1----:R-:W-:Y:S05]  /*3de0*/  @P3 BRA `(.L_x_1051) ;  /* 0x0000000000083947 */ /* 0x002fea0003800000 */
[----:B------:R-:W1:Y:S02]  /*3df0*/  SYNCS.PHASECHK.TRANS64.TRYWAIT P3, [UR4+0x32430], R0 ;  /* 0x03243000ff0075a7 */ /* 0x000e640008060144 */
[----:B-1----:R-:W-:Y:S05]  /*3e00*/  @!P3 BRA `(.L_x_1052) ;  /* 0x000000c80010b947 */ /* 0x002fea0003800000 */
.L_x_1051:
[----:B------:R-:W-:Y:S01]  /*3e10*/  R2UR UR56, R20 ;  /* 0x00000000143872ca */ /* 0x000fe200000e0000 */
[----:B------:R-:W-:Y:S01]  /*3e20*/  UIMAD UR5, UR36, 0x300, UR60 ;  /* 0x00000300240578a4 */ /* 0x000fe2000f8e023c */
[----:B------:R-:W-:Y:S01]  /*3e30*/  R2UR UR57, R21 ;  /* 0x00000000153972ca */ /* 0x000fe200000e0000 */
[----:B-1----:R-:W-:Y:S01]  /*3e40*/  WARPGROUP.ARRIVE ;  /* 0x00000000000079c5 */ /* 0x002fe20000000000 */
[----:B------:R-:W-:-:S04]  /*3e50*/  UMOV UR59, 0x40000040 ;  /* 0x40000040003b7882 */ /* 0x000fc80000000000 */
[----:B------:R-:W-:-:S07]  /*3e60*/  UMOV UR58, UR5 ;  /* 0x00000005003a7c82 */ /* 0x000fce0008000000 */
[----:B------:R-:W-:Y:S01]  /*3e70*/  HGMMA.64x96x16.F32.BF16 R152, gdesc[UR56], RZ, !UPT, gsb0 ;  /* 0x01600000389879f0 */ /* 0x000fe2000c0018ff */
[----:B------:R-:W-:Y:S01]  /*3e80*/  R2UR UR56, R18 ;  /* 0x00000000123872ca */ /* 0x000fe200000e0000 */
[----:B------:R-:W-:Y:S01]  /*3e90*/  UIADD3 UR58, UR5, 0x2, URZ ;  /* 0x00000002053a7890 */ /* 0x000fe2000fffe03f */
[----:B------:R-:W-:Y:S01]  /*3ea0*/  R2UR UR57, R19 ;  /* 0x00000000133972ca */ /* 0x000fe200000e0000 */
[----:B------:R-:W-:Y:S01]  /*3eb0*/  UMOV UR59, 0x40000040 ;  /* 0x40000040003b7882 */ /* 0x000fe20000000000 */
[----:B------:R-:W-:Y:S02]  /*3ec0*/  WARPGROUP.DEPBAR.LE gsb0, 0x0 ;  /* 0x00008000000079c5 */ /* 0x000fe40000010000 */
[----:B------:R-:W-:-:S09]  /*3ed0*/  WARPGROUP.ARRIVE ;  /* 0x00000000000079c5 */ /* 0x000fd20000000000 */
[----:B------:R-:W-:Y:S01]  /*3ee0*/  HGMMA.64x96x16.F32.BF16 R152, gdesc[UR56], R152, gsb0 ;  /* 0x01600000389879f0 */ /* 0x000fe20008001898 */
        /* <DEDUP_REMOVED lines=13> */
[----:B------:R-:W-:Y:S03]  /*3fc0*/  HGMMA.64x96x16.F32.BF16 R152, gdesc[UR56], R152, gsb0 ;  /* 0x01600000389879f0 */ /* 0x000fe60008001898 */
[----:B------:R-:W-:Y:S02]  /*3fd0*/  WARPGROUP.DEPBAR.LE gsb0, 0x0 ;  /* 0x00008000000079c5 */ /* 0x000fe40000010000 */
[----:B------:R-:W-:Y:S05]  /*3fe0*/  @!P0 BRA `(.L_x_1053) ;  /* 0x0000000000048947 */ /* 0x000fea0003800000 */
[----:B------:R-:W-:Y:S01]  /*3ff0*/  BPT.TRAP 0x1 ;  /* 0x000000040000795c */ /* 0x000fe20000300000 */
.L_x_1053:
[----:B------:R1:W2:Y:S01]  /*4000*/  SYNCS.PHASECHK.TRANS64.TRYWAIT P3, [UR4+0x32450], R0 ;  /* 0x03245000ff0075a7 */ /* 0x0002a20008060144 */
[----:B------:R-:W-:Y:S05]  /*4010*/  @!P0 BRA `(.L_x_1054) ;  /* 0x0000000000048947 */ /* 0x000fea0003800000 */
[----:B------:R-:W-:Y:S01]  /*4020*/  BPT.TRAP 0x1 ;  /* 0x000000040000795c */ /* 0x000fe20000300000 */
.L_x_1054:
[----:B--2---:R-:W-:Y:S05]  /*4030*/  @P3 BRA `(.L_x_1055) ;  /* 0x0000000000083947 */ /* 0x004fea0003800000 */
[----:B------:R-:W2:Y:S02]  /*4040*/  SYNCS.PHASECHK.TRANS64.TRYWAIT P3, [UR4+0x32450], R0 ;  /* 0x03245000ff0075a7 */ /* 0x000ea40008060144 */
[----:B--2---:R-:W-:Y:S05]  /*4050*/  @!P3 BRA `(.L_x_1056) ;  /* 0x000000c40094b947 */ /* 0x004fea0003800000 */
.L_x_1055:
[----:B------:R-:W-:Y:S01]  /*4060*/  R2UR UR56, R4 ;  /* 0x00000000043872ca */ /* 0x000fe200000e0000 */
[----:B------:R-:W-:Y:S01]  /*4070*/  UIMAD UR5, UR36, 0xc00, UR7 ;  /* 0x00000c00240578a4 */ /* 0x000fe2000f8e0207 */
[----:B------:R-:W-:Y:S01]  /*4080*/  R2UR UR57, R5 ;  /* 0x00000000053972ca */ /* 0x000fe200000e0000 */
[----:B------:R-:W-:Y:S01]  /*4090*/  WARPGROUP.ARRIVE ;  /* 0x00000000000079c5 */ /* 0x000fe20000000000 */
[----:B------:R-:W-:Y:S01]  /*40a0*/  UMOV UR59, 0x40000040 ;  /* 0x40000040003b7882 */ /* 0x000fe20000000000 */
[----:B------:R-:W-:-:S04]  /*40b0*/  UIADD3 UR10, UR5, 0x300, URZ ;  /* 0x00000300050a7890 */ /* 0x000fc8000fffe03f */
[----:B------:R-:W3:Y:S01]  /*40c0*/  S2R R216, SR_TID.X ;  /* 0x0000000000d87919 */ /* 0x000ee20000002100 */
[----:B------:R-:W-:Y:S01]  /*40d0*/  UMOV UR11, 0x40000040 ;  /* 0x40000040000b7882 */ /* 0x000fe20000000000 */
[----:B------:R-:W-:Y:S01]  /*40e0*/  UMOV UR58, UR5 ;  /* 0x00000005003a7c82 */ /* 0x000fe20008000000 */
[----:B------:R-:W-:Y:S01]  /*40f0*/  UIADD3 UR14, UR5, 0x302, URZ ;  /* 0x00000302050e7890 */ /* 0x000fe2000fffe03f */
[----:B------:R-:W-:Y:S01]  /*4100*/  UMOV UR15, 0x40000040 ;  /* 0x40000040000f7882 */ /* 0x000fe20000000000 */
[----:B------:R-:W-:Y:S01]  /*4110*/  UIADD3 UR18, UR5, 0x304, URZ ;  /* 0x0000030405127890 */ /* 0x000fe2000fffe03f */
[----:B------:R-:W-:Y:S01]  /*4120*/  UMOV UR19, 0x40000040 ;  /* 0x4000004000137882 */ /* 0x000fe20000000000 */
[----:B------:R-:W-:Y:S01]  /*4130*/  HGMMA.64x96x16.F32.BF16 R152, gdesc[UR56], R152, gsb0 ;  /* 0x01600000389879f0 */ /* 0x000fe20008001898 */
[----:B------:R-:W-:Y:S01]  /*4140*/  R2UR UR56, R6 ;  /* 0x00000000063872ca */ /* 0x000fe200000e0000 */
[----:B------:R-:W-:Y:S01]  /*4150*/  UIADD3 UR58, UR5, 0x2, URZ ;  /* 0x00000002053a7890 */ /* 0x000fe2000fffe03f */
[----:B------:R-:W-:Y:S01]  /*4160*/  R2UR UR57, R7 ;  /* 0x00000000073972ca */ /* 0x000fe200000e0000 */
[----:B------:R-:W-:Y:S01]  /*4170*/  UMOV UR59, 0x40000040 ;  /* 0x40000040003b7882 */ /* 0x000fe20000000000 */
[----:B------:R-:W-:Y:S01]  /*4180*/  UIADD3 UR22, UR5, 0x306, URZ ;  /* 0x0000030605167890 */ /* 0x000fe2000fffe03f */
        /* <DEDUP_REMOVED lines=12> */
[----:B---3--:R-:W-:Y:S01]  /*4250*/  SHF.R.U32.HI R232, RZ, 0x7, R216 ;  /* 0x00000007ffe87819 */ /* 0x008fe200000116d8 */
[----:B------:R-:W-:Y:S01]  /*4260*/  UMOV UR51, 0x40000040 ;  /* 0x4000004000337882 */ /* 0x000fe20000000000 */
[----:B------:R-:W-:Y:S01]  /*4270*/  UIADD3 UR54, UR5, 0x904, URZ ;  /* 0x0000090405367890 */ /* 0x000fe2000fffe03f */
[----:B------:R-:W-:Y:S01]  /*4280*/  UMOV UR55, 0x40000040 ;  /* 0x4000004000377882 */ /* 0x000fe20000000000 */
[----:B------:R-:W-:-:S02]  /*4290*/  WARPGROUP.DEPBAR.LE gsb0, 0x0 ;  /* 0x00008000000079c5 */ /* 0x000fc40000010000 */
[----:B------:R-:W-:-:S06]  /*42a0*/  WARPGROUP.ARRIVE ;  /* 0x00000000000079c5 */ /* 0x000fcc0000000000 */
        /* <DEDUP_REMOVED lines=19> */
[----:B------:R-:W-:Y:S01]  /*43e0*/  ULDC UR5, c[0x0][0xa80] ;  /* 0x0002a00000057ab9 */ /* 0x000fe20000000800 */
[----:B------:R-:W-:Y:S02]  /*43f0*/  WARPGROUP.DEPBAR.LE gsb0, 0x0 ;  /* 0x00008000000079c5 */ /* 0x000fe40000010000 */
[----:B------:R-:W-:-:S06]  /*4400*/  WARPGROUP.ARRIVE ;  /* 0x00000000000079c5 */ /* 0x000fcc0000000000 */
[----:B------:R-:W-:Y:S01]  /*4410*/  HGMMA.64x96x16.F32.BF16 R152, gdesc[UR8], R152, gsb0 ;  /* 0x01600000089879f0 */ /* 0x000fe20008001898 */
[----:B------:R-:W-:Y:S02]  /*4420*/  UMOV UR11, 0x40000040 ;  /* 0x40000040000b7882 */ /* 0x000fe40000000000 */
        /* <DEDUP_REMOVED lines=104> */
[----:B-1----:R-:W-:Y:S01]  /*4ab0*/  FMNMX.FTZ R209, R209, R214, !PT ;  /* 0x000000d6d1d17209 */ /* 0x002fe20007810000 */
[----:B------:R-:W-:Y:S01]  /*4ac0*/  IMAD.U32 R214, RZ, RZ, UR4 ;  /* 0x00000004ffd67e24 */ /* 0x000fe2000f8e00ff */
[----:B------:R-:W0:Y:S01]  /*4ad0*/  MUFU.EX2 R207, R207 ;  /* 0x000000cf00cf7308 */ /* 0x000e220000000800 */
[----:B------:R-:W-:Y:S01]  /*4ae0*/  UIMAD UR4, UR36, 0xc00, UR6 ;  /* 0x00000c00240478a4 */ /* 0x000fe2000f8e0206 */
[--C-:B------:R-:W-:Y:S01]  /*4af0*/  FFMA.FTZ R173, R173, UR5, -R212.reuse ;  /* 0x00000005adad7c23 */ /* 0x100fe200080108d4 */
[C---:B------:R-:W-:Y:S01]  /*4b00*/  FADD.FTZ R152, -R209.reuse, R211 ;  /* 0x000000d3d1987221 */ /* 0x040fe20000010100 */
[----:B------:R-:W-:Y:S01]  /*4b10*/  FMUL.FTZ R217, R209, UR5 ;  /* 0x00000005d1d97c20 */ /* 0x000fe20008410000 */
[--C-:B------:R-:W-:Y:S01]  /*4b20*/  FFMA.FTZ R176, R176, UR5, -R212.reuse ;  /* 0x00000005b0b07c23 */ /* 0x100fe200080108d4 */
[----:B------:R-:W-:Y:S01]  /*4b30*/  FFMA.FTZ R177, R177, UR5, -R212 ;  /* 0x00000005b1b17c23 */ /* 0x000fe200080108d4 */
[----:B------:R-:W-:Y:S01]  /*4b40*/  FMUL.FTZ R157, R152, UR5 ;  /* 0x00000005989d7c20 */ /* 0x000fe20008410000 */
[----:B------:R-:W-:-:S02]  /*4b50*/  @!P1 VIADD R152, R214, 0x32440 ;  /* 0x00032440d6989836 */ /* 0x000fc40000000000 */
[--C-:B------:R-:W-:Y:S01]  /*4b60*/  FFMA.FTZ R216, R158, UR5, -R217.reuse ;  /* 0x000000059ed87c23 */ /* 0x100fe200080108d9 */
[----:B------:R-:W-:Y:S01]  /*4b70*/  IADD3 R158, -R232, 0xb, RZ ;  /* 0x0000000be89e7810 */ /* 0x000fe20007ffe1ff */
[----:B------:R1:W-:Y:S01]  /*4b80*/  MUFU.EX2 R211, R153 ;  /* 0x0000009900d37308 */ /* 0x0003e20000000800 */
[--C-:B------:R-:W-:Y:S01]  /*4b90*/  FFMA.FTZ R213, R154, UR5, -R217.reuse ;  /* 0x000000059ad57c23 */ /* 0x100fe200080108d9 */
[----:B------:R-:W-:Y:S01]  /*4ba0*/  @!P1 PRMT R152, RZ, 0x654, R152 ;  /* 0x00000654ff989816 */ /* 0x000fe20000000098 */
[--C-:B------:R-:W-:Y:S01]  /*4bb0*/  FFMA.FTZ R215, R155, UR5, -R217.reuse ;  /* 0x000000059bd77c23 */ /* 0x100fe200080108d9 */
[--C-:B------:R-:W-:Y:S01]  /*4bc0*/  FFMA.FTZ R159, R159, UR5, -R217.reuse ;  /* 0x000000059f9f7c23 */ /* 0x100fe200080108d9 */
[----:B------:R2:W-:Y:S06]  /*4bd0*/  BAR.ARV R158, 0x100 ;  /* 0x0004009e0000751d */ /* 0x0005ec0000002000 */
[----:B-1----:R-:W-:Y:S01]  /*4be0*/  VIADD R153, R232, 0x8 ;  /* 0x00000008e8997836 */ /* 0x002fe20000000000 */
[----:B------:R1:W-:Y:S01]  /*4bf0*/  @!P1 SYNCS.ARRIVE.TRANS64.RED.A1T0 RZ, [R152+URZ], RZ ;  /* 0x000000ff98ff99a7 */ /* 0x0003e2000810043f */
[----:B------:R-:W3:Y:S01]  /*4c00*/  MUFU.EX2 R157, R157 ;  /* 0x0000009d009d7308 */ /* 0x000ee20000000800 */
[-C--:B0-----:R-:W-:Y:S01]  /*4c10*/  FMUL.FTZ R24, R24, R207.reuse ;  /* 0x000000cf18187220 */ /* 0x081fe20000410000 */
        /* <DEDUP_REMOVED lines=134> */
[----:B-1----:R-:W-:Y:S01]  /*5480*/  F2FP.BF16.F32.PACK_AB R152, R210, R208 ;  /* 0x000000d0d298723e */ /* 0x002fe200000010ff */
[----:B------:R-:W-:Y:S01]  /*5490*/  UMOV UR10, UR4 ;  /* 0x00000004000a7c82 */ /* 0x000fe20008000000 */
[----:B0-----:R-:W-:Y:S01]  /*54a0*/  F2FP.BF16.F32.PACK_AB R154, R211, R156 ;  /* 0x0000009cd39a723e */ /* 0x001fe200000010ff */
[--C-:B------:R-:W-:Y:S01]  /*54b0*/  FFMA.FTZ R162, R162, UR5, -R217.reuse ;  /* 0x00000005a2a27c23 */ /* 0x100fe200080108d9 */
[----:B----4-:R-:W-:Y:S01]  /*54c0*/  F2FP.BF16.F32.PACK_AB R153, R215, R213 ;  /* 0x000000d5d799723e */ /* 0x010fe200000010ff */
[--C-:B------:R-:W-:Y:S01]  /*54d0*/  FFMA.FTZ R163, R163, UR5, -R217.reuse ;  /* 0x00000005a3a37c23 */ /* 0x100fe200080108d9 */
[----:B-----5:R-:W-:Y:S01]  /*54e0*/  F2FP.BF16.F32.PACK_AB R155, R159, R216 ;  /* 0x000000d89f9b723e */ /* 0x020fe200000010ff */
[--C-:B------:R-:W-:Y:S01]  /*54f0*/  FFMA.FTZ R166, R166, UR5, -R217.reuse ;  /* 0x00000005a6a67c23 */ /* 0x100fe200080108d9 */
[--C-:B------:R-:W-:Y:S01]  /*5500*/  FFMA.FTZ R167, R167, UR5, -R217.reuse ;  /* 0x00000005a7a77c23 */ /* 0x100fe200080108d9 */
[----:B------:R-:W-:Y:S01]  /*5510*/  MUFU.EX2 R160, R160 ;  /* 0x000000a000a07308 */ /* 0x000fe20000000800 */
        /* <DEDUP_REMOVED lines=25> */
[--C-:B------:R-:W-:Y:S01]  /*56b0*/  FFMA.FTZ R192, R192, UR5, -R212.reuse ;  /* 0x00000005c0c07c23 */ /* 0x100fe200080108d4 */
[--C-:B------:R-:W-:Y:S01]  /*56c0*/  FFMA.FTZ R193, R193, UR5, -R212.reuse ;  /* 0x00000005c1c17c23 */ /* 0x100fe200080108d4 */
[--C-:B------:R-:W-:Y:S01]  /*56d0*/  FFMA.FTZ R196, R196, UR5, -R212.reuse ;  /* 0x00000005c4c47c23 */ /* 0x100fe200080108d4 */
[----:B------:R-:W-:Y:S01]  /*56e0*/  FFMA.FTZ R197, R197, UR5, -R212 ;  /* 0x00000005c5c57c23 */ /* 0x000fe200080108d4 */
[--C-:B------:R-:W-:Y:S01]  /*56f0*/  FFMA.FTZ R194, R194, UR5, -R217.reuse ;  /* 0x00000005c2c27c23 */ /* 0x100fe200080108d9 */
[--C-:B------:R-:W-:Y:S01]  /*5700*/  FFMA.FTZ R195, R195, UR5, -R217.reuse ;  /* 0x00000005c3c37c23 */ /* 0x100fe200080108d9 */
[----:B------:R-:W-:Y:S01]  /*5710*/  MUFU.EX2 R162, R162 ;  /* 0x000000a200a27308 */ /* 0x000fe20000000800 */
[--C-:B------:R-:W-:Y:S01]  /*5720*/  FFMA.FTZ R198, R198, UR5, -R217.reuse ;  /* 0x00000005c6c67c23 */ /* 0x100fe200080108d9 */
[----:B------:R-:W-:Y:S01]  /*5730*/  FFMA.FTZ R199, R199, UR5, -R217 ;  /* 0x00000005c7c77c23 */ /* 0x000fe200080108d9 */
[----:B------:R-:W-:Y:S01]  /*5740*/  FFMA.FTZ R3, R207, R3, R208 ;  /* 0x00000003cf037223 */ /* 0x000fe200000100d0 */
[----:B------:R-:W-:-:S02]  /*5750*/  @!P1 VIADD R214, R214, 0x32460 ;  /* 0x00032460d6d69836 */ /* 0x000fc40000000000 */
[----:B------:R-:W-:Y:S02]  /*5760*/  IMAD.MOV.U32 R207, RZ, RZ, R0 ;  /* 0x000000ffffcf7224 */ /* 0x000fe400078e0000 */
[----:B------:R-:W-:Y:S01]  /*5770*/  FADD.FTZ R3, R210, R3 ;  /* 0x00000003d2037221 */ /* 0x000fe20000010000 */
[----:B------:R-:W3:Y:S01]  /*5780*/  MUFU.EX2 R163, R163 ;  /* 0x000000a300a37308 */ /* 0x000ee20000000800 */
[----:B------:R-:W-:Y:S02]  /*5790*/  @!P1 PRMT R214, RZ, 0x654, R214 ;  /* 0x00000654ffd69816 */ /* 0x000fe400000000d6 */
[----:B------:R-:W-:-:S04]  /*57a0*/  FADD.FTZ R156, R156, R3 ;  /* 0x000000039c9c7221 */ /* 0x000fc80000010000 */
[----:B------:R-:W-:Y:S01]  /*57b0*/  FADD.FTZ R211, R211, R156 ;  /* 0x0000009cd3d37221 */ /* 0x000fe20000010000 */
[----:B------:R-:W-:Y:S08]  /*57c0*/  MUFU.EX2 R166, R166 ;  /* 0x000000a600a67308 */ /* 0x000ff00000000800 */
[----:B------:R-:W4:Y:S08]  /*57d0*/  MUFU.EX2 R167, R167 ;  /* 0x000000a700a77308 */ /* 0x000f300000000800 */
[----:B------:R-:W-:Y:S08]  /*57e0*/  MUFU.EX2 R168, R168 ;  /* 0x000000a800a87308 */ /* 0x000ff00000000800 */
[----:B------:R-:W5:Y:S08]  /*57f0*/  MUFU.EX2 R169, R169 ;  /* 0x000000a900a97308 */ /* 0x000f700000000800 */
[----:B------:R-:W-:Y:S08]  /*5800*/  MUFU.EX2 R172, R172 ;  /* 0x000000ac00ac7308 */ /* 0x000ff00000000800 */
[----:B------:R-:W2:Y:S08]  /*5810*/  MUFU.EX2 R173, R173 ;  /* 0x000000ad00ad7308 */ /* 0x000eb00000000800 */
        /* <DEDUP_REMOVED lines=22> */
[----:B------:R-:W-:Y:S01]  /*5980*/  MUFU.EX2 R196, R196 ;  /* 0x000000c400c47308 */ /* 0x000fe20000000800 */
[----:B------:R-:W-:-:S02]  /*5990*/  WARPGROUP.DEPBAR.LE gsb0, 0x0 ;  /* 0x00008000000079c5 */ /* 0x000fc40000010000 */
[----:B0-----:R-:W-:-:S05]  /*59a0*/  F2FP.BF16.F32.PACK_AB R152, R161, R160 ;  /* 0x000000a0a198723e */ /* 0x001fca00000010ff */
[----:B------:R-:W0:Y:S01]  /*59b0*/  MUFU.EX2 R197, R197 ;  /* 0x000000c500c57308 */ /* 0x000e220000000800 */
[----:B-1----:R-:W-:Y:S01]  /*59c0*/  F2FP.BF16.F32.PACK_AB R154, R165, R164 ;  /* 0x000000a4a59a723e */ /* 0x002fe200000010ff */
[----:B------:R-:W-:Y:S01]  /*59d0*/  FADD.FTZ R160, R160, R211 ;  /* 0x000000d3a0a07221 */ /* 0x000fe20000010000 */
[----:B---3--:R-:W-:Y:S01]  /*59e0*/  F2FP.BF16.F32.PACK_AB R153, R163, R162 ;  /* 0x000000a2a399723e */ /* 0x008fe200000010ff */
[----:B------:R-:W-:Y:S01]  /*59f0*/  IMAD.MOV.U32 R211, RZ, RZ, R209 ;  /* 0x000000ffffd37224 */ /* 0x000fe200078e00d1 */
[----:B----4-:R-:W-:Y:S01]  /*5a00*/  F2FP.BF16.F32.PACK_AB R155, R167, R166 ;  /* 0x000000a6a79b723e */ /* 0x010fe200000010ff */
[----:B------:R-:W-:Y:S02]  /*5a10*/  FADD.FTZ R161, R161, R160 ;  /* 0x000000a0a1a17221 */ /* 0x000fe40000010000 */
[----:B------:R-:W-:Y:S01]  /*5a20*/  MUFU.EX2 R194, R194 ;  /* 0x000000c200c27308 */ /* 0x000fe20000000800 */
[----:B------:R-:W-:Y:S01]  /*5a30*/  WARPGROUP.ARRIVE ;  /* 0x00000000000079c5 */ /* 0x000fe20000000000 */
[----:B------:R-:W-:-:S04]  /*5a40*/  FADD.FTZ R164, R164, R161 ;  /* 0x000000a1a4a47221 */ /* 0x000fc80000010000 */
[----:B------:R-:W-:Y:S01]  /*5a50*/  FADD.FTZ R165, R165, R164 ;  /* 0x000000a4a5a57221 */ /* 0x000fe20000010000 */
[----:B------:R-:W-:Y:S01]  /*5a60*/  HGMMA.64x256x16.F32.BF16 R24, R152, gdesc[UR8].tnspB, R24, gsb0 ;  /* 0x43e0000898187df0 */ /* 0x000fe20008001818 */
[----:B------:R-:W-:Y:S01]  /*5a70*/  UIADD3 UR10, UR4, 0x100, URZ ;  /* 0x00000100040a7890 */ /* 0x000fe2000fffe03f */
[----:B------:R-:W1:Y:S01]  /*5a80*/  MUFU.EX2 R195, R195 ;  /* 0x000000c300c37308 */ /* 0x000e620000000800 */
[----:B------:R-:W-:-:S07]  /*5a90*/  UMOV UR11, 0x40000040 ;  /* 0x40000040000b7882 */ /* 0x000fce0000000000 */
[----:B------:R-:W-:Y:S08]  /*5aa0*/  MUFU.EX2 R198, R198 ;  /* 0x000000c600c67308 */ /* 0x000ff00000000800 */
[----:B------:R-:W3:Y:S01]  /*5ab0*/  MUFU.EX2 R199, R199 ;  /* 0x000000c700c77308 */ /* 0x000ee20000000800 */
[----:B------:R-:W-:Y:S02]  /*5ac0*/  WARPGROUP.DEPBAR.LE gsb0, 0x0 ;  /* 0x00008000000079c5 */ /* 0x000fe40000010000 */
[----:B-----5:R-:W-:Y:S01]  /*5ad0*/  F2FP.BF16.F32.PACK_AB R152, R169, R168 ;  /* 0x000000a8a998723e */ /* 0x020fe200000010ff */
[----:B------:R-:W-:Y:S01]  /*5ae0*/  FADD.FTZ R168, R168, R165 ;  /* 0x000000a5a8a87221 */ /* 0x000fe20000010000 */
[----:B--2---:R-:W-:-:S02]  /*5af0*/  F2FP.BF16.F32.PACK_AB R154, R173, R172 ;  /* 0x000000acad9a723e */ /* 0x004fc400000010ff */
[----:B------:R-:W-:Y:S01]  /*5b00*/  F2FP.BF16.F32.PACK_AB R153, R171, R170 ;  /* 0x000000aaab99723e */ /* 0x000fe200000010ff */
[----:B------:R-:W-:Y:S01]  /*5b10*/  FADD.FTZ R169, R169, R168 ;  /* 0x000000a8a9a97221 */ /* 0x000fe20000010000 */
[----:B------:R-:W-:-:S03]  /*5b20*/  F2FP.BF16.F32.PACK_AB R155, R175, R174 ;  /* 0x000000aeaf9b723e */ /* 0x000fc600000010ff */
[----:B------:R-:W-:Y:S01]  /*5b30*/  FADD.FTZ R172, R172, R169 ;  /* 0x000000a9acac7221 */ /* 0x000fe20000010000 */
[----:B------:R-:W-:-:S03]  /*5b40*/  WARPGROUP.ARRIVE ;  /* 0x00000000000079c5 */ /* 0x000fc60000000000 */
[----:B------:R-:W-:-:S03]  /*5b50*/  FADD.FTZ R173, R173, R172 ;  /* 0x000000acadad7221 */ /* 0x000fc60000010000 */
[----:B------:R-:W-:Y:S01]  /*5b60*/  HGMMA.64x256x16.F32.BF16 R24, R152, gdesc[UR8].tnspB, R24, gsb0 ;  /* 0x43e0000898187df0 */ /* 0x000fe20008001818 */
[----:B------:R-:W-:Y:S01]  /*5b70*/  UIADD3 UR10, UR4, 0x180, URZ ;  /* 0x00000180040a7890 */ /* 0x000fe2000fffe03f */
[----:B------:R-:W-:Y:S01]  /*5b80*/  UMOV UR11, 0x40000040 ;  /* 0x40000040000b7882 */ /* 0x000fe20000000000 */
[----:B------:R-:W-:Y:S02]  /*5b90*/  WARPGROUP.DEPBAR.LE gsb0, 0x0 ;  /* 0x00008000000079c5 */ /* 0x000fe40000010000 */
[----:B------:R-:W-:Y:S01]  /*5ba0*/  F2FP.BF16.F32.PACK_AB R152, R177, R176 ;  /* 0x000000b0b198723e */ /* 0x000fe200000010ff */
[----:B------:R-:W-:Y:S01]  /*5bb0*/  FADD.FTZ R176, R176, R173 ;  /* 0x000000adb0b07221 */ /* 0x000fe20000010000 */
[----:B------:R-:W-:Y:S02]  /*5bc0*/  F2FP.BF16.F32.PACK_AB R154, R181, R180 ;  /* 0x000000b4b59a723e */ /* 0x000fe400000010ff */
[----:B------:R-:W-:Y:S01]  /*5bd0*/  F2FP.BF16.F32.PACK_AB R153, R179, R178 ;  /* 0x000000b2b399723e */ /* 0x000fe200000010ff */
[----:B------:R-:W-:Y:S01]  /*5be0*/  FADD.FTZ R177, R177, R176 ;  /* 0x000000b0b1b17221 */ /* 0x000fe20000010000 */
[----:B------:R-:W-:-:S03]  /*5bf0*/  F2FP.BF16.F32.PACK_AB R155, R183, R182 ;  /* 0x000000b6b79b723e */ /* 0x000fc600000010ff */
[----:B------:R-:W-:Y:S01]  /*5c00*/  FADD.FTZ R180, R180, R177 ;  /* 0x000000b1b4b47221 */ /* 0x000fe20000010000 */
[----:B------:R-:W-:-:S03]  /*5c10*/  WARPGROUP.ARRIVE ;  /* 0x00000000000079c5 */ /* 0x000fc60000000000 */
[----:B------:R-:W-:-:S10]  /*5c20*/  FADD.FTZ R181, R181, R180 ;  /* 0x000000b4b5b57221 */ /* 0x000fd40000010000 */
        /* <DEDUP_REMOVED lines=19> */
[----:B0-----:R-:W-:Y:S02]  /*5d60*/  F2FP.BF16.F32.PACK_AB R154, R197, R196 ;  /* 0x000000c4c59a723e */ /* 0x001fe400000010ff */
[----:B-1----:R-:W-:Y:S01]  /*5d70*/  F2FP.BF16.F32.PACK_AB R153, R195, R194 ;  /* 0x000000c2c399723e */ /* 0x002fe200000010ff */
[----:B------:R-:W-:Y:S01]  /*5d80*/  FADD.FTZ R193, R193, R192 ;  /* 0x000000c0c1c17221 */ /* 0x000fe20000010000 */
[----:B---3--:R-:W-:-:S03]  /*5d90*/  F2FP.BF16.F32.PACK_AB R155, R199, R198 ;  /* 0x000000c6c79b723e */ /* 0x008fc600000010ff */
[----:B------:R-:W-:Y:S01]  /*5da0*/  FADD.FTZ R196, R196, R193 ;  /* 0x000000c1c4c47221 */ /* 0x000fe20000010000 */
[----:B------:R-:W-:-:S03]  /*5db0*/  WARPGROUP.ARRIVE ;  /* 0x00000000000079c5 */ /* 0x000fc60000000000 */
[----:B------:R-:W-:-:S10]  /*5dc0*/  FADD.FTZ R3, R197, R196 ;  /* 0x000000c4c5037221 */ /* 0x000fd40000010000 */
[----:B------:R-:W-:Y:S03]  /*5dd0*/  HGMMA.64x256x16.F32.BF16 R24, R152, gdesc[UR8].tnspB, R24, gsb0 ;  /* 0x43e0000898187df0 */ /* 0x000fe60008001818 */
[----:B------:R-:W-:Y:S02]  /*5de0*/  WARPGROUP.DEPBAR.LE gsb0, 0x0 ;  /* 0x00008000000079c5 */ /* 0x000fe40000010000 */
[----:B------:R-:W-:Y:S01]  /*5df0*/  FFMA.FTZ R152, R157, R205, R213 ;  /* 0x000000cd9d987223 */ /* 0x000fe200000100d5 */
[----:B------:R0:W-:Y:S03]  /*5e00*/  @!P1 SYNCS.ARRIVE.TRANS64.RED.A1T0 RZ, [R214+URZ], RZ ;  /* 0x000000ffd6ff99a7 */ /* 0x0001e6000810043f */
[----:B------:R-:W-:-:S04]  /*5e10*/  FADD.FTZ R215, R215, R152 ;  /* 0x00000098d7d77221 */ /* 0x000fc80000010000 */
        /* <DEDUP_REMOVED lines=21> */
[----:B------:R-:W-:Y:S01]  /*5f70*/  FADD.FTZ R205, R199, R198 ;  /* 0x000000c6c7cd7221 */ /* 0x000fe20000010000 */
[----:B0-----:R-:W-:Y:S06]  /*5f80*/  @P2 BRA `(.L_x_1057) ;  /* 0xffffffdc004c2947 */ /* 0x001fec000383ffff */
.L_x_1048:
[----:B------:R-:W0:Y:S01]  /*5f90*/  SHFL.BFLY PT, R4, R3, 0x2, 0x1f ;  /* 0x0c401f0003047f89 */ /* 0x000e2200000e0000 */
[----:B------:R-:W-:Y:S01]  /*5fa0*/  IMAD.MOV.U32 R7, RZ, RZ, RZ ;  /* 0x000000ffff077224 */ /* 0x000fe200078e00ff */
[----:B------:R-:W-:Y:S01]  /*5fb0*/  R2UR UR4, R219 ;  /* 0x00000000db0472ca */ /* 0x000fe200000e0000 */
[----:B------:R-:W-:Y:S01]  /*5fc0*/  UIADD3 UR36, UR36, 0x1, URZ ;  /* 0x0000000124247890 */ /* 0x000fe2000fffe03f */
[----:B------:R-:W1:Y:S01]  /*5fd0*/  SHFL.BFLY PT, R6, R205, 0x2, 0x1f ;  /* 0x0c401f00cd067f89 */ /* 0x000e6200000e0000 */
[----:B------:R-:W-:Y:S01]  /*5fe0*/  IMAD.MOV.U32 R9, RZ, RZ, -0x800000 ;  /* 0xff800000ff097424 */ /* 0x000fe200078e00ff */
[----:B------:R2:W-:Y:S06]  /*5ff0*/  BAR.ARV R158, 0x100 ;  /* 0x0004009e0000751d */ /* 0x0005ec0000002000 */
[----:B------:R-:W-:Y:S01]  /*6000*/  UISETP.NE.AND UP0, UPT, UR36, 0x2, UPT ;  /* 0x000000022400788c */ /* 0x000fe2000bf05270 */
[----:B------:R-:W-:Y:S01]  /*6010*/  IMAD.MOV.U32 R8, RZ, RZ, -0x800000 ;  /* 0xff800000ff087424 */ /* 0x000fe200078e00ff */
[----:B------:R-:W-:Y:S06]  /*6020*/  BAR.ARV 0x8, 0x180 ;  /* 0x0206000000007b1d */ /* 0x000fec0000002000 */
[----:B------:R-:W-:Y:S01]  /*6030*/  UIADD3 UR4, UR4, 0x1, URZ ;  /* 0x0000000104047890 */ /* 0x000fe2000fffe03f */
[----:B------:R-:W-:Y:S01]  /*6040*/  PLOP3.LUT P0, PT, PT, PT, PT, 0x8, 0x0 ;  /* 0x000000000000781c */ /* 0x000fe20003f0e170 */
[----:B0-----:R-:W-:Y:S01]  /*6050*/  FADD.FTZ R4, R4, R3 ;  /* 0x0000000304047221 */ /* 0x001fe20000010000 */
[----:B------:R-:W-:Y:S01]  /*6060*/  IMAD.MOV.U32 R3, RZ, RZ, RZ ;  /* 0x000000ffff037224 */ /* 0x000fe200078e00ff */
[----:B------:R-:W-:Y:S01]  /*6070*/  USEL UR36, UR36, URZ, UP0 ;  /* 0x0000003f24247287 */ /* 0x000fe20008000000 */
[----:B-1----:R-:W-:-:S02]  /*6080*/  FADD.FTZ R6, R6, R205 ;  /* 0x000000cd06067221 */ /* 0x002fc40000010000 */
[----:B------:R-:W0:Y:S01]  /*6090*/  SHFL.BFLY PT, R5, R4, 0x1, 0x1f ;  /* 0x0c201f0004057f89 */ /* 0x000e2200000e0000 */
[----:B------:R-:W-:Y:S01]  /*60a0*/  IMAD.U32 R219, RZ, RZ, UR4 ;  /* 0x00000004ffdb7e24 */ /* 0x000fe2000f8e00ff */
[----:B------:R-:W-:-:S04]  /*60b0*/  USEL UR4, URZ, 0x1, UP0 ;  /* 0x000000013f047887 */ /* 0x000fc80008000000 */
[----:B------:R-:W-:Y:S01]  /*60c0*/  ULOP3.LUT UR37, UR37, UR4, URZ, 0x3c, !UPT ;  /* 0x0000000425257292 */ /* 0x000fe2000f8e3c3f */
[----:B0-----:R-:W-:Y:S02]  /*60d0*/  FADD.FTZ R10, R4, R5 ;  /* 0x00000005040a7221 */ /* 0x001fe40000010000 */
[----:B------:R-:W0:Y:S03]  /*60e0*/  SHFL.BFLY PT, R5, R6, 0x1, 0x1f ;  /* 0x0c201f0006057f89 */ /* 0x000e2600000e0000 */
[----:B------:R-:W-:-:S13]  /*60f0*/  FSETP.NE.FTZ.AND P1, PT, R10, RZ, PT ;  /* 0x000000ff0a00720b */ /* 0x000fda0003f35000 */
[----:B------:R-:W1:Y:S01]  /*6100*/  @P1 MUFU.RCP R7, R10 ;  /* 0x0000000a00071308 */ /* 0x000e620000001000 */
[----:B0-----:R-:W-:-:S07]  /*6110*/  FADD.FTZ R11, R6, R5 ;  /* 0x00000005060b7221 */ /* 0x001fce0000010000 */
[----:B------:R-:W0:Y:S01]  /*6120*/  @P1 MUFU.LG2 R4, R10 ;  /* 0x0000000a00041308 */ /* 0x000e220000000c00 */
[----:B------:R-:W-:Y:S01]  /*6130*/  IMAD.U32 R5, RZ, RZ, UR5 ;  /* 0x00000005ff057e24 */ /* 0x000fe2000f8e00ff */
[----:B------:R-:W-:-:S03]  /*6140*/  FSETP.NE.FTZ.AND P2, PT, R11, RZ, PT ;  /* 0x000000ff0b00720b */ /* 0x000fc60003f55000 */
[----:B------:R-:W-:Y:S01]  /*6150*/  @P1 FMUL.FTZ R5, R5, 0.69314718246459960938 ;  /* 0x3f31721805051820 */ /* 0x000fe20000410000 */
        /* <DEDUP_REMOVED lines=17> */
[----:B------:R-:W3:Y:S01]  /*6270*/  @P2 MUFU.RCP R3, R11 ;  /* 0x0000000b00032308 */ /* 0x000ee20000001000 */
        /* <DEDUP_REMOVED lines=48> */
[----:B------:R-:W-:-:S02]  /*6580*/  IMAD.U32 R7, RZ, RZ, UR5 ;  /* 0x00000005ff077e24 */ /* 0x000fc4000f8e00ff */
[----:B0-----:R-:W-:Y:S01]  /*6590*/  @P1 FMUL.FTZ R4, R4, 0.69314718246459960938 ;  /* 0x3f31721804041820 */ /* 0x001fe20000410000 */
[----:B-1----:R-:W-:Y:S01]  /*65a0*/  @P2 FMUL.FTZ R6, R6, 0.69314718246459960938 ;  /* 0x3f31721806062820 */ /* 0x002fe20000410000 */
[-C--:B---3--:R-:W-:Y:S01]  /*65b0*/  FMUL.FTZ R10, R83, R3.reuse ;  /* 0x00000003530a7220 */ /* 0x088fe20000410000 */
[----:B------:R-:W-:Y:S01]  /*65c0*/  @P2 FMUL.FTZ R7, R7, 0.69314718246459960938 ;  /* 0x3f31721807072820 */ /* 0x000fe20000410000 */
        /* <DEDUP_REMOVED lines=19> */
[-C--:B--2---:R-:W-:Y:S01]  /*6700*/  FMUL.FTZ R158, R55, R3.reuse ;  /* 0x00000003379e7220 */ /* 0x084fe20000410000 */
        /* <DEDUP_REMOVED lines=45> */
.L_x_1036:
[----:B0-----:R-:W0:Y:S01]  /*69e0*/  S2R R5, SR_CgaCtaId ;  /* 0x0000000000057919 */ /* 0x001e220000008800 */
        /* <DEDUP_REMOVED lines=30> */
[----:B------:R-:W-:Y:S02]  /*6bd0*/  MOV R4, R0 ;  /* 0x0000000000047202 */ /* 0x000fe40000000f00 */
[----:B0-----:R-:W-:-:S02]  /*6be0*/  MOV R5, R13 ;  /* 0x0000000d00057202 */ /* 0x001fc40000000f00 */
[----:B------:R-:W-:Y:S02]  /*6bf0*/  F2FP.BF16.F32.PACK_AB R51, R158, R51 ;  /* 0x000000339e33723e */ /* 0x000fe400000010ff */
[----:B------:R-:W-:Y:S01]  /*6c00*/  F2FP.BF16.F32.PACK_AB R57, R157, R58 ;  /* 0x0000003a9d39723e */ /* 0x000fe200000010ff */
[----:B------:R-:W-:Y:S01]  /*6c10*/  IMAD.WIDE R106, R225, 0x2, R4 ;  /* 0x00000002e16a7825 */ /* 0x000fe200078e0204 */
[----:B------:R-:W-:Y:S02]  /*6c20*/  F2FP.BF16.F32.PACK_AB R64, R65, R64 ;  /* 0x000000404140723e */ /* 0x000fe400000010ff */
[----:B------:R-:W-:Y:S02]  /*6c30*/  F2FP.BF16.F32.PACK_AB R58, R61, R60 ;  /* 0x0000003c3d3a723e */ /* 0x000fe400000010ff */
[C---:B------:R-:W-:Y:S02]  /*6c40*/  IADD3 R173, P1, R106.reuse, 0x20, RZ ;  /* 0x000000206aad7810 */ /* 0x040fe40007f3e0ff */
[----:B------:R-:W-:-:S02]  /*6c50*/  IADD3 R175, P0, R106, 0x40, RZ ;  /* 0x000000406aaf7810 */ /* 0x000fc40007f1e0ff */
[C---:B------:R-:W-:Y:S01]  /*6c60*/  IADD3 R183, P5, R106.reuse, 0x4040, RZ ;  /* 0x000040406ab77810 */ /* 0x040fe20007fbe0ff */
[--C-:B------:R-:W-:Y:S01]  /*6c70*/  IMAD.X R15, RZ, RZ, R107.reuse, P1 ;  /* 0x000000ffff0f7224 */ /* 0x100fe200008e066b */
[C---:B------:R-:W-:Y:S01]  /*6c80*/  IADD3 R177, P4, R106.reuse, 0x60, RZ ;  /* 0x000000606ab17810 */ /* 0x040fe20007f9e0ff */
[--C-:B------:R-:W-:Y:S01]  /*6c90*/  IMAD.X R17, RZ, RZ, R107.reuse, P0 ;  /* 0x000000ffff117224 */ /* 0x100fe200000e066b */
[C---:B------:R-:W-:Y:S01]  /*6ca0*/  LOP3.LUT R13, R106.reuse, 0x380, RZ, 0xc0, !PT ;  /* 0x000003806a0d7812 */ /* 0x040fe200078ec0ff */
[--C-:B------:R-:W-:Y:S01]  /*6cb0*/  IMAD.X R39, RZ, RZ, R107.reuse, P5 ;  /* 0x000000ffff277224 */ /* 0x100fe200028e066b */
[C---:B------:R-:W-:Y:S01]  /*6cc0*/  IADD3 R179, P3, R106.reuse, 0x4000, RZ ;  /* 0x000040006ab37810 */ /* 0x040fe20007f7e0ff */
[--C-:B------:R-:W-:Y:S01]  /*6cd0*/  IMAD.X R19, RZ, RZ, R107.reuse, P4 ;  /* 0x000000ffff137224 */ /* 0x100fe200020e066b */
[C---:B------:R-:W-:Y:S02]  /*6ce0*/  IADD3 R181, P6, R106.reuse, 0x4020, RZ ;  /* 0x000040206ab57810 */ /* 0x040fe40007fde0ff */
        /* <DEDUP_REMOVED lines=9> */
[C---:B------:R-:W-:Y:S02]  /*6d80*/  IADD3 R6, P5, R106.reuse, 0xc020, RZ ;  /* 0x0000c0206a067810 */ /* 0x040fe40007fbe0ff */
[----:B------:R-:W-:Y:S02]  /*6d90*/  SHF.R.U64 R13, R13, 0x3, RZ ;  /* 0x000000030d0d7819 */ /* 0x000fe400000012ff */
[----:B------:R-:W-:Y:S01]  /*6da0*/  LOP3.LUT R20, R179, 0x380, RZ, 0xc0, !PT ;  /* 0x00000380b3147812 */ /* 0x000fe200078ec0ff */
[--C-:B------:R-:W-:Y:S01]  /*6db0*/  IMAD.X R99, RZ, RZ, R107.reuse, P5 ;  /* 0x000000ffff637224 */ /* 0x100fe200028e066b */
        /* <DEDUP_REMOVED lines=21> */
[----:B------:R-:W-:Y:S02]  /*6f10*/  LOP3.LUT R98, R6, 0x380, RZ, 0xc0, !PT ;  /* 0x0000038006627812 */ /* 0x000fe400078ec0ff */
[----:B------:R-:W-:Y:S02]  /*6f20*/  LOP3.LUT R14, R14, R173, RZ, 0x3c, !PT ;  /* 0x000000ad0e0e7212 */ /* 0x000fe400078e3cff */
[----:B------:R-:W-:-:S02]  /*6f30*/  SHF.R.U64 R30, R30, 0x3, RZ ;  /* 0x000000031e1e7819 */ /* 0x000fc400000012ff */
[----:B------:R-:W-:Y:S02]  /*6f40*/  LOP3.LUT R62, R189, 0x380, RZ, 0xc0, !PT ;  /* 0x00000380bd3e7812 */ /* 0x000fe400078ec0ff */
[----:B------:R-:W-:Y:S02]  /*6f50*/  LOP3.LUT R16, R16, R175, RZ, 0x3c, !PT ;  /* 0x000000af10107212 */ /* 0x000fe400078e3cff */
[----:B------:R-:W-:Y:S02]  /*6f60*/  SHF.R.U64 R38, R38, 0x3, RZ ;  /* 0x0000000326267819 */ /* 0x000fe400000012ff */
[----:B------:R-:W-:Y:S02]  /*6f70*/  LOP3.LUT R70, R191, 0x380, RZ, 0xc0, !PT ;  /* 0x00000380bf467812 */ /* 0x000fe400078ec0ff */
[----:B------:R-:W-:Y:S02]  /*6f80*/  LOP3.LUT R18, R18, R177, RZ, 0x3c, !PT ;  /* 0x000000b112127212 */ /* 0x000fe400078e3cff */
[----:B------:R-:W-:-:S02]  /*6f90*/  SHF.R.U64 R46, R46, 0x3, RZ ;  /* 0x000000032e2e7819 */ /* 0x000fc400000012ff */
[----:B------:R-:W-:Y:S02]  /*6fa0*/  LOP3.LUT R78, R193, 0x380, RZ, 0xc0, !PT ;  /* 0x00000380c14e7812 */ /* 0x000fe400078ec0ff */
[----:B------:R-:W-:Y:S02]  /*6fb0*/  LOP3.LUT R20, R20, R179, RZ, 0x3c, !PT ;  /* 0x000000b314147212 */ /* 0x000fe400078e3cff */
[----:B------:R-:W-:Y:S02]  /*6fc0*/  SHF.R.U64 R54, R54, 0x3, RZ ;  /* 0x0000000336367819 */ /* 0x000fe400000012ff */
[----:B------:R-:W-:Y:S02]  /*6fd0*/  LOP3.LUT R94, R195, 0x380, RZ, 0xc0, !PT ;  /* 0x00000380c35e7812 */ /* 0x000fe400078ec0ff */
[----:B------:R-:W-:Y:S01]  /*6fe0*/  MOV R106, R106 ;  /* 0x0000006a006a7202 */ /* 0x000fe20000000f00 */
[----:B------:R-:W-:Y:S01]  /*6ff0*/  BAR.SYNC.DEFER_BLOCKING 0x1, 0x100 ;  /* 0x0044000000007b1d */ /* 0x000fe20000010000 */
[----:B------:R-:W-:-:S02]  /*7000*/  SHF.R.U64 R29, R98, 0x3, RZ ;  /* 0x00000003621d7819 */ /* 0x000fc400000012ff */
[----:B------:R-:W-:Y:S02]  /*7010*/  LOP3.LUT R30, R30, R181, RZ, 0x3c, !PT ;  /* 0x000000b51e1e7212 */ /* 0x000fe400078e3cff */
[----:B------:R-:W-:Y:S02]  /*7020*/  SHF.R.U64 R62, R62, 0x3, RZ ;  /* 0x000000033e3e7819 */ /* 0x000fe400000012ff */
[----:B------:R-:W-:Y:S02]  /*7030*/  LOP3.LUT R107, R102, 0x380, RZ, 0xc0, !PT ;  /* 0x00000380666b7812 */ /* 0x000fe400078ec0ff */
[----:B------:R-:W-:Y:S02]  /*7040*/  MOV R14, R14 ;  /* 0x0000000e000e7202 */ /* 0x000fe40000000f00 */
[----:B------:R-:W-:Y:S02]  /*7050*/  LOP3.LUT R38, R38, R183, RZ, 0x3c, !PT ;  /* 0x000000b726267212 */ /* 0x000fe400078e3cff */
[----:B------:R-:W-:-:S02]  /*7060*/  SHF.R.U64 R70, R70, 0x3, RZ ;  /* 0x0000000346467819 */ /* 0x000fc400000012ff */
[----:B------:R-:W-:Y:S02]  /*7070*/  MOV R16, R16 ;  /* 0x0000001000107202 */ /* 0x000fe40000000f00 */
[----:B------:R-:W-:Y:S02]  /*7080*/  LOP3.LUT R46, R46, R185, RZ, 0x3c, !PT ;  /* 0x000000b92e2e7212 */ /* 0x000fe400078e3cff */
[----:B------:R-:W-:Y:S02]  /*7090*/  SHF.R.U64 R78, R78, 0x3, RZ ;  /* 0x000000034e4e7819 */ /* 0x000fe400000012ff */
[----:B------:R-:W-:Y:S02]  /*70a0*/  LOP3.LUT R156, R151, 0x380, RZ, 0xc0, !PT ;  /* 0x00000380979c7812 */ /* 0x000fe400078ec0ff */
[----:B------:R-:W-:Y:S01]  /*70b0*/  MOV R18, R18 ;  /* 0x0000001200127202 */ /* 0x000fe20000000f00 */
[----:B------:R0:W-:Y:S01]  /*70c0*/  STSM.16.M88.4 [R106], R24 ;  /* 0x000000186a007844 */ /* 0x0001e20000000200 */
[----:B------:R-:W-:-:S02]  /*70d0*/  LOP3.LUT R54, R54, R187, RZ, 0x3c, !PT ;  /* 0x000000bb36367212 */ /* 0x000fc400078e3cff */
[----:B------:R-:W-:Y:S01]  /*70e0*/  SHF.R.U64 R94, R94, 0x3, RZ ;  /* 0x000000035e5e7819 */ /* 0x000fe200000012ff */
[----:B------:R-:W-:Y:S01]  /*70f0*/  STSM.16.M88.4 [R14], R32 ;  /* 0x000000200e007844 */ /* 0x000fe20000000200 */
[----:B------:R-:W-:Y:S02]  /*7100*/  LOP3.LUT R98, R29, R6, RZ, 0x3c, !PT ;  /* 0x000000061d627212 */ /* 0x000fe400078e3cff */
[----:B------:R-:W-:Y:S01]  /*7110*/  MOV R20, R20 ;  /* 0x0000001400147202 */ /* 0x000fe20000000f00 */
[----:B------:R-:W-:Y:S01]  /*7120*/  STSM.16.M88.4 [R16], R40 ;  /* 0x0000002810007844 */ /* 0x000fe20000000200 */
[----:B------:R-:W-:Y:S02]  /*7130*/  F2FP.BF16.F32.PACK_AB R59, R155, R59 ;  /* 0x0000003b9b3b723e */ /* 0x000fe400000010ff */
[----:B------:R-:W-:Y:S01]  /*7140*/  F2FP.BF16.F32.PACK_AB R65, R154, R66 ;  /* 0x000000429a41723e */ /* 0x000fe200000010ff */
[----:B------:R1:W-:Y:S01]  /*7150*/  STSM.16.M88.4 [R18], R48 ;  /* 0x0000003012007844 */ /* 0x0003e20000000200 */
[----:B------:R-:W-:-:S02]  /*7160*/  F2FP.BF16.F32.PACK_AB R72, R73, R72 ;  /* 0x000000484948723e */ /* 0x000fc400000010ff */
[----:B------:R-:W-:Y:S01]  /*7170*/  LOP3.LUT R62, R62, R189, RZ, 0x3c, !PT ;  /* 0x000000bd3e3e7212 */ /* 0x000fe200078e3cff */
[----:B------:R2:W-:Y:S01]  /*7180*/  STSM.16.M88.4 [R20], R56 ;  /* 0x0000003814007844 */ /* 0x0005e20000000200 */
[----:B------:R-:W-:Y:S02]  /*7190*/  SHF.R.U64 R107, R107, 0x3, RZ ;  /* 0x000000036b6b7819 */ /* 0x000fe400000012ff */
[----:B------:R-:W-:Y:S02]  /*71a0*/  MOV R30, R30 ;  /* 0x0000001e001e7202 */ /* 0x000fe40000000f00 */
[----:B------:R-:W-:Y:S02]  /*71b0*/  F2FP.BF16.F32.PACK_AB R66, R69, R68 ;  /* 0x000000444542723e */ /* 0x000fe400000010ff */
[----:B------:R-:W-:Y:S02]  /*71c0*/  F2FP.BF16.F32.PACK_AB R67, R153, R67 ;  /* 0x000000439943723e */ /* 0x000fe400000010ff */
[----:B------:R-:W-:-:S02]  /*71d0*/  F2FP.BF16.F32.PACK_AB R73, R152, R74 ;  /* 0x0000004a9849723e */ /* 0x000fc400000010ff */
[----:B------:R-:W-:Y:S01]  /*71e0*/  F2FP.BF16.F32.PACK_AB R80, R81, R80 ;  /* 0x000000505150723e */ /* 0x000fe200000010ff */
[----:B------:R2:W-:Y:S01]  /*71f0*/  STSM.16.M88.4 [R30], R64 ;  /* 0x000000401e007844 */ /* 0x0005e20000000200 */
[----:B------:R-:W-:Y:S02]  /*7200*/  LOP3.LUT R70, R70, R191, RZ, 0x3c, !PT ;  /* 0x000000bf46467212 */ /* 0x000fe400078e3cff */
[----:B------:R-:W-:Y:S02]  /*7210*/  MOV R38, R38 ;  /* 0x0000002600267202 */ /* 0x000fe40000000f00 */
[----:B------:R-:W-:Y:S02]  /*7220*/  F2FP.BF16.F32.PACK_AB R74, R77, R76 ;  /* 0x0000004c4d4a723e */ /* 0x000fe400000010ff */
[----:B------:R-:W-:Y:S01]  /*7230*/  F2FP.BF16.F32.PACK_AB R75, R11, R75 ;  /* 0x0000004b0b4b723e */ /* 0x000fe200000010ff */
[----:B------:R-:W3:Y:S01]  /*7240*/  LDC R76, c[0x0][0xce8] ;  /* 0x00033a00ff4c7b82 */ /* 0x000ee20000000800 */
[----:B------:R-:W-:-:S02]  /*7250*/  F2FP.BF16.F32.PACK_AB R81, R10, R82 ;  /* 0x000000520a51723e */ /* 0x000fc400000010ff */
[----:B------:R-:W-:Y:S01]  /*7260*/  LOP3.LUT R78, R78, R193, RZ, 0x3c, !PT ;  /* 0x000000c14e4e7212 */ /* 0x000fe200078e3cff */
[----:B------:R2:W-:Y:S01]  /*7270*/  STSM.16.M88.4 [R38], R72 ;  /* 0x0000004826007844 */ /* 0x0005e20000000200 */
[----:B------:R-:W-:Y:S02]  /*7280*/  SHF.R.U64 R28, R156, 0x3, RZ ;  /* 0x000000039c1c7819 */ /* 0x000fe400000012ff */
[----:B------:R-:W-:Y:S02]  /*7290*/  MOV R46, R46 ;  /* 0x0000002e002e7202 */ /* 0x000fe40000000f00 */
[----:B------:R-:W-:Y:S02]  /*72a0*/  F2FP.BF16.F32.PACK_AB R82, R85, R84 ;  /* 0x000000545552723e */ /* 0x000fe400000010ff */
[----:B------:R-:W-:Y:S02]  /*72b0*/  F2FP.BF16.F32.PACK_AB R83, R83, R86 ;  /* 0x000000565353723e */ /* 0x000fe400000010ff */
[----:B------:R-:W-:-:S02]  /*72c0*/  LOP3.LUT R94, R94, R195, RZ, 0x3c, !PT ;  /* 0x000000c35e5e7212 */ /* 0x000fc400078e3cff */
[----:B------:R-:W-:Y:S01]  /*72d0*/  MOV R54, R54 ;  /* 0x0000003600367202 */ /* 0x000fe20000000f00 */
[----:B------:R2:W-:Y:S01]  /*72e0*/  STSM.16.M88.4 [R46], R80 ;  /* 0x000000502e007844 */ /* 0x0005e20000000200 */
[----:B------:R-:W-:Y:S02]  /*72f0*/  MOV R6, R98 ;  /* 0x0000006200067202 */ /* 0x000fe40000000f00 */
[----:B------:R-:W-:Y:S02]  /*7300*/  F2FP.BF16.F32.PACK_AB R84, R89, R88 ;  /* 0x000000585954723e */ /* 0x000fe400000010ff */
[----:B------:R-:W-:Y:S02]  /*7310*/  F2FP.BF16.F32.PACK_AB R85, R91, R90 ;  /* 0x0000005a5b55723e */ /* 0x000fe400000010ff */
[----:B------:R-:W-:Y:S02]  /*7320*/  F2FP.BF16.F32.PACK_AB R86, R93, R92 ;  /* 0x0000005c5d56723e */ /* 0x000fe400000010ff */
[----:B------:R-:W-:-:S02]  /*7330*/  F2FP.BF16.F32.PACK_AB R87, R165, R87 ;  /* 0x00000057a557723e */ /* 0x000fc400000010ff */
[----:B------:R-:W-:Y:S02]  /*7340*/  F2FP.BF16.F32.PACK_AB R96, R97, R96 ;  /* 0x000000606160723e */ /* 0x000fe400000010ff */
[----:B------:R-:W-:Y:S01]  /*7350*/  LOP3.LUT R102, R107, R102, RZ, 0x3c, !PT ;  /* 0x000000666b667212 */ /* 0x000fe200078e3cff */
[----:B------:R2:W-:Y:S01]  /*7360*/  STSM.16.M88.4 [R54], R84 ;  /* 0x0000005436007844 */ /* 0x0005e20000000200 */
[----:B------:R-:W-:Y:S02]  /*7370*/  MOV R62, R62 ;  /* 0x0000003e003e7202 */ /* 0x000fe40000000f00 */
[----:B------:R-:W-:Y:S02]  /*7380*/  F2FP.BF16.F32.PACK_AB R97, R167, R166 ;  /* 0x000000a6a761723e */ /* 0x000fe400000010ff */
[----:B------:R-:W-:Y:S02]  /*7390*/  F2FP.BF16.F32.PACK_AB R98, R101, R100 ;  /* 0x000000646562723e */ /* 0x000fe400000010ff */
[----:B------:R-:W-:-:S02]  /*73a0*/  F2FP.BF16.F32.PACK_AB R99, R169, R168 ;  /* 0x000000a8a963723e */ /* 0x000fc400000010ff */
[----:B------:R-:W-:Y:S02]  /*73b0*/  F2FP.BF16.F32.PACK_AB R104, R105, R104 ;  /* 0x000000686968723e */ /* 0x000fe400000010ff */
[----:B------:R-:W-:Y:S01]  /*73c0*/  F2FP.BF16.F32.PACK_AB R112, R113, R112 ;  /* 0x000000707170723e */ /* 0x000fe200000010ff */
[----:B------:R2:W-:Y:S01]  /*73d0*/  STSM.16.M88.4 [R62], R96 ;  /* 0x000000603e007844 */ /* 0x0005e20000000200 */
[----:B------:R-:W-:Y:S02]  /*73e0*/  MOV R70, R70 ;  /* 0x0000004600467202 */ /* 0x000fe40000000f00 */
[----:B------:R-:W-:Y:S02]  /*73f0*/  F2FP.BF16.F32.PACK_AB R105, R171, R170 ;  /* 0x000000aaab69723e */ /* 0x000fe400000010ff */
[----:B0-----:R-:W-:Y:S02]  /*7400*/  F2FP.BF16.F32.PACK_AB R106, R109, R108 ;  /* 0x0000006c6d6a723e */ /* 0x001fe400000010ff */
[----:B------:R-:W-:-:S02]  /*7410*/  F2FP.BF16.F32.PACK_AB R107, R111, R110 ;  /* 0x0000006e6f6b723e */ /* 0x000fc400000010ff */
[----:B------:R-:W-:Y:S02]  /*7420*/  F2FP.BF16.F32.PACK_AB R113, R115, R114 ;  /* 0x000000727371723e */ /* 0x000fe400000010ff */
[----:B------:R-:W-:Y:S01]  /*7430*/  F2FP.BF16.F32.PACK_AB R120, R121, R120 ;  /* 0x000000787978723e */ /* 0x000fe200000010ff */
[----:B------:R2:W-:Y:S01]  /*7440*/  STSM.16.M88.4 [R70], R104 ;  /* 0x0000006846007844 */ /* 0x0005e20000000200 */
[----:B------:R-:W-:Y:S02]  /*7450*/  LOP3.LUT R12, R28, R151, RZ, 0x3c, !PT ;  /* 0x000000971c0c7212 */ /* 0x000fe400078e3cff */
[----:B------:R-:W-:Y:S02]  /*7460*/  MOV R78, R78 ;  /* 0x0000004e004e7202 */ /* 0x000fe40000000f00 */
[----:B------:R-:W-:Y:S02]  /*7470*/  F2FP.BF16.F32.PACK_AB R114, R117, R116 ;  /* 0x000000747572723e */ /* 0x000fe400000010ff */
[----:B------:R-:W-:-:S02]  /*7480*/  F2FP.BF16.F32.PACK_AB R115, R119, R118 ;  /* 0x000000767773723e */ /* 0x000fc400000010ff */
[----:B------:R-:W-:Y:S02]  /*7490*/  F2FP.BF16.F32.PACK_AB R121, R123, R122 ;  /* 0x0000007a7b79723e */ /* 0x000fe400000010ff */
[----:B------:R-:W-:Y:S01]  /*74a0*/  F2FP.BF16.F32.PACK_AB R128, R129, R128 ;  /* 0x000000808180723e */ /* 0x000fe200000010ff */
[----:B------:R2:W-:Y:S01]  /*74b0*/  STSM.16.M88.4 [R78], R112 ;  /* 0x000000704e007844 */ /* 0x0005e20000000200 */
[----:B------:R-:W-:Y:S02]  /*74c0*/  MOV R94, R94 ;  /* 0x0000005e005e7202 */ /* 0x000fe40000000f00 */
[----:B------:R-:W-:Y:S02]  /*74d0*/  F2FP.BF16.F32.PACK_AB R122, R125, R124 ;  /* 0x0000007c7d7a723e */ /* 0x000fe400000010ff */
[----:B------:R-:W-:Y:S02]  /*74e0*/  F2FP.BF16.F32.PACK_AB R123, R127, R126 ;  /* 0x0000007e7f7b723e */ /* 0x000fe400000010ff */
[----:B------:R-:W-:-:S02]  /*74f0*/  F2FP.BF16.F32.PACK_AB R129, R131, R130 ;  /* 0x000000828381723e */ /* 0x000fc400000010ff */
[----:B------:R-:W-:Y:S01]  /*7500*/  F2FP.BF16.F32.PACK_AB R136, R137, R136 ;  /* 0x000000888988723e */ /* 0x000fe200000010ff */
[----:B------:R2:W-:Y:S01]  /*7510*/  STSM.16.M88.4 [R94], R120 ;  /* 0x000000785e007844 */ /* 0x0005e20000000200 */
[----:B------:R-:W-:Y:S02]  /*7520*/  F2FP.BF16.F32.PACK_AB R130, R133, R132 ;  /* 0x000000848582723e */ /* 0x000fe400000010ff */
[----:B------:R-:W-:Y:S02]  /*7530*/  F2FP.BF16.F32.PACK_AB R131, R135, R134 ;  /* 0x000000868783723e */ /* 0x000fe400000010ff */
[----:B------:R-:W-:Y:S02]  /*7540*/  F2FP.BF16.F32.PACK_AB R137, R139, R138 ;  /* 0x0000008a8b89723e */ /* 0x000fe400000010ff */
[----:B------:R-:W-:Y:S01]  /*7550*/  F2FP.BF16.F32.PACK_AB R144, R145, R144 ;  /* 0x000000909190723e */ /* 0x000fe200000010ff */
[----:B------:R2:W-:Y:S01]  /*7560*/  STSM.16.M88.4 [R6], R128 ;  /* 0x0000008006007844 */ /* 0x0005e20000000200 */
[----:B------:R-:W-:-:S02]  /*7570*/  MOV R102, R102 ;  /* 0x0000006600667202 */ /* 0x000fc40000000f00 */
[----:B------:R-:W-:Y:S02]  /*7580*/  F2FP.BF16.F32.PACK_AB R138, R141, R140 ;  /* 0x0000008c8d8a723e */ /* 0x000fe400000010ff */
[----:B------:R-:W-:Y:S02]  /*7590*/  F2FP.BF16.F32.PACK_AB R139, R143, R142 ;  /* 0x0000008e8f8b723e */ /* 0x000fe400000010ff */
[----:B------:R-:W-:Y:S02]  /*75a0*/  F2FP.BF16.F32.PACK_AB R145, R147, R146 ;  /* 0x000000929391723e */ /* 0x000fe400000010ff */
[----:B------:R-:W-:Y:S01]  /*75b0*/  MOV R12, R12 ;  /* 0x0000000c000c7202 */ /* 0x000fe20000000f00 */
[----:B------:R2:W-:Y:S01]  /*75c0*/  STSM.16.M88.4 [R102], R136 ;  /* 0x0000008866007844 */ /* 0x0005e20000000200 */
[----:B------:R-:W-:Y:S02]  /*75d0*/  F2FP.BF16.F32.PACK_AB R146, R149, R148 ;  /* 0x000000949592723e */ /* 0x000fe400000010ff */
[----:B------:R-:W-:-:S02]  /*75e0*/  F2FP.BF16.F32.PACK_AB R147, R3, R150 ;  /* 0x000000960393723e */ /* 0x000fc400000010ff */
[----:B------:R-:W-:Y:S02]  /*75f0*/  R2UR UR4, R218 ;  /* 0x00000000da0472ca */ /* 0x000fe400000e0000 */
[----:B------:R-:W-:Y:S01]  /*7600*/  PLOP3.LUT P0, PT, PT, PT, UP0, 0x80, 0x0 ;  /* 0x000000000000781c */ /* 0x000fe20003f0f008 */
[----:B------:R2:W-:Y:S01]  /*7610*/  STSM.16.M88.4 [R12], R144 ;  /* 0x000000900c007844 */ /* 0x0005e20000000200 */
[----:B------:R-:W-:-:S09]  /*7620*/  R2UR UR12, R203 ;  /* 0x00000000cb0c72ca */ /* 0x000fd200000e0000 */
[----:B------:R-:W-:Y:S02]  /*7630*/  USHF.L.U64.HI UR11, UR61, 0x2, UR4 ;  /* 0x000000023d0b7899 */ /* 0x000fe40008010204 */
[----:B------:R-:W-:-:S04]  /*7640*/  UIADD3 UR4, UP1, UR10, UR8, URZ ;  /* 0x000000080a047290 */ /* 0x000fc8000ff3e03f */
[----:B------:R-:W-:Y:S02]  /*7650*/  UIADD3.X UR7, UR11, UR9, URZ, UP1, !UPT ;  /* 0x000000090b077290 */ /* 0x000fe40008ffe43f */
[----:B------:R-:W-:Y:S01]  /*7660*/  IMAD.U32 R10, RZ, RZ, UR4 ;  /* 0x00000004ff0a7e24 */ /* 0x000fe2000f8e00ff */
[----:B------:R-:W-:-:S03]  /*7670*/  ULDC.64 UR8, c[0x0][0xd08] ;  /* 0x0003420000087ab9 */ /* 0x000fc60000000a00 */
[----:B------:R-:W-:Y:S01]  /*7680*/  IMAD.U32 R11, RZ, RZ, UR7 ;  /* 0x00000007ff0b7e24 */ /* 0x000fe2000f8e00ff */
[----:B------:R-:W-:Y:S06]  /*7690*/  BAR.SYNC.DEFER_BLOCKING 0x1, 0x100 ;  /* 0x0044000000007b1d */ /* 0x000fec0000010000 */
[----:B------:R-:W4:Y:S01]  /*76a0*/  @P0 LDG.E R3, desc[UR38][R10.64] ;  /* 0x000000260a030981 */ /* 0x000f22000c1e1900 */
[----:B------:R-:W-:Y:S01]  /*76b0*/  UISETP.NE.U32.AND UP1, UPT, UR8, URZ, UPT ;  /* 0x0000003f0800728c */ /* 0x000fe2000bf25070 */
[----:B---3--:R-:W-:Y:S01]  /*76c0*/  ISETP.NE.AND P1, PT, R76, 0x1, PT ;  /* 0x000000014c00780c */ /* 0x008fe20003f25270 */
[----:B------:R-:W-:Y:S01]  /*76d0*/  ULDC UR7, c[0x0][0xb88] ;  /* 0x0002e20000077ab9 */ /* 0x000fe20000000800 */
[----:B------:R-:W-:Y:S01]  /*76e0*/  UMOV UR4, URZ ;  /* 0x0000003f00047c82 */ /* 0x000fe20008000000 */
[----:B------:R-:W-:Y:S01]  /*76f0*/  UISETP.NE.AND.EX UP1, UPT, UR9, URZ, UPT, UP1 ;  /* 0x0000003f0900728c */ /* 0x000fe2000bf25310 */
[----:B------:R-:W-:-:S05]  /*7700*/  IMAD.U32 R17, RZ, RZ, UR12 ;  /* 0x0000000cff117e24 */ /* 0x000fca000f8e00ff */
[----:B------:R-:W-:-:S04]  /*7710*/  PLOP3.LUT P2, PT, PT, PT, UP1, 0x80, 0x0 ;  /* 0x000000000000781c */ /* 0x000fc80003f4f018 */
[----:B------:R-:W0:Y:S01]  /*7720*/  @P1 LDC R13, c[0x0][0xcec] ;  /* 0x00033b00ff0d1b82 */ /* 0x000e220000000800 */
[----:B------:R-:W-:-:S04]  /*7730*/  @UP1 UIADD3 UR8, UP2, UR10, UR8, URZ ;  /* 0x000000080a081290 */ /* 0x000fc8000ff5e03f */
[----:B------:R-:W-:Y:S02]  /*7740*/  @UP1 UIADD3.X UR9, UR11, UR9, URZ, UP2, !UPT ;  /* 0x000000090b091290 */ /* 0x000fe400097fe43f */
[----:B-1----:R-:W-:Y:S01]  /*7750*/  IMAD.U32 R18, RZ, RZ, UR8 ;  /* 0x00000008ff127e24 */ /* 0x002fe2000f8e00ff */
[----:B------:R-:W1:Y:S03]  /*7760*/  @P1 LDC R15, c[0x0][0xcf0] ;  /* 0x00033c00ff0f1b82 */ /* 0x000e660000000800 */
[----:B------:R-:W-:Y:S01]  /*7770*/  IMAD.U32 R19, RZ, RZ, UR9 ;  /* 0x00000009ff137e24 */ /* 0x000fe2000f8e00ff */
[----:B----4-:R-:W-:Y:S01]  /*7780*/  @P0 R2UR UR4, R3 ;  /* 0x00000000030402ca */ /* 0x010fe200000e0000 */
[----:B------:R-:W-:-:S06]  /*7790*/  IMAD.U32 R3, RZ, RZ, UR7 ;  /* 0x00000007ff037e24 */ /* 0x000fcc000f8e00ff */
[----:B------:R2:W5:Y:S01]  /*77a0*/  @P2 LDG.E R3, desc[UR38][R18.64] ;  /* 0x0000002612032981 */ /* 0x000562000c1e1900 */
[----:B01----:R-:W-:Y:S07]  /*77b0*/  @P2 BRA `(.L_x_1060) ;  /* 0x0000000000102947 */ /* 0x003fee0003800000 */
[----:B------:R-:W-:Y:S05]  /*77c0*/  @!P0 BRA `(.L_x_1060) ;  /* 0x00000000000c8947 */ /* 0x000fea0003800000 */
[----:B--2---:R-:W2:Y:S04]  /*77d0*/  LDG.E R6, desc[UR38][R10.64] ;  /* 0x000000260a067981 */ /* 0x004ea8000c1e1900 */
[----:B-----5:R-:W2:Y:S02]  /*77e0*/  LDG.E R3, desc[UR38][R10.64+0x4] ;  /* 0x000004260a037981 */ /* 0x020ea4000c1e1900 */
[----:B--2---:R-:W-:-:S07]  /*77f0*/  IMAD.IADD R3, R3, 0x1, -R6 ;  /* 0x0000000103037824 */ /* 0x004fce00078e0a06 */
.L_x_1060:
[----:B------:R-:W-:Y:S01]  /*7800*/  R2UR UR17, R202 ;  /* 0x00000000ca1172ca */ /* 0x000fe200000e0000 */
[----:B------:R-:W-:Y:S01]  /*7810*/  ULDC.64 UR12, c[0x0][0xc90] ;  /* 0x00032400000c7ab9 */ /* 0x000fe20000000a00 */
[----:B------:R-:W-:Y:S01]  /*7820*/  R2UR UR15, R218 ;  /* 0x00000000da0f72ca */ /* 0x000fe200000e0000 */
[----:B------:R-:W-:Y:S01]  /*7830*/  USHF.R.S32.HI UR11, URZ, 0x1f, UR4 ;  /* 0x0000001f3f0b7899 */ /* 0x000fe20008011404 */
[----:B--2---:R-:W-:Y:S01]  /*7840*/  IMAD R12, R17, 0x80, R224 ;  /* 0x00000080110c7824 */ /* 0x004fe200078e02e0 */
[----:B------:R-:W-:Y:S01]  /*7850*/  UMOV UR10, UR4 ;  /* 0x00000004000a7c82 */ /* 0x000fe20008000000 */
[----:B------:R-:W-:Y:S01]  /*7860*/  USEL UR61, UR61, URZ, !UP0 ;  /* 0x0000003f3d3d7287 */ /* 0x000fe2000c000000 */
[----:B------:R-:W-:Y:S01]  /*7870*/  IMAD R11, R204, 0x40, R2 ;  /* 0x00000040cc0b7824 */ /* 0x000fe200078e0202 */
[----:B------:R-:W-:Y:S01]  /*7880*/  R2UR UR16, R203 ;  /* 0x00000000cb1072ca */ /* 0x000fe200000e0000 */
[----:B------:R-:W-:-:S04]  /*7890*/  @P1 IMAD.HI.U32 R6, R12, R13, RZ ;  /* 0x0000000d0c061227 */ /* 0x000fc800078e00ff */
[----:B------:R-:W-:Y:S01]  /*78a0*/  USHF.R.S32.HI UR14, URZ, 0x1f, UR17 ;  /* 0x0000001f3f0e7899 */ /* 0x000fe20008011411 */
[----:B------:R-:W-:Y:S01]  /*78b0*/  IMAD.MOV.U32 R10, RZ, RZ, R12 ;  /* 0x000000ffff0a7224 */ /* 0x000fe200078e000c */
[----:B------:R-:W-:Y:S01]  /*78c0*/  UIMAD.WIDE.U32 UR8, UR17, UR12, UR10 ;  /* 0x0000000c110872a5 */ /* 0x000fe2000f8e000a */
[----:B------:R-:W-:Y:S01]  /*78d0*/  @P1 SHF.R.U32.HI R10, RZ, R15, R6 ;  /* 0x0000000fff0a1219 */ /* 0x000fe20000011606 */
[----:B------:R-:W-:Y:S01]  /*78e0*/  UIMAD UR7, UR14, UR12, URZ ;  /* 0x0000000c0e0772a4 */ /* 0x000fe2000f8e023f */
[----:B------:R-:W-:Y:S01]  /*78f0*/  IMAD.WIDE R4, R11, 0x2, R4 ;  /* 0x000000020b047825 */ /* 0x000fe200078e0204 */
[----:B------:R-:W-:Y:S01]  /*7900*/  USEL UR15, UR15, URZ, !UP0 ;  /* 0x0000003f0f0f7287 */ /* 0x000fe2000c000000 */
[--C-:B------:R-:W-:Y:S01]  /*7910*/  SHF.R.S32.HI R6, RZ, 0x1f, R10.reuse ;  /* 0x0000001fff067819 */ /* 0x100fe2000001140a */
[----:B------:R-:W-:Y:S01]  /*7920*/  UIMAD UR7, UR17, UR13, UR7 ;  /* 0x0000000d110772a4 */ /* 0x000fe2000f8e0207 */
[----:B------:R-:W-:Y:S01]  /*7930*/  IMAD.MOV R13, RZ, RZ, -R10 ;  /* 0x000000ffff0d7224 */ /* 0x000fe200078e0a0a */
[----:B------:R-:W-:Y:S01]  /*7940*/  IADD3 R37, P2, R4, 0x5000, RZ ;  /* 0x0000500004257810 */ /* 0x000fe20007f5e0ff */
[----:B------:R-:W-:Y:S01]  /*7950*/  ULDC.64 UR12, c[0x0][0xc98] ;  /* 0x00032600000c7ab9 */ /* 0x000fe20000000a00 */
[----:B------:R-:W-:Y:S01]  /*7960*/  UIADD3 UR9, UR9, UR7, URZ ;  /* 0x0000000709097290 */ /* 0x000fe2000fffe03f */
[----:B------:R-:W-:Y:S01]  /*7970*/  IMAD R13, R76, R13, R12 ;  /* 0x0000000d4c0d7224 */ /* 0x000fe200078e020c */
[----:B------:R-:W-:Y:S01]  /*7980*/  UIMAD UR7, UR15, UR12, URZ ;  /* 0x0000000c0f0772a4 */ /* 0x000fe2000f8e023f */
[C---:B------:R-:W-:Y:S01]  /*7990*/  IADD3 R17, P5, R4.reuse, 0x1000, RZ ;  /* 0x0000100004117810 */ /* 0x040fe20007fbe0ff */
[----:B------:R-:W-:Y:S01]  /*79a0*/  UIMAD.WIDE.U32 UR8, UR61, UR12, UR8 ;  /* 0x0000000c3d0872a5 */ /* 0x000fe2000f8e0008 */
[C---:B------:R-:W-:Y:S01]  /*79b0*/  IADD3 R25, P4, R4.reuse, 0x2000, RZ ;  /* 0x0000200004197810 */ /* 0x040fe20007f9e0ff */
[----:B------:R-:W-:Y:S01]  /*79c0*/  UIMAD UR7, UR61, UR13, UR7 ;  /* 0x0000000d3d0772a4 */ /* 0x000fe2000f8e0207 */
[----:B------:R-:W-:Y:S01]  /*79d0*/  IADD3 R33, P3, R4, 0x4000, RZ ;  /* 0x0000400004217810 */ /* 0x000fe20007f7e0ff */
[----:B------:R-:W-:Y:S01]  /*79e0*/  IMAD.U32 R19, RZ, RZ, UR16 ;  /* 0x00000010ff137e24 */ /* 0x000fe2000f8e00ff */
[----:B------:R-:W-:Y:S01]  /*79f0*/  LOP3.LUT R36, R37, 0x380, RZ, 0xc0, !PT ;  /* 0x0000038025247812 */ /* 0x000fe200078ec0ff */
[----:B-----5:R-:W-:Y:S01]  /*7a00*/  IMAD R80, R3, R76, RZ ;  /* 0x0000004c03507224 */ /* 0x020fe200078e02ff */
[----:B------:R-:W-:Y:S01]  /*7a10*/  IADD3 R10, P0, R10, UR8, RZ ;  /* 0x000000080a0a7c10 */ /* 0x000fe2000ff1e0ff */
[----:B------:R-:W-:Y:S01]  /*7a20*/  IMAD.U32 R11, RZ, RZ, UR7 ;  /* 0x00000007ff0b7e24 */ /* 0x000fe2000f8e00ff */
[----:B------:R-:W-:Y:S01]  /*7a30*/  LOP3.LUT R16, R17, 0x380, RZ, 0xc0, !PT ;  /* 0x0000038011107812 */ /* 0x000fe200078ec0ff */
[----:B------:R-:W-:Y:S01]  /*7a40*/  IMAD R19, R19, 0x80, R222 ;  /* 0x0000008013137824 */ /* 0x000fe200078e02de */
[----:B------:R-:W-:Y:S01]  /*7a50*/  LOP3.LUT R24, R25, 0x380, RZ, 0xc0, !PT ;  /* 0x0000038019187812 */ /* 0x000fe200078ec0ff */
[----:B------:R-:W-:Y:S01]  /*7a60*/  ULDC.64 UR12, c[0x0][0xba0] ;  /* 0x0002e800000c7ab9 */ /* 0x000fe20000000a00 */
[----:B------:R-:W-:Y:S01]  /*7a70*/  IADD3.X R11, R6, UR9, R11, P0, !PT ;  /* 0x00000009060b7c10 */ /* 0x000fe200087fe40b */
[----:B------:R-:W-:Y:S01]  /*7a80*/  ULDC.64 UR8, c[0x0][0xc88] ;  /* 0x0003220000087ab9 */ /* 0x000fe20000000a00 */
[----:B------:R-:W-:-:S02]  /*7a90*/  SHF.R.S32.HI R6, RZ, 0x1f, R13 ;  /* 0x0000001fff067819 */ /* 0x000fc4000001140d */
[----:B------:R-:W-:Y:S01]  /*7aa0*/  IADD3 R29, P0, R4, 0x3000, RZ ;  /* 0x00003000041d7810 */ /* 0x000fe20007f1e0ff */
[----:B------:R-:W-:Y:S01]  /*7ab0*/  IMAD.WIDE.U32 R10, R13, UR8, R10 ;  /* 0x000000080d0a7c25 */ /* 0x000fe2000f8e000a */
[----:B------:R-:W-:Y:S02]  /*7ac0*/  LOP3.LUT R32, R33, 0x380, RZ, 0xc0, !PT ;  /* 0x0000038021207812 */ /* 0x000fe400078ec0ff */
[----:B------:R-:W-:Y:S01]  /*7ad0*/  LOP3.LUT R28, R29, 0x380, RZ, 0xc0, !PT ;  /* 0x000003801d1c7812 */ /* 0x000fe200078ec0ff */
[----:B------:R-:W-:Y:S01]  /*7ae0*/  IMAD R6, R6, UR8, RZ ;  /* 0x0000000806067c24 */ /* 0x000fe2000f8e02ff */
[----:B------:R-:W-:Y:S02]  /*7af0*/  SHF.R.U64 R36, R36, 0x3, RZ ;  /* 0x0000000324247819 */ /* 0x000fe400000012ff */
[----:B------:R-:W-:Y:S01]  /*7b00*/  SHF.R.U64 R28, R28, 0x3, RZ ;  /* 0x000000031c1c7819 */ /* 0x000fe200000012ff */
[----:B------:R-:W-:Y:S01]  /*7b10*/  IMAD R15, R13, UR9, R6 ;  /* 0x000000090d0f7c24 */ /* 0x000fe2000f8e0206 */
[----:B------:R-:W-:Y:S01]  /*7b20*/  ULDC.64 UR8, c[0x0][0xc50] ;  /* 0x0003140000087ab9 */ /* 0x000fe20000000a00 */
[----:B------:R-:W-:Y:S01]  /*7b30*/  SHF.R.U64 R16, R16, 0x3, RZ ;  /* 0x0000000310107819 */ /* 0x000fe200000012ff */
[----:B------:R-:W-:Y:S01]  /*7b40*/  VIADD R6, R19, 0x8 ;  /* 0x0000000813067836 */ /* 0x000fe20000000000 */
[----:B------:R-:W-:Y:S01]  /*7b50*/  LEA R14, P6, R10, UR8, 0x2 ;  /* 0x000000080a0e7c11 */ /* 0x000fe2000f8c10ff */
[----:B------:R-:W-:Y:S01]  /*7b60*/  IMAD.IADD R11, R11, 0x1, R15 ;  /* 0x000000010b0b7824 */ /* 0x000fe200078e020f */
[----:B------:R-:W-:Y:S01]  /*7b70*/  LOP3.LUT R28, R28, R29, RZ, 0x3c, !PT ;  /* 0x0000001d1c1c7212 */ /* 0x000fe200078e3cff */
[----:B------:R-:W-:Y:S01]  /*7b80*/  IMAD.X R29, RZ, RZ, R5, P0 ;  /* 0x000000ffff1d7224 */ /* 0x000fe200000e0605 */
[----:B------:R-:W-:Y:S01]  /*7b90*/  SHF.R.U64 R24, R24, 0x3, RZ ;  /* 0x0000000318187819 */ /* 0x000fe200000012ff */
[----:B------:R-:W-:Y:S01]  /*7ba0*/  SHFL.IDX PT, R20, R14, RZ, 0x1c1f ;  /* 0x001c1fff0e147589 */ /* 0x000fe200000e0000 */
[----:B------:R-:W-:-:S02]  /*7bb0*/  SHF.R.U64 R32, R32, 0x3, RZ ;  /* 0x0000000320207819 */ /* 0x000fc400000012ff */
[----:B------:R-:W-:Y:S01]  /*7bc0*/  IADD3 R57, P0, R4, 0x9000, RZ ;  /* 0x0000900004397810 */ /* 0x000fe20007f1e0ff */
[----:B------:R-:W-:Y:S01]  /*7bd0*/  SHFL.IDX PT, R50, R14, 0x1, 0x1c1f ;  /* 0x003c1f000e327f89 */ /* 0x000fe200000e0000 */
        /* <DEDUP_REMOVED lines=163> */
.L_x_1062:
[----:B------:R-:W-:Y:S05]  /*8610*/  BSYNC B1 ;  /* 0x0000000000017941 */ /* 0x000fea0003800000 */
.L_x_1061:
        /* <DEDUP_REMOVED lines=21> */
.L_x_1064:
[----:B------:R-:W-:Y:S05]  /*8770*/  BSYNC B1 ;  /* 0x0000000000017941 */ /* 0x000fea0003800000 */
.L_x_1063:
[----:B0-----:R0:W0:Y:S01]  /*8780*/  SHFL.IDX PT, R17, R3, 0x2, 0x181f ;  /* 0x00581f0003117f89 */ /* 0x00102200000e0000 */
        /* <DEDUP_REMOVED lines=11> */
[----:B------:R-:W-:Y:S02]  /*8840*/  @!P3 LEA.HI.X R5, R2, R17, R230, 0x1, P6 ;  /* 0x000000110205b211 */ /* 0x000fe400030f0ce6 */
        /* <DEDUP_REMOVED lines=8> */
.L_x_1066:
[----:B------:R-:W-:Y:S05]  /*88d0*/  BSYNC B1 ;  /* 0x0000000000017941 */ /* 0x000fea0003800000 */
.L_x_1065:
[----:B------:R-:W-:Y:S01]  /*88e0*/  VIADD R0, R83, 0x60 ;  /* 0x0000006053007836 */ /* 0x000fe20000000000 */
[----:B0--3--:R-:W0:Y:S04]  /*88f0*/  SHFL.IDX PT, R3, R3, 0x3, 0x181f ;  /* 0x00781f0003037f89 */ /* 0x009e2800000e0000 */
[----:B------:R-:W-:Y:S01]  /*8900*/  ISETP.GE.AND P0, PT, R0, R80, PT ;  /* 0x000000500000720c */ /* 0x000fe20003f06270 */
[----:B------:R3:W0:-:S12]  /*8910*/  SHFL.IDX PT, R13, R6, 0x3, 0x181f ;  /* 0x00781f00060d7f89 */ /* 0x00061800000e0000 */
[----:B---3--:R-:W-:Y:S05]  /*8920*/  @P0 BRA `(.L_x_1067) ;  /* 0x0000000c00cc0947 */ /* 0x008fea0003800000 */
[----:B------:R-:W-:Y:S02]  /*8930*/  ULDC UR4, c[0x0][0xbc8] ;  /* 0x0002f20000047ab9 */ /* 0x000fe40000000800 */
[----:B------:R-:W-:Y:S02]  /*8940*/  ISETP.GE.AND P3, PT, R2, UR4, PT ;  /* 0x0000000402007c0c */ /* 0x000fe4000bf66270 */
[----:B------:R-:W-:Y:S02]  /*8950*/  ISETP.GE.AND P4, PT, R23, UR4, PT ;  /* 0x0000000417007c0c */ /* 0x000fe4000bf86270 */
[----:B------:R-:W-:-:S09]  /*8960*/  ISETP.GE.AND P5, PT, R22, UR4, PT ;  /* 0x0000000416007c0c */ /* 0x000fd2000bfa6270 */
[-C--:B0-----:R-:W-:Y:S02]  /*8970*/  @!P3 LEA R4, P0, R2, R13.reuse, 0x1 ;  /* 0x0000000d0204b211 */ /* 0x081fe400078008ff */
[CC--:B------:R-:W-:Y:S02]  /*8980*/  @!P4 LEA R8, P1, R23.reuse, R13.reuse, 0x1 ;  /* 0x0000000d1708c211 */ /* 0x0c0fe400078208ff */
[----:B------:R-:W-:Y:S02]  /*8990*/  @!P5 LEA R10, P2, R22, R13, 0x1 ;  /* 0x0000000d160ad211 */ /* 0x000fe400078408ff */
[-C--:B------:R-:W-:Y:S02]  /*89a0*/  @!P3 LEA.HI.X R5, R2, R3.reuse, R230, 0x1, P0 ;  /* 0x000000030205b211 */ /* 0x080fe400000f0ce6 */
[-C--:B------:R-:W-:Y:S02]  /*89b0*/  @!P4 LEA.HI.X R9, R23, R3.reuse, R229, 0x1, P1 ;  /* 0x000000031709c211 */ /* 0x080fe400008f0ce5 */
[----:B------:R-:W-:Y:S01]  /*89c0*/  @!P5 LEA.HI.X R11, R22, R3, R228, 0x1, P2 ;  /* 0x00000003160bd211 */ /* 0x000fe200010f0ce4 */
[----:B------:R3:W-:Y:S01]  /*89d0*/  @!P3 ST.E.128 desc[UR38][R4.64], R28 ;  /* 0x0000001c0400b985 */ /* 0x0007e2000c101d26 */
[----:B------:R-:W-:-:S03]  /*89e0*/  ISETP.GE.AND P0, PT, R200, UR4, PT ;  /* 0x00000004c8007c0c */ /* 0x000fc6000bf06270 */
[----:B------:R3:W-:Y:S04]  /*89f0*/  @!P4 ST.E.128 desc[UR38][R8.64], R44 ;  /* 0x0000002c0800c985 */ /* 0x0007e8000c101d26 */
[----:B------:R3:W-:Y:S06]  /*8a00*/  @!P5 ST.E.128 desc[UR38][R10.64], R48 ;  /* 0x000000300a00d985 */ /* 0x0007ec000c101d26 */
[----:B------:R-:W-:Y:S05]  /*8a10*/  @P0 BRA `(.L_x_1067) ;  /* 0x0000000c00900947 */ /* 0x000fea0003800000 */
[----:B---3--:R-:W-:-:S04]  /*8a20*/  LEA R4, P0, R200, R13, 0x1 ;  /* 0x0000000dc8047211 */ /* 0x008fc800078008ff */
[----:B------:R-:W-:-:S05]  /*8a30*/  LEA.HI.X R5, R200, R3, R227, 0x1, P0 ;  /* 0x00000003c8057211 */ /* 0x000fca00000f0ce3 */
[----:B------:R0:W-:Y:S01]  /*8a40*/  ST.E.128 desc[UR38][R4.64], R52 ;  /* 0x0000003404007985 */ /* 0x0001e2000c101d26 */
[----:B------:R-:W-:Y:S05]  /*8a50*/  BRA `(.L_x_1067) ;  /* 0x0000000c00807947 */ /* 0x000fea0003800000 */
.L_x_1059:
[----:B------:R-:W-:Y:S01]  /*8a60*/  ULDC.64 UR8, c[0x0][0xd00] ;  /* 0x0003400000087ab9 */ /* 0x000fe20000000a00 */
[----:B------:R-:W-:Y:S01]  /*8a70*/  ULDC UR4, c[0x0][0xb88] ;  /* 0x0002e20000047ab9 */ /* 0x000fe20000000800 */
[----:B------:R-:W-:Y:S01]  /*8a80*/  UISETP.NE.U32.AND UP0, UPT, UR8, URZ, UPT ;  /* 0x0000003f0800728c */ /* 0x000fe2000bf05070 */
[----:B------:R-:W0:Y:S01]  /*8a90*/  LDC R13, c[0x0][0xce8] ;  /* 0x00033a00ff0d7b82 */ /* 0x000e220000000800 */
[----:B------:R-:W-:Y:S02]  /*8aa0*/  R2UR UR7, R202 ;  /* 0x00000000ca0772ca */ /* 0x000fe400000e0000 */
        /* <DEDUP_REMOVED lines=29> */
.L_x_1068:
[----:B------:R-:W-:Y:S01]  /*8c80*/  R2UR UR7, R218 ;  /* 0x00000000da0772ca */ /* 0x000fe200000e0000 */
[----:B------:R-:W-:Y:S01]  /*8c90*/  USEL UR61, UR61, URZ, !UP0 ;  /* 0x0000003f3d3d7287 */ /* 0x000fe2000c000000 */
[----:B------:R-:W-:Y:S11]  /*8ca0*/  BSSY B1, `(.L_x_1069) ;  /* 0x000002f000017945 */ /* 0x000ff60003800000 */
[----:B------:R-:W-:Y:S01]  /*8cb0*/  USEL UR12, UR7, URZ, !UP0 ;  /* 0x0000003f070c7287 */ /* 0x000fe2000c000000 */
[----:B------:R-:W-:Y:S11]  /*8cc0*/  @P1 BRA `(.L_x_1070) ;  /* 0x0000000000b01947 */ /* 0x000ff60003800000 */
[----:B------:R-:W0:Y:S01]  /*8cd0*/  S2R R4, SR_TID.X ;  /* 0x0000000000047919 */ /* 0x000e220000002100 */
[----:B------:R-:W1:Y:S01]  /*8ce0*/  LDC R6, c[0x0][0xce8] ;  /* 0x00033a00ff067b82 */ /* 0x000e620000000800 */
[----:B------:R-:W-:-:S13]  /*8cf0*/  R2UR UR7, R203 ;  /* 0x00000000cb0772ca */ /* 0x000fda00000e0000 */
        /* <DEDUP_REMOVED lines=8> */
[----:B------:R-:W-:Y:S01]  /*8d80*/  R2UR UR13, R202 ;  /* 0x00000000ca0d72ca */ /* 0x000fe200000e0000 */
[----:B------:R-:W-:Y:S01]  /*8d90*/  UIMAD UR7, UR11, UR14, URZ ;  /* 0x0000000e0b0772a4 */ /* 0x000fe2000f8e023f */
[----:B------:R-:W-:Y:S01]  /*8da0*/  UMOV UR8, UR4 ;  /* 0x0000000400087c82 */ /* 0x000fe20008000000 */
[----:B------:R-:W-:-:S08]  /*8db0*/  UMOV UR9, UR10 ;  /* 0x0000000a00097c82 */ /* 0x000fd00008000000 */
[----:B------:R-:W0:Y:S02]  /*8dc0*/  @P1 LDC R4, c[0x0][0xcec] ;  /* 0x00033b00ff041b82 */ /* 0x000e240000000800 */
[----:B------:R-:W-:Y:S02]  /*8dd0*/  UIMAD.WIDE.U32 UR8, UR13, UR14, UR8 ;  /* 0x0000000e0d0872a5 */ /* 0x000fe4000f8e0008 */
[----:B------:R-:W-:-:S03]  /*8de0*/  UIMAD UR7, UR13, UR15, UR7 ;  /* 0x0000000f0d0772a4 */ /* 0x000fc6000f8e0207 */
[----:B------:R-:W-:Y:S01]  /*8df0*/  ULDC.64 UR14, c[0x0][0xc98] ;  /* 0x00032600000e7ab9 */ /* 0x000fe20000000a00 */
[----:B------:R-:W1:Y:S01]  /*8e00*/  @P1 LDC R8, c[0x0][0xcf0] ;  /* 0x00033c00ff081b82 */ /* 0x000e620000000800 */
[----:B------:R-:W-:Y:S02]  /*8e10*/  UIADD3 UR9, UR9, UR7, URZ ;  /* 0x0000000709097290 */ /* 0x000fe4000fffe03f */
[----:B------:R-:W-:Y:S02]  /*8e20*/  UIMAD UR7, UR12, UR14, URZ ;  /* 0x0000000e0c0772a4 */ /* 0x000fe4000f8e023f */
[----:B------:R-:W-:Y:S02]  /*8e30*/  UIMAD.WIDE.U32 UR8, UR61, UR14, UR8 ;  /* 0x0000000e3d0872a5 */ /* 0x000fe4000f8e0008 */
[----:B------:R-:W-:-:S03]  /*8e40*/  UIMAD UR7, UR61, UR15, UR7 ;  /* 0x0000000f3d0772a4 */ /* 0x000fc6000f8e0207 */
        /* <DEDUP_REMOVED lines=20> */
.L_x_1070:
[----:B------:R-:W-:Y:S05]  /*8f90*/  BSYNC B1 ;  /* 0x0000000000017941 */ /* 0x000fea0003800000 */
.L_x_1069:
[----:B------:R-:W-:Y:S01]  /*8fa0*/  R2UR UR13, R203 ;  /* 0x00000000cb0d72ca */ /* 0x000fe200000e0000 */
[----:B------:R-:W1:Y:S01]  /*8fb0*/  @P0 LDC R5, c[0x0][0xcf0] ;  /* 0x00033c00ff050b82 */ /* 0x000e620000000800 */
[----:B------:R-:W-:Y:S01]  /*8fc0*/  ULDC.64 UR14, c[0x0][0xba0] ;  /* 0x0002e800000e7ab9 */ /* 0x000fe20000000a00 */
[----:B------:R-:W-:Y:S01]  /*8fd0*/  R2UR UR16, R202 ;  /* 0x00000000ca1072ca */ /* 0x000fe200000e0000 */
[----:B------:R-:W-:Y:S01]  /*8fe0*/  UIMAD UR7, UR10, UR14, URZ ;  /* 0x0000000e0a0772a4 */ /* 0x000fe2000f8e023f */
[----:B0-----:R-:W-:Y:S01]  /*8ff0*/  IMAD R3, R201, 0x20, R204 ;  /* 0x00000020c9037824 */ /* 0x001fe200078e02cc */
[----:B------:R-:W-:Y:S01]  /*9000*/  UIMAD.WIDE.U32 UR8, UR4, UR14, URZ ;  /* 0x0000000e040872a5 */ /* 0x000fe2000f8e003f */
[----:B------:R-:W-:Y:S01]  /*9010*/  BSSY B1, `(.L_x_1071) ;  /* 0x0000042000017945 */ /* 0x000fe20003800000 */
[----:B------:R-:W-:-:S03]  /*9020*/  UIMAD UR7, UR4, UR15, UR7 ;  /* 0x0000000f040772a4 */ /* 0x000fc6000f8e0207 */
[----:B------:R-:W-:Y:S01]  /*9030*/  ULDC.64 UR14, c[0x0][0xbe8] ;  /* 0x0002fa00000e7ab9 */ /* 0x000fe20000000a00 */
[----:B------:R-:W-:Y:S01]  /*9040*/  UIADD3 UR9, UR9, UR7, URZ ;  /* 0x0000000709097290 */ /* 0x000fe2000fffe03f */
[----:B------:R-:W-:Y:S01]  /*9050*/  IMAD.U32 R8, RZ, RZ, UR13 ;  /* 0x0000000dff087e24 */ /* 0x000fe2000f8e00ff */
[----:B------:R-:W-:Y:S01]  /*9060*/  UIMAD UR4, UR11, UR14, URZ ;  /* 0x0000000e0b0472a4 */ /* 0x000fe2000f8e023f */
[----:B------:R-:W-:Y:S01]  /*9070*/  IMAD.U32 R15, RZ, RZ, UR13 ;  /* 0x0000000dff0f7e24 */ /* 0x000fe2000f8e00ff */
[----:B------:R-:W-:Y:S01]  /*9080*/  UIMAD.WIDE.U32 UR8, UR16, UR14, UR8 ;  /* 0x0000000e100872a5 */ /* 0x000fe2000f8e0008 */
[----:B------:R-:W-:Y:S01]  /*9090*/  IMAD R8, R8, 0x80, R3 ;  /* 0x0000008008087824 */ /* 0x000fe200078e0203 */
[----:B------:R-:W-:Y:S01]  /*90a0*/  UIMAD UR4, UR16, UR15, UR4 ;  /* 0x0000000f100472a4 */ /* 0x000fe2000f8e0204 */
[----:B------:R-:W-:Y:S02]  /*90b0*/  ULDC.64 UR10, c[0x0][0xbf0] ;  /* 0x0002fc00000a7ab9 */ /* 0x000fe40000000a00 */
[----:B------:R-:W-:Y:S01]  /*90c0*/  @P0 IMAD.HI.U32 R4, R8, R11, RZ ;  /* 0x0000000b08040227 */ /* 0x000fe200078e00ff */
[----:B------:R-:W-:-:S02]  /*90d0*/  UIADD3 UR9, UR9, UR4, URZ ;  /* 0x0000000409097290 */ /* 0x000fc4000fffe03f */
[----:B------:R-:W-:Y:S01]  /*90e0*/  UIMAD UR4, UR12, UR10, URZ ;  /* 0x0000000a0c0472a4 */ /* 0x000fe2000f8e023f */
[----:B------:R-:W-:Y:S01]  /*90f0*/  IMAD.MOV.U32 R3, RZ, RZ, R8 ;  /* 0x000000ffff037224 */ /* 0x000fe200078e0008 */
[----:B-1----:R-:W-:Y:S01]  /*9100*/  @P0 SHF.R.U32.HI R3, RZ, R5, R4 ;  /* 0x00000005ff030219 */ /* 0x002fe20000011604 */
[----:B------:R-:W-:Y:S02]  /*9110*/  UIMAD.WIDE.U32 UR8, UR61, UR10, UR8 ;  /* 0x0000000a3d0872a5 */ /* 0x000fe4000f8e0008 */
[----:B------:R-:W-:Y:S01]  /*9120*/  UIMAD UR4, UR61, UR11, UR4 ;  /* 0x0000000b3d0472a4 */ /* 0x000fe2000f8e0204 */
[--C-:B------:R-:W-:Y:S01]  /*9130*/  SHF.R.S32.HI R4, RZ, 0x1f, R3.reuse ;  /* 0x0000001fff047819 */ /* 0x100fe20000011403 */
[----:B------:R-:W-:Y:S01]  /*9140*/  IMAD.MOV R9, RZ, RZ, -R3 ;  /* 0x000000ffff097224 */ /* 0x000fe200078e0a03 */
[----:B------:R-:W-:Y:S01]  /*9150*/  ULDC.64 UR10, c[0x0][0xbe0] ;  /* 0x0002f800000a7ab9 */ /* 0x000fe20000000a00 */
[----:B------:R-:W-:Y:S02]  /*9160*/  UIADD3 UR4, UR9, UR4, URZ ;  /* 0x0000000409047290 */ /* 0x000fe4000fffe03f */
[----:B------:R-:W-:-:S02]  /*9170*/  IMAD.U32 R5, RZ, RZ, UR9 ;  /* 0x00000009ff057e24 */ /* 0x000fc4000f8e00ff */
[----:B------:R-:W-:Y:S02]  /*9180*/  IMAD R6, R4, UR10, RZ ;  /* 0x0000000a04067c24 */ /* 0x000fe4000f8e02ff */
[----:B------:R-:W-:Y:S01]  /*9190*/  IMAD.U32 R4, RZ, RZ, UR8 ;  /* 0x00000008ff047e24 */ /* 0x000fe2000f8e00ff */
[----:B------:R-:W-:Y:S01]  /*91a0*/  ULDC.64 UR8, c[0x0][0xbd8] ;  /* 0x0002f60000087ab9 */ /* 0x000fe20000000a00 */
[----:B------:R-:W-:Y:S02]  /*91b0*/  IMAD.U32 R5, RZ, RZ, UR4 ;  /* 0x00000004ff057e24 */ /* 0x000fe4000f8e00ff */
[----:B------:R-:W-:Y:S02]  /*91c0*/  IMAD R9, R13, R9, R8 ;  /* 0x000000090d097224 */ /* 0x000fe400078e0208 */
[C---:B------:R-:W-:Y:S02]  /*91d0*/  IMAD R11, R3.reuse, UR11, R6 ;  /* 0x0000000b030b7c24 */ /* 0x040fe4000f8e0206 */
        /* <DEDUP_REMOVED lines=37> */
.L_x_1072:
[----:B------:R-:W-:Y:S05]  /*9430*/  BSYNC B1 ;  /* 0x0000000000017941 */ /* 0x000fea0003800000 */
.L_x_1071:
        /* <DEDUP_REMOVED lines=21> */
.L_x_1074:
[----:B------:R-:W-:Y:S05]  /*9590*/  BSYNC B1 ;  /* 0x0000000000017941 */ /* 0x000fea0003800000 */
.L_x_1073:
        /* <DEDUP_REMOVED lines=21> */
.L_x_1076:
[----:B------:R-:W-:Y:S05]  /*96f0*/  BSYNC B1 ;  /* 0x0000000000017941 */ /* 0x000fea0003800000 */
.L_x_1075:
        /* <DEDUP_REMOVED lines=22> */
.L_x_1067:
[----:B------:R-:W-:Y:S05]  /*9860*/  BSYNC B0 ;  /* 0x0000000000007941 */ /* 0x000fea0003800000 */
.L_x_1058:
[----:B------:R-:W-:Y:S02]  /*9870*/  ULDC UR4, c[0x0][0xd3c] ;  /* 0x00034f0000047ab9 */ /* 0x000fe40000000800 */
[----:B------:R-:W-:-:S13]  /*9880*/  ISETP.GE.AND P0, PT, R7, UR4, PT ;  /* 0x0000000407007c0c */ /* 0x000fda000bf06270 */
[----:B------:R-:W-:Y:S05]  /*9890*/  @!P0 BRA `(.L_x_1077) ;  /* 0xffffff7400908947 */ /* 0x000fea000383ffff */
[----:B------:R-:W-:Y:S05]  /*98a0*/  EXIT ;  /* 0x000000000000794d */ /* 0x000fea0003800000 */
.L_x_1033:
[----:B------:R-:W-:-:S08]  /*98b0*/  NOP ;  /* 0x0000000000007918 */ /* 0x000fd00000000000 */
[----:B0-----:R-:W0:-:S00]  /*98c0*/  USETMAXREG.DEALLOC.CTAPOOL 0x18 ;  /* 0x00000018000079c8 */ /* 0x001e0000080e0500 */
        /* <DEDUP_REMOVED lines=16> */
.L_x_1078:
        /* <DEDUP_REMOVED lines=42> */
.L_x_1084:
        /* <DEDUP_REMOVED lines=12> */
.L_x_1083:
[----:B------:R-:W-:Y:S05]  /*9d30*/  BSYNC B0 ;  /* 0x0000000000007941 */ /* 0x000fea0003800000 */
.L_x_1082:
        /* <DEDUP_REMOVED lines=22> */
.L_x_1080:
        /* <DEDUP_REMOVED lines=16> */
.L_x_1085:
        /* <DEDUP_REMOVED lines=25> */
.L_x_1081:
[----:B------:R-:W-:Y:S02]  /*a130*/  IMAD.MOV.U32 R17, RZ, RZ, RZ ;  /* 0x000000ffff117224 */ /* 0x000fe400078e00ff */
[----:B------:R-:W-:Y:S02]  /*a140*/  IMAD.U32 R16, RZ, RZ, UR6 ;  /* 0x00000006ff107e24 */ /* 0x000fe4000f8e00ff */
[----:B------:R-:W-:-:S07]  /*a150*/  IMAD.MOV.U32 R18, RZ, RZ, RZ ;  /* 0x000000ffff127224 */ /* 0x000fce00078e00ff */
.L_x_1086:
[----:B------:R-:W-:-:S13]  /*a160*/  ISETP.NE.AND P0, PT, R5, RZ, PT ;  /* 0x000000ff0500720c */ /* 0x000fda0003f05270 */
[----:B------:R-:W0:Y:S01]  /*a170*/  @!P0 S2R R3, SR_CgaCtaId ;  /* 0x0000000000038919 */ /* 0x000e220000008800 */
[----:B------:R-:W-:-:S04]  /*a180*/  @!P0 MOV R0, 0x400 ;  /* 0x0000040000008802 */ /* 0x000fc80000000f00 */
[----:B0-----:R-:W-:-:S05]  /*a190*/  @!P0 LEA R0, R3, R0, 0x18 ;  /* 0x0000000003008211 */ /* 0x001fca00078ec0ff */
[----:B------:R0:W-:Y:S01]  /*a1a0*/  @!P0 STS.128 [R0+0x324d0], R16 ;  /* 0x0324d01000008388 */ /* 0x0001e20000000c00 */
[----:B------:R-:W-:Y:S06]  /*a1b0*/  BAR.ARV 0x5, 0x180 ;  /* 0x0146000000007b1d */ /* 0x000fec0000002000 */
.L_x_1079:
[----:B0-----:R-:W-:Y:S01]  /*a1c0*/  IMAD.MOV.U32 R0, RZ, RZ, 0x1 ;  /* 0x00000001ff007424 */ /* 0x001fe200078e00ff */
[----:B------:R0:W-:Y:S01]  /*a1d0*/  STL [R1+0x8], RZ ;  /* 0x000008ff01007387 */ /* 0x0001e20000100800 */
[----:B------:R-:W-:Y:S02]  /*a1e0*/  ULDC UR4, c[0x0][0xd3c] ;  /* 0x00034f0000047ab9 */ /* 0x000fe40000000800 */
[----:B-1----:R-:W-:Y:S01]  /*a1f0*/  ISETP.GE.AND P0, PT, R19, UR4, PT ;  /* 0x0000000413007c0c */ /* 0x002fe2000bf06270 */
[----:B------:R0:W-:Y:S04]  /*a200*/  STL [R1+0x18], R0 ;  /* 0x0000180001007387 */ /* 0x0001e80000100800 */
[----:B------:R0:W-:Y:S08]  /*a210*/  STL [R1+0x6c], RZ ;  /* 0x00006cff01007387 */ /* 0x0001f00000100800 */
[----:B0-----:R-:W-:Y:S05]  /*a220*/  @P0 BRA `(.L_x_1087) ;  /* 0x0000005c00bc0947 */ /* 0x001fea0003800000 */
[----:B------:R-:W0:Y:S01]  /*a230*/  S2R R5, SR_TID.X ;  /* 0x0000000000057919 */ /* 0x000e220000002100 */
[----:B------:R-:W1:Y:S01]  /*a240*/  S2UR UR5, SR_CgaCtaId ;  /* 0x00000000000579c3 */ /* 0x000e620000008800 */
[----:B------:R-:W-:Y:S01]  /*a250*/  UMOV UR4, 0x400 ;  /* 0x0000040000047882 */ /* 0x000fe20000000000 */
[----:B------:R-:W-:Y:S01]  /*a260*/  BSSY B8, `(.L_x_1087) ;  /* 0x00005eb000087945 */ /* 0x000fe20003800000 */
[----:B------:R-:W-:Y:S01]  /*a270*/  ULDC UR40, c[0x0][0xc] ;  /* 0x0000030000287ab9 */ /* 0x000fe20000000800 */
[----:B------:R-:W-:Y:S01]  /*a280*/  ULDC.64 UR36, c[0x0][0x198] ;  /* 0x0000660000247ab9 */ /* 0x000fe20000000a00 */
[----:B-1----:R-:W-:Y:S01]  /*a290*/  ULEA UR4, UR5, UR4, 0x18 ;  /* 0x0000000405047291 */ /* 0x002fe2000f8ec03f */
[C---:B0-----:R-:W-:Y:S01]  /*a2a0*/  IMAD.SHL.U32 R0, R5.reuse, 0x8, RZ ;  /* 0x0000000805007824 */ /* 0x041fe200078e00ff */
[----:B------:R-:W-:-:S04]  /*a2b0*/  LOP3.LUT R4, R5, 0x7f, RZ, 0xc0, !PT ;  /* 0x0000007f05047812 */ /* 0x000fc800078ec0ff */
[C---:B------:R-:W-:Y:S02]  /*a2c0*/  LOP3.LUT R2, R0.reuse, 0x1f8, RZ, 0xc0, !PT ;  /* 0x000001f800027812 */ /* 0x040fe400078ec0ff */
[----:B------:R-:W-:Y:S02]  /*a2d0*/  LOP3.LUT R0, R0, 0x38, RZ, 0xc0, !PT ;  /* 0x0000003800007812 */ /* 0x000fe400078ec0ff */
        /* <DEDUP_REMOVED lines=8> */
[----:B------:R-:W-:Y:S01]  /*a360*/  STL [R1+0x4], R4 ;  /* 0x0000040401007387 */ /* 0x000fe20000100800 */
[----:B------:R-:W-:-:S03]  /*a370*/  IMAD.MOV.U32 R2, RZ, RZ, 0x1 ;  /* 0x00000001ff027424 */ /* 0x000fc600078e00ff */
[----:B------:R0:W-:Y:S04]  /*a380*/  STL [R1+0x10], R3 ;  /* 0x0000100301007387 */ /* 0x0001e80000100800 */
[----:B------:R-:W-:Y:S04]  /*a390*/  STL [R1+0x6c], RZ ;  /* 0x00006cff01007387 */ /* 0x000fe80000100800 */
[----:B------:R1:W-:Y:S01]  /*a3a0*/  STL [R1+0x18], R2 ;  /* 0x0000180201007387 */ /* 0x0003e20000100800 */
[----:B0-----:R-:W-:-:S03]  /*a3b0*/  LOP3.LUT R3, R0, 0x40, RZ, 0xfc, !PT ;  /* 0x0000004000037812 */ /* 0x001fc600078efcff */
[----:B------:R0:W-:Y:S01]  /*a3c0*/  STL [R1+0x8], RZ ;  /* 0x000008ff01007387 */ /* 0x0001e20000100800 */
[C---:B-1----:R-:W-:Y:S02]  /*a3d0*/  LOP3.LUT R2, R0.reuse, 0x80, RZ, 0xfc, !PT ;  /* 0x0000008000027812 */ /* 0x042fe400078efcff */
[----:B------:R-:W-:-:S07]  /*a3e0*/  LOP3.LUT R0, R0, 0xc0, RZ, 0xfc, !PT ;  /* 0x000000c000007812 */ /* 0x000fce00078efcff */
.L_x_1195:
[----:B01----:R-:W1:Y:S02]  /*a3f0*/  LDC.64 R2, c[0x0][0xd88] ;  /* 0x00036200ff027b82 */ /* 0x003e640000000a00 */
[----:B-1----:R-:W-:-:S05]  /*a400*/  IMAD.WIDE R2, R19, 0x4, R2 ;  /* 0x0000000413027825 */ /* 0x002fca00078e0202 */
[----:B--2---:R-:W2:Y:S01]  /*a410*/  LDG.E R11, desc[UR38][R2.64] ;  /* 0x00000026020b7981 */ /* 0x004ea2000c1e1900 */
[----:B------:R-:W-:Y:S05]  /*a420*/  YIELD ;  /* 0x0000000000007946 */ /* 0x000fea0003800000 */
[----:B------:R-:W-:Y:S01]  /*a430*/  ULDC.64 UR4, c[0x0][0xb20] ;  /* 0x0002c80000047ab9 */ /* 0x000fe20000000a00 */
[----:B------:R-:W-:Y:S01]  /*a440*/  IMAD.MOV.U32 R0, RZ, RZ, RZ ;  /* 0x000000ffff007224 */ /* 0x000fe200078e00ff */
        /* <DEDUP_REMOVED lines=23> */
[----:B--2---:R-:W-:-:S02]  /*a5c0*/  IADD3 R2, P3, R10, UR4, RZ ;  /* 0x000000040a027c10 */ /* 0x004fc4000ff7e0ff */
[----:B-1----:R-:W-:Y:S02]  /*a5d0*/  IADD3 R4, P4, R10, UR8, RZ ;  /* 0x000000080a047c10 */ /* 0x002fe4000ff9e0ff */
        /* <DEDUP_REMOVED lines=8> */
[----:B-1----:R-:W-:-:S04]  /*a660*/  @P2 IADD3 R6, P3, R10, UR6, RZ ;  /* 0x000000060a062c10 */ /* 0x002fc8000ff7e0ff */
        /* <DEDUP_REMOVED lines=8> */
[----:B-1----:R-:W-:Y:S01]  /*a6f0*/  IMAD.U32 R6, RZ, RZ, UR4 ;  /* 0x00000004ff067e24 */ /* 0x002fe2000f8e00ff */
[----:B--2---:R1:W-:Y:S01]  /*a700*/  STL [R1+0x38], R12 ;  /* 0x0000380c01007387 */ /* 0x0043e20000100800 */
[----:B------:R-:W-:Y:S05]  /*a710*/  @P2 BRA `(.L_x_1088) ;  /* 0x0000000000142947 */ /* 0x000fea0003800000 */
[----:B------:R-:W-:Y:S05]  /*a720*/  @!P1 BRA `(.L_x_1088) ;  /* 0x0000000000109947 */ /* 0x000fea0003800000 */
[----:B------:R-:W2:Y:S04]  /*a730*/  LDG.E R7, desc[UR38][R2.64] ;  /* 0x0000002602077981 */ /* 0x000ea8000c1e1900 */
[----:B------:R-:W2:Y:S02]  /*a740*/  LDG.E R2, desc[UR38][R2.64+0x4] ;  /* 0x0000042602027981 */ /* 0x000ea4000c1e1900 */
[----:B--2---:R-:W-:-:S05]  /*a750*/  IMAD.IADD R2, R2, 0x1, -R7 ;  /* 0x0000000102027824 */ /* 0x004fca00078e0a07 */
[----:B------:R2:W-:Y:S02]  /*a760*/  STL [R1+0x38], R2 ;  /* 0x0000380201007387 */ /* 0x0005e40000100800 */
.L_x_1088:
[----:B--2---:R-:W-:Y:S01]  /*a770*/  IMAD.MOV.U32 R2, RZ, RZ, R11 ;  /* 0x000000ffff027224 */ /* 0x004fe200078e000b */
[----:B------:R-:W-:Y:S01]  /*a780*/  ULDC.64 UR4, c[0x0][0xb18] ;  /* 0x0002c60000047ab9 */ /* 0x000fe20000000a00 */
[----:B-----5:R-:W-:Y:S01]  /*a790*/  IMAD.IADD R3, R8, 0x1, R0 ;  /* 0x0000000108037824 */ /* 0x020fe200078e0200 */
[----:B------:R-:W-:Y:S02]  /*a7a0*/  ISETP.NE.U32.AND P1, PT, RZ, UR4, PT ;  /* 0x00000004ff007c0c */ /* 0x000fe4000bf25070 */
[----:B------:R2:W-:Y:S02]  /*a7b0*/  STL [R1+0xc], R2 ;  /* 0x00000c0201007387 */ /* 0x0005e40000100800 */
[----:B------:R-:W-:Y:S02]  /*a7c0*/  ISETP.NE.AND.EX P1, PT, RZ, UR5, PT, P1 ;  /* 0x00000005ff007c0c */ /* 0x000fe4000bf25310 */
[----:B------:R2:W-:Y:S11]  /*a7d0*/  STL [R1+0x20], R3 ;  /* 0x0000200301007387 */ /* 0x0005f60000100800 */
[----:B--2---:R-:W-:Y:S05]  /*a7e0*/  @!P1 BRA `(.L_x_1089) ;  /* 0x0000000000109947 */ /* 0x004fea0003800000 */
[----:B------:R-:W-:-:S04]  /*a7f0*/  IADD3 R6, P0, R10, UR4, RZ ;  /* 0x000000040a067c10 */ /* 0x000fc8000ff1e0ff */
[----:B------:R-:W-:-:S05]  /*a800*/  IADD3.X R7, R9, UR5, RZ, P0, !PT ;  /* 0x0000000509077c10 */ /* 0x000fca00087fe4ff */
[----:B------:R2:W5:Y:S01]  /*a810*/  LDG.E R6, desc[UR38][R6.64] ;  /* 0x0000002606067981 */ /* 0x000562000c1e1900 */
[----:B------:R-:W-:Y:S05]  /*a820*/  BRA `(.L_x_1090) ;  /* 0x0000000000107947 */ /* 0x000fea0003800000 */
.L_x_1089:
[----:B------:R-:W-:Y:S05]  /*a830*/  @!P0 BRA `(.L_x_1090) ;  /* 0x00000000000c8947 */ /* 0x000fea0003800000 */
[----:B------:R-:W2:Y:S04]  /*a840*/  LDG.E R6, desc[UR38][R4.64] ;  /* 0x0000002604067981 */ /* 0x000ea8000c1e1900 */
[----:B------:R-:W2:Y:S02]  /*a850*/  LDG.E R4, desc[UR38][R4.64+0x4] ;  /* 0x0000042604047981 */ /* 0x000ea4000c1e1900 */
[----:B--2---:R-:W-:-:S07]  /*a860*/  IMAD.IADD R6, R4, 0x1, -R6 ;  /* 0x0000000104067824 */ /* 0x004fce00078e0a06 */
.L_x_1090:
[----:B-----5:R-:W-:Y:S01]  /*a870*/  IMAD.IADD R2, R6, 0x1, -R0 ;  /* 0x0000000106027824 */ /* 0x020fe200078e0a00 */
[----:B------:R-:W-:Y:S03]  /*a880*/  BSSY B7, `(.L_x_1091) ;  /* 0x00004e6000077945 */ /* 0x000fe60003800000 */
[C---:B------:R-:W-:Y:S01]  /*a890*/  VIADD R0, R2.reuse, 0x5f ;  /* 0x0000005f02007836 */ /* 0x040fe20000000000 */
[----:B------:R3:W-:Y:S01]  /*a8a0*/  STL [R1+0x48], R2 ;  /* 0x0000480201007387 */ /* 0x0007e20000100800 */
[----:B------:R-:W-:Y:S02]  /*a8b0*/  ISETP.GT.AND P0, PT, R2, RZ, PT ;  /* 0x000000ff0200720c */ /* 0x000fe40003f04270 */
[----:B------:R-:W-:-:S05]  /*a8c0*/  IMAD.HI R0, R0, 0x2aaaaaab, RZ ;  /* 0x2aaaaaab00007827 */ /* 0x000fca00078e02ff */
[----:B---3--:R-:W-:-:S04]  /*a8d0*/  SHF.R.U32.HI R2, RZ, 0x1f, R0 ;  /* 0x0000001fff027819 */ /* 0x008fc80000011600 */
[----:B------:R-:W-:-:S05]  /*a8e0*/  LEA.HI.SX32 R0, R0, R2, 0x1c ;  /* 0x0000000200007211 */ /* 0x000fca00078fe2ff */
[----:B------:R3:W-:Y:S01]  /*a8f0*/  STL [R1+0x30], R0 ;  /* 0x0000300001007387 */ /* 0x0007e20000100800 */
[----:B------:R-:W-:Y:S05]  /*a900*/  @P0 BRA `(.L_x_1092) ;  /* 0x0000000000440947 */ /* 0x000fea0003800000 */
[----:B------:R-:W4:Y:S02]  /*a910*/  S2R R3, SR_TID.X ;  /* 0x0000000000037919 */ /* 0x000f240000002100 */
[----:B----4-:R-:W-:-:S04]  /*a920*/  LOP3.LUT R3, R3, 0x7f, RZ, 0xc0, !PT ;  /* 0x0000007f03037812 */ /* 0x010fc800078ec0ff */
[----:B------:R-:W-:-:S13]  /*a930*/  ISETP.NE.AND P0, PT, R3, RZ, PT ;  /* 0x000000ff0300720c */ /* 0x000fda0003f05270 */
[----:B------:R-:W-:Y:S05]  /*a940*/  @P0 BRA `(.L_x_1093) ;  /* 0x0000004c00640947 */ /* 0x000fea0003800000 */
[----:B------:R-:W4:Y:S01]  /*a950*/  S2R R3, SR_LANEID ;  /* 0x0000000000037919 */ /* 0x000f220000000000 */
[----:B------:R-:W-:Y:S01]  /*a960*/  VOTEU.ANY UR4, UPT, PT ;  /* 0x0000000000047886 */ /* 0x000fe200038e0100 */
[----:B------:R-:W5:Y:S01]  /*a970*/  LDC.64 R4, c[0x0][0xd60] ;  /* 0x00035800ff047b82 */ /* 0x000f620000000a00 */
[----:B---3--:R-:W4:Y:S08]  /*a980*/  FLO.U32 R0, UR4 ;  /* 0x0000000400007d00 */ /* 0x008f3000080e0000 */
[----:B------:R-:W5:Y:S01]  /*a990*/  POPC R2, UR4 ;  /* 0x0000000400027d09 */ /* 0x000f620008000000 */
[----:B----4-:R-:W-:-:S13]  /*a9a0*/  ISETP.EQ.U32.AND P0, PT, R0, R3, PT ;  /* 0x000000030000720c */ /* 0x010fda0003f02070 */
[----:B-----5:R-:W3:Y:S01]  /*a9b0*/  @P0 ATOMG.E.ADD.STRONG.GPU PT, R5, desc[UR38][R4.64], R2 ;  /* 0x00000002040509a8 */ /* 0x020ee200081ee1e6 */
[----:B------:R-:W4:Y:S02]  /*a9c0*/  S2R R3, SR_LTMASK ;  /* 0x0000000000037919 */ /* 0x000f240000003900 */
[----:B----4-:R-:W-:-:S06]  /*a9d0*/  LOP3.LUT R3, R3, UR4, RZ, 0xc0, !PT ;  /* 0x0000000403037c12 */ /* 0x010fcc000f8ec0ff */
[----:B------:R-:W4:Y:S01]  /*a9e0*/  POPC R3, R3 ;  /* 0x0000000300037309 */ /* 0x000f220000000000 */
[----:B---3--:R-:W4:Y:S02]  /*a9f0*/  SHFL.IDX PT, R0, R5, R0, 0x1f ;  /* 0x00001f0005007589 */ /* 0x008f2400000e0000 */
[----:B----4-:R-:W-:Y:S01]  /*aa00*/  IADD3 R16, R0, UR40, R3 ;  /* 0x0000002800107c10 */ /* 0x010fe2000fffe003 */
[----:B------:R-:W-:Y:S06]  /*aa10*/  BRA `(.L_x_1093) ;  /* 0x0000004c00307947 */ /* 0x000fec0003800000 */
.L_x_1092:
[----:B---3--:R-:W3:Y:S01]  /*aa20*/  LDL R0, [R1+0x4] ;  /* 0x0000040001007983 */ /* 0x008ee20000100800 */
[----:B------:R-:W-:Y:S01]  /*aa30*/  BSSY B6, `(.L_x_1094) ;  /* 0x0000014000067945 */ /* 0x000fe20003800000 */
[----:B---3--:R-:W-:-:S05]  /*aa40*/  VIADD R0, R0, 0x1c400 ;  /* 0x0001c40000007836 */ /* 0x008fca0000000000 */
[----:B------:R-:W-:-:S13]  /*aa50*/  LOP3.LUT P0, RZ, R0, 0x3ff, RZ, 0xc0, !PT ;  /* 0x000003ff00ff7812 */ /* 0x000fda000780c0ff */
[----:B------:R-:W-:Y:S05]  /*aa60*/  @!P0 BRA `(.L_x_1095) ;  /* 0x0000000000408947 */ /* 0x000fea0003800000 */
[----:B------:R-:W-:Y:S01]  /*aa70*/  MOV R2, 0x0 ;  /* 0x0000000000027802 */ /* 0x000fe20000000f00 */
[----:B------:R-:W-:Y:S01]  /*aa80*/  ULDC.64 UR6, c[0x4][0x98] ;  /* 0x0100260000067ab9 */ /* 0x000fe20000000a00 */
[----:B------:R-:W-:Y:S01]  /*aa90*/  ULDC.64 UR8, c[0x4][0xa0] ;  /* 0x0100280000087ab9 */ /* 0x000fe20000000a00 */
[----:B------:R-:W-:Y:S01]  /*aaa0*/  ULDC.64 UR4, c[0x4][0x8] ;  /* 0x0100020000047ab9 */ /* 0x000fe20000000a00 */
[----:B------:R-:W-:Y:S02]  /*aab0*/  IMAD.U32 R4, RZ, RZ, UR6 ;  /* 0x00000006ff047e24 */ /* 0x000fe4000f8e00ff */
[----:B------:R-:W3:Y:S01]  /*aac0*/  LDC.64 R2, c[0x4][R2] ;  /* 0x0100000002027b82 */ /* 0x000ee20000000a00 */
[----:B------:R-:W-:Y:S02]  /*aad0*/  IMAD.U32 R5, RZ, RZ, UR7 ;  /* 0x00000007ff057e24 */ /* 0x000fe4000f8e00ff */
[----:B------:R-:W-:Y:S02]  /*aae0*/  IMAD.U32 R6, RZ, RZ, UR8 ;  /* 0x00000008ff067e24 */ /* 0x000fe4000f8e00ff */
[----:B--2---:R-:W-:-:S02]  /*aaf0*/  IMAD.U32 R7, RZ, RZ, UR9 ;  /* 0x00000009ff077e24 */ /* 0x004fc4000f8e00ff */
[----:B------:R-:W-:Y:S02]  /*ab00*/  IMAD.U32 R10, RZ, RZ, UR4 ;  /* 0x00000004ff0a7e24 */ /* 0x000fe4000f8e00ff */
[----:B------:R-:W-:Y:S02]  /*ab10*/  IMAD.U32 R11, RZ, RZ, UR5 ;  /* 0x00000005ff0b7e24 */ /* 0x000fe4000f8e00ff */
[----:B------:R-:W-:Y:S02]  /*ab20*/  IMAD.MOV.U32 R8, RZ, RZ, 0x70 ;  /* 0x00000070ff087424 */ /* 0x000fe400078e00ff */
[----:B-1----:R-:W-:Y:S02]  /*ab30*/  IMAD.MOV.U32 R12, RZ, RZ, 0x1 ;  /* 0x00000001ff0c7424 */ /* 0x002fe400078e00ff */
[----:B------:R-:W-:-:S07]  /*ab40*/  IMAD.MOV.U32 R13, RZ, RZ, RZ ;  /* 0x000000ffff0d7224 */ /* 0x000fce00078e00ff */
[----:B------:R-:W-:-:S07]  /*ab50*/  LEPC R20, `(.L_x_1095) ;  /* 0x000000001014794e */ /* 0x000fce0000000000 */
[----:B0--3--:R-:W-:Y:S05]  /*ab60*/  CALL.ABS.NOINC R2 ;  /* 0x0000000002007343 */ /* 0x009fea0003c00000 */
.L_x_1095:
[----:B------:R-:W-:Y:S05]  /*ab70*/  BSYNC B6 ;  /* 0x0000000000067941 */ /* 0x000fea0003800000 */
.L_x_1094:
[----:B------:R-:W3:Y:S01]  /*ab80*/  LDL R2, [R1+0x4] ;  /* 0x0000040001027983 */ /* 0x000ee20000100800 */
        /* <DEDUP_REMOVED lines=8> */
[----:B------:R3:W4:Y:S01]  /*ac10*/  LDC.64 R2, c[0x4][R0] ;  /* 0x0100000000027b82 */ /* 0x0007220000000a00 */
[----:B------:R-:W-:Y:S02]  /*ac20*/  IMAD.U32 R4, RZ, RZ, UR6 ;  /* 0x00000006ff047e24 */ /* 0x000fe4000f8e00ff */
[----:B------:R-:W-:Y:S02]  /*ac30*/  IMAD.U32 R5, RZ, RZ, UR7 ;  /* 0x00000007ff057e24 */ /* 0x000fe4000f8e00ff */
[----:B------:R-:W-:Y:S02]  /*ac40*/  IMAD.U32 R6, RZ, RZ, UR8 ;  /* 0x00000008ff067e24 */ /* 0x000fe4000f8e00ff */
[----:B--2---:R-:W-:-:S02]  /*ac50*/  IMAD.U32 R7, RZ, RZ, UR9 ;  /* 0x00000009ff077e24 */ /* 0x004fc4000f8e00ff */
[----:B------:R-:W-:Y:S02]  /*ac60*/  IMAD.U32 R10, RZ, RZ, UR4 ;  /* 0x00000004ff0a7e24 */ /* 0x000fe4000f8e00ff */
[----:B------:R-:W-:Y:S02]  /*ac70*/  IMAD.U32 R11, RZ, RZ, UR5 ;  /* 0x00000005ff0b7e24 */ /* 0x000fe4000f8e00ff */
[----:B------:R-:W-:Y:S02]  /*ac80*/  IMAD.MOV.U32 R8, RZ, RZ, 0x70 ;  /* 0x00000070ff087424 */ /* 0x000fe400078e00ff */
[----:B-1----:R-:W-:Y:S02]  /*ac90*/  IMAD.MOV.U32 R12, RZ, RZ, 0x1 ;  /* 0x00000001ff0c7424 */ /* 0x002fe400078e00ff */
[----:B---3--:R-:W-:-:S07]  /*aca0*/  IMAD.MOV.U32 R13, RZ, RZ, RZ ;  /* 0x000000ffff0d7224 */ /* 0x008fce00078e00ff */
[----:B------:R-:W-:-:S07]  /*acb0*/  LEPC R20, `(.L_x_1098) ;  /* 0x000000001014794e */ /* 0x000fce0000000000 */
[----:B0---4-:R-:W-:Y:S05]  /*acc0*/  CALL.ABS.NOINC R2 ;  /* 0x0000000002007343 */ /* 0x011fea0003c00000 */
.L_x_1098:
        /* <DEDUP_REMOVED lines=16> */
.L_x_1097:
[----:B------:R-:W-:Y:S05]  /*add0*/  BSYNC B6 ;  /* 0x0000000000067941 */ /* 0x000fea0003800000 */
.L_x_1096:
[----:B------:R-:W3:Y:S01]  /*ade0*/  LDL.LU R2, [R1] ;  /* 0x0000000001027983 */ /* 0x000ee20000300800 */
[----:B------:R-:W-:-:S03]  /*adf0*/  ULDC.64 UR4, c[0x0][0xaf0] ;  /* 0x0002bc0000047ab9 */ /* 0x000fc60000000a00 */
[----:B------:R-:W4:Y:S04]  /*ae00*/  LDL.LU R4, [R1+0x1c] ;  /* 0x00001c0001047983 */ /* 0x000f280000300800 */
[----:B--2---:R-:W2:Y:S01]  /*ae10*/  LDL R7, [R1+0xc] ;  /* 0x00000c0001077983 */ /* 0x004ea20000100800 */
[----:B------:R-:W-:-:S03]  /*ae20*/  ISETP.NE.U32.AND P0, PT, RZ, UR4, PT ;  /* 0x00000004ff007c0c */ /* 0x000fc6000bf05070 */
[----:B------:R-:W5:Y:S01]  /*ae30*/  LDL R0, [R1+0x30] ;  /* 0x0000300001007983 */ /* 0x000f620000100800 */
[----:B------:R-:W-:-:S13]  /*ae40*/  ISETP.NE.AND.EX P0, PT, RZ, UR5, PT, P0 ;  /* 0x00000005ff007c0c */ /* 0x000fda000bf05300 */
[----:B---3--:R-:W-:-:S04]  /*ae50*/  @P0 IADD3 R2, P1, R2, UR4, RZ ;  /* 0x0000000402020c10 */ /* 0x008fc8000ff3e0ff */
[----:B----4-:R-:W-:Y:S01]  /*ae60*/  @P0 IADD3.X R3, R4, UR5, RZ, P1, !PT ;  /* 0x0000000504030c10 */ /* 0x010fe20008ffe4ff */
[----:B------:R-:W-:-:S04]  /*ae70*/  ULDC.64 UR4, c[0x0][0xb00] ;  /* 0x0002c00000047ab9 */ /* 0x000fc80000000a00 */
[----:B--2---:R2:W3:Y:S01]  /*ae80*/  @P0 LDG.E R7, desc[UR38][R2.64] ;  /* 0x0000002602070981 */ /* 0x0044e2000c1e1900 */
[----:B-----5:R-:W-:Y:S01]  /*ae90*/  VIADD R9, R0, 0xffffffff ;  /* 0xffffffff00097836 */ /* 0x020fe20000000000 */
[----:B--2---:R-:W2:Y:S01]  /*aea0*/  LDC.64 R2, c[0x0][0x418] ;  /* 0x00010600ff027b82 */ /* 0x004ea20000000a00 */
[----:B---3--:R-:W-:Y:S01]  /*aeb0*/  SHF.R.S32.HI R8, RZ, 0x1f, R7 ;  /* 0x0000001fff087819 */ /* 0x008fe20000011407 */
[----:B------:R3:W-:Y:S04]  /*aec0*/  @P0 STL [R1+0xc], R7 ;  /* 0x00000c0701000387 */ /* 0x0007e80000100800 */
[----:B------:R3:W-:Y:S04]  /*aed0*/  STL [R1+0x2c], R9 ;  /* 0x00002c0901007387 */ /* 0x0007e80000100800 */
[----:B------:R3:W-:Y:S01]  /*aee0*/  STL [R1+0x1c], R8 ;  /* 0x00001c0801007387 */ /* 0x0007e20000100800 */
[----:B--2---:R-:W-:Y:S01]  /*aef0*/  LOP3.LUT P0, RZ, R2, UR4, RZ, 0xfc, !PT ;  /* 0x0000000402ff7c12 */ /* 0x004fe2000f80fcff */
[----:B------:R-:W-:-:S03]  /*af00*/  UMOV UR4, 0xffffffff ;  /* 0xffffffff00047882 */ /* 0x000fc60000000000 */
[----:B------:R-:W-:-:S04]  /*af10*/  LOP3.LUT P0, RZ, R3, UR5, RZ, 0xfc, P0 ;  /* 0x0000000503ff7c12 */ /* 0x000fc8000800fcff */
[----:B------:R-:W-:Y:S01]  /*af20*/  SEL R0, R7, RZ, !P0 ;  /* 0x000000ff07007207 */ /* 0x000fe20004000000 */
[----:B---3--:R-:W-:Y:S08]  /*af30*/  BRA.DIV UR4, `(.L_x_1099) ;  /* 0x0000005604f47947 */ /* 0x008ff0000b800000 */
[----:B------:R-:W2:Y:S02]  /*af40*/  S2R R4, SR_TID.X ;  /* 0x0000000000047919 */ /* 0x000ea40000002100 */
[----:B--2---:R-:W-:-:S04]  /*af50*/  SHF.R.U32.HI R4, RZ, 0x5, R4 ;  /* 0x00000005ff047819 */ /* 0x004fc80000011604 */
[----:B------:R-:W-:-:S05]  /*af60*/  LOP3.LUT R4, R4, 0x3, RZ, 0xc0, !PT ;  /* 0x0000000304047812 */ /* 0x000fca00078ec0ff */
[----:B------:R2:W3:Y:S02]  /*af70*/  SHFL.IDX PT, R14, R4, RZ, 0x1f ;  /* 0x00001fff040e7589 */ /* 0x0004e400000e0000 */
.L_x_1212:
[----:B--2---:R-:W2:Y:S01]  /*af80*/  LDL.LU R4, [R1+0x14] ;  /* 0x0000140001047983 */ /* 0x004ea20000300800 */
[----:B------:R-:W-:Y:S02]  /*af90*/  PLOP3.LUT P1, PT, PT, PT, PT, 0x8, 0x0 ;  /* 0x000000000000781c */ /* 0x000fe40003f2e170 */
[----:B---3--:R-:W-:Y:S01]  /*afa0*/  ISETP.NE.AND P0, PT, R14, RZ, PT ;  /* 0x000000ff0e00720c */ /* 0x008fe20003f05270 */
        /* <DEDUP_REMOVED lines=8> */
.L_x_1215:
[----:B------:R-:W-:Y:S05]  /*b030*/  @!P6 BRA `(.L_x_1100) ;  /* 0x000000040014e947 */ /* 0x000fea0003800000 */
[----:B------:R2:W-:Y:S01]  /*b040*/  STL [R1+0x70], R9 ;  /* 0x0000700901007387 */ /* 0x0005e20000100800 */
[----:B------:R-:W-:-:S04]  /*b050*/  ISETP.NE.U32.AND P0, PT, R2, RZ, PT ;  /* 0x000000ff0200720c */ /* 0x000fc80003f05070 */
[----:B------:R-:W-:-:S13]  /*b060*/  ISETP.NE.AND.EX P0, PT, R3, RZ, PT, P0 ;  /* 0x000000ff0300720c */ /* 0x000fda0003f05300 */
[----:B--2---:R-:W-:Y:S05]  /*b070*/  @!P0 BRA `(.L_x_1102) ;  /* 0x0000000000508947 */ /* 0x004fea0003800000 */
[----:B------:R-:W2:Y:S01]  /*b080*/  LDC R6, c[0x0][0x43c] ;  /* 0x00010f00ff067b82 */ /* 0x000ea20000000800 */
[----:B---3--:R-:W-:Y:S01]  /*b090*/  IMAD.MOV.U32 R0, RZ, RZ, R9 ;  /* 0x000000ffff007224 */ /* 0x008fe200078e0009 */
[----:B------:R-:W-:Y:S01]  /*b0a0*/  ULDC.64 UR4, c[0x0][0x428] ;  /* 0x00010a0000047ab9 */ /* 0x000fe20000000a00 */
[----:B--2---:R-:W-:-:S13]  /*b0b0*/  ISETP.NE.AND P0, PT, R6, 0x1, PT ;  /* 0x000000010600780c */ /* 0x004fda0003f05270 */
        /* <DEDUP_REMOVED lines=14> */
[----:B------:R-:W2:Y:S04]  /*b1a0*/  LDG.E R0, desc[UR38][R2.64] ;  /* 0x0000002602007981 */ /* 0x000ea8000c1e1900 */
[----:B--2---:R2:W-:Y:S02]  /*b1b0*/  STL [R1], R0 ;  /* 0x0000000001007387 */ /* 0x0045e40000100800 */
.L_x_1102:
[----:B------:R-:W4:Y:S04]  /*b1c0*/  LDL R7, [R1+0x4] ;  /* 0x0000040001077983 */ /* 0x000f280000100800 */
[----:B--23--:R-:W4:Y:S04]  /*b1d0*/  LDL R0, [R1+0x8] ;  /* 0x0000080001007983 */ /* 0x00cf280000100800 */
[----:B------:R-:W2:Y:S01]  /*b1e0*/  LDL R2, [R1+0x18] ;  /* 0x0000180001027983 */ /* 0x000ea20000100800 */
[----:B----4-:R-:W-:Y:S01]  /*b1f0*/  IMAD R0, R0, 0x8, R7 ;  /* 0x0000000800007824 */ /* 0x010fe200078e0207 */
[----:B--2---:R-:W-:-:S04]  /*b200*/  SHF.L.U32 R2, R2, 0x1f, RZ ;  /* 0x0000001f02027819 */ /* 0x004fc800000006ff */
[----:B------:R-:W2:Y:S02]  /*b210*/  SYNCS.PHASECHK.TRANS64.TRYWAIT P0, [R0+URZ+0x32440], R2 ;  /* 0x03244002000075a7 */ /* 0x000ea4000800017f */
[----:B--2---:R-:W-:Y:S05]  /*b220*/  @!P0 BRA `(.L_x_1103) ;  /* 0x00000054008c8947 */ /* 0x004fea0003800000 */
.L_x_1216:
        /* <DEDUP_REMOVED lines=11> */
.L_x_1104:
[----:B------:R-:W3:Y:S04]  /*b2e0*/  LDL R7, [R1+0x4] ;  /* 0x0000040001077983 */ /* 0x000ee80000100800 */
[----:B------:R-:W3:Y:S04]  /*b2f0*/  LDL R6, [R1+0x8] ;  /* 0x0000080001067983 */ /* 0x000ee80000100800 */
[----:B------:R-:W4:Y:S04]  /*b300*/  LDL R5, [R1+0x70] ;  /* 0x0000700001057983 */ /* 0x000f280000100800 */
[----:B------:R-:W5:Y:S04]  /*b310*/  LDL R4, [R1+0x20] ;  /* 0x0000200001047983 */ /* 0x000f680000100800 */
[----:B------:R-:W5:Y:S04]  /*b320*/  LDL R3, [R1] ;  /* 0x0000000001037983 */ /* 0x000f680000100800 */
[----:B--2---:R-:W2:Y:S01]  /*b330*/  LDL.LU R2, [R1+0x14] ;  /* 0x0000140001027983 */ /* 0x004ea20000300800 */
        /* <DEDUP_REMOVED lines=8> */
[----:B---3--:R-:W-:Y:S01]  /*b3c0*/  IMAD R0, R6, 0x3000, R7 ;  /* 0x0000300006007824 */ /* 0x008fe200078e0207 */
[----:B----4-:R-:W-:-:S04]  /*b3d0*/  R2UR UR11, R5 ;  /* 0x00000000050b72ca */ /* 0x010fc800000e0000 */
[----:B------:R-:W-:Y:S02]  /*b3e0*/  R2UR UR8, R0 ;  /* 0x00000000000872ca */ /* 0x000fe400000e0000 */
[----:B-----5:R-:W-:Y:S02]  /*b3f0*/  R2UR UR4, R4 ;  /* 0x00000000040472ca */ /* 0x020fe400000e0000 */
[----:B------:R-:W-:Y:S02]  /*b400*/  R2UR UR13, R3 ;  /* 0x00000000030d72ca */ /* 0x000fe400000e0000 */
[----:B--2---:R-:W-:-:S07]  /*b410*/  LOP3.LUT R2, R2, 0xfffffffe, RZ, 0xc0, !PT ;  /* 0xfffffffe02027812 */ /* 0x004fce00078ec0ff */
[----:B------:R-:W-:Y:S01]  /*b420*/  UIADD3 UR8, UR8, 0x1c400, URZ ;  /* 0x0001c40008087890 */ /* 0x000fe2000fffe03f */
[----:B------:R-:W-:Y:S01]  /*b430*/  @P0 LOP3.LUT R2, R2, 0x1, RZ, 0xfc, !PT ;  /* 0x0000000102020812 */ /* 0x000fe200078efcff */
[----:B------:R-:W-:-:S03]  /*b440*/  UIMAD UR11, UR11, 0x60, UR4 ;  /* 0x000000600b0b78a4 */ /* 0x000fc6000f8e0204 */
[----:B------:R-:W-:Y:S01]  /*b450*/  UMOV UR4, 0x0 ;  /* 0x0000000000047882 */ /* 0x000fe20000000000 */
[----:B------:R2:W-:Y:S05]  /*b460*/  STL [R1+0x14], R2 ;  /* 0x0000140201007387 */ /* 0x0005ea0000100800 */
[----:B------:R2:W-:Y:S01]  /*b470*/  UTMALDG.4D [UR8], [UR6], desc[UR4] ;  /* 0x00000408060075b4 */ /* 0x0005e20008019000 */
[----:B------:R-:W-:Y:S02]  /*b480*/  NOP ;  /* 0x0000000000007918 */ /* 0x000fe40000000000 */
.L_x_1100:
[----:B---3--:R-:W3:Y:S04]  /*b490*/  LDL R0, [R1+0x4] ;  /* 0x0000040001007983 */ /* 0x008ee80000100800 */
[----:B------:R-:W4:Y:S04]  /*b4a0*/  LDL.LU R4, [R1+0x24] ;  /* 0x0000240001047983 */ /* 0x000f280000300800 */
[----:B------:R-:W5:Y:S04]  /*b4b0*/  LDL.LU R3, [R1+0x3c] ;  /* 0x00003c0001037983 */ /* 0x000f680000300800 */
[----:B--2---:R-:W2:Y:S01]  /*b4c0*/  LDL R2, [R1+0x28] ;  /* 0x0000280001027983 */ /* 0x004ea20000100800 */
[----:B------:R-:W-:Y:S05]  /*b4d0*/  WARPSYNC.ALL ;  /* 0x0000000000007948 */ /* 0x000fea0003800000 */
[----:B------:R-:W-:Y:S01]  /*b4e0*/  ULDC.64 UR4, c[0x0][0xaf8] ;  /* 0x0002be0000047ab9 */ /* 0x000fe20000000a00 */
[----:B------:R-:W-:Y:S01]  /*b4f0*/  BSSY B6, `(.L_x_1105) ;  /* 0x000001f000067945 */ /* 0x000fe20003800000 */
[----:B------:R-:W-:Y:S01]  /*b500*/  BAR.SYNC.DEFER_BLOCKING 0x8, 0x180 ;  /* 0x0206000000007b1d */ /* 0x000fe20000010000 */
[----:B------:R-:W-:-:S04]  /*b510*/  ISETP.NE.U32.AND P0, PT, RZ, UR4, PT ;  /* 0x00000004ff007c0c */ /* 0x000fc8000bf05070 */
[----:B------:R-:W-:Y:S01]  /*b520*/  ISETP.NE.AND.EX P0, PT, RZ, UR5, PT, P0 ;  /* 0x00000005ff007c0c */ /* 0x000fe2000bf05300 */
[----:B---3--:R-:W-:-:S05]  /*b530*/  VIADD R0, R0, 0x18400 ;  /* 0x0001840000007836 */ /* 0x008fca0000000000 */
[----:B------:R-:W-:Y:S02]  /*b540*/  LOP3.LUT P1, RZ, R0, 0x3ff, RZ, 0xc0, !PT ;  /* 0x000003ff00ff7812 */ /* 0x000fe4000782c0ff */
[----:B----4-:R-:W-:Y:S02]  /*b550*/  SEL R0, R4, RZ, !P0 ;  /* 0x000000ff04007207 */ /* 0x010fe40004000000 */
[----:B-----5:R-:W-:-:S03]  /*b560*/  SEL R3, R3, RZ, !P0 ;  /* 0x000000ff03037207 */ /* 0x020fc60004000000 */
[----:B------:R3:W-:Y:S01]  /*b570*/  STL [R1+0x34], R0 ;  /* 0x0000340001007387 */ /* 0x0007e20000100800 */
[----:B--2---:R-:W-:-:S03]  /*b580*/  SHF.R.S32.HI R2, RZ, 0x1f, R2 ;  /* 0x0000001fff027819 */ /* 0x004fc60000011402 */
[----:B------:R2:W-:Y:S01]  /*b590*/  STL [R1+0x58], R3 ;  /* 0x0000580301007387 */ /* 0x0005e20000100800 */
[----:B---3--:R-:W-:-:S05]  /*b5a0*/  SHF.R.S32.HI R0, RZ, 0x1f, R18 ;  /* 0x0000001fff007819 */ /* 0x008fca0000011412 */
        /* <DEDUP_REMOVED lines=15> */
[----:B-1----:R-:W-:Y:S02]  /*b6a0*/  IMAD.MOV.U32 R12, RZ, RZ, 0x1 ;  /* 0x00000001ff0c7424 */ /* 0x002fe400078e00ff */
[----:B------:R-:W-:-:S07]  /*b6b0*/  IMAD.MOV.U32 R13, RZ, RZ, RZ ;  /* 0x000000ffff0d7224 */ /* 0x000fce00078e00ff */
[----:B------:R-:W-:-:S07]  /*b6c0*/  LEPC R20, `(.L_x_1106) ;  /* 0x000000001014794e */ /* 0x000fce0000000000 */
[----:B0-2---:R-:W-:Y:S05]  /*b6d0*/  CALL.ABS.NOINC R2 ;  /* 0x0000000002007343 */ /* 0x005fea0003c00000 */
.L_x_1106:
[----:B------:R-:W-:Y:S05]  /*b6e0*/  BSYNC B6 ;  /* 0x0000000000067941 */ /* 0x000fea0003800000 */
.L_x_1105:
[----:B------:R-:W3:Y:S01]  /*b6f0*/  LDL R4, [R1+0x40] ;  /* 0x0000400001047983 */ /* 0x000ee20000100800 */
[----:B------:R-:W4:Y:S03]  /*b700*/  LDC R6, c[0x0][0x448] ;  /* 0x00011200ff067b82 */ /* 0x000f260000000800 */
[----:B------:R-:W3:Y:S04]  /*b710*/  LDL R10, [R1+0x28] ;  /* 0x00002800010a7983 */ /* 0x000ee80000100800 */
[----:B------:R-:W3:Y:S01]  /*b720*/  LDL R9, [R1+0x50] ;  /* 0x0000500001097983 */ /* 0x000ee20000100800 */
[----:B--2---:R-:W2:Y:S01]  /*b730*/  S2R R2, SR_TID.X ;  /* 0x0000000000027919 */ /* 0x004ea20000002100 */
[----:B------:R-:W0:Y:S02]  /*b740*/  S2R R0, SR_TID.X ;  /* 0x0000000000007919 */ /* 0x000e240000002100 */
[----:B------:R-:W3:Y:S04]  /*b750*/  LDL R8, [R1+0x58] ;  /* 0x0000580001087983 */ /* 0x000ee80000100800 */
[----:B------:R-:W3:Y:S01]  /*b760*/  LDL R7, [R1+0x34] ;  /* 0x0000340001077983 */ /* 0x000ee20000100800 */
[----:B----4-:R-:W-:Y:S01]  /*b770*/  ISETP.NE.AND P0, PT, R6, 0x1, PT ;  /* 0x000000010600780c */ /* 0x010fe20003f05270 */
[----:B------:R-:W-:Y:S01]  /*b780*/  IMAD.SHL.U32 R17, R17, 0x80, RZ ;  /* 0x0000008011117824 */ /* 0x000fe200078e00ff */
[----:B------:R-:W-:Y:S01]  /*b790*/  ULDC.64 UR4, c[0x0][0x298] ;  /* 0x0000a60000047ab9 */ /* 0x000fe20000000a00 */
[----:B------:R-:W-:-:S10]  /*b7a0*/  ULDC.64 UR6, c[0x0][0x280] ;  /* 0x0000a00000067ab9 */ /* 0x000fd40000000a00 */
[----:B------:R-:W4:Y:S01]  /*b7b0*/  @P0 LDC R3, c[0x0][0x450] ;  /* 0x00011400ff030b82 */ /* 0x000f220000000800 */
[----:B--2---:R-:W-:-:S04]  /*b7c0*/  LOP3.LUT R2, R2, 0x7f, RZ, 0xc0, !PT ;  /* 0x0000007f02027812 */ /* 0x004fc800078ec0ff */
[----:B------:R-:W-:Y:S01]  /*b7d0*/  SHF.R.U32.HI R2, RZ, 0x3, R2 ;  /* 0x00000003ff027819 */ /* 0x000fe20000011602 */
[----:B0-----:R-:W-:-:S05]  /*b7e0*/  IMAD.SHL.U32 R0, R0, 0x10, RZ ;  /* 0x0000001000007824 */ /* 0x001fca00078e00ff */
[----:B------:R-:W-:Y:S02]  /*b7f0*/  LOP3.LUT R0, R2, 0x70, R0, 0xf8, !PT ;  /* 0x0000007002007812 */ /* 0x000fe400078ef800 */
[----:B------:R-:W0:Y:S02]  /*b800*/  @P0 LDC R2, c[0x0][0x44c] ;  /* 0x00011300ff020b82 */ /* 0x000e240000000800 */
[----:B------:R-:W-:-:S05]  /*b810*/  LOP3.LUT R5, R0, R17, RZ, 0xfc, !PT ;  /* 0x0000001100057212 */ /* 0x000fca00078efcff */
[----:B------:R-:W-:Y:S01]  /*b820*/  IMAD.MOV.U32 R0, RZ, RZ, R5 ;  /* 0x000000ffff007224 */ /* 0x000fe200078e0005 */
[----:B------:R2:W-:Y:S01]  /*b830*/  STL [R1+0x24], R5 ;  /* 0x0000240501007387 */ /* 0x0005e20000100800 */
[----:B0-----:R-:W-:-:S05]  /*b840*/  @P0 IMAD.HI.U32 R2, R5, R2, RZ ;  /* 0x0000000205020227 */ /* 0x001fca00078e00ff */
[----:B----4-:R-:W-:Y:S01]  /*b850*/  @P0 SHF.R.U32.HI R0, RZ, R3, R2 ;  /* 0x00000003ff000219 */ /* 0x010fe20000011602 */
[----:B---3--:R-:W-:-:S04]  /*b860*/  IMAD R2, R4, UR4, RZ ;  /* 0x0000000404027c24 */ /* 0x008fc8000f8e02ff */
[C---:B------:R-:W-:Y:S02]  /*b870*/  IMAD R4, R10.reuse, UR5, R2 ;  /* 0x000000050a047c24 */ /* 0x040fe4000f8e0202 */
[----:B------:R-:W-:Y:S01]  /*b880*/  IMAD.WIDE.U32 R2, R10, UR4, RZ ;  /* 0x000000040a027c25 */ /* 0x000fe2000f8e00ff */
[----:B------:R-:W-:-:S03]  /*b890*/  ULDC.64 UR4, c[0x0][0x2d8] ;  /* 0x0000b60000047ab9 */ /* 0x000fc60000000a00 */
[----:B------:R-:W-:Y:S02]  /*b8a0*/  IMAD.IADD R3, R3, 0x1, R4 ;  /* 0x0000000103037824 */ /* 0x000fe400078e0204 */
[----:B------:R-:W-:Y:S02]  /*b8b0*/  IMAD R4, R9, UR4, RZ ;  /* 0x0000000409047c24 */ /* 0x000fe4000f8e02ff */
[----:B------:R0:W5:Y:S01]  /*b8c0*/  LDL R9, [R1+0x10] ;  /* 0x0000100001097983 */ /* 0x0001620000100800 */
[----:B------:R-:W-:-:S04]  /*b8d0*/  IMAD.WIDE.U32 R2, R18, UR4, R2 ;  /* 0x0000000412027c25 */ /* 0x000fc8000f8e0002 */
[----:B------:R-:W-:Y:S01]  /*b8e0*/  IMAD R4, R18, UR5, R4 ;  /* 0x0000000512047c24 */ /* 0x000fe2000f8e0204 */
[----:B------:R-:W-:-:S03]  /*b8f0*/  ULDC.64 UR4, c[0x0][0x2e0] ;  /* 0x0000b80000047ab9 */ /* 0x000fc60000000a00 */
[----:B------:R-:W-:Y:S02]  /*b900*/  IMAD.IADD R3, R3, 0x1, R4 ;  /* 0x0000000103037824 */ /* 0x000fe400078e0204 */
[----:B------:R-:W-:Y:S02]  /*b910*/  IMAD R4, R8, UR4, RZ ;  /* 0x0000000408047c24 */ /* 0x000fe4000f8e02ff */
[----:B------:R-:W-:-:S04]  /*b920*/  IMAD.WIDE.U32 R2, R7, UR4, R2 ;  /* 0x0000000407027c25 */ /* 0x000fc8000f8e0002 */
[----:B------:R-:W-:Y:S01]  /*b930*/  IMAD R4, R7, UR5, R4 ;  /* 0x0000000507047c24 */ /* 0x000fe2000f8e0204 */
[----:B------:R-:W-:-:S03]  /*b940*/  ULDC.64 UR4, c[0x0][0x2d0] ;  /* 0x0000b40000047ab9 */ /* 0x000fc60000000a00 */
[----:B------:R-:W-:Y:S01]  /*b950*/  IMAD.IADD R3, R3, 0x1, R4 ;  /* 0x0000000103037824 */ /* 0x000fe200078e0204 */
[----:B------:R-:W-:-:S05]  /*b960*/  SHF.R.S32.HI R4, RZ, 0x1f, R0 ;  /* 0x0000001fff047819 */ /* 0x000fca0000011400 */
[----:B------:R-:W-:Y:S02]  /*b970*/  IMAD R4, R4, UR4, RZ ;  /* 0x0000000404047c24 */ /* 0x000fe4000f8e02ff */
[----:B------:R-:W-:-:S04]  /*b980*/  IMAD.WIDE.U32 R2, R0, UR4, R2 ;  /* 0x0000000400027c25 */ /* 0x000fc8000f8e0002 */
[----:B------:R-:W-:Y:S01]  /*b990*/  IMAD R4, R0, UR5, R4 ;  /* 0x0000000500047c24 */ /* 0x000fe2000f8e0204 */
[----:B------:R-:W-:Y:S01]  /*b9a0*/  ULDC.64 UR4, c[0x0][0x2c8] ;  /* 0x0000b20000047ab9 */ /* 0x000fe20000000a00 */
[----:B------:R-:W-:-:S04]  /*b9b0*/  IMAD.MOV R0, RZ, RZ, -R0 ;  /* 0x000000ffff007224 */ /* 0x000fc800078e0a00 */
[----:B------:R-:W-:Y:S02]  /*b9c0*/  IMAD R0, R6, R0, R5 ;  /* 0x0000000006007224 */ /* 0x000fe400078e0205 */
[----:B--2---:R-:W2:Y:S01]  /*b9d0*/  S2R R5, SR_TID.X ;  /* 0x0000000000057919 */ /* 0x004ea20000002100 */
[----:B------:R-:W-:Y:S02]  /*b9e0*/  IMAD.IADD R3, R3, 0x1, R4 ;  /* 0x0000000103037824 */ /* 0x000fe400078e0204 */
[----:B------:R-:W-:-:S05]  /*b9f0*/  SHF.R.S32.HI R4, RZ, 0x1f, R0 ;  /* 0x0000001fff047819 */ /* 0x000fca0000011400 */
[----:B------:R-:W-:Y:S02]  /*ba00*/  IMAD R4, R4, UR4, RZ ;  /* 0x0000000404047c24 */ /* 0x000fe4000f8e02ff */
[----:B------:R-:W-:Y:S01]  /*ba10*/  IMAD.WIDE.U32 R2, R0, UR4, R2 ;  /* 0x0000000400027c25 */ /* 0x000fe2000f8e0002 */
[----:B------:R-:W-:-:S03]  /*ba20*/  ULDC UR4, c[0x0][0x2b8] ;  /* 0x0000ae0000047ab9 */ /* 0x000fc60000000800 */
[----:B------:R-:W-:Y:S01]  /*ba30*/  IMAD R4, R0, UR5, R4 ;  /* 0x0000000500047c24 */ /* 0x000fe2000f8e0204 */
[----:B------:R-:W-:-:S03]  /*ba40*/  LEA R0, P1, R2, UR6, 0x1 ;  /* 0x0000000602007c11 */ /* 0x000fc6000f8208ff */
[----:B------:R-:W-:Y:S02]  /*ba50*/  IMAD.IADD R4, R3, 0x1, R4 ;  /* 0x0000000103047824 */ /* 0x000fe400078e0204 */
[----:B--2---:R-:W-:-:S05]  /*ba60*/  IMAD.SHL.U32 R10, R5, 0x8, RZ ;  /* 0x00000008050a7824 */ /* 0x004fca00078e00ff */
[----:B------:R-:W-:Y:S02]  /*ba70*/  LOP3.LUT R10, R10, 0x38, RZ, 0xc0, !PT ;  /* 0x000000380a0a7812 */ /* 0x000fe400078ec0ff */
[----:B------:R-:W-:Y:S02]  /*ba80*/  LOP3.LUT R5, R5, 0x7f, RZ, 0xc0, !PT ;  /* 0x0000007f05057812 */ /* 0x000fe400078ec0ff */
[----:B------:R-:W-:Y:S01]  /*ba90*/  ISETP.GE.AND P0, PT, R10, UR4, PT ;  /* 0x000000040a007c0c */ /* 0x000fe2000bf06270 */
[----:B------:R-:W-:Y:S01]  /*baa0*/  UMOV UR4, 0xffffffff ;  /* 0xffffffff00047882 */ /* 0x000fe20000000000 */
[----:B------:R-:W-:Y:S02]  /*bab0*/  LEA.HI.X R2, R2, UR7, R4, 0x1, P1 ;  /* 0x0000000702027c11 */ /* 0x000fe400088f0c04 */
[----:B------:R-:W-:Y:S01]  /*bac0*/  SHF.R.U32.HI R8, RZ, 0x3, R5 ;  /* 0x00000003ff087819 */ /* 0x000fe20000011605 */
[----:B0-----:R-:W-:Y:S08]  /*bad0*/  BRA.DIV UR4, `(.L_x_1107) ;  /* 0x0000004e04747947 */ /* 0x001ff0000b800000 */
[----:B------:R-:W2:Y:S01]  /*bae0*/  LDL R7, [R1+0x38] ;  /* 0x0000380001077983 */ /* 0x000ea20000100800 */
[----:B------:R-:W-:-:S03]  /*baf0*/  IMAD.IADD R17, R8, 0x1, R17 ;  /* 0x0000000108117824 */ /* 0x000fc600078e0211 */
[----:B------:R-:W0:Y:S01]  /*bb00*/  SHFL.IDX PT, R5, R0, RZ, 0x181f ;  /* 0x00181fff00057589 */ /* 0x000e2200000e0000 */
[----:B------:R-:W-:-:S03]  /*bb10*/  VIADD R8, R17, 0x10 ;  /* 0x0000001011087836 */ /* 0x000fc60000000000 */
[----:B------:R-:W3:Y:S04]  /*bb20*/  SHFL.IDX PT, R4, R2, RZ, 0x181f ;  /* 0x00181fff02047589 */ /* 0x000ee800000e0000 */
[----:B------:R4:W-:Y:S01]  /*bb30*/  STL [R1+0x3c], R8 ;  /* 0x00003c0801007387 */ /* 0x0009e20000100800 */
[----:B--2---:R-:W-:-:S03]  /*bb40*/  IMAD R3, R7, R6, RZ ;  /* 0x0000000607037224 */ /* 0x004fc600078e02ff */
[----:B------:R-:W2:Y:S02]  /*bb50*/  SHFL.IDX PT, R6, R0, 0x1, 0x181f ;  /* 0x00381f0000067f89 */ /* 0x000ea400000e0000 */
[CC--:B------:R-:W-:Y:S02]  /*bb60*/  ISETP.GE.AND P1, PT, R17.reuse, R3.reuse, PT ;  /* 0x000000031100720c */ /* 0x0c0fe40003f26270 */
[----:B------:R-:W1:Y:S01]  /*bb70*/  SHFL.IDX PT, R7, R2, 0x1, 0x181f ;  /* 0x00381f0002077f89 */ /* 0x000e6200000e0000 */
[----:B------:R-:W-:Y:S01]  /*bb80*/  ISETP.GE.AND P2, PT, R8, R3, PT ;  /* 0x000000030800720c */ /* 0x000fe20003f46270 */
[----:B----4-:R-:W-:-:S05]  /*bb90*/  VIADD R8, R17, 0x20 ;  /* 0x0000002011087836 */ /* 0x010fca0000000000 */
[----:B------:R-:W-:Y:S04]  /*bba0*/  STL [R1+0x4c], R8 ;  /* 0x00004c0801007387 */ /* 0x000fe80000100800 */
[----:B0-----:R-:W-:-:S05]  /*bbb0*/  @!P1 LEA R5, P3, R10, R5, 0x1 ;  /* 0x000000050a059211 */ /* 0x001fca00078608ff */
[----:B---3--:R-:W-:-:S05]  /*bbc0*/  @!P1 IMAD.X R4, RZ, RZ, R4, P3 ;  /* 0x000000ffff049224 */ /* 0x008fca00018e0604 */
[----:B------:R-:W-:-:S04]  /*bbd0*/  @!P1 LOP3.LUT R5, R5, R4, RZ, 0x3c, !PT ;  /* 0x0000000405059212 */ /* 0x000fc800078e3cff */
[----:B------:R-:W-:-:S04]  /*bbe0*/  @!P1 LOP3.LUT R4, R5, R4, RZ, 0x3c, !PT ;  /* 0x0000000405049212 */ /* 0x000fc800078e3cff */
[----:B------:R-:W-:-:S05]  /*bbf0*/  @!P1 LOP3.LUT R5, R5, R4, RZ, 0x3c, !PT ;  /* 0x0000000405059212 */ /* 0x000fca00078e3cff */
[----:B-----5:R2:W-:Y:S02]  /*bc00*/  @!P1 LDGSTS.E.BYPASS.LTC128B.128 [R9+0x18400], desc[UR38][R4.64], !P0 ;  /* 0x1840000004099fae */ /* 0x0205e4000c101d66 */
[----:B--2---:R-:W-:Y:S02]  /*bc10*/  @!P2 LEA R5, P1, R10, R6, 0x1 ;  /* 0x000000060a05a211 */ /* 0x004fe400078208ff */
[----:B------:R-:W-:Y:S03]  /*bc20*/  SHFL.IDX PT, R6, R2, 0x2, 0x181f ;  /* 0x00581f0002067f89 */ /* 0x000fe600000e0000 */
[----:B-1----:R-:W-:Y:S01]  /*bc30*/  @!P2 IMAD.X R4, RZ, RZ, R7, P1 ;  /* 0x000000ffff04a224 */ /* 0x002fe200008e0607 */
[----:B------:R-:W-:Y:S01]  /*bc40*/  ISETP.GE.AND P1, PT, R8, R3, PT ;  /* 0x000000030800720c */ /* 0x000fe20003f26270 */
[----:B------:R-:W-:-:S03]  /*bc50*/  VIADD R7, R17, 0x30 ;  /* 0x0000003011077836 */ /* 0x000fc60000000000 */
[-C--:B------:R-:W-:Y:S02]  /*bc60*/  @!P2 LOP3.LUT R5, R5, R4.reuse, RZ, 0x3c, !PT ;  /* 0x000000040505a212 */ /* 0x080fe400078e3cff */
[----:B------:R-:W-:Y:S02]  /*bc70*/  STL [R1+0x54], R7 ;  /* 0x0000540701007387 */ /* 0x000fe40000100800 */
        /* <DEDUP_REMOVED lines=54> */
.L_x_1233:
[----:B------:R1:W5:Y:S01]  /*bfe0*/  LDL R8, [R1+0x4] ;  /* 0x0000040001087983 */ /* 0x0003620000100800 */
[----:B0-----:R-:W-:-:S05]  /*bff0*/  VIADD R2, R17, 0x70 ;  /* 0x0000007011027836 */ /* 0x001fca0000000000 */
[----:B------:R-:W-:Y:S01]  /*c000*/  ISETP.GE.AND P1, PT, R2, R3, PT ;  /* 0x000000030200720c */ /* 0x000fe20003f26270 */
[----:B------:R0:W-:-:S12]  /*c010*/  STL [R1+0x68], R2 ;  /* 0x0000680201007387 */ /* 0x0001d80000100800 */
[----:B0-----:R-:W-:-:S05]  /*c020*/  @!P1 LEA R2, P2, R10, R0, 0x1 ;  /* 0x000000000a029211 */ /* 0x001fca00078408ff */
[----:B--2---:R-:W-:-:S05]  /*c030*/  @!P1 IMAD.X R3, RZ, RZ, R4, P2 ;  /* 0x000000ffff039224 */ /* 0x004fca00010e0604 */
[----:B------:R-:W-:Y:S01]  /*c040*/  @!PT LDS RZ, [RZ] ;  /* 0x00000000fffff984 */ /* 0x000fe20000000800 */
[----:B------:R-:W-:Y:S01]  /*c050*/  @!PT LDS RZ, [RZ] ;  /* 0x00000000fffff984 */ /* 0x000fe20000000800 */
[----:B------:R-:W-:Y:S01]  /*c060*/  @!PT LDS RZ, [RZ] ;  /* 0x00000000fffff984 */ /* 0x000fe20000000800 */
[----:B------:R1:W-:Y:S01]  /*c070*/  @!P1 LDGSTS.E.BYPASS.LTC128B.128 [R9+0x1bc00], desc[UR38][R2.64], !P0 ;  /* 0x1bc0000002099fae */ /* 0x0003e2000c101d66 */
[----:B------:R-:W-:Y:S01]  /*c080*/  PLOP3.LUT P0, PT, PT, PT, PT, 0x80, 0x0 ;  /* 0x000000000000781c */ /* 0x000fe20003f0f070 */
[----:B------:R-:W-:-:S12]  /*c090*/  NOP ;  /* 0x0000000000007918 */ /* 0x000fd80000000000 */
.L_x_1108:
[----:B-1----:R-:W2:Y:S01]  /*c0a0*/  LDL R2, [R1+0x4] ;  /* 0x0000040001027983 */ /* 0x002ea20000100800 */
[----:B------:R-:W-:Y:S02]  /*c0b0*/  PLOP3.LUT P1, PT, P1, P0, PT, 0xa2, 0x0 ;  /* 0x000000000000781c */ /* 0x000fe40000f21472 */
[----:B--2---:R-:W-:-:S08]  /*c0c0*/  @P0 R2UR P1, UR4, R2 ;  /* 0x00000000020402ca */ /* 0x004fd00000020000 */
[----:B------:R-:W-:-:S05]  /*c0d0*/  @P0 PLOP3.LUT P0, PT, P1, PT, PT, 0x80, 0x0 ;  /* 0x000000000000081c */ /* 0x000fca0000f0f070 */
[----:B------:R-:W-:Y:S01]  /*c0e0*/  @!P1 SYNCS.ARRIVE.TRANS64.RED.A0T1 RZ, [UR4+0x32400], RZ ;  /* 0x032400ffffff99a7 */ /* 0x000fe20008200404 */
[----:B------:R-:W-:Y:S07]  /*c0f0*/  @!P1 ARRIVES.LDGSTSBAR.64.TRANSCNT [UR4+0x32400] ;  /* 0x03240000ff0099b0 */ /* 0x000fee0008000a84 */
[----:B------:R-:W-:Y:S05]  /*c100*/  @P0 BRA.U.ANY `(.L_x_1108) ;  /* 0xfffffffd00e40947 */ /* 0x000fea000393ffff */
[----:B------:R-:W-:Y:S01]  /*c110*/  NOP ;  /* 0x0000000000007918 */ /* 0x000fe20000000000 */
[----:B------:R-:W2:Y:S01]  /*c120*/  LDL.LU R0, [R1+0x40] ;  /* 0x0000400001007983 */ /* 0x000ea20000300800 */
[----:B------:R0:W-:Y:S01]  /*c130*/  SYNCS.ARRIVE.TRANS64.A1T0 RZ, [R2+URZ+0x32400], RZ ;  /* 0x032400ff02ff79a7 */ /* 0x0001e2000810003f */
[----:B------:R-:W-:Y:S02]  /*c140*/  ULDC.64 UR4, c[0x0][0x398] ;  /* 0x0000e60000047ab9 */ /* 0x000fe40000000a00 */
[----:B------:R-:W3:Y:S01]  /*c150*/  LDL.LU R3, [R1+0x28] ;  /* 0x0000280001037983 */ /* 0x000ee20000300800 */
[----:B------:R-:W-:Y:S01]  /*c160*/  BSSY B6, `(.L_x_1109) ;  /* 0x000001a000067945 */ /* 0x000fe20003800000 */
[----:B0-----:R-:W-:-:S05]  /*c170*/  VIADD R2, R2, 0x22400 ;  /* 0x0002240002027836 */ /* 0x001fca0000000000 */
[----:B------:R-:W-:Y:S01]  /*c180*/  LOP3.LUT P0, RZ, R2, 0x3ff, RZ, 0xc0, !PT ;  /* 0x000003ff02ff7812 */ /* 0x000fe2000780c0ff */
[----:B--2---:R-:W-:-:S04]  /*c190*/  IMAD R0, R0, UR4, RZ ;  /* 0x0000000400007c24 */ /* 0x004fc8000f8e02ff */
[C---:B---3--:R-:W-:Y:S02]  /*c1a0*/  IMAD R0, R3.reuse, UR5, R0 ;  /* 0x0000000503007c24 */ /* 0x048fe4000f8e0200 */
[----:B------:R-:W-:-:S04]  /*c1b0*/  IMAD.WIDE.U32 R2, R3, UR4, RZ ;  /* 0x0000000403027c25 */ /* 0x000fc8000f8e00ff */
[----:B------:R-:W-:Y:S01]  /*c1c0*/  IMAD.IADD R0, R3, 0x1, R0 ;  /* 0x0000000103007824 */ /* 0x000fe200078e0200 */
[----:B------:R0:W-:Y:S04]  /*c1d0*/  STL.64 [R1+0x40], R2 ;  /* 0x0000400201007387 */ /* 0x0001e80000100a00 */
[----:B------:R0:W-:Y:S01]  /*c1e0*/  STL [R1+0x28], R0 ;  /* 0x0000280001007387 */ /* 0x0001e20000100800 */
        /* <DEDUP_REMOVED lines=12> */
[----:B-----5:R-:W-:Y:S02]  /*c2b0*/  IMAD.MOV.U32 R8, RZ, RZ, 0x70 ;  /* 0x00000070ff087424 */ /* 0x020fe400078e00ff */
[----:B------:R-:W-:Y:S02]  /*c2c0*/  IMAD.MOV.U32 R12, RZ, RZ, 0x1 ;  /* 0x00000001ff0c7424 */ /* 0x000fe400078e00ff */
[----:B------:R-:W-:-:S07]  /*c2d0*/  IMAD.MOV.U32 R13, RZ, RZ, RZ ;  /* 0x000000ffff0d7224 */ /* 0x000fce00078e00ff */
[----:B------:R-:W-:-:S07]  /*c2e0*/  LEPC R20, `(.L_x_1110) ;  /* 0x000000001014794e */ /* 0x000fce0000000000 */
[----:B0-----:R-:W-:Y:S05]  /*c2f0*/  CALL.ABS.NOINC R2 ;  /* 0x0000000002007343 */ /* 0x001fea0003c00000 */
.L_x_1110:
[----:B------:R-:W-:Y:S05]  /*c300*/  BSYNC B6 ;  /* 0x0000000000067941 */ /* 0x000fea0003800000 */
.L_x_1109:
[----:B------:R-:W2:Y:S01]  /*c310*/  LDL.LU R6, [R1+0x28] ;  /* 0x0000280001067983 */ /* 0x000ea20000300800 */
[----:B------:R-:W-:Y:S01]  /*c320*/  ULDC.64 UR4, c[0x0][0x3d8] ;  /* 0x0000f60000047ab9 */ /* 0x000fe20000000a00 */
[----:B------:R-:W-:Y:S02]  /*c330*/  ULDC.64 UR6, c[0x0][0x390] ;  /* 0x0000e40000067ab9 */ /* 0x000fe40000000a00 */
[----:B0-----:R-:W2:Y:S04]  /*c340*/  LDL.LU.64 R2, [R1+0x40] ;  /* 0x0000400001027983 */ /* 0x001ea80000300a00 */
[----:B------:R-:W3:Y:S04]  /*c350*/  LDL.LU R0, [R1+0x50] ;  /* 0x0000500001007983 */ /* 0x000ee80000300800 */
[----:B------:R-:W4:Y:S04]  /*c360*/  LDL.LU R5, [R1+0x58] ;  /* 0x0000580001057983 */ /* 0x000f280000300800 */
[----:B------:R-:W4:Y:S04]  /*c370*/  LDL.LU R4, [R1+0x34] ;  /* 0x0000340001047983 */ /* 0x000f280000300800 */
[----:B------:R-:W4:Y:S01]  /*c380*/  LDL.LU R7, [R1+0x24] ;  /* 0x0000240001077983 */ /* 0x000f220000300800 */
[----:B-----5:R-:W0:Y:S01]  /*c390*/  S2R R8, SR_TID.X ;  /* 0x0000000000087919 */ /* 0x020e220000002100 */
[----:B--2---:R-:W-:-:S02]  /*c3a0*/  IMAD.MOV.U32 R3, RZ, RZ, R6 ;  /* 0x000000ffff037224 */ /* 0x004fc400078e0006 */
[----:B------:R-:W1:Y:S01]  /*c3b0*/  LDC R6, c[0x0][0x448] ;  /* 0x00011200ff067b82 */ /* 0x000e620000000800 */
[----:B---3--:R-:W-:Y:S02]  /*c3c0*/  IMAD R0, R0, UR4, RZ ;  /* 0x0000000400007c24 */ /* 0x008fe4000f8e02ff */
[----:B------:R-:W-:-:S04]  /*c3d0*/  IMAD.WIDE.U32 R2, R18, UR4, R2 ;  /* 0x0000000412027c25 */ /* 0x000fc8000f8e0002 */
[----:B------:R-:W-:Y:S01]  /*c3e0*/  IMAD R0, R18, UR5, R0 ;  /* 0x0000000512007c24 */ /* 0x000fe2000f8e0200 */
[----:B------:R-:W-:-:S03]  /*c3f0*/  ULDC.64 UR4, c[0x0][0x3e0] ;  /* 0x0000f80000047ab9 */ /* 0x000fc60000000a00 */
[----:B------:R-:W-:Y:S02]  /*c400*/  IMAD.IADD R3, R3, 0x1, R0 ;  /* 0x0000000103037824 */ /* 0x000fe400078e0200 */
[----:B----4-:R-:W-:Y:S01]  /*c410*/  IMAD R0, R5, UR4, RZ ;  /* 0x0000000405007c24 */ /* 0x010fe2000f8e02ff */
[----:B-1----:R-:W-:Y:S01]  /*c420*/  ISETP.NE.AND P0, PT, R6, 0x1, PT ;  /* 0x000000010600780c */ /* 0x002fe20003f05270 */
[----:B------:R-:W-:-:S04]  /*c430*/  IMAD.WIDE.U32 R2, R4, UR4, R2 ;  /* 0x0000000404027c25 */ /* 0x000fc8000f8e0002 */
[----:B------:R-:W-:Y:S01]  /*c440*/  IMAD R0, R4, UR5, R0 ;  /* 0x0000000504007c24 */ /* 0x000fe2000f8e0200 */
[----:B------:R-:W-:-:S07]  /*c450*/  ULDC.64 UR4, c[0x0][0x3d0] ;  /* 0x0000f40000047ab9 */ /* 0x000fce0000000a00 */
[----:B------:R-:W1:Y:S08]  /*c460*/  @P0 LDC R4, c[0x0][0x44c] ;  /* 0x00011300ff040b82 */ /* 0x000e700000000800 */
[----:B------:R-:W2:Y:S01]  /*c470*/  @P0 LDC R5, c[0x0][0x450] ;  /* 0x00011400ff050b82 */ /* 0x000ea20000000800 */
[----:B------:R-:W-:Y:S02]  /*c480*/  IMAD.IADD R3, R3, 0x1, R0 ;  /* 0x0000000103037824 */ /* 0x000fe400078e0200 */
[----:B------:R-:W-:-:S02]  /*c490*/  IMAD.MOV.U32 R0, RZ, RZ, R7 ;  /* 0x000000ffff007224 */ /* 0x000fc400078e0007 */
[----:B-1----:R-:W-:-:S05]  /*c4a0*/  @P0 IMAD.HI.U32 R4, R7, R4, RZ ;  /* 0x0000000407040227 */ /* 0x002fca00078e00ff */
[----:B--2---:R-:W-:-:S04]  /*c4b0*/  @P0 SHF.R.U32.HI R0, RZ, R5, R4 ;  /* 0x00000005ff000219 */ /* 0x004fc80000011604 */
[--C-:B------:R-:W-:Y:S01]  /*c4c0*/  SHF.R.S32.HI R5, RZ, 0x1f, R0.reuse ;  /* 0x0000001fff057819 */ /* 0x100fe20000011400 */
[----:B------:R-:W-:-:S04]  /*c4d0*/  IMAD.MOV R4, RZ, RZ, -R0 ;  /* 0x000000ffff047224 */ /* 0x000fc800078e0a00 */
[----:B------:R-:W-:Y:S02]  /*c4e0*/  IMAD R5, R5, UR4, RZ ;  /* 0x0000000405057c24 */ /* 0x000fe4000f8e02ff */
[----:B------:R-:W-:-:S04]  /*c4f0*/  IMAD.WIDE.U32 R2, R0, UR4, R2 ;  /* 0x0000000400027c25 */ /* 0x000fc8000f8e0002 */
[----:B------:R-:W-:Y:S02]  /*c500*/  IMAD R4, R6, R4, R7 ;  /* 0x0000000406047224 */ /* 0x000fe400078e0207 */
[----:B------:R-:W-:Y:S01]  /*c510*/  IMAD R0, R0, UR5, R5 ;  /* 0x0000000500007c24 */ /* 0x000fe2000f8e0205 */
[----:B------:R-:W-:Y:S01]  /*c520*/  ULDC.64 UR4, c[0x0][0x3c8] ;  /* 0x0000f20000047ab9 */ /* 0x000fe20000000a00 */
[C---:B0-----:R-:W-:Y:S02]  /*c530*/  IMAD.SHL.U32 R7, R8.reuse, 0x8, RZ ;  /* 0x0000000808077824 */ /* 0x041fe400078e00ff */
[----:B------:R-:W-:Y:S01]  /*c540*/  IMAD.IADD R3, R3, 0x1, R0 ;  /* 0x0000000103037824 */ /* 0x000fe200078e0200 */
[----:B------:R-:W-:Y:S01]  /*c550*/  SHF.R.S32.HI R0, RZ, 0x1f, R4 ;  /* 0x0000001fff007819 */ /* 0x000fe20000011404 */
[----:B------:R-:W-:-:S04]  /*c560*/  IMAD.SHL.U32 R8, R8, 0x8, RZ ;  /* 0x0000000808087824 */ /* 0x000fc800078e00ff */
[----:B------:R-:W-:Y:S01]  /*c570*/  IMAD R0, R0, UR4, RZ ;  /* 0x0000000400007c24 */ /* 0x000fe2000f8e02ff */
[----:B------:R-:W-:Y:S01]  /*c580*/  LOP3.LUT R8, R8, 0x38, RZ, 0xc0, !PT ;  /* 0x0000003808087812 */ /* 0x000fe200078ec0ff */
[----:B------:R-:W-:Y:S01]  /*c590*/  IMAD.WIDE.U32 R2, R4, UR4, R2 ;  /* 0x0000000404027c25 */ /* 0x000fe2000f8e0002 */
[----:B------:R-:W-:Y:S01]  /*c5a0*/  LOP3.LUT R7, R7, 0x38, RZ, 0xc0, !PT ;  /* 0x0000003807077812 */ /* 0x000fe200078ec0ff */
[----:B------:R-:W-:Y:S01]  /*c5b0*/  ULDC UR4, c[0x0][0x3b8] ;  /* 0x0000ee0000047ab9 */ /* 0x000fe20000000800 */
[----:B------:R-:W-:Y:S01]  /*c5c0*/  LOP3.LUT R10, R8, 0x40, RZ, 0xfc, !PT ;  /* 0x00000040080a7812 */ /* 0x000fe200078efcff */
[----:B------:R-:W-:Y:S01]  /*c5d0*/  IMAD R0, R4, UR5, R0 ;  /* 0x0000000504007c24 */ /* 0x000fe2000f8e0200 */
[C---:B------:R-:W-:Y:S02]  /*c5e0*/  LOP3.LUT R9, R8.reuse, 0x80, RZ, 0xfc, !PT ;  /* 0x0000008008097812 */ /* 0x040fe400078efcff */
[----:B------:R-:W-:Y:S01]  /*c5f0*/  LOP3.LUT R8, R8, 0xc0, RZ, 0xfc, !PT ;  /* 0x000000c008087812 */ /* 0x000fe200078efcff */
[----:B------:R-:W-:Y:S01]  /*c600*/  IMAD.IADD R0, R3, 0x1, R0 ;  /* 0x0000000103007824 */ /* 0x000fe200078e0200 */
[----:B------:R-:W-:-:S02]  /*c610*/  LEA R4, P4, R2, UR6, 0x1 ;  /* 0x0000000602047c11 */ /* 0x000fc4000f8808ff */
[----:B------:R-:W-:Y:S02]  /*c620*/  ISETP.GE.AND P3, PT, R7, UR4, PT ;  /* 0x0000000407007c0c */ /* 0x000fe4000bf66270 */
[----:B------:R-:W-:Y:S02]  /*c630*/  ISETP.GE.AND P2, PT, R10, UR4, PT ;  /* 0x000000040a007c0c */ /* 0x000fe4000bf46270 */
[----:B------:R-:W-:Y:S02]  /*c640*/  ISETP.GE.AND P1, PT, R9, UR4, PT ;  /* 0x0000000409007c0c */ /* 0x000fe4000bf26270 */
[----:B------:R-:W-:Y:S01]  /*c650*/  ISETP.GE.AND P0, PT, R8, UR4, PT ;  /* 0x0000000408007c0c */ /* 0x000fe2000bf06270 */
[----:B------:R-:W-:Y:S01]  /*c660*/  UMOV UR4, 0xffffffff ;  /* 0xffffffff00047882 */ /* 0x000fe20000000000 */
[----:B------:R-:W-:Y:S02]  /*c670*/  LEA.HI.X R0, R2, UR7, R0, 0x1, P4 ;  /* 0x0000000702007c11 */ /* 0x000fe4000a0f0c00 */
[----:B------:R-:W-:Y:S09]  /*c680*/  BRA.DIV UR4, `(.L_x_1111) ;  /* 0x0000004e04487947 */ /* 0x000ff2000b800000 */
[----:B------:R-:W2:Y:S04]  /*c690*/  LDL.LU R9, [R1+0x38] ;  /* 0x0000380001097983 */ /* 0x000ea80000300800 */
[----:B------:R-:W3:Y:S04]  /*c6a0*/  LDL.LU R3, [R1+0x3c] ;  /* 0x00003c0001037983 */ /* 0x000ee80000300800 */
[----:B------:R-:W4:Y:S04]  /*c6b0*/  LDL.LU R10, [R1+0x4c] ;  /* 0x00004c00010a7983 */ /* 0x000f280000300800 */
[----:B------:R-:W5:Y:S04]  /*c6c0*/  LDL R8, [R1+0x10] ;  /* 0x0000100001087983 */ /* 0x000f680000100800 */
[----:B------:R-:W-:Y:S01]  /*c6d0*/  SHFL.IDX PT, R2, R0, RZ, 0x181f ;  /* 0x00181fff00027589 */ /* 0x000fe200000e0000 */
[----:B--2---:R-:W-:-:S03]  /*c6e0*/  IMAD R5, R9, R6, RZ ;  /* 0x0000000609057224 */ /* 0x004fc600078e02ff */
[----:B------:R-:W2:Y:S02]  /*c6f0*/  LDL.LU R9, [R1+0x54] ;  /* 0x0000540001097983 */ /* 0x000ea40000300800 */
[-C--:B---3--:R-:W-:Y:S02]  /*c700*/  ISETP.GE.AND P4, PT, R3, R5.reuse, PT ;  /* 0x000000050300720c */ /* 0x088fe40003f86270 */
[----:B------:R-:W3:Y:S01]  /*c710*/  LDL.LU R11, [R1+0x5c] ;  /* 0x00005c00010b7983 */ /* 0x000ee20000300800 */
[----:B------:R-:W-:-:S03]  /*c720*/  ISETP.GE.AND P5, PT, R17, R5, PT ;  /* 0x000000051100720c */ /* 0x000fc60003fa6270 */
[----:B------:R-:W0:Y:S10]  /*c730*/  SHFL.IDX PT, R3, R4, RZ, 0x181f ;  /* 0x00181fff04037589 */ /* 0x000e3400000e0000 */
[----:B0-----:R-:W-:-:S05]  /*c740*/  @!P5 LEA R3, P6, R7, R3, 0x1 ;  /* 0x000000030703d211 */ /* 0x001fca00078c08ff */
[----:B------:R-:W-:-:S05]  /*c750*/  @!P5 IMAD.X R2, RZ, RZ, R2, P6 ;  /* 0x000000ffff02d224 */ /* 0x000fca00030e0602 */
[----:B------:R-:W-:-:S04]  /*c760*/  @!P5 LOP3.LUT R3, R3, R2, RZ, 0x3c, !PT ;  /* 0x000000020303d212 */ /* 0x000fc800078e3cff */
[----:B------:R-:W-:-:S04]  /*c770*/  @!P5 LOP3.LUT R2, R3, R2, RZ, 0x3c, !PT ;  /* 0x000000020302d212 */ /* 0x000fc800078e3cff */
[----:B------:R-:W-:-:S05]  /*c780*/  @!P5 LOP3.LUT R3, R3, R2, RZ, 0x3c, !PT ;  /* 0x000000020303d212 */ /* 0x000fca00078e3cff */
[----:B------:R-:W-:Y:S01]  /*c790*/  @!PT LDS RZ, [RZ] ;  /* 0x00000000fffff984 */ /* 0x000fe20000000800 */
[----:B-----5:R-:W-:Y:S04]  /*c7a0*/  @!P5 LDGSTS.E.BYPASS.LTC128B.128 [R8+0x22400], desc[UR38][R2.64], !P3 ;  /* 0x224000000208dfae */ /* 0x020fe8000d901d66 */
[----:B------:R-:W-:Y:S04]  /*c7b0*/  @!P5 LDGSTS.E.BYPASS.LTC128B.128 [R8+0x26400], desc[UR38][R2.64+0x80], !P2 ;  /* 0x264000800208dfae */ /* 0x000fe8000d101d66 */
[----:B------:R-:W-:Y:S04]  /*c7c0*/  @!P5 LDGSTS.E.BYPASS.LTC128B.128 [R8+0x2a400], desc[UR38][R2.64+0x100], !P1 ;  /* 0x2a4001000208dfae */ /* 0x000fe8000c901d66 */
[----:B------:R0:W-:Y:S04]  /*c7d0*/  @!P5 LDGSTS.E.BYPASS.LTC128B.128 [R8+0x2e400], desc[UR38][R2.64+0x180], !P0 ;  /* 0x2e4001800208dfae */ /* 0x0001e8000c101d66 */
        /* <DEDUP_REMOVED lines=10> */
[----:B0-----:R-:W0:Y:S04]  /*c880*/  SHFL.IDX PT, R2, R4, 0x2, 0x181f ;  /* 0x00581f0004027f89 */ /* 0x001e2800000e0000 */
[----:B------:R-:W1:Y:S02]  /*c890*/  SHFL.IDX PT, R6, R0, 0x2, 0x181f ;  /* 0x00581f0000067f89 */ /* 0x000e6400000e0000 */
[----:B0-----:R-:W-:-:S05]  /*c8a0*/  @!P4 LEA R2, P6, R7, R2, 0x1 ;  /* 0x000000020702c211 */ /* 0x001fca00078c08ff */
[----:B-1----:R-:W-:-:S05]  /*c8b0*/  @!P4 IMAD.X R3, RZ, RZ, R6, P6 ;  /* 0x000000ffff03c224 */ /* 0x002fca00030e0606 */
        /* <DEDUP_REMOVED lines=9> */
[----:B-1----:R-:W-:-:S05]  /*c950*/  @!P4 IMAD.X R3, RZ, RZ, R6, P6 ;  /* 0x000000ffff03c224 */ /* 0x002fca00030e0606 */
[----:B------:R-:W-:Y:S04]  /*c960*/  @!P4 LDGSTS.E.BYPASS.LTC128B.128 [R8+0x23c00], desc[UR38][R2.64], !P3 ;  /* 0x23c000000208cfae */ /* 0x000fe8000d901d66 */
[----:B------:R-:W-:Y:S04]  /*c970*/  @!P4 LDGSTS.E.BYPASS.LTC128B.128 [R8+0x27c00], desc[UR38][R2.64+0x80], !P2 ;  /* 0x27c000800208cfae */ /* 0x000fe8000d101d66 */
[----:B------:R-:W-:Y:S04]  /*c980*/  @!P4 LDGSTS.E.BYPASS.LTC128B.128 [R8+0x2bc00], desc[UR38][R2.64+0x100], !P1 ;  /* 0x2bc001000208cfae */ /* 0x000fe8000c901d66 */
[----:B------:R0:W-:Y:S04]  /*c990*/  @!P4 LDGSTS.E.BYPASS.LTC128B.128 [R8+0x2fc00], desc[UR38][R2.64+0x180], !P0 ;  /* 0x2fc001800208cfae */ /* 0x0001e8000c101d66 */
[----:B------:R-:W-:Y:S04]  /*c9a0*/  SHFL.IDX PT, R6, R0, 0x4, 0x181f ;  /* 0x00981f0000067f89 */ /* 0x000fe800000e0000 */
[----:B0-----:R-:W0:Y:S01]  /*c9b0*/  SHFL.IDX PT, R2, R4, 0x4, 0x181f ;  /* 0x00981f0004027f89 */ /* 0x001e2200000e0000 */
[----:B---3--:R-:W-:-:S13]  /*c9c0*/  ISETP.GE.AND P4, PT, R11, R5, PT ;  /* 0x000000050b00720c */ /* 0x008fda0003f86270 */
[----:B0-----:R-:W-:-:S05]  /*c9d0*/  @!P4 LEA R2, P6, R7, R2, 0x1 ;  /* 0x000000020702c211 */ /* 0x001fca00078c08ff */
[----:B------:R-:W-:-:S05]  /*c9e0*/  @!P4 IMAD.X R3, RZ, RZ, R6, P6 ;  /* 0x000000ffff03c224 */ /* 0x000fca00030e0606 */
[----:B------:R-:W-:Y:S04]  /*c9f0*/  @!P4 LDGSTS.E.BYPASS.LTC128B.128 [R8+0x24400], desc[UR38][R2.64], !P3 ;  /* 0x244000000208cfae */ /* 0x000fe8000d901d66 */
[----:B------:R-:W-:Y:S04]  /*ca00*/  @!P4 LDGSTS.E.BYPASS.LTC128B.128 [R8+0x28400], desc[UR38][R2.64+0x80], !P2 ;  /* 0x284000800208cfae */ /* 0x000fe8000d101d66 */
[----:B------:R-:W-:Y:S04]  /*ca10*/  @!P4 LDGSTS.E.BYPASS.LTC128B.128 [R8+0x2c400], desc[UR38][R2.64+0x100], !P1 ;  /* 0x2c4001000208cfae */ /* 0x000fe8000c901d66 */
[----:B------:R0:W-:Y:S04]  /*ca20*/  @!P4 LDGSTS.E.BYPASS.LTC128B.128 [R8+0x30400], desc[UR38][R2.64+0x180], !P0 ;  /* 0x304001800208cfae */ /* 0x0001e8000c101d66 */
[----:B------:R-:W-:Y:S04]  /*ca30*/  SHFL.IDX PT, R6, R0, 0x5, 0x181f ;  /* 0x00b81f0000067f89 */ /* 0x000fe800000e0000 */
[----:B0-----:R-:W0:Y:S01]  /*ca40*/  SHFL.IDX PT, R2, R4, 0x5, 0x181f ;  /* 0x00b81f0004027f89 */ /* 0x001e2200000e0000 */
[----:B----4-:R-:W-:-:S13]  /*ca50*/  ISETP.GE.AND P4, PT, R10, R5, PT ;  /* 0x000000050a00720c */ /* 0x010fda0003f86270 */
        /* <DEDUP_REMOVED lines=8> */
[----:B--2---:R-:W-:-:S13]  /*cae0*/  ISETP.GE.AND P4, PT, R9, R5, PT ;  /* 0x000000050900720c */ /* 0x004fda0003f86270 */
[----:B0-----:R-:W-:-:S05]  /*caf0*/  @!P4 LEA R2, P5, R7, R2, 0x1 ;  /* 0x000000020702c211 */ /* 0x001fca00078a08ff */
[----:B------:R-:W-:-:S05]  /*cb00*/  @!P4 IMAD.X R3, RZ, RZ, R6, P5 ;  /* 0x000000ffff03c224 */ /* 0x000fca00028e0606 */
[----:B------:R-:W-:Y:S04]  /*cb10*/  @!P4 LDGSTS.E.BYPASS.LTC128B.128 [R8+0x25400], desc[UR38][R2.64], !P3 ;  /* 0x254000000208cfae */ /* 0x000fe8000d901d66 */
[----:B------:R-:W-:Y:S04]  /*cb20*/  @!P4 LDGSTS.E.BYPASS.LTC128B.128 [R8+0x29400], desc[UR38][R2.64+0x80], !P2 ;  /* 0x294000800208cfae */ /* 0x000fe8000d101d66 */
[----:B------:R-:W-:Y:S04]  /*cb30*/  @!P4 LDGSTS.E.BYPASS.LTC128B.128 [R8+0x2d400], desc[UR38][R2.64+0x100], !P1 ;  /* 0x2d4001000208cfae */ /* 0x000fe8000c901d66 */
[----:B------:R0:W-:Y:S04]  /*cb40*/  @!P4 LDGSTS.E.BYPASS.LTC128B.128 [R8+0x31400], desc[UR38][R2.64+0x180], !P0 ;  /* 0x314001800208cfae */ /* 0x0001e8000c101d66 */
[----:B------:R1:W2:Y:S04]  /*cb50*/  SHFL.IDX PT, R6, R0, 0x7, 0x181f ;  /* 0x00f81f0000067f89 */ /* 0x0002a800000e0000 */
[----:B0-----:R1:W0:Y:S02]  /*cb60*/  SHFL.IDX PT, R2, R4, 0x7, 0x181f ;  /* 0x00f81f0004027f89 */ /* 0x00122400000e0000 */
.L_x_1251:
[----:B-1----:R-:W3:Y:S01]  /*cb70*/  LDL.LU R0, [R1+0x68] ;  /* 0x0000680001007983 */ /* 0x002ee20000300800 */
[----:B------:R-:W-:Y:S01]  /*cb80*/  BSSY B0, `(.L_x_1112) ;  /* 0x000000d000007945 */ /* 0x000fe20003800000 */
[----:B---3--:R-:W-:-:S13]  /*cb90*/  ISETP.GE.AND P4, PT, R0, R5, PT ;  /* 0x000000050000720c */ /* 0x008fda0003f86270 */
[----:B------:R-:W-:Y:S05]  /*cba0*/  @P4 BRA `(.L_x_1113) ;  /* 0x0000000000284947 */ /* 0x000fea0003800000 */
[----:B------:R-:W3:Y:S01]  /*cbb0*/  LDL R0, [R1+0x10] ;  /* 0x0000100001007983 */ /* 0x000ee20000100800 */
[----:B0-----:R-:W-:-:S05]  /*cbc0*/  LEA R2, P4, R7, R2, 0x1 ;  /* 0x0000000207027211 */ /* 0x001fca00078808ff */
[----:B--2---:R-:W-:-:S05]  /*cbd0*/  IMAD.X R3, RZ, RZ, R6, P4 ;  /* 0x000000ffff037224 */ /* 0x004fca00020e0606 */
[----:B------:R-:W-:Y:S01]  /*cbe0*/  @!PT LDS RZ, [RZ] ;  /* 0x00000000fffff984 */ /* 0x000fe20000000800 */
[----:B------:R-:W-:Y:S01]  /*cbf0*/  @!PT LDS RZ, [RZ] ;  /* 0x00000000fffff984 */ /* 0x000fe20000000800 */
[----:B------:R-:W-:Y:S01]  /*cc00*/  @!PT LDS RZ, [RZ] ;  /* 0x00000000fffff984 */ /* 0x000fe20000000800 */
[----:B---3--:R1:W-:Y:S04]  /*cc10*/  LDGSTS.E.BYPASS.LTC128B.128 [R0+0x25c00], desc[UR38][R2.64], !P3 ;  /* 0x25c0000002007fae */ /* 0x0083e8000d901d66 */
[----:B------:R1:W-:Y:S04]  /*cc20*/  LDGSTS.E.BYPASS.LTC128B.128 [R0+0x29c00], desc[UR38][R2.64+0x80], !P2 ;  /* 0x29c0008002007fae */ /* 0x0003e8000d101d66 */
[----:B------:R1:W-:Y:S04]  /*cc30*/  LDGSTS.E.BYPASS.LTC128B.128 [R0+0x2dc00], desc[UR38][R2.64+0x100], !P1 ;  /* 0x2dc0010002007fae */ /* 0x0003e8000c901d66 */
[----:B------:R1:W-:Y:S02]  /*cc40*/  LDGSTS.E.BYPASS.LTC128B.128 [R0+0x31c00], desc[UR38][R2.64+0x180], !P0 ;  /* 0x31c0018002007fae */ /* 0x0003e4000c101d66 */
.L_x_1113:
[----:B------:R-:W-:Y:S05]  /*cc50*/  BSYNC B0 ;  /* 0x0000000000007941 */ /* 0x000fea0003800000 */
.L_x_1112:
[----:B------:R3:W5:Y:S01]  /*cc60*/  LDL R7, [R1+0x4] ;  /* 0x0000040001077983 */ /* 0x0007620000100800 */
[----:B------:R-:W-:Y:S01]  /*cc70*/  PLOP3.LUT P0, PT, PT, PT, PT, 0x80, 0x0 ;  /* 0x000000000000781c */ /* 0x000fe20003f0f070 */
[----:B------:R-:W-:-:S12]  /*cc80*/  NOP ;  /* 0x0000000000007918 */ /* 0x000fd80000000000 */
.L_x_1114:
[----:B01----:R-:W4:Y:S01]  /*cc90*/  LDL R2, [R1+0x4] ;  /* 0x0000040001027983 */ /* 0x003f220000100800 */
[----:B------:R-:W-:Y:S02]  /*cca0*/  PLOP3.LUT P1, PT, P1, P0, PT, 0xa2, 0x0 ;  /* 0x000000000000781c */ /* 0x000fe40000f21472 */
[----:B----4-:R-:W-:-:S08]  /*ccb0*/  @P0 R2UR P1, UR4, R2 ;  /* 0x00000000020402ca */ /* 0x010fd00000020000 */
[----:B------:R-:W-:-:S05]  /*ccc0*/  @P0 PLOP3.LUT P0, PT, P1, PT, PT, 0x80, 0x0 ;  /* 0x000000000000081c */ /* 0x000fca0000f0f070 */
[----:B------:R-:W-:Y:S01]  /*ccd0*/  @!P1 SYNCS.ARRIVE.TRANS64.RED.A0T1 RZ, [UR4+0x32410], RZ ;  /* 0x032410ffffff99a7 */ /* 0x000fe20008200404 */
[----:B------:R-:W-:Y:S07]  /*cce0*/  @!P1 ARRIVES.LDGSTSBAR.64.TRANSCNT [UR4+0x32410] ;  /* 0x03241000ff0099b0 */ /* 0x000fee0008000a84 */
[----:B------:R-:W-:Y:S05]  /*ccf0*/  @P0 BRA.U.ANY `(.L_x_1114) ;  /* 0xfffffffd00e40947 */ /* 0x000fea000393ffff */
[----:B------:R-:W4:Y:S02]  /*cd00*/  LDL.LU R3, [R1+0x6c] ;  /* 0x00006c0001037983 */ /* 0x000f240000300800 */
[----:B----4-:R-:W-:-:S05]  /*cd10*/  VIADD R3, R3, 0x1 ;  /* 0x0000000103037836 */ /* 0x010fca0000000000 */
        /* <DEDUP_REMOVED lines=10> */
.L_x_1252:
[----:B------:R-:W-:Y:S05]  /*cdc0*/  BSYNC B0 ;  /* 0x0000000000007941 */ /* 0x000fea0003800000 */
.L_x_1115:
[----:B0-----:R-:W4:Y:S01]  /*cdd0*/  LDL R2, [R1+0x14] ;  /* 0x0000140001027983 */ /* 0x001f220000100800 */
[----:B------:R-:W-:Y:S01]  /*cde0*/  BSSY B0, `(.L_x_1117) ;  /* 0x0000063000007945 */ /* 0x000fe20003800000 */
[----:B----4-:R-:W-:-:S13]  /*cdf0*/  LOP3.LUT P0, RZ, R2, 0x1, RZ, 0xc0, !PT ;  /* 0x0000000102ff7812 */ /* 0x010fda000780c0ff */
[----:B------:R-:W-:Y:S05]  /*ce00*/  @!P0 BRA `(.L_x_1118) ;  /* 0x0000000400808947 */ /* 0x000fea0003800000 */
[----:B------:R-:W4:Y:S04]  /*ce10*/  LDL R2, [R1+0x4] ;  /* 0x0000040001027983 */ /* 0x000f280000100800 */
[----:B------:R-:W2:Y:S01]  /*ce20*/  LDL R4, [R1+0x18] ;  /* 0x0000180001047983 */ /* 0x000ea20000100800 */
[----:B------:R-:W0:Y:S01]  /*ce30*/  S2R R3, SR_TID.X ;  /* 0x0000000000037919 */ /* 0x000e220000002100 */
[----:B----4-:R-:W-:Y:S02]  /*ce40*/  IMAD.MOV.U32 R5, RZ, RZ, R2 ;  /* 0x000000ffff057224 */ /* 0x010fe400078e0002 */
[----:B------:R-:W4:Y:S01]  /*ce50*/  LDL R2, [R1+0x8] ;  /* 0x0000080001027983 */ /* 0x000f220000100800 */
[----:B--2---:R-:W-:Y:S01]  /*ce60*/  SHF.L.U32 R0, R4, 0x1f, RZ ;  /* 0x0000001f04007819 */ /* 0x004fe200000006ff */
[----:B------:R-:W-:Y:S01]  /*ce70*/  BSSY B1, `(.L_x_1119) ;  /* 0x0000006000017945 */ /* 0x000fe20003800000 */
[----:B0-----:R-:W-:-:S04]  /*ce80*/  LOP3.LUT R3, R3, 0x7f, RZ, 0xc0, !PT ;  /* 0x0000007f03037812 */ /* 0x001fc800078ec0ff */
[----:B------:R-:W-:Y:S01]  /*ce90*/  ISETP.NE.AND P1, PT, R3, RZ, PT ;  /* 0x000000ff0300720c */ /* 0x000fe20003f25270 */
[----:B----4-:R-:W-:-:S04]  /*cea0*/  IMAD R2, R2, 0x8, R5 ;  /* 0x0000000802027824 */ /* 0x010fc800078e0205 */
[----:B------:R-:W0:Y:S02]  /*ceb0*/  SYNCS.PHASECHK.TRANS64.TRYWAIT P0, [R2+URZ+0x32460], R0 ;  /* 0x03246000020075a7 */ /* 0x000e24000800017f */
[----:B0-----:R-:W-:Y:S06]  /*cec0*/  @!P0 BRA `(.L_x_1120) ;  /* 0x0000005000a08947 */ /* 0x001fec0003800000 */
.L_x_1253:
[----:B------:R-:W-:Y:S05]  /*ced0*/  BSYNC B1 ;  /* 0x0000000000017941 */ /* 0x000fea0003800000 */
.L_x_1119:
        /* <DEDUP_REMOVED lines=9> */
.L_x_1122:
[----:B------:R-:W-:Y:S05]  /*cf70*/  BSYNC B1 ;  /* 0x0000000000017941 */ /* 0x000fea0003800000 */
.L_x_1121:
[----:B------:R-:W2:Y:S04]  /*cf80*/  LDL R5, [R1+0x4] ;  /* 0x0000040001057983 */ /* 0x000ea80000100800 */
[----:B------:R-:W2:Y:S04]  /*cf90*/  LDL R3, [R1+0x8] ;  /* 0x0000080001037983 */ /* 0x000ea80000100800 */
[----:B------:R-:W4:Y:S04]  /*cfa0*/  LDL R4, [R1+0x20] ;  /* 0x0000200001047983 */ /* 0x000f280000100800 */
[----:B0-----:R-:W4:Y:S01]  /*cfb0*/  LDL R0, [R1+0x70] ;  /* 0x0000700001007983 */ /* 0x001f220000100800 */
        /* <DEDUP_REMOVED lines=8> */
[----:B----4-:R-:W-:Y:S02]  /*d040*/  IMAD R0, R0, 0x60, R4 ;  /* 0x0000006000007824 */ /* 0x010fe400078e0204 */
[----:B------:R-:W-:-:S07]  /*d050*/  VIADD R4, R3, 0x400 ;  /* 0x0000040003047836 */ /* 0x000fce0000000000 */
.L_x_1123:
        /* <DEDUP_REMOVED lines=16> */
.L_x_1124:
        /* <DEDUP_REMOVED lines=16> */
.L_x_1125:
        /* <DEDUP_REMOVED lines=16> */
.L_x_1126:
        /* <DEDUP_REMOVED lines=11> */
.L_x_1118:
[----:B------:R-:W-:Y:S05]  /*d410*/  BSYNC B0 ;  /* 0x0000000000007941 */ /* 0x000fea0003800000 */
.L_x_1117:
[----:B------:R-:W4:Y:S01]  /*d420*/  LDL.LU R4, [R1+0x48] ;  /* 0x0000480001047983 */ /* 0x000f220000300800 */
[----:B------:R-:W-:Y:S01]  /*d430*/  BSSY B0, `(.L_x_1127) ;  /* 0x000020f000007945 */ /* 0x000fe20003800000 */
[----:B----4-:R-:W-:-:S13]  /*d440*/  ISETP.GE.AND P0, PT, R4, 0x61, PT ;  /* 0x000000610400780c */ /* 0x010fda0003f06270 */
        /* <DEDUP_REMOVED lines=12> */
[----:B------:R-:W4:Y:S04]  /*d510*/  LDL.LU R4, [R1+0x8] ;  /* 0x0000080001047983 */ /* 0x000f280000300800 */
[----:B-----5:R-:W3:Y:S01]  /*d520*/  LDL.LU R7, [R1+0x18] ;  /* 0x0000180001077983 */ /* 0x020ee20000300800 */
[----:B------:R-:W-:Y:S01]  /*d530*/  BSSY B1, `(.L_x_1131) ;  /* 0x00000a5000017945 */ /* 0x000fe20003800000 */
[----:B--2---:R-:W-:Y:S01]  /*d540*/  LOP3.LUT P2, RZ, R5, 0x1, RZ, 0xc0, !PT ;  /* 0x0000000105ff7812 */ /* 0x004fe2000784c0ff */
[----:B----4-:R-:W-:-:S05]  /*d550*/  VIADD R2, R4, 0x1 ;  /* 0x0000000104027836 */ /* 0x010fca0000000000 */
[----:B------:R-:W-:-:S04]  /*d560*/  ISETP.NE.AND P0, PT, R2, 0x2, PT ;  /* 0x000000020200780c */ /* 0x000fc80003f05270 */
[----:B------:R-:W-:Y:S02]  /*d570*/  SEL R3, RZ, 0x1, P0 ;  /* 0x00000001ff037807 */ /* 0x000fe40000000000 */
[----:B------:R-:W-:Y:S02]  /*d580*/  SEL R8, R2, RZ, P0 ;  /* 0x000000ff02087207 */ /* 0x000fe40000000000 */
[----:B---3--:R-:W-:-:S05]  /*d590*/  LOP3.LUT R7, R7, R3, RZ, 0x3c, !PT ;  /* 0x0000000307077212 */ /* 0x008fca00078e3cff */
        /* <DEDUP_REMOVED lines=27> */
.L_x_1133:
        /* <DEDUP_REMOVED lines=9> */
.L_x_1254:
[----:B------:R-:W-:Y:S05]  /*d7e0*/  BSYNC B3 ;  /* 0x0000000000037941 */ /* 0x000fea0003800000 */
.L_x_1134:
        /* <DEDUP_REMOVED lines=9> */
.L_x_1137:
[----:B------:R-:W-:Y:S05]  /*d880*/  BSYNC B3 ;  /* 0x0000000000037941 */ /* 0x000fea0003800000 */
.L_x_1136:
        /* <DEDUP_REMOVED lines=14> */
.L_x_1138:
        /* <DEDUP_REMOVED lines=14> */
.L_x_1255:
[----:B------:R-:W-:Y:S05]  /*da50*/  BSYNC B3 ;  /* 0x0000000000037941 */ /* 0x000fea0003800000 */
.L_x_1139:
        /* <DEDUP_REMOVED lines=11> */
.L_x_1142:
[----:B------:R-:W-:Y:S05]  /*db10*/  BSYNC B3 ;  /* 0x0000000000037941 */ /* 0x000fea0003800000 */
.L_x_1141:
        /* <DEDUP_REMOVED lines=11> */
.L_x_1143:
        /* <DEDUP_REMOVED lines=16> */
.L_x_1144:
        /* <DEDUP_REMOVED lines=16> */
.L_x_1145:
        /* <DEDUP_REMOVED lines=16> */
.L_x_1146:
        /* <DEDUP_REMOVED lines=11> */
.L_x_1132:
[----:B------:R-:W-:Y:S05]  /*df80*/  BSYNC B1 ;  /* 0x0000000000017941 */ /* 0x000fea0003800000 */
.L_x_1131:
[----:B------:R-:W2:Y:S02]  /*df90*/  LDL.LU R4, [R1+0x30] ;  /* 0x0000300001047983 */ /* 0x000ea40000300800 */
[----:B--2---:R-:W-:-:S07]  /*dfa0*/  VIADD R0, R4, 0xfffffffd ;  /* 0xfffffffd04007836 */ /* 0x004fce0000000000 */
.L_x_1130:
[----:B------:R-:W-:Y:S05]  /*dfb0*/  BSYNC B2 ;  /* 0x0000000000027941 */ /* 0x000fea0003800000 */
.L_x_1129:
[----:B------:R-:W2:Y:S01]  /*dfc0*/  LDL.LU R2, [R1+0x2c] ;  /* 0x00002c0001027983 */ /* 0x000ea20000300800 */
[----:B------:R-:W-:-:S05]  /*dfd0*/  IMAD.MOV R6, RZ, RZ, -R6 ;  /* 0x000000ffff067224 */ /* 0x000fca00078e0a06 */
[----:B--2---:R-:W-:-:S13]  /*dfe0*/  ISETP.NE.AND P0, PT, R2, R6, PT ;  /* 0x000000060200720c */ /* 0x004fda0003f05270 */
[----:B------:R-:W-:Y:S05]  /*dff0*/  @!P0 BRA `(.L_x_1128) ;  /* 0x0000001400488947 */ /* 0x000fea0003800000 */
.L_x_1179:
[----:B------:R-:W2:Y:S04]  /*e000*/  LDL R4, [R1+0x14] ;  /* 0x0000140001047983 */ /* 0x000ea80000100800 */
[----:B0-----:R-:W0:Y:S04]  /*e010*/  LDL.LU R3, [R1+0x8] ;  /* 0x0000080001037983 */ /* 0x001e280000300800 */
[----:B------:R-:W4:Y:S01]  /*e020*/  LDL.LU R2, [R1+0x18] ;  /* 0x0000180001027983 */ /* 0x000f220000300800 */
[----:B------:R-:W-:Y:S05]  /*e030*/  YIELD ;  /* 0x0000000000007946 */ /* 0x000fea0003800000 */
[----:B------:R-:W-:Y:S01]  /*e040*/  BSSY B1, `(.L_x_1147) ;  /* 0x00000a2000017945 */ /* 0x000fe20003800000 */
[----:B--2---:R-:W-:Y:S01]  /*e050*/  LOP3.LUT P1, RZ, R4, 0x1, RZ, 0xc0, !PT ;  /* 0x0000000104ff7812 */ /* 0x004fe2000782c0ff */
[----:B0----5:R-:W-:-:S05]  /*e060*/  VIADD R7, R3, 0x1 ;  /* 0x0000000103077836 */ /* 0x021fca0000000000 */
[----:B------:R-:W-:-:S04]  /*e070*/  ISETP.NE.AND P0, PT, R7, 0x2, PT ;  /* 0x000000020700780c */ /* 0x000fc80003f05270 */
[----:B------:R-:W-:Y:S02]  /*e080*/  SEL R6, RZ, 0x1, P0 ;  /* 0x00000001ff067807 */ /* 0x000fe40000000000 */
[----:B------:R-:W-:Y:S02]  /*e090*/  SEL R7, R7, RZ, P0 ;  /* 0x000000ff07077207 */ /* 0x000fe40000000000 */
[----:B----4-:R-:W-:Y:S01]  /*e0a0*/  LOP3.LUT R6, R2, R6, RZ, 0x3c, !PT ;  /* 0x0000000602067212 */ /* 0x010fe200078e3cff */
[----:B------:R-:W-:Y:S06]  /*e0b0*/  @!P1 BRA `(.L_x_1148) ;  /* 0x0000000800689947 */ /* 0x000fec0003800000 */
[----:B------:R-:W-:Y:S01]  /*e0c0*/  ULDC.64 UR4, c[0x0][0x418] ;  /* 0x0001060000047ab9 */ /* 0x000fe20000000a00 */
[----:B------:R-:W-:Y:S01]  /*e0d0*/  IMAD.MOV.U32 R8, RZ, RZ, R0 ;  /* 0x000000ffff087224 */ /* 0x000fe200078e0000 */
[----:B------:R-:W-:-:S04]  /*e0e0*/  ISETP.NE.U32.AND P0, PT, RZ, UR4, PT ;  /* 0x00000004ff007c0c */ /* 0x000fc8000bf05070 */
[----:B------:R-:W-:-:S13]  /*e0f0*/  ISETP.NE.AND.EX P0, PT, RZ, UR5, PT, P0 ;  /* 0x00000005ff007c0c */ /* 0x000fda000bf05300 */
[----:B------:R-:W-:Y:S05]  /*e100*/  @!P0 BRA `(.L_x_1149) ;  /* 0x0000000000508947 */ /* 0x000fea0003800000 */
[----:B------:R-:W2:Y:S01]  /*e110*/  LDL R10, [R1+0x1c] ;  /* 0x00001c00010a7983 */ /* 0x000ea20000100800 */
[----:B------:R-:W0:Y:S01]  /*e120*/  LDC R5, c[0x0][0x43c] ;  /* 0x00010f00ff057b82 */ /* 0x000e220000000800 */
[----:B------:R-:W-:Y:S02]  /*e130*/  ULDC.64 UR6, c[0x0][0x428] ;  /* 0x00010a0000067ab9 */ /* 0x000fe40000000a00 */
[----:B------:R-:W4:Y:S01]  /*e140*/  LDL R9, [R1+0xc] ;  /* 0x00000c0001097983 */ /* 0x000f220000100800 */
[----:B0-----:R-:W-:-:S13]  /*e150*/  ISETP.NE.AND P0, PT, R5, 0x1, PT ;  /* 0x000000010500780c */ /* 0x001fda0003f05270 */
[----:B------:R-:W0:Y:S02]  /*e160*/  @P0 LDC.64 R2, c[0x0][0x440] ;  /* 0x00011000ff020b82 */ /* 0x000e240000000a00 */
[----:B0-----:R-:W-:-:S04]  /*e170*/  @P0 IMAD.HI.U32 R4, R0, R2, RZ ;  /* 0x0000000200040227 */ /* 0x001fc800078e00ff */
[----:B------:R-:W-:Y:S01]  /*e180*/  IMAD.MOV.U32 R2, RZ, RZ, R0 ;  /* 0x000000ffff027224 */ /* 0x000fe200078e0000 */
[----:B------:R-:W-:-:S04]  /*e190*/  @P0 SHF.R.U32.HI R2, RZ, R3, R4 ;  /* 0x00000003ff020219 */ /* 0x000fc80000011604 */
[--C-:B------:R-:W-:Y:S01]  /*e1a0*/  SHF.R.S32.HI R3, RZ, 0x1f, R2.reuse ;  /* 0x0000001fff037819 */ /* 0x100fe20000011402 */
[----:B------:R-:W-:-:S04]  /*e1b0*/  IMAD.MOV R8, RZ, RZ, -R2 ;  /* 0x000000ffff087224 */ /* 0x000fc800078e0a02 */
[----:B------:R-:W-:Y:S02]  /*e1c0*/  IMAD R8, R5, R8, R0 ;  /* 0x0000000805087224 */ /* 0x000fe400078e0200 */
[----:B--2---:R-:W-:-:S04]  /*e1d0*/  IMAD R4, R10, UR6, RZ ;  /* 0x000000060a047c24 */ /* 0x004fc8000f8e02ff */
[C---:B----4-:R-:W-:Y:S02]  /*e1e0*/  IMAD R4, R9.reuse, UR7, R4 ;  /* 0x0000000709047c24 */ /* 0x050fe4000f8e0204 */
[----:B------:R-:W-:-:S04]  /*e1f0*/  IMAD.WIDE.U32 R2, R9, UR6, R2 ;  /* 0x0000000609027c25 */ /* 0x000fc8000f8e0002 */
[----:B------:R-:W-:Y:S01]  /*e200*/  IMAD.IADD R3, R4, 0x1, R3 ;  /* 0x0000000104037824 */ /* 0x000fe200078e0203 */
[----:B------:R-:W-:-:S04]  /*e210*/  LEA R4, P0, R2, UR4, 0x2 ;  /* 0x0000000402047c11 */ /* 0x000fc8000f8010ff */
[----:B------:R-:W-:-:S05]  /*e220*/  LEA.HI.X R5, R2, UR5, R3, 0x2, P0 ;  /* 0x0000000502057c11 */ /* 0x000fca00080f1403 */
[----:B------:R-:W2:Y:S04]  /*e230*/  LDG.E R2, desc[UR38][R4.64] ;  /* 0x0000002604027981 */ /* 0x000ea8000c1e1900 */
[----:B--2---:R0:W-:Y:S02]  /*e240*/  STL [R1], R2 ;  /* 0x0000000201007387 */ /* 0x0041e40000100800 */
.L_x_1149:
[----:B0-----:R-:W2:Y:S01]  /*e250*/  LDL R2, [R1+0x4] ;  /* 0x0000040001027983 */ /* 0x001ea20000100800 */
[----:B------:R-:W0:Y:S01]  /*e260*/  S2R R3, SR_TID.X ;  /* 0x0000000000037919 */ /* 0x000e220000002100 */
[----:B------:R-:W-:Y:S01]  /*e270*/  BSSY B2, `(.L_x_1150) ;  /* 0x0000007000027945 */ /* 0x000fe20003800000 */
[----:B0-----:R-:W-:-:S04]  /*e280*/  LOP3.LUT R3, R3, 0x7f, RZ, 0xc0, !PT ;  /* 0x0000007f03037812 */ /* 0x001fc800078ec0ff */
[----:B------:R-:W-:Y:S01]  /*e290*/  ISETP.NE.AND P1, PT, R3, RZ, PT ;  /* 0x000000ff0300720c */ /* 0x000fe20003f25270 */
[----:B--2---:R-:W-:Y:S01]  /*e2a0*/  IMAD R4, R7, 0x8, R2 ;  /* 0x0000000807047824 */ /* 0x004fe200078e0202 */
[----:B------:R-:W-:-:S04]  /*e2b0*/  SHF.L.U32 R2, R6, 0x1f, RZ ;  /* 0x0000001f06027819 */ /* 0x000fc800000006ff */
[----:B------:R-:W0:Y:S02]  /*e2c0*/  SYNCS.PHASECHK.TRANS64.TRYWAIT P0, [R4+URZ+0x32440], R2 ;  /* 0x03244002040075a7 */ /* 0x000e24000800017f */
[----:B0-----:R-:W-:Y:S05]  /*e2d0*/  @!P0 BRA `(.L_x_1151) ;  /* 0x0000003c00d88947 */ /* 0x001fea0003800000 */
.L_x_1256:
[----:B------:R-:W-:Y:S05]  /*e2e0*/  BSYNC B2 ;  /* 0x0000000000027941 */ /* 0x000fea0003800000 */
.L_x_1150:
        /* <DEDUP_REMOVED lines=9> */
.L_x_1153:
[----:B------:R-:W-:Y:S05]  /*e380*/  BSYNC B2 ;  /* 0x0000000000027941 */ /* 0x000fea0003800000 */
.L_x_1152:
[----:B------:R-:W2:Y:S04]  /*e390*/  LDL R3, [R1+0x4] ;  /* 0x0000040001037983 */ /* 0x000ea80000100800 */
[----:B------:R-:W4:Y:S01]  /*e3a0*/  LDL R5, [R1+0x20] ;  /* 0x0000200001057983 */ /* 0x000f220000100800 */
        /* <DEDUP_REMOVED lines=8> */
[----:B----4-:R-:W-:Y:S02]  /*e430*/  IMAD R8, R8, 0x60, R5 ;  /* 0x0000006008087824 */ /* 0x010fe400078e0205 */
[----:B------:R-:W-:Y:S02]  /*e440*/  VIADD R3, R3, 0x1c400 ;  /* 0x0001c40003037836 */ /* 0x000fe40000000000 */
[----:B------:R-:W-:-:S07]  /*e450*/  VIADD R5, R4, 0x32430 ;  /* 0x0003243004057836 */ /* 0x000fce0000000000 */
.L_x_1154:
        /* <DEDUP_REMOVED lines=14> */
.L_x_1257:
[----:B------:R-:W-:Y:S05]  /*e540*/  BSYNC B2 ;  /* 0x0000000000027941 */ /* 0x000fea0003800000 */
.L_x_1155:
[----:B------:R-:W-:Y:S01]  /*e550*/  BSSY B2, `(.L_x_1157) ;  /* 0x000000b000027945 */ /* 0x000fe20003800000 */
[----:B01----:R-:W-:Y:S02]  /*e560*/  IMAD.MOV.U32 R2, RZ, RZ, 0x0 ;  /* 0x00000000ff027424 */ /* 0x003fe400078e00ff */
[----:B------:R-:W-:Y:S01]  /*e570*/  IMAD.MOV.U32 R3, RZ, RZ, 0x14f00000 ;  /* 0x14f00000ff037424 */ /* 0x000fe200078e00ff */
[----:B------:R-:W-:Y:S06]  /*e580*/  @P1 BRA `(.L_x_1158) ;  /* 0x00000000001c1947 */ /* 0x000fec0003800000 */
[----:B------:R-:W0:Y:S02]  /*e590*/  S2R R5, SR_TID.X ;  /* 0x0000000000057919 */ /* 0x000e240000002100 */
[----:B0-----:R-:W-:Y:S01]  /*e5a0*/  LOP3.LUT R10, R5, 0x1f, RZ, 0xc0, !PT ;  /* 0x0000001f050a7812 */ /* 0x001fe200078ec0ff */
[----:B------:R-:W-:-:S03]  /*e5b0*/  IMAD.MOV.U32 R5, RZ, RZ, 0xc000 ;  /* 0x0000c000ff057424 */ /* 0x000fc600078e00ff */
[----:B------:R-:W-:Y:S01]  /*e5c0*/  ISETP.NE.AND P0, PT, R10, RZ, PT ;  /* 0x000000ff0a00720c */ /* 0x000fe20003f05270 */
[----:B------:R0:W-:-:S12]  /*e5d0*/  SYNCS.ARRIVE.TRANS64 RZ, [R4+URZ+0x32450], R5 ;  /* 0x0324500504ff79a7 */ /* 0x0001d8000800003f */
[----:B0-----:R-:W-:Y:S05]  /*e5e0*/  @!P0 BRA `(.L_x_1158) ;  /* 0x0000000000048947 */ /* 0x001fea0003800000 */
[----:B------:R-:W-:Y:S01]  /*e5f0*/  BPT.TRAP 0x1 ;  /* 0x000000040000795c */ /* 0x000fe20000300000 */
.L_x_1158:
[----:B------:R-:W-:Y:S05]  /*e600*/  BSYNC B2 ;  /* 0x0000000000027941 */ /* 0x000fea0003800000 */
.L_x_1157:
[----:B------:R-:W2:Y:S01]  /*e610*/  LDL R5, [R1+0x4] ;  /* 0x0000040001057983 */ /* 0x000ea20000100800 */
        /* <DEDUP_REMOVED lines=9> */
.L_x_1159:
        /* <DEDUP_REMOVED lines=16> */
.L_x_1160:
        /* <DEDUP_REMOVED lines=16> */
.L_x_1161:
        /* <DEDUP_REMOVED lines=16> */
.L_x_1162:
        /* <DEDUP_REMOVED lines=11> */
.L_x_1148:
[----:B------:R-:W-:Y:S05]  /*ea60*/  BSYNC B1 ;  /* 0x0000000000017941 */ /* 0x000fea0003800000 */
.L_x_1147:
[----:B------:R-:W2:Y:S01]  /*ea70*/  LDL R2, [R1+0x14] ;  /* 0x0000140001027983 */ /* 0x000ea20000100800 */
[----:B------:R-:W-:Y:S01]  /*ea80*/  VIADD R7, R7, 0x1 ;  /* 0x0000000107077836 */ /* 0x000fe20000000000 */
[----:B------:R-:W-:Y:S04]  /*ea90*/  BSSY B1, `(.L_x_1163) ;  /* 0x00000a5000017945 */ /* 0x000fe80003800000 */
[----:B------:R-:W-:-:S04]  /*eaa0*/  ISETP.NE.AND P0, PT, R7, 0x2, PT ;  /* 0x000000020700780c */ /* 0x000fc80003f05270 */
[----:B------:R-:W-:Y:S02]  /*eab0*/  SEL R9, R7, RZ, P0 ;  /* 0x000000ff07097207 */ /* 0x000fe40000000000 */
[----:B--2---:R-:W-:Y:S02]  /*eac0*/  LOP3.LUT P2, RZ, R2, 0x1, RZ, 0xc0, !PT ;  /* 0x0000000102ff7812 */ /* 0x004fe4000784c0ff */
[----:B------:R-:W-:-:S04]  /*ead0*/  SEL R2, RZ, 0x1, P0 ;  /* 0x00000001ff027807 */ /* 0x000fc80000000000 */
[----:B------:R-:W-:-:S05]  /*eae0*/  LOP3.LUT R8, R6, R2, RZ, 0x3c, !PT ;  /* 0x0000000206087212 */ /* 0x000fca00078e3cff */
[----:B------:R0:W-:Y:S04]  /*eaf0*/  STL [R1+0x18], R8 ;  /* 0x0000180801007387 */ /* 0x0001e80000100800 */
[----:B------:R0:W-:Y:S01]  /*eb00*/  STL [R1+0x8], R9 ;  /* 0x0000080901007387 */ /* 0x0001e20000100800 */
[----:B------:R-:W-:Y:S05]  /*eb10*/  @!P2 BRA `(.L_x_1164) ;  /* 0x000000080070a947 */ /* 0x000fea0003800000 */
[----:B------:R-:W-:Y:S01]  /*eb20*/  ULDC.64 UR4, c[0x0][0x418] ;  /* 0x0001060000047ab9 */ /* 0x000fe20000000a00 */
[----:B------:R-:W-:Y:S01]  /*eb30*/  VIADD R6, R0, 0xffffffff ;  /* 0xffffffff00067836 */ /* 0x000fe20000000000 */
[----:B------:R-:W-:-:S04]  /*eb40*/  ISETP.NE.U32.AND P0, PT, RZ, UR4, PT ;  /* 0x00000004ff007c0c */ /* 0x000fc8000bf05070 */
[----:B------:R-:W-:-:S13]  /*eb50*/  ISETP.NE.AND.EX P0, PT, RZ, UR5, PT, P0 ;  /* 0x00000005ff007c0c */ /* 0x000fda000bf05300 */
[----:B------:R-:W-:Y:S05]  /*eb60*/  @!P0 BRA `(.L_x_1165) ;  /* 0x0000000000508947 */ /* 0x000fea0003800000 */
[----:B------:R-:W2:Y:S01]  /*eb70*/  LDL R11, [R1+0x1c] ;  /* 0x00001c00010b7983 */ /* 0x000ea20000100800 */
[----:B------:R-:W1:Y:S01]  /*eb80*/  LDC R5, c[0x0][0x43c] ;  /* 0x00010f00ff057b82 */ /* 0x000e620000000800 */
[----:B------:R-:W-:Y:S02]  /*eb90*/  ULDC.64 UR6, c[0x0][0x428] ;  /* 0x00010a0000067ab9 */ /* 0x000fe40000000a00 */
[----:B------:R-:W4:Y:S01]  /*eba0*/  LDL R10, [R1+0xc] ;  /* 0x00000c00010a7983 */ /* 0x000f220000100800 */
        /* <DEDUP_REMOVED lines=16> */
.L_x_1165:
[----:B-1----:R-:W2:Y:S01]  /*ecb0*/  LDL R2, [R1+0x4] ;  /* 0x0000040001027983 */ /* 0x002ea20000100800 */
[----:B------:R-:W1:Y:S01]  /*ecc0*/  S2R R3, SR_TID.X ;  /* 0x0000000000037919 */ /* 0x000e620000002100 */
[----:B------:R-:W-:Y:S01]  /*ecd0*/  BSSY B2, `(.L_x_1166) ;  /* 0x0000007000027945 */ /* 0x000fe20003800000 */
[----:B-1----:R-:W-:-:S04]  /*ece0*/  LOP3.LUT R3, R3, 0x7f, RZ, 0xc0, !PT ;  /* 0x0000007f03037812 */ /* 0x002fc800078ec0ff */
[----:B------:R-:W-:Y:S01]  /*ecf0*/  ISETP.NE.AND P1, PT, R3, RZ, PT ;  /* 0x000000ff0300720c */ /* 0x000fe20003f25270 */
[----:B--2---:R-:W-:Y:S01]  /*ed00*/  IMAD R4, R9, 0x8, R2 ;  /* 0x0000000809047824 */ /* 0x004fe200078e0202 */
[----:B------:R-:W-:-:S04]  /*ed10*/  SHF.L.U32 R2, R8, 0x1f, RZ ;  /* 0x0000001f08027819 */ /* 0x000fc800000006ff */
[----:B------:R-:W1:Y:S02]  /*ed20*/  SYNCS.PHASECHK.TRANS64.TRYWAIT P0, [R4+URZ+0x32440], R2 ;  /* 0x03244002040075a7 */ /* 0x000e64000800017f */
[----:B-1----:R-:W-:Y:S05]  /*ed30*/  @!P0 BRA `(.L_x_1167) ;  /* 0x0000003400688947 */ /* 0x002fea0003800000 */
.L_x_1258:
[----:B------:R-:W-:Y:S05]  /*ed40*/  BSYNC B2 ;  /* 0x0000000000027941 */ /* 0x000fea0003800000 */
.L_x_1166:
        /* <DEDUP_REMOVED lines=9> */
.L_x_1169:
[----:B------:R-:W-:Y:S05]  /*ede0*/  BSYNC B2 ;  /* 0x0000000000027941 */ /* 0x000fea0003800000 */
.L_x_1168:
[----:B0-----:R-:W2:Y:S04]  /*edf0*/  LDL R8, [R1+0x4] ;  /* 0x0000040001087983 */ /* 0x001ea80000100800 */
        /* <DEDUP_REMOVED lines=13> */
.L_x_1170:
        /* <DEDUP_REMOVED lines=14> */
.L_x_1259:
[----:B------:R-:W-:Y:S05]  /*efb0*/  BSYNC B2 ;  /* 0x0000000000027941 */ /* 0x000fea0003800000 */
.L_x_1171:
        /* <DEDUP_REMOVED lines=11> */
.L_x_1174:
[----:B------:R-:W-:Y:S05]  /*f070*/  BSYNC B2 ;  /* 0x0000000000027941 */ /* 0x000fea0003800000 */
.L_x_1173:
[----:B------:R-:W2:Y:S04]  /*f080*/  LDL R8, [R1+0x4] ;  /* 0x0000040001087983 */ /* 0x000ea80000100800 */
        /* <DEDUP_REMOVED lines=10> */
.L_x_1175:
        /* <DEDUP_REMOVED lines=16> */
.L_x_1176:
        /* <DEDUP_REMOVED lines=16> */
.L_x_1177:
        /* <DEDUP_REMOVED lines=16> */
.L_x_1178:
        /* <DEDUP_REMOVED lines=11> */
.L_x_1164:
[----:B------:R-:W-:Y:S05]  /*f4e0*/  BSYNC B1 ;  /* 0x0000000000017941 */ /* 0x000fea0003800000 */
.L_x_1163:
[C---:B------:R-:W-:Y:S01]  /*f4f0*/  ISETP.GT.AND P0, PT, R0.reuse, 0x1, PT ;  /* 0x000000010000780c */ /* 0x040fe20003f04270 */
[----:B------:R-:W-:-:S12]  /*f500*/  VIADD R0, R0, 0xfffffffe ;  /* 0xfffffffe00007836 */ /* 0x000fd80000000000 */
[----:B------:R-:W-:Y:S05]  /*f510*/  @P0 BRA `(.L_x_1179) ;  /* 0xffffffe800b80947 */ /* 0x000fea000383ffff */
.L_x_1128:
[----:B------:R-:W-:Y:S05]  /*f520*/  BSYNC B0 ;  /* 0x0000000000007941 */ /* 0x000fea0003800000 */
.L_x_1127:
[----:B------:R-:W4:Y:S04]  /*f530*/  LDL.LU R4, [R1+0x8] ;  /* 0x0000080001047983 */ /* 0x000f280000300800 */
[----:B------:R-:W2:Y:S01]  /*f540*/  LDL.LU R3, [R1+0x18] ;  /* 0x0000180001037983 */ /* 0x000ea20000300800 */
[----:B------:R-:W1:Y:S01]  /*f550*/  S2R R2, SR_TID.X ;  /* 0x0000000000027919 */ /* 0x000e620000002100 */
[----:B------:R-:W-:Y:S01]  /*f560*/  BSSY B0, `(.L_x_1180) ;  /* 0x0000015000007945 */ /* 0x000fe20003800000 */
[----:B-1----:R-:W-:-:S04]  /*f570*/  LOP3.LUT R2, R2, 0x7f, RZ, 0xc0, !PT ;  /* 0x0000007f02027812 */ /* 0x002fc800078ec0ff */
[----:B------:R-:W-:Y:S01]  /*f580*/  ISETP.NE.AND P1, PT, R2, RZ, PT ;  /* 0x000000ff0200720c */ /* 0x000fe20003f25270 */
[----:B----4-:R-:W-:-:S05]  /*f590*/  VIADD R0, R4, 0x1 ;  /* 0x0000000104007836 */ /* 0x010fca0000000000 */
[----:B------:R-:W-:-:S04]  /*f5a0*/  ISETP.NE.AND P0, PT, R0, 0x2, PT ;  /* 0x000000020000780c */ /* 0x000fc80003f05270 */
[----:B------:R-:W-:-:S04]  /*f5b0*/  SEL R2, RZ, 0x1, P0 ;  /* 0x00000001ff027807 */ /* 0x000fc80000000000 */
[----:B--2---:R-:W-:-:S05]  /*f5c0*/  LOP3.LUT R3, R3, R2, RZ, 0x3c, !PT ;  /* 0x0000000203037212 */ /* 0x004fca00078e3cff */
[----:B------:R1:W-:Y:S01]  /*f5d0*/  STL [R1+0x18], R3 ;  /* 0x0000180301007387 */ /* 0x0003e20000100800 */
[----:B------:R-:W-:Y:S05]  /*f5e0*/  @P1 BRA `(.L_x_1181) ;  /* 0x0000000000301947 */ /* 0x000fea0003800000 */
[----:B-1----:R-:W1:Y:S01]  /*f5f0*/  S2R R3, SR_LANEID ;  /* 0x0000000000037919 */ /* 0x002e620000000000 */
[----:B------:R-:W-:Y:S01]  /*f600*/  VOTEU.ANY UR4, UPT, PT ;  /* 0x0000000000047886 */ /* 0x000fe200038e0100 */
[----:B------:R-:W2:Y:S01]  /*f610*/  LDC.64 R4, c[0x0][0xd60] ;  /* 0x00035800ff047b82 */ /* 0x000ea20000000a00 */
[----:B------:R-:W1:Y:S02]  /*f620*/  FLO.U32 R2, UR4 ;  /* 0x0000000400027d00 */ /* 0x000e6400080e0000 */
[----:B-1----:R-:W-:-:S06]  /*f630*/  ISETP.EQ.U32.AND P1, PT, R2, R3, PT ;  /* 0x000000030200720c */ /* 0x002fcc0003f22070 */
[----:B------:R-:W2:Y:S07]  /*f640*/  POPC R3, UR4 ;  /* 0x0000000400037d09 */ /* 0x000eae0008000000 */
[----:B--2---:R-:W2:Y:S01]  /*f650*/  @P1 ATOMG.E.ADD.STRONG.GPU PT, R3, desc[UR38][R4.64], R3 ;  /* 0x00000003040319a8 */ /* 0x004ea200081ee1e6 */
[----:B------:R-:W1:Y:S02]  /*f660*/  S2R R6, SR_LTMASK ;  /* 0x0000000000067919 */ /* 0x000e640000003900 */
[----:B-1----:R-:W-:-:S04]  /*f670*/  LOP3.LUT R6, R6, UR4, RZ, 0xc0, !PT ;  /* 0x0000000406067c12 */ /* 0x002fc8000f8ec0ff */
[----:B0----5:R-:W0:Y:S01]  /*f680*/  POPC R7, R6 ;  /* 0x0000000600077309 */ /* 0x021e220000000000 */
[----:B--2---:R-:W0:Y:S02]  /*f690*/  SHFL.IDX PT, R2, R3, R2, 0x1f ;  /* 0x00001f0203027589 */ /* 0x004e2400000e0000 */
[----:B0-----:R-:W-:-:S07]  /*f6a0*/  IADD3 R16, R2, UR40, R7 ;  /* 0x0000002802107c10 */ /* 0x001fce000fffe007 */
.L_x_1181:
[----:B------:R-:W-:Y:S05]  /*f6b0*/  BSYNC B0 ;  /* 0x0000000000007941 */ /* 0x000fea0003800000 */
.L_x_1180:
[----:B------:R-:W-:-:S05]  /*f6c0*/  SEL R0, R0, RZ, P0 ;  /* 0x000000ff00007207 */ /* 0x000fca0000000000 */
[----:B------:R2:W-:Y:S02]  /*f6d0*/  STL [R1+0x8], R0 ;  /* 0x0000080001007387 */ /* 0x0005e40000100800 */
.L_x_1093:
[----:B------:R-:W-:Y:S05]  /*f6e0*/  BSYNC B7 ;  /* 0x0000000000077941 */ /* 0x000fea0003800000 */
.L_x_1091:
[----:B--23--:R-:W2:Y:S02]  /*f6f0*/  LDL R0, [R1+0x14] ;  /* 0x0000140001007983 */ /* 0x00cea40000100800 */
[----:B--2---:R-:W-:-:S13]  /*f700*/  LOP3.LUT P0, RZ, R0, 0x40, RZ, 0xc0, !PT ;  /* 0x0000004000ff7812 */ /* 0x004fda000780c0ff */
[----:B------:R-:W-:Y:S05]  /*f710*/  @!P0 BRA `(.L_x_1182) ;  /* 0x0000000000288947 */ /* 0x000fea0003800000 */
[----:B------:R-:W-:Y:S05]  /*f720*/  WARPSYNC.ALL ;  /* 0x0000000000007948 */ /* 0x000fea0003800000 */
[----:B------:R-:W2:Y:S08]  /*f730*/  S2UR UR5, SR_CgaCtaId ;  /* 0x00000000000579c3 */ /* 0x000eb00000008800 */
[----:B------:R-:W-:Y:S06]  /*f740*/  BAR.SYNC.DEFER_BLOCKING 0x5, 0x180 ;  /* 0x0146000000007b1d */ /* 0x000fec0000010000 */
[----:B------:R-:W-:-:S02]  /*f750*/  UMOV UR4, 0x400 ;  /* 0x0000040000047882 */ /* 0x000fc40000000000 */
[----:B--2---:R-:W-:-:S06]  /*f760*/  ULEA UR4, UR5, UR4, 0x18 ;  /* 0x0000000405047291 */ /* 0x004fcc000f8ec03f */
[----:B------:R-:W-:-:S05]  /*f770*/  IMAD.U32 R0, RZ, RZ, UR4 ;  /* 0x00000004ff007e24 */ /* 0x000fca000f8e00ff */
[----:B------:R2:W3:Y:S04]  /*f780*/  LDS.128 R16, [R0+0x324d0] ;  /* 0x0324d00000107984 */ /* 0x0004e80000000c00 */
[----:B------:R2:W-:Y:S01]  /*f790*/  STL [R1+0x4], R0 ;  /* 0x0000040001007387 */ /* 0x0005e20000100800 */
[----:B------:R-:W-:Y:S06]  /*f7a0*/  BAR.ARV 0x4, 0x180 ;  /* 0x0106000000007b1d */ /* 0x000fec0000002000 */
[----:B------:R-:W-:Y:S05]  /*f7b0*/  BRA `(.L_x_1183) ;  /* 0x0000000800487947 */ /* 0x000fea0003800000 */
.L_x_1182:
[----:B------:R-:W0:Y:S01]  /*f7c0*/  S2R R0, SR_TID.X ;  /* 0x0000000000007919 */ /* 0x000e220000002100 */
[----:B------:R-:W-:Y:S01]  /*f7d0*/  UMOV UR4, 0xffffffff ;  /* 0xffffffff00047882 */ /* 0x000fe20000000000 */
[----:B0----5:R-:W-:-:S04]  /*f7e0*/  LOP3.LUT R7, R0, 0x1f, RZ, 0xc0, !PT ;  /* 0x0000001f00077812 */ /* 0x021fc800078ec0ff */
[----:B------:R-:W-:Y:S01]  /*f7f0*/  ISETP.NE.AND P0, PT, R7, 0x1f, PT ;  /* 0x0000001f0700780c */ /* 0x000fe20003f05270 */
[----:B------:R-:W-:-:S12]  /*f800*/  BRA.DIV UR4, `(.L_x_1184) ;  /* 0x0000002a04dc7947 */ /* 0x000fd8000b800000 */
[----:B------:R-:W-:Y:S01]  /*f810*/  IMAD.IADD R0, R19, 0x1, R7 ;  /* 0x0000000113007824 */ /* 0x000fe200078e0207 */
[----:B------:R-:W-:-:S04]  /*f820*/  ULDC UR4, c[0x0][0xd3c] ;  /* 0x00034f0000047ab9 */ /* 0x000fc80000000800 */
[----:B------:R-:W-:-:S13]  /*f830*/  ISETP.GE.OR P1, PT, R0, UR4, !P0 ;  /* 0x0000000400007c0c */ /* 0x000fda000c726670 */
[----:B-1----:R-:W0:Y:S02]  /*f840*/  @!P1 LDC.64 R2, c[0x0][0xd80] ;  /* 0x00036000ff029b82 */ /* 0x002e240000000a00 */
[----:B0-----:R-:W-:-:S06]  /*f850*/  @!P1 IMAD.WIDE R2, R0, 0x4, R2 ;  /* 0x0000000400029825 */ /* 0x001fcc00078e0202 */
[----:B------:R0:W2:Y:S01]  /*f860*/  @!P1 LDG.E R3, desc[UR38][R2.64] ;  /* 0x0000002602039981 */ /* 0x0000a2000c1e1900 */
[C---:B------:R-:W-:Y:S02]  /*f870*/  ISETP.GE.U32.AND P2, PT, R7.reuse, 0x2, PT ;  /* 0x000000020700780c */ /* 0x040fe40003f46070 */
[C---:B------:R-:W-:Y:S01]  /*f880*/  ISETP.GE.U32.AND P3, PT, R7.reuse, 0x4, PT ;  /* 0x000000040700780c */ /* 0x040fe20003f66070 */
[----:B------:R-:W-:Y:S01]  /*f890*/  SHFL.IDX PT, R0, R16, RZ, 0x1f ;  /* 0x00001fff10007589 */ /* 0x000fe200000e0000 */
[C---:B------:R-:W-:Y:S02]  /*f8a0*/  ISETP.GE.U32.AND P4, PT, R7.reuse, 0x8, PT ;  /* 0x000000080700780c */ /* 0x040fe40003f86070 */
[C---:B------:R-:W-:Y:S01]  /*f8b0*/  ISETP.GE.U32.AND P5, PT, R7.reuse, 0x10, PT ;  /* 0x000000100700780c */ /* 0x040fe20003fa6070 */
[----:B------:R-:W-:Y:S01]  /*f8c0*/  SHFL.IDX PT, R4, R16, 0x1, 0x1f ;  /* 0x00201f0010047f89 */ /* 0x000fe200000e0000 */
        /* <DEDUP_REMOVED lines=19> */
.L_x_1269:
[----:B------:R-:W-:Y:S02]  /*fa00*/  ULDC UR4, c[0x0][0xd38] ;  /* 0x00034e0000047ab9 */ /* 0x000fe40000000800 */
[----:B------:R-:W-:-:S04]  /*fa10*/  IMAD.U32 R16, RZ, RZ, UR4 ;  /* 0x00000004ff107e24 */ /* 0x000fc8000f8e00ff */
[----:B-1----:R-:W-:-:S04]  /*fa20*/  IMAD R6, R6, R16, RZ ;  /* 0x0000001006067224 */ /* 0x002fc800078e02ff */
[----:B------:R-:W-:-:S05]  /*fa30*/  IMAD.IADD R4, R4, 0x1, R6 ;  /* 0x0000000104047824 */ /* 0x000fca00078e0206 */
[----:B------:R-:W-:-:S13]  /*fa40*/  ISETP.GT.AND P6, PT, R4, R0, PT ;  /* 0x000000000400720c */ /* 0x000fda0003fc4270 */
[----:B------:R-:W-:Y:S05]  /*fa50*/  @P6 BRA `(.L_x_1185) ;  /* 0x00000000009c6947 */ /* 0x000fea0003800000 */
.L_x_1190:
[----:B------:R-:W1:Y:S01]  /*fa60*/  LDC R2, c[0x0][0xd3c] ;  /* 0x00034f00ff027b82 */ /* 0x000e620000000800 */
[----:B------:R-:W-:-:S05]  /*fa70*/  VIADD R19, R19, 0x1f ;  /* 0x0000001f13137836 */ /* 0x000fca0000000000 */
[----:B-1----:R-:W-:-:S13]  /*fa80*/  ISETP.GE.AND P6, PT, R19, R2, PT ;  /* 0x000000021300720c */ /* 0x002fda0003fc6270 */
[----:B------:R-:W-:Y:S05]  /*fa90*/  @P6 BRA `(.L_x_1186) ;  /* 0x0000000400446947 */ /* 0x000fea0003800000 */
[----:B0-----:R-:W0:Y:S01]  /*faa0*/  S2R R3, SR_TID.X ;  /* 0x0000000000037919 */ /* 0x001e220000002100 */
        /* <DEDUP_REMOVED lines=9> */
.L_x_1188:
[----:B------:R-:W-:Y:S05]  /*fb40*/  BSYNC B0 ;  /* 0x0000000000007941 */ /* 0x000fea0003800000 */
.L_x_1187:
[----:B------:R-:W-:-:S03]  /*fb50*/  UMOV UR4, 0xffffffff ;  /* 0xffffffff00047882 */ /* 0x000fc60000000000 */
[----:B------:R-:W-:Y:S05]  /*fb60*/  BRA.DIV UR4, `(.L_x_1189) ;  /* 0x0000002e04407947 */ /* 0x000fea000b800000 */
        /* <DEDUP_REMOVED lines=16> */
.L_x_1277:
[----:B------:R-:W-:Y:S02]  /*fc70*/  ULDC UR4, c[0x0][0xd38] ;  /* 0x00034e0000047ab9 */ /* 0x000fe40000000800 */
[----:B------:R-:W-:-:S04]  /*fc80*/  IMAD.U32 R16, RZ, RZ, UR4 ;  /* 0x00000004ff107e24 */ /* 0x000fc8000f8e00ff */
[----:B-1----:R-:W-:-:S04]  /*fc90*/  IMAD R6, R6, R16, RZ ;  /* 0x0000001006067224 */ /* 0x002fc800078e02ff */
[----:B------:R-:W-:-:S05]  /*fca0*/  IMAD.IADD R4, R6, 0x1, R4 ;  /* 0x0000000106047824 */ /* 0x000fca00078e0204 */
[----:B------:R-:W-:-:S13]  /*fcb0*/  ISETP.GT.AND P6, PT, R4, R0, PT ;  /* 0x000000000400720c */ /* 0x000fda0003fc4270 */
[----:B------:R-:W-:Y:S05]  /*fcc0*/  @!P6 BRA `(.L_x_1190) ;  /* 0xfffffffc0064e947 */ /* 0x000fea000383ffff */
.L_x_1185:
        /* <DEDUP_REMOVED lines=8> */
.L_x_1281:
[----:B------:R-:W-:Y:S01]  /*fd50*/  ISETP.NE.AND P0, PT, R5, RZ, PT ;  /* 0x000000ff0500720c */ /* 0x000fe20003f05270 */
[----:B-1----:R-:W-:-:S12]  /*fd60*/  IMAD.MOV.U32 R2, RZ, RZ, RZ ;  /* 0x000000ffff027224 */ /* 0x002fd800078e00ff */
[----:B------:R-:W-:Y:S05]  /*fd70*/  @!P0 BRA `(.L_x_1192) ;  /* 0x0000000000108947 */ /* 0x000fea0003800000 */
[----:B------:R-:W-:Y:S01]  /*fd80*/  UMOV UR4, 0xffffffff ;  /* 0xffffffff00047882 */ /* 0x000fe20000000000 */
[----:B------:R-:W-:Y:S02]  /*fd90*/  VIADD R12, R4, 0xffffffff ;  /* 0xffffffff040c7836 */ /* 0x000fe40000000000 */
[----:B------:R-:W-:Y:S05]  /*fda0*/  BRA.DIV UR4, `(.L_x_1193) ;  /* 0x0000002e04d07947 */ /* 0x000fea000b800000 */
[----:B------:R1:W3:Y:S02]  /*fdb0*/  SHFL.IDX PT, R2, R3, R12, 0x1f ;  /* 0x00001f0c03027589 */ /* 0x0002e400000e0000 */
.L_x_1192:
        /* <DEDUP_REMOVED lines=31> */
.L_x_1186:
[----:B------:R-:W-:Y:S01]  /*ffb0*/  UMOV UR4, URZ ;  /* 0x0000003f00047c82 */ /* 0x000fe20008000000 */
[----:B------:R-:W-:Y:S01]  /*ffc0*/  UMOV UR5, URZ ;  /* 0x0000003f00057c82 */ /* 0x000fe20008000000 */
[----:B------:R-:W-:Y:S01]  /*ffd0*/  ULDC UR6, c[0x0][0xd3c] ;  /* 0x00034f0000067ab9 */ /* 0x000fe20000000800 */
[----:B------:R-:W-:Y:S02]  /*ffe0*/  IMAD.MOV.U32 R16, RZ, RZ, R0 ;  /* 0x000000ffff107224 */ /* 0x000fe400078e0000 */
[----:B------:R-:W-:Y:S02]  /*fff0*/  IMAD.U32 R17, RZ, RZ, UR4 ;  /* 0x00000004ff117e24 */ /* 0x000fe4000f8e00ff */
[----:B------:R-:W-:Y:S02]  /*10000*/  IMAD.U32 R18, RZ, RZ, UR5 ;  /* 0x00000005ff127e24 */ /* 0x000fe4000f8e00ff */
[----:B------:R-:W-:-:S07]  /*10010*/  IMAD.U32 R19, RZ, RZ, UR6 ;  /* 0x00000006ff137e24 */ /* 0x000fce000f8e00ff */
.L_x_1194:
[----:B0-----:R0:W2:Y:S01]  /*10020*/  LDL R3, [R1+0x4] ;  /* 0x0000040001037983 */ /* 0x0010a20000100800 */
        /* <DEDUP_REMOVED lines=11> */
.L_x_1183:
[----:B------:R-:W-:Y:S02]  /*100e0*/  ULDC UR4, c[0x0][0xd3c] ;  /* 0x00034f0000047ab9 */ /* 0x000fe40000000800 */
[----:B---3--:R-:W-:-:S13]  /*100f0*/  ISETP.GE.AND P0, PT, R19, UR4, PT ;  /* 0x0000000413007c0c */ /* 0x008fda000bf06270 */
[----:B------:R-:W-:Y:S05]  /*10100*/  @!P0 BRA `(.L_x_1195) ;  /* 0xffffffa000b88947 */ /* 0x000fea000383ffff */
[----:B------:R-:W-:Y:S05]  /*10110*/  BSYNC B8 ;  /* 0x0000000000087941 */ /* 0x000fea0003800000 */
.L_x_1087:
[----:B--2---:R-:W2:Y:S01]  /*10120*/  LDL.LU R0, [R1+0x6c] ;  /* 0x00006c0001007983 */ /* 0x004ea20000300800 */
[----:B------:R-:W-:Y:S01]  /*10130*/  BSSY B0, `(.L_x_1196) ;  /* 0x000000b000007945 */ /* 0x000fe20003800000 */
[----:B------:R-:W3:Y:S01]  /*10140*/  S2R R5, SR_CgaCtaId ;  /* 0x0000000000057919 */ /* 0x000ee20000008800 */
[----:B--2---:R-:W-:-:S05]  /*10150*/  VIADD R0, R0, 0x1 ;  /* 0x0000000100007836 */ /* 0x004fca0000000000 */
[----:B------:R-:W-:-:S04]  /*10160*/  LEA.HI R2, R0, R0, RZ, 0x1 ;  /* 0x0000000000027211 */ /* 0x000fc800078f08ff */
[----:B01----:R-:W-:-:S05]  /*10170*/  LOP3.LUT R3, R2, 0xfffffffe, RZ, 0xc0, !PT ;  /* 0xfffffffe02037812 */ /* 0x003fca00078ec0ff */
[----:B------:R-:W-:Y:S01]  /*10180*/  IMAD.IADD R3, R0, 0x1, -R3 ;  /* 0x0000000100037824 */ /* 0x000fe200078e0a03 */
[----:B------:R-:W-:-:S04]  /*10190*/  MOV R0, 0x400 ;  /* 0x0000040000007802 */ /* 0x000fc80000000f00 */
[----:B---3--:R-:W-:Y:S02]  /*101a0*/  LEA R0, R5, R0, 0x18 ;  /* 0x0000000005007211 */ /* 0x008fe400078ec0ff */
[----:B------:R-:W-:-:S04]  /*101b0*/  SHF.L.U32 R3, R3, 0x1f, RZ ;  /* 0x0000001f03037819 */ /* 0x000fc800000006ff */
[----:B------:R-:W0:Y:S02]  /*101c0*/  SYNCS.PHASECHK.TRANS64.TRYWAIT P0, [R0+URZ+0x32420], R3 ;  /* 0x03242003000075a7 */ /* 0x000e24000800017f */
[----:B0-----:R-:W-:Y:S05]  /*101d0*/  @!P0 BRA `(.L_x_1197) ;  /* 0x0000002800ec8947 */ /* 0x001fea0003800000 */
.L_x_1284:
[----:B------:R-:W-:Y:S05]  /*101e0*/  BSYNC B0 ;  /* 0x0000000000007941 */ /* 0x000fea0003800000 */
.L_x_1196:
[----:B------:R-:W-:-:S03]  /*101f0*/  UMOV UR4, 0xffffffff ;  /* 0xffffffff00047882 */ /* 0x000fc60000000000 */
[----:B------:R-:W-:Y:S05]  /*10200*/  BRA.DIV UR4, `(.L_x_1198) ;  /* 0x0000002a04f47947 */ /* 0x000fea000b800000 */
[----:B------:R-:W1:Y:S02]  /*10210*/  S2R R2, SR_TID.X ;  /* 0x0000000000027919 */ /* 0x000e640000002100 */
[----:B-1----:R-:W-:-:S04]  /*10220*/  SHF.R.U32.HI R2, RZ, 0x5, R2 ;  /* 0x00000005ff027819 */ /* 0x002fc80000011602 */
[----:B------:R-:W-:-:S05]  /*10230*/  LOP3.LUT R2, R2, 0x3, RZ, 0xc0, !PT ;  /* 0x0000000302027812 */ /* 0x000fca00078ec0ff */
[----:B------:R1:W2:Y:S02]  /*10240*/  SHFL.IDX PT, R14, R2, RZ, 0x1f ;  /* 0x00001fff020e7589 */ /* 0x0002a400000e0000 */
.L_x_1287:
[----:B--2---:R-:W-:Y:S01]  /*10250*/  ISETP.NE.AND P0, PT, R14, RZ, PT ;  /* 0x000000ff0e00720c */ /* 0x004fe20003f05270 */
[----:B------:R-:W-:-:S12]  /*10260*/  BSSY B0, `(.L_x_1199) ;  /* 0x0000029000007945 */ /* 0x000fd80003800000 */
[----:B------:R-:W-:Y:S05]  /*10270*/  @P0 BRA `(.L_x_1200) ;  /* 0x00000000009c0947 */ /* 0x000fea0003800000 */
[----:B------:R-:W-:-:S03]  /*10280*/  UMOV UR4, 0xffffffff ;  /* 0xffffffff00047882 */ /* 0x000fc60000000000 */
[----:B------:R-:W-:Y:S05]  /*10290*/  BRA.DIV UR4, `(.L_x_1201) ;  /* 0x0000002e04047947 */ /* 0x000fea000b800000 */
[----:B------:R-:W-:-:S13]  /*102a0*/  ELECT P6, URZ, PT ;  /* 0x00000000003f782f */ /* 0x000fda00038c0000 */
.L_x_1290:
[----:B------:R-:W-:Y:S05]  /*102b0*/  @!P6 BRA `(.L_x_1200) ;  /* 0x00000000008ce947 */ /* 0x000fea0003800000 */
[----:B-1----:R-:W2:Y:S02]  /*102c0*/  LDL R2, [R1+0x74] ;  /* 0x0000740001027983 */ /* 0x002ea40000100800 */
[----:B--2---:R-:W-:-:S13]  /*102d0*/  R2UR UR4, R2 ;  /* 0x00000000020472ca */ /* 0x004fda00000e0000 */
[----:B------:R-:W-:-:S06]  /*102e0*/  ULOP3.LUT UR4, UR4, 0x2, URZ, 0xfc, !UPT ;  /* 0x0000000204047892 */ /* 0x000fcc000f8efc3f */
[----:B------:R-:W-:-:S05]  /*102f0*/  IMAD.U32 R2, RZ, RZ, UR4 ;  /* 0x00000004ff027e24 */ /* 0x000fca000f8e00ff */
[----:B------:R-:W-:-:S13]  /*10300*/  ISETP.NE.AND P2, PT, R2, 0x3, PT ;  /* 0x000000030200780c */ /* 0x000fda0003f45270 */
[----:B------:R-:W-:Y:S05]  /*10310*/  @!P2 BRA `(.L_x_1202) ;  /* 0x000000000004a947 */ /* 0x000fea0003800000 */
[----:B------:R-:W-:Y:S01]  /*10320*/  BPT.TRAP 0x1 ;  /* 0x000000040000795c */ /* 0x000fe20000300000 */
.L_x_1202:
[----:B0-----:R-:W2:Y:S04]  /*10330*/  LDL R3, [R1+0x8] ;  /* 0x0000080001037983 */ /* 0x001ea80000100800 */
[----:B-----5:R-:W3:Y:S01]  /*10340*/  LDL.LU R7, [R1+0x18] ;  /* 0x0000180001077983 */ /* 0x020ee20000300800 */
        /* <DEDUP_REMOVED lines=12> */
.L_x_1291:
[----:B------:R-:W1:Y:S02]  /*10410*/  SYNCS.PHASECHK.TRANS64.TRYWAIT P0, [R7+URZ], R2 ;  /* 0x00000002070075a7 */ /* 0x000e64000800017f */
[----:B-1----:R-:W-:Y:S05]  /*10420*/  @!P0 BRA `(.L_x_1204) ;  /* 0x0000002800d48947 */ /* 0x002fea0003800000 */
.L_x_1292:
[----:B------:R-:W-:Y:S05]  /*10430*/  @!P2 BRA `(.L_x_1205) ;  /* 0x000000000004a947 */ /* 0x000fea0003800000 */
[----:B------:R-:W-:Y:S01]  /*10440*/  BPT.TRAP 0x1 ;  /* 0x000000040000795c */ /* 0x000fe20000300000 */
.L_x_1205:
[----:B------:R-:W2:Y:S01]  /*10450*/  LDL.LU R4, [R1+0x8] ;  /* 0x0000080001047983 */ /* 0x000ea20000300800 */
[----:B------:R-:W-:-:S04]  /*10460*/  VIADD R0, R0, 0x32460 ;  /* 0x0003246000007836 */ /* 0x000fc80000000000 */
[----:B--2---:R-:W-:-:S04]  /*10470*/  IMAD R4, R4, 0x8, R0 ;  /* 0x0000000804047824 */ /* 0x004fc800078e0200 */
[----:B------:R-:W2:Y:S02]  /*10480*/  SYNCS.PHASECHK.TRANS64.TRYWAIT P0, [R4+URZ], R5 ;  /* 0x00000005040075a7 */ /* 0x000ea4000800017f */
[----:B--2---:R-:W-:Y:S05]  /*10490*/  @!P0 BRA `(.L_x_1206) ;  /* 0x0000002800cc8947 */ /* 0x004fea0003800000 */
.L_x_1293:
[----:B------:R-:W-:-:S07]  /*104a0*/  IMAD R3, R3, 0x8, R0 ;  /* 0x0000000803037824 */ /* 0x000fce00078e0200 */
.L_x_1207:
[----:B---3--:R3:W4:Y:S02]  /*104b0*/  SYNCS.PHASECHK.TRANS64.TRYWAIT P0, [R3+URZ], R2 ;  /* 0x00000002030075a7 */ /* 0x008724000800017f */
[----:B----4-:R-:W-:Y:S05]  /*104c0*/  @!P0 NANOSLEEP.SYNCS 0x989680 ;  /* 0x009896800000895d */ /* 0x010fea0003900000 */
[----:B------:R-:W4:Y:S02]  /*104d0*/  @!P0 SYNCS.PHASECHK.TRANS64 P0, [R3+URZ], R2 ;  /* 0x00000002030085a7 */ /* 0x000f24000800007f */
[----:B----4-:R-:W-:Y:S05]  /*104e0*/  @!P0 BRA `(.L_x_1207) ;  /* 0xfffffffc00f08947 */ /* 0x010fea000383ffff */
.L_x_1200:
[----:B------:R-:W-:Y:S05]  /*104f0*/  BSYNC B0 ;  /* 0x0000000000007941 */ /* 0x000fea0003800000 */
.L_x_1199:
[----:B------:R-:W-:Y:S05]  /*10500*/  EXIT ;  /* 0x000000000000794d */ /* 0x000fea0003800000 */
.L_x_1038:
[----:B0-----:R0:W1:Y:S02]  /*10510*/  SYNCS.PHASECHK.TRANS64.TRYWAIT P0, [R5+URZ+0x32400], R0 ;  /* 0x03240000050075a7 */ /* 0x001064000800017f */
[----:B-1----:R-:W-:Y:S05]  /*10520*/  @!P0 NANOSLEEP.SYNCS 0x989680 ;  /* 0x009896800000895d */ /* 0x002fea0003900000 */
[----:B------:R-:W1:Y:S02]  /*10530*/  @!P0 SYNCS.PHASECHK.TRANS64 P0, [R5+URZ+0x32400], R0 ;  /* 0x03240000050085a7 */ /* 0x000e64000800007f */
[----:B-1----:R-:W-:Y:S05]  /*10540*/  @!P0 BRA `(.L_x_1038) ;  /* 0xfffffffc00f08947 */ /* 0x002fea000383ffff */
[----:B------:R-:W-:Y:S05]  /*10550*/  BRA `(.L_x_1208) ;  /* 0xffffff1000e87947 */ /* 0x000fea000383ffff */
.L_x_1042:
[----:B--2---:R2:W3:Y:S02]  /*10560*/  SYNCS.PHASECHK.TRANS64.TRYWAIT P1, [R3+URZ+0x32430], R4 ;  /* 0x03243004030075a7 */ /* 0x0044e4000802017f */
[----:B---3--:R-:W-:Y:S05]  /*10570*/  @!P1 NANOSLEEP.SYNCS 0x989680 ;  /* 0x009896800000995d */ /* 0x008fea0003900000 */
[----:B------:R-:W3:Y:S02]  /*10580*/  @!P1 SYNCS.PHASECHK.TRANS64 P1, [R3+URZ+0x32430], R4 ;  /* 0x03243004030095a7 */ /* 0x000ee4000802007f */
[----:B---3--:R-:W-:Y:S05]  /*10590*/  @!P1 BRA `(.L_x_1042) ;  /* 0xfffffffc00f09947 */ /* 0x008fea000383ffff */
[----:B------:R-:W-:Y:S05]  /*105a0*/  BRA `(.L_x_1041) ;  /* 0xffffff14001c7947 */ /* 0x000fea000383ffff */
.L_x_1043:
[----:B---3--:R3:W4:Y:S02]  /*105b0*/  SYNCS.PHASECHK.TRANS64.TRYWAIT P1, [R5+URZ+0x32410], R0 ;  /* 0x03241000050075a7 */ /* 0x008724000802017f */
[----:B----4-:R-:W-:Y:S05]  /*105c0*/  @!P1 NANOSLEEP.SYNCS 0x989680 ;  /* 0x009896800000995d */ /* 0x010fea0003900000 */
[----:B------:R-:W4:Y:S02]  /*105d0*/  @!P1 SYNCS.PHASECHK.TRANS64 P1, [R5+URZ+0x32410], R0 ;  /* 0x03241000050095a7 */ /* 0x000f24000802007f */
[----:B----4-:R-:W-:Y:S05]  /*105e0*/  @!P1 BRA `(.L_x_1043) ;  /* 0xfffffffc00f09947 */ /* 0x010fea000383ffff */
[----:B------:R-:W-:Y:S05]  /*105f0*/  BRA `(.L_x_1209) ;  /* 0xffffff1400e47947 */ /* 0x000fea000383ffff */
.L_x_1047:
[----:B------:R0:W0:Y:S02]  /*10600*/  SYNCS.PHASECHK.TRANS64.TRYWAIT P1, [R3+URZ+0x32450], R4 ;  /* 0x03245004030075a7 */ /* 0x000024000802017f */
[----:B0-----:R-:W-:Y:S05]  /*10610*/  @!P1 NANOSLEEP.SYNCS 0x989680 ;  /* 0x009896800000995d */ /* 0x001fea0003900000 */
[----:B------:R-:W0:Y:S02]  /*10620*/  @!P1 SYNCS.PHASECHK.TRANS64 P1, [R3+URZ+0x32450], R4 ;  /* 0x03245004030095a7 */ /* 0x000e24000802007f */
[----:B0-----:R-:W-:Y:S05]  /*10630*/  @!P1 BRA `(.L_x_1047) ;  /* 0xfffffffc00f09947 */ /* 0x001fea000383ffff */
[----:B------:R-:W-:Y:S05]  /*10640*/  BRA `(.L_x_1046) ;  /* 0xffffff1400f07947 */ /* 0x000fea000383ffff */
.L_x_1052:
[----:B-1----:R-:W-:-:S04]  /*10650*/  IMAD.U32 R153, RZ, RZ, UR4 ;  /* 0x00000004ff997e24 */ /* 0x002fc8000f8e00ff */
[----:B------:R1:W2:Y:S03]  /*10660*/  SYNCS.PHASECHK.TRANS64.TRYWAIT P3, [R153+URZ+0x32430], R0 ;  /* 0x03243000990075a7 */ /* 0x0002a6000806017f */
[----:B--2---:R-:W-:Y:S05]  /*10670*/  @!P3 NANOSLEEP.SYNCS 0x989680 ;  /* 0x009896800000b95d */ /* 0x004fea0003900000 */
[----:B------:R-:W2:Y:S02]  /*10680*/  @!P3 SYNCS.PHASECHK.TRANS64 P3, [R153+URZ+0x32430], R0 ;  /* 0x032430009900b5a7 */ /* 0x000ea4000806007f */
[----:B--2---:R-:W-:Y:S05]  /*10690*/  @!P3 BRA `(.L_x_1052) ;  /* 0xfffffffc00ecb947 */ /* 0x004fea000383ffff */
[----:B------:R-:W-:Y:S05]  /*106a0*/  BRA `(.L_x_1051) ;  /* 0xffffff3400d87947 */ /* 0x000fea000383ffff */
.L_x_1056:
[----:B--2---:R-:W-:-:S04]  /*106b0*/  IMAD.U32 R209, RZ, RZ, UR4 ;  /* 0x00000004ffd17e24 */ /* 0x004fc8000f8e00ff */
[----:B------:R2:W3:Y:S03]  /*106c0*/  SYNCS.PHASECHK.TRANS64.TRYWAIT P3, [R209+URZ+0x32450], R0 ;  /* 0x03245000d10075a7 */ /* 0x0004e6000806017f */
[----:B---3--:R-:W-:Y:S05]  /*106d0*/  @!P3 NANOSLEEP.SYNCS 0x989680 ;  /* 0x009896800000b95d */ /* 0x008fea0003900000 */
[----:B------:R-:W3:Y:S02]  /*106e0*/  @!P3 SYNCS.PHASECHK.TRANS64 P3, [R209+URZ+0x32450], R0 ;  /* 0x03245000d100b5a7 */ /* 0x000ee4000806007f */
[----:B---3--:R-:W-:Y:S05]  /*106f0*/  @!P3 BRA `(.L_x_1056) ;  /* 0xfffffffc00ecb947 */ /* 0x008fea000383ffff */
[----:B------:R-:W-:Y:S05]  /*10700*/  BRA `(.L_x_1055) ;  /* 0xffffff3800547947 */ /* 0x000fea000383ffff */
.L_x_1099:
[----:B------:R-:W2:Y:S01]  /*10710*/  S2R R4, SR_TID.X ;  /* 0x0000000000047919 */ /* 0x000ea20000002100 */
[----:B------:R-:W-:Y:S01]  /*10720*/  BSSY B0, `(.L_x_1210) ;  /* 0x000000a000007945 */ /* 0x000fe20003800000 */
[----:B-1----:R-:W-:Y:S02]  /*10730*/  IMAD.MOV.U32 R12, RZ, RZ, RZ ;  /* 0x000000ffff0c7224 */ /* 0x002fe400078e00ff */
[----:B------:R-:W-:Y:S02]  /*10740*/  IMAD.MOV.U32 R11, RZ, RZ, 0x1f ;  /* 0x0000001fff0b7424 */ /* 0x000fe400078e00ff */
[----:B------:R-:W-:Y:S01]  /*10750*/  IMAD.MOV.U32 R15, RZ, RZ, -0x1 ;  /* 0xffffffffff0f7424 */ /* 0x000fe200078e00ff */
[----:B--2---:R-:W-:-:S04]  /*10760*/  SHF.R.U32.HI R4, RZ, 0x5, R4 ;  /* 0x00000005ff047819 */ /* 0x004fc80000011604 */
[----:B------:R-:W-:-:S05]  /*10770*/  LOP3.LUT R4, R4, 0x3, RZ, 0xc0, !PT ;  /* 0x0000000304047812 */ /* 0x000fca00078ec0ff */
[----:B------:R-:W-:-:S07]  /*10780*/  IMAD.MOV.U32 R13, RZ, RZ, R4 ;  /* 0x000000ffff0d7224 */ /* 0x000fce00078e0004 */
[----:B0-----:R-:W-:Y:S05]  /*10790*/  WARPSYNC.COLLECTIVE R15, `(.L_x_1211) ;  /* 0x000000000f087348 */ /* 0x001fea0003c00000 */
[----:B------:R1:W2:Y:S02]  /*107a0*/  SHFL.IDX P6, R14, R13, R12, R11 ;  /* 0x0000000c0d0e7389 */ /* 0x0002a400000c000b */
[----:B012---:R-:W-:Y:S01]  /*107b0*/  ENDCOLLECTIVE ;  /* 0x000000000000791b */ /* 0x007fe20003800000 */
.L_x_1211:
[----:B------:R-:W-:Y:S05]  /*107c0*/  BSYNC B0 ;  /* 0x0000000000007941 */ /* 0x000fea0003800000 */
.L_x_1210:
[----:B------:R-:W-:Y:S05]  /*107d0*/  BRA `(.L_x_1212) ;  /* 0xffffffa400e87947 */ /* 0x000fea000383ffff */
.L_x_1101:
[----:B------:R-:W-:Y:S01]  /*107e0*/  BSSY B0, `(.L_x_1213) ;  /* 0x0000006000007945 */ /* 0x000fe20003800000 */
[----:B------:R-:W-:-:S07]  /*107f0*/  IMAD.MOV.U32 R15, RZ, RZ, -0x1 ;  /* 0xffffffffff0f7424 */ /* 0x000fce00078e00ff */
[----:B01-3--:R-:W-:Y:S05]  /*10800*/  WARPSYNC.COLLECTIVE R15, `(.L_x_1214) ;  /* 0x000000000f0c7348 */ /* 0x00bfea0003c00000 */
[----:B------:R-:W-:Y:S02]  /*10810*/  ELECT P6, UR62, PT ;  /* 0x00000000003e782f */ /* 0x000fe400038c0000 */
[----:B------:R-:W-:Y:S01]  /*10820*/  MOV R14, UR62 ;  /* 0x0000003e000e7c02 */ /* 0x000fe20008000f00 */
[----:B01-3--:R-:W-:Y:S10]  /*10830*/  ENDCOLLECTIVE ;  /* 0x000000000000791b */ /* 0x00bff40003800000 */
.L_x_1214:
[----:B------:R-:W-:Y:S05]  /*10840*/  BSYNC B0 ;  /* 0x0000000000007941 */ /* 0x000fea0003800000 */
.L_x_1213:
[----:B------:R-:W-:Y:S05]  /*10850*/  BRA `(.L_x_1215) ;  /* 0xffffffa400f47947 */ /* 0x000fea000383ffff */
.L_x_1103:
[----:B--2---:R2:W3:Y:S02]  /*10860*/  SYNCS.PHASECHK.TRANS64.TRYWAIT P0, [R0+URZ+0x32440], R2 ;  /* 0x03244002000075a7 */ /* 0x0044e4000800017f */
[----:B---3--:R-:W-:Y:S05]  /*10870*/  @!P0 NANOSLEEP.SYNCS 0x989680 ;  /* 0x009896800000895d */ /* 0x008fea0003900000 */
[----:B------:R-:W3:Y:S02]  /*10880*/  @!P0 SYNCS.PHASECHK.TRANS64 P0, [R0+URZ+0x32440], R2 ;  /* 0x03244002000085a7 */ /* 0x000ee4000800007f */
[----:B---3--:R-:W-:Y:S05]  /*10890*/  @!P0 BRA `(.L_x_1103) ;  /* 0xfffffffc00f08947 */ /* 0x008fea000383ffff */
[----:B------:R-:W-:Y:S05]  /*108a0*/  BRA `(.L_x_1216) ;  /* 0xffffffa800607947 */ /* 0x000fea000383ffff */
.L_x_1107:
[----:B------:R0:W5:Y:S01]  /*108b0*/  LDL R7, [R1+0x38] ;  /* 0x0000380001077983 */ /* 0x0001620000100800 */
[----:B------:R-:W-:Y:S02]  /*108c0*/  IMAD.MOV.U32 R13, RZ, RZ, R2 ;  /* 0x000000ffff0d7224 */ /* 0x000fe400078e0002 */
[----:B-1----:R-:W-:Y:S02]  /*108d0*/  IMAD.MOV.U32 R12, RZ, RZ, RZ ;  /* 0x000000ffff0c7224 */ /* 0x002fe400078e00ff */
[----:B------:R-:W-:Y:S02]  /*108e0*/  IMAD.MOV.U32 R11, RZ, RZ, 0x181f ;  /* 0x0000181fff0b7424 */ /* 0x000fe400078e00ff */
[----:B------:R-:W-:Y:S02]  /*108f0*/  IMAD.MOV.U32 R15, RZ, RZ, -0x1 ;  /* 0xffffffffff0f7424 */ /* 0x000fe400078e00ff */
[----:B0-----:R-:W-:-:S07]  /*10900*/  IMAD.IADD R17, R8, 0x1, R17 ;  /* 0x0000000108117824 */ /* 0x001fce00078e0211 */
[----:B-----5:R-:W-:Y:S05]  /*10910*/  WARPSYNC.COLLECTIVE R15, `(.L_x_1217) ;  /* 0x000000000f087348 */ /* 0x020fea0003c00000 */
[----:B------:R0:W1:Y:S02]  /*10920*/  SHFL.IDX P6, R14, R13, R12, R11 ;  /* 0x0000000c0d0e7389 */ /* 0x00006400000c000b */
[----:B01---5:R-:W-:Y:S01]  /*10930*/  ENDCOLLECTIVE ;  /* 0x000000000000791b */ /* 0x023fe20003800000 */
.L_x_1217:
[----:B------:R-:W-:-:S05]  /*10940*/  VIADD R8, R17, 0x10 ;  /* 0x0000001011087836 */ /* 0x000fca0000000000 */
[----:B------:R0:W-:Y:S01]  /*10950*/  STL [R1+0x3c], R8 ;  /* 0x00003c0801007387 */ /* 0x0001e20000100800 */
[----:B------:R-:W-:Y:S02]  /*10960*/  IMAD.MOV.U32 R13, RZ, RZ, R0 ;  /* 0x000000ffff0d7224 */ /* 0x000fe400078e0000 */
[----:B------:R-:W-:-:S07]  /*10970*/  IMAD.MOV.U32 R4, RZ, RZ, R14 ;  /* 0x000000ffff047224 */ /* 0x000fce00078e000e */
[----:B0-----:R-:W-:Y:S05]  /*10980*/  WARPSYNC.COLLECTIVE R15, `(.L_x_1218) ;  /* 0x000000000f087348 */ /* 0x001fea0003c00000 */
[----:B------:R1:W2:Y:S02]  /*10990*/  SHFL.IDX P6, R14, R13, R12, R11 ;  /* 0x0000000c0d0e7389 */ /* 0x0002a400000c000b */
[----:B012---:R-:W-:Y:S01]  /*109a0*/  ENDCOLLECTIVE ;  /* 0x000000000000791b */ /* 0x007fe20003800000 */
.L_x_1218:
[----:B------:R-:W-:Y:S02]  /*109b0*/  IMAD.MOV.U32 R13, RZ, RZ, R2 ;  /* 0x000000ffff0d7224 */ /* 0x000fe400078e0002 */
[----:B------:R-:W-:Y:S02]  /*109c0*/  IMAD.MOV.U32 R12, RZ, RZ, 0x1 ;  /* 0x00000001ff0c7424 */ /* 0x000fe400078e00ff */
[----:B------:R-:W-:-:S07]  /*109d0*/  IMAD.MOV.U32 R5, RZ, RZ, R14 ;  /* 0x000000ffff057224 */ /* 0x000fce00078e000e */
[----:B------:R-:W-:Y:S05]  /*109e0*/  WARPSYNC.COLLECTIVE R15, `(.L_x_1219) ;  /* 0x000000000f087348 */ /* 0x000fea0003c00000 */
[----:B------:R0:W1:Y:S02]  /*109f0*/  SHFL.IDX P6, R14, R13, R12, R11 ;  /* 0x0000000c0d0e7389 */ /* 0x00006400000c000b */
[----:B01----:R-:W-:Y:S01]  /*10a00*/  ENDCOLLECTIVE ;  /* 0x000000000000791b */ /* 0x003fe20003800000 */
.L_x_1219:
[----:B------:R-:W-:Y:S02]  /*10a10*/  IMAD.MOV.U32 R13, RZ, RZ, R0 ;  /* 0x000000ffff0d7224 */ /* 0x000fe400078e0000 */
[----:B------:R-:W-:Y:S02]  /*10a20*/  IMAD R3, R7, R6, RZ ;  /* 0x0000000607037224 */ /* 0x000fe400078e02ff */
[----:B------:R-:W-:-:S07]  /*10a30*/  IMAD.MOV.U32 R7, RZ, RZ, R14 ;  /* 0x000000ffff077224 */ /* 0x000fce00078e000e */
[----:B------:R-:W-:Y:S05]  /*10a40*/  WARPSYNC.COLLECTIVE R15, `(.L_x_1220) ;  /* 0x000000000f087348 */ /* 0x000fea0003c00000 */
[----:B------:R0:W1:Y:S02]  /*10a50*/  SHFL.IDX P6, R14, R13, R12, R11 ;  /* 0x0000000c0d0e7389 */ /* 0x00006400000c000b */
[----:B01----:R-:W-:Y:S01]  /*10a60*/  ENDCOLLECTIVE ;  /* 0x000000000000791b */ /* 0x003fe20003800000 */
.L_x_1220:
[CC--:B------:R-:W-:Y:S02]  /*10a70*/  ISETP.GE.AND P1, PT, R17.reuse, R3.reuse, PT ;  /* 0x000000031100720c */ /* 0x0c0fe40003f26270 */
[----:B------:R-:W-:Y:S01]  /*10a80*/  ISETP.GE.AND P2, PT, R8, R3, PT ;  /* 0x000000030800720c */ /* 0x000fe20003f46270 */
[----:B------:R-:W-:-:S05]  /*10a90*/  VIADD R8, R17, 0x20 ;  /* 0x0000002011087836 */ /* 0x000fca0000000000 */
[----:B------:R0:W-:Y:S01]  /*10aa0*/  STL [R1+0x4c], R8 ;  /* 0x00004c0801007387 */ /* 0x0001e20000100800 */
[----:B------:R-:W-:-:S04]  /*10ab0*/  IMAD.MOV.U32 R13, RZ, RZ, R2 ;  /* 0x000000ffff0d7224 */ /* 0x000fc800078e0002 */
[----:B------:R-:W-:Y:S01]  /*10ac0*/  @!P1 LEA R5, P3, R10, R5, 0x1 ;  /* 0x000000050a059211 */ /* 0x000fe200078608ff */
[----:B------:R-:W-:-:S04]  /*10ad0*/  IMAD.MOV.U32 R12, RZ, RZ, 0x2 ;  /* 0x00000002ff0c7424 */ /* 0x000fc800078e00ff */
[----:B------:R-:W-:Y:S02]  /*10ae0*/  @!P1 IMAD.X R4, RZ, RZ, R4, P3 ;  /* 0x000000ffff049224 */ /* 0x000fe400018e0604 */
[----:B------:R-:W-:-:S03]  /*10af0*/  IMAD.MOV.U32 R6, RZ, RZ, R14 ;  /* 0x000000ffff067224 */ /* 0x000fc600078e000e */
[----:B0-----:R-:W-:-:S07]  /*10b00*/  @!P1 LOP3.LUT R5, R5, R4, RZ, 0x3c, !PT ;  /* 0x0000000405059212 */ /* 0x001fce00078e3cff */
[----:B------:R-:W-:Y:S05]  /*10b10*/  WARPSYNC.COLLECTIVE R15, `(.L_x_1221) ;  /* 0x000000000f087348 */ /* 0x000fea0003c00000 */
[----:B------:R0:W1:Y:S02]  /*10b20*/  SHFL.IDX P6, R14, R13, R12, R11 ;  /* 0x0000000c0d0e7389 */ /* 0x00006400000c000b */
[----:B01----:R-:W-:Y:S01]  /*10b30*/  ENDCOLLECTIVE ;  /* 0x000000000000791b */ /* 0x003fe20003800000 */
.L_x_1221:
[----:B------:R-:W-:-:S04]  /*10b40*/  @!P1 LOP3.LUT R4, R5, R4, RZ, 0x3c, !PT ;  /* 0x0000000405049212 */ /* 0x000fc800078e3cff */
[----:B------:R-:W-:-:S05]  /*10b50*/  @!P1 LOP3.LUT R5, R5, R4, RZ, 0x3c, !PT ;  /* 0x0000000405059212 */ /* 0x000fca00078e3cff */
[----:B------:R-:W-:Y:S01]  /*10b60*/  @!PT LDS RZ, [RZ] ;  /* 0x00000000fffff984 */ /* 0x000fe20000000800 */
[----:B------:R-:W-:Y:S01]  /*10b70*/  @!PT LDS RZ, [RZ] ;  /* 0x00000000fffff984 */ /* 0x000fe20000000800 */
[----:B------:R-:W-:Y:S01]  /*10b80*/  @!PT LDS RZ, [RZ] ;  /* 0x00000000fffff984 */ /* 0x000fe20000000800 */
[----:B------:R0:W-:Y:S01]  /*10b90*/  @!P1 LDGSTS.E.BYPASS.LTC128B.128 [R9+0x18400], desc[UR38][R4.64], !P0 ;  /* 0x1840000004099fae */ /* 0x0001e2000c101d66 */
[----:B------:R-:W-:Y:S01]  /*10ba0*/  IMAD.MOV.U32 R13, RZ, RZ, R0 ;  /* 0x000000ffff0d7224 */ /* 0x000fe200078e0000 */
[----:B0-----:R-:W-:Y:S01]  /*10bb0*/  @!P2 LEA R5, P1, R10, R6, 0x1 ;  /* 0x000000060a05a211 */ /* 0x001fe200078208ff */
[----:B------:R-:W-:-:S12]  /*10bc0*/  IMAD.MOV.U32 R6, RZ, RZ, R14 ;  /* 0x000000ffff067224 */ /* 0x000fd800078e000e */
[----:B------:R-:W-:Y:S05]  /*10bd0*/  WARPSYNC.COLLECTIVE R15, `(.L_x_1222) ;  /* 0x000000000f087348 */ /* 0x000fea0003c00000 */
[----:B------:R0:W1:Y:S02]  /*10be0*/  SHFL.IDX P6, R14, R13, R12, R11 ;  /* 0x0000000c0d0e7389 */ /* 0x00006400000c000b */
[----:B01----:R-:W-:Y:S01]  /*10bf0*/  ENDCOLLECTIVE ;  /* 0x000000000000791b */ /* 0x003fe20003800000 */
.L_x_1222:
[----:B------:R-:W-:Y:S01]  /*10c00*/  @!P2 IMAD.X R4, RZ, RZ, R7, P1 ;  /* 0x000000ffff04a224 */ /* 0x000fe200008e0607 */
[----:B------:R-:W-:Y:S01]  /*10c10*/  ISETP.GE.AND P1, PT, R8, R3, PT ;  /* 0x000000030800720c */ /* 0x000fe20003f26270 */
[----:B------:R-:W-:-:S03]  /*10c20*/  VIADD R7, R17, 0x30 ;  /* 0x0000003011077836 */ /* 0x000fc60000000000 */
[-C--:B------:R-:W-:Y:S02]  /*10c30*/  @!P2 LOP3.LUT R5, R5, R4.reuse, RZ, 0x3c, !PT ;  /* 0x000000040505a212 */ /* 0x080fe400078e3cff */
[----:B------:R0:W-:Y:S02]  /*10c40*/  STL [R1+0x54], R7 ;  /* 0x0000540701007387 */ /* 0x0001e40000100800 */
[----:B------:R-:W-:Y:S01]  /*10c50*/  @!P2 LOP3.LUT R4, R5, R4, RZ, 0x3c, !PT ;  /* 0x000000040504a212 */ /* 0x000fe200078e3cff */
[----:B------:R-:W-:-:S03]  /*10c60*/  IMAD.MOV.U32 R13, RZ, RZ, R2 ;  /* 0x000000ffff0d7224 */ /* 0x000fc600078e0002 */
[----:B------:R-:W-:Y:S01]  /*10c70*/  @!P2 LOP3.LUT R5, R5, R4, RZ, 0x3c, !PT ;  /* 0x000000040505a212 */ /* 0x000fe200078e3cff */
[----:B------:R-:W-:-:S04]  /*10c80*/  IMAD.MOV.U32 R12, RZ, RZ, 0x3 ;  /* 0x00000003ff0c7424 */ /* 0x000fc800078e00ff */
[----:B------:R-:W-:Y:S01]  /*10c90*/  @!PT LDS RZ, [RZ] ;  /* 0x00000000fffff984 */ /* 0x000fe20000000800 */
[----:B------:R-:W-:Y:S01]  /*10ca0*/  @!PT LDS RZ, [RZ] ;  /* 0x00000000fffff984 */ /* 0x000fe20000000800 */
[----:B------:R-:W-:Y:S01]  /*10cb0*/  @!PT LDS RZ, [RZ] ;  /* 0x00000000fffff984 */ /* 0x000fe20000000800 */
[----:B------:R1:W-:Y:S02]  /*10cc0*/  @!P2 LDGSTS.E.BYPASS.LTC128B.128 [R9+0x18c00], desc[UR38][R4.64], !P0 ;  /* 0x18c000000409afae */ /* 0x0003e4000c101d66 */
[----:B01----:R-:W-:-:S07]  /*10cd0*/  IMAD.MOV.U32 R4, RZ, RZ, R14 ;  /* 0x000000ffff047224 */ /* 0x003fce00078e000e */
[----:B------:R-:W-:Y:S05]  /*10ce0*/  WARPSYNC.COLLECTIVE R15, `(.L_x_1223) ;  /* 0x000000000f087348 */ /* 0x000fea0003c00000 */
[----:B------:R0:W1:Y:S02]  /*10cf0*/  SHFL.IDX P6, R14, R13, R12, R11 ;  /* 0x0000000c0d0e7389 */ /* 0x00006400000c000b */
[----:B01----:R-:W-:Y:S01]  /*10d00*/  ENDCOLLECTIVE ;  /* 0x000000000000791b */ /* 0x003fe20003800000 */
.L_x_1223:
        /* <DEDUP_REMOVED lines=10> */
.L_x_1224:
        /* <DEDUP_REMOVED lines=13> */
.L_x_1225:
        /* <DEDUP_REMOVED lines=10> */
.L_x_1226:
        /* <DEDUP_REMOVED lines=13> */
.L_x_1227:
        /* <DEDUP_REMOVED lines=10> */
.L_x_1228:
        /* <DEDUP_REMOVED lines=13> */
.L_x_1229:
        /* <DEDUP_REMOVED lines=10> */
.L_x_1230:
        /* <DEDUP_REMOVED lines=11> */
.L_x_1231:
        /* <DEDUP_REMOVED lines=14> */
.L_x_1232:
[----:B------:R-:W-:Y:S01]  /*11390*/  IMAD.MOV.U32 R0, RZ, RZ, R14 ;  /* 0x000000ffff007224 */ /* 0x000fe200078e000e */
[----:B------:R-:W-:Y:S06]  /*113a0*/  BRA `(.L_x_1233) ;  /* 0xffffffac000c7947 */ /* 0x000fec000383ffff */
.L_x_1111:
[----:B------:R-:W2:Y:S04]  /*113b0*/  LDL.LU R5, [R1+0x38] ;  /* 0x0000380001057983 */ /* 0x000ea80000300800 */
[----:B------:R-:W3:Y:S04]  /*113c0*/  LDL.LU R14, [R1+0x3c] ;  /* 0x00003c00010e7983 */ /* 0x000ee80000300800 */
[----:B------:R-:W4:Y:S04]  /*113d0*/  LDL.LU R13, [R1+0x4c] ;  /* 0x00004c00010d7983 */ /* 0x000f280000300800 */
[----:B------:R-:W5:Y:S04]  /*113e0*/  LDL.LU R12, [R1+0x54] ;  /* 0x00005400010c7983 */ /* 0x000f680000300800 */
[----:B------:R-:W5:Y:S04]  /*113f0*/  LDL.LU R11, [R1+0x5c] ;  /* 0x00005c00010b7983 */ /* 0x000f680000300800 */
[----:B------:R-:W5:Y:S04]  /*11400*/  LDL.LU R10, [R1+0x60] ;  /* 0x00006000010a7983 */ /* 0x000f680000300800 */
[----:B------:R-:W5:Y:S04]  /*11410*/  LDL.LU R9, [R1+0x64] ;  /* 0x0000640001097983 */ /* 0x000f680000300800 */
[----:B------:R-:W5:Y:S01]  /*11420*/  LDL.LU R8, [R1+0x14] ;  /* 0x0000140001087983 */ /* 0x000f620000300800 */
[----:B------:R-:W-:Y:S01]  /*11430*/  BSSY B0, `(.L_x_1234) ;  /* 0x000001b000007945 */ /* 0x000fe20003800000 */
[----:B------:R-:W-:-:S02]  /*11440*/  IMAD.MOV.U32 R15, RZ, RZ, -0x1 ;  /* 0xffffffffff0f7424 */ /* 0x000fc400078e00ff */
[----:B--2---:R-:W-:-:S05]  /*11450*/  IMAD R5, R5, R6, RZ ;  /* 0x0000000605057224 */ /* 0x004fca00078e02ff */
[-C--:B------:R-:W-:Y:S02]  /*11460*/  ISETP.GE.AND P4, PT, R17, R5.reuse, PT ;  /* 0x000000051100720c */ /* 0x080fe40003f86270 */
[-C--:B---3--:R-:W-:Y:S02]  /*11470*/  ISETP.GE.AND P5, PT, R14, R5.reuse, PT ;  /* 0x000000050e00720c */ /* 0x088fe40003fa6270 */
[----:B----4-:R-:W-:Y:S01]  /*11480*/  ISETP.GE.AND P6, PT, R13, R5, PT ;  /* 0x000000050d00720c */ /* 0x010fe20003fc6270 */
[----:B------:R-:W-:Y:S01]  /*11490*/  IMAD.MOV.U32 R13, RZ, RZ, R0 ;  /* 0x000000ffff0d7224 */ /* 0x000fe200078e0000 */
[----:B-----5:R-:W-:-:S07]  /*114a0*/  LOP3.LUT R8, R8, 0xffffffef, RZ, 0xc0, !PT ;  /* 0xffffffef08087812 */ /* 0x020fce00078ec0ff */
[----:B------:R-:W-:Y:S02]  /*114b0*/  @P4 LOP3.LUT R8, R8, 0x10, RZ, 0xfc, !PT ;  /* 0x0000001008084812 */ /* 0x000fe400078efcff */
[----:B------:R-:W-:Y:S01]  /*114c0*/  ISETP.GE.AND P4, PT, R12, R5, PT ;  /* 0x000000050c00720c */ /* 0x000fe20003f86270 */
[----:B------:R-:W-:Y:S01]  /*114d0*/  IMAD.MOV.U32 R12, RZ, RZ, RZ ;  /* 0x000000ffff0c7224 */ /* 0x000fe200078e00ff */
[----:B------:R-:W-:-:S04]  /*114e0*/  LOP3.LUT R8, R8, 0xfffffff7, RZ, 0xc0, !PT ;  /* 0xfffffff708087812 */ /* 0x000fc800078ec0ff */
[----:B------:R-:W-:Y:S02]  /*114f0*/  @P5 LOP3.LUT R8, R8, 0x8, RZ, 0xfc, !PT ;  /* 0x0000000808085812 */ /* 0x000fe400078efcff */
[----:B------:R-:W-:Y:S01]  /*11500*/  ISETP.GE.AND P5, PT, R11, R5, PT ;  /* 0x000000050b00720c */ /* 0x000fe20003fa6270 */
[----:B------:R-:W-:Y:S01]  /*11510*/  IMAD.MOV.U32 R11, RZ, RZ, 0x181f ;  /* 0x0000181fff0b7424 */ /* 0x000fe200078e00ff */
[----:B------:R-:W-:-:S04]  /*11520*/  LOP3.LUT R8, R8, 0xfffffffb, RZ, 0xc0, !PT ;  /* 0xfffffffb08087812 */ /* 0x000fc800078ec0ff */
[----:B------:R-:W-:Y:S02]  /*11530*/  @P6 LOP3.LUT R8, R8, 0x4, RZ, 0xfc, !PT ;  /* 0x0000000408086812 */ /* 0x000fe400078efcff */
[----:B------:R-:W-:Y:S02]  /*11540*/  ISETP.GE.AND P6, PT, R10, R5, PT ;  /* 0x000000050a00720c */ /* 0x000fe40003fc6270 */
[----:B------:R-:W-:-:S04]  /*11550*/  LOP3.LUT R8, R8, 0xfffffffd, RZ, 0xc0, !PT ;  /* 0xfffffffd08087812 */ /* 0x000fc800078ec0ff */
[----:B------:R-:W-:Y:S02]  /*11560*/  @P4 LOP3.LUT R8, R8, 0x2, RZ, 0xfc, !PT ;  /* 0x0000000208084812 */ /* 0x000fe400078efcff */
[----:B------:R-:W-:Y:S02]  /*11570*/  ISETP.GE.AND P4, PT, R9, R5, PT ;  /* 0x000000050900720c */ /* 0x000fe40003f86270 */
[----:B------:R-:W-:-:S04]  /*11580*/  LOP3.LUT R8, R8, 0xffffffdf, RZ, 0xc0, !PT ;  /* 0xffffffdf08087812 */ /* 0x000fc800078ec0ff */
[----:B------:R-:W-:-:S05]  /*11590*/  @P6 LOP3.LUT R8, R8, 0x20, RZ, 0xfc, !PT ;  /* 0x0000002008086812 */ /* 0x000fca00078efcff */
[----:B------:R0:W-:Y:S02]  /*115a0*/  STL [R1+0x14], R8 ;  /* 0x0000140801007387 */ /* 0x0001e40000100800 */
[----:B0-----:R-:W-:Y:S05]  /*115b0*/  WARPSYNC.COLLECTIVE R15, `(.L_x_1235) ;  /* 0x000000000f087348 */ /* 0x001fea0003c00000 */
[----:B------:R1:W2:Y:S02]  /*115c0*/  SHFL.IDX P6, R14, R13, R12, R11 ;  /* 0x0000000c0d0e7389 */ /* 0x0002a400000c000b */
[----:B012---:R-:W-:Y:S01]  /*115d0*/  ENDCOLLECTIVE ;  /* 0x000000000000791b */ /* 0x007fe20003800000 */
.L_x_1235:
[----:B------:R-:W-:Y:S05]  /*115e0*/  BSYNC B0 ;  /* 0x0000000000007941 */ /* 0x000fea0003800000 */
.L_x_1234:
[----:B------:R-:W-:Y:S02]  /*115f0*/  IMAD.MOV.U32 R9, RZ, RZ, R8 ;  /* 0x000000ffff097224 */ /* 0x000fe400078e0008 */
[----:B------:R0:W5:Y:S01]  /*11600*/  LDL R8, [R1+0x10] ;  /* 0x0000100001087983 */ /* 0x0001620000100800 */
[----:B------:R-:W-:Y:S02]  /*11610*/  IMAD.MOV.U32 R13, RZ, RZ, R4 ;  /* 0x000000ffff0d7224 */ /* 0x000fe400078e0004 */
[----:B------:R-:W-:Y:S01]  /*11620*/  IMAD.MOV.U32 R12, RZ, RZ, RZ ;  /* 0x000000ffff0c7224 */ /* 0x000fe200078e00ff */
[----:B------:R-:W-:Y:S01]  /*11630*/  LOP3.LUT R9, R9, 0xfffffeff, RZ, 0xc0, !PT ;  /* 0xfffffeff09097812 */ /* 0x000fe200078ec0ff */
[----:B------:R-:W-:Y:S02]  /*11640*/  IMAD.MOV.U32 R11, RZ, RZ, 0x181f ;  /* 0x0000181fff0b7424 */ /* 0x000fe400078e00ff */
[----:B------:R-:W-:Y:S01]  /*11650*/  IMAD.MOV.U32 R15, RZ, RZ, -0x1 ;  /* 0xffffffffff0f7424 */ /* 0x000fe200078e00ff */
[----:B------:R-:W-:Y:S01]  /*11660*/  @P5 LOP3.LUT R9, R9, 0x100, RZ, 0xfc, !PT ;  /* 0x0000010009095812 */ /* 0x000fe200078efcff */
[----:B0-----:R-:W-:-:S07]  /*11670*/  IMAD.MOV.U32 R2, RZ, RZ, R14 ;  /* 0x000000ffff027224 */ /* 0x001fce00078e000e */
[----:B-----5:R-:W-:Y:S05]  /*11680*/  WARPSYNC.COLLECTIVE R15, `(.L_x_1236) ;  /* 0x000000000f087348 */ /* 0x020fea0003c00000 */
[----:B------:R0:W1:Y:S02]  /*11690*/  SHFL.IDX P6, R14, R13, R12, R11 ;  /* 0x0000000c0d0e7389 */ /* 0x00006400000c000b */
[----:B01---5:R-:W-:Y:S01]  /*116a0*/  ENDCOLLECTIVE ;  /* 0x000000000000791b */ /* 0x023fe20003800000 */
.L_x_1236:
[C---:B------:R-:W-:Y:S02]  /*116b0*/  LOP3.LUT P5, RZ, R9.reuse, 0x10, RZ, 0xc0, !PT ;  /* 0x0000001009ff7812 */ /* 0x040fe400078ac0ff */
[----:B------:R-:W-:-:S04]  /*116c0*/  LOP3.LUT R9, R9, 0xffffff7f, RZ, 0xc0, !PT ;  /* 0xffffff7f09097812 */ /* 0x000fc800078ec0ff */
[----:B------:R-:W-:-:S04]  /*116d0*/  @P4 LOP3.LUT R9, R9, 0x80, RZ, 0xfc, !PT ;  /* 0x0000008009094812 */ /* 0x000fc800078efcff */
[----:B------:R-:W-:Y:S01]  /*116e0*/  LOP3.LUT P4, RZ, R9, 0x8, RZ, 0xc0, !PT ;  /* 0x0000000809ff7812 */ /* 0x000fe2000788c0ff */
[----:B------:R0:W-:Y:S01]  /*116f0*/  STL [R1+0x14], R9 ;  /* 0x0000140901007387 */ /* 0x0001e20000100800 */
[----:B------:R-:W-:Y:S02]  /*11700*/  IMAD.MOV.U32 R13, RZ, RZ, R0 ;  /* 0x000000ffff0d7224 */ /* 0x000fe400078e0000 */
[----:B------:R-:W-:Y:S02]  /*11710*/  IMAD.MOV.U32 R12, RZ, RZ, 0x1 ;  /* 0x00000001ff0c7424 */ /* 0x000fe400078e00ff */
[----:B------:R-:W-:-:S05]  /*11720*/  IMAD.MOV.U32 R3, RZ, RZ, R14 ;  /* 0x000000ffff037224 */ /* 0x000fca00078e000e */
[----:B------:R-:W-:-:S05]  /*11730*/  @!P5 LEA R3, P6, R7, R3, 0x1 ;  /* 0x000000030703d211 */ /* 0x000fca00078c08ff */
[----:B------:R-:W-:-:S05]  /*11740*/  @!P5 IMAD.X R2, RZ, RZ, R2, P6 ;  /* 0x000000ffff02d224 */ /* 0x000fca00030e0602 */
[----:B0-----:R-:W-:-:S07]  /*11750*/  @!P5 LOP3.LUT R3, R3, R2, RZ, 0x3c, !PT ;  /* 0x000000020303d212 */ /* 0x001fce00078e3cff */
[----:B------:R-:W-:Y:S05]  /*11760*/  WARPSYNC.COLLECTIVE R15, `(.L_x_1237) ;  /* 0x000000000f087348 */ /* 0x000fea0003c00000 */
[----:B------:R0:W1:Y:S02]  /*11770*/  SHFL.IDX P6, R14, R13, R12, R11 ;  /* 0x0000000c0d0e7389 */ /* 0x00006400000c000b */
[----:B01----:R-:W-:Y:S01]  /*11780*/  ENDCOLLECTIVE ;  /* 0x000000000000791b */ /* 0x003fe20003800000 */
.L_x_1237:
[----:B------:R-:W-:-:S04]  /*11790*/  @!P5 LOP3.LUT R2, R3, R2, RZ, 0x3c, !PT ;  /* 0x000000020302d212 */ /* 0x000fc800078e3cff */
[----:B------:R-:W-:Y:S01]  /*117a0*/  @!P5 LOP3.LUT R3, R3, R2, RZ, 0x3c, !PT ;  /* 0x000000020303d212 */ /* 0x000fe200078e3cff */
[----:B------:R-:W-:Y:S02]  /*117b0*/  IMAD.MOV.U32 R13, RZ, RZ, R4 ;  /* 0x000000ffff0d7224 */ /* 0x000fe400078e0004 */
[----:B------:R-:W-:-:S07]  /*117c0*/  IMAD.MOV.U32 R6, RZ, RZ, R14 ;  /* 0x000000ffff067224 */ /* 0x000fce00078e000e */
[----:B------:R-:W-:Y:S05]  /*117d0*/  WARPSYNC.COLLECTIVE R15, `(.L_x_1238) ;  /* 0x000000000f087348 */ /* 0x000fea0003c00000 */
[----:B------:R0:W1:Y:S02]  /*117e0*/  SHFL.IDX P6, R14, R13, R12, R11 ;  /* 0x0000000c0d0e7389 */ /* 0x00006400000c000b */
[----:B01----:R-:W-:Y:S01]  /*117f0*/  ENDCOLLECTIVE ;  /* 0x000000000000791b */ /* 0x003fe20003800000 */
.L_x_1238:
[----:B------:R-:W-:Y:S02]  /*11800*/  IMAD.MOV.U32 R13, RZ, RZ, R0 ;  /* 0x000000ffff0d7224 */ /* 0x000fe400078e0000 */
[----:B------:R-:W-:Y:S01]  /*11810*/  IMAD.MOV.U32 R12, RZ, RZ, 0x2 ;  /* 0x00000002ff0c7424 */ /* 0x000fe200078e00ff */
[----:B------:R-:W-:Y:S01]  /*11820*/  @!PT LDS RZ, [RZ] ;  /* 0x00000000fffff984 */ /* 0x000fe20000000800 */
[----:B------:R-:W-:Y:S01]  /*11830*/  @!PT LDS RZ, [RZ] ;  /* 0x00000000fffff984 */ /* 0x000fe20000000800 */
[----:B------:R-:W-:Y:S01]  /*11840*/  @!PT LDS RZ, [RZ] ;  /* 0x00000000fffff984 */ /* 0x000fe20000000800 */
[----:B------:R-:W-:Y:S04]  /*11850*/  @!P5 LDGSTS.E.BYPASS.LTC128B.128 [R8+0x22400], desc[UR38][R2.64], !P3 ;  /* 0x224000000208dfae */ /* 0x000fe8000d901d66 */
[----:B------:R-:W-:Y:S04]  /*11860*/  @!P5 LDGSTS.E.BYPASS.LTC128B.128 [R8+0x26400], desc[UR38][R2.64+0x80], !P2 ;  /* 0x264000800208dfae */ /* 0x000fe8000d101d66 */
[----:B------:R-:W-:Y:S04]  /*11870*/  @!P5 LDGSTS.E.BYPASS.LTC128B.128 [R8+0x2a400], desc[UR38][R2.64+0x100], !P1 ;  /* 0x2a4001000208dfae */ /* 0x000fe8000c901d66 */
[----:B------:R0:W-:Y:S01]  /*11880*/  @!P5 LDGSTS.E.BYPASS.LTC128B.128 [R8+0x2e400], desc[UR38][R2.64+0x180], !P0 ;  /* 0x2e4001800208dfae */ /* 0x0001e2000c101d66 */
[----:B------:R-:W-:Y:S01]  /*11890*/  LOP3.LUT P5, RZ, R9, 0x4, RZ, 0xc0, !PT ;  /* 0x0000000409ff7812 */ /* 0x000fe200078ac0ff */
[----:B0-----:R-:W-:-:S05]  /*118a0*/  IMAD.MOV.U32 R2, RZ, RZ, R14 ;  /* 0x000000ffff027224 */ /* 0x001fca00078e000e */
[----:B------:R-:W-:-:S05]  /*118b0*/  @!P4 LEA R2, P6, R7, R2, 0x1 ;  /* 0x000000020702c211 */ /* 0x000fca00078c08ff */
[----:B------:R-:W-:-:S05]  /*118c0*/  @!P4 IMAD.X R3, RZ, RZ, R6, P6 ;  /* 0x000000ffff03c224 */ /* 0x000fca00030e0606 */
[----:B------:R0:W-:Y:S03]  /*118d0*/  @!P4 LDGSTS.E.BYPASS.LTC128B.128 [R8+0x22c00], desc[UR38][R2.64], !P3 ;  /* 0x22c000000208cfae */ /* 0x0001e6000d901d66 */
[----:B0-----:R-:W-:Y:S05]  /*118e0*/  WARPSYNC.COLLECTIVE R15, `(.L_x_1239) ;  /* 0x000000000f087348 */ /* 0x001fea0003c00000 */
[----:B------:R1:W2:Y:S02]  /*118f0*/  SHFL.IDX P6, R14, R13, R12, R11 ;  /* 0x0000000c0d0e7389 */ /* 0x0002a400000c000b */
[----:B012---:R-:W-:Y:S01]  /*11900*/  ENDCOLLECTIVE ;  /* 0x000000000000791b */ /* 0x007fe20003800000 */
.L_x_1239:
        /* <DEDUP_REMOVED lines=12> */
.L_x_1240:
        /* <DEDUP_REMOVED lines=12> */
.L_x_1241:
        /* <DEDUP_REMOVED lines=12> */
.L_x_1242:
        /* <DEDUP_REMOVED lines=12> */
.L_x_1243:
        /* <DEDUP_REMOVED lines=12> */
.L_x_1244:
        /* <DEDUP_REMOVED lines=12> */
.L_x_1245:
        /* <DEDUP_REMOVED lines=11> */
.L_x_1246:
[----:B------:R-:W-:Y:S02]  /*11e40*/  IMAD.MOV.U32 R13, RZ, RZ, R0 ;  /* 0x000000ffff0d7224 */ /* 0x000fe400078e0000 */
[----:B------:R-:W-:Y:S01]  /*11e50*/  IMAD.MOV.U32 R12, RZ, RZ, 0x6 ;  /* 0x00000006ff0c7424 */ /* 0x000fe200078e00ff */
[----:B------:R-:W-:Y:S01]  /*11e60*/  LOP3.LUT P6, RZ, R9, 0x20, RZ, 0xc0, !PT ;  /* 0x0000002009ff7812 */ /* 0x000fe200078cc0ff */
[----:B------:R-:W-:-:S12]  /*11e70*/  IMAD.MOV.U32 R2, RZ, RZ, R14 ;  /* 0x000000ffff027224 */ /* 0x000fd800078e000e */
[----:B------:R-:W-:-:S05]  /*11e80*/  @!P6 LEA R2, P5, R7, R2, 0x1 ;  /* 0x000000020702e211 */ /* 0x000fca00078a08ff */
[----:B------:R-:W-:-:S05]  /*11e90*/  @!P6 IMAD.X R3, RZ, RZ, R6, P5 ;  /* 0x000000ffff03e224 */ /* 0x000fca00028e0606 */
        /* <DEDUP_REMOVED lines=10> */
.L_x_1247:
[----:B------:R-:W-:Y:S02]  /*11f40*/  IMAD.MOV.U32 R13, RZ, RZ, R4 ;  /* 0x000000ffff0d7224 */ /* 0x000fe400078e0004 */
[----:B------:R-:W-:-:S07]  /*11f50*/  IMAD.MOV.U32 R6, RZ, RZ, R14 ;  /* 0x000000ffff067224 */ /* 0x000fce00078e000e */
[----:B------:R-:W-:Y:S05]  /*11f60*/  WARPSYNC.COLLECTIVE R15, `(.L_x_1248) ;  /* 0x000000000f087348 */ /* 0x000fea0003c00000 */
[----:B------:R0:W1:Y:S02]  /*11f70*/  SHFL.IDX P6, R14, R13, R12, R11 ;  /* 0x0000000c0d0e7389 */ /* 0x00006400000c000b */
[----:B01----:R-:W-:Y:S01]  /*11f80*/  ENDCOLLECTIVE ;  /* 0x000000000000791b */ /* 0x003fe20003800000 */
.L_x_1248:
[----:B------:R-:W-:Y:S02]  /*11f90*/  IMAD.MOV.U32 R13, RZ, RZ, R0 ;  /* 0x000000ffff0d7224 */ /* 0x000fe400078e0000 */
[----:B------:R-:W-:Y:S02]  /*11fa0*/  IMAD.MOV.U32 R12, RZ, RZ, 0x7 ;  /* 0x00000007ff0c7424 */ /* 0x000fe400078e00ff */
[----:B------:R-:W-:-:S07]  /*11fb0*/  IMAD.MOV.U32 R2, RZ, RZ, R14 ;  /* 0x000000ffff027224 */ /* 0x000fce00078e000e */
[----:B------:R-:W-:Y:S05]  /*11fc0*/  WARPSYNC.COLLECTIVE R15, `(.L_x_1249) ;  /* 0x000000000f087348 */ /* 0x000fea0003c00000 */
[----:B------:R0:W1:Y:S02]  /*11fd0*/  SHFL.IDX P6, R14, R13, R12, R11 ;  /* 0x0000000c0d0e7389 */ /* 0x00006400000c000b */
[----:B01----:R-:W-:Y:S01]  /*11fe0*/  ENDCOLLECTIVE ;  /* 0x000000000000791b */ /* 0x003fe20003800000 */
.L_x_1249:
[----:B------:R-:W-:-:S05]  /*11ff0*/  @!P4 LEA R2, P5, R7, R2, 0x1 ;  /* 0x000000020702c211 */ /* 0x000fca00078a08ff */
[----:B------:R-:W-:-:S05]  /*12000*/  @!P4 IMAD.X R3, RZ, RZ, R6, P5 ;  /* 0x000000ffff03c224 */ /* 0x000fca00028e0606 */
[----:B------:R-:W-:Y:S01]  /*12010*/  @!PT LDS RZ, [RZ] ;  /* 0x00000000fffff984 */ /* 0x000fe20000000800 */
[----:B------:R-:W-:Y:S01]  /*12020*/  @!PT LDS RZ, [RZ] ;  /* 0x00000000fffff984 */ /* 0x000fe20000000800 */
[----:B------:R-:W-:Y:S01]  /*12030*/  @!PT LDS RZ, [RZ] ;  /* 0x00000000fffff984 */ /* 0x000fe20000000800 */
[----:B------:R0:W-:Y:S01]  /*12040*/  @!P4 LDGSTS.E.BYPASS.LTC128B.128 [R8+0x25400], desc[UR38][R2.64], !P3 ;  /* 0x254000000208cfae */ /* 0x0001e2000d901d66 */
[----:B------:R-:W-:-:S03]  /*12050*/  IMAD.MOV.U32 R13, RZ, RZ, R4 ;  /* 0x000000ffff0d7224 */ /* 0x000fc600078e0004 */
[----:B------:R0:W-:Y:S04]  /*12060*/  @!P4 LDGSTS.E.BYPASS.LTC128B.128 [R8+0x29400], desc[UR38][R2.64+0x80], !P2 ;  /* 0x294000800208cfae */ /* 0x0001e8000d101d66 */
[----:B------:R0:W-:Y:S01]  /*12070*/  @!P4 LDGSTS.E.BYPASS.LTC128B.128 [R8+0x2d400], desc[UR38][R2.64+0x100], !P1 ;  /* 0x2d4001000208cfae */ /* 0x0001e2000c901d66 */
[----:B------:R-:W-:-:S03]  /*12080*/  IMAD.MOV.U32 R6, RZ, RZ, R14 ;  /* 0x000000ffff067224 */ /* 0x000fc600078e000e */
[----:B------:R0:W-:Y:S04]  /*12090*/  @!P4 LDGSTS.E.BYPASS.LTC128B.128 [R8+0x31400], desc[UR38][R2.64+0x180], !P0 ;  /* 0x314001800208cfae */ /* 0x0001e8000c101d66 */
[----:B0-----:R-:W-:Y:S05]  /*120a0*/  WARPSYNC.COLLECTIVE R15, `(.L_x_1250) ;  /* 0x000000000f087348 */ /* 0x001fea0003c00000 */
[----:B------:R1:W2:Y:S02]  /*120b0*/  SHFL.IDX P6, R14, R13, R12, R11 ;  /* 0x0000000c0d0e7389 */ /* 0x0002a400000c000b */
[----:B012---:R-:W-:Y:S01]  /*120c0*/  ENDCOLLECTIVE ;  /* 0x000000000000791b */ /* 0x007fe20003800000 */
.L_x_1250:
[----:B------:R-:W-:Y:S01]  /*120d0*/  IMAD.MOV.U32 R2, RZ, RZ, R14 ;  /* 0x000000ffff027224 */ /* 0x000fe200078e000e */
[----:B------:R-:W-:Y:S06]  /*120e0*/  BRA `(.L_x_1251) ;  /* 0xffffffa800a07947 */ /* 0x000fec000383ffff */
.L_x_1116:
[----:B0-----:R-:W4:Y:S02]  /*120f0*/  LDL R2, [R1+0x4] ;  /* 0x0000040001027983 */ /* 0x001f240000100800 */
[----:B----4-:R0:W1:Y:S02]  /*12100*/  SYNCS.PHASECHK.TRANS64.TRYWAIT P0, [R2+URZ+0x32420], R0 ;  /* 0x03242000020075a7 */ /* 0x010064000800017f */
[----:B-1----:R-:W-:Y:S05]  /*12110*/  @!P0 NANOSLEEP.SYNCS 0x989680 ;  /* 0x009896800000895d */ /* 0x002fea0003900000 */
[----:B------:R-:W1:Y:S02]  /*12120*/  @!P0 SYNCS.PHASECHK.TRANS64 P0, [R2+URZ+0x32420], R0 ;  /* 0x03242000020085a7 */ /* 0x000e64000800007f */
[----:B-1----:R-:W-:Y:S05]  /*12130*/  @!P0 BRA `(.L_x_1116) ;  /* 0xfffffffc00ec8947 */ /* 0x002fea000383ffff */
[----:B------:R-:W-:Y:S05]  /*12140*/  BRA `(.L_x_1252) ;  /* 0xffffffac001c7947 */ /* 0x000fea000383ffff */
.L_x_1120:
[----:B0-----:R0:W1:Y:S02]  /*12150*/  SYNCS.PHASECHK.TRANS64.TRYWAIT P0, [R2+URZ+0x32460], R0 ;  /* 0x03246000020075a7 */ /* 0x001064000800017f */
[----:B-1----:R-:W-:Y:S05]  /*12160*/  @!P0 NANOSLEEP.SYNCS 0x989680 ;  /* 0x009896800000895d */ /* 0x002fea0003900000 */
[----:B------:R-:W1:Y:S02]  /*12170*/  @!P0 SYNCS.PHASECHK.TRANS64 P0, [R2+URZ+0x32460], R0 ;  /* 0x03246000020085a7 */ /* 0x000e64000800007f */
[----:B-1----:R-:W-:Y:S05]  /*12180*/  @!P0 BRA `(.L_x_1120) ;  /* 0xfffffffc00f08947 */ /* 0x002fea000383ffff */
[----:B------:R-:W-:Y:S05]  /*12190*/  BRA `(.L_x_1253) ;  /* 0xffffffac004c7947 */ /* 0x000fea000383ffff */
.L_x_1135:
[----:B-1----:R1:W2:Y:S02]  /*121a0*/  SYNCS.PHASECHK.TRANS64.TRYWAIT P0, [R3+URZ+0x32440], R2 ;  /* 0x03244002030075a7 */ /* 0x0022a4000800017f */
[----:B--2---:R-:W-:Y:S05]  /*121b0*/  @!P0 NANOSLEEP.SYNCS 0x989680 ;  /* 0x009896800000895d */ /* 0x004fea0003900000 */
[----:B------:R-:W2:Y:S02]  /*121c0*/  @!P0 SYNCS.PHASECHK.TRANS64 P0, [R3+URZ+0x32440], R2 ;  /* 0x03244002030085a7 */ /* 0x000ea4000800007f */
[----:B--2---:R-:W-:Y:S05]  /*121d0*/  @!P0 BRA `(.L_x_1135) ;  /* 0xfffffffc00f08947 */ /* 0x004fea000383ffff */
[----:B------:R-:W-:Y:S05]  /*121e0*/  BRA `(.L_x_1254) ;  /* 0xffffffb4007c7947 */ /* 0x000fea000383ffff */
.L_x_1140:
[----:B0-----:R0:W2:Y:S02]  /*121f0*/  SYNCS.PHASECHK.TRANS64.TRYWAIT P0, [R3+URZ+0x32460], R2 ;  /* 0x03246002030075a7 */ /* 0x0010a4000800017f */
[----:B--2---:R-:W-:Y:S05]  /*12200*/  @!P0 NANOSLEEP.SYNCS 0x989680 ;  /* 0x009896800000895d */ /* 0x004fea0003900000 */
[----:B------:R-:W2:Y:S02]  /*12210*/  @!P0 SYNCS.PHASECHK.TRANS64 P0, [R3+URZ+0x32460], R2 ;  /* 0x03246002030085a7 */ /* 0x000ea4000800007f */
[----:B--2---:R-:W-:Y:S05]  /*12220*/  @!P0 BRA `(.L_x_1140) ;  /* 0xfffffffc00f08947 */ /* 0x004fea000383ffff */
[----:B------:R-:W-:Y:S05]  /*12230*/  BRA `(.L_x_1255) ;  /* 0xffffffb800047947 */ /* 0x000fea000383ffff */
.L_x_1151:
[----:B0-----:R0:W1:Y:S02]  /*12240*/  SYNCS.PHASECHK.TRANS64.TRYWAIT P0, [R4+URZ+0x32440], R2 ;  /* 0x03244002040075a7 */ /* 0x001064000800017f */
[----:B-1----:R-:W-:Y:S05]  /*12250*/  @!P0 NANOSLEEP.SYNCS 0x989680 ;  /* 0x009896800000895d */ /* 0x002fea0003900000 */
[----:B------:R-:W1:Y:S02]  /*12260*/  @!P0 SYNCS.PHASECHK.TRANS64 P0, [R4+URZ+0x32440], R2 ;  /* 0x03244002040085a7 */ /* 0x000e64000800007f */
[----:B-1----:R-:W-:Y:S05]  /*12270*/  @!P0 BRA `(.L_x_1151) ;  /* 0xfffffffc00f08947 */ /* 0x002fea000383ffff */
[----:B------:R-:W-:Y:S05]  /*12280*/  BRA `(.L_x_1256) ;  /* 0xffffffc000147947 */ /* 0x000fea000383ffff */
.L_x_1156:
[----:B-1----:R1:W2:Y:S02]  /*12290*/  SYNCS.PHASECHK.TRANS64.TRYWAIT P0, [R4+URZ+0x32460], R2 ;  /* 0x03246002040075a7 */ /* 0x0022a4000800017f */
[----:B--2---:R-:W-:Y:S05]  /*122a0*/  @!P0 NANOSLEEP.SYNCS 0x989680 ;  /* 0x009896800000895d */ /* 0x004fea0003900000 */
[----:B------:R-:W2:Y:S02]  /*122b0*/  @!P0 SYNCS.PHASECHK.TRANS64 P0, [R4+URZ+0x32460], R2 ;  /* 0x03246002040085a7 */ /* 0x000ea4000800007f */
[----:B--2---:R-:W-:Y:S05]  /*122c0*/  @!P0 BRA `(.L_x_1156) ;  /* 0xfffffffc00f08947 */ /* 0x004fea000383ffff */
[----:B------:R-:W-:Y:S05]  /*122d0*/  BRA `(.L_x_1257) ;  /* 0xffffffc000987947 */ /* 0x000fea000383ffff */
.L_x_1167:
[----:B-1----:R1:W2:Y:S02]  /*122e0*/  SYNCS.PHASECHK.TRANS64.TRYWAIT P0, [R4+URZ+0x32440], R2 ;  /* 0x03244002040075a7 */ /* 0x0022a4000800017f */
[----:B--2---:R-:W-:Y:S05]  /*122f0*/  @!P0 NANOSLEEP.SYNCS 0x989680 ;  /* 0x009896800000895d */ /* 0x004fea0003900000 */
[----:B------:R-:W2:Y:S02]  /*12300*/  @!P0 SYNCS.PHASECHK.TRANS64 P0, [R4+URZ+0x32440], R2 ;  /* 0x03244002040085a7 */ /* 0x000ea4000800007f */
[----:B--2---:R-:W-:Y:S05]  /*12310*/  @!P0 BRA `(.L_x_1167) ;  /* 0xfffffffc00f08947 */ /* 0x004fea000383ffff */
[----:B------:R-:W-:Y:S05]  /*12320*/  BRA `(.L_x_1258) ;  /* 0xffffffc800847947 */ /* 0x000fea000383ffff */
.L_x_1172:
[----:B0-----:R0:W2:Y:S02]  /*12330*/  SYNCS.PHASECHK.TRANS64.TRYWAIT P0, [R4+URZ+0x32460], R2 ;  /* 0x03246002040075a7 */ /* 0x0010a4000800017f */
[----:B--2---:R-:W-:Y:S05]  /*12340*/  @!P0 NANOSLEEP.SYNCS 0x989680 ;  /* 0x009896800000895d */ /* 0x004fea0003900000 */
[----:B------:R-:W2:Y:S02]  /*12350*/  @!P0 SYNCS.PHASECHK.TRANS64 P0, [R4+URZ+0x32460], R2 ;  /* 0x03246002040085a7 */ /* 0x000ea4000800007f */
[----:B--2---:R-:W-:Y:S05]  /*12360*/  @!P0 BRA `(.L_x_1172) ;  /* 0xfffffffc00f08947 */ /* 0x004fea000383ffff */
[----:B------:R-:W-:Y:S05]  /*12370*/  BRA `(.L_x_1259) ;  /* 0xffffffcc000c7947 */ /* 0x000fea000383ffff */
.L_x_1184:
[----:B------:R-:W-:Y:S01]  /*12380*/  BSSY B0, `(.L_x_1260) ;  /* 0x0000008000007945 */ /* 0x000fe20003800000 */
[----:B------:R-:W-:Y:S02]  /*12390*/  IMAD.MOV.U32 R13, RZ, RZ, R16 ;  /* 0x000000ffff0d7224 */ /* 0x000fe400078e0010 */
[----:B-1----:R-:W-:Y:S02]  /*123a0*/  IMAD.MOV.U32 R12, RZ, RZ, RZ ;  /* 0x000000ffff0c7224 */ /* 0x002fe400078e00ff */
[----:B------:R-:W-:Y:S02]  /*123b0*/  IMAD.MOV.U32 R11, RZ, RZ, 0x1f ;  /* 0x0000001fff0b7424 */ /* 0x000fe400078e00ff */
[----:B------:R-:W-:-:S07]  /*123c0*/  IMAD.MOV.U32 R15, RZ, RZ, -0x1 ;  /* 0xffffffffff0f7424 */ /* 0x000fce00078e00ff */
[----:B------:R-:W-:Y:S05]  /*123d0*/  WARPSYNC.COLLECTIVE R15, `(.L_x_1261) ;  /* 0x000000000f087348 */ /* 0x000fea0003c00000 */
[----:B------:R0:W1:Y:S02]  /*123e0*/  SHFL.IDX P6, R14, R13, R12, R11 ;  /* 0x0000000c0d0e7389 */ /* 0x00006400000c000b */
[----:B01----:R-:W-:Y:S01]  /*123f0*/  ENDCOLLECTIVE ;  /* 0x000000000000791b */ /* 0x003fe20003800000 */
.L_x_1261:
[----:B------:R-:W-:Y:S05]  /*12400*/  BSYNC B0 ;  /* 0x0000000000007941 */ /* 0x000fea0003800000 */
.L_x_1260:
        /* <DEDUP_REMOVED lines=9> */
.L_x_1262:
        /* <DEDUP_REMOVED lines=18> */
.L_x_1263:
        /* <DEDUP_REMOVED lines=8> */
.L_x_1264:
        /* <DEDUP_REMOVED lines=8> */
.L_x_1265:
        /* <DEDUP_REMOVED lines=8> */
.L_x_1266:
        /* <DEDUP_REMOVED lines=8> */
.L_x_1267:
        /* <DEDUP_REMOVED lines=9> */
.L_x_1268:
[----:B------:R-:W-:Y:S01]  /*12850*/  IMAD.MOV.U32 R6, RZ, RZ, R14 ;  /* 0x000000ffff067224 */ /* 0x000fe200078e000e */
[----:B------:R-:W-:Y:S06]  /*12860*/  BRA `(.L_x_1269) ;  /* 0xffffffd000647947 */ /* 0x000fec000383ffff */
.L_x_1189:
        /* <DEDUP_REMOVED lines=8> */
.L_x_1271:
[----:B------:R-:W-:Y:S05]  /*128f0*/  BSYNC B0 ;  /* 0x0000000000007941 */ /* 0x000fea0003800000 */
.L_x_1270:
[----:B------:R-:W-:Y:S02]  /*12900*/  IMAD.MOV.U32 R3, RZ, RZ, R14 ;  /* 0x000000ffff037224 */ /* 0x000fe400078e000e */
[----:B------:R-:W-:Y:S02]  /*12910*/  IMAD.MOV.U32 R12, RZ, RZ, 0x2 ;  /* 0x00000002ff0c7424 */ /* 0x000fe400078e00ff */
[----:B------:R-:W-:Y:S01]  /*12920*/  IMAD.MOV.U32 R11, RZ, RZ, RZ ;  /* 0x000000ffff0b7224 */ /* 0x000fe200078e00ff */
[----:B------:R-:W-:Y:S01]  /*12930*/  SEL R3, R3, RZ, P1 ;  /* 0x000000ff03037207 */ /* 0x000fe20000800000 */
[----:B------:R-:W-:-:S04]  /*12940*/  IMAD.MOV.U32 R15, RZ, RZ, -0x1 ;  /* 0xffffffffff0f7424 */ /* 0x000fc800078e00ff */
[----:B------:R-:W-:-:S04]  /*12950*/  IMAD.IADD R3, R2, 0x1, R3 ;  /* 0x0000000102037824 */ /* 0x000fc800078e0203 */
[----:B------:R-:W-:-:S07]  /*12960*/  IMAD.MOV.U32 R13, RZ, RZ, R3 ;  /* 0x000000ffff0d7224 */ /* 0x000fce00078e0003 */
[----:B------:R-:W-:Y:S05]  /*12970*/  WARPSYNC.COLLECTIVE R15, `(.L_x_1272) ;  /* 0x000000000f087348 */ /* 0x000fea0003c00000 */
[----:B------:R0:W1:Y:S02]  /*12980*/  SHFL.UP P6, R14, R13, R12, R11 ;  /* 0x0400000c0d0e7389 */ /* 0x00006400000c000b */
[----:B01----:R-:W-:Y:S01]  /*12990*/  ENDCOLLECTIVE ;  /* 0x000000000000791b */ /* 0x003fe20003800000 */
.L_x_1272:
        /* <DEDUP_REMOVED lines=8> */
.L_x_1273:
        /* <DEDUP_REMOVED lines=8> */
.L_x_1274:
        /* <DEDUP_REMOVED lines=8> */
.L_x_1275:
        /* <DEDUP_REMOVED lines=9> */
.L_x_1276:
[----:B------:R-:W-:Y:S01]  /*12bb0*/  IMAD.MOV.U32 R6, RZ, RZ, R14 ;  /* 0x000000ffff067224 */ /* 0x000fe200078e000e */
[----:B------:R-:W-:Y:S06]  /*12bc0*/  BRA `(.L_x_1277) ;  /* 0xffffffd000287947 */ /* 0x000fec000383ffff */
.L_x_1191:
[----:B------:R-:W-:Y:S01]  /*12bd0*/  BSSY B0, `(.L_x_1278) ;  /* 0x0000006000007945 */ /* 0x000fe20003800000 */
[----:B------:R-:W-:Y:S01]  /*12be0*/  PLOP3.LUT P6, PT, P6, PT, PT, 0x8, 0x0 ;  /* 0x000000000000781c */ /* 0x000fe200037ce170 */
[----:B------:R-:W-:-:S12]  /*12bf0*/  IMAD.MOV.U32 R15, RZ, RZ, -0x1 ;  /* 0xffffffffff0f7424 */ /* 0x000fd800078e00ff */
[----:B0-----:R-:W-:Y:S05]  /*12c00*/  WARPSYNC.COLLECTIVE R15, `(.L_x_1279) ;  /* 0x000000000f087348 */ /* 0x001fea0003c00000 */
[----:B------:R-:W-:Y:S01]  /*12c10*/  VOTE.ANY R14, PT, P6 ;  /* 0x00000000000e7806 */ /* 0x000fe200030e0100 */
[----:B0-----:R-:W-:Y:S06]  /*12c20*/  ENDCOLLECTIVE ;  /* 0x000000000000791b */ /* 0x001fec0003800000 */
.L_x_1279:
[----:B------:R-:W-:Y:S05]  /*12c30*/  BSYNC B0 ;  /* 0x0000000000007941 */ /* 0x000fea0003800000 */
.L_x_1278:
        /* <DEDUP_REMOVED lines=9> */
.L_x_1280:
[----:B------:R-:W-:Y:S01]  /*12cd0*/  IMAD.MOV.U32 R17, RZ, RZ, R14 ;  /* 0x000000ffff117224 */ /* 0x000fe200078e000e */
[----:B------:R-:W-:Y:S06]  /*12ce0*/  BRA `(.L_x_1281) ;  /* 0xffffffd000187947 */ /* 0x000fec000383ffff */
.L_x_1193:
[----:B------:R-:W-:Y:S01]  /*12cf0*/  BSSY B0, `(.L_x_1282) ;  /* 0x0000007000007945 */ /* 0x000fe20003800000 */
[----:B------:R-:W-:Y:S02]  /*12d00*/  IMAD.MOV.U32 R13, RZ, RZ, R3 ;  /* 0x000000ffff0d7224 */ /* 0x000fe400078e0003 */
[----:B------:R-:W-:Y:S02]  /*12d10*/  IMAD.MOV.U32 R11, RZ, RZ, 0x1f ;  /* 0x0000001fff0b7424 */ /* 0x000fe400078e00ff */
[----:B------:R-:W-:-:S07]  /*12d20*/  IMAD.MOV.U32 R15, RZ, RZ, -0x1 ;  /* 0xffffffffff0f7424 */ /* 0x000fce00078e00ff */
[----:B0-2---:R-:W-:Y:S05]  /*12d30*/  WARPSYNC.COLLECTIVE R15, `(.L_x_1283) ;  /* 0x000000000f087348 */ /* 0x005fea0003c00000 */
[----:B------:R1:W3:Y:S02]  /*12d40*/  SHFL.IDX P6, R14, R13, R12, R11 ;  /* 0x0000000c0d0e7389 */ /* 0x0002e400000c000b */
[----:B0123--:R-:W-:Y:S01]  /*12d50*/  ENDCOLLECTIVE ;  /* 0x000000000000791b */ /* 0x00ffe20003800000 */
.L_x_1283:
[----:B------:R-:W-:Y:S05]  /*12d60*/  BSYNC B0 ;  /* 0x0000000000007941 */ /* 0x000fea0003800000 */
.L_x_1282:
[----:B------:R-:W-:Y:S01]  /*12d70*/  IMAD.MOV.U32 R2, RZ, RZ, R14 ;  /* 0x000000ffff027224 */ /* 0x000fe200078e000e */
[----:B------:R-:W-:Y:S06]  /*12d80*/  BRA `(.L_x_1192) ;  /* 0xffffffd0000c7947 */ /* 0x000fec000383ffff */
.L_x_1197:
[----:B0-----:R0:W1:Y:S02]  /*12d90*/  SYNCS.PHASECHK.TRANS64.TRYWAIT P0, [R0+URZ+0x32420], R3 ;  /* 0x03242003000075a7 */ /* 0x001064000800017f */
[----:B-1----:R-:W-:Y:S05]  /*12da0*/  @!P0 NANOSLEEP.SYNCS 0x989680 ;  /* 0x009896800000895d */ /* 0x002fea0003900000 */
[----:B------:R-:W1:Y:S02]  /*12db0*/  @!P0 SYNCS.PHASECHK.TRANS64 P0, [R0+URZ+0x32420], R3 ;  /* 0x03242003000085a7 */ /* 0x000e64000800007f */
[----:B-1----:R-:W-:Y:S05]  /*12dc0*/  @!P0 BRA `(.L_x_1197) ;  /* 0xfffffffc00f08947 */ /* 0x002fea000383ffff */
[----:B------:R-:W-:Y:S05]  /*12dd0*/  BRA `(.L_x_1284) ;  /* 0xffffffd400007947 */ /* 0x000fea000383ffff */
.L_x_1198:
        /* <DEDUP_REMOVED lines=11> */
.L_x_1286:
[----:B------:R-:W-:Y:S05]  /*12e90*/  BSYNC B0 ;  /* 0x0000000000007941 */ /* 0x000fea0003800000 */
.L_x_1285:
[----:B------:R-:W-:Y:S05]  /*12ea0*/  BRA `(.L_x_1287) ;  /* 0xffffffd000e87947 */ /* 0x000fea000383ffff */
.L_x_1201:
[----:B------:R-:W-:Y:S01]  /*12eb0*/  BSSY B1, `(.L_x_1288) ;  /* 0x0000006000017945 */ /* 0x000fe20003800000 */
[----:B------:R-:W-:-:S07]  /*12ec0*/  IMAD.MOV.U32 R15, RZ, RZ, -0x1 ;  /* 0xffffffffff0f7424 */ /* 0x000fce00078e00ff */
[----:B01---5:R-:W-:Y:S05]  /*12ed0*/  WARPSYNC.COLLECTIVE R15, `(.L_x_1289) ;  /* 0x000000000f0c7348 */ /* 0x023fea0003c00000 */
[----:B------:R-:W-:Y:S02]  /*12ee0*/  ELECT P6, UR62, PT ;  /* 0x00000000003e782f */ /* 0x000fe400038c0000 */
[----:B------:R-:W-:Y:S01]  /*12ef0*/  MOV R14, UR62 ;  /* 0x0000003e000e7c02 */ /* 0x000fe20008000f00 */
[----:B01---5:R-:W-:Y:S10]  /*12f00*/  ENDCOLLECTIVE ;  /* 0x000000000000791b */ /* 0x023ff40003800000 */
.L_x_1289:
[----:B------:R-:W-:Y:S05]  /*12f10*/  BSYNC B1 ;  /* 0x0000000000017941 */ /* 0x000fea0003800000 */
.L_x_1288:
[----:B------:R-:W-:Y:S05]  /*12f20*/  BRA `(.L_x_1290) ;  /* 0xffffffd000e07947 */ /* 0x000fea000383ffff */
.L_x_1203:
[----:B0-----:R0:W1:Y:S02]  /*12f30*/  SYNCS.PHASECHK.TRANS64.TRYWAIT P0, [R6+URZ], R5 ;  /* 0x00000005060075a7 */ /* 0x001064000800017f */
[----:B-1----:R-:W-:Y:S05]  /*12f40*/  @!P0 NANOSLEEP.SYNCS 0x989680 ;  /* 0x009896800000895d */ /* 0x002fea0003900000 */
[----:B------:R-:W1:Y:S02]  /*12f50*/  @!P0 SYNCS.PHASECHK.TRANS64 P0, [R6+URZ], R5 ;  /* 0x00000005060085a7 */ /* 0x000e64000800007f */
[----:B-1----:R-:W-:Y:S05]  /*12f60*/  @!P0 BRA `(.L_x_1203) ;  /* 0xfffffffc00f08947 */ /* 0x002fea000383ffff */
[----:B------:R-:W-:Y:S05]  /*12f70*/  BRA `(.L_x_1291) ;  /* 0xffffffd400247947 */ /* 0x000fea000383ffff */
.L_x_1204:
[----:B-1----:R1:W2:Y:S02]  /*12f80*/  SYNCS.PHASECHK.TRANS64.TRYWAIT P0, [R7+URZ], R2 ;  /* 0x00000002070075a7 */ /* 0x0022a4000800017f */
[----:B--2---:R-:W-:Y:S05]  /*12f90*/  @!P0 NANOSLEEP.SYNCS 0x989680 ;  /* 0x009896800000895d */ /* 0x004fea0003900000 */
[----:B------:R-:W2:Y:S02]  /*12fa0*/  @!P0 SYNCS.PHASECHK.TRANS64 P0, [R7+URZ], R2 ;  /* 0x00000002070085a7 */ /* 0x000ea4000800007f */
[----:B--2---:R-:W-:Y:S05]  /*12fb0*/  @!P0 BRA `(.L_x_1204) ;  /* 0xfffffffc00f08947 */ /* 0x004fea000383ffff */
[----:B------:R-:W-:Y:S05]  /*12fc0*/  BRA `(.L_x_1292) ;  /* 0xffffffd400187947 */ /* 0x000fea000383ffff */
.L_x_1206:
[----:B--2---:R2:W3:Y:S02]  /*12fd0*/  SYNCS.PHASECHK.TRANS64.TRYWAIT P0, [R4+URZ], R5 ;  /* 0x00000005040075a7 */ /* 0x0044e4000800017f */
[----:B---3--:R-:W-:Y:S05]  /*12fe0*/  @!P0 NANOSLEEP.SYNCS 0x989680 ;  /* 0x009896800000895d */ /* 0x008fea0003900000 */
[----:B------:R-:W3:Y:S02]  /*12ff0*/  @!P0 SYNCS.PHASECHK.TRANS64 P0, [R4+URZ], R5 ;  /* 0x00000005040085a7 */ /* 0x000ee4000800007f */
[----:B---3--:R-:W-:Y:S05]  /*13000*/  @!P0 BRA `(.L_x_1206) ;  /* 0xfffffffc00f08947 */ /* 0x008fea000383ffff */
[----:B------:R-:W-:Y:S05]  /*13010*/  BRA `(.L_x_1293) ;  /* 0xffffffd400207947 */ /* 0x000fea000383ffff */
.L_x_1294:
        /* <DEDUP_REMOVED lines=14> */
.L_x_6038:


//--------------------- .text._ZN7cutlass13device_kernelIN5flash11enable_sm90INS1_16FlashAttnFwdSm90INS1_25CollectiveMainloopFwdSm90ILi2EN4cute5tupleIJNS5_1CILi1EEES8_S8_EEENS6_IJNS7_ILi128EEENS7_ILi96EEENS7_ILi64EEEEEELi256ENS_10bfloat16_tEfNS_4arch4Sm90ELb0ELb0ELb0ELb1ELb0ELb1ELb1ELb1ELb0ELb1ELb0ELb0EEENS1_21CollectiveEpilogueFwdINS6_IJSA_NS7_ILi256EEESB_EEES9_SE_SG_Li256ELb1ELb1ELb0ELb0EEENS1_36VarlenDynamicPersistentTileSchedulerILi128ELi96ELi256ELi128ELb0ELb1ELb1ELb0ELb1ELb1EEEEEEEEEvNT_6ParamsE --------------------------
	.section	.text._ZN7cutlass13device_kernelIN5flash11enable_sm90INS1_16FlashAttnFwdSm90INS1_25CollectiveMainloopFwdSm90ILi2EN4cute5tupleIJNS5_1CILi1EEES8_S8_EEENS6_IJNS7_ILi128EEENS7_ILi96EEENS7_ILi64EEEEEELi256ENS_10bfloat16_tEfNS_4arch4Sm90ELb0ELb0ELb0ELb1ELb0ELb1ELb1ELb1ELb0ELb1ELb0ELb0EEENS1_21CollectiveEpilogueFwdINS6_IJSA_NS7_ILi256EEESB_EEES9_SE_SG_Li256ELb1ELb1ELb0ELb0EEENS1_36VarlenDynamicPersistentTileSchedulerILi128ELi96ELi256ELi128ELb0ELb1ELb1ELb0ELb1ELb1EEEEEEEEEvNT_6ParamsE,"ax",@progbits
	.align	128
.text._ZN7cutlass13device_kernelIN5flash11enable_sm90INS1_16FlashAttnFwdSm90INS1_25CollectiveMainloopFwdSm90ILi2EN4cute5tupleIJNS5_1CILi1EEES8_S8_EEENS6_IJNS7_ILi128EEENS7_ILi96EEENS7_ILi64EEEEEELi256ENS_10bfloat16_tEfNS_4arch4Sm90ELb0ELb0ELb0ELb1ELb0ELb1ELb1ELb1ELb0ELb1ELb0ELb0EEENS1_21CollectiveEpilogueFwdINS6_IJSA_NS7_ILi256EEESB_EEES9_SE_SG_Li256ELb1ELb1ELb0ELb0EEENS1_36VarlenDynamicPersistentTileSchedulerILi128ELi96ELi256ELi128ELb0ELb1ELb1ELb0ELb1ELb1EEEEEEEEEvNT_6ParamsE:
        .type           _ZN7cutlass13device_kernelIN5flash11enable_sm90INS1_16FlashAttnFwdSm90INS1_25CollectiveMainloopFwdSm90ILi2EN4cute5tupleIJNS5_1CILi1EEES8_S8_EEENS6_IJNS7_ILi128EEENS7_ILi96EEENS7_ILi64EEEEEELi256ENS_10bfloat16_tEfNS_4arch4Sm90ELb0ELb0ELb0ELb1ELb0ELb1ELb1ELb1ELb0ELb1ELb0ELb0EEENS1_21CollectiveEpilogueFwdINS6_IJSA_NS7_ILi256EEESB_EEES9_SE_SG_Li256ELb1ELb1ELb0ELb0EEENS1_36VarlenDynamicPersistentTileSchedulerILi128ELi96ELi256ELi128ELb0ELb1ELb1ELb0ELb1ELb1EEEEEEEEEvNT_6ParamsE,@function
        .size           _ZN7cutlass13device_kernelIN5flash11enable_sm90INS1_16FlashAttnFwdSm90INS1_25CollectiveMainloopFwdSm90ILi2EN4cute5tupleIJNS5_1CILi1EEES8_S8_EEENS6_IJNS7_ILi128EEENS7_ILi96EEENS7_ILi64EEEEEELi256ENS_10bfloat16_tEfNS_4arch4Sm90ELb0ELb0ELb0ELb1ELb0ELb1ELb1ELb1ELb0ELb1ELb0ELb0EEENS1_21CollectiveEpilogueFwdINS6_IJSA_NS7_ILi256EEESB_EEES9_SE_SG_Li256ELb1ELb1ELb0ELb0EEENS1_36VarlenDynamicPersistentTileSchedulerILi128ELi96ELi256ELi128ELb0ELb1ELb1ELb0ELb1ELb1EEEEEEEEEvNT_6ParamsE,(.L_x_6039 - _ZN7cutlass13device_kernelIN5flash11enable_sm90INS1_16FlashAttnFwdSm90INS1_25CollectiveMainloopFwdSm90ILi2EN4cute5tupleIJNS5_1CILi1EEES8_S8_EEENS6_IJNS7_ILi128EEENS7_ILi96EEENS7_ILi64EEEEEELi256ENS_10bfloat16_tEfNS_4arch4Sm90ELb0ELb0ELb0ELb1ELb0ELb1ELb1ELb1ELb0ELb1ELb0ELb0EEENS1_21CollectiveEpilogueFwdINS6_IJSA_NS7_ILi256EEESB_EEES9_SE_SG_Li256ELb1ELb1ELb0ELb0EEENS1_36VarlenDynamicPersistentTileSchedulerILi128ELi96ELi256ELi128ELb0ELb1ELb1ELb0ELb1ELb1EEEEEEEEEvNT_6ParamsE)
        .other          _ZN7cutlass13device_kernelIN5flash11enable_sm90INS1_16FlashAttnFwdSm90INS1_25CollectiveMainloopFwdSm90ILi2EN4cute5tupleIJNS5_1CILi1EEES8_S8_EEENS6_IJNS7_ILi128EEENS7_ILi96EEENS7_ILi64EEEEEELi256ENS_10bfloat16_tEfNS_4arch4Sm90ELb0ELb0ELb0ELb1ELb0ELb1ELb1ELb1ELb0ELb1ELb0ELb0EEENS1_21CollectiveEpilogueFwdINS6_IJSA_NS7_ILi256EEESB_EEES9_SE_SG_Li256ELb1ELb1ELb0ELb0EEENS1_36VarlenDynamicPersistentTileSchedulerILi128ELi96ELi256ELi128ELb0ELb1ELb1ELb0ELb1ELb1EEEEEEEEEvNT_6ParamsE,@"STO_CUDA_ENTRY STV_DEFAULT"
_ZN7cutlass13device_kernelIN5flash11enable_sm90INS1_16FlashAttnFwdSm90INS1_25CollectiveMainloopFwdSm90ILi2EN4cute5tupleIJNS5_1CILi1EEES8_S8_EEENS6_IJNS7_ILi128EEENS7_ILi96EEENS7_ILi64EEEEEELi256ENS_10bfloat16_tEfNS_4arch4Sm90ELb0ELb0ELb0ELb1ELb0ELb1ELb1ELb1ELb0ELb1ELb0ELb0EEENS1_21CollectiveEpilogueFwdINS6_IJSA_NS7_ILi256EEESB_EEES9_SE_SG_Li256ELb1ELb1ELb0ELb0EEENS1_36VarlenDynamicPersistentTileSchedulerILi128ELi96ELi256ELi128ELb0ELb1ELb1ELb0ELb1ELb1EEEEEEEEEvNT_6ParamsE:
        /* <DEDUP_REMOVED lines=23> */
.L_x_1296:
[----:B------:R-:W-:Y:S05]  /*0170*/  BSYNC B0 ;  /* 0x0000000000007941 */ /* 0x000fea0003800000 */
.L_x_1295:
[----:B------:R-:W-:Y:S01]  /*0180*/  VOTEU.ANY UP0, P0 ;  /* 0x00000000003f7886 */ /* 0x000fe20000000100 */
[----:B------:R-:W0:Y:S01]  /*0190*/  SHFL.IDX PT, R2, R0, RZ, 0x1f ;  /* 0x00001fff00027589 */ /* 0x000e2200000e0000 */
[----:B------:R-:W-:Y:S01]  /*01a0*/  UMOV UR4, 0x80 ;  /* 0x0000008000047882 */ /* 0x000fe20000000000 */
[----:B------:R-:W-:Y:S01]  /*01b0*/  UMOV UR7, 0x100 ;  /* 0x0000010000077882 */ /* 0x000fe20000000000 */
[----:B------:R-:W-:Y:S01]  /*01c0*/  VOTEU.ANY UP1, P0 ;  /* 0x00000000003f7886 */ /* 0x000fe20000020100 */
[----:B------:R-:W1:Y:S01]  /*01d0*/  @UP0 S2UR UR8, SR_CgaCtaId ;  /* 0x00000000000809c3 */ /* 0x000e620000008800 */
[----:B------:R-:W-:Y:S01]  /*01e0*/  @UP0 UMOV UR6, 0x400 ;  /* 0x0000040000060882 */ /* 0x000fe20000000000 */
[----:B------:R-:W-:-:S04]  /*01f0*/  @UP0 UIADD3 UR4, -UR4, 0x100000, URZ ;  /* 0x0010000004040890 */ /* 0x000fc8000fffe13f */
[----:B------:R-:W-:Y:S02]  /*0200*/  @UP0 USHF.L.U32 UR5, UR4, 0xb, URZ ;  /* 0x0000000b04050899 */ /* 0x000fe4000800063f */
[----:B------:R-:W-:Y:S01]  /*0210*/  @UP0 USHF.L.U32 UR4, UR4, 0x1, URZ ;  /* 0x0000000104040899 */ /* 0x000fe2000800063f */
[----:B------:R-:W-:Y:S01]  /*0220*/  SHF.R.U32.HI R3, RZ, 0x7, R3 ;  /* 0x00000007ff037819 */ /* 0x000fe20000011603 */
[----:B------:R-:W-:Y:S01]  /*0230*/  VOTEU.ANY UP2, P0 ;  /* 0x00000000003f7886 */ /* 0x000fe20000040100 */
[----:B0-----:R-:W-:-:S03]  /*0240*/  ISETP.NE.AND P1, PT, R2, RZ, PT ;  /* 0x000000ff0200720c */ /* 0x001fc60003f25270 */
[----:B------:R0:W2:Y:S01]  /*0250*/  SHFL.IDX PT, R2, R3, RZ, 0x1f ;  /* 0x00001fff03027589 */ /* 0x0000a200000e0000 */
[----:B-1----:R-:W-:Y:S02]  /*0260*/  @UP0 ULEA UR8, UR8, UR6, 0x18 ;  /* 0x0000000608080291 */ /* 0x002fe4000f8ec03f */
[----:B------:R-:W-:-:S04]  /*0270*/  @UP0 UIADD3 UR6, -UR7, 0x100000, URZ ;  /* 0x0010000007060890 */ /* 0x000fc8000fffe13f */
[----:B------:R-:W-:Y:S02]  /*0280*/  @UP0 USHF.L.U32 UR7, UR6, 0xb, URZ ;  /* 0x0000000b06070899 */ /* 0x000fe4000800063f */
[----:B------:R-:W-:Y:S01]  /*0290*/  @UP0 USHF.L.U32 UR6, UR6, 0x1, URZ ;  /* 0x0000000106060899 */ /* 0x000fe2000800063f */
[----:B------:R-:W-:Y:S01]  /*02a0*/  VOTEU.ANY UP0, P0 ;  /* 0x00000000003f7886 */ /* 0x000fe20000000100 */
[----:B------:R-:W1:Y:S04]  /*02b0*/  FENCE.VIEW.ASYNC.S ;  /* 0x00000000000073c6 */ /* 0x000e680000000000 */
[----:B-1----:R0:W1:Y:S01]  /*02c0*/  @UP0 SYNCS.EXCH.64 URZ, [UR8+0x32400], UR4 ;  /* 0x03240004083f05b2 */ /* 0x0020620008000100 */
[----:B------:R0:W3:Y:S05]  /*02d0*/  @UP1 SYNCS.EXCH.64 URZ, [UR8+0x32410], UR4 ;  /* 0x03241004083f15b2 */ /* 0x0000ea0008000100 */
[----:B------:R0:W4:Y:S02]  /*02e0*/  @UP2 SYNCS.EXCH.64 URZ, [UR8+0x32420], UR6 ;  /* 0x03242006083f25b2 */ /* 0x0001240008000100 */
        /* <DEDUP_REMOVED lines=19> */
.L_x_1297:
        /* <DEDUP_REMOVED lines=22> */
.L_x_1298:
        /* <DEDUP_REMOVED lines=18> */
.L_x_1299:
        /* <DEDUP_REMOVED lines=22> */
.L_x_1300:
        /* <DEDUP_REMOVED lines=22> */
.L_x_1301:
        /* <DEDUP_REMOVED lines=9> */
.L_x_1304:
        /* <DEDUP_REMOVED lines=62> */
[----:B------:R-:W-:-:S02]  /*0dd0*/  IMAD.SHL.U32 R16, R4, 0x8, RZ ;  /* 0x0000000804107824 */ /* 0x000fc400078e00ff */
[C---:B------:R-:W-:Y:S02]  /*0de0*/  IMAD.SHL.U32 R22, R4.reuse, 0x4, RZ ;  /* 0x0000000404167824 */ /* 0x040fe400078e00ff */
[----:B------:R-:W-:Y:S01]  /*0df0*/  IMAD.IADD R0, R4, 0x1, -R3 ;  /* 0x0000000104007824 */ /* 0x000fe200078e0a03 */
[----:B------:R-:W-:Y:S01]  /*0e00*/  SHF.R.S32.HI R4, RZ, 0x1f, R221 ;  /* 0x0000001fff047819 */ /* 0x000fe200000114dd */
[----:B------:R-:W-:-:S03]  /*0e10*/  IMAD.IADD R216, R10, 0x1, -R216 ;  /* 0x000000010ad87824 */ /* 0x000fc600078e0ad8 */
[----:B------:R-:W-:Y:S01]  /*0e20*/  LEA.HI R4, R4, R221, RZ, 0x3 ;  /* 0x000000dd04047211 */ /* 0x000fe200078f18ff */
[----:B------:R-:W-:-:S04]  /*0e30*/  IMAD.SHL.U32 R209, R216, 0x8, RZ ;  /* 0x00000008d8d17824 */ /* 0x000fc800078e00ff */
[----:B------:R-:W-:Y:S02]  /*0e40*/  IMAD.SHL.U32 R4, R4, 0x40, RZ ;  /* 0x0000004004047824 */ /* 0x000fe400078e00ff */
[----:B------:R-:W-:Y:S02]  /*0e50*/  VIADD R215, R209, 0xc0 ;  /* 0x000000c0d1d77836 */ /* 0x000fe40000000000 */
[----:B------:R-:W-:Y:S01]  /*0e60*/  IMAD R7, R5, 0x8, R2 ;  /* 0x0000000805077824 */ /* 0x000fe200078e0202 */
[----:B------:R-:W-:Y:S02]  /*0e70*/  LOP3.LUT R212, R4, 0xfffffe00, RZ, 0xc0, !PT ;  /* 0xfffffe0004d47812 */ /* 0x000fe400078ec0ff */
[----:B------:R-:W-:Y:S01]  /*0e80*/  SHF.R.S32.HI R4, RZ, 0x1f, R215 ;  /* 0x0000001fff047819 */ /* 0x000fe200000114d7 */
[----:B------:R-:W-:Y:S01]  /*0e90*/  IMAD.SHL.U32 R4, R7, 0x8, RZ ;  /* 0x0000000807047824 */ /* 0x000fe200078e00ff */
[----:B------:R-:W-:Y:S01]  /*0ea0*/  LEA.HI R8, R8, R19, RZ, 0x3 ;  /* 0x0000001308087211 */ /* 0x000fe200078f18ff */
[----:B------:R-:W-:-:S03]  /*0eb0*/  IMAD.SHL.U32 R210, R221, 0x40, RZ ;  /* 0x00000040ddd27824 */ /* 0x000fc600078e00ff */
[----:B------:R0:W-:Y:S01]  /*0ec0*/  STL [R1+0x7c], R4 ;  /* 0x00007c0401007387 */ /* 0x0001e20000100800 */
[----:B------:R-:W-:Y:S02]  /*0ed0*/  LOP3.LUT R8, R8, 0xfffffff8, RZ, 0xc0, !PT ;  /* 0xfffffff808087812 */ /* 0x000fe400078ec0ff */
[----:B------:R-:W-:Y:S01]  /*0ee0*/  LOP3.LUT R210, R210, 0x1c0, RZ, 0xc0, !PT ;  /* 0x000001c0d2d27812 */ /* 0x000fe200078ec0ff */
[----:B------:R-:W-:Y:S01]  /*0ef0*/  VIADD R202, R22, 0x10 ;  /* 0x0000001016ca7836 */ /* 0x000fe20000000000 */
[----:B------:R-:W-:Y:S01]  /*0f00*/  SHF.R.S32.HI R3, RZ, 0x1f, R209 ;  /* 0x0000001fff037819 */ /* 0x000fe200000114d1 */
[----:B------:R-:W-:Y:S01]  /*0f10*/  IMAD.IADD R227, R19, 0x1, -R8 ;  /* 0x0000000113e37824 */ /* 0x000fe200078e0a08 */
[----:B------:R-:W-:Y:S02]  /*0f20*/  SHF.R.U32.HI R8, RZ, 0x3, R210 ;  /* 0x00000003ff087819 */ /* 0x000fe400000116d2 */
[----:B------:R-:W-:Y:S01]  /*0f30*/  LOP3.LUT R3, R210, 0x38, R16, 0xf8, !PT ;  /* 0x00000038d2037812 */ /* 0x000fe200078ef810 */
[C---:B------:R-:W-:Y:S01]  /*0f40*/  VIADD R214, R209.reuse, 0x40 ;  /* 0x00000040d1d67836 */ /* 0x040fe20000000000 */
[----:B------:R-:W-:Y:S01]  /*0f50*/  LOP3.LUT R5, R6, 0x7ffffffc, RZ, 0xc0, !PT ;  /* 0x7ffffffc06057812 */ /* 0x000fe200078ec0ff */
[----:B------:R-:W-:Y:S01]  /*0f60*/  VIADD R213, R209, 0x80 ;  /* 0x00000080d1d57836 */ /* 0x000fe20000000000 */
[----:B------:R-:W-:-:S02]  /*0f70*/  LOP3.LUT R3, R212, R3, R8, 0xf6, !PT ;  /* 0x00000003d4037212 */ /* 0x000fc400078ef608 */
[----:B------:R-:W-:Y:S01]  /*0f80*/  SHF.R.S32.HI R231, RZ, 0x1f, R202 ;  /* 0x0000001fffe77819 */ /* 0x000fe200000114ca */
[----:B------:R-:W-:Y:S01]  /*0f90*/  IMAD.MOV.U32 R2, RZ, RZ, RZ ;  /* 0x000000ffff027224 */ /* 0x000fe200078e00ff */
[----:B------:R-:W-:Y:S02]  /*0fa0*/  SHF.R.S32.HI R6, RZ, 0x1f, R214 ;  /* 0x0000001fff067819 */ /* 0x000fe400000114d6 */
[----:B------:R-:W-:Y:S01]  /*0fb0*/  CS2R R200, SRZ ;  /* 0x0000000000c87805 */ /* 0x000fe2000001ff00 */
[----:B------:R-:W-:Y:S01]  /*0fc0*/  IMAD.MOV.U32 R208, RZ, RZ, RZ ;  /* 0x000000ffffd07224 */ /* 0x000fe200078e00ff */
[----:B------:R-:W-:Y:S01]  /*0fd0*/  SHF.R.S32.HI R225, RZ, 0x1f, R19 ;  /* 0x0000001fffe17819 */ /* 0x000fe20000011413 */
[----:B------:R-:W-:Y:S01]  /*0fe0*/  IMAD.MOV.U32 R222, RZ, RZ, RZ ;  /* 0x000000ffffde7224 */ /* 0x000fe200078e00ff */
        /* <DEDUP_REMOVED lines=8> */
.L_x_1440:
        /* <DEDUP_REMOVED lines=50> */
.L_x_1306:
        /* <DEDUP_REMOVED lines=10> */
.L_x_1307:
[----:B------:R-:W-:Y:S05]  /*1430*/  @!P0 BRA `(.L_x_1308) ;  /* 0x00000000000c8947 */ /* 0x000fea0003800000 */
[----:B------:R-:W2:Y:S04]  /*1440*/  LDG.E R5, desc[UR60][R8.64] ;  /* 0x0000003c08057981 */ /* 0x000ea8000c1e1900 */
[----:B------:R-:W2:Y:S02]  /*1450*/  LDG.E R32, desc[UR60][R8.64+0x4] ;  /* 0x0000043c08207981 */ /* 0x000ea4000c1e1900 */
[----:B--2---:R-:W-:-:S07]  /*1460*/  IMAD.IADD R32, R32, 0x1, -R5 ;  /* 0x0000000120207824 */ /* 0x004fce00078e0a05 */
.L_x_1308:
        /* <DEDUP_REMOVED lines=56> */
.L_x_1311:
[----:B------:R-:W-:Y:S05]  /*17f0*/  BSYNC B6 ;  /* 0x0000000000067941 */ /* 0x000fea0003800000 */
.L_x_1310:
        /* <DEDUP_REMOVED lines=20> */
.L_x_1313:
[----:B------:R-:W-:Y:S05]  /*1940*/  BSYNC B6 ;  /* 0x0000000000067941 */ /* 0x000fea0003800000 */
.L_x_1312:
[----:B------:R-:W-:Y:S01]  /*1950*/  ULDC.64 UR4, c[0x0][0xaf0] ;  /* 0x0002bc0000047ab9 */ /* 0x000fe20000000a00 */
[----:B------:R-:W0:Y:S01]  /*1960*/  S2R R20, SR_TID.X ;  /* 0x0000000000147919 */ /* 0x000e220000002100 */
[----:B------:R-:W-:Y:S01]  /*1970*/  ISETP.NE.U32.AND P0, PT, RZ, UR4, PT ;  /* 0x00000004ff007c0c */ /* 0x000fe2000bf05070 */
[----:B------:R-:W1:Y:S01]  /*1980*/  LDC.64 R30, c[0x0][0x300] ;  /* 0x0000c000ff1e7b82 */ /* 0x000e620000000a00 */
[----:B------:R-:W-:Y:S01]  /*1990*/  IMAD.IADD R70, R37, 0x1, R32 ;  /* 0x0000000125467824 */ /* 0x000fe200078e0220 */
[----:B------:R-:W-:Y:S01]  /*19a0*/  SHF.R.S32.HI R9, RZ, 0x1f, R34 ;  /* 0x0000001fff097819 */ /* 0x000fe20000011422 */
[----:B------:R-:W-:Y:S01]  /*19b0*/  ULDC.64 UR6, c[0x0][0xb00] ;  /* 0x0002c00000067ab9 */ /* 0x000fe20000000a00 */
[----:B------:R-:W-:Y:S01]  /*19c0*/  ISETP.NE.AND.EX P0, PT, RZ, UR5, PT, P0 ;  /* 0x00000005ff007c0c */ /* 0x000fe2000bf05300 */
[C---:B------:R-:W-:Y:S02]  /*19d0*/  VIADD R74, R16.reuse, 0x40 ;  /* 0x00000040104a7836 */ /* 0x040fe40000000000 */
[C---:B------:R-:W-:Y:S01]  /*19e0*/  VIADD R73, R16.reuse, 0x60 ;  /* 0x0000006010497836 */ /* 0x040fe20000000000 */
[----:B------:R-:W2:Y:S01]  /*19f0*/  LDC.64 R68, c[0x0][0x3f8] ;  /* 0x0000fe00ff447b82 */ /* 0x000ea20000000a00 */
[----:B------:R-:W-:-:S02]  /*1a00*/  VIADD R10, R16, 0xc0 ;  /* 0x000000c0100a7836 */ /* 0x000fc40000000000 */
[----:B------:R-:W-:-:S05]  /*1a10*/  VIADD R72, R16, 0x80 ;  /* 0x0000008010487836 */ /* 0x000fca0000000000 */
[----:B------:R-:W3:Y:S01]  /*1a20*/  LDC R47, c[0x0][0x3f4] ;  /* 0x0000fd00ff2f7b82 */ /* 0x000ee20000000800 */
[----:B------:R-:W-:-:S04]  /*1a30*/  @P0 IADD3 R4, P1, R218, UR4, RZ ;  /* 0x00000004da040c10 */ /* 0x000fc8000ff3e0ff */
[----:B------:R-:W-:Y:S01]  /*1a40*/  @P0 IADD3.X R5, R219, UR5, RZ, P1, !PT ;  /* 0x00000005db050c10 */ /* 0x000fe20008ffe4ff */
[----:B------:R-:W-:Y:S02]  /*1a50*/  ULDC.64 UR4, c[0x0][0x308] ;  /* 0x0000c20000047ab9 */ /* 0x000fe40000000a00 */
[----:B------:R-:W4:Y:S02]  /*1a60*/  LDC.64 R38, c[0x0][0x408] ;  /* 0x00010200ff267b82 */ /* 0x000f240000000a00 */
[----:B------:R0:W3:Y:S01]  /*1a70*/  @P0 LDG.E R35, desc[UR60][R4.64] ;  /* 0x0000003c04230981 */ /* 0x0000e2000c1e1900 */
[----:B------:R-:W-:Y:S01]  /*1a80*/  SHF.R.S32.HI R42, RZ, 0x1f, R70 ;  /* 0x0000001fff2a7819 */ /* 0x000fe20000011446 */
[-C--:B-1----:R-:W-:Y:S01]  /*1a90*/  IMAD.WIDE.U32 R6, R70, R30.reuse, RZ ;  /* 0x0000001e46067225 */ /* 0x082fe200078e00ff */
[----:B------:R-:W-:Y:S02]  /*1aa0*/  ISETP.NE.U32.AND P0, PT, RZ, UR6, PT ;  /* 0x00000006ff007c0c */ /* 0x000fe4000bf05070 */
[----:B0-----:R-:W-:Y:S01]  /*1ab0*/  SHF.R.U32.HI R44, RZ, 0x7, R20 ;  /* 0x00000007ff2c7819 */ /* 0x001fe20000011614 */
[-C--:B------:R-:W-:Y:S01]  /*1ac0*/  IMAD R0, R42, R30.reuse, RZ ;  /* 0x0000001e2a007224 */ /* 0x080fe200078e02ff */
[----:B------:R-:W-:Y:S01]  /*1ad0*/  ISETP.NE.AND.EX P0, PT, RZ, UR7, PT, P0 ;  /* 0x00000007ff007c0c */ /* 0x000fe2000bf05300 */
[----:B------:R-:W-:Y:S01]  /*1ae0*/  IMAD R8, R225, R30, RZ ;  /* 0x0000001ee1087224 */ /* 0x000fe200078e02ff */
[----:B------:R-:W-:Y:S01]  /*1af0*/  ISETP.NE.AND P6, PT, R44, 0x1, PT ;  /* 0x000000012c00780c */ /* 0x000fe20003fc5270 */
[----:B------:R-:W-:Y:S01]  /*1b00*/  IMAD R3, R70, R31, R0 ;  /* 0x0000001f46037224 */ /* 0x000fe200078e0200 */
[----:B------:R-:W-:Y:S01]  /*1b10*/  SHF.R.S32.HI R23, RZ, 0x1f, R22 ;  /* 0x0000001fff177819 */ /* 0x000fe20000011416 */
[----:B------:R-:W-:Y:S01]  /*1b20*/  VIADD R32, R16, 0xa0 ;  /* 0x000000a010207836 */ /* 0x000fe20000000000 */
[----:B------:R-:W-:Y:S01]  /*1b30*/  SHF.R.S32.HI R96, RZ, 0x1f, R221 ;  /* 0x0000001fff607819 */ /* 0x000fe200000114dd */
[----:B------:R-:W-:-:S02]  /*1b40*/  IMAD.IADD R7, R7, 0x1, R3 ;  /* 0x0000000107077824 */ /* 0x000fc400078e0203 */
[----:B------:R-:W-:Y:S02]  /*1b50*/  IMAD R3, R9, UR4, RZ ;  /* 0x0000000409037c24 */ /* 0x000fe4000f8e02ff */
[----:B------:R-:W-:-:S04]  /*1b60*/  IMAD.WIDE.U32 R4, R34, UR4, R6 ;  /* 0x0000000422047c25 */ /* 0x000fc8000f8e0006 */
[----:B------:R-:W-:Y:S01]  /*1b70*/  IMAD R3, R34, UR5, R3 ;  /* 0x0000000522037c24 */ /* 0x000fe2000f8e0203 */
[----:B------:R-:W-:Y:S01]  /*1b80*/  ULDC.64 UR4, c[0x0][0x310] ;  /* 0x0000c40000047ab9 */ /* 0x000fe20000000a00 */
[----:B------:R-:W-:-:S04]  /*1b90*/  IMAD.WIDE.U32 R6, R19, R30, R16 ;  /* 0x0000001e13067225 */ /* 0x000fc800078e0010 */
[----:B------:R-:W-:Y:S02]  /*1ba0*/  IMAD.IADD R5, R5, 0x1, R3 ;  /* 0x0000000105057824 */ /* 0x000fe400078e0203 */
[----:B------:R-:W-:Y:S02]  /*1bb0*/  VIADD R13, R16, 0xe0 ;  /* 0x000000e0100d7836 */ /* 0x000fe40000000000 */
[----:B--2---:R-:W-:-:S04]  /*1bc0*/  IMAD.WIDE.U32 R64, R19, R68, R22 ;  /* 0x0000004413407225 */ /* 0x004fc800078e0016 */
[----:B------:R-:W-:Y:S02]  /*1bd0*/  IMAD.MOV.U32 R75, RZ, RZ, 0x20 ;  /* 0x00000020ff4b7424 */ /* 0x000fe400078e00ff */
[----:B------:R-:W-:Y:S01]  /*1be0*/  VIADD R98, R44, 0x8 ;  /* 0x000000082c627836 */ /* 0x000fe20000000000 */
[----:B------:R-:W-:Y:S01]  /*1bf0*/  SHF.R.U32.HI R44, RZ, 0x3, R210 ;  /* 0x00000003ff2c7819 */ /* 0x000fe200000116d2 */
[----:B------:R-:W-:Y:S02]  /*1c00*/  IMAD R43, R31, 0x60, RZ ;  /* 0x000000601f2b7824 */ /* 0x000fe400078e02ff */
[----:B----4-:R-:W-:Y:S02]  /*1c10*/  IMAD R79, R39, 0x60, RZ ;  /* 0x00000060274f7824 */ /* 0x010fe400078e02ff */
[----:B------:R-:W-:Y:S02]  /*1c20*/  IMAD R45, R69, 0x60, RZ ;  /* 0x00000060452d7824 */ /* 0x000fe400078e02ff */
[----:B---3--:R-:W-:Y:S01]  /*1c30*/  IMAD.SHL.U32 R76, R47, 0x2, RZ ;  /* 0x000000022f4c7824 */ /* 0x008fe200078e00ff */
[----:B------:R-:W-:-:S02]  /*1c40*/  SHF.R.S32.HI R0, RZ, 0x1f, R35 ;  /* 0x0000001fff007819 */ /* 0x000fc40000011423 */
[----:B------:R-:W-:Y:S02]  /*1c50*/  SEL R21, R35, RZ, !P0 ;  /* 0x000000ff23157207 */ /* 0x000fe40004000000 */
[----:B------:R-:W-:Y:S02]  /*1c60*/  SEL R12, R0, RZ, !P0 ;  /* 0x000000ff000c7207 */ /* 0x000fe40004000000 */
[----:B-----5:R-:W-:Y:S01]  /*1c70*/  SHF.R.S32.HI R35, RZ, 0x1f, R28 ;  /* 0x0000001fff237819 */ /* 0x020fe2000001141c */
[----:B------:R-:W-:-:S04]  /*1c80*/  IMAD.WIDE.U32 R14, R21, UR4, R4 ;  /* 0x00000004150e7c25 */ /* 0x000fc8000f8e0004 */
[----:B------:R-:W-:Y:S01]  /*1c90*/  IMAD R0, R12, UR4, RZ ;  /* 0x000000040c007c24 */ /* 0x000fe2000f8e02ff */
[----:B------:R-:W-:Y:S01]  /*1ca0*/  IADD3 R4, P0, R14, R6, RZ ;  /* 0x000000060e047210 */ /* 0x000fe20007f1e0ff */
[----:B------:R-:W-:Y:S02]  /*1cb0*/  VIADD R5, R16, 0x20 ;  /* 0x0000002010057836 */ /* 0x000fe40000000000 */
[----:B------:R-:W-:Y:S01]  /*1cc0*/  IMAD R3, R21, UR5, R0 ;  /* 0x0000000515037c24 */ /* 0x000fe2000f8e0200 */
[----:B------:R-:W-:Y:S05]  /*1cd0*/  @!P6 WARPSYNC.ALL ;  /* 0x000000000000e948 */ /* 0x000fea0003800000 */
[----:B------:R-:W-:Y:S01]  /*1ce0*/  ULDC UR4, c[0x0][0x320] ;  /* 0x0000c80000047ab9 */ /* 0x000fe20000000800 */
[----:B------:R-:W-:Y:S01]  /*1cf0*/  IMAD R0, R19, R31, R8 ;  /* 0x0000001f13007224 */ /* 0x000fe200078e0208 */
[----:B------:R-:W-:Y:S01]  /*1d00*/  @!P6 BAR.SYNC.DEFER_BLOCKING 0x9, 0x100 ;  /* 0x024400000000eb1d */ /* 0x000fe20000010000 */
[----:B------:R-:W-:Y:S01]  /*1d10*/  IMAD.IADD R3, R15, 0x1, R3 ;  /* 0x000000010f037824 */ /* 0x000fe200078e0203 */
[----:B------:R-:W-:Y:S01]  /*1d20*/  ISETP.GE.AND P1, PT, R5, UR4, PT ;  /* 0x0000000405007c0c */ /* 0x000fe2000bf26270 */
[----:B------:R-:W-:Y:S01]  /*1d30*/  IMAD R40, R35, R68, RZ ;  /* 0x0000004423287224 */ /* 0x000fe200078e02ff */
        /* <DEDUP_REMOVED lines=14> */
[----:B------:R-:W-:Y:S01]  /*1e20*/  SEL R9, RZ, 0x4, P0 ;  /* 0x00000004ff097807 */ /* 0x000fe20000000000 */
[----:B------:R-:W-:Y:S01]  /*1e30*/  IMAD R85, R28, R69, R40 ;  /* 0x000000451c557224 */ /* 0x000fe200078e0228 */
        /* <DEDUP_REMOVED lines=11> */
[----:B------:R-:W-:Y:S01]  /*1ef0*/  IMAD.SHL.U32 R12, R30, 0x40, RZ ;  /* 0x000000401e0c7824 */ /* 0x000fe200078e00ff */
[----:B------:R-:W-:Y:S01]  /*1f00*/  ISETP.GE.AND P0, PT, R16, R47, PT ;  /* 0x0000002f1000720c */ /* 0x000fe20003f06270 */
[----:B------:R-:W-:Y:S01]  /*1f10*/  IMAD R91, R21, UR5, R10 ;  /* 0x00000005155b7c24 */ /* 0x000fe2000f8e020a */
[----:B------:R-:W-:Y:S01]  /*1f20*/  LOP3.LUT R93, R9, R8, RZ, 0xfc, !PT ;  /* 0x00000008095d7212 */ /* 0x000fe200078efcff */
[----:B------:R-:W-:Y:S01]  /*1f30*/  IMAD R8, R225, R68, RZ ;  /* 0x00000044e1087224 */ /* 0x000fe200078e02ff */
[----:B------:R-:W-:Y:S01]  /*1f40*/  SEL R13, R47, RZ, P0 ;  /* 0x000000ff2f0d7207 */ /* 0x000fe20000000000 */
[----:B------:R-:W-:Y:S01]  /*1f50*/  IMAD.WIDE.U32 R20, R21, UR4, R6 ;  /* 0x0000000415147c25 */ /* 0x000fe2000f8e0006 */
[----:B------:R-:W-:Y:S01]  /*1f60*/  IADD3 R70, P2, R19, R70, RZ ;  /* 0x0000004613467210 */ /* 0x000fe20007f5e0ff */
[----:B------:R-:W-:Y:S01]  /*1f70*/  ULDC UR4, c[0x0][0x2f4] ;  /* 0x0000bd0000047ab9 */ /* 0x000fe20000000800 */
[----:B------:R-:W-:Y:S01]  /*1f80*/  LOP3.LUT P1, RZ, R227, 0x4, RZ, 0xc0, !PT ;  /* 0x00000004e3ff7812 */ /* 0x000fe2000782c0ff */
[----:B------:R-:W-:Y:S01]  /*1f90*/  IMAD R67, R19, R69, R8 ;  /* 0x0000004513437224 */ /* 0x000fe200078e0208 */
[----:B------:R-:W-:Y:S01]  /*1fa0*/  SEL R92, RZ, 0xffffff80, P3 ;  /* 0xffffff80ff5c7807 */ /* 0x000fe20001800000 */
[----:B------:R-:W-:Y:S01]  /*1fb0*/  IMAD R6, R225, R38, RZ ;  /* 0x00000026e1067224 */ /* 0x000fe200078e02ff */
[----:B------:R-:W-:Y:S01]  /*1fc0*/  SEL R75, R75, 0xffffffe0, !P1 ;  /* 0xffffffe04b4b7807 */ /* 0x000fe20004800000 */
[----:B------:R-:W-:Y:S01]  /*1fd0*/  IMAD.WIDE.U32 R8, R19, R68, R16 ;  /* 0x0000004413087225 */ /* 0x000fe200078e0010 */
[----:B------:R-:W-:-:S02]  /*1fe0*/  LOP3.LUT R92, R93, 0x80, R92, 0xc8, !PT ;  /* 0x000000805d5c7812 */ /* 0x000fc400078ec85c */
[----:B------:R-:W-:Y:S01]  /*1ff0*/  ISETP.GE.AND P1, PT, R16, UR4, PT ;  /* 0x0000000410007c0c */ /* 0x000fe2000bf26270 */
[----:B------:R-:W-:Y:S01]  /*2000*/  IMAD.IADD R65, R65, 0x1, R67 ;  /* 0x0000000141417824 */ /* 0x000fe200078e0243 */
[----:B------:R-:W-:Y:S01]  /*2010*/  LOP3.LUT R93, R93, 0x40, RZ, 0xc0, !PT ;  /* 0x000000405d5d7812 */ /* 0x000fe200078ec0ff */
[----:B------:R-:W-:Y:S02]  /*2020*/  IMAD R37, R19, R39, R6 ;  /* 0x0000002713257224 */ /* 0x000fe400078e0206 */
[----:B------:R-:W-:Y:S02]  /*2030*/  IMAD.IADD R67, R67, 0x1, R9 ;  /* 0x0000000143437824 */ /* 0x000fe400078e0209 */
[----:B------:R-:W-:-:S04]  /*2040*/  IMAD.WIDE.U32 R6, R19, R38, R22 ;  /* 0x0000002613067225 */ /* 0x000fc800078e0016 */
[----:B------:R-:W-:Y:S02]  /*2050*/  IMAD.SHL.U32 R9, R227, 0x40, RZ ;  /* 0x00000040e3097824 */ /* 0x000fe400078e00ff */
[----:B------:R-:W-:-:S03]  /*2060*/  IMAD.WIDE.U32 R10, R19, R38, R16 ;  /* 0x00000026130a7225 */ /* 0x000fc600078e0010 */
[----:B------:R-:W-:Y:S01]  /*2070*/  LOP3.LUT R9, R9, 0x1c0, RZ, 0xc0, !PT ;  /* 0x000001c009097812 */ /* 0x000fe200078ec0ff */
[----:B------:R-:W-:Y:S02]  /*2080*/  IMAD.IADD R13, R16, 0x1, R13 ;  /* 0x00000001100d7824 */ /* 0x000fe400078e020d */
[----:B------:R-:W-:Y:S01]  /*2090*/  IMAD.IADD R7, R7, 0x1, R37 ;  /* 0x0000000107077824 */ /* 0x000fe200078e0225 */
[----:B------:R-:W-:Y:S01]  /*20a0*/  LOP3.LUT R41, R9, 0x18, R16, 0xf8, !PT ;  /* 0x0000001809297812 */ /* 0x000fe200078ef810 */
[----:B------:R-:W-:Y:S01]  /*20b0*/  IMAD.MOV.U32 R36, RZ, RZ, R10 ;  /* 0x000000ffff247224 */ /* 0x000fe200078e000a */
[----:B------:R-:W-:Y:S01]  /*20c0*/  SHF.R.S32.HI R10, RZ, 0x1f, R13 ;  /* 0x0000001fff0a7819 */ /* 0x000fe2000001140d */
[----:B------:R-:W-:Y:S02]  /*20d0*/  IMAD.MOV.U32 R66, RZ, RZ, R8 ;  /* 0x000000ffff427224 */ /* 0x000fe400078e0008 */
[-C--:B------:R-:W-:Y:S01]  /*20e0*/  IMAD R8, R35, R38.reuse, RZ ;  /* 0x0000002623087224 */ /* 0x080fe200078e02ff */
[----:B------:R-:W-:Y:S01]  /*20f0*/  LEA.HI R87, R10, R13, RZ, 0x3 ;  /* 0x0000000d0a577211 */ /* 0x000fe200078f18ff */
[----:B------:R-:W-:Y:S01]  /*2100*/  IMAD.WIDE.U32 R34, R28, R38, R6 ;  /* 0x000000261c227225 */ /* 0x000fe200078e0006 */
[----:B------:R-:W-:-:S02]  /*2110*/  SHF.R.U32.HI R6, RZ, 0x3, R9 ;  /* 0x00000003ff067819 */ /* 0x000fc40000011609 */
[----:B------:R-:W-:Y:S01]  /*2120*/  SHF.L.U64.HI R13, R30, 0x6, R31 ;  /* 0x000000061e0d7819 */ /* 0x000fe2000001021f */
[----:B------:R-:W-:Y:S01]  /*2130*/  IMAD.X R71, R225, 0x1, R42, P2 ;  /* 0x00000001e1477824 */ /* 0x000fe200010e062a */
[-C--:B------:R-:W-:Y:S01]  /*2140*/  LOP3.LUT R40, R41, R6.reuse, RZ, 0x3c, !PT ;  /* 0x0000000629287212 */ /* 0x080fe200078e3cff */
[----:B------:R-:W-:Y:S01]  /*2150*/  IMAD.IADD R37, R37, 0x1, R11 ;  /* 0x0000000125257824 */ /* 0x000fe200078e020b */
[--C-:B------:R-:W-:Y:S01]  /*2160*/  LOP3.LUT R41, R9, 0x38, R87.reuse, 0xf8, !PT ;  /* 0x0000003809297812 */ /* 0x100fe200078ef857 */
[----:B------:R-:W-:Y:S01]  /*2170*/  IMAD R83, R28, R39, R8 ;  /* 0x000000271c537224 */ /* 0x000fe200078e0208 */
[----:B------:R-:W-:Y:S01]  /*2180*/  LOP3.LUT R42, R210, 0x38, R87, 0xf8, !PT ;  /* 0x00000038d22a7812 */ /* 0x000fe200078ef857 */
[----:B------:R-:W-:Y:S01]  /*2190*/  IMAD R77, R211, 0x200, R40 ;  /* 0x00000200d34d7824 */ /* 0x000fe200078e0228 */
[----:B------:R-:W-:Y:S01]  /*21a0*/  LOP3.LUT R40, R41, R6, RZ, 0x3c, !PT ;  /* 0x0000000629287212 */ /* 0x000fe200078e3cff */
[C---:B------:R-:W-:Y:S01]  /*21b0*/  IMAD.SHL.U32 R10, R38.reuse, 0x40, RZ ;  /* 0x00000040260a7824 */ /* 0x040fe200078e00ff */
[----:B------:R-:W-:Y:S01]  /*21c0*/  SHF.L.U64.HI R11, R38, 0x6, R39 ;  /* 0x00000006260b7819 */ /* 0x000fe20000010227 */
[----:B------:R-:W-:Y:S01]  /*21d0*/  IMAD.WIDE.U32 R36, R28, R38, R36 ;  /* 0x000000261c247225 */ /* 0x000fe200078e0024 */
[----:B------:R-:W-:-:S02]  /*21e0*/  SHF.L.U64.HI R8, R68, 0x6, R69 ;  /* 0x0000000644087819 */ /* 0x000fc40000010245 */
[----:B------:R-:W-:Y:S01]  /*21f0*/  SHF.R.S32.HI R86, RZ, 0x3, R87 ;  /* 0x00000003ff567819 */ /* 0x000fe20000011457 */
[----:B------:R-:W-:Y:S01]  /*2200*/  IMAD.SHL.U32 R7, R68, 0x40, RZ ;  /* 0x0000004044077824 */ /* 0x000fe200078e00ff */
[----:B------:R-:W-:Y:S01]  /*2210*/  LOP3.LUT R41, R42, R44, RZ, 0x3c, !PT ;  /* 0x0000002c2a297212 */ /* 0x000fe200078e3cff */
[CC--:B------:R-:W-:Y:S01]  /*2220*/  IMAD.WIDE.U32 R64, R28.reuse, R68.reuse, R64 ;  /* 0x000000441c407225 */ /* 0x0c0fe200078e0040 */
[----:B------:R-:W-:Y:S02]  /*2230*/  LOP3.LUT R87, R87, 0xfffffff8, RZ, 0xc0, !PT ;  /* 0xfffffff857577812 */ /* 0x000fe400078ec0ff */
[----:B------:R-:W-:Y:S01]  /*2240*/  ISETP.GE.AND P2, PT, R5, UR4, PT ;  /* 0x0000000405007c0c */ /* 0x000fe2000bf46270 */
[----:B------:R-:W-:Y:S01]  /*2250*/  IMAD.WIDE.U32 R66, R28, R68, R66 ;  /* 0x000000441c427225 */ /* 0x000fe200078e0042 */
[----:B------:R-:W-:-:S03]  /*2260*/  SHF.R.S32.HI R88, RZ, 0x1f, R87 ;  /* 0x0000001fff587819 */ /* 0x000fc60000011457 */
[----:B------:R-:W-:-:S04]  /*2270*/  IMAD.WIDE.U32 R30, R30, 0x60, RZ ;  /* 0x000000601e1e7825 */ /* 0x000fc800078e00ff */
[----:B------:R-:W-:-:S04]  /*2280*/  IMAD.WIDE.U32 R38, R38, 0x60, RZ ;  /* 0x0000006026267825 */ /* 0x000fc800078e00ff */
[----:B------:R-:W-:-:S04]  /*2290*/  IMAD.WIDE.U32 R68, R68, 0x60, RZ ;  /* 0x0000006044447825 */ /* 0x000fc800078e00ff */
[----:B------:R-:W-:Y:S02]  /*22a0*/  IMAD.IADD R82, R35, 0x1, R83 ;  /* 0x0000000123527824 */ /* 0x000fe400078e0253 */
[----:B------:R-:W-:Y:S02]  /*22b0*/  IMAD.IADD R84, R65, 0x1, R85 ;  /* 0x0000000141547824 */ /* 0x000fe400078e0255 */
[----:B------:R-:W-:Y:S02]  /*22c0*/  IMAD.IADD R78, R31, 0x1, R43 ;  /* 0x000000011f4e7824 */ /* 0x000fe400078e022b */
[----:B------:R-:W-:Y:S02]  /*22d0*/  IMAD.IADD R79, R39, 0x1, R79 ;  /* 0x00000001274f7824 */ /* 0x000fe400078e024f */
[----:B------:R-:W-:Y:S02]  /*22e0*/  IMAD.IADD R80, R69, 0x1, R45 ;  /* 0x0000000145507824 */ /* 0x000fe400078e022d */
[----:B------:R-:W-:-:S02]  /*22f0*/  IMAD.IADD R81, R75, 0x1, R77 ;  /* 0x000000014b517824 */ /* 0x000fc400078e024d */
[----:B------:R-:W-:Y:S02]  /*2300*/  IMAD.IADD R83, R83, 0x1, R37 ;  /* 0x0000000153537824 */ /* 0x000fe400078e0225 */
[----:B------:R-:W-:Y:S02]  /*2310*/  IMAD.IADD R85, R85, 0x1, R67 ;  /* 0x0000000155557824 */ /* 0x000fe400078e0243 */
[----:B------:R-:W-:Y:S02]  /*2320*/  IMAD R89, R211, 0x200, R40 ;  /* 0x00000200d3597824 */ /* 0x000fe400078e0228 */
[----:B------:R-:W-:Y:S02]  /*2330*/  IMAD.IADD R90, R212, 0x1, R41 ;  /* 0x00000001d45a7824 */ /* 0x000fe400078e0229 */
[----:B------:R-:W-:-:S07]  /*2340*/  IMAD.IADD R91, R21, 0x1, R91 ;  /* 0x00000001155b7824 */ /* 0x000fce00078e025b */
.L_x_1361:
        /* <DEDUP_REMOVED lines=9> */
[-C--:B------:R-:W-:Y:S01]  /*23e0*/  IADD3 R26, P3, P4, R4, R102.reuse, R12 ;  /* 0x00000066041a7210 */ /* 0x080fe20007c7e00c */
[----:B------:R-:W-:Y:S01]  /*23f0*/  IMAD R106, R2, 0x1800, R77 ;  /* 0x00001800026a7824 */ /* 0x000fe200078e024d */
        /* <DEDUP_REMOVED lines=57> */
.L_x_1318:
[----:B------:R-:W-:Y:S05]  /*2790*/  BSYNC B1 ;  /* 0x0000000000017941 */ /* 0x000fea0003800000 */
.L_x_1317:
        /* <DEDUP_REMOVED lines=28> */
.L_x_1320:
[----:B------:R-:W-:Y:S05]  /*2960*/  BSYNC B1 ;  /* 0x0000000000017941 */ /* 0x000fea0003800000 */
.L_x_1319:
        /* <DEDUP_REMOVED lines=33> */
.L_x_1321:
[----:B------:R-:W-:Y:S01]  /*2b80*/  IMAD R94, R2, 0x8, R18 ;  /* 0x00000008025e7824 */ /* 0x000fe200078e0212 */
[----:B------:R-:W-:Y:S01]  /*2b90*/  SHF.L.U32 R108, R201, 0x1f, RZ ;  /* 0x0000001fc96c7819 */ /* 0x000fe200000006ff */
[----:B------:R-:W-:Y:S03]  /*2ba0*/  BSSY B1, `(.L_x_1322) ;  /* 0x0000003000017945 */ /* 0x000fe60003800000 */
[----:B------:R-:W0:Y:S02]  /*2bb0*/  SYNCS.PHASECHK.TRANS64.TRYWAIT P6, [R94+URZ+0x32490], R108 ;  /* 0x0324906c5e0075a7 */ /* 0x000e2400080c017f */
[----:B0-----:R-:W-:Y:S05]  /*2bc0*/  @!P6 BRA `(.L_x_1323) ;  /* 0x000001600090e947 */ /* 0x001fea0003800000 */
.L_x_1607:
[----:B------:R-:W-:Y:S05]  /*2bd0*/  BSYNC B1 ;  /* 0x0000000000017941 */ /* 0x000fea0003800000 */
.L_x_1322:
        /* <DEDUP_REMOVED lines=54> */
.L_x_1329:
[----:B------:R-:W-:Y:S05]  /*2f40*/  BSYNC B3 ;  /* 0x0000000000037941 */ /* 0x000fea0003800000 */
.L_x_1328:
[----:B--2---:R1:W-:Y:S02]  /*2f50*/  STG.E.128 desc[UR60][R50.64], R40 ;  /* 0x0000002832007986 */ /* 0x0043e4000c101d3c */
.L_x_1327:
[----:B------:R-:W-:Y:S05]  /*2f60*/  BSYNC B2 ;  /* 0x0000000000027941 */ /* 0x000fea0003800000 */
.L_x_1326:
        /* <DEDUP_REMOVED lines=51> */
.L_x_1331:
[----:B------:R-:W-:Y:S05]  /*32a0*/  BSYNC B2 ;  /* 0x0000000000027941 */ /* 0x000fea0003800000 */
.L_x_1330:
[----:B--2---:R2:W-:Y:S02]  /*32b0*/  STG.E.128 desc[UR60][R50.64+0x40], R40 ;  /* 0x0000402832007986 */ /* 0x0045e4000c101d3c */
.L_x_1325:
[----:B------:R-:W-:Y:S05]  /*32c0*/  BSYNC B1 ;  /* 0x0000000000017941 */ /* 0x000fea0003800000 */
.L_x_1324:
        /* <DEDUP_REMOVED lines=53> */
.L_x_1336:
[----:B------:R-:W-:Y:S05]  /*3620*/  BSYNC B2 ;  /* 0x0000000000027941 */ /* 0x000fea0003800000 */
.L_x_1335:
[----:B--2---:R3:W-:Y:S02]  /*3630*/  STG.E.128 desc[UR60][R48.64], R40 ;  /* 0x0000002830007986 */ /* 0x0047e4000c101d3c */
.L_x_1334:
[----:B------:R-:W-:Y:S05]  /*3640*/  BSYNC B1 ;  /* 0x0000000000017941 */ /* 0x000fea0003800000 */
.L_x_1333:
        /* <DEDUP_REMOVED lines=51> */
.L_x_1338:
[----:B------:R-:W-:Y:S05]  /*3980*/  BSYNC B1 ;  /* 0x0000000000017941 */ /* 0x000fea0003800000 */
.L_x_1337:
[----:B--2---:R1:W-:Y:S01]  /*3990*/  STG.E.128 desc[UR60][R48.64+0x40], R40 ;  /* 0x0000402830007986 */ /* 0x0043e2000c101d3c */
[----:B------:R-:W-:Y:S05]  /*39a0*/  BRA `(.L_x_1332) ;  /* 0x0000001400b87947 */ /* 0x000fea0003800000 */
.L_x_1316:
        /* <DEDUP_REMOVED lines=24> */
[----:B------:R2:W3:Y:S05]  /*3b30*/  @!P4 LDG.E.128 R44, desc[UR60][R50.64] ;  /* 0x0000003c322cc981 */ /* 0x0004ea000c1e1d00 */
[----:B------:R4:W5:Y:S01]  /*3b40*/  @!P4 LDG.E.128 R40, desc[UR60][R48.64] ;  /* 0x0000003c3028c981 */ /* 0x000962000c1e1d00 */
[----:B0-----:R-:W-:-:S04]  /*3b50*/  @!P3 LEA R52, P4, R58, R52, 0x1 ;  /* 0x000000343a34b211 */ /* 0x001fc800078808ff */
[----:B------:R-:W-:Y:S02]  /*3b60*/  @!P3 LEA.HI.X R53, R58, R53, R60, 0x1, P4 ;  /* 0x000000353a35b211 */ /* 0x000fe400020f0c3c */
[----:B--2---:R-:W-:Y:S02]  /*3b70*/  CS2R R50, SRZ ;  /* 0x0000000000327805 */ /* 0x004fe4000001ff00 */
[C---:B-1----:R-:W-:Y:S02]  /*3b80*/  @!P3 LEA R56, P4, R54.reuse, R56, 0x1 ;  /* 0x000000383638b211 */ /* 0x042fe400078808ff */
[----:B----4-:R-:W-:Y:S02]  /*3b90*/  CS2R R48, SRZ ;  /* 0x0000000000307805 */ /* 0x010fe4000001ff00 */
[----:B------:R-:W-:Y:S02]  /*3ba0*/  @!P3 LEA.HI.X R57, R54, R57, R55, 0x1, P4 ;  /* 0x000000393639b211 */ /* 0x000fe400020f0c37 */
[----:B------:R-:W-:-:S02]  /*3bb0*/  CS2R R54, SRZ ;  /* 0x0000000000367805 */ /* 0x000fc4000001ff00 */
[----:B------:R0:W2:Y:S02]  /*3bc0*/  @!P3 LDG.E.128 R48, desc[UR60][R52.64] ;  /* 0x0000003c3430b981 */ /* 0x0000a4000c1e1d00 */
[----:B0-----:R-:W-:-:S06]  /*3bd0*/  CS2R R52, SRZ ;  /* 0x0000000000347805 */ /* 0x001fcc000001ff00 */
[----:B------:R3:W4:Y:S01]  /*3be0*/  @!P3 LDG.E.128 R52, desc[UR60][R56.64] ;  /* 0x0000003c3834b981 */ /* 0x000722000c1e1d00 */
[----:B------:R-:W-:Y:S02]  /*3bf0*/  ISETP.NE.AND P3, PT, R203, 0x3, PT ;  /* 0x00000003cb00780c */ /* 0x000fe40003f65270 */
[----:B------:R-:W-:Y:S01]  /*3c00*/  ISETP.GE.AND P4, PT, R16, R105, PT ;  /* 0x000000691000720c */ /* 0x000fe20003f86270 */
[----:B-----5:R-:W-:Y:S02]  /*3c10*/  IMAD.MOV.U32 R58, RZ, RZ, R42 ;  /* 0x000000ffff3a7224 */ /* 0x020fe400078e002a */
[----:B------:R-:W-:Y:S02]  /*3c20*/  IMAD.MOV.U32 R60, RZ, RZ, R43 ;  /* 0x000000ffff3c7224 */ /* 0x000fe400078e002b */
[----:B---3--:R-:W-:Y:S01]  /*3c30*/  IMAD.MOV.U32 R56, RZ, RZ, R47 ;  /* 0x000000ffff387224 */ /* 0x008fe200078e002f */
[----:B------:R-:W-:Y:S01]  /*3c40*/  PRMT R132, R58, 0x7610, R132 ;  /* 0x000076103a847816 */ /* 0x000fe20000000084 */
[----:B------:R-:W-:Y:S01]  /*3c50*/  IMAD.MOV.U32 R58, RZ, RZ, R46 ;  /* 0x000000ffff3a7224 */ /* 0x000fe200078e002e */
[----:B------:R-:W-:Y:S01]  /*3c60*/  PRMT R115, R115, 0x5410, R60 ;  /* 0x0000541073737816 */ /* 0x000fe2000000003c */
[----:B------:R-:W-:-:S02]  /*3c70*/  IMAD.MOV.U32 R57, RZ, RZ, R44 ;  /* 0x000000ffff397224 */ /* 0x000fc400078e002c */
[----:B------:R-:W-:Y:S02]  /*3c80*/  IMAD.MOV.U32 R60, RZ, RZ, R45 ;  /* 0x000000ffff3c7224 */ /* 0x000fe400078e002d */
[----:B------:R-:W-:Y:S01]  /*3c90*/  IMAD.MOV.U32 R62, RZ, RZ, R41 ;  /* 0x000000ffff3e7224 */ /* 0x000fe200078e0029 */
[----:B------:R-:W-:Y:S02]  /*3ca0*/  PRMT R117, R117, 0x5410, R58 ;  /* 0x0000541075757816 */ /* 0x000fe4000000003a */
[----:B------:R-:W-:Y:S01]  /*3cb0*/  PRMT R135, R56, 0x7610, R135 ;  /* 0x0000761038877816 */ /* 0x000fe20000000087 */
[----:B--2---:R-:W-:Y:S01]  /*3cc0*/  IMAD.MOV.U32 R56, RZ, RZ, R50 ;  /* 0x000000ffff387224 */ /* 0x004fe200078e0032 */
        /* <DEDUP_REMOVED lines=10> */
[----:B------:R-:W-:Y:S01]  /*3d70*/  PRMT R118, R60, 0x7610, R118 ;  /* 0x000076103c767816 */ /* 0x000fe20000000076 */
[----:B----4-:R-:W-:Y:S02]  /*3d80*/  IMAD.MOV.U32 R56, RZ, RZ, R54 ;  /* 0x000000ffff387224 */ /* 0x010fe400078e0036 */
[----:B------:R-:W-:Y:S02]  /*3d90*/  IMAD.MOV.U32 R57, RZ, RZ, R55 ;  /* 0x000000ffff397224 */ /* 0x000fe400078e0037 */
[----:B------:R-:W-:Y:S02]  /*3da0*/  IMAD.MOV.U32 R58, RZ, RZ, R52 ;  /* 0x000000ffff3a7224 */ /* 0x000fe400078e0034 */
[----:B------:R-:W-:Y:S01]  /*3db0*/  IMAD.MOV.U32 R60, RZ, RZ, R53 ;  /* 0x000000ffff3c7224 */ /* 0x000fe200078e0035 */
[----:B------:R-:W-:-:S02]  /*3dc0*/  PRMT R134, R61, 0x7610, R134 ;  /* 0x000076103d867816 */ /* 0x000fc40000000086 */
[----:B------:R-:W-:Y:S02]  /*3dd0*/  PRMT R119, R56, 0x7610, R119 ;  /* 0x0000761038777816 */ /* 0x000fe40000000077 */
[----:B------:R-:W-:Y:S02]  /*3de0*/  PRMT R120, R57, 0x7610, R120 ;  /* 0x0000761039787816 */ /* 0x000fe40000000078 */
[----:B------:R-:W-:Y:S02]  /*3df0*/  PRMT R121, R58, 0x7610, R121 ;  /* 0x000076103a797816 */ /* 0x000fe40000000079 */
[----:B------:R-:W-:Y:S01]  /*3e00*/  PRMT R122, R60, 0x7610, R122 ;  /* 0x000076103c7a7816 */ /* 0x000fe2000000007a */
[----:B------:R-:W-:Y:S06]  /*3e10*/  @!P3 BRA `(.L_x_1339) ;  /* 0x000000000004b947 */ /* 0x000fec0003800000 */
[----:B------:R-:W-:Y:S01]  /*3e20*/  BPT.TRAP 0x1 ;  /* 0x000000040000795c */ /* 0x000fe20000300000 */
.L_x_1339:
        /* <DEDUP_REMOVED lines=9> */
.L_x_1608:
[----:B------:R-:W-:Y:S05]  /*3ec0*/  BSYNC B1 ;  /* 0x0000000000017941 */ /* 0x000fea0003800000 */
.L_x_1340:
        /* <DEDUP_REMOVED lines=25> */
[----:B------:R-:W-:Y:S01]  /*4060*/  SHF.R.U32.HI R130, RZ, 0x10, R45 ;  /* 0x00000010ff827819 */ /* 0x000fe2000001162d */
[----:B--2---:R-:W-:Y:S01]  /*4070*/  IMAD.U32 R125, R63, 0x10000, RZ ;  /* 0x000100003f7d7824 */ /* 0x004fe200078e00ff */
[--C-:B------:R-:W-:Y:S01]  /*4080*/  SHF.R.U32.HI R126, RZ, 0x10, R41.reuse ;  /* 0x00000010ff7e7819 */ /* 0x100fe20000011629 */
[----:B-1----:R-:W-:Y:S01]  /*4090*/  IMAD.U32 R123, R59, 0x10000, RZ ;  /* 0x000100003b7b7824 */ /* 0x002fe200078e00ff */
[----:B------:R-:W-:Y:S01]  /*40a0*/  SHF.R.U64 R131, R40, 0x10, R41 ;  /* 0x0000001028837819 */ /* 0x000fe20000001229 */
[----:B------:R-:W-:Y:S01]  /*40b0*/  IMAD.U32 R41, R62, 0x10000, RZ ;  /* 0x000100003e297824 */ /* 0x000fe200078e00ff */
[----:B------:R-:W-:Y:S01]  /*40c0*/  PRMT R130, R118, 0x5432, R130 ;  /* 0x0000543276827816 */ /* 0x000fe20000000082 */
[----:B------:R-:W-:Y:S01]  /*40d0*/  IMAD.U32 R40, R58, 0x10000, RZ ;  /* 0x000100003a287824 */ /* 0x000fe200078e00ff */
[----:B------:R-:W-:Y:S01]  /*40e0*/  SHF.R.U64 R127, R42, 0x10, R43 ;  /* 0x000000102a7f7819 */ /* 0x000fe2000000122b */
[----:B------:R-:W-:Y:S01]  /*40f0*/  IMAD.U32 R42, R61, 0x10000, RZ ;  /* 0x000100003d2a7824 */ /* 0x000fe200078e00ff */
[----:B------:R-:W-:-:S02]  /*4100*/  SHF.R.U64 R46, R46, 0x10, R47 ;  /* 0x000000102e2e7819 */ /* 0x000fc4000000122f */
[----:B------:R-:W-:Y:S02]  /*4110*/  SHF.R.U32.HI R133, RZ, 0x10, R47 ;  /* 0x00000010ff857819 */ /* 0x000fe4000001162f */
[----:B------:R-:W-:Y:S02]  /*4120*/  PRMT R126, R116, 0x5432, R126 ;  /* 0x00005432747e7816 */ /* 0x000fe4000000007e */
[----:B------:R-:W-:Y:S02]  /*4130*/  LOP3.LUT R47, R61, 0xffff0000, RZ, 0xc0, !PT ;  /* 0xffff00003d2f7812 */ /* 0x000fe400078ec0ff */
[----:B------:R-:W-:Y:S02]  /*4140*/  LOP3.LUT R61, R63, 0xffff0000, RZ, 0xc0, !PT ;  /* 0xffff00003f3d7812 */ /* 0x000fe400078ec0ff */
[----:B------:R-:W-:Y:S01]  /*4150*/  SHF.R.U64 R129, R44, 0x10, R45 ;  /* 0x000000102c817819 */ /* 0x000fe2000000122d */
[----:B------:R-:W-:Y:S01]  /*4160*/  IMAD.U32 R44, R56, 0x10000, RZ ;  /* 0x00010000382c7824 */ /* 0x000fe200078e00ff */
[----:B------:R-:W-:Y:S01]  /*4170*/  PRMT R63, R134, 0x5410, R131 ;  /* 0x00005410863f7816 */ /* 0x000fe20000000083 */
[----:B------:R-:W-:Y:S01]  /*4180*/  IMAD.U32 R131, R130, 0x10000, RZ ;  /* 0x0001000082837824 */ /* 0x000fe200078e00ff */
[----:B------:R-:W-:Y:S01]  /*4190*/  PRMT R45, R132, 0x5410, R127 ;  /* 0x00005410842d7816 */ /* 0x000fe2000000007f */
[----:B------:R-:W-:Y:S01]  /*41a0*/  IMAD.U32 R127, R126, 0x10000, RZ ;  /* 0x000100007e7f7824 */ /* 0x000fe200078e00ff */
[----:B------:R-:W-:Y:S01]  /*41b0*/  SHF.R.U32.HI R128, RZ, 0x10, R43 ;  /* 0x00000010ff807819 */ /* 0x000fe2000001162b */
[----:B------:R-:W-:-:S02]  /*41c0*/  IMAD.U32 R43, R57, 0x10000, RZ ;  /* 0x00010000392b7824 */ /* 0x000fc400078e00ff */
[----:B------:R-:W-:Y:S01]  /*41d0*/  FMUL.FTZ R134, R42, R131 ;  /* 0x000000832a867220 */ /* 0x000fe20000410000 */
[----:B------:R-:W-:Y:S02]  /*41e0*/  PRMT R133, R135, 0x5410, R133 ;  /* 0x0000541087857816 */ /* 0x000fe40000000085 */
[----:B------:R-:W-:Y:S01]  /*41f0*/  LOP3.LUT R132, R130, 0xffff0000, RZ, 0xc0, !PT ;  /* 0xffff000082847812 */ /* 0x000fe200078ec0ff */
[-C--:B------:R-:W-:Y:S01]  /*4200*/  FMUL.FTZ R130, R42, R127.reuse ;  /* 0x0000007f2a827220 */ /* 0x080fe20000410000 */
[----:B------:R-:W-:Y:S01]  /*4210*/  PRMT R128, R115, 0x5432, R128 ;  /* 0x0000543273807816 */ /* 0x000fe20000000080 */
[----:B------:R-:W-:Y:S01]  /*4220*/  FFMA.FTZ R42, R43, R127, -R134 ;  /* 0x0000007f2b2a7223 */ /* 0x000fe20000010886 */
[----:B------:R-:W-:Y:S01]  /*4230*/  LOP3.LUT R126, R126, 0xffff0000, RZ, 0xc0, !PT ;  /* 0xffff00007e7e7812 */ /* 0x000fe200078ec0ff */
[----:B------:R-:W-:Y:S01]  /*4240*/  IMAD.U32 R134, R133, 0x10000, RZ ;  /* 0x0001000085867824 */ /* 0x000fe200078e00ff */
[----:B------:R-:W-:Y:S01]  /*4250*/  LOP3.LUT R124, R57, 0xffff0000, RZ, 0xc0, !PT ;  /* 0xffff0000397c7812 */ /* 0x000fe200078ec0ff */
[----:B------:R-:W-:Y:S01]  /*4260*/  FMUL.FTZ R127, R47, R132 ;  /* 0x000000842f7f7220 */ /* 0x000fe20000410000 */
[----:B------:R-:W-:Y:S01]  /*4270*/  FFMA.FTZ R43, R43, R131, R130 ;  /* 0x000000832b2b7223 */ /* 0x000fe20000010082 */
[----:B------:R-:W-:Y:S01]  /*4280*/  IMAD.U32 R130, R128, 0x10000, RZ ;  /* 0x0001000080827824 */ /* 0x000fe200078e00ff */
[----:B------:R-:W-:Y:S01]  /*4290*/  PRMT R129, R136, 0x5410, R129 ;  /* 0x0000541088817816 */ /* 0x000fe20000000081 */
[-C--:B------:R-:W-:Y:S01]  /*42a0*/  FMUL.FTZ R131, R47, R126.reuse ;  /* 0x0000007e2f837220 */ /* 0x080fe20000410000 */
[----:B------:R-:W-:Y:S01]  /*42b0*/  FFMA.FTZ R47, R124, R126, -R127 ;  /* 0x0000007e7c2f7223 */ /* 0x000fe2000001087f */
[----:B------:R-:W-:Y:S01]  /*42c0*/  FMUL.FTZ R136, R125, R134 ;  /* 0x000000867d887220 */ /* 0x000fe20000410000 */
[----:B------:R-:W-:Y:S01]  /*42d0*/  LOP3.LUT R126, R133, 0xffff0000, RZ, 0xc0, !PT ;  /* 0xffff0000857e7812 */ /* 0x000fe200078ec0ff */
[-C--:B------:R-:W-:Y:S01]  /*42e0*/  FMUL.FTZ R125, R125, R130.reuse ;  /* 0x000000827d7d7220 */ /* 0x080fe20000410000 */
[----:B------:R-:W-:Y:S01]  /*42f0*/  LOP3.LUT R128, R128, 0xffff0000, RZ, 0xc0, !PT ;  /* 0xffff000080807812 */ /* 0x000fe200078ec0ff */
[----:B------:R-:W-:Y:S01]  /*4300*/  FFMA.FTZ R136, R123, R130, -R136 ;  /* 0x000000827b887223 */ /* 0x000fe20000010888 */
[----:B------:R-:W-:Y:S01]  /*4310*/  LOP3.LUT R59, R59, 0xffff0000, RZ, 0xc0, !PT ;  /* 0xffff00003b3b7812 */ /* 0x000fe200078ec0ff */
[----:B------:R-:W-:Y:S01]  /*4320*/  FFMA.FTZ R134, R123, R134, R125 ;  /* 0x000000867b867223 */ /* 0x000fe2000001007d */
[----:B------:R-:W-:-:S02]  /*4330*/  IMAD.U32 R57, R60, 0x10000, RZ ;  /* 0x000100003c397824 */ /* 0x000fc400078e00ff */
[----:B------:R-:W-:Y:S01]  /*4340*/  FMUL.FTZ R130, R61, R126 ;  /* 0x0000007e3d827220 */ /* 0x000fe20000410000 */
[----:B------:R-:W-:Y:S01]  /*4350*/  IMAD.U32 R125, R129, 0x10000, RZ ;  /* 0x00010000817d7824 */ /* 0x000fe200078e00ff */
[----:B------:R-:W-:Y:S01]  /*4360*/  LOP3.LUT R60, R60, 0xffff0000, RZ, 0xc0, !PT ;  /* 0xffff00003c3c7812 */ /* 0x000fe200078ec0ff */
[----:B------:R-:W-:Y:S01]  /*4370*/  IMAD.U32 R123, R63, 0x10000, RZ ;  /* 0x000100003f7b7824 */ /* 0x000fe200078e00ff */
[----:B------:R-:W-:Y:S01]  /*4380*/  LOP3.LUT R129, R129, 0xffff0000, RZ, 0xc0, !PT ;  /* 0xffff000081817812 */ /* 0x000fe200078ec0ff */
[----:B------:R-:W-:Y:S01]  /*4390*/  FFMA.FTZ R124, R124, R132, R131 ;  /* 0x000000847c7c7223 */ /* 0x000fe20000010083 */
[-C--:B------:R-:W-:Y:S01]  /*43a0*/  FMUL.FTZ R132, R61, R128.reuse ;  /* 0x000000803d847220 */ /* 0x080fe20000410000 */
[----:B------:R-:W-:Y:S01]  /*43b0*/  FFMA.FTZ R127, R59, R128, -R130 ;  /* 0x000000803b7f7223 */ /* 0x000fe20000010882 */
[----:B------:R-:W-:Y:S01]  /*43c0*/  LOP3.LUT R63, R63, 0xffff0000, RZ, 0xc0, !PT ;  /* 0xffff00003f3f7812 */ /* 0x000fe200078ec0ff */
[C---:B------:R-:W-:Y:S01]  /*43d0*/  FMUL.FTZ R61, R57.reuse, R125 ;  /* 0x0000007d393d7220 */ /* 0x040fe20000410000 */
[----:B------:R-:W-:Y:S01]  /*43e0*/  LOP3.LUT R56, R56, 0xffff0000, RZ, 0xc0, !PT ;  /* 0xffff000038387812 */ /* 0x000fe200078ec0ff */
[----:B------:R-:W-:Y:S01]  /*43f0*/  FMUL.FTZ R128, R57, R123 ;  /* 0x0000007b39807220 */ /* 0x000fe20000410000 */
[----:B------:R-:W-:Y:S01]  /*4400*/  PRMT R46, R117, 0x5432, R46 ;  /* 0x00005432752e7816 */ /* 0x000fe2000000002e */
[----:B------:R-:W-:Y:S01]  /*4410*/  FMUL.FTZ R57, R60, R129 ;  /* 0x000000813c397220 */ /* 0x000fe20000410000 */
[----:B------:R-:W-:Y:S01]  /*4420*/  FFMA.FTZ R61, R44, R123, -R61 ;  /* 0x0000007b2c3d7223 */ /* 0x000fe2000001083d */
[----:B------:R-:W-:Y:S01]  /*4430*/  FMUL.FTZ R123, R60, R63 ;  /* 0x0000003f3c7b7220 */ /* 0x000fe20000410000 */
[----:B------:R-:W-:Y:S01]  /*4440*/  FFMA.FTZ R131, R59, R126, R132 ;  /* 0x0000007e3b837223 */ /* 0x000fe20000010084 */
[----:B------:R-:W-:Y:S01]  /*4450*/  FFMA.FTZ R128, R44, R125, R128 ;  /* 0x0000007d2c807223 */ /* 0x000fe20000010080 */
[----:B------:R-:W-:Y:S01]  /*4460*/  FFMA.FTZ R60, R56, R63, -R57 ;  /* 0x0000003f383c7223 */ /* 0x000fe20000010839 */
[----:B------:R-:W-:Y:S01]  /*4470*/  LOP3.LUT R62, R62, 0xffff0000, RZ, 0xc0, !PT ;  /* 0xffff00003e3e7812 */ /* 0x000fe200078ec0ff */
[C---:B------:R-:W-:Y:S01]  /*4480*/  IMAD.U32 R57, R46.reuse, 0x10000, RZ ;  /* 0x000100002e397824 */ /* 0x040fe200078e00ff */
[----:B------:R-:W-:Y:S01]  /*4490*/  LOP3.LUT R59, R46, 0xffff0000, RZ, 0xc0, !PT ;  /* 0xffff00002e3b7812 */ /* 0x000fe200078ec0ff */
[C---:B------:R-:W-:Y:S01]  /*44a0*/  IMAD.U32 R44, R45.reuse, 0x10000, RZ ;  /* 0x000100002d2c7824 */ /* 0x040fe200078e00ff */
[----:B------:R-:W-:Y:S01]  /*44b0*/  LOP3.LUT R45, R45, 0xffff0000, RZ, 0xc0, !PT ;  /* 0xffff00002d2d7812 */ /* 0x000fe200078ec0ff */
[C---:B------:R-:W-:Y:S01]  /*44c0*/  FMUL.FTZ R63, R41.reuse, R57 ;  /* 0x00000039293f7220 */ /* 0x040fe20000410000 */
[----:B------:R-:W-:Y:S01]  /*44d0*/  LOP3.LUT R58, R58, 0xffff0000, RZ, 0xc0, !PT ;  /* 0xffff00003a3a7812 */ /* 0x000fe200078ec0ff */
[-C--:B------:R-:W-:Y:S01]  /*44e0*/  FMUL.FTZ R46, R41, R44.reuse ;  /* 0x0000002c292e7220 */ /* 0x080fe20000410000 */
[C---:B------:R-:W-:Y:S01]  /*44f0*/  FMUL.FTZ R41, R62.reuse, R59 ;  /* 0x0000003b3e297220 */ /* 0x040fe20000410000 */
[----:B------:R-:W-:Y:S01]  /*4500*/  FMUL.FTZ R62, R62, R45 ;  /* 0x0000002d3e3e7220 */ /* 0x000fe20000410000 */
[C---:B------:R-:W-:Y:S01]  /*4510*/  FFMA.FTZ R63, R40.reuse, R44, -R63 ;  /* 0x0000002c283f7223 */ /* 0x040fe2000001083f */
[----:B------:R-:W-:Y:S01]  /*4520*/  FFMA.FTZ R46, R40, R57, R46 ;  /* 0x00000039282e7223 */ /* 0x000fe2000001002e */
[C---:B------:R-:W-:Y:S01]  /*4530*/  FFMA.FTZ R40, R58.reuse, R45, -R41 ;  /* 0x0000002d3a287223 */ /* 0x040fe20000010829 */
[----:B------:R-:W-:Y:S01]  /*4540*/  FFMA.FTZ R59, R58, R59, R62 ;  /* 0x0000003b3a3b7223 */ /* 0x000fe2000001003e */
[----:B------:R-:W-:Y:S01]  /*4550*/  FFMA.FTZ R123, R56, R129, R123 ;  /* 0x00000081387b7223 */ /* 0x000fe2000001007b */
[----:B------:R-:W-:-:S02]  /*4560*/  F2FP.BF16.F32.PACK_AB R127, R127, R136 ;  /* 0x000000887f7f723e */ /* 0x000fc400000010ff */
[----:B------:R-:W-:Y:S02]  /*4570*/  F2FP.BF16.F32.PACK_AB R43, R124, R43 ;  /* 0x0000002b7c2b723e */ /* 0x000fe400000010ff */
[----:B------:R-:W-:Y:S02]  /*4580*/  F2FP.BF16.F32.PACK_AB R131, R131, R134 ;  /* 0x000000868383723e */ /* 0x000fe400000010ff */
[----:B------:R-:W-:Y:S01]  /*4590*/  F2FP.BF16.F32.PACK_AB R56, R60, R61 ;  /* 0x0000003d3c38723e */ /* 0x000fe200000010ff */
[----:B------:R-:W-:Y:S01]  /*45a0*/  IMAD.MOV.U32 R61, RZ, RZ, R43 ;  /* 0x000000ffff3d7224 */ /* 0x000fe200078e002b */
[----:B------:R-:W-:Y:S01]  /*45b0*/  F2FP.BF16.F32.PACK_AB R58, R40, R63 ;  /* 0x0000003f283a723e */ /* 0x000fe200000010ff */
[----:B------:R-:W-:Y:S01]  /*45c0*/  IMAD.MOV.U32 R63, RZ, RZ, R131 ;  /* 0x000000ffff3f7224 */ /* 0x000fe200078e0083 */
[----:B------:R-:W-:Y:S01]  /*45d0*/  F2FP.BF16.F32.PACK_AB R62, R59, R46 ;  /* 0x0000002e3b3e723e */ /* 0x000fe200000010ff */
[----:B------:R-:W-:Y:S01]  /*45e0*/  IMAD.MOV.U32 R59, RZ, RZ, R127 ;  /* 0x000000ffff3b7224 */ /* 0x000fe200078e007f */
[----:B------:R-:W-:-:S02]  /*45f0*/  F2FP.BF16.F32.PACK_AB R57, R47, R42 ;  /* 0x0000002a2f39723e */ /* 0x000fc400000010ff */
[----:B------:R-:W-:-:S07]  /*4600*/  F2FP.BF16.F32.PACK_AB R60, R123, R128 ;  /* 0x000000807b3c723e */ /* 0x000fce00000010ff */
.L_x_1345:
[----:B------:R-:W-:Y:S05]  /*4610*/  BSYNC B2 ;  /* 0x0000000000027941 */ /* 0x000fea0003800000 */
.L_x_1344:
        /* <DEDUP_REMOVED lines=12> */
.L_x_1343:
[----:B------:R-:W-:Y:S05]  /*46e0*/  BSYNC B1 ;  /* 0x0000000000017941 */ /* 0x000fea0003800000 */
.L_x_1342:
        /* <DEDUP_REMOVED lines=29> */
[----:B------:R-:W-:Y:S02]  /*48c0*/  SHF.R.U64 R62, R50, 0x10, R51 ;  /* 0x00000010323e7819 */ /* 0x000fe40000001233 */
[----:B------:R-:W-:Y:S02]  /*48d0*/  PRMT R122, R122, 0x5410, R63 ;  /* 0x000054107a7a7816 */ /* 0x000fe4000000003f */
[----:B------:R-:W-:Y:S01]  /*48e0*/  SHF.R.U64 R60, R52, 0x10, R53 ;  /* 0x00000010343c7819 */ /* 0x000fe20000001235 */
[----:B--2---:R-:W-:Y:S01]  /*48f0*/  IMAD.U32 R53, R45, 0x10000, RZ ;  /* 0x000100002d357824 */ /* 0x004fe200078e00ff */
[----:B------:R-:W-:-:S02]  /*4900*/  PRMT R118, R118, 0x5410, R107 ;  /* 0x0000541076767816 */ /* 0x000fc4000000006b */
[--C-:B------:R-:W-:Y:S02]  /*4910*/  SHF.R.U32.HI R61, RZ, 0x10, R55.reuse ;  /* 0x00000010ff3d7819 */ /* 0x100fe40000011637 */
[----:B------:R-:W-:Y:S01]  /*4920*/  SHF.R.U64 R104, R54, 0x10, R55 ;  /* 0x0000001036687819 */ /* 0x000fe20000001237 */
[----:B------:R-:W-:Y:S01]  /*4930*/  IMAD.U32 R55, R47, 0x10000, RZ ;  /* 0x000100002f377824 */ /* 0x000fe200078e00ff */
[----:B------:R-:W-:Y:S01]  /*4940*/  PRMT R115, R115, 0x5410, R62 ;  /* 0x0000541073737816 */ /* 0x000fe2000000003e */
[----:B------:R-:W-:Y:S01]  /*4950*/  IMAD.U32 R62, R122, 0x10000, RZ ;  /* 0x000100007a3e7824 */ /* 0x000fe200078e00ff */
[----:B------:R-:W-:Y:S01]  /*4960*/  SHF.R.U64 R106, R48, 0x10, R49 ;  /* 0x00000010306a7819 */ /* 0x000fe20000001231 */
[----:B-1----:R-:W-:Y:S01]  /*4970*/  IMAD.U32 R49, R41, 0x10000, RZ ;  /* 0x0001000029317824 */ /* 0x002fe200078e00ff */
[----:B------:R-:W-:Y:S01]  /*4980*/  PRMT R121, R121, 0x5410, R60 ;  /* 0x0000541079797816 */ /* 0x000fe2000000003c */
[----:B------:R-:W-:Y:S01]  /*4990*/  IMAD.U32 R60, R118, 0x10000, RZ ;  /* 0x00010000763c7824 */ /* 0x000fe200078e00ff */
[----:B------:R-:W-:Y:S01]  /*49a0*/  PRMT R120, R120, 0x5410, R61 ;  /* 0x0000541078787816 */ /* 0x000fe2000000003d */
[----:B------:R-:W-:Y:S01]  /*49b0*/  IMAD.U32 R48, R40, 0x10000, RZ ;  /* 0x0001000028307824 */ /* 0x000fe200078e00ff */
[----:B------:R-:W-:-:S02]  /*49c0*/  LOP3.LUT R54, R45, 0xffff0000, RZ, 0xc0, !PT ;  /* 0xffff00002d367812 */ /* 0x000fc400078ec0ff */
[----:B------:R-:W-:Y:S01]  /*49d0*/  PRMT R119, R119, 0x5410, R104 ;  /* 0x0000541077777816 */ /* 0x000fe20000000068 */
[----:B------:R-:W-:Y:S01]  /*49e0*/  FMUL.FTZ R104, R53, R62 ;  /* 0x0000003e35687220 */ /* 0x000fe20000410000 */
[----:B------:R-:W-:Y:S02]  /*49f0*/  LOP3.LUT R61, R122, 0xffff0000, RZ, 0xc0, !PT ;  /* 0xffff00007a3d7812 */ /* 0x000fe400078ec0ff */
[----:B------:R-:W-:Y:S01]  /*4a00*/  SHF.R.U32.HI R105, RZ, 0x10, R51 ;  /* 0x00000010ff697819 */ /* 0x000fe20000011633 */
[-C--:B------:R-:W-:Y:S01]  /*4a10*/  FFMA.FTZ R104, R49, R60.reuse, -R104 ;  /* 0x0000003c31687223 */ /* 0x080fe20000010868 */
[----:B------:R-:W-:Y:S01]  /*4a20*/  PRMT R117, R117, 0x5410, R106 ;  /* 0x0000541075757816 */ /* 0x000fe2000000006a */
[----:B------:R-:W-:Y:S01]  /*4a30*/  FMUL.FTZ R106, R53, R60 ;  /* 0x0000003c356a7220 */ /* 0x000fe20000410000 */
[----:B------:R-:W-:Y:S01]  /*4a40*/  LOP3.LUT R50, R41, 0xffff0000, RZ, 0xc0, !PT ;  /* 0xffff000029327812 */ /* 0x000fe200078ec0ff */
[----:B------:R-:W-:Y:S01]  /*4a50*/  FMUL.FTZ R63, R54, R61 ;  /* 0x0000003d363f7220 */ /* 0x000fe20000410000 */
[----:B------:R-:W-:Y:S01]  /*4a60*/  LOP3.LUT R53, R118, 0xffff0000, RZ, 0xc0, !PT ;  /* 0xffff000076357812 */ /* 0x000fe200078ec0ff */
[----:B------:R-:W-:Y:S01]  /*4a70*/  IMAD.U32 R60, R120, 0x10000, RZ ;  /* 0x00010000783c7824 */ /* 0x000fe200078e00ff */
[----:B------:R-:W-:Y:S01]  /*4a80*/  PRMT R116, R116, 0x5410, R105 ;  /* 0x0000541074747816 */ /* 0x000fe20000000069 */
[C---:B------:R-:W-:Y:S01]  /*4a90*/  IMAD.U32 R51, R44.reuse, 0x10000, RZ ;  /* 0x000100002c337824 */ /* 0x040fe200078e00ff */
[----:B------:R-:W-:Y:S01]  /*4aa0*/  LOP3.LUT R52, R44, 0xffff0000, RZ, 0xc0, !PT ;  /* 0xffff00002c347812 */ /* 0x000fe200078ec0ff */
[----:B------:R-:W-:Y:S01]  /*4ab0*/  FFMA.FTZ R106, R49, R62, R106 ;  /* 0x0000003e316a7223 */ /* 0x000fe2000001006a */
[-C--:B------:R-:W-:Y:S01]  /*4ac0*/  FMUL.FTZ R105, R54, R53.reuse ;  /* 0x0000003536697220 */ /* 0x080fe20000410000 */
[----:B------:R-:W-:Y:S01]  /*4ad0*/  FFMA.FTZ R63, R50, R53, -R63 ;  /* 0x00000035323f7223 */ /* 0x000fe2000001083f */
[----:B------:R-:W-:-:S02]  /*4ae0*/  IMAD.U32 R44, R43, 0x10000, RZ ;  /* 0x000100002b2c7824 */ /* 0x000fc400078e00ff */
[-C--:B------:R-:W-:Y:S01]  /*4af0*/  FMUL.FTZ R53, R55, R60.reuse ;  /* 0x0000003c37357220 */ /* 0x080fe20000410000 */
[----:B------:R-:W-:Y:S01]  /*4b00*/  IMAD.U32 R49, R116, 0x10000, RZ ;  /* 0x0001000074317824 */ /* 0x000fe200078e00ff */
[----:B------:R-:W-:Y:S01]  /*4b10*/  LOP3.LUT R47, R47, 0xffff0000, RZ, 0xc0, !PT ;  /* 0xffff00002f2f7812 */ /* 0x000fe200078ec0ff */
[----:B------:R-:W-:Y:S01]  /*4b20*/  FFMA.FTZ R105, R50, R61, R105 ;  /* 0x0000003d32697223 */ /* 0x000fe20000010069 */
[----:B------:R-:W-:Y:S01]  /*4b30*/  LOP3.LUT R120, R120, 0xffff0000, RZ, 0xc0, !PT ;  /* 0xffff000078787812 */ /* 0x000fe200078ec0ff */
[-C--:B------:R-:W-:Y:S01]  /*4b40*/  FMUL.FTZ R55, R55, R49.reuse ;  /* 0x0000003137377220 */ /* 0x080fe20000410000 */
[----:B------:R-:W-:Y:S01]  /*4b50*/  LOP3.LUT R116, R116, 0xffff0000, RZ, 0xc0, !PT ;  /* 0xffff000074747812 */ /* 0x000fe200078ec0ff */
[C---:B------:R-:W-:Y:S01]  /*4b60*/  FFMA.FTZ R53, R44.reuse, R49, -R53 ;  /* 0x000000312c357223 */ /* 0x040fe20000010835 */
[----:B------:R-:W-:Y:S01]  /*4b70*/  IMAD.U32 R49, R121, 0x10000, RZ ;  /* 0x0001000079317824 */ /* 0x000fe200078e00ff */
[----:B------:R-:W-:Y:S01]  /*4b80*/  LOP3.LUT R45, R43, 0xffff0000, RZ, 0xc0, !PT ;  /* 0xffff00002b2d7812 */ /* 0x000fe200078ec0ff */
[----:B------:R-:W-:Y:S01]  /*4b90*/  FFMA.FTZ R55, R44, R60, R55 ;  /* 0x0000003c2c377223 */ /* 0x000fe20000010037 */
[C---:B------:R-:W-:Y:S01]  /*4ba0*/  FMUL.FTZ R50, R47.reuse, R120 ;  /* 0x000000782f327220 */ /* 0x040fe20000410000 */
[----:B------:R-:W-:Y:S01]  /*4bb0*/  FMUL.FTZ R54, R47, R116 ;  /* 0x000000742f367220 */ /* 0x000fe20000410000 */
[----:B------:R-:W-:-:S02]  /*4bc0*/  IMAD.U32 R44, R117, 0x10000, RZ ;  /* 0x00010000752c7824 */ /* 0x000fc400078e00ff */
[----:B------:R-:W-:Y:S01]  /*4bd0*/  FMUL.FTZ R47, R51, R49 ;  /* 0x00000031332f7220 */ /* 0x000fe20000410000 */
[----:B------:R-:W-:Y:S01]  /*4be0*/  LOP3.LUT R121, R121, 0xffff0000, RZ, 0xc0, !PT ;  /* 0xffff000079797812 */ /* 0x000fe200078ec0ff */
[C---:B------:R-:W-:Y:S01]  /*4bf0*/  FFMA.FTZ R116, R45.reuse, R116, -R50 ;  /* 0x000000742d747223 */ /* 0x040fe20000010832 */
[----:B------:R-:W-:Y:S01]  /*4c00*/  FFMA.FTZ R120, R45, R120, R54 ;  /* 0x000000782d787223 */ /* 0x000fe20000010036 */
[----:B------:R-:W-:Y:S02]  /*4c10*/  IMAD.U32 R43, R46, 0x10000, RZ ;  /* 0x000100002e2b7824 */ /* 0x000fe400078e00ff */
[-C--:B------:R-:W-:Y:S01]  /*4c20*/  FMUL.FTZ R50, R51, R44.reuse ;  /* 0x0000002c33327220 */ /* 0x080fe20000410000 */
[----:B------:R-:W-:Y:S01]  /*4c30*/  FFMA.FTZ R47, R48, R44, -R47 ;  /* 0x0000002c302f7223 */ /* 0x000fe2000001082f */
[----:B------:R-:W-:Y:S01]  /*4c40*/  IMAD.U32 R45, R119, 0x10000, RZ ;  /* 0x00010000772d7824 */ /* 0x000fe200078e00ff */
[----:B------:R-:W-:Y:S01]  /*4c50*/  LOP3.LUT R41, R40, 0xffff0000, RZ, 0xc0, !PT ;  /* 0xffff000028297812 */ /* 0x000fe200078ec0ff */
[----:B------:R-:W-:Y:S01]  /*4c60*/  IMAD.U32 R44, R115, 0x10000, RZ ;  /* 0x00010000732c7824 */ /* 0x000fe200078e00ff */
[----:B------:R-:W-:Y:S01]  /*4c70*/  LOP3.LUT R46, R46, 0xffff0000, RZ, 0xc0, !PT ;  /* 0xffff00002e2e7812 */ /* 0x000fe200078ec0ff */
[----:B------:R-:W-:Y:S01]  /*4c80*/  FMUL.FTZ R54, R52, R121 ;  /* 0x0000007934367220 */ /* 0x000fe20000410000 */
[----:B------:R-:W-:Y:S01]  /*4c90*/  LOP3.LUT R117, R117, 0xffff0000, RZ, 0xc0, !PT ;  /* 0xffff000075757812 */ /* 0x000fe200078ec0ff */
[----:B------:R-:W-:Y:S01]  /*4ca0*/  IMAD.U32 R40, R42, 0x10000, RZ ;  /* 0x000100002a287824 */ /* 0x000fe200078e00ff */
[----:B------:R-:W-:Y:S01]  /*4cb0*/  LOP3.LUT R119, R119, 0xffff0000, RZ, 0xc0, !PT ;  /* 0xffff000077777812 */ /* 0x000fe200078ec0ff */
[----:B------:R-:W-:Y:S01]  /*4cc0*/  FFMA.FTZ R50, R48, R49, R50 ;  /* 0x0000003130327223 */ /* 0x000fe20000010032 */
[----:B------:R-:W-:Y:S01]  /*4cd0*/  LOP3.LUT R115, R115, 0xffff0000, RZ, 0xc0, !PT ;  /* 0xffff000073737812 */ /* 0x000fe200078ec0ff */
[C---:B------:R-:W-:Y:S01]  /*4ce0*/  FMUL.FTZ R49, R43.reuse, R45 ;  /* 0x0000002d2b317220 */ /* 0x040fe20000410000 */
[----:B------:R-:W-:Y:S01]  /*4cf0*/  LOP3.LUT R42, R42, 0xffff0000, RZ, 0xc0, !PT ;  /* 0xffff00002a2a7812 */ /* 0x000fe200078ec0ff */
[-C--:B------:R-:W-:Y:S01]  /*4d00*/  FMUL.FTZ R48, R43, R44.reuse ;  /* 0x0000002c2b307220 */ /* 0x080fe20000410000 */
[-C--:B------:R-:W-:Y:S01]  /*4d10*/  FMUL.FTZ R52, R52, R117.reuse ;  /* 0x0000007534347220 */ /* 0x080fe20000410000 */
[C---:B------:R-:W-:Y:S01]  /*4d20*/  FFMA.FTZ R54, R41.reuse, R117, -R54 ;  /* 0x0000007529367223 */ /* 0x040fe20000010836 */
[C---:B------:R-:W-:Y:S01]  /*4d30*/  FMUL.FTZ R43, R46.reuse, R119 ;  /* 0x000000772e2b7220 */ /* 0x040fe20000410000 */
[----:B------:R-:W-:Y:S01]  /*4d40*/  FMUL.FTZ R46, R46, R115 ;  /* 0x000000732e2e7220 */ /* 0x000fe20000410000 */
[C---:B------:R-:W-:Y:S01]  /*4d50*/  FFMA.FTZ R49, R40.reuse, R44, -R49 ;  /* 0x0000002c28317223 */ /* 0x040fe20000010831 */
[----:B------:R-:W-:Y:S01]  /*4d60*/  FFMA.FTZ R48, R40, R45, R48 ;  /* 0x0000002d28307223 */ /* 0x000fe20000010030 */
        /* <DEDUP_REMOVED lines=14> */
.L_x_1347:
[----:B------:R-:W-:Y:S05]  /*4e50*/  BSYNC B1 ;  /* 0x0000000000017941 */ /* 0x000fea0003800000 */
.L_x_1346:
        /* <DEDUP_REMOVED lines=10> */
.L_x_1315:
[----:B------:R-:W-:-:S13]  /*4f00*/  ISETP.NE.AND P3, PT, R203, 0x3, PT ;  /* 0x00000003cb00780c */ /* 0x000fda0003f65270 */
[----:B------:R-:W-:Y:S05]  /*4f10*/  @!P3 BRA `(.L_x_1348) ;  /* 0x000000000004b947 */ /* 0x000fea0003800000 */
[----:B------:R-:W-:Y:S01]  /*4f20*/  BPT.TRAP 0x1 ;  /* 0x000000040000795c */ /* 0x000fe20000300000 */
.L_x_1348:
[----:B------:R-:W-:Y:S01]  /*4f30*/  IMAD R94, R2, 0x8, R18 ;  /* 0x00000008025e7824 */ /* 0x000fe200078e0212 */
[----:B------:R-:W-:Y:S01]  /*4f40*/  SHF.L.U32 R108, R201, 0x1f, RZ ;  /* 0x0000001fc96c7819 */ /* 0x000fe200000006ff */
[----:B------:R-:W-:Y:S01]  /*4f50*/  IMAD R99, R26, -0x60, R29 ;  /* 0xffffffa01a637824 */ /* 0x000fe200078e021d */
[----:B------:R-:W-:Y:S02]  /*4f60*/  BSSY B1, `(.L_x_1349) ;  /* 0x0000004000017945 */ /* 0x000fe40003800000 */
[----:B------:R-:W0:Y:S02]  /*4f70*/  SYNCS.PHASECHK.TRANS64.TRYWAIT P4, [R94+URZ+0x32490], R108 ;  /* 0x0324906c5e0075a7 */ /* 0x000e24000808017f */
[----:B------:R-:W-:Y:S01]  /*4f80*/  VIMNMX R99, R99, 0x60, PT ;  /* 0x0000006063637848 */ /* 0x000fe20003fe0100 */
[----:B0-----:R-:W-:Y:S06]  /*4f90*/  @!P4 BRA `(.L_x_1350) ;  /* 0x0000013c00c4c947 */ /* 0x001fec0003800000 */
.L_x_1609:
[----:B------:R-:W-:Y:S05]  /*4fa0*/  BSYNC B1 ;  /* 0x0000000000017941 */ /* 0x000fea0003800000 */
.L_x_1349:
        /* <DEDUP_REMOVED lines=8> */
.L_x_1352:
[----:B------:R-:W-:Y:S05]  /*5030*/  BSYNC B1 ;  /* 0x0000000000017941 */ /* 0x000fea0003800000 */
.L_x_1351:
[----:B------:R-:W-:Y:S05]  /*5040*/  @P4 BRA `(.L_x_1332) ;  /* 0x0000000000104947 */ /* 0x000fea0003800000 */
[----:B-1----:R-:W1:Y:S04]  /*5050*/  @!P1 LDS.128 R40, [R106+0x2000] ;  /* 0x002000006a289984 */ /* 0x002e680000000c00 */
[----:B------:R-:W2:Y:S04]  /*5060*/  @!P2 LDS.128 R44, [R104+0x2000] ;  /* 0x00200000682ca984 */ /* 0x000ea80000000c00 */
[----:B-1----:R3:W-:Y:S04]  /*5070*/  @!P1 STG.E.128 desc[UR60][R48.64], R40 ;  /* 0x0000002830009986 */ /* 0x0027e8000c101d3c */
[----:B--2---:R3:W-:Y:S02]  /*5080*/  @!P2 STG.E.128 desc[UR60][R48.64+0x40], R44 ;  /* 0x0000402c3000a986 */ /* 0x0047e4000c101d3c */
.L_x_1332:
[----:B------:R-:W-:Y:S05]  /*5090*/  BSYNC B0 ;  /* 0x0000000000007941 */ /* 0x000fea0003800000 */
.L_x_1314:
        /* <DEDUP_REMOVED lines=17> */
.L_x_1354:
[----:B------:R-:W-:Y:S05]  /*51b0*/  BSYNC B0 ;  /* 0x0000000000007941 */ /* 0x000fea0003800000 */
.L_x_1353:
[----:B------:R-:W2:Y:S01]  /*51c0*/  SYNCS.PHASECHK.TRANS64.TRYWAIT P3, [R94+URZ+0x324b0], R108 ;  /* 0x0324b06c5e0075a7 */ /* 0x000ea2000806017f */
[----:B------:R-:W-:Y:S01]  /*51d0*/  ULDC.64 UR56, c[0x0][0x328] ;  /* 0x0000ca0000387ab9 */ /* 0x000fe20000000a00 */
[----:B------:R-:W-:Y:S01]  /*51e0*/  ULDC.64 UR58, c[0x0][0x318] ;  /* 0x0000c600003a7ab9 */ /* 0x000fe20000000a00 */
[----:B------:R-:W-:Y:S01]  /*51f0*/  BSSY B0, `(.L_x_1355) ;  /* 0x0000003000007945 */ /* 0x000fe20003800000 */
[----:B-1----:R-:W-:-:S03]  /*5200*/  IMAD R40, R2, 0x6000, R77 ;  /* 0x0000600002287824 */ /* 0x002fc600078e024d */
[----:B--2---:R-:W-:Y:S05]  /*5210*/  @!P3 BRA `(.L_x_1356) ;  /* 0x0000013c0038b947 */ /* 0x004fea0003800000 */
.L_x_1610:
[----:B------:R-:W-:Y:S05]  /*5220*/  BSYNC B0 ;  /* 0x0000000000007941 */ /* 0x000fea0003800000 */
.L_x_1355:
[----:B------:R-:W-:Y:S01]  /*5230*/  ISETP.GE.AND P3, PT, R19, R99, PT ;  /* 0x000000631300720c */ /* 0x000fe20003f66270 */
[----:B------:R-:W-:Y:S01]  /*5240*/  IMAD.IADD R41, R75, 0x1, R40 ;  /* 0x000000014b297824 */ /* 0x000fe200078e0228 */
[----:B------:R-:W-:Y:S01]  /*5250*/  BSSY B0, `(.L_x_1357) ;  /* 0x0000026000007945 */ /* 0x000fe20003800000 */
[----:B------:R-:W-:Y:S02]  /*5260*/  IMAD R48, R40, 0x2, R24 ;  /* 0x0000000228307824 */ /* 0x000fe400078e0218 */
[----:B------:R-:W-:-:S04]  /*5270*/  IMAD.WIDE R44, R26, 0x60, R70 ;  /* 0x000000601a2c7825 */ /* 0x000fc800078e0246 */
[----:B------:R-:W-:-:S04]  /*5280*/  IMAD R49, R41, 0x2, R24 ;  /* 0x0000000229317824 */ /* 0x000fc800078e0218 */
[----:B------:R-:W-:Y:S05]  /*5290*/  @P3 BRA `(.L_x_1358) ;  /* 0x0000000000843947 */ /* 0x000fea0003800000 */
[----:B------:R-:W-:Y:S01]  /*52a0*/  IMAD R43, R45, UR56, RZ ;  /* 0x000000382d2b7c24 */ /* 0x000fe2000f8e02ff */
[----:B------:R-:W-:Y:S01]  /*52b0*/  ULDC UR4, c[0x0][0x320] ;  /* 0x0000c80000047ab9 */ /* 0x000fe20000000800 */
        /* <DEDUP_REMOVED lines=31> */
.L_x_1358:
[----:B------:R-:W-:Y:S05]  /*54b0*/  BSYNC B0 ;  /* 0x0000000000007941 */ /* 0x000fea0003800000 */
.L_x_1357:
[----:B------:R-:W-:Y:S01]  /*54c0*/  ISETP.GE.AND P3, PT, R221, R99, PT ;  /* 0x00000063dd00720c */ /* 0x000fe20003f66270 */
[----:B------:R-:W-:-:S12]  /*54d0*/  BSSY B0, `(.L_x_1359) ;  /* 0x0000025000007945 */ /* 0x000fd80003800000 */
[----:B------:R-:W-:Y:S05]  /*54e0*/  @P3 BRA `(.L_x_1360) ;  /* 0x00000000008c3947 */ /* 0x000fea0003800000 */
[----:B--2---:R-:W-:Y:S01]  /*54f0*/  IADD3 R43, P3, R44, 0x40, RZ ;  /* 0x000000402c2b7810 */ /* 0x004fe20007f7e0ff */
[----:B------:R-:W-:Y:S01]  /*5500*/  IMAD.MOV.U32 R40, RZ, RZ, R20 ;  /* 0x000000ffff287224 */ /* 0x000fe200078e0014 */
[----:B------:R-:W-:Y:S01]  /*5510*/  ULDC UR4, c[0x0][0x320] ;  /* 0x0000c80000047ab9 */ /* 0x000fe20000000800 */
        /* <DEDUP_REMOVED lines=32> */
.L_x_1360:
[----:B------:R-:W-:Y:S05]  /*5720*/  BSYNC B0 ;  /* 0x0000000000007941 */ /* 0x000fea0003800000 */
.L_x_1359:
        /* <DEDUP_REMOVED lines=22> */
.L_x_1309:
[----:B------:R-:W-:Y:S02]  /*5890*/  ISETP.GE.AND P2, PT, R198, 0x1, PT ;  /* 0x00000001c600780c */ /* 0x000fe40003f46270 */
[----:B------:R-:W-:Y:S02]  /*58a0*/  CS2R R6, SRZ ;  /* 0x0000000000067805 */ /* 0x000fe4000001ff00 */
[----:B------:R-:W-:Y:S02]  /*58b0*/  PLOP3.LUT P1, PT, PT, PT, PT, 0x80, 0x0 ;  /* 0x000000000000781c */ /* 0x000fe40003f2f070 */
[----:B------:R-:W-:Y:S01]  /*58c0*/  CS2R R4, SRZ ;  /* 0x0000000000047805 */ /* 0x000fe2000001ff00 */
[----:B------:R-:W-:Y:S01]  /*58d0*/  IMAD.MOV.U32 R150, RZ, RZ, RZ ;  /* 0x000000ffff967224 */ /* 0x000fe200078e00ff */
[----:B------:R-:W-:Y:S02]  /*58e0*/  CS2R R148, SRZ ;  /* 0x0000000000947805 */ /* 0x000fe4000001ff00 */
[----:B------:R-:W-:-:S02]  /*58f0*/  CS2R R146, SRZ ;  /* 0x0000000000927805 */ /* 0x000fc4000001ff00 */
[----:B------:R-:W-:Y:S02]  /*5900*/  CS2R R144, SRZ ;  /* 0x0000000000907805 */ /* 0x000fe4000001ff00 */
[----:B------:R-:W-:Y:S01]  /*5910*/  CS2R R142, SRZ ;  /* 0x00000000008e7805 */ /* 0x000fe2000001ff00 */
[----:B------:R-:W-:Y:S01]  /*5920*/  IMAD.MOV.U32 R141, RZ, RZ, RZ ;  /* 0x000000ffff8d7224 */ /* 0x000fe200078e00ff */
        /* <DEDUP_REMOVED lines=27> */
[----:B----4-:R-:W-:Y:S02]  /*5ae0*/  CS2R R98, SRZ ;  /* 0x0000000000627805 */ /* 0x010fe4000001ff00 */
        /* <DEDUP_REMOVED lines=25> */
[----:B------:R-:W-:Y:S01]  /*5c80*/  CS2R R36, SRZ ;  /* 0x0000000000247805 */ /* 0x000fe2000001ff00 */
[----:B------:R-:W-:Y:S01]  /*5c90*/  IMAD.MOV.U32 R0, RZ, RZ, RZ ;  /* 0x000000ffff007224 */ /* 0x000fe200078e00ff */
[----:B------:R-:W-:Y:S01]  /*5ca0*/  CS2R R10, SRZ ;  /* 0x00000000000a7805 */ /* 0x000fe2000001ff00 */
[----:B------:R-:W-:Y:S02]  /*5cb0*/  IMAD.MOV.U32 R31, RZ, RZ, RZ ;  /* 0x000000ffff1f7224 */ /* 0x000fe400078e00ff */
[----:B------:R-:W-:Y:S02]  /*5cc0*/  IMAD.MOV.U32 R29, RZ, RZ, RZ ;  /* 0x000000ffff1d7224 */ /* 0x000fe400078e00ff */
[----:B------:R-:W-:Y:S02]  /*5cd0*/  IMAD.MOV.U32 R27, RZ, RZ, RZ ;  /* 0x000000ffff1b7224 */ /* 0x000fe400078e00ff */
[----:B------:R-:W-:Y:S01]  /*5ce0*/  IMAD.MOV.U32 R9, RZ, RZ, RZ ;  /* 0x000000ffff097224 */ /* 0x000fe200078e00ff */
[----:B------:R-:W-:Y:S06]  /*5cf0*/  @P0 BRA `(.L_x_1362) ;  /* 0x00000000000c0947 */ /* 0x000fec0003800000 */
[----:B------:R-:W0:Y:S01]  /*5d00*/  FENCE.VIEW.ASYNC.G ;  /* 0x00000000000073c6 */ /* 0x000e220000000100 */
[----:B------:R-:W-:Y:S05]  /*5d10*/  WARPSYNC.ALL ;  /* 0x0000000000007948 */ /* 0x000fea0003800000 */
[----:B0-----:R-:W-:Y:S06]  /*5d20*/  BAR.ARV 0xc, 0x180 ;  /* 0x0306000000007b1d */ /* 0x001fec0000002000 */
.L_x_1362:
[----:B------:R-:W-:Y:S01]  /*5d30*/  CS2R R24, SRZ ;  /* 0x0000000000187805 */ /* 0x000fe2000001ff00 */
[----:B------:R-:W-:Y:S06]  /*5d40*/  @!P2 BRA `(.L_x_1363) ;  /* 0x0000007c00e4a947 */ /* 0x000fec0003800000 */
[----:B------:R-:W-:-:S03]  /*5d50*/  UMOV UR4, 0xffffffff ;  /* 0xffffffff00047882 */ /* 0x000fc60000000000 */
[----:B------:R-:W-:Y:S05]  /*5d60*/  BRA.DIV UR4, `(.L_x_1364) ;  /* 0x0000013204787947 */ /* 0x000fea000b800000 */
[----:B------:R0:W1:Y:S02]  /*5d70*/  SHFL.IDX PT, R14, R234, RZ, 0x1f ;  /* 0x00001fffea0e7589 */ /* 0x00006400000e0000 */
.L_x_1613:
[----:B------:R-:W-:Y:S01]  /*5d80*/  VIADD R24, R18, 0x18400 ;  /* 0x0001840012187836 */ /* 0x000fe20000000000 */
[----:B-1----:R-:W-:Y:S01]  /*5d90*/  LEA.HI R0, R14, R14, RZ, 0x1 ;  /* 0x0000000e0e007211 */ /* 0x002fe200078f08ff */
[----:B------:R-:W-:Y:S03]  /*5da0*/  BSSY B6, `(.L_x_1365) ;  /* 0x0000015000067945 */ /* 0x000fe60003800000 */
[----:B------:R-:W-:Y:S02]  /*5db0*/  LOP3.LUT P0, RZ, R24, 0x1bf, RZ, 0xc0, !PT ;  /* 0x000001bf18ff7812 */ /* 0x000fe4000780c0ff */
[----:B------:R-:W-:-:S05]  /*5dc0*/  LOP3.LUT R29, R0, 0xffffe, RZ, 0xc0, !PT ;  /* 0x000ffffe001d7812 */ /* 0x000fca00078ec0ff */
[----:B------:R-:W-:-:S06]  /*5dd0*/  IMAD.IADD R29, R14, 0x1, -R29 ;  /* 0x000000010e1d7824 */ /* 0x000fcc00078e0a1d */
[----:B------:R-:W-:Y:S05]  /*5de0*/  @!P0 BRA `(.L_x_1366) ;  /* 0x0000000000408947 */ /* 0x000fea0003800000 */
        /* <DEDUP_REMOVED lines=16> */
.L_x_1366:
[----:B------:R-:W-:Y:S05]  /*5ef0*/  BSYNC B6 ;  /* 0x0000000000067941 */ /* 0x000fea0003800000 */
.L_x_1365:
        /* <DEDUP_REMOVED lines=12> */
.L_x_1370:
[----:B--2---:R2:W3:Y:S02]  /*5fc0*/  SYNCS.PHASECHK.TRANS64.TRYWAIT P0, [R18+URZ+0x32400], R3 ;  /* 0x03240003120075a7 */ /* 0x0044e4000800017f */
[----:B---3--:R-:W-:Y:S05]  /*5fd0*/  @!P0 NANOSLEEP.SYNCS 0x989680 ;  /* 0x009896800000895d */ /* 0x008fea0003900000 */
[----:B------:R-:W3:Y:S02]  /*5fe0*/  @!P0 SYNCS.PHASECHK.TRANS64 P0, [R18+URZ+0x32400], R3 ;  /* 0x03240003120085a7 */ /* 0x000ee4000800007f */
[----:B---3--:R-:W-:Y:S05]  /*5ff0*/  @!P0 BRA `(.L_x_1370) ;  /* 0xfffffffc00f08947 */ /* 0x008fea000383ffff */
.L_x_1369:
[----:B------:R-:W-:Y:S05]  /*6000*/  BSYNC B0 ;  /* 0x0000000000007941 */ /* 0x000fea0003800000 */
.L_x_1368:
[----:B------:R-:W-:Y:S05]  /*6010*/  BRA `(.L_x_1371) ;  /* 0x0000002000847947 */ /* 0x000fea0003800000 */
.L_x_1367:
        /* <DEDUP_REMOVED lines=36> */
.L_x_1373:
[----:B------:R-:W-:Y:S05]  /*6260*/  BSYNC B6 ;  /* 0x0000000000067941 */ /* 0x000fea0003800000 */
.L_x_1372:
        /* <DEDUP_REMOVED lines=11> */
.L_x_1619:
[----:B------:R-:W-:Y:S01]  /*6320*/  ULDC UR4, c[0x0][0x448] ;  /* 0x0001120000047ab9 */ /* 0x000fe20000000800 */
[----:B------:R-:W-:Y:S01]  /*6330*/  LEA.HI R6, R222, R222, RZ, 0x1 ;  /* 0x000000dede067211 */ /* 0x000fe200078f08ff */
[----:B------:R-:W-:Y:S01]  /*6340*/  IMAD R28, R97, UR4, RZ ;  /* 0x00000004611c7c24 */ /* 0x000fe2000f8e02ff */
[----:B------:R-:W-:Y:S01]  /*6350*/  BSSY B1, `(.L_x_1377) ;  /* 0x0000020000017945 */ /* 0x000fe20003800000 */
[----:B------:R-:W-:Y:S02]  /*6360*/  CS2R R10, SRZ ;  /* 0x00000000000a7805 */ /* 0x000fe4000001ff00 */
[----:B------:R-:W-:Y:S02]  /*6370*/  LOP3.LUT R9, R6, 0xfffffffe, RZ, 0xc0, !PT ;  /* 0xfffffffe06097812 */ /* 0x000fe400078ec0ff */
[----:B------:R-:W-:Y:S02]  /*6380*/  CS2R R6, SRZ ;  /* 0x0000000000067805 */ /* 0x000fe4000001ff00 */
[----:B------:R-:W-:Y:S01]  /*6390*/  ISETP.GE.AND P0, PT, R5, R28, PT ;  /* 0x0000001c0500720c */ /* 0x000fe20003f06270 */
[----:B------:R-:W-:Y:S01]  /*63a0*/  IMAD.SHL.U32 R5, R227, 0x40, RZ ;  /* 0x00000040e3057824 */ /* 0x000fe200078e00ff */
[----:B------:R-:W-:Y:S01]  /*63b0*/  CS2R R20, SRZ ;  /* 0x0000000000147805 */ /* 0x000fe2000001ff00 */
[----:B------:R-:W-:Y:S01]  /*63c0*/  IMAD.IADD R12, R222, 0x1, -R9 ;  /* 0x00000001de0c7824 */ /* 0x000fe200078e0a09 */
[----:B------:R-:W-:-:S02]  /*63d0*/  CS2R R8, SRZ ;  /* 0x0000000000087805 */ /* 0x000fc4000001ff00 */
[----:B------:R-:W-:Y:S02]  /*63e0*/  LOP3.LUT R13, R5, 0x1c0, RZ, 0xc0, !PT ;  /* 0x000001c0050d7812 */ /* 0x000fe400078ec0ff */
[----:B------:R-:W-:-:S05]  /*63f0*/  SHF.L.U32 R5, R12, 0x1f, RZ ;  /* 0x0000001f0c057819 */ /* 0x000fca00000006ff */
        /* <DEDUP_REMOVED lines=21> */
.L_x_1378:
[----:B------:R-:W-:Y:S05]  /*6550*/  BSYNC B1 ;  /* 0x0000000000017941 */ /* 0x000fea0003800000 */
.L_x_1377:
[----:B------:R-:W1:Y:S01]  /*6560*/  SYNCS.PHASECHK.TRANS64.TRYWAIT P0, [R18+URZ+0x32400], R5 ;  /* 0x03240005120075a7 */ /* 0x000e62000800017f */
[----:B---3--:R-:W-:Y:S01]  /*6570*/  LOP3.LUT R3, R13, 0x18, R16, 0xf8, !PT ;  /* 0x000000180d037812 */ /* 0x008fe200078ef810 */
[----:B--2---:R-:W-:Y:S01]  /*6580*/  IMAD R0, R33, -0x80, R28 ;  /* 0xffffff8021007824 */ /* 0x004fe200078e021c */
[----:B----4-:R-:W-:Y:S01]  /*6590*/  SHF.R.U32.HI R4, RZ, 0x3, R13 ;  /* 0x00000003ff047819 */ /* 0x010fe2000001160d */
[----:B0----5:R-:W-:Y:S01]  /*65a0*/  IMAD.MOV.U32 R14, RZ, RZ, R21 ;  /* 0x000000ffff0e7224 */ /* 0x021fe200078e0015 */
[----:B-1----:R-:W-:Y:S01]  /*65b0*/  SHF.R.U64 R26, R10, 0x10, R11 ;  /* 0x000000100a1a7819 */ /* 0x002fe2000000120b */
[----:B------:R-:W-:Y:S01]  /*65c0*/  IMAD.MOV.U32 R13, RZ, RZ, R20 ;  /* 0x000000ffff0d7224 */ /* 0x000fe200078e0014 */
[----:B------:R-:W-:Y:S01]  /*65d0*/  LOP3.LUT R28, R3, R4, RZ, 0x3c, !PT ;  /* 0x00000004031c7212 */ /* 0x000fe200078e3cff */
[----:B------:R-:W-:Y:S01]  /*65e0*/  IMAD.MOV.U32 R3, RZ, RZ, R10 ;  /* 0x000000ffff037224 */ /* 0x000fe200078e000a */
[----:B------:R-:W-:Y:S01]  /*65f0*/  SHF.R.U64 R24, R20, 0x10, R21 ;  /* 0x0000001014187819 */ /* 0x000fe20000001215 */
[----:B------:R-:W-:Y:S01]  /*6600*/  IMAD.MOV.U32 R4, RZ, RZ, R11 ;  /* 0x000000ffff047224 */ /* 0x000fe200078e000b */
[----:B------:R-:W-:Y:S01]  /*6610*/  SHF.R.U32.HI R25, RZ, 0x10, R21 ;  /* 0x00000010ff197819 */ /* 0x000fe20000011615 */
[----:B------:R-:W-:Y:S01]  /*6620*/  IMAD.MOV.U32 R10, RZ, RZ, R6 ;  /* 0x000000ffff0a7224 */ /* 0x000fe200078e0006 */
[----:B------:R-:W-:Y:S01]  /*6630*/  SHF.R.U32.HI R27, RZ, 0x10, R11 ;  /* 0x00000010ff1b7819 */ /* 0x000fe2000001160b */
[--C-:B------:R-:W-:Y:S01]  /*6640*/  IMAD.MOV.U32 R11, RZ, RZ, R7.reuse ;  /* 0x000000ffff0b7224 */ /* 0x100fe200078e0007 */
[--C-:B------:R-:W-:Y:S01]  /*6650*/  SHF.R.U64 R21, R6, 0x10, R7.reuse ;  /* 0x0000001006157819 */ /* 0x100fe20000001207 */
[----:B------:R-:W-:Y:S01]  /*6660*/  IMAD.MOV.U32 R6, RZ, RZ, R8 ;  /* 0x000000ffff067224 */ /* 0x000fe200078e0008 */
[----:B------:R-:W-:Y:S01]  /*6670*/  SHF.R.U32.HI R20, RZ, 0x10, R7 ;  /* 0x00000010ff147819 */ /* 0x000fe20000011607 */
[--C-:B------:R-:W-:Y:S01]  /*6680*/  IMAD.MOV.U32 R7, RZ, RZ, R9.reuse ;  /* 0x000000ffff077224 */ /* 0x100fe200078e0009 */
[--C-:B------:R-:W-:Y:S01]  /*6690*/  SHF.R.U64 R15, R8, 0x10, R9.reuse ;  /* 0x00000010080f7819 */ /* 0x100fe20000001209 */
[----:B------:R-:W-:Y:S01]  /*66a0*/  BSSY B1, `(.L_x_1379) ;  /* 0x000000f000017945 */ /* 0x000fe20003800000 */
[----:B------:R-:W-:Y:S01]  /*66b0*/  SHF.R.U32.HI R8, RZ, 0x10, R9 ;  /* 0x00000010ff087819 */ /* 0x000fe20000011609 */
[----:B------:R-:W-:Y:S01]  /*66c0*/  IMAD R9, R211, 0x200, R28 ;  /* 0x00000200d3097824 */ /* 0x000fe200078e021c */
[----:B------:R-:W-:-:S02]  /*66d0*/  VIMNMX R38, R0, 0x80, PT ;  /* 0x0000008000267848 */ /* 0x000fc40003fe0100 */
[----:B------:R-:W-:Y:S01]  /*66e0*/  PRMT R31, R3, 0x5410, R26 ;  /* 0x00005410031f7816 */ /* 0x000fe2000000001a */
[----:B------:R-:W-:Y:S01]  /*66f0*/  IMAD R9, R9, 0x2, R18 ;  /* 0x0000000209097824 */ /* 0x000fe200078e0212 */
[----:B------:R-:W-:Y:S02]  /*6700*/  PRMT R32, R4, 0x5410, R27 ;  /* 0x0000541004207816 */ /* 0x000fe4000000001b */
[----:B------:R-:W-:Y:S01]  /*6710*/  LOP3.LUT P2, RZ, R227, 0x4, RZ, 0xc0, !PT ;  /* 0x00000004e3ff7812 */ /* 0x000fe2000784c0ff */
[----:B------:R-:W-:Y:S01]  /*6720*/  VIADD R4, R9, 0x18400 ;  /* 0x0001840009047836 */ /* 0x000fe20000000000 */
[----:B------:R-:W-:Y:S01]  /*6730*/  ISETP.GE.AND P1, PT, R19, R38, PT ;  /* 0x000000261300720c */ /* 0x000fe20003f26270 */
[----:B------:R-:W-:Y:S01]  /*6740*/  VIADD R0, R9, 0x18440 ;  /* 0x0001844009007836 */ /* 0x000fe20000000000 */
[----:B------:R-:W-:Y:S02]  /*6750*/  PRMT R33, R13, 0x5410, R24 ;  /* 0x000054100d217816 */ /* 0x000fe40000000018 */
[----:B------:R-:W-:-:S02]  /*6760*/  PRMT R3, R14, 0x5410, R25 ;  /* 0x000054100e037816 */ /* 0x000fc40000000019 */
[----:B------:R-:W-:Y:S01]  /*6770*/  PRMT R34, R10, 0x5410, R21 ;  /* 0x000054100a227816 */ /* 0x000fe20000000015 */
[----:B------:R-:W-:Y:S06]  /*6780*/  @!P0 BRA `(.L_x_1380) ;  /* 0x0000012800888947 */ /* 0x000fec0003800000 */
.L_x_1620:
[----:B------:R-:W-:Y:S05]  /*6790*/  BSYNC B1 ;  /* 0x0000000000017941 */ /* 0x000fea0003800000 */
.L_x_1379:
[----:B------:R-:W-:Y:S01]  /*67a0*/  BSSY B1, `(.L_x_1381) ;  /* 0x0000059000017945 */ /* 0x000fe20003800000 */
[----:B------:R-:W-:Y:S01]  /*67b0*/  PRMT R35, R11, 0x5410, R20 ;  /* 0x000054100b237816 */ /* 0x000fe20000000014 */
[----:B------:R-:W-:Y:S01]  /*67c0*/  @P2 VIADD R0, R4, 0xffffffc0 ;  /* 0xffffffc004002836 */ /* 0x000fe20000000000 */
[----:B------:R-:W-:Y:S02]  /*67d0*/  PRMT R36, R6, 0x5410, R15 ;  /* 0x0000541006247816 */ /* 0x000fe4000000000f */
[----:B------:R-:W-:Y:S01]  /*67e0*/  PRMT R8, R7, 0x5410, R8 ;  /* 0x0000541007087816 */ /* 0x000fe20000000008 */
[----:B------:R-:W-:Y:S06]  /*67f0*/  @P1 BRA `(.L_x_1382) ;  /* 0x00000004004c1947 */ /* 0x000fec0003800000 */
[----:B0-----:R-:W0:Y:S01]  /*6800*/  LDC R5, c[0x0][0x3f4] ;  /* 0x0000fd00ff057b82 */ /* 0x001e220000000800 */
[----:B------:R-:W-:Y:S01]  /*6810*/  BSSY B2, `(.L_x_1383) ;  /* 0x000002a000027945 */ /* 0x000fe20003800000 */
[-C--:B0-----:R-:W-:Y:S02]  /*6820*/  ISETP.GE.AND P0, PT, R22, R5.reuse, PT ;  /* 0x000000051600720c */ /* 0x081fe40003f06270 */
[----:B------:R-:W-:-:S11]  /*6830*/  ISETP.GE.AND P1, PT, R202, R5, PT ;  /* 0x00000005ca00720c */ /* 0x000fd60003f26270 */
[----:B------:R-:W-:Y:S05]  /*6840*/  @P0 BRA `(.L_x_1384) ;  /* 0x0000000000980947 */ /* 0x000fea0003800000 */
[----:B------:R-:W0:Y:S01]  /*6850*/  LDS.128 R4, [R9+0x18400] ;  /* 0x0184000009047984 */ /* 0x000e220000000c00 */
        /* <DEDUP_REMOVED lines=13> */
[C---:B------:R-:W-:Y:S01]  /*6930*/  FMUL.FTZ R28, R5.reuse, R24 ;  /* 0x00000018051c7220 */ /* 0x040fe20000410000 */
[C---:B------:R-:W-:Y:S01]  /*6940*/  FFMA.FTZ R25, R10.reuse, R15, -R25 ;  /* 0x0000000f0a197223 */ /* 0x040fe20000010819 */
[-C--:B------:R-:W-:Y:S01]  /*6950*/  FMUL.FTZ R30, R5, R20.reuse ;  /* 0x00000014051e7220 */ /* 0x080fe20000410000 */
[----:B------:R-:W-:Y:S01]  /*6960*/  LOP3.LUT R7, R7, 0xffff0000, RZ, 0xc0, !PT ;  /* 0xffff000007077812 */ /* 0x000fe200078ec0ff */
[----:B------:R-:W-:Y:S01]  /*6970*/  FFMA.FTZ R26, R10, R21, R4 ;  /* 0x000000150a1a7223 */ /* 0x000fe20000010004 */
[C---:B------:R-:W-:Y:S01]  /*6980*/  LOP3.LUT R15, R35.reuse, 0xffff0000, RZ, 0xc0, !PT ;  /* 0xffff0000230f7812 */ /* 0x040fe200078ec0ff */
[----:B------:R-:W-:Y:S01]  /*6990*/  IMAD.U32 R10, R35, 0x10000, RZ ;  /* 0x00010000230a7824 */ /* 0x000fe200078e00ff */
[C---:B------:R-:W-:Y:S01]  /*69a0*/  LOP3.LUT R5, R32.reuse, 0xffff0000, RZ, 0xc0, !PT ;  /* 0xffff000020057812 */ /* 0x040fe200078ec0ff */
[----:B------:R-:W-:Y:S02]  /*69b0*/  IMAD.U32 R4, R32, 0x10000, RZ ;  /* 0x0001000020047824 */ /* 0x000fe400078e00ff */
        /* <DEDUP_REMOVED lines=15> */
.L_x_1384:
[----:B------:R-:W-:Y:S05]  /*6ab0*/  BSYNC B2 ;  /* 0x0000000000027941 */ /* 0x000fea0003800000 */
.L_x_1383:
[----:B------:R-:W-:Y:S05]  /*6ac0*/  @P1 BRA `(.L_x_1382) ;  /* 0x0000000000981947 */ /* 0x000fea0003800000 */
[----:B0-----:R-:W0:Y:S01]  /*6ad0*/  LDS.128 R4, [R0] ;  /* 0x0000000000047984 */ /* 0x001e220000000c00 */
        /* <DEDUP_REMOVED lines=37> */
.L_x_1382:
[----:B------:R-:W-:Y:S05]  /*6d30*/  BSYNC B1 ;  /* 0x0000000000017941 */ /* 0x000fea0003800000 */
.L_x_1381:
[----:B------:R-:W-:-:S13]  /*6d40*/  ISETP.GE.AND P0, PT, R221, R38, PT ;  /* 0x00000026dd00720c */ /* 0x000fda0003f06270 */
[----:B------:R-:W-:Y:S05]  /*6d50*/  @P0 BRA `(.L_x_1385) ;  /* 0x0000001400100947 */ /* 0x000fea0003800000 */
[----:B01----:R-:W0:Y:S01]  /*6d60*/  LDC R5, c[0x0][0x3f4] ;  /* 0x0000fd00ff057b82 */ /* 0x003e220000000800 */
        /* <DEDUP_REMOVED lines=22> */
[----:B------:R-:W-:Y:S01]  /*6ed0*/  FFMA.FTZ R21, R26, R10, R21 ;  /* 0x0000000a1a157223 */ /* 0x000fe20000010015 */
[----:B------:R-:W-:Y:S01]  /*6ee0*/  FMUL.FTZ R10, R31, R5 ;  /* 0x000000051f0a7220 */ /* 0x000fe20000410000 */
[----:B------:R-:W-:Y:S01]  /*6ef0*/  LOP3.LUT R7, R7, 0xffff0000, RZ, 0xc0, !PT ;  /* 0xffff000007077812 */ /* 0x000fe200078ec0ff */
[-C--:B------:R-:W-:Y:S01]  /*6f00*/  FFMA.FTZ R5, R31, R11.reuse, -R20 ;  /* 0x0000000b1f057223 */ /* 0x080fe20000010814 */
[C---:B------:R-:W-:Y:S01]  /*6f10*/  LOP3.LUT R26, R35.reuse, 0xffff0000, RZ, 0xc0, !PT ;  /* 0xffff0000231a7812 */ /* 0x040fe200078ec0ff */
[----:B------:R-:W-:Y:S02]  /*6f20*/  IMAD.U32 R31, R35, 0x10000, RZ ;  /* 0x00010000231f7824 */ /* 0x000fe400078e00ff */
[----:B------:R-:W-:Y:S01]  /*6f30*/  FFMA.FTZ R10, R27, R11, R10 ;  /* 0x0000000b1b0a7223 */ /* 0x000fe2000001000a */
[-C--:B------:R-:W-:Y:S01]  /*6f40*/  FMUL.FTZ R24, R25, R6.reuse ;  /* 0x0000000619187220 */ /* 0x080fe20000410000 */
[-C--:B------:R-:W-:Y:S01]  /*6f50*/  FMUL.FTZ R15, R32, R7.reuse ;  /* 0x00000007200f7220 */ /* 0x080fe20000410000 */
[----:B------:R-:W-:Y:S01]  /*6f60*/  FMUL.FTZ R20, R31, R6 ;  /* 0x000000061f147220 */ /* 0x000fe20000410000 */
[----:B------:R-:W-:Y:S01]  /*6f70*/  FMUL.FTZ R11, R26, R7 ;  /* 0x000000071a0b7220 */ /* 0x000fe20000410000 */
[----:B------:R-:W-:-:S02]  /*6f80*/  F2FP.BF16.F32.PACK_AB R4, R21, R4 ;  /* 0x000000041504723e */ /* 0x000fc400000010ff */
[-C--:B------:R-:W-:Y:S01]  /*6f90*/  FFMA.FTZ R6, R25, R13.reuse, -R20 ;  /* 0x0000000d19067223 */ /* 0x080fe20000010814 */
[-C--:B------:R-:W-:Y:S01]  /*6fa0*/  FFMA.FTZ R7, R32, R14.reuse, -R11 ;  /* 0x0000000e20077223 */ /* 0x080fe2000001080b */
[----:B------:R-:W-:Y:S01]  /*6fb0*/  FFMA.FTZ R13, R31, R13, R24 ;  /* 0x0000000d1f0d7223 */ /* 0x000fe20000010018 */
[----:B------:R-:W-:Y:S01]  /*6fc0*/  FFMA.FTZ R14, R26, R14, R15 ;  /* 0x0000000e1a0e7223 */ /* 0x000fe2000001000f */
[----:B------:R-:W-:-:S03]  /*6fd0*/  F2FP.BF16.F32.PACK_AB R5, R10, R5 ;  /* 0x000000050a05723e */ /* 0x000fc600000010ff */
[----:B------:R-:W-:Y:S02]  /*6fe0*/  F2FP.BF16.F32.PACK_AB R6, R13, R6 ;  /* 0x000000060d06723e */ /* 0x000fe400000010ff */
[----:B------:R-:W-:-:S05]  /*6ff0*/  F2FP.BF16.F32.PACK_AB R7, R14, R7 ;  /* 0x000000070e07723e */ /* 0x000fca00000010ff */
[----:B------:R0:W-:Y:S02]  /*7000*/  STS.128 [R9+0x1a400], R4 ;  /* 0x01a4000409007388 */ /* 0x0001e40000000c00 */
.L_x_1387:
[----:B------:R-:W-:Y:S05]  /*7010*/  BSYNC B1 ;  /* 0x0000000000017941 */ /* 0x000fea0003800000 */
.L_x_1386:
[----:B------:R-:W-:Y:S05]  /*7020*/  @P1 BRA `(.L_x_1385) ;  /* 0x00000010005c1947 */ /* 0x000fea0003800000 */
[----:B0-----:R-:W0:Y:S01]  /*7030*/  LDS.128 R4, [R0+0x2000] ;  /* 0x0020000000047984 */ /* 0x001e220000000c00 */
[C---:B------:R-:W-:Y:S01]  /*7040*/  IMAD.U32 R25, R36.reuse, 0x10000, RZ ;  /* 0x0001000024197824 */ /* 0x040fe200078e00ff */
[----:B------:R-:W-:Y:S01]  /*7050*/  LOP3.LUT R36, R36, 0xffff0000, RZ, 0xc0, !PT ;  /* 0xffff000024247812 */ /* 0x000fe200078ec0ff */
[C---:B------:R-:W-:Y:S01]  /*7060*/  IMAD.U32 R21, R33.reuse, 0x10000, RZ ;  /* 0x0001000021157824 */ /* 0x040fe200078e00ff */
[----:B------:R-:W-:Y:S02]  /*7070*/  LOP3.LUT R24, R33, 0xffff0000, RZ, 0xc0, !PT ;  /* 0xffff000021187812 */ /* 0x000fe400078ec0ff */
        /* <DEDUP_REMOVED lines=11> */
[----:B------:R-:W-:Y:S01]  /*7130*/  FFMA.FTZ R4, R21, R9, -R14 ;  /* 0x0000000915047223 */ /* 0x000fe2000001080e */
[C---:B------:R-:W-:Y:S01]  /*7140*/  FMUL.FTZ R21, R24.reuse, R5 ;  /* 0x0000000518157220 */ /* 0x040fe20000410000 */
[----:B------:R-:W-:Y:S01]  /*7150*/  FFMA.FTZ R5, R24, R10, -R15 ;  /* 0x0000000a18057223 */ /* 0x000fe2000001080f */
[----:B------:R-:W-:Y:S01]  /*7160*/  FFMA.FTZ R9, R25, R9, R20 ;  /* 0x0000000919097223 */ /* 0x000fe20000010014 */
[----:B------:R-:W-:Y:S01]  /*7170*/  IMAD.U32 R15, R3, 0x10000, RZ ;  /* 0x00010000030f7824 */ /* 0x000fe200078e00ff */
[----:B------:R-:W-:Y:S01]  /*7180*/  LOP3.LUT R7, R7, 0xffff0000, RZ, 0xc0, !PT ;  /* 0xffff000007077812 */ /* 0x000fe200078ec0ff */
[----:B------:R-:W-:Y:S01]  /*7190*/  IMAD.U32 R25, R8, 0x10000, RZ ;  /* 0x0001000008197824 */ /* 0x000fe200078e00ff */
[----:B------:R-:W-:Y:S01]  /*71a0*/  LOP3.LUT R3, R3, 0xffff0000, RZ, 0xc0, !PT ;  /* 0xffff000003037812 */ /* 0x000fe200078ec0ff */
[----:B------:R-:W-:Y:S01]  /*71b0*/  FMUL.FTZ R14, R15, R6 ;  /* 0x000000060f0e7220 */ /* 0x000fe20000410000 */
[----:B------:R-:W-:Y:S01]  /*71c0*/  FFMA.FTZ R10, R36, R10, R21 ;  /* 0x0000000a240a7223 */ /* 0x000fe20000010015 */
[----:B------:R-:W-:Y:S01]  /*71d0*/  FMUL.FTZ R8, R25, R6 ;  /* 0x0000000619087220 */ /* 0x000fe20000410000 */
[-C--:B------:R-:W-:Y:S01]  /*71e0*/  FMUL.FTZ R20, R27, R7.reuse ;  /* 0x000000071b147220 */ /* 0x080fe20000410000 */
[----:B------:R-:W-:Y:S01]  /*71f0*/  FMUL.FTZ R24, R3, R7 ;  /* 0x0000000703187220 */ /* 0x000fe20000410000 */
[----:B------:R-:W-:Y:S01]  /*7200*/  F2FP.BF16.F32.PACK_AB R4, R9, R4 ;  /* 0x000000040904723e */ /* 0x000fe200000010ff */
[-C--:B------:R-:W-:Y:S01]  /*7210*/  FFMA.FTZ R6, R15, R11.reuse, -R8 ;  /* 0x0000000b0f067223 */ /* 0x080fe20000010808 */
[----:B------:R-:W-:Y:S01]  /*7220*/  FFMA.FTZ R11, R25, R11, R14 ;  /* 0x0000000b190b7223 */ /* 0x000fe2000001000e */
[-C--:B------:R-:W-:Y:S01]  /*7230*/  FFMA.FTZ R7, R3, R13.reuse, -R20 ;  /* 0x0000000d03077223 */ /* 0x080fe20000010814 */
[----:B------:R-:W-:Y:S01]  /*7240*/  FFMA.FTZ R24, R27, R13, R24 ;  /* 0x0000000d1b187223 */ /* 0x000fe20000010018 */
[----:B------:R-:W-:-:S02]  /*7250*/  F2FP.BF16.F32.PACK_AB R5, R10, R5 ;  /* 0x000000050a05723e */ /* 0x000fc400000010ff */
[----:B------:R-:W-:Y:S02]  /*7260*/  F2FP.BF16.F32.PACK_AB R6, R11, R6 ;  /* 0x000000060b06723e */ /* 0x000fe400000010ff */
[----:B------:R-:W-:-:S05]  /*7270*/  F2FP.BF16.F32.PACK_AB R7, R24, R7 ;  /* 0x000000071807723e */ /* 0x000fca00000010ff */
[----:B------:R3:W-:Y:S01]  /*7280*/  STS.128 [R0+0x2000], R4 ;  /* 0x0020000400007388 */ /* 0x0007e20000000c00 */
[----:B------:R-:W-:Y:S05]  /*7290*/  BRA `(.L_x_1385) ;  /* 0x0000000c00c07947 */ /* 0x000fea0003800000 */
.L_x_1375:
[----:B------:R-:W-:-:S03]  /*72a0*/  UMOV UR4, 0xffffffff ;  /* 0xffffffff00047882 */ /* 0x000fc60000000000 */
[----:B------:R-:W-:Y:S05]  /*72b0*/  BRA.DIV UR4, `(.L_x_1388) ;  /* 0x0000011e04d07947 */ /* 0x000fea000b800000 */
[----:B------:R1:W2:Y:S04]  /*72c0*/  SHFL.IDX PT, R0, R25, RZ, 0x1c1f ;  /* 0x001c1fff19007589 */ /* 0x0002a800000e0000 */
[----:B------:R1:W3:Y:S04]  /*72d0*/  SHFL.IDX PT, R3, R24, RZ, 0x1c1f ;  /* 0x001c1fff18037589 */ /* 0x0002e800000e0000 */
[----:B------:R1:W4:Y:S04]  /*72e0*/  SHFL.IDX PT, R20, R27, RZ, 0x1c1f ;  /* 0x001c1fff1b147589 */ /* 0x00032800000e0000 */
[----:B------:R1:W0:Y:S02]  /*72f0*/  SHFL.IDX PT, R14, R26, RZ, 0x1c1f ;  /* 0x001c1fff1a0e7589 */ /* 0x00022400000e0000 */
.L_x_1626:
[----:B------:R-:W-:Y:S01]  /*7300*/  ULDC UR4, c[0x0][0x448] ;  /* 0x0001120000047ab9 */ /* 0x000fe20000000800 */
[----:B------:R-:W0:Y:S01]  /*7310*/  LDC R47, c[0x0][0x3f4] ;  /* 0x0000fd00ff2f7b82 */ /* 0x000e220000000800 */
[----:B-1----:R-:W-:Y:S01]  /*7320*/  IMAD R26, R97, UR4, RZ ;  /* 0x00000004611a7c24 */ /* 0x002fe2000f8e02ff */
[----:B------:R-:W-:Y:S01]  /*7330*/  LEA.HI R4, R222, R222, RZ, 0x1 ;  /* 0x000000dede047211 */ /* 0x000fe200078f08ff */
[----:B------:R-:W-:Y:S01]  /*7340*/  BSSY B1, `(.L_x_1389) ;  /* 0x0000016000017945 */ /* 0x000fe20003800000 */
[----:B------:R-:W-:Y:S02]  /*7350*/  CS2R R10, SRZ ;  /* 0x00000000000a7805 */ /* 0x000fe4000001ff00 */
[----:B------:R-:W-:Y:S02]  /*7360*/  CS2R R8, SRZ ;  /* 0x0000000000087805 */ /* 0x000fe4000001ff00 */
[----:B------:R-:W-:Y:S02]  /*7370*/  ISETP.GE.AND P0, PT, R5, R26, PT ;  /* 0x0000001a0500720c */ /* 0x000fe40003f06270 */
[----:B------:R-:W-:-:S02]  /*7380*/  LOP3.LUT R7, R4, 0xfffffffe, RZ, 0xc0, !PT ;  /* 0xfffffffe04077812 */ /* 0x000fc400078ec0ff */
[----:B------:R-:W-:-:S03]  /*7390*/  CS2R R4, SRZ ;  /* 0x0000000000047805 */ /* 0x000fc6000001ff00 */
[----:B------:R-:W-:Y:S01]  /*73a0*/  IMAD.IADD R12, R222, 0x1, -R7 ;  /* 0x00000001de0c7824 */ /* 0x000fe200078e0a07 */
[----:B------:R-:W-:-:S04]  /*73b0*/  CS2R R6, SRZ ;  /* 0x0000000000067805 */ /* 0x000fc8000001ff00 */
[----:B------:R-:W-:Y:S01]  /*73c0*/  SHF.L.U32 R21, R12, 0x1f, RZ ;  /* 0x0000001f0c157819 */ /* 0x000fe200000006ff */
[----:B------:R-:W-:Y:S06]  /*73d0*/  @P0 BRA `(.L_x_1390) ;  /* 0x0000000000300947 */ /* 0x000fec0003800000 */
[----:B------:R-:W-:Y:S01]  /*73e0*/  ULDC UR4, c[0x0][0x3f4] ;  /* 0x0000fd0000047ab9 */ /* 0x000fe20000000800 */
[C---:B------:R-:W-:Y:S01]  /*73f0*/  IMAD.SHL.U32 R15, R16.reuse, 0x2, RZ ;  /* 0x00000002100f7824 */ /* 0x040fe200078e00ff */
[C---:B------:R-:W-:Y:S02]  /*7400*/  ISETP.GE.AND P2, PT, R16.reuse, UR4, PT ;  /* 0x0000000410007c0c */ /* 0x040fe4000bf46270 */
[----:B------:R-:W-:Y:S02]  /*7410*/  SHF.L.U64.HI R7, R16, 0x1, R17 ;  /* 0x0000000110077819 */ /* 0x000fe40000010211 */
[-C--:B---3--:R-:W-:Y:S02]  /*7420*/  IADD3 R24, P0, R3, R15.reuse, RZ ;  /* 0x0000000f03187210 */ /* 0x088fe40007f1e0ff */
[----:B0-----:R-:W-:-:S03]  /*7430*/  IADD3 R14, P1, R14, R15, RZ ;  /* 0x0000000f0e0e7210 */ /* 0x001fc60007f3e0ff */
[--C-:B--2---:R-:W-:Y:S02]  /*7440*/  IMAD.X R25, R0, 0x1, R7.reuse, P0 ;  /* 0x0000000100197824 */ /* 0x104fe400000e0607 */
[----:B----4-:R-:W-:Y:S01]  /*7450*/  IMAD.X R15, R20, 0x1, R7, P1 ;  /* 0x00000001140f7824 */ /* 0x010fe200008e0607 */
[----:B------:R-:W-:Y:S01]  /*7460*/  CS2R R6, SRZ ;  /* 0x0000000000067805 */ /* 0x000fe2000001ff00 */
[----:B------:R-:W-:Y:S06]  /*7470*/  @P2 BRA `(.L_x_1390) ;  /* 0x0000000000082947 */ /* 0x000fec0003800000 */
[----:B------:R1:W5:Y:S04]  /*7480*/  LD.E.128 R8, desc[UR60][R24.64] ;  /* 0x0000003c18087980 */ /* 0x000368000c101d00 */
[----:B------:R1:W5:Y:S02]  /*7490*/  LD.E.128 R4, desc[UR60][R14.64] ;  /* 0x0000003c0e047980 */ /* 0x000364000c101d00 */
.L_x_1390:
[----:B------:R-:W-:Y:S05]  /*74a0*/  BSYNC B1 ;  /* 0x0000000000017941 */ /* 0x000fea0003800000 */
.L_x_1389:
[----:B------:R-:W4:Y:S01]  /*74b0*/  SYNCS.PHASECHK.TRANS64.TRYWAIT P1, [R18+URZ+0x32400], R21 ;  /* 0x03240015120075a7 */ /* 0x000f22000802017f */
[----:B--2---:R-:W-:Y:S01]  /*74c0*/  IMAD R0, R33, -0x80, R26 ;  /* 0xffffff8021007824 */ /* 0x004fe200078e021a */
[----:B-----5:R-:W-:Y:S01]  /*74d0*/  SHF.R.U64 R26, R10, 0x10, R11 ;  /* 0x000000100a1a7819 */ /* 0x020fe2000000120b */
[----:B-1----:R-:W-:Y:S01]  /*74e0*/  IMAD.MOV.U32 R15, RZ, RZ, R10 ;  /* 0x000000ffff0f7224 */ /* 0x002fe200078e000a */
[----:B------:R-:W-:Y:S01]  /*74f0*/  SHF.R.U64 R27, R8, 0x10, R9 ;  /* 0x00000010081b7819 */ /* 0x000fe20000001209 */
[----:B------:R-:W-:Y:S01]  /*7500*/  IMAD.MOV.U32 R24, RZ, RZ, R8 ;  /* 0x000000ffff187224 */ /* 0x000fe200078e0008 */
[--C-:B------:R-:W-:Y:S01]  /*7510*/  SHF.R.U32.HI R10, RZ, 0x10, R11.reuse ;  /* 0x00000010ff0a7819 */ /* 0x100fe2000001160b */
[----:B---3--:R-:W-:Y:S01]  /*7520*/  IMAD.MOV.U32 R3, RZ, RZ, R11 ;  /* 0x000000ffff037224 */ /* 0x008fe200078e000b */
[----:B------:R-:W-:Y:S01]  /*7530*/  SHF.R.U64 R11, R4, 0x10, R5 ;  /* 0x00000010040b7819 */ /* 0x000fe20000001205 */
[----:B------:R-:W-:Y:S01]  /*7540*/  IMAD.MOV.U32 R8, RZ, RZ, R4 ;  /* 0x000000ffff087224 */ /* 0x000fe200078e0004 */
[----:B0-----:R-:W-:Y:S01]  /*7550*/  ISETP.GE.AND P0, PT, R16, R47, PT ;  /* 0x0000002f1000720c */ /* 0x001fe20003f06270 */
[----:B------:R-:W-:Y:S01]  /*7560*/  IMAD.MOV.U32 R25, RZ, RZ, R9 ;  /* 0x000000ffff197224 */ /* 0x000fe200078e0009 */
[----:B------:R-:W-:Y:S01]  /*7570*/  VIMNMX R0, R0, 0x80, PT ;  /* 0x0000008000007848 */ /* 0x000fe20003fe0100 */
[----:B------:R-:W-:Y:S01]  /*7580*/  IMAD.MOV.U32 R13, RZ, RZ, R5 ;  /* 0x000000ffff0d7224 */ /* 0x000fe200078e0005 */
[----:B------:R-:W-:Y:S01]  /*7590*/  SHF.R.U32.HI R28, RZ, 0x10, R9 ;  /* 0x00000010ff1c7819 */ /* 0x000fe20000011609 */
[----:B----4-:R-:W-:Y:S01]  /*75a0*/  IMAD.MOV.U32 R20, RZ, RZ, R6 ;  /* 0x000000ffff147224 */ /* 0x010fe200078e0006 */
[----:B------:R-:W-:Y:S01]  /*75b0*/  SHF.R.U32.HI R4, RZ, 0x10, R5 ;  /* 0x00000010ff047819 */ /* 0x000fe20000011605 */
[--C-:B------:R-:W-:Y:S01]  /*75c0*/  IMAD.MOV.U32 R14, RZ, RZ, R7.reuse ;  /* 0x000000ffff0e7224 */ /* 0x100fe200078e0007 */
[--C-:B------:R-:W-:Y:S01]  /*75d0*/  SHF.R.U64 R9, R6, 0x10, R7.reuse ;  /* 0x0000001006097819 */ /* 0x100fe20000001207 */
[----:B------:R-:W-:Y:S01]  /*75e0*/  BSSY B1, `(.L_x_1391) ;  /* 0x000000d000017945 */ /* 0x000fe20003800000 */
[----:B------:R-:W-:-:S02]  /*75f0*/  SHF.R.U32.HI R5, RZ, 0x10, R7 ;  /* 0x00000010ff057819 */ /* 0x000fc40000011607 */
[-C--:B------:R-:W-:Y:S02]  /*7600*/  ISETP.GE.OR P2, PT, R19, R0.reuse, P0 ;  /* 0x000000001300720c */ /* 0x080fe40000746670 */
[----:B------:R-:W-:Y:S02]  /*7610*/  ISETP.GE.OR P0, PT, R221, R0, P0 ;  /* 0x00000000dd00720c */ /* 0x000fe40000706670 */
[----:B------:R-:W-:Y:S02]  /*7620*/  PRMT R44, R24, 0x5410, R27 ;  /* 0x00005410182c7816 */ /* 0x000fe4000000001b */
        /* <DEDUP_REMOVED lines=8> */
.L_x_1627:
[----:B------:R-:W-:Y:S05]  /*76b0*/  BSYNC B1 ;  /* 0x0000000000017941 */ /* 0x000fea0003800000 */
.L_x_1391:
        /* <DEDUP_REMOVED lines=9> */
[----:B------:R-:W-:Y:S02]  /*7750*/  SHF.R.U32.HI R7, RZ, 0x3, R6 ;  /* 0x00000003ff077819 */ /* 0x000fe40000011606 */
[----:B------:R-:W-:Y:S02]  /*7760*/  LOP3.LUT R6, R6, 0x38, R5, 0xf8, !PT ;  /* 0x0000003806067812 */ /* 0x000fe400078ef805 */
[-C--:B------:R-:W-:Y:S02]  /*7770*/  LOP3.LUT R4, R4, R7.reuse, RZ, 0x3c, !PT ;  /* 0x0000000704047212 */ /* 0x080fe400078e3cff */
[----:B------:R-:W-:-:S03]  /*7780*/  LOP3.LUT R6, R6, R7, RZ, 0x3c, !PT ;  /* 0x0000000706067212 */ /* 0x000fc600078e3cff */
[C---:B------:R-:W-:Y:S02]  /*7790*/  IMAD R5, R211.reuse, 0x200, R4 ;  /* 0x00000200d3057824 */ /* 0x040fe400078e0204 */
[----:B------:R-:W-:Y:S02]  /*77a0*/  IMAD R9, R211, 0x200, R6 ;  /* 0x00000200d3097824 */ /* 0x000fe400078e0206 */
[--C-:B------:R-:W-:Y:S02]  /*77b0*/  IMAD R40, R5, 0x2, R18.reuse ;  /* 0x0000000205287824 */ /* 0x100fe400078e0212 */
[----:B------:R-:W-:-:S03]  /*77c0*/  IMAD R42, R9, 0x2, R18 ;  /* 0x00000002092a7824 */ /* 0x000fc600078e0212 */
[----:B------:R-:W0:Y:S04]  /*77d0*/  LDS.128 R4, [R40+0x18400] ;  /* 0x0184000028047984 */ /* 0x000e280000000c00 */
[----:B------:R-:W1:Y:S01]  /*77e0*/  LDS.128 R8, [R42+0x18400] ;  /* 0x018400002a087984 */ /* 0x000e620000000c00 */
[C---:B0-----:R-:W-:Y:S01]  /*77f0*/  IMAD.U32 R21, R4.reuse, 0x10000, RZ ;  /* 0x0001000004157824 */ /* 0x041fe200078e00ff */
        /* <DEDUP_REMOVED lines=11> */
[C---:B------:R-:W-:Y:S01]  /*78b0*/  FFMA.FTZ R36, R21.reuse, R32, -R36 ;  /* 0x0000002015247223 */ /* 0x040fe20000010824 */
[----:B------:R-:W-:Y:S01]  /*78c0*/  FFMA.FTZ R38, R21, R34, R38 ;  /* 0x0000002215267223 */ /* 0x000fe20000010026 */
[----:B------:R-:W-:-:S02]  /*78d0*/  IMAD.U32 R32, R20, 0x10000, RZ ;  /* 0x0001000014207824 */ /* 0x000fc400078e00ff */
[-C--:B------:R-:W-:Y:S01]  /*78e0*/  FFMA.FTZ R37, R4, R27.reuse, -R35 ;  /* 0x0000001b04257223 */ /* 0x080fe20000010823 */
[C---:B------:R-:W-:Y:S02]  /*78f0*/  IMAD.U32 R21, R15.reuse, 0x10000, RZ ;  /* 0x000100000f157824 */ /* 0x040fe400078e00ff */
[----:B------:R-:W-:Y:S01]  /*7900*/  FMUL.FTZ R39, R8, R27 ;  /* 0x0000001b08277220 */ /* 0x000fe20000410000 */
[----:B------:R-:W-:Y:S01]  /*7910*/  LOP3.LUT R35, R20, 0xffff0000, RZ, 0xc0, !PT ;  /* 0xffff000014237812 */ /* 0x000fe200078ec0ff */
[CC--:B------:R-:W-:Y:S01]  /*7920*/  FMUL.FTZ R8, R30.reuse, R32.reuse ;  /* 0x000000201e087220 */ /* 0x0c0fe20000410000 */
[----:B------:R-:W-:Y:S01]  /*7930*/  FMUL.FTZ R41, R30, R21 ;  /* 0x000000151e297220 */ /* 0x000fe20000410000 */
[----:B------:R-:W-:Y:S01]  /*7940*/  LOP3.LUT R27, R15, 0xffff0000, RZ, 0xc0, !PT ;  /* 0xffff00000f1b7812 */ /* 0x000fe200078ec0ff */
[----:B------:R-:W-:Y:S01]  /*7950*/  FFMA.FTZ R39, R4, R33, R39 ;  /* 0x0000002104277223 */ /* 0x000fe20000010027 */
        /* <DEDUP_REMOVED lines=12> */
[-C--:B------:R-:W-:Y:S01]  /*7a20*/  FMUL.FTZ R28, R28, R21.reuse ;  /* 0x000000151c1c7220 */ /* 0x080fe20000410000 */
[----:B------:R-:W-:Y:S01]  /*7a30*/  IMAD.U32 R24, R5, 0x10000, RZ ;  /* 0x0001000005187824 */ /* 0x000fe200078e00ff */
[----:B------:R-:W-:Y:S01]  /*7a40*/  LOP3.LUT R9, R9, 0xffff0000, RZ, 0xc0, !PT ;  /* 0xffff000009097812 */ /* 0x000fe200078ec0ff */
[----:B------:R-:W-:Y:S02]  /*7a50*/  IMAD.U32 R26, R7, 0x10000, RZ ;  /* 0x00010000071a7824 */ /* 0x000fe400078e00ff */
[----:B------:R-:W-:Y:S01]  /*7a60*/  FMUL.FTZ R35, R31, R10 ;  /* 0x0000000a1f237220 */ /* 0x000fe20000410000 */
[----:B------:R-:W-:Y:S02]  /*7a70*/  IMAD.U32 R4, R3, 0x10000, RZ ;  /* 0x0001000003047824 */ /* 0x000fe400078e00ff */
[C---:B------:R-:W-:Y:S01]  /*7a80*/  FFMA.FTZ R27, R24.reuse, R21, -R27 ;  /* 0x00000015181b7223 */ /* 0x040fe2000001081b */
[----:B------:R-:W-:Y:S01]  /*7a90*/  FFMA.FTZ R28, R24, R25, R28 ;  /* 0x00000019181c7223 */ /* 0x000fe2000001001c */
[----:B------:R-:W-:Y:S01]  /*7aa0*/  LOP3.LUT R11, R11, 0xffff0000, RZ, 0xc0, !PT ;  /* 0xffff00000b0b7812 */ /* 0x000fe200078ec0ff */
[-C--:B------:R-:W-:Y:S01]  /*7ab0*/  FMUL.FTZ R31, R31, R4.reuse ;  /* 0x000000041f1f7220 */ /* 0x080fe20000410000 */
[----:B------:R-:W-:Y:S01]  /*7ac0*/  FFMA.FTZ R35, R26, R4, -R35 ;  /* 0x000000041a237223 */ /* 0x000fe20000010823 */
[----:B------:R-:W-:-:S02]  /*7ad0*/  LOP3.LUT R8, R13, 0xffff0000, RZ, 0xc0, !PT ;  /* 0xffff00000d087812 */ /* 0x000fc400078ec0ff */
[----:B------:R-:W-:Y:S01]  /*7ae0*/  LOP3.LUT R24, R14, 0xffff0000, RZ, 0xc0, !PT ;  /* 0xffff00000e187812 */ /* 0x000fe200078ec0ff */
[----:B------:R-:W-:Y:S01]  /*7af0*/  FFMA.FTZ R31, R26, R10, R31 ;  /* 0x0000000a1a1f7223 */ /* 0x000fe2000001001f */
[----:B------:R-:W-:Y:S01]  /*7b00*/  LOP3.LUT R4, R0, 0xffff0000, RZ, 0xc0, !PT ;  /* 0xffff000000047812 */ /* 0x000fe200078ec0ff */
[----:B------:R-:W-:Y:S01]  /*7b10*/  FMUL.FTZ R10, R9, R8 ;  /* 0x00000008090a7220 */ /* 0x000fe20000410000 */
[----:B------:R-:W-:Y:S01]  /*7b20*/  LOP3.LUT R6, R3, 0xffff0000, RZ, 0xc0, !PT ;  /* 0xffff000003067812 */ /* 0x000fe200078ec0ff */
[----:B------:R-:W-:Y:S01]  /*7b30*/  FMUL.FTZ R34, R11, R24 ;  /* 0x000000180b227220 */ /* 0x000fe20000410000 */
[----:B------:R-:W-:Y:S01]  /*7b40*/  LOP3.LUT R5, R5, 0xffff0000, RZ, 0xc0, !PT ;  /* 0xffff000005057812 */ /* 0x000fe200078ec0ff */
[----:B------:R-:W-:Y:S01]  /*7b50*/  FMUL.FTZ R9, R9, R4 ;  /* 0x0000000409097220 */ /* 0x000fe20000410000 */
[----:B------:R-:W-:Y:S01]  /*7b60*/  LOP3.LUT R7, R7, 0xffff0000, RZ, 0xc0, !PT ;  /* 0xffff000007077812 */ /* 0x000fe200078ec0ff */
[----:B------:R-:W-:Y:S02]  /*7b70*/  FMUL.FTZ R11, R11, R6 ;  /* 0x000000060b0b7220 */ /* 0x000fe40000410000 */
[C---:B------:R-:W-:Y:S01]  /*7b80*/  FFMA.FTZ R26, R5.reuse, R4, -R10 ;  /* 0x00000004051a7223 */ /* 0x040fe2000001080a */
[----:B------:R-:W-:Y:S01]  /*7b90*/  FFMA.FTZ R9, R5, R8, R9 ;  /* 0x0000000805097223 */ /* 0x000fe20000010009 */
[C---:B------:R-:W-:Y:S01]  /*7ba0*/  FFMA.FTZ R34, R7.reuse, R6, -R34 ;  /* 0x0000000607227223 */ /* 0x040fe20000010822 */
        /* <DEDUP_REMOVED lines=11> */
.L_x_1394:
[----:B------:R-:W-:Y:S05]  /*7c60*/  BSYNC B1 ;  /* 0x0000000000017941 */ /* 0x000fea0003800000 */
.L_x_1393:
[----:B------:R-:W-:Y:S05]  /*7c70*/  @P0 BRA `(.L_x_1385) ;  /* 0x0000000400480947 */ /* 0x000fea0003800000 */
[----:B------:R-:W-:Y:S01]  /*7c80*/  IMAD.IADD R47, R16, 0x1, R47 ;  /* 0x00000001102f7824 */ /* 0x000fe200078e022f */
[----:B-1----:R-:W-:Y:S01]  /*7c90*/  SHF.R.U32.HI R5, RZ, 0x3, R210 ;  /* 0x00000003ff057819 */ /* 0x002fe200000116d2 */
[C---:B------:R-:W-:Y:S01]  /*7ca0*/  IMAD.U32 R34, R44.reuse, 0x10000, RZ ;  /* 0x000100002c227824 */ /* 0x040fe200078e00ff */
[----:B------:R-:W-:Y:S01]  /*7cb0*/  LOP3.LUT R44, R44, 0xffff0000, RZ, 0xc0, !PT ;  /* 0xffff00002c2c7812 */ /* 0x000fe200078ec0ff */
[----:B------:R-:W-:Y:S01]  /*7cc0*/  IMAD.U32 R36, R45, 0x10000, RZ ;  /* 0x000100002d247824 */ /* 0x000fe200078e00ff */
[----:B------:R-:W-:Y:S01]  /*7cd0*/  LOP3.LUT R4, R210, 0x38, R47, 0xf8, !PT ;  /* 0x00000038d2047812 */ /* 0x000fe200078ef82f */
[----:B------:R-:W-:Y:S01]  /*7ce0*/  IMAD.U32 R43, R13, 0x10000, RZ ;  /* 0x000100000d2b7824 */ /* 0x000fe200078e00ff */
[----:B------:R-:W-:Y:S01]  /*7cf0*/  LOP3.LUT R38, R45, 0xffff0000, RZ, 0xc0, !PT ;  /* 0xffff00002d267812 */ /* 0x000fe200078ec0ff */
[----:B------:R-:W-:Y:S01]  /*7d00*/  IMAD.U32 R41, R0, 0x10000, RZ ;  /* 0x0001000000297824 */ /* 0x000fe200078e00ff */
[----:B------:R-:W-:-:S05]  /*7d10*/  LOP3.LUT R5, R4, R5, RZ, 0x3c, !PT ;  /* 0x0000000504057212 */ /* 0x000fca00078e3cff */
[----:B------:R-:W-:Y:S02]  /*7d20*/  IMAD.IADD R9, R212, 0x1, R5 ;  /* 0x00000001d4097824 */ /* 0x000fe400078e0205 */
[----:B------:R-:W1:Y:S02]  /*7d30*/  LDS.128 R4, [R233+0x18400] ;  /* 0x01840000e9047984 */ /* 0x000e640000000c00 */
[----:B0-----:R-:W-:-:S05]  /*7d40*/  IMAD R21, R9, 0x2, R18 ;  /* 0x0000000209157824 */ /* 0x001fca00078e0212 */
[----:B------:R-:W0:Y:S01]  /*7d50*/  LDS.128 R8, [R21+0x18400] ;  /* 0x0184000015087984 */ /* 0x000e220000000c00 */
[C---:B-1----:R-:W-:Y:S01]  /*7d60*/  IMAD.U32 R24, R4.reuse, 0x10000, RZ ;  /* 0x0001000004187824 */ /* 0x042fe200078e00ff */
        /* <DEDUP_REMOVED lines=11> */
[-C--:B------:R-:W-:Y:S01]  /*7e20*/  FMUL.FTZ R35, R34, R28.reuse ;  /* 0x0000001c22237220 */ /* 0x080fe20000410000 */
[----:B------:R-:W-:Y:S01]  /*7e30*/  FMUL.FTZ R33, R36, R28 ;  /* 0x0000001c24217220 */ /* 0x000fe20000410000 */
[----:B------:R-:W-:Y:S01]  /*7e40*/  FMUL.FTZ R39, R44, R8 ;  /* 0x000000082c277220 */ /* 0x000fe20000410000 */
[----:B------:R-:W-:Y:S01]  /*7e50*/  FMUL.FTZ R28, R43, R30 ;  /* 0x0000001e2b1c7220 */ /* 0x000fe20000410000 */
[----:B------:R-:W-:Y:S01]  /*7e60*/  FMUL.FTZ R37, R38, R8 ;  /* 0x0000000826257220 */ /* 0x000fe20000410000 */
[----:B------:R-:W-:Y:S01]  /*7e70*/  FFMA.FTZ R35, R36, R24, R35 ;  /* 0x0000001824237223 */ /* 0x000fe20000010023 */
[----:B------:R-:W-:Y:S01]  /*7e80*/  FMUL.FTZ R30, R41, R30 ;  /* 0x0000001e291e7220 */ /* 0x000fe20000410000 */
[----:B------:R-:W-:-:S02]  /*7e90*/  IMAD.U32 R31, R10, 0x10000, RZ ;  /* 0x000100000a1f7824 */ /* 0x000fc400078e00ff */
[----:B------:R-:W-:Y:S01]  /*7ea0*/  FFMA.FTZ R33, R34, R24, -R33 ;  /* 0x0000001822217223 */ /* 0x000fe20000010821 */
[----:B------:R-:W-:Y:S02]  /*7eb0*/  IMAD.U32 R36, R20, 0x10000, RZ ;  /* 0x0001000014247824 */ /* 0x000fe400078e00ff */
[-C--:B------:R-:W-:Y:S01]  /*7ec0*/  FFMA.FTZ R24, R38, R4.reuse, R39 ;  /* 0x0000000426187223 */ /* 0x080fe20000010027 */
[----:B------:R-:W-:Y:S01]  /*7ed0*/  LOP3.LUT R10, R10, 0xffff0000, RZ, 0xc0, !PT ;  /* 0xffff00000a0a7812 */ /* 0x000fe200078ec0ff */
[----:B------:R-:W-:Y:S01]  /*7ee0*/  FFMA.FTZ R8, R44, R4, -R37 ;  /* 0x000000042c087223 */ /* 0x000fe20000010825 */
[-C--:B------:R-:W-:Y:S01]  /*7ef0*/  FFMA.FTZ R28, R41, R25.reuse, -R28 ;  /* 0x00000019291c7223 */ /* 0x080fe2000001081c */
[----:B------:R-:W-:Y:S01]  /*7f00*/  FFMA.FTZ R30, R43, R25, R30 ;  /* 0x000000192b1e7223 */ /* 0x000fe2000001001e */
[----:B------:R-:W-:Y:S01]  /*7f10*/  LOP3.LUT R38, R20, 0xffff0000, RZ, 0xc0, !PT ;  /* 0xffff000014267812 */ /* 0x000fe200078ec0ff */
[----:B------:R-:W-:Y:S02]  /*7f20*/  IMAD.U32 R4, R15, 0x10000, RZ ;  /* 0x000100000f047824 */ /* 0x000fe400078e00ff */
[----:B------:R-:W-:Y:S01]  /*7f30*/  FMUL.FTZ R25, R36, R31 ;  /* 0x0000001f24197220 */ /* 0x000fe20000410000 */
[----:B------:R-:W-:Y:S01]  /*7f40*/  IMAD.U32 R32, R11, 0x10000, RZ ;  /* 0x000100000b207824 */ /* 0x000fe200078e00ff */
[----:B------:R-:W-:Y:S01]  /*7f50*/  LOP3.LUT R34, R15, 0xffff0000, RZ, 0xc0, !PT ;  /* 0xffff00000f227812 */ /* 0x000fe200078ec0ff */
[----:B------:R-:W-:-:S02]  /*7f60*/  IMAD.U32 R41, R14, 0x10000, RZ ;  /* 0x000100000e297824 */ /* 0x000fc400078e00ff */
[C---:B------:R-:W-:Y:S01]  /*7f70*/  FMUL.FTZ R31, R4.reuse, R31 ;  /* 0x0000001f041f7220 */ /* 0x040fe20000410000 */
[----:B------:R-:W-:Y:S01]  /*7f80*/  FFMA.FTZ R25, R4, R26, -R25 ;  /* 0x0000001a04197223 */ /* 0x000fe20000010819 */
[----:B------:R-:W-:Y:S01]  /*7f90*/  FMUL.FTZ R15, R38, R10 ;  /* 0x0000000a260f7220 */ /* 0x000fe20000410000 */
[----:B------:R-:W-:Y:S02]  /*7fa0*/  IMAD.U32 R39, R3, 0x10000, RZ ;  /* 0x0001000003277824 */ /* 0x000fe400078e00ff */
[----:B------:R-:W-:Y:S01]  /*7fb0*/  FMUL.FTZ R4, R41, R32 ;  /* 0x0000002029047220 */ /* 0x000fe20000410000 */
[C---:B------:R-:W-:Y:S01]  /*7fc0*/  FMUL.FTZ R37, R34.reuse, R10 ;  /* 0x0000000a22257220 */ /* 0x040fe20000410000 */
[----:B------:R-:W-:Y:S01]  /*7fd0*/  FFMA.FTZ R20, R34, R6, -R15 ;  /* 0x0000000622147223 */ /* 0x000fe2000001080f */
[C---:B------:R-:W-:Y:S01]  /*7fe0*/  FMUL.FTZ R32, R39.reuse, R32 ;  /* 0x0000002027207220 */ /* 0x040fe20000410000 */
[-C--:B------:R-:W-:Y:S01]  /*7ff0*/  FFMA.FTZ R15, R39, R27.reuse, -R4 ;  /* 0x0000001b270f7223 */ /* 0x080fe20000010804 */
[----:B------:R-:W-:Y:S01]  /*8000*/  LOP3.LUT R39, R13, 0xffff0000, RZ, 0xc0, !PT ;  /* 0xffff00000d277812 */ /* 0x000fe200078ec0ff */
[----:B------:R-:W-:Y:S01]  /*8010*/  FFMA.FTZ R10, R36, R26, R31 ;  /* 0x0000001a240a7223 */ /* 0x000fe2000001001f */
[----:B------:R-:W-:Y:S01]  /*8020*/  LOP3.LUT R11, R11, 0xffff0000, RZ, 0xc0, !PT ;  /* 0xffff00000b0b7812 */ /* 0x000fe200078ec0ff */
[----:B------:R-:W-:Y:S01]  /*8030*/  FFMA.FTZ R37, R38, R6, R37 ;  /* 0x0000000626257223 */ /* 0x000fe20000010025 */
[----:B------:R-:W-:Y:S01]  /*8040*/  LOP3.LUT R43, R14, 0xffff0000, RZ, 0xc0, !PT ;  /* 0xffff00000e2b7812 */ /* 0x000fe200078ec0ff */
[----:B------:R-:W-:Y:S01]  /*8050*/  FFMA.FTZ R32, R41, R27, R32 ;  /* 0x0000001b29207223 */ /* 0x000fe20000010020 */
[----:B------:R-:W-:Y:S01]  /*8060*/  LOP3.LUT R13, R0, 0xffff0000, RZ, 0xc0, !PT ;  /* 0xffff0000000d7812 */ /* 0x000fe200078ec0ff */
[----:B------:R-:W-:Y:S01]  /*8070*/  FMUL.FTZ R0, R39, R9 ;  /* 0x0000000927007220 */ /* 0x000fe20000410000 */
[----:B------:R-:W-:Y:S01]  /*8080*/  LOP3.LUT R31, R3, 0xffff0000, RZ, 0xc0, !PT ;  /* 0xffff0000031f7812 */ /* 0x000fe200078ec0ff */
[----:B------:R-:W-:Y:S01]  /*8090*/  FMUL.FTZ R6, R43, R11 ;  /* 0x0000000b2b067220 */ /* 0x000fe20000410000 */
[----:B------:R-:W-:Y:S01]  /*80a0*/  F2FP.BF16.F32.PACK_AB R10, R37, R10 ;  /* 0x0000000a250a723e */ /* 0x000fe200000010ff */
[C---:B------:R-:W-:Y:S01]  /*80b0*/  FMUL.FTZ R4, R13.reuse, R9 ;  /* 0x000000090d047220 */ /* 0x040fe20000410000 */
[----:B------:R-:W-:Y:S01]  /*80c0*/  FFMA.FTZ R3, R13, R5, -R0 ;  /* 0x000000050d037223 */ /* 0x000fe20000010800 */
[C---:B------:R-:W-:Y:S01]  /*80d0*/  FMUL.FTZ R14, R31.reuse, R11 ;  /* 0x0000000b1f0e7220 */ /* 0x040fe20000410000 */
[----:B------:R-:W-:Y:S01]  /*80e0*/  FFMA.FTZ R0, R31, R7, -R6 ;  /* 0x000000071f007223 */ /* 0x000fe20000010806 */
[----:B------:R-:W-:Y:S01]  /*80f0*/  FFMA.FTZ R9, R39, R5, R4 ;  /* 0x0000000527097223 */ /* 0x000fe20000010004 */
[----:B------:R-:W-:Y:S01]  /*8100*/  F2FP.BF16.F32.PACK_AB R6, R20, R25 ;  /* 0x000000191406723e */ /* 0x000fe200000010ff */
[----:B------:R-:W-:Y:S01]  /*8110*/  FFMA.FTZ R11, R43, R7, R14 ;  /* 0x000000072b0b7223 */ /* 0x000fe2000001000e */
[----:B------:R-:W-:-:S02]  /*8120*/  F2FP.BF16.F32.PACK_AB R4, R8, R33 ;  /* 0x000000210804723e */ /* 0x000fc400000010ff */
[----:B------:R-:W-:Y:S02]  /*8130*/  F2FP.BF16.F32.PACK_AB R5, R3, R28 ;  /* 0x0000001c0305723e */ /* 0x000fe400000010ff */
[----:B------:R-:W-:Y:S02]  /*8140*/  F2FP.BF16.F32.PACK_AB R7, R0, R15 ;  /* 0x0000000f0007723e */ /* 0x000fe400000010ff */
[----:B------:R-:W-:Y:S02]  /*8150*/  F2FP.BF16.F32.PACK_AB R8, R24, R35 ;  /* 0x000000231808723e */ /* 0x000fe400000010ff */
[----:B------:R-:W-:Y:S01]  /*8160*/  F2FP.BF16.F32.PACK_AB R9, R9, R30 ;  /* 0x0000001e0909723e */ /* 0x000fe200000010ff */
[----:B------:R2:W-:Y:S01]  /*8170*/  STS.128 [R233+0x18400], R4 ;  /* 0x01840004e9007388 */ /* 0x0005e20000000c00 */
[----:B------:R-:W-:-:S05]  /*8180*/  F2FP.BF16.F32.PACK_AB R11, R11, R32 ;  /* 0x000000200b0b723e */ /* 0x000fca00000010ff */
[----:B------:R2:W-:Y:S02]  /*8190*/  STS.128 [R21+0x18400], R8 ;  /* 0x0184000815007388 */ /* 0x0005e40000000c00 */
.L_x_1385:
[----:B------:R-:W-:Y:S05]  /*81a0*/  BSYNC B0 ;  /* 0x0000000000007941 */ /* 0x000fea0003800000 */
.L_x_1374:
[----:B------:R-:W-:Y:S01]  /*81b0*/  @!PT LDS RZ, [RZ] ;  /* 0x00000000fffff984 */ /* 0x000fe20000000800 */
[----:B------:R-:W-:Y:S01]  /*81c0*/  @!PT LDS RZ, [RZ] ;  /* 0x00000000fffff984 */ /* 0x000fe20000000800 */
[----:B------:R-:W-:Y:S01]  /*81d0*/  @!PT LDS RZ, [RZ] ;  /* 0x00000000fffff984 */ /* 0x000fe20000000800 */
[----:B------:R-:W-:Y:S01]  /*81e0*/  @!PT LDS RZ, [RZ] ;  /* 0x00000000fffff984 */ /* 0x000fe20000000800 */
[----:B------:R4:W-:Y:S06]  /*81f0*/  MEMBAR.ALL.CTA ;  /* 0x0000000000007992 */ /* 0x0009ec0000008000 */
[----:B----4-:R-:W4:Y:S01]  /*8200*/  FENCE.VIEW.ASYNC.S ;  /* 0x00000000000073c6 */ /* 0x010f220000000000 */
[----:B------:R-:W-:Y:S05]  /*8210*/  WARPSYNC.ALL ;  /* 0x0000000000007948 */ /* 0x000fea0003800000 */
[----:B----4-:R-:W-:Y:S06]  /*8220*/  BAR.SYNC.DEFER_BLOCKING 0xd, 0x100 ;  /* 0x0344000000007b1d */ /* 0x010fec0000010000 */
.L_x_1371:
        /* <DEDUP_REMOVED lines=8> */
.L_x_1395:
[----:B0-2---:R-:W-:Y:S01]  /*82b0*/  IMAD R4, R200, 0x8, R18 ;  /* 0x00000008c8047824 */ /* 0x005fe200078e0212 */
[----:B------:R-:W-:-:S04]  /*82c0*/  SHF.L.U32 R3, R208, 0x1f, RZ ;  /* 0x0000001fd0037819 */ /* 0x000fc800000006ff */
[----:B------:R0:W2:Y:S01]  /*82d0*/  SYNCS.PHASECHK.TRANS64.TRYWAIT P1, [R4+URZ+0x32430], R3 ;  /* 0x03243003040075a7 */ /* 0x0000a2000802017f */
[----:B------:R-:W-:Y:S05]  /*82e0*/  @!P0 BRA `(.L_x_1396) ;  /* 0x0000000000048947 */ /* 0x000fea0003800000 */
[----:B------:R-:W-:Y:S01]  /*82f0*/  BPT.TRAP 0x1 ;  /* 0x000000040000795c */ /* 0x000fe20000300000 */
.L_x_1396:
[----:B------:R-:W-:-:S05]  /*8300*/  VIADD R0, R18, 0x1c400 ;  /* 0x0001c40012007836 */ /* 0x000fca0000000000 */
[----:B------:R-:W-:-:S04]  /*8310*/  SHF.R.U32.HI R0, RZ, 0x4, R0 ;  /* 0x00000004ff007819 */ /* 0x000fc80000011600 */
[----:B------:R-:W-:Y:S01]  /*8320*/  LOP3.LUT R0, R0, 0x3fff, RZ, 0xc0, !PT ;  /* 0x00003fff00007812 */ /* 0x000fe200078ec0ff */
[----:B--2---:R-:W-:Y:S06]  /*8330*/  @P1 BRA `(.L_x_1397) ;  /* 0x0000000000081947 */ /* 0x004fec0003800000 */
[----:B------:R-:W2:Y:S02]  /*8340*/  SYNCS.PHASECHK.TRANS64.TRYWAIT P1, [R4+URZ+0x32430], R3 ;  /* 0x03243003040075a7 */ /* 0x000ea4000802017f */
[----:B--2---:R-:W-:Y:S05]  /*8350*/  @!P1 BRA `(.L_x_1398) ;  /* 0x00000110002c9947 */ /* 0x004fea0003800000 */
.L_x_1397:
[----:B------:R-:W-:Y:S05]  /*8360*/  WARPSYNC.ALL ;  /* 0x0000000000007948 */ /* 0x000fea0003800000 */
[----:B------:R-:W-:Y:S01]  /*8370*/  LOP3.LUT R20, R0, 0x10000, RZ, 0xfc, !PT ;  /* 0x0001000000147812 */ /* 0x000fe200078efcff */
[----:B------:R-:W-:Y:S01]  /*8380*/  IMAD R29, R29, 0x2000, R18 ;  /* 0x000020001d1d7824 */ /* 0x000fe200078e0212 */
[----:B------:R-:W-:-:S03]  /*8390*/  UMOV UR9, 0x40000040 ;  /* 0x4000004000097882 */ /* 0x000fc60000000000 */
[----:B------:R-:W-:Y:S01]  /*83a0*/  IMAD R6, R200, 0x300, R20 ;  /* 0x00000300c8067824 */ /* 0x000fe200078e0214 */
[----:B------:R-:W-:Y:S01]  /*83b0*/  SHF.L.U32 R5, R12, 0x1f, RZ ;  /* 0x0000001f0c057819 */ /* 0x000fe200000006ff */
[----:B------:R-:W-:Y:S01]  /*83c0*/  IMAD.MOV.U32 R7, RZ, RZ, 0x40000040 ;  /* 0x40000040ff077424 */ /* 0x000fe200078e00ff */
[----:B------:R-:W-:Y:S01]  /*83d0*/  R2UR UR4, R29 ;  /* 0x000000001d0472ca */ /* 0x000fe200000e0000 */
[C---:B------:R-:W-:Y:S01]  /*83e0*/  VIADD R8, R6.reuse, 0x2 ;  /* 0x0000000206087836 */ /* 0x040fe20000000000 */
[----:B------:R-:W-:Y:S01]  /*83f0*/  R2UR UR10, R6 ;  /* 0x00000000060a72ca */ /* 0x000fe200000e0000 */
[----:B-----5:R-:W-:Y:S01]  /*8400*/  WARPGROUP.ARRIVE ;  /* 0x00000000000079c5 */ /* 0x020fe20000000000 */
[----:B------:R-:W-:Y:S01]  /*8410*/  R2UR UR11, R7 ;  /* 0x00000000070b72ca */ /* 0x000fe200000e0000 */
[----:B------:R-:W-:Y:S01]  /*8420*/  IMAD.MOV.U32 R9, RZ, RZ, 0x40000040 ;  /* 0x40000040ff097424 */ /* 0x000fe200078e00ff */
[----:B------:R-:W-:Y:S01]  /*8430*/  BSSY B0, `(.L_x_1399) ;  /* 0x0000032000007945 */ /* 0x000fe20003800000 */
[----:B------:R-:W-:-:S02]  /*8440*/  IMAD.U32 R11, RZ, RZ, UR9 ;  /* 0x00000009ff0b7e24 */ /* 0x000fc4000f8e00ff */
[----:B------:R-:W-:-:S04]  /*8450*/  IMAD.MOV.U32 R7, RZ, RZ, 0x40000040 ;  /* 0x40000040ff077424 */ /* 0x000fc800078e00ff */
[----:B------:R-:W-:-:S04]  /*8460*/  UIADD3 UR5, UR4, 0x18400, URZ ;  /* 0x0001840004057890 */ /* 0x000fc8000fffe03f */
[----:B------:R-:W-:-:S04]  /*8470*/  USHF.R.U32.HI UR5, URZ, 0x4, UR5 ;  /* 0x000000043f057899 */ /* 0x000fc80008011605 */
[----:B------:R-:W-:-:S04]  /*8480*/  ULOP3.LUT UR5, UR5, 0x3fff, URZ, 0xc0, !UPT ;  /* 0x00003fff05057892 */ /* 0x000fc8000f8ec03f */
[----:B------:R-:W-:-:S04]  /*8490*/  ULOP3.LUT UR6, UR5, 0x10000, URZ, 0xfc, !UPT ;  /* 0x0001000005067892 */ /* 0x000fc8000f8efc3f */
[----:B------:R-:W-:-:S03]  /*84a0*/  UIADD3 UR5, UR6, 0x2, URZ ;  /* 0x0000000206057890 */ /* 0x000fc6000fffe03f */
[----:B------:R-:W-:Y:S02]  /*84b0*/  UMOV UR8, UR6 ;  /* 0x0000000600087c82 */ /* 0x000fe40008000000 */
[----:B------:R-:W-:Y:S01]  /*84c0*/  HGMMA.64x96x16.F32.BF16 R24, gdesc[UR8], RZ, !UPT, gsb0 ;  /* 0x01600000081879f0 */ /* 0x000fe2000c0018ff */
[----:B------:R-:W-:Y:S01]  /*84d0*/  R2UR UR10, R8 ;  /* 0x00000000080a72ca */ /* 0x000fe200000e0000 */
[----:B------:R-:W-:Y:S01]  /*84e0*/  IMAD.U32 R10, RZ, RZ, UR8 ;  /* 0x00000008ff0a7e24 */ /* 0x000fe2000f8e00ff */
[----:B------:R-:W-:Y:S01]  /*84f0*/  R2UR UR11, R9 ;  /* 0x00000000090b72ca */ /* 0x000fe200000e0000 */
[----:B------:R-:W-:Y:S01]  /*8500*/  UMOV UR8, UR5 ;  /* 0x0000000500087c82 */ /* 0x000fe20008000000 */
[----:B------:R-:W-:Y:S01]  /*8510*/  UMOV UR9, 0x40000040 ;  /* 0x4000004000097882 */ /* 0x000fe20000000000 */
[C---:B------:R-:W-:Y:S01]  /*8520*/  VIADD R8, R6.reuse, 0x4 ;  /* 0x0000000406087836 */ /* 0x040fe20000000000 */
[----:B------:R-:W-:Y:S01]  /*8530*/  UIADD3 UR5, UR6, 0x4, URZ ;  /* 0x0000000406057890 */ /* 0x000fe2000fffe03f */
[----:B------:R-:W-:Y:S01]  /*8540*/  IMAD.MOV.U32 R9, RZ, RZ, 0x40000040 ;  /* 0x40000040ff097424 */ /* 0x000fe200078e00ff */
[----:B------:R3:W-:Y:S01]  /*8550*/  STL.64 [R1+0x70], R10 ;  /* 0x0000700a01007387 */ /* 0x0007e20000100a00 */
[----:B------:R-:W-:-:S02]  /*8560*/  VIADD R6, R6, 0x6 ;  /* 0x0000000606067836 */ /* 0x000fc40000000000 */
[----:B---3--:R-:W-:Y:S02]  /*8570*/  IMAD.U32 R10, RZ, RZ, UR8 ;  /* 0x00000008ff0a7e24 */ /* 0x008fe4000f8e00ff */
[----:B------:R-:W-:-:S05]  /*8580*/  IMAD.U32 R11, RZ, RZ, UR9 ;  /* 0x00000009ff0b7e24 */ /* 0x000fca000f8e00ff */
[----:B------:R3:W-:Y:S01]  /*8590*/  STL.64 [R1+0x68], R10 ;  /* 0x0000680a01007387 */ /* 0x0007e20000100a00 */
[----:B------:R-:W-:Y:S02]  /*85a0*/  WARPGROUP.DEPBAR.LE gsb0, 0x0 ;  /* 0x00008000000079c5 */ /* 0x000fe40000010000 */
[----:B------:R-:W-:-:S06]  /*85b0*/  WARPGROUP.ARRIVE ;  /* 0x00000000000079c5 */ /* 0x000fcc0000000000 */
[----:B------:R-:W-:Y:S01]  /*85c0*/  HGMMA.64x96x16.F32.BF16 R24, gdesc[UR8], R24, gsb0 ;  /* 0x01600000081879f0 */ /* 0x000fe20008001818 */
[----:B------:R-:W-:Y:S01]  /*85d0*/  R2UR UR10, R8 ;  /* 0x00000000080a72ca */ /* 0x000fe200000e0000 */
[----:B------:R-:W-:Y:S01]  /*85e0*/  UMOV UR8, UR5 ;  /* 0x0000000500087c82 */ /* 0x000fe20008000000 */
[----:B------:R-:W-:Y:S01]  /*85f0*/  R2UR UR11, R9 ;  /* 0x00000000090b72ca */ /* 0x000fe200000e0000 */
[----:B------:R-:W-:Y:S01]  /*8600*/  UMOV UR9, 0x40000040 ;  /* 0x4000004000097882 */ /* 0x000fe20000000000 */
[----:B------:R-:W-:Y:S01]  /*8610*/  UIADD3 UR5, UR6, 0x6, URZ ;  /* 0x0000000606057890 */ /* 0x000fe2000fffe03f */
[----:B------:R-:W-:Y:S02]  /*8620*/  IMAD.U32 R8, RZ, RZ, UR8 ;  /* 0x00000008ff087e24 */ /* 0x000fe4000f8e00ff */
        /* <DEDUP_REMOVED lines=9> */
[----:B------:R-:W-:Y:S02]  /*86c0*/  IMAD.U32 R6, RZ, RZ, UR8 ;  /* 0x00000008ff067e24 */ /* 0x000fe4000f8e00ff */
[----:B------:R-:W-:-:S05]  /*86d0*/  IMAD.U32 R7, RZ, RZ, UR9 ;  /* 0x00000009ff077e24 */ /* 0x000fca000f8e00ff */
[----:B------:R3:W-:Y:S01]  /*86e0*/  STL.64 [R1+0x58], R6 ;  /* 0x0000580601007387 */ /* 0x0007e20000100a00 */
[----:B------:R-:W-:Y:S02]  /*86f0*/  WARPGROUP.DEPBAR.LE gsb0, 0x0 ;  /* 0x00008000000079c5 */ /* 0x000fe40000010000 */
[----:B------:R-:W-:-:S06]  /*8700*/  WARPGROUP.ARRIVE ;  /* 0x00000000000079c5 */ /* 0x000fcc0000000000 */
[----:B------:R-:W-:Y:S03]  /*8710*/  HGMMA.64x96x16.F32.BF16 R24, gdesc[UR8], R24, gsb0 ;  /* 0x01600000081879f0 */ /* 0x000fe60008001818 */
[----:B------:R-:W-:Y:S02]  /*8720*/  WARPGROUP.DEPBAR.LE gsb0, 0x0 ;  /* 0x00008000000079c5 */ /* 0x000fe40000010000 */
[----:B------:R-:W4:Y:S02]  /*8730*/  SYNCS.PHASECHK.TRANS64.TRYWAIT P1, [R18+URZ+0x32410], R5 ;  /* 0x03241005120075a7 */ /* 0x000f24000802017f */
[----:B---34-:R-:W-:Y:S05]  /*8740*/  @!P1 BRA `(.L_x_1400) ;  /* 0x0000010c00449947 */ /* 0x018fea0003800000 */
.L_x_1628:
[----:B------:R-:W-:Y:S05]  /*8750*/  BSYNC B0 ;  /* 0x0000000000007941 */ /* 0x000fea0003800000 */
.L_x_1399:
[----:B------:R-:W-:Y:S05]  /*8760*/  @!P0 BRA `(.L_x_1401) ;  /* 0x0000000000048947 */ /* 0x000fea0003800000 */
[----:B------:R-:W-:Y:S01]  /*8770*/  BPT.TRAP 0x1 ;  /* 0x000000040000795c */ /* 0x000fe20000300000 */
.L_x_1401:
[----:B------:R4:W0:Y:S01]  /*8780*/  SYNCS.PHASECHK.TRANS64.TRYWAIT P2, [R4+URZ+0x32450], R3 ;  /* 0x03245003040075a7 */ /* 0x000822000804017f */
[----:B------:R-:W-:Y:S05]  /*8790*/  @!P0 BRA `(.L_x_1402) ;  /* 0x0000000000048947 */ /* 0x000fea0003800000 */
[----:B------:R-:W-:Y:S01]  /*87a0*/  BPT.TRAP 0x1 ;  /* 0x000000040000795c */ /* 0x000fe20000300000 */
.L_x_1402:
[----:B------:R-:W5:Y:S01]  /*87b0*/  S2R R0, SR_TID.X ;  /* 0x0000000000007919 */ /* 0x000f620000002100 */
[----:B------:R-:W-:Y:S01]  /*87c0*/  BSSY B0, `(.L_x_1403) ;  /* 0x0000006000007945 */ /* 0x000fe20003800000 */
[----:B-----5:R-:W-:-:S04]  /*87d0*/  LOP3.LUT R0, R0, 0x7f, RZ, 0xc0, !PT ;  /* 0x0000007f00007812 */ /* 0x020fc800078ec0ff */
[----:B------:R-:W-:Y:S01]  /*87e0*/  ISETP.NE.AND P1, PT, R0, RZ, PT ;  /* 0x000000ff0000720c */ /* 0x000fe20003f25270 */
[----:B0-----:R-:W-:-:S12]  /*87f0*/  @P2 BRA `(.L_x_1404) ;  /* 0x0000000000082947 */ /* 0x001fd80003800000 */
[----:B------:R-:W0:Y:S02]  /*8800*/  SYNCS.PHASECHK.TRANS64.TRYWAIT P2, [R4+URZ+0x32450], R3 ;  /* 0x03245003040075a7 */ /* 0x000e24000804017f */
[----:B0-----:R-:W-:Y:S05]  /*8810*/  @!P2 BRA `(.L_x_1405) ;  /* 0x0000010c0024a947 */ /* 0x001fea0003800000 */
.L_x_1404:
[----:B------:R-:W-:Y:S05]  /*8820*/  BSYNC B0 ;  /* 0x0000000000007941 */ /* 0x000fea0003800000 */
.L_x_1403:
[----:B------:R-:W-:Y:S05]  /*8830*/  WARPSYNC.ALL ;  /* 0x0000000000007948 */ /* 0x000fea0003800000 */
[----:B------:R-:W-:Y:S01]  /*8840*/  VIADD R15, R18, 0x400 ;  /* 0x00000400120f7836 */ /* 0x000fe20000000000 */
[----:B------:R-:W-:Y:S01]  /*8850*/  UIADD3 UR4, UR4, 0x22400, URZ ;  /* 0x0002240004047890 */ /* 0x000fe2000fffe03f */
[----:B------:R-:W-:Y:S01]  /*8860*/  IMAD.MOV.U32 R7, RZ, RZ, 0x40000040 ;  /* 0x40000040ff077424 */ /* 0x000fe200078e00ff */
[----:B------:R-:W-:Y:S01]  /*8870*/  WARPGROUP.ARRIVE ;  /* 0x00000000000079c5 */ /* 0x000fe20000000000 */
[----:B------:R-:W-:Y:S01]  /*8880*/  UMOV UR9, 0x40000040 ;  /* 0x4000004000097882 */ /* 0x000fe20000000000 */
[----:B------:R-:W-:Y:S01]  /*8890*/  SHF.R.U32.HI R15, RZ, 0x4, R15 ;  /* 0x00000004ff0f7819 */ /* 0x000fe2000001160f */
[----:B------:R-:W-:Y:S01]  /*88a0*/  USHF.R.U32.HI UR4, URZ, 0x4, UR4 ;  /* 0x000000043f047899 */ /* 0x000fe20008011604 */
[----:B------:R-:W-:Y:S01]  /*88b0*/  R2UR UR11, R7 ;  /* 0x00000000070b72ca */ /* 0x000fe200000e0000 */
[----:B------:R-:W-:Y:S01]  /*88c0*/  IMAD.MOV.U32 R9, RZ, RZ, 0x40000040 ;  /* 0x40000040ff097424 */ /* 0x000fe200078e00ff */
[----:B------:R-:W-:Y:S01]  /*88d0*/  LOP3.LUT R15, R15, 0x3fff, RZ, 0xc0, !PT ;  /* 0x00003fff0f0f7812 */ /* 0x000fe200078ec0ff */
[----:B------:R-:W-:Y:S01]  /*88e0*/  ULOP3.LUT UR4, UR4, 0x3fff, URZ, 0xc0, !UPT ;  /* 0x00003fff04047892 */ /* 0x000fe2000f8ec03f */
[----:B------:R-:W-:Y:S01]  /*88f0*/  IMAD.U32 R11, RZ, RZ, UR9 ;  /* 0x00000009ff0b7e24 */ /* 0x000fe2000f8e00ff */
[----:B------:R-:W-:Y:S01]  /*8900*/  UMOV UR53, 0x40000040 ;  /* 0x4000004000357882 */ /* 0x000fe20000000000 */
[----:B------:R-:W-:Y:S01]  /*8910*/  LOP3.LUT R21, R15, 0x10000, RZ, 0xfc, !PT ;  /* 0x000100000f157812 */ /* 0x000fe200078efcff */
[----:B------:R-:W-:Y:S01]  /*8920*/  ULOP3.LUT UR4, UR4, 0x10000, URZ, 0xfc, !UPT ;  /* 0x0001000004047892 */ /* 0x000fe2000f8efc3f */
[----:B------:R-:W-:Y:S01]  /*8930*/  IMAD.MOV.U32 R7, RZ, RZ, 0x40000040 ;  /* 0x40000040ff077424 */ /* 0x000fe200078e00ff */
[----:B------:R-:W-:Y:S01]  /*8940*/  UMOV UR49, 0x40000040 ;  /* 0x4000004000317882 */ /* 0x000fe20000000000 */
[----:B------:R-:W-:Y:S01]  /*8950*/  UMOV UR45, 0x40000040 ;  /* 0x40000040002d7882 */ /* 0x000fe20000000000 */
[----:B------:R-:W-:Y:S01]  /*8960*/  IMAD R6, R200, 0xc00, R21 ;  /* 0x00000c00c8067824 */ /* 0x000fe200078e0215 */
[----:B------:R-:W-:Y:S01]  /*8970*/  UIADD3 UR5, UR4, 0x2, URZ ;  /* 0x0000000204057890 */ /* 0x000fe2000fffe03f */
[----:B------:R-:W-:Y:S01]  /*8980*/  R2UR UR39, R7 ;  /* 0x00000000072772ca */ /* 0x000fe200000e0000 */
[----:B------:R-:W-:Y:S01]  /*8990*/  UMOV UR8, UR4 ;  /* 0x0000000400087c82 */ /* 0x000fe20008000000 */
[C---:B------:R-:W-:Y:S01]  /*89a0*/  VIADD R8, R6.reuse, 0x2 ;  /* 0x0000000206087836 */ /* 0x040fe20000000000 */
[----:B------:R-:W-:Y:S01]  /*89b0*/  R2UR UR10, R6 ;  /* 0x00000000060a72ca */ /* 0x000fe200000e0000 */
[----:B------:R-:W-:Y:S01]  /*89c0*/  IMAD.U32 R10, RZ, RZ, UR8 ;  /* 0x00000008ff0a7e24 */ /* 0x000fe2000f8e00ff */
[----:B------:R-:W-:Y:S01]  /*89d0*/  UIADD3 UR52, UR4, 0x806, URZ ;  /* 0x0000080604347890 */ /* 0x000fe2000fffe03f */
[----:B------:R-:W-:Y:S01]  /*89e0*/  IMAD R0, R226, -0x60, R198 ;  /* 0xffffffa0e2007824 */ /* 0x000fe200078e02c6 */
[----:B------:R-:W-:Y:S01]  /*89f0*/  UIADD3 UR48, UR4, 0xc00, URZ ;  /* 0x00000c0004307890 */ /* 0x000fe2000fffe03f */
[----:B------:R-:W0:Y:S01]  /*8a00*/  S2R R73, SR_TID.X ;  /* 0x0000000000497919 */ /* 0x000e220000002100 */
[----:B------:R-:W-:Y:S01]  /*8a10*/  UIADD3 UR44, UR4, 0xc02, URZ ;  /* 0x00000c02042c7890 */ /* 0x000fe2000fffe03f */
[----:B--2-4-:R-:W-:Y:S01]  /*8a20*/  VIADD R3, R0, 0x60 ;  /* 0x0000006000037836 */ /* 0x014fe20000000000 */
[----:B------:R-:W-:Y:S01]  /*8a30*/  UIADD3 UR40, UR4, 0xc04, URZ ;  /* 0x00000c0404287890 */ /* 0x000fe2000fffe03f */
[----:B------:R2:W-:Y:S01]  /*8a40*/  STL.64 [R1+0x50], R10 ;  /* 0x0000500a01007387 */ /* 0x0005e20000100a00 */
[----:B------:R-:W-:Y:S01]  /*8a50*/  UMOV UR41, 0x40000040 ;  /* 0x4000004000297882 */ /* 0x000fe20000000000 */
[----:B------:R-:W-:Y:S01]  /*8a60*/  UIADD3 UR36, UR4, 0xc06, URZ ;  /* 0x00000c0604247890 */ /* 0x000fe2000fffe03f */
[----:B------:R-:W-:Y:S01]  /*8a70*/  IMAD R3, R236, -0x2, R3 ;  /* 0xfffffffeec037824 */ /* 0x000fe200078e0203 */
[----:B------:R-:W-:Y:S01]  /*8a80*/  HGMMA.64x96x16.F32.BF16 R24, gdesc[UR8], R24, gsb0 ;  /* 0x01600000081879f0 */ /* 0x000fe20008001818 */
[----:B------:R-:W-:Y:S01]  /*8a90*/  R2UR UR10, R8 ;  /* 0x00000000080a72ca */ /* 0x000fe200000e0000 */
[----:B------:R-:W-:Y:S01]  /*8aa0*/  UMOV UR8, UR5 ;  /* 0x0000000500087c82 */ /* 0x000fe20008000000 */
[----:B------:R-:W-:Y:S01]  /*8ab0*/  R2UR UR11, R9 ;  /* 0x00000000090b72ca */ /* 0x000fe200000e0000 */
[----:B------:R-:W-:Y:S01]  /*8ac0*/  UMOV UR9, 0x40000040 ;  /* 0x4000004000097882 */ /* 0x000fe20000000000 */
[----:B------:R-:W-:Y:S01]  /*8ad0*/  VIADD R8, R6, 0x4 ;  /* 0x0000000406087836 */ /* 0x000fe20000000000 */
[----:B------:R-:W-:Y:S01]  /*8ae0*/  UIADD3 UR5, UR4, 0x4, URZ ;  /* 0x0000000404057890 */ /* 0x000fe2000fffe03f */
[----:B------:R-:W-:Y:S01]  /*8af0*/  IMAD.MOV.U32 R9, RZ, RZ, 0x40000040 ;  /* 0x40000040ff097424 */ /* 0x000fe200078e00ff */
[----:B------:R-:W-:Y:S01]  /*8b00*/  UMOV UR37, 0x40000040 ;  /* 0x4000004000257882 */ /* 0x000fe20000000000 */
[----:B--2---:R-:W-:Y:S01]  /*8b10*/  IMAD.U32 R10, RZ, RZ, UR8 ;  /* 0x00000008ff0a7e24 */ /* 0x004fe2000f8e00ff */
[C---:B------:R-:W-:Y:S01]  /*8b20*/  ISETP.GT.AND P3, PT, R3.reuse, RZ, PT ;  /* 0x000000ff0300720c */ /* 0x040fe20003f64270 */
[----:B------:R-:W-:Y:S01]  /*8b30*/  IMAD.U32 R11, RZ, RZ, UR9 ;  /* 0x00000009ff0b7e24 */ /* 0x000fe2000f8e00ff */
[----:B------:R-:W-:-:S02]  /*8b40*/  ISETP.GT.AND P5, PT, R3, 0x1, PT ;  /* 0x000000010300780c */ /* 0x000fc40003fa4270 */
[C---:B------:R-:W-:Y:S02]  /*8b50*/  ISETP.GT.AND P4, PT, R3.reuse, 0x8, PT ;  /* 0x000000080300780c */ /* 0x040fe40003f84270 */
[----:B------:R2:W-:Y:S01]  /*8b60*/  STL.64 [R1+0x48], R10 ;  /* 0x0000480a01007387 */ /* 0x0005e20000100a00 */
[----:B------:R-:W-:Y:S02]  /*8b70*/  ISETP.GT.AND P2, PT, R3, 0x9, PT ;  /* 0x000000090300780c */ /* 0x000fe40003f44270 */
[----:B------:R-:W-:Y:S02]  /*8b80*/  LOP3.LUT R15, R15, 0x3000000, RZ, 0xfc, !PT ;  /* 0x030000000f0f7812 */ /* 0x000fe400078efcff */
[----:B0-----:R-:W-:Y:S01]  /*8b90*/  SHF.R.U32.HI R73, RZ, 0x7, R73 ;  /* 0x00000007ff497819 */ /* 0x001fe20000011649 */
[----:B------:R-:W-:Y:S02]  /*8ba0*/  WARPGROUP.DEPBAR.LE gsb0, 0x0 ;  /* 0x00008000000079c5 */ /* 0x000fe40000010000 */
[----:B------:R-:W-:-:S06]  /*8bb0*/  WARPGROUP.ARRIVE ;  /* 0x00000000000079c5 */ /* 0x000fcc0000000000 */
[----:B------:R-:W-:Y:S01]  /*8bc0*/  HGMMA.64x96x16.F32.BF16 R24, gdesc[UR8], R24, gsb0 ;  /* 0x01600000081879f0 */ /* 0x000fe20008001818 */
[----:B------:R-:W-:Y:S01]  /*8bd0*/  R2UR UR10, R8 ;  /* 0x00000000080a72ca */ /* 0x000fe200000e0000 */
[----:B------:R-:W-:Y:S01]  /*8be0*/  UMOV UR8, UR5 ;  /* 0x0000000500087c82 */ /* 0x000fe20008000000 */
[----:B------:R-:W-:Y:S01]  /*8bf0*/  R2UR UR11, R9 ;  /* 0x00000000090b72ca */ /* 0x000fe200000e0000 */
[----:B------:R-:W-:Y:S01]  /*8c00*/  UMOV UR9, 0x40000040 ;  /* 0x4000004000097882 */ /* 0x000fe20000000000 */
[----:B------:R-:W-:Y:S01]  /*8c10*/  VIADD R8, R6, 0x6 ;  /* 0x0000000606087836 */ /* 0x000fe20000000000 */
[----:B------:R-:W-:Y:S01]  /*8c20*/  UIADD3 UR5, UR4, 0x6, URZ ;  /* 0x0000000604057890 */ /* 0x000fe2000fffe03f */
[----:B------:R-:W-:Y:S02]  /*8c30*/  IMAD.MOV.U32 R9, RZ, RZ, 0x40000040 ;  /* 0x40000040ff097424 */ /* 0x000fe400078e00ff */
[----:B--2---:R-:W-:Y:S02]  /*8c40*/  IMAD.U32 R10, RZ, RZ, UR8 ;  /* 0x00000008ff0a7e24 */ /* 0x004fe4000f8e00ff */
        /* <DEDUP_REMOVED lines=12> */
[----:B0-----:R-:W-:Y:S02]  /*8d10*/  IMAD.U32 R10, RZ, RZ, UR8 ;  /* 0x00000008ff0a7e24 */ /* 0x001fe4000f8e00ff */
        /* <DEDUP_REMOVED lines=77> */
[----:B0-----:R-:W-:Y:S01]  /*91f0*/  IMAD.U32 R10, RZ, RZ, UR8 ;  /* 0x00000008ff0a7e24 */ /* 0x001fe2000f8e00ff */
[----:B------:R-:W-:Y:S01]  /*9200*/  ULDC UR4, c[0x0][0xa80] ;  /* 0x0002a00000047ab9 */ /* 0x000fe20000000800 */
        /* <DEDUP_REMOVED lines=9> */
[----:B------:R-:W-:Y:S02]  /*92a0*/  VIADD R8, R6, 0x606 ;  /* 0x0000060606087836 */ /* 0x000fe40000000000 */
[----:B------:R-:W-:Y:S02]  /*92b0*/  IMAD.MOV.U32 R9, RZ, RZ, 0x40000040 ;  /* 0x40000040ff097424 */ /* 0x000fe400078e00ff */
[----:B0-----:R-:W-:Y:S01]  /*92c0*/  IMAD.U32 R10, RZ, RZ, UR8 ;  /* 0x00000008ff0a7e24 */ /* 0x001fe2000f8e00ff */
[----:B------:R-:W-:Y:S01]  /*92d0*/  R2UR UR54, R8 ;  /* 0x00000000083672ca */ /* 0x000fe200000e0000 */
[----:B------:R-:W-:Y:S01]  /*92e0*/  VIADD R8, R6, 0x900 ;  /* 0x0000090006087836 */ /* 0x000fe20000000000 */
[----:B------:R-:W-:Y:S01]  /*92f0*/  R2UR UR55, R9 ;  /* 0x00000000093772ca */ /* 0x000fe200000e0000 */
[----:B------:R-:W-:-:S02]  /*9300*/  IMAD.MOV.U32 R9, RZ, RZ, 0x40000040 ;  /* 0x40000040ff097424 */ /* 0x000fc400078e00ff */
[----:B------:R-:W-:Y:S01]  /*9310*/  IMAD.U32 R11, RZ, RZ, UR9 ;  /* 0x00000009ff0b7e24 */ /* 0x000fe2000f8e00ff */
[----:B------:R-:W-:Y:S01]  /*9320*/  R2UR UR50, R8 ;  /* 0x00000000083272ca */ /* 0x000fe200000e0000 */
[----:B------:R-:W-:Y:S01]  /*9330*/  VIADD R8, R6, 0x902 ;  /* 0x0000090206087836 */ /* 0x000fe20000000000 */
[----:B------:R-:W-:Y:S01]  /*9340*/  R2UR UR51, R9 ;  /* 0x00000000093372ca */ /* 0x000fe200000e0000 */
[----:B------:R-:W-:Y:S01]  /*9350*/  IMAD.MOV.U32 R9, RZ, RZ, 0x40000040 ;  /* 0x40000040ff097424 */ /* 0x000fe200078e00ff */
[----:B------:R0:W-:Y:S02]  /*9360*/  STL.64 [R1], R10 ;  /* 0x0000000a01007387 */ /* 0x0001e40000100a00 */
[----:B------:R-:W-:Y:S01]  /*9370*/  R2UR UR46, R8 ;  /* 0x00000000082e72ca */ /* 0x000fe200000e0000 */
[----:B------:R-:W-:Y:S01]  /*9380*/  VIADD R8, R6, 0x904 ;  /* 0x0000090406087836 */ /* 0x000fe20000000000 */
[----:B------:R-:W-:Y:S01]  /*9390*/  R2UR UR47, R9 ;  /* 0x00000000092f72ca */ /* 0x000fe200000e0000 */
[----:B------:R-:W-:-:S02]  /*93a0*/  IMAD.MOV.U32 R9, RZ, RZ, 0x40000040 ;  /* 0x40000040ff097424 */ /* 0x000fc400078e00ff */
[----:B------:R-:W-:Y:S01]  /*93b0*/  VIADD R6, R6, 0x906 ;  /* 0x0000090606067836 */ /* 0x000fe20000000000 */
[----:B------:R-:W-:Y:S02]  /*93c0*/  R2UR UR42, R8 ;  /* 0x00000000082a72ca */ /* 0x000fe400000e0000 */
        /* <DEDUP_REMOVED lines=25> */
[----:B0-----:R-:W-:Y:S02]  /*9560*/  FSEL R11, R26, -INF , P3 ;  /* 0xff8000001a0b7808 */ /* 0x001fe40001800000 */
[----:B------:R-:W-:Y:S02]  /*9570*/  ISETP.GT.AND P3, PT, R3, 0x10, PT ;  /* 0x000000100300780c */ /* 0x000fe40003f64270 */
[----:B------:R-:W-:Y:S02]  /*9580*/  FSEL R24, R29, -INF , P2 ;  /* 0xff8000001d187808 */ /* 0x000fe40001000000 */
[----:B------:R-:W-:Y:S02]  /*9590*/  FMNMX.FTZ R25, R28, R25, !PT ;  /* 0x000000191c197209 */ /* 0x000fe40007810000 */
[----:B------:R-:W-:Y:S02]  /*95a0*/  FSEL R27, R27, -INF , P5 ;  /* 0xff8000001b1b7808 */ /* 0x000fe40002800000 */
[----:B------:R-:W-:-:S02]  /*95b0*/  ISETP.GT.AND P5, PT, R3, 0x11, PT ;  /* 0x000000110300780c */ /* 0x000fc40003fa4270 */
[----:B---3--:R-:W-:Y:S02]  /*95c0*/  FSEL R5, R32, -INF , P3 ;  /* 0xff80000020057808 */ /* 0x008fe40001800000 */
        /* <DEDUP_REMOVED lines=9> */
[----:B------:R-:W-:Y:S02]  /*9660*/  FMNMX.FTZ R0, R11, R27, !PT ;  /* 0x0000001b0b007209 */ /* 0x000fe40007810000 */
[----:B------:R-:W-:-:S02]  /*9670*/  FSEL R154, R34, -INF , P3 ;  /* 0xff800000229a7808 */ /* 0x000fc40001800000 */
[----:B------:R-:W-:Y:S02]  /*9680*/  FSEL R10, R37, -INF , P2 ;  /* 0xff800000250a7808 */ /* 0x000fe40001000000 */
[----:B------:R-:W-:Y:S02]  /*9690*/  FMNMX.FTZ R25, R7, R26, !PT ;  /* 0x0000001a07197209 */ /* 0x000fe40007810000 */
[----:B------:R-:W-:Y:S02]  /*96a0*/  ISETP.GT.AND P3, PT, R3, 0x20, PT ;  /* 0x000000200300780c */ /* 0x000fe40003f64270 */
[----:B------:R-:W-:Y:S02]  /*96b0*/  FMNMX.FTZ R0, R13, R0, !PT ;  /* 0x000000000d007209 */ /* 0x000fe40007810000 */
[----:B------:R-:W-:Y:S02]  /*96c0*/  FSEL R153, R35, -INF , P5 ;  /* 0xff80000023997808 */ /* 0x000fe40002800000 */
[----:B------:R-:W-:-:S02]  /*96d0*/  FMNMX.FTZ R26, R10, R25, !PT ;  /* 0x000000190a1a7209 */ /* 0x000fc40007810000 */
[----:B------:R-:W-:Y:S02]  /*96e0*/  ISETP.GT.AND P5, PT, R3, 0x21, PT ;  /* 0x000000210300780c */ /* 0x000fe40003fa4270 */
[----:B------:R-:W-:Y:S02]  /*96f0*/  FSEL R171, R40, -INF , P3 ;  /* 0xff80000028ab7808 */ /* 0x000fe40001800000 */
[----:B------:R-:W-:Y:S02]  /*9700*/  FMNMX.FTZ R25, R31, R0, !PT ;  /* 0x000000001f197209 */ /* 0x000fe40007810000 */
[----:B------:R-:W-:Y:S02]  /*9710*/  FSEL R152, R38, -INF , P4 ;  /* 0xff80000026987808 */ /* 0x000fe40002000000 */
[----:B------:R-:W-:Y:S02]  /*9720*/  ISETP.GT.AND P4, PT, R3, 0x28, PT ;  /* 0x000000280300780c */ /* 0x000fe40003f84270 */
[----:B------:R-:W-:-:S02]  /*9730*/  FSEL R170, R41, -INF , P5 ;  /* 0xff80000029aa7808 */ /* 0x000fc40002800000 */
[----:B------:R-:W-:Y:S02]  /*9740*/  FMNMX.FTZ R29, R171, R26, !PT ;  /* 0x0000001aab1d7209 */ /* 0x000fe40007810000 */
[----:B------:R-:W-:Y:S02]  /*9750*/  FMNMX.FTZ R0, R154, R25, !PT ;  /* 0x000000199a007209 */ /* 0x000fe40007810000 */
[----:B------:R-:W-:Y:S02]  /*9760*/  FSEL R9, R39, -INF , P2 ;  /* 0xff80000027097808 */ /* 0x000fe40001000000 */
[----:B------:R-:W-:Y:S02]  /*9770*/  ISETP.GT.AND P2, PT, R3, 0x29, PT ;  /* 0x000000290300780c */ /* 0x000fe40003f44270 */
[----:B------:R-:W-:Y:S02]  /*9780*/  FSEL R14, R44, -INF , P4 ;  /* 0xff8000002c0e7808 */ /* 0x000fe40002000000 */
[----:B------:R-:W-:-:S02]  /*9790*/  FMNMX.FTZ R29, R170, R29, !PT ;  /* 0x0000001daa1d7209 */ /* 0x000fc40007810000 */
[----:B------:R-:W-:Y:S02]  /*97a0*/  FMNMX.FTZ R25, R153, R0, !PT ;  /* 0x0000000099197209 */ /* 0x000fe40007810000 */
[----:B------:R-:W-:Y:S02]  /*97b0*/  FSEL R180, R42, -INF , P3 ;  /* 0xff8000002ab47808 */ /* 0x000fe40001800000 */
[----:B------:R-:W-:Y:S02]  /*97c0*/  ISETP.GT.AND P3, PT, R3, 0x30, PT ;  /* 0x000000300300780c */ /* 0x000fe40003f64270 */
[----:B------:R-:W-:Y:S02]  /*97d0*/  FSEL R156, R45, -INF , P2 ;  /* 0xff8000002d9c7808 */ /* 0x000fe40001000000 */
[----:B------:R-:W-:Y:S02]  /*97e0*/  FMNMX.FTZ R29, R14, R29, !PT ;  /* 0x0000001d0e1d7209 */ /* 0x000fe40007810000 */
[----:B------:R-:W-:-:S02]  /*97f0*/  FMNMX.FTZ R0, R152, R25, !PT ;  /* 0x0000001998007209 */ /* 0x000fc40007810000 */
[----:B------:R-:W-:Y:S02]  /*9800*/  FSEL R173, R43, -INF , P5 ;  /* 0xff8000002bad7808 */ /* 0x000fe40002800000 */
[----:B------:R-:W-:Y:S02]  /*9810*/  ISETP.GT.AND P5, PT, R3, 0x31, PT ;  /* 0x000000310300780c */ /* 0x000fe40003fa4270 */
[----:B------:R-:W-:Y:S02]  /*9820*/  FSEL R179, R48, -INF , P3 ;  /* 0xff80000030b37808 */ /* 0x000fe40001800000 */
[----:B------:R-:W-:Y:S02]  /*9830*/  FMNMX.FTZ R26, R156, R29, !PT ;  /* 0x0000001d9c1a7209 */ /* 0x000fe40007810000 */
[----:B------:R-:W-:Y:S02]  /*9840*/  FMNMX.FTZ R25, R9, R0, !PT ;  /* 0x0000000009197209 */ /* 0x000fe40007810000 */
[----:B------:R-:W-:-:S02]  /*9850*/  FSEL R174, R46, -INF , P4 ;  /* 0xff8000002eae7808 */ /* 0x000fc40002000000 */
[----:B------:R-:W-:Y:S02]  /*9860*/  ISETP.GT.AND P4, PT, R3, 0x38, PT ;  /* 0x000000380300780c */ /* 0x000fe40003f84270 */
[----:B------:R-:W-:Y:S02]  /*9870*/  FSEL R176, R49, -INF , P5 ;  /* 0xff80000031b07808 */ /* 0x000fe40002800000 */
[----:B------:R-:W-:Y:S02]  /*9880*/  FMNMX.FTZ R29, R179, R26, !PT ;  /* 0x0000001ab31d7209 */ /* 0x000fe40007810000 */
[----:B------:R-:W-:Y:S02]  /*9890*/  FMNMX.FTZ R0, R180, R25, !PT ;  /* 0x00000019b4007209 */ /* 0x000fe40007810000 */
[----:B------:R-:W-:Y:S02]  /*98a0*/  FSEL R175, R47, -INF , P2 ;  /* 0xff8000002faf7808 */ /* 0x000fe40001000000 */
[----:B------:R-:W-:-:S02]  /*98b0*/  ISETP.GT.AND P2, PT, R3, 0x39, PT ;  /* 0x000000390300780c */ /* 0x000fc40003f44270 */
[----:B------:R-:W-:Y:S02]  /*98c0*/  FSEL R177, R52, -INF , P4 ;  /* 0xff80000034b17808 */ /* 0x000fe40002000000 */
[----:B------:R-:W-:Y:S02]  /*98d0*/  FMNMX.FTZ R26, R176, R29, !PT ;  /* 0x0000001db01a7209 */ /* 0x000fe40007810000 */
        /* <DEDUP_REMOVED lines=32> */
[----:B------:R-:W-:Y:S02]  /*9ae0*/  FSEL R192, R63, -INF , P2 ;  /* 0xff8000003fc07808 */ /* 0x000fe40001000000 */
[----:B------:R-:W-:-:S02]  /*9af0*/  ISETP.GT.AND P4, PT, R3, 0x58, PT ;  /* 0x000000580300780c */ /* 0x000fc40003f84270 */
[----:B------:R-:W-:Y:S02]  /*9b00*/  ISETP.GT.AND P2, PT, R3, 0x59, PT ;  /* 0x000000590300780c */ /* 0x000fe40003f44270 */
[----:B------:R-:W-:Y:S02]  /*9b10*/  FSEL R186, R65, -INF , P5 ;  /* 0xff80000041ba7808 */ /* 0x000fe40002800000 */
[----:B------:R-:W-:Y:S02]  /*9b20*/  FMNMX.FTZ R29, R194, R29, !PT ;  /* 0x0000001dc21d7209 */ /* 0x000fe40007810000 */
[----:B------:R-:W-:Y:S02]  /*9b30*/  FMNMX.FTZ R3, R197, R0, !PT ;  /* 0x00000000c5037209 */ /* 0x000fe40007810000 */
[----:B------:R-:W-:Y:S02]  /*9b40*/  FSEL R185, R68, -INF , P4 ;  /* 0xff80000044b97808 */ /* 0x000fe40002000000 */
[----:B------:R-:W-:-:S02]  /*9b50*/  FMNMX.FTZ R26, R186, R29, !PT ;  /* 0x0000001dba1a7209 */ /* 0x000fc40007810000 */
[----:B------:R-:W-:Y:S02]  /*9b60*/  FMNMX.FTZ R0, R196, R3, !PT ;  /* 0x00000003c4007209 */ /* 0x000fe40007810000 */
[----:B------:R-:W-:Y:S02]  /*9b70*/  FSEL R184, R69, -INF , P2 ;  /* 0xff80000045b87808 */ /* 0x000fe40001000000 */
[----:B------:R-:W-:Y:S02]  /*9b80*/  FMNMX.FTZ R25, R185, R26, !PT ;  /* 0x0000001ab9197209 */ /* 0x000fe40007810000 */
[----:B------:R-:W-:Y:S02]  /*9b90*/  FMNMX.FTZ R3, R195, R0, !PT ;  /* 0x00000000c3037209 */ /* 0x000fe40007810000 */
[----:B------:R-:W-:Y:S02]  /*9ba0*/  FMNMX.FTZ R25, R184, R25, !PT ;  /* 0x00000019b8197209 */ /* 0x000fe40007810000 */
[----:B------:R-:W-:-:S02]  /*9bb0*/  FSEL R183, R66, -INF , P3 ;  /* 0xff80000042b77808 */ /* 0x000fc40001800000 */
[----:B------:R-:W-:Y:S01]  /*9bc0*/  FMNMX.FTZ R0, R192, R3, !PT ;  /* 0x00000003c0007209 */ /* 0x000fe20007810000 */
[----:B------:R-:W0:Y:S01]  /*9bd0*/  SHFL.BFLY PT, R30, R25, 0x2, 0x1f ;  /* 0x0c401f00191e7f89 */ /* 0x000e2200000e0000 */
[----:B------:R-:W-:Y:S02]  /*9be0*/  FSEL R157, R67, -INF , P5 ;  /* 0xff800000439d7808 */ /* 0x000fe40002800000 */
[----:B------:R-:W-:Y:S02]  /*9bf0*/  FMNMX.FTZ R0, R183, R0, !PT ;  /* 0x00000000b7007209 */ /* 0x000fe40007810000 */
[----:B------:R-:W-:Y:S02]  /*9c00*/  FSEL R158, R70, -INF , P4 ;  /* 0xff800000469e7808 */ /* 0x000fe40002000000 */
[----:B------:R-:W-:Y:S02]  /*9c10*/  FMNMX.FTZ R3, R157, R0, !PT ;  /* 0x000000009d037209 */ /* 0x000fe40007810000 */
[----:B------:R-:W-:-:S02]  /*9c20*/  FSEL R161, R71, -INF , P2 ;  /* 0xff80000047a17808 */ /* 0x000fc40001000000 */
[----:B------:R-:W-:-:S04]  /*9c30*/  FMNMX.FTZ R0, R158, R3, !PT ;  /* 0x000000039e007209 */ /* 0x000fc80007810000 */
[----:B------:R-:W-:Y:S01]  /*9c40*/  FMNMX.FTZ R26, R161, R0, !PT ;  /* 0x00000000a11a7209 */ /* 0x000fe20007810000 */
[----:B------:R-:W-:-:S04]  /*9c50*/  IMAD.U32 R0, RZ, RZ, UR4 ;  /* 0x00000004ff007e24 */ /* 0x000fc8000f8e00ff */
[----:B------:R-:W2:Y:S01]  /*9c60*/  SHFL.BFLY PT, R29, R26, 0x2, 0x1f ;  /* 0x0c401f001a1d7f89 */ /* 0x000ea200000e0000 */
[----:B0-----:R-:W-:-:S05]  /*9c70*/  FMNMX.FTZ R30, R25, R30, !PT ;  /* 0x0000001e191e7209 */ /* 0x001fca0007810000 */
[----:B------:R-:W0:Y:S01]  /*9c80*/  SHFL.BFLY PT, R3, R30, 0x1, 0x1f ;  /* 0x0c201f001e037f89 */ /* 0x000e2200000e0000 */
[----:B--2---:R-:W-:-:S05]  /*9c90*/  FMNMX.FTZ R29, R26, R29, !PT ;  /* 0x0000001d1a1d7209 */ /* 0x004fca0007810000 */
[----:B------:R-:W2:Y:S01]  /*9ca0*/  SHFL.BFLY PT, R32, R29, 0x1, 0x1f ;  /* 0x0c201f001d207f89 */ /* 0x000ea200000e0000 */
[----:B0-----:R-:W-:-:S04]  /*9cb0*/  FMNMX.FTZ R3, R30, R3, !PT ;  /* 0x000000031e037209 */ /* 0x001fc80007810000 */
[C---:B------:R-:W-:Y:S01]  /*9cc0*/  FSETP.NEU.FTZ.AND P2, PT, R3.reuse, -INF , PT ;  /* 0xff8000000300780b */ /* 0x040fe20003f5d000 */
[----:B------:R-:W-:-:S05]  /*9cd0*/  FMUL.FTZ R159, R3, R0 ;  /* 0x00000000039f7220 */ /* 0x000fca0000410000 */
[----:B------:R-:W-:-:S05]  /*9ce0*/  FSEL R159, R159, RZ, P2 ;  /* 0x000000ff9f9f7208 */ /* 0x000fca0001000000 */
[-CC-:B------:R-:W-:Y:S01]  /*9cf0*/  FFMA.FTZ R25, R8, R0.reuse, -R159.reuse ;  /* 0x0000000008197223 */ /* 0x180fe2000001089f */
[-CC-:B------:R-:W-:Y:S01]  /*9d00*/  FFMA.FTZ R26, R12, R0.reuse, -R159.reuse ;  /* 0x000000000c1a7223 */ /* 0x180fe2000001089f */
[----:B------:R-:W-:Y:S02]  /*9d10*/  @!P1 VIADD R12, R4, 0x32440 ;  /* 0x00032440040c9836 */ /* 0x000fe40000000000 */
[--C-:B------:R-:W-:Y:S01]  /*9d20*/  FFMA.FTZ R162, R24, R0, -R159.reuse ;  /* 0x0000000018a27223 */ /* 0x100fe2000001089f */
[----:B------:R0:W-:Y:S01]  /*9d30*/  MUFU.EX2 R204, R25 ;  /* 0x0000001900cc7308 */ /* 0x0001e20000000800 */
[----:B--2---:R-:W-:Y:S01]  /*9d40*/  FMNMX.FTZ R8, R29, R32, !PT ;  /* 0x000000201d087209 */ /* 0x004fe20007810000 */
[-C--:B------:R-:W-:Y:S01]  /*9d50*/  FFMA.FTZ R28, R28, R0.reuse, -R159 ;  /* 0x000000001c1c7223 */ /* 0x080fe2000001089f */
[----:B------:R-:W-:Y:S01]  /*9d60*/  @!P1 PRMT R24, RZ, 0x654, R12 ;  /* 0x00000654ff189816 */ /* 0x000fe2000000000c */
[----:B------:R-:W-:Y:S01]  /*9d70*/  IMAD R12, R200, 0xc00, R15 ;  /* 0x00000c00c80c7824 */ /* 0x000fe200078e020f */
[C---:B------:R-:W-:Y:S01]  /*9d80*/  FSETP.NEU.FTZ.AND P2, PT, R8.reuse, -INF , PT ;  /* 0xff8000000800780b */ /* 0x040fe20003f5d000 */
[-C--:B------:R-:W-:Y:S01]  /*9d90*/  FMUL.FTZ R160, R8, R0.reuse ;  /* 0x0000000008a07220 */ /* 0x080fe20000410000 */
[----:B------:R-:W-:Y:S01]  /*9da0*/  IMAD.MOV.U32 R29, RZ, RZ, 0x40000040 ;  /* 0x40000040ff1d7424 */ /* 0x000fe200078e00ff */
[----:B------:R2:W3:Y:S01]  /*9db0*/  MUFU.EX2 R33, R26 ;  /* 0x0000001a00217308 */ /* 0x0004e20000000800 */
[----:B------:R-:W-:Y:S01]  /*9dc0*/  R2UR UR6, R12 ;  /* 0x000000000c0672ca */ /* 0x000fe200000e0000 */
[-CC-:B------:R-:W-:Y:S01]  /*9dd0*/  FFMA.FTZ R164, R5, R0.reuse, -R159.reuse ;  /* 0x0000000005a47223 */ /* 0x180fe2000001089f */
[----:B------:R-:W-:Y:S01]  /*9de0*/  FSEL R160, R160, RZ, P2 ;  /* 0x000000ffa0a07208 */ /* 0x000fe20001000000 */
[----:B------:R-:W-:Y:S01]  /*9df0*/  FFMA.FTZ R165, R6, R0, -R159 ;  /* 0x0000000006a57223 */ /* 0x000fe2000001089f */
[----:B------:R-:W-:Y:S01]  /*9e00*/  R2UR UR11, R29 ;  /* 0x000000001d0b72ca */ /* 0x000fe200000e0000 */
[----:B------:R-:W-:-:S02]  /*9e10*/  IMAD.MOV.U32 R29, RZ, RZ, 0x40000040 ;  /* 0x40000040ff1d7424 */ /* 0x000fc400078e00ff */
[-C--:B------:R-:W-:Y:S01]  /*9e20*/  FFMA.FTZ R166, R7, R0.reuse, -R159 ;  /* 0x0000000007a67223 */ /* 0x080fe2000001089f */
[-CC-:B0-----:R-:W-:Y:S01]  /*9e30*/  FFMA.FTZ R25, R11, R0.reuse, -R160.reuse ;  /* 0x000000000b197223 */ /* 0x181fe200000108a0 */
[----:B------:R-:W-:Y:S01]  /*9e40*/  IADD3 R11, -R73, 0xb, RZ ;  /* 0x0000000b490b7810 */ /* 0x000fe20007ffe1ff */
[-CC-:B------:R-:W-:Y:S01]  /*9e50*/  FFMA.FTZ R30, R27, R0.reuse, -R160.reuse ;  /* 0x000000001b1e7223 */ /* 0x180fe200000108a0 */
[-CC-:B------:R-:W-:Y:S01]  /*9e60*/  FFMA.FTZ R163, R13, R0.reuse, -R160.reuse ;  /* 0x000000000da37223 */ /* 0x180fe200000108a0 */
[----:B------:R-:W-:Y:S02]  /*9e70*/  IMAD.MOV.U32 R13, RZ, RZ, 0x40000040 ;  /* 0x40000040ff0d7424 */ /* 0x000fe400078e00ff */
[----:B------:R-:W-:Y:S01]  /*9e80*/  FFMA.FTZ R31, R31, R0, -R160 ;  /* 0x000000001f1f7223 */ /* 0x000fe200000108a0 */
[----:B------:R0:W-:Y:S06]  /*9e90*/  BAR.ARV R11, 0x100 ;  /* 0x0004000b0000751d */ /* 0x0001ec0000002000 */
[----:B------:R4:W-:Y:S01]  /*9ea0*/  @!P1 SYNCS.ARRIVE.TRANS64.RED.A1T0 RZ, [R24+URZ], RZ ;  /* 0x000000ff18ff99a7 */ /* 0x0009e2000810043f */
[----:B------:R5:W-:Y:S01]  /*9eb0*/  MUFU.EX2 R205, R25 ;  /* 0x0000001900cd7308 */ /* 0x000be20000000800 */
[----:B------:R-:W-:Y:S01]  /*9ec0*/  R2UR UR7, R13 ;  /* 0x000000000d0772ca */ /* 0x000fe200000e0000 */
[----:B--2---:R-:W-:-:S02]  /*9ed0*/  VIADD R26, R12, 0x100 ;  /* 0x000001000c1a7836 */ /* 0x004fc40000000000 */
[----:B---3--:R-:W-:Y:S01]  /*9ee0*/  FADD.FTZ R224, R204, R33 ;  /* 0x00000021cce07221 */ /* 0x008fe20000010000 */
[----:B------:R-:W-:Y:S01]  /*9ef0*/  IMAD.MOV.U32 R27, RZ, RZ, 0x40000040 ;  /* 0x40000040ff1b7424 */ /* 0x000fe200078e00ff */
[----:B------:R-:W-:Y:S01]  /*9f00*/  F2FP.BF16.F32.PACK_AB R204, R33, R204 ;  /* 0x000000cc21cc723e */ /* 0x000fe200000010ff */
[-CC-:B------:R-:W-:Y:S01]  /*9f10*/  FFMA.FTZ R5, R10, R0.reuse, -R159.reuse ;  /* 0x000000000a057223 */ /* 0x180fe2000001089f */
[----:B----4-:R-:W-:Y:S01]  /*9f20*/  VIADD R24, R12, 0x180 ;  /* 0x000001800c187836 */ /* 0x010fe20000000000 */
[----:B------:R-:W2:Y:S01]  /*9f30*/  MUFU.EX2 R30, R30 ;  /* 0x0000001e001e7308 */ /* 0x000ea20000000800 */
[----:B-----5:R-:W-:Y:S01]  /*9f40*/  IMAD.MOV.U32 R25, RZ, RZ, 0x40000040 ;  /* 0x40000040ff197424 */ /* 0x020fe200078e00ff */
[----:B------:R-:W-:Y:S01]  /*9f50*/  R2UR UR14, R26 ;  /* 0x000000001a0e72ca */ /* 0x000fe200000e0000 */
[-CC-:B------:R-:W-:Y:S01]  /*9f60*/  FFMA.FTZ R169, R154, R0.reuse, -R160.reuse ;  /* 0x000000009aa97223 */ /* 0x180fe200000108a0 */
[----:B------:R-:W-:Y:S01]  /*9f70*/  R2UR UR15, R27 ;  /* 0x000000001b0f72ca */ /* 0x000fe200000e0000 */
[-CC-:B------:R-:W-:Y:S01]  /*9f80*/  FFMA.FTZ R168, R153, R0.reuse, -R160.reuse ;  /* 0x0000000099a87223 */ /* 0x180fe200000108a0 */
[----:B------:R-:W-:Y:S01]  /*9f90*/  R2UR UR18, R24 ;  /* 0x00000000181272ca */ /* 0x000fe200000e0000 */
[-CC-:B------:R-:W-:Y:S01]  /*9fa0*/  FFMA.FTZ R167, R152, R0.reuse, -R160.reuse ;  /* 0x0000000098a77223 */ /* 0x180fe200000108a0 */
[----:B------:R3:W4:Y:S01]  /*9fb0*/  MUFU.EX2 R35, R28 ;  /* 0x0000001c00237308 */ /* 0x0007220000000800 */
[----:B------:R-:W-:Y:S01]  /*9fc0*/  R2UR UR19, R25 ;  /* 0x00000000191372ca */ /* 0x000fe200000e0000 */
[-C--:B------:R-:W-:Y:S01]  /*9fd0*/  FFMA.FTZ R9, R9, R0.reuse, -R160 ;  /* 0x0000000009097223 */ /* 0x080fe200000108a0 */
[----:B------:R-:W-:Y:S01]  /*9fe0*/  R2UR UR23, R29 ;  /* 0x000000001d1772ca */ /* 0x000fe200000e0000 */
[-CC-:B------:R-:W-:Y:S01]  /*9ff0*/  FFMA.FTZ R172, R14, R0.reuse, -R159.reuse ;  /* 0x000000000eac7223 */ /* 0x180fe2000001089f */
[-CC-:B------:R-:W-:Y:S01]  /*a000*/  FFMA.FTZ R10, R156, R0.reuse, -R159.reuse ;  /* 0x000000009c0a7223 */ /* 0x180fe2000001089f */
[-CC-:B------:R-:W-:Y:S01]  /*a010*/  FFMA.FTZ R171, R171, R0.reuse, -R159.reuse ;  /* 0x00000000abab7223 */ /* 0x180fe2000001089f */
[----:B------:R-:W-:Y:S01]  /*a020*/  FFMA.FTZ R170, R170, R0, -R159 ;  /* 0x00000000aaaa7223 */ /* 0x000fe2000001089f */
[----:B------:R-:W5:Y:S01]  /*a030*/  MUFU.EX2 R162, R162 ;  /* 0x000000a200a27308 */ /* 0x000f620000000800 */
[----:B---3--:R-:W-:-:S02]  /*a040*/  VIADD R28, R12, 0x80 ;  /* 0x000000800c1c7836 */ /* 0x008fc40000000000 */
[----:B--2---:R-:W-:Y:S01]  /*a050*/  FADD.FTZ R199, R205, R30 ;  /* 0x0000001ecdc77221 */ /* 0x004fe20000010000 */
[----:B------:R-:W-:Y:S01]  /*a060*/  F2FP.BF16.F32.PACK_AB R205, R30, R205 ;  /* 0x000000cd1ecd723e */ /* 0x000fe200000010ff */
[-CC-:B------:R-:W-:Y:S01]  /*a070*/  FFMA.FTZ R156, R180, R0.reuse, -R160.reuse ;  /* 0x00000000b49c7223 */ /* 0x180fe200000108a0 */
[-C--:B------:R-:W-:Y:S01]  /*a080*/  FFMA.FTZ R173, R173, R0.reuse, -R160 ;  /* 0x00000000adad7223 */ /* 0x080fe200000108a0 */
[----:B------:R-:W-:Y:S01]  /*a090*/  R2UR UR10, R28 ;  /* 0x000000001c0a72ca */ /* 0x000fe200000e0000 */
[----:B------:R-:W-:Y:S01]  /*a0a0*/  VIADD R28, R12, 0x200 ;  /* 0x000002000c1c7836 */ /* 0x000fe20000000000 */
[----:B------:R-:W-:Y:S01]  /*a0b0*/  MUFU.EX2 R163, R163 ;  /* 0x000000a300a37308 */ /* 0x000fe20000000800 */
[----:B----4-:R-:W-:Y:S01]  /*a0c0*/  FADD.FTZ R224, R35, R224 ;  /* 0x000000e023e07221 */ /* 0x010fe20000010000 */
[-CC-:B------:R-:W-:Y:S01]  /*a0d0*/  FFMA.FTZ R174, R174, R0.reuse, -R160.reuse ;  /* 0x00000000aeae7223 */ /* 0x180fe200000108a0 */
[-CC-:B------:R-:W-:Y:S01]  /*a0e0*/  FFMA.FTZ R14, R175, R0.reuse, -R160.reuse ;  /* 0x00000000af0e7223 */ /* 0x180fe200000108a0 */
[----:B------:R-:W-:Y:S01]  /*a0f0*/  R2UR UR22, R28 ;  /* 0x000000001c1672ca */ /* 0x000fe200000e0000 */
[-CC-:B------:R-:W-:Y:S01]  /*a100*/  FFMA.FTZ R175, R179, R0.reuse, -R159.reuse ;  /* 0x00000000b3af7223 */ /* 0x180fe2000001089f */
[-CC-:B------:R-:W-:Y:S01]  /*a110*/  FFMA.FTZ R176, R176, R0.reuse, -R159.reuse ;  /* 0x00000000b0b07223 */ /* 0x180fe2000001089f */
[-CC-:B------:R-:W-:Y:S01]  /*a120*/  FFMA.FTZ R177, R177, R0.reuse, -R159.reuse ;  /* 0x00000000b1b17223 */ /* 0x180fe2000001089f */
[----:B------:R-:W2:Y:S01]  /*a130*/  MUFU.EX2 R13, R31 ;  /* 0x0000001f000d7308 */ /* 0x000ea20000000800 */
[----:B-----5:R-:W-:Y:S01]  /*a140*/  F2FP.BF16.F32.PACK_AB R206, R162, R35 ;  /* 0x00000023a2ce723e */ /* 0x020fe200000010ff */
[-C--:B------:R-:W-:Y:S01]  /*a150*/  FFMA.FTZ R178, R178, R0.reuse, -R159 ;  /* 0x00000000b2b27223 */ /* 0x080fe2000001089f */
[-CC-:B------:R-:W-:Y:S01]  /*a160*/  FFMA.FTZ R179, R191, R0.reuse, -R160.reuse ;  /* 0x00000000bfb37223 */ /* 0x180fe200000108a0 */
[-CC-:B------:R-:W-:Y:S01]  /*a170*/  FFMA.FTZ R180, R190, R0.reuse, -R160.reuse ;  /* 0x00000000beb47223 */ /* 0x180fe200000108a0 */
[-CC-:B------:R-:W-:Y:S01]  /*a180*/  FFMA.FTZ R181, R181, R0.reuse, -R160.reuse ;  /* 0x00000000b5b57223 */ /* 0x180fe200000108a0 */
[----:B------:R-:W-:Y:S01]  /*a190*/  FFMA.FTZ R182, R182, R0, -R160 ;  /* 0x00000000b6b67223 */ /* 0x000fe200000108a0 */
[----:B------:R-:W-:Y:S01]  /*a1a0*/  VIADD R6, R12, 0x280 ;  /* 0x000002800c067836 */ /* 0x000fe20000000000 */
[----:B------:R-:W3:Y:S01]  /*a1b0*/  MUFU.EX2 R164, R164 ;  /* 0x000000a400a47308 */ /* 0x000ee20000000800 */
[----:B------:R-:W-:-:S02]  /*a1c0*/  IMAD.MOV.U32 R7, RZ, RZ, 0x40000040 ;  /* 0x40000040ff077424 */ /* 0x000fc400078e00ff */
[----:B------:R-:W-:Y:S01]  /*a1d0*/  FADD.FTZ R191, R162, R224 ;  /* 0x000000e0a2bf7221 */ /* 0x000fe20000010000 */
[-CC-:B------:R-:W-:Y:S01]  /*a1e0*/  FFMA.FTZ R12, R188, R0.reuse, -R159.reuse ;  /* 0x00000000bc0c7223 */ /* 0x180fe2000001089f */
[-CC-:B------:R-:W-:Y:S01]  /*a1f0*/  FFMA.FTZ R162, R197, R0.reuse, -R160.reuse ;  /* 0x00000000c5a27223 */ /* 0x180fe200000108a0 */
[-CC-:B------:R-:W-:Y:S01]  /*a200*/  FFMA.FTZ R194, R194, R0.reuse, -R159.reuse ;  /* 0x00000000c2c27223 */ /* 0x180fe2000001089f */
[-CC-:B------:R-:W-:Y:S01]  /*a210*/  FFMA.FTZ R186, R186, R0.reuse, -R159.reuse ;  /* 0x00000000baba7223 */ /* 0x180fe2000001089f */
[-C--:B------:R-:W-:Y:S01]  /*a220*/  FFMA.FTZ R185, R185, R0.reuse, -R159 ;  /* 0x00000000b9b97223 */ /* 0x080fe2000001089f */
[----:B------:R-:W4:Y:S01]  /*a230*/  MUFU.EX2 R165, R165 ;  /* 0x000000a500a57308 */ /* 0x000f220000000800 */
[----:B--2---:R-:W-:Y:S01]  /*a240*/  F2FP.BF16.F32.PACK_AB R207, R13, R163 ;  /* 0x000000a30dcf723e */ /* 0x004fe200000010ff */
[----:B------:R-:W-:Y:S01]  /*a250*/  FADD.FTZ R163, R163, R199 ;  /* 0x000000c7a3a37221 */ /* 0x000fe20000010000 */
[-CC-:B------:R-:W-:Y:S01]  /*a260*/  FFMA.FTZ R183, R183, R0.reuse, -R160.reuse ;  /* 0x00000000b7b77223 */ /* 0x180fe200000108a0 */
[-CC-:B------:R-:W-:Y:S01]  /*a270*/  FFMA.FTZ R157, R157, R0.reuse, -R160.reuse ;  /* 0x000000009d9d7223 */ /* 0x180fe200000108a0 */
[-CC-:B------:R-:W-:Y:S01]  /*a280*/  FFMA.FTZ R158, R158, R0.reuse, -R160.reuse ;  /* 0x000000009e9e7223 */ /* 0x180fe200000108a0 */
[----:B------:R-:W-:Y:S01]  /*a290*/  FADD.FTZ R190, R13, R163 ;  /* 0x000000a30dbe7221 */ /* 0x000fe20000010000 */
[-C--:B------:R-:W-:Y:S01]  /*a2a0*/  FFMA.FTZ R13, R187, R0.reuse, -R159 ;  /* 0x00000000bb0d7223 */ /* 0x080fe2000001089f */
[----:B------:R-:W2:Y:S01]  /*a2b0*/  MUFU.EX2 R166, R166 ;  /* 0x000000a600a67308 */ /* 0x000ea20000000800 */
[----:B---3--:R-:W-:Y:S01]  /*a2c0*/  FADD.FTZ R191, R164, R191 ;  /* 0x000000bfa4bf7221 */ /* 0x008fe20000010000 */
[-CC-:B------:R-:W-:Y:S01]  /*a2d0*/  FFMA.FTZ R163, R196, R0.reuse, -R160.reuse ;  /* 0x00000000c4a37223 */ /* 0x180fe200000108a0 */
[----:B------:R-:W-:Y:S01]  /*a2e0*/  FFMA.FTZ R187, R195, R0, -R160 ;  /* 0x00000000c3bb7223 */ /* 0x000fe200000108a0 */
[----:B------:R-:W-:Y:S01]  /*a2f0*/  ISETP.GE.AND P2, PT, R198, 0x61, PT ;  /* 0x00000061c600780c */ /* 0x000fe20003f46270 */
[----:B------:R-:W-:-:S03]  /*a300*/  @!P1 VIADD R4, R4, 0x32460 ;  /* 0x0003246004049836 */ /* 0x000fc60000000000 */
[----:B------:R-:W3:Y:S01]  /*a310*/  MUFU.EX2 R5, R5 ;  /* 0x0000000500057308 */ /* 0x000ee20000000800 */
[----:B----4-:R-:W-:Y:S01]  /*a320*/  F2FP.BF16.F32.PACK_AB R152, R165, R164 ;  /* 0x000000a4a598723e */ /* 0x010fe200000010ff */
[-CC-:B------:R-:W-:Y:S01]  /*a330*/  FFMA.FTZ R164, R192, R0.reuse, -R160.reuse ;  /* 0x00000000c0a47223 */ /* 0x180fe200000108a0 */
[----:B------:R-:W-:Y:S01]  /*a340*/  FFMA.FTZ R160, R161, R0, -R160 ;  /* 0x00000000a1a07223 */ /* 0x000fe200000108a0 */
[----:B------:R-:W-:Y:S01]  /*a350*/  FADD.FTZ R191, R165, R191 ;  /* 0x000000bfa5bf7221 */ /* 0x000fe20000010000 */
[----:B------:R-:W-:-:S03]  /*a360*/  @!P1 PRMT R4, RZ, 0x654, R4 ;  /* 0x00000654ff049816 */ /* 0x000fc60000000004 */
[----:B------:R-:W4:Y:S01]  /*a370*/  MUFU.EX2 R169, R169 ;  /* 0x000000a900a97308 */ /* 0x000f220000000800 */
[----:B--2---:R-:W-:-:S07]  /*a380*/  FADD.FTZ R191, R166, R191 ;  /* 0x000000bfa6bf7221 */ /* 0x004fce0000010000 */
[----:B------:R-:W2:Y:S01]  /*a390*/  MUFU.EX2 R168, R168 ;  /* 0x000000a800a87308 */ /* 0x000ea20000000800 */
[C---:B---3--:R-:W-:Y:S01]  /*a3a0*/  F2FP.BF16.F32.PACK_AB R154, R5.reuse, R166 ;  /* 0x000000a6059a723e */ /* 0x048fe200000010ff */
[----:B------:R-:W-:-:S06]  /*a3b0*/  FADD.FTZ R191, R5, R191 ;  /* 0x000000bf05bf7221 */ /* 0x000fcc0000010000 */
[----:B------:R-:W3:Y:S01]  /*a3c0*/  MUFU.EX2 R167, R167 ;  /* 0x000000a700a77308 */ /* 0x000ee20000000800 */
[----:B----4-:R-:W-:-:S07]  /*a3d0*/  FADD.FTZ R190, R169, R190 ;  /* 0x000000bea9be7221 */ /* 0x010fce0000010000 */
[----:B------:R-:W4:Y:S01]  /*a3e0*/  MUFU.EX2 R9, R9 ;  /* 0x0000000900097308 */ /* 0x000f220000000800 */
[C---:B--2---:R-:W-:Y:S01]  /*a3f0*/  F2FP.BF16.F32.PACK_AB R153, R168.reuse, R169 ;  /* 0x000000a9a899723e */ /* 0x044fe200000010ff */
[----:B------:R-:W-:-:S06]  /*a400*/  FADD.FTZ R190, R168, R190 ;  /* 0x000000bea8be7221 */ /* 0x000fcc0000010000 */
[----:B------:R-:W2:Y:S01]  /*a410*/  MUFU.EX2 R171, R171 ;  /* 0x000000ab00ab7308 */ /* 0x000ea20000000800 */
[----:B---3--:R-:W-:-:S07]  /*a420*/  FADD.FTZ R190, R167, R190 ;  /* 0x000000bea7be7221 */ /* 0x008fce0000010000 */
[----:B------:R-:W3:Y:S01]  /*a430*/  MUFU.EX2 R170, R170 ;  /* 0x000000aa00aa7308 */ /* 0x000ee20000000800 */
[C---:B----4-:R-:W-:Y:S01]  /*a440*/  F2FP.BF16.F32.PACK_AB R155, R9.reuse, R167 ;  /* 0x000000a7099b723e */ /* 0x050fe200000010ff */
[----:B------:R-:W-:-:S06]  /*a450*/  FADD.FTZ R190, R9, R190 ;  /* 0x000000be09be7221 */ /* 0x000fcc0000010000 */
[----:B------:R-:W-:Y:S01]  /*a460*/  MUFU.EX2 R172, R172 ;  /* 0x000000ac00ac7308 */ /* 0x000fe20000000800 */
[----:B--2---:R-:W-:-:S07]  /*a470*/  FADD.FTZ R191, R171, R191 ;  /* 0x000000bfabbf7221 */ /* 0x004fce0000010000 */
[----:B------:R-:W-:Y:S01]  /*a480*/  MUFU.EX2 R10, R10 ;  /* 0x0000000a000a7308 */ /* 0x000fe20000000800 */
[----:B---3--:R-:W-:-:S07]  /*a490*/  FADD.FTZ R191, R170, R191 ;  /* 0x000000bfaabf7221 */ /* 0x008fce0000010000 */
[----:B------:R-:W2:Y:S08]  /*a4a0*/  MUFU.EX2 R156, R156 ;  /* 0x0000009c009c7308 */ /* 0x000eb00000000800 */
[----:B------:R-:W3:Y:S08]  /*a4b0*/  MUFU.EX2 R173, R173 ;  /* 0x000000ad00ad7308 */ /* 0x000ef00000000800 */
[----:B------:R-:W-:Y:S01]  /*a4c0*/  MUFU.EX2 R174, R174 ;  /* 0x000000ae00ae7308 */ /* 0x000fe20000000800 */
[----:B--2---:R-:W-:-:S07]  /*a4d0*/  FADD.FTZ R190, R156, R190 ;  /* 0x000000be9cbe7221 */ /* 0x004fce0000010000 */
[----:B------:R-:W2:Y:S01]  /*a4e0*/  MUFU.EX2 R14, R14 ;  /* 0x0000000e000e7308 */ /* 0x000ea20000000800 */
[----:B---3--:R-:W-:-:S07]  /*a4f0*/  FADD.FTZ R190, R173, R190 ;  /* 0x000000beadbe7221 */ /* 0x008fce0000010000 */
[----:B------:R-:W3:Y:S08]  /*a500*/  MUFU.EX2 R175, R175 ;  /* 0x000000af00af7308 */ /* 0x000ef00000000800 */
[----:B------:R-:W-:Y:S08]  /*a510*/  MUFU.EX2 R176, R176 ;  /* 0x000000b000b07308 */ /* 0x000ff00000000800 */
[----:B------:R-:W-:Y:S08]  /*a520*/  MUFU.EX2 R177, R177 ;  /* 0x000000b100b17308 */ /* 0x000ff00000000800 */
[----:B------:R-:W-:Y:S08]  /*a530*/  MUFU.EX2 R178, R178 ;  /* 0x000000b200b27308 */ /* 0x000ff00000000800 */
[----:B------:R-:W4:Y:S08]  /*a540*/  MUFU.EX2 R179, R179 ;  /* 0x000000b300b37308 */ /* 0x000f300000000800 */
[----:B------:R-:W5:Y:S08]  /*a550*/  MUFU.EX2 R180, R180 ;  /* 0x000000b400b47308 */ /* 0x000f700000000800 */
[----:B------:R-:W-:Y:S08]  /*a560*/  MUFU.EX2 R181, R181 ;  /* 0x000000b500b57308 */ /* 0x000ff00000000800 */
[----:B------:R-:W0:Y:S08]  /*a570*/  MUFU.EX2 R182, R182 ;  /* 0x000000b600b67308 */ /* 0x000e300000000800 */
[----:B------:R-:W-:Y:S08]  /*a580*/  MUFU.EX2 R12, R12 ;  /* 0x0000000c000c7308 */ /* 0x000ff00000000800 */
        /* <DEDUP_REMOVED lines=11> */
[----:B------:R-:W-:Y:S01]  /*a640*/  MUFU.EX2 R160, R160 ;  /* 0x000000a000a07308 */ /* 0x000fe20000000800 */
[----:B------:R1:W-:Y:S06]  /*a650*/  BAR.SYNC.DEFER_BLOCKING R72, 0x100 ;  /* 0x000400480000751d */ /* 0x0003ec0000010000 */
[----:B-1----:R-:W-:-:S06]  /*a660*/  WARPGROUP.ARRIVE ;  /* 0x00000000000079c5 */ /* 0x002fcc0000000000 */
[----:B------:R-:W-:Y:S01]  /*a670*/  HGMMA.64x256x16.F32.BF16 R24, R204, gdesc[UR4].tnspB, RZ, !UPT, gsb0 ;  /* 0x43e00004cc187df0 */ /* 0x000fe2000c0018ff */
[----:B------:R-:W-:Y:S01]  /*a680*/  R2UR UR6, R6 ;  /* 0x00000000060672ca */ /* 0x000fe200000e0000 */
[-CC-:B------:R-:W-:Y:S01]  /*a690*/  FFMA.FTZ R6, R193, R0.reuse, -R159.reuse ;  /* 0x00000000c1067223 */ /* 0x180fe2000001089f */
[----:B------:R-:W-:Y:S01]  /*a6a0*/  R2UR UR7, R7 ;  /* 0x00000000070772ca */ /* 0x000fe200000e0000 */
[-CC-:B------:R-:W-:Y:S01]  /*a6b0*/  FFMA.FTZ R7, R189, R0.reuse, -R159.reuse ;  /* 0x00000000bd077223 */ /* 0x180fe2000001089f */
[----:B------:R-:W-:-:S03]  /*a6c0*/  FFMA.FTZ R159, R184, R0, -R159 ;  /* 0x00000000b89f7223 */ /* 0x000fc6000001089f */
[----:B------:R-:W-:Y:S08]  /*a6d0*/  MUFU.EX2 R6, R6 ;  /* 0x0000000600067308 */ /* 0x000ff00000000800 */
[----:B------:R-:W1:Y:S08]  /*a6e0*/  MUFU.EX2 R7, R7 ;  /* 0x0000000700077308 */ /* 0x000e700000000800 */
[----:B------:R-:W1:Y:S01]  /*a6f0*/  MUFU.EX2 R159, R159 ;  /* 0x0000009f009f7308 */ /* 0x000e620000000800 */
[----:B------:R-:W-:-:S02]  /*a700*/  WARPGROUP.DEPBAR.LE gsb0, 0x0 ;  /* 0x00008000000079c5 */ /* 0x000fc40000010000 */
[----:B------:R-:W-:-:S06]  /*a710*/  WARPGROUP.ARRIVE ;  /* 0x00000000000079c5 */ /* 0x000fcc0000000000 */
[----:B------:R-:W-:Y:S03]  /*a720*/  HGMMA.64x256x16.F32.BF16 R24, R152, gdesc[UR8].tnspB, R24, gsb0 ;  /* 0x43e0000898187df0 */ /* 0x000fe60008001818 */
[----:B------:R-:W-:Y:S02]  /*a730*/  WARPGROUP.DEPBAR.LE gsb0, 0x0 ;  /* 0x00008000000079c5 */ /* 0x000fe40000010000 */
[----:B------:R-:W-:Y:S02]  /*a740*/  F2FP.BF16.F32.PACK_AB R152, R170, R171 ;  /* 0x000000abaa98723e */ /* 0x000fe400000010ff */
[----:B------:R-:W-:Y:S02]  /*a750*/  F2FP.BF16.F32.PACK_AB R153, R173, R156 ;  /* 0x0000009cad99723e */ /* 0x000fe400000010ff */
[----:B------:R-:W-:Y:S01]  /*a760*/  F2FP.BF16.F32.PACK_AB R154, R10, R172 ;  /* 0x000000ac0a9a723e */ /* 0x000fe200000010ff */
[----:B------:R-:W-:Y:S01]  /*a770*/  FADD.FTZ R172, R172, R191 ;  /* 0x000000bfacac7221 */ /* 0x000fe20000010000 */
[----:B--2---:R-:W-:Y:S01]  /*a780*/  F2FP.BF16.F32.PACK_AB R155, R14, R174 ;  /* 0x000000ae0e9b723e */ /* 0x004fe200000010ff */
[----:B------:R-:W-:-:S02]  /*a790*/  FADD.FTZ R174, R174, R190 ;  /* 0x000000beaeae7221 */ /* 0x000fc40000010000 */
[----:B------:R-:W-:Y:S01]  /*a7a0*/  FADD.FTZ R172, R10, R172 ;  /* 0x000000ac0aac7221 */ /* 0x000fe20000010000 */
[----:B------:R-:W-:Y:S01]  /*a7b0*/  WARPGROUP.ARRIVE ;  /* 0x00000000000079c5 */ /* 0x000fe20000000000 */
[----:B------:R-:W-:Y:S02]  /*a7c0*/  FADD.FTZ R174, R14, R174 ;  /* 0x000000ae0eae7221 */ /* 0x000fe40000010000 */
[----:B---3--:R-:W-:Y:S02]  /*a7d0*/  FADD.FTZ R172, R175, R172 ;  /* 0x000000acafac7221 */ /* 0x008fe40000010000 */
[----:B----4-:R-:W-:-:S08]  /*a7e0*/  FADD.FTZ R174, R179, R174 ;  /* 0x000000aeb3ae7221 */ /* 0x010fd00000010000 */
[----:B------:R-:W-:Y:S01]  /*a7f0*/  HGMMA.64x256x16.F32.BF16 R24, R152, gdesc[UR12].tnspB, R24, gsb0 ;  /* 0x43e0000c98187df0 */ /* 0x000fe20008001818 */
[----:B------:R-:W-:Y:S01]  /*a800*/  FADD.FTZ R172, R176, R172 ;  /* 0x000000acb0ac7221 */ /* 0x000fe20000010000 */
[----:B-----5:R-:W-:-:S03]  /*a810*/  FADD.FTZ R174, R180, R174 ;  /* 0x000000aeb4ae7221 */ /* 0x020fc60000010000 */
[----:B------:R-:W-:-:S04]  /*a820*/  FADD.FTZ R172, R177, R172 ;  /* 0x000000acb1ac7221 */ /* 0x000fc80000010000 */
[----:B------:R-:W-:Y:S01]  /*a830*/  FADD.FTZ R5, R178, R172 ;  /* 0x000000acb2057221 */ /* 0x000fe20000010000 */
[----:B------:R-:W-:Y:S02]  /*a840*/  WARPGROUP.DEPBAR.LE gsb0, 0x0 ;  /* 0x00008000000079c5 */ /* 0x000fe40000010000 */
[----:B------:R-:W-:Y:S02]  /*a850*/  F2FP.BF16.F32.PACK_AB R152, R176, R175 ;  /* 0x000000afb098723e */ /* 0x000fe400000010ff */
[----:B------:R-:W-:Y:S02]  /*a860*/  F2FP.BF16.F32.PACK_AB R153, R180, R179 ;  /* 0x000000b3b499723e */ /* 0x000fe400000010ff */
[----:B------:R-:W-:Y:S02]  /*a870*/  F2FP.BF16.F32.PACK_AB R154, R178, R177 ;  /* 0x000000b1b29a723e */ /* 0x000fe400000010ff */
[----:B0-----:R-:W-:Y:S01]  /*a880*/  F2FP.BF16.F32.PACK_AB R155, R182, R181 ;  /* 0x000000b5b69b723e */ /* 0x001fe200000010ff */
[----:B------:R-:W-:-:S03]  /*a890*/  FADD.FTZ R181, R181, R174 ;  /* 0x000000aeb5b57221 */ /* 0x000fc60000010000 */
[----:B------:R-:W-:Y:S01]  /*a8a0*/  WARPGROUP.ARRIVE ;  /* 0x00000000000079c5 */ /* 0x000fe20000000000 */
[----:B------:R-:W-:-:S05]  /*a8b0*/  FADD.FTZ R181, R182, R181 ;  /* 0x000000b5b6b57221 */ /* 0x000fca0000010000 */
[----:B------:R-:W-:Y:S03]  /*a8c0*/  HGMMA.64x256x16.F32.BF16 R24, R152, gdesc[UR16].tnspB, R24, gsb0 ;  /* 0x43e0001098187df0 */ /* 0x000fe60008001818 */
[----:B------:R-:W-:Y:S02]  /*a8d0*/  WARPGROUP.DEPBAR.LE gsb0, 0x0 ;  /* 0x00008000000079c5 */ /* 0x000fe40000010000 */
[----:B-1----:R-:W-:Y:S01]  /*a8e0*/  F2FP.BF16.F32.PACK_AB R152, R7, R6 ;  /* 0x000000060798723e */ /* 0x002fe200000010ff */
        /* <DEDUP_REMOVED lines=13> */
[----:B------:R-:W-:Y:S01]  /*a9c0*/  FADD.FTZ R13, R194, R13 ;  /* 0x0000000dc20d7221 */ /* 0x000fe20000010000 */
[----:B------:R-:W-:Y:S01]  /*a9d0*/  FADD.FTZ R164, R183, R164 ;  /* 0x000000a4b7a47221 */ /* 0x000fe20000010000 */
[----:B------:R-:W-:Y:S02]  /*a9e0*/  WARPGROUP.DEPBAR.LE gsb0, 0x0 ;  /* 0x00008000000079c5 */ /* 0x000fe40000010000 */
[C---:B------:R-:W-:Y:S01]  /*a9f0*/  F2FP.BF16.F32.PACK_AB R152, R186.reuse, R194 ;  /* 0x000000c2ba98723e */ /* 0x040fe200000010ff */
[----:B------:R-:W-:Y:S01]  /*aa00*/  FADD.FTZ R186, R186, R13 ;  /* 0x0000000dbaba7221 */ /* 0x000fe20000010000 */
[C---:B------:R-:W-:Y:S01]  /*aa10*/  F2FP.BF16.F32.PACK_AB R153, R157.reuse, R183 ;  /* 0x000000b79d99723e */ /* 0x040fe200000010ff */
[----:B------:R-:W-:Y:S01]  /*aa20*/  FADD.FTZ R157, R157, R164 ;  /* 0x000000a49d9d7221 */ /* 0x000fe20000010000 */
[----:B------:R-:W-:Y:S01]  /*aa30*/  F2FP.BF16.F32.PACK_AB R154, R159, R185 ;  /* 0x000000b99f9a723e */ /* 0x000fe200000010ff */
[----:B------:R-:W-:Y:S01]  /*aa40*/  FADD.FTZ R186, R185, R186 ;  /* 0x000000bab9ba7221 */ /* 0x000fe20000010000 */
[----:B------:R-:W-:Y:S01]  /*aa50*/  F2FP.BF16.F32.PACK_AB R155, R160, R158 ;  /* 0x0000009ea09b723e */ /* 0x000fe200000010ff */
[----:B------:R-:W-:-:S02]  /*aa60*/  FADD.FTZ R157, R158, R157 ;  /* 0x0000009d9e9d7221 */ /* 0x000fc40000010000 */
[----:B------:R-:W-:Y:S01]  /*aa70*/  FADD.FTZ R12, R159, R186 ;  /* 0x000000ba9f0c7221 */ /* 0x000fe20000010000 */
[----:B------:R-:W-:Y:S01]  /*aa80*/  WARPGROUP.ARRIVE ;  /* 0x00000000000079c5 */ /* 0x000fe20000000000 */
[----:B------:R-:W-:-:S12]  /*aa90*/  FADD.FTZ R13, R160, R157 ;  /* 0x0000009da00d7221 */ /* 0x000fd80000010000 */
[----:B------:R-:W-:Y:S03]  /*aaa0*/  HGMMA.64x256x16.F32.BF16 R24, R152, gdesc[UR4].tnspB, R24, gsb0 ;  /* 0x43e0000498187df0 */ /* 0x000fe60008001818 */
[----:B------:R-:W-:Y:S02]  /*aab0*/  WARPGROUP.DEPBAR.LE gsb0, 0x0 ;  /* 0x00008000000079c5 */ /* 0x000fe40000010000 */
[----:B------:R0:W-:Y:S01]  /*aac0*/  @!P1 SYNCS.ARRIVE.TRANS64.RED.A1T0 RZ, [R4+URZ], RZ ;  /* 0x000000ff04ff99a7 */ /* 0x0001e2000810043f */
[----:B------:R-:W-:Y:S05]  /*aad0*/  @!P2 BRA `(.L_x_1406) ;  /* 0x0000002400f8a947 */ /* 0x000fea0003800000 */
[----:B0-----:R-:W-:Y:S02]  /*aae0*/  VIADD R4, R226, 0xfffffffe ;  /* 0xfffffffee2047836 */ /* 0x001fe40000000000 */
[----:B------:R-:W-:Y:S02]  /*aaf0*/  IMAD.MOV.U32 R6, RZ, RZ, R8 ;  /* 0x000000ffff067224 */ /* 0x000fe400078e0008 */
[----:B------:R-:W-:-:S07]  /*ab00*/  IMAD.MOV.U32 R7, RZ, RZ, R3 ;  /* 0x000000ffff077224 */ /* 0x000fce00078e0003 */
.L_x_1416:
        /* <DEDUP_REMOVED lines=8> */
[----:B-1---5:R-:W-:Y:S06]  /*ab90*/  @!P0 BRA `(.L_x_1407) ;  /* 0x0000000000048947 */ /* 0x022fec0003800000 */
[----:B------:R-:W-:Y:S01]  /*aba0*/  BPT.TRAP 0x1 ;  /* 0x000000040000795c */ /* 0x000fe20000300000 */
.L_x_1407:
[----:B------:R-:W-:Y:S01]  /*abb0*/  IMAD R5, R200, 0x8, R18 ;  /* 0x00000008c8057824 */ /* 0x000fe200078e0212 */
[----:B------:R-:W-:-:S04]  /*abc0*/  SHF.L.U32 R0, R208, 0x1f, RZ ;  /* 0x0000001fd0007819 */ /* 0x000fc800000006ff */
[----:B------:R0:W1:Y:S01]  /*abd0*/  SYNCS.PHASECHK.TRANS64.TRYWAIT P3, [R5+URZ+0x32430], R0 ;  /* 0x03243000050075a7 */ /* 0x000062000806017f */
[----:B------:R-:W-:Y:S05]  /*abe0*/  @!P0 BRA `(.L_x_1408) ;  /* 0x0000000000048947 */ /* 0x000fea0003800000 */
[----:B------:R-:W-:Y:S01]  /*abf0*/  BPT.TRAP 0x1 ;  /* 0x000000040000795c */ /* 0x000fe20000300000 */
.L_x_1408:
[----:B------:R-:W-:Y:S02]  /*ac00*/  IMAD R152, R200, 0x300, R20 ;  /* 0x00000300c8987824 */ /* 0x000fe400078e0214 */
[----:B------:R-:W-:Y:S01]  /*ac10*/  IMAD.MOV.U32 R153, RZ, RZ, 0x40000040 ;  /* 0x40000040ff997424 */ /* 0x000fe200078e00ff */
[----:B-1----:R-:W-:Y:S06]  /*ac20*/  @P3 BRA `(.L_x_1409) ;  /* 0x0000000000083947 */ /* 0x002fec0003800000 */
[----:B------:R-:W1:Y:S02]  /*ac30*/  SYNCS.PHASECHK.TRANS64.TRYWAIT P3, [R5+URZ+0x32430], R0 ;  /* 0x03243000050075a7 */ /* 0x000e64000806017f */
[----:B-1----:R-:W-:Y:S05]  /*ac40*/  @!P3 BRA `(.L_x_1410) ;  /* 0x000000e8002cb947 */ /* 0x002fea0003800000 */
.L_x_1409:
[----:B------:R-:W2:Y:S01]  /*ac50*/  LDL.64 R154, [R1+0x70] ;  /* 0x00007000019a7983 */ /* 0x000ea20000100a00 */
[----:B------:R-:W-:Y:S02]  /*ac60*/  VIADD R10, R152, 0x2 ;  /* 0x00000002980a7836 */ /* 0x000fe40000000000 */
[----:B------:R-:W-:Y:S01]  /*ac70*/  IMAD.MOV.U32 R11, RZ, RZ, 0x40000040 ;  /* 0x40000040ff0b7424 */ /* 0x000fe200078e00ff */
[----:B------:R-:W-:Y:S05]  /*ac80*/  WARPSYNC.ALL ;  /* 0x0000000000007948 */ /* 0x000fea0003800000 */
[----:B------:R-:W-:Y:S01]  /*ac90*/  R2UR UR14, R10 ;  /* 0x000000000a0e72ca */ /* 0x000fe200000e0000 */
[----:B------:R-:W3:Y:S01]  /*aca0*/  LDL.64 R206, [R1+0x60] ;  /* 0x0000600001ce7983 */ /* 0x000ee20000100a00 */
[----:B------:R-:W-:-:S03]  /*acb0*/  R2UR UR15, R11 ;  /* 0x000000000b0f72ca */ /* 0x000fc600000e0000 */
[----:B------:R-:W4:Y:S01]  /*acc0*/  LDL.64 R10, [R1+0x68] ;  /* 0x00006800010a7983 */ /* 0x000f220000100a00 */
[----:B------:R-:W-:-:S03]  /*acd0*/  R2UR UR18, R152 ;  /* 0x00000000981272ca */ /* 0x000fc600000e0000 */
[----:B------:R-:W5:Y:S01]  /*ace0*/  LDL.64 R204, [R1+0x58] ;  /* 0x0000580001cc7983 */ /* 0x000f620000100a00 */
[----:B------:R-:W-:Y:S01]  /*acf0*/  R2UR UR19, R153 ;  /* 0x00000000991372ca */ /* 0x000fe200000e0000 */
[C---:B------:R-:W-:Y:S02]  /*ad00*/  VIADD R8, R152.reuse, 0x4 ;  /* 0x0000000498087836 */ /* 0x040fe40000000000 */
[----:B------:R-:W-:Y:S02]  /*ad10*/  VIADD R152, R152, 0x6 ;  /* 0x0000000698987836 */ /* 0x000fe40000000000 */
[----:B------:R-:W-:-:S03]  /*ad20*/  IMAD.MOV.U32 R153, RZ, RZ, 0x40000040 ;  /* 0x40000040ff997424 */ /* 0x000fc600078e00ff */
[----:B------:R-:W-:Y:S02]  /*ad30*/  R2UR UR6, R152 ;  /* 0x00000000980672ca */ /* 0x000fe400000e0000 */
[----:B------:R-:W-:Y:S01]  /*ad40*/  R2UR UR7, R153 ;  /* 0x00000000990772ca */ /* 0x000fe200000e0000 */
[----:B------:R-:W-:Y:S01]  /*ad50*/  IMAD.MOV.U32 R9, RZ, RZ, 0x40000040 ;  /* 0x40000040ff097424 */ /* 0x000fe200078e00ff */
[----:B------:R-:W-:-:S04]  /*ad60*/  R2UR UR10, R8 ;  /* 0x00000000080a72ca */ /* 0x000fc800000e0000 */
[----:B------:R-:W-:Y:S02]  /*ad70*/  R2UR UR11, R9 ;  /* 0x00000000090b72ca */ /* 0x000fe400000e0000 */
[----:B--2---:R-:W-:Y:S02]  /*ad80*/  R2UR UR16, R154 ;  /* 0x000000009a1072ca */ /* 0x004fe400000e0000 */
[----:B------:R-:W-:Y:S02]  /*ad90*/  R2UR UR17, R155 ;  /* 0x000000009b1172ca */ /* 0x000fe400000e0000 */
[----:B------:R-:W-:-:S11]  /*ada0*/  WARPGROUP.ARRIVE ;  /* 0x00000000000079c5 */ /* 0x000fd60000000000 */
[----:B------:R-:W-:Y:S01]  /*adb0*/  HGMMA.64x96x16.F32.BF16 R152, gdesc[UR16], RZ, !UPT, gsb0 ;  /* 0x01600000109879f0 */ /* 0x000fe2000c0018ff */
[----:B----4-:R-:W-:Y:S02]  /*adc0*/  R2UR UR12, R10 ;  /* 0x000000000a0c72ca */ /* 0x010fe400000e0000 */
[----:B------:R-:W-:Y:S02]  /*add0*/  R2UR UR13, R11 ;  /* 0x000000000b0d72ca */ /* 0x000fe400000e0000 */
[----:B---3--:R-:W-:Y:S02]  /*ade0*/  R2UR UR8, R206 ;  /* 0x00000000ce0872ca */ /* 0x008fe400000e0000 */
[----:B------:R-:W-:Y:S01]  /*adf0*/  R2UR UR9, R207 ;  /* 0x00000000cf0972ca */ /* 0x000fe200000e0000 */
[----:B------:R-:W-:Y:S02]  /*ae00*/  WARPGROUP.DEPBAR.LE gsb0, 0x0 ;  /* 0x00008000000079c5 */ /* 0x000fe40000010000 */
[----:B------:R-:W-:-:S06]  /*ae10*/  WARPGROUP.ARRIVE ;  /* 0x00000000000079c5 */ /* 0x000fcc0000000000 */
[----:B------:R-:W-:Y:S01]  /*ae20*/  HGMMA.64x96x16.F32.BF16 R152, gdesc[UR12], R152, gsb0 ;  /* 0x016000000c9879f0 */ /* 0x000fe20008001898 */
[----:B-----5:R-:W-:Y:S02]  /*ae30*/  R2UR UR4, R204 ;  /* 0x00000000cc0472ca */ /* 0x020fe400000e0000 */
        /* <DEDUP_REMOVED lines=10> */
.L_x_1411:
[----:B------:R2:W3:Y:S01]  /*aee0*/  SYNCS.PHASECHK.TRANS64.TRYWAIT P3, [R5+URZ+0x32450], R0 ;  /* 0x03245000050075a7 */ /* 0x0004e2000806017f */
[----:B------:R-:W-:Y:S05]  /*aef0*/  @!P0 BRA `(.L_x_1412) ;  /* 0x0000000000048947 */ /* 0x000fea0003800000 */
[----:B------:R-:W-:Y:S01]  /*af00*/  BPT.TRAP 0x1 ;  /* 0x000000040000795c */ /* 0x000fe20000300000 */
.L_x_1412:
[----:B------:R-:W-:Y:S04]  /*af10*/  BSSY B0, `(.L_x_1413) ;  /* 0x0000004000007945 */ /* 0x000fe80003800000 */
[----:B---3--:R-:W-:Y:S05]  /*af20*/  @P3 BRA `(.L_x_1414) ;  /* 0x0000000000083947 */ /* 0x008fea0003800000 */
[----:B------:R-:W3:Y:S02]  /*af30*/  SYNCS.PHASECHK.TRANS64.TRYWAIT P3, [R5+URZ+0x32450], R0 ;  /* 0x03245000050075a7 */ /* 0x000ee4000806017f */
[----:B---3--:R-:W-:Y:S05]  /*af40*/  @!P3 BRA `(.L_x_1415) ;  /* 0x000000e40080b947 */ /* 0x008fea0003800000 */
.L_x_1414:
[----:B------:R-:W-:Y:S05]  /*af50*/  BSYNC B0 ;  /* 0x0000000000007941 */ /* 0x000fea0003800000 */
.L_x_1413:
[----:B------:R-:W-:Y:S05]  /*af60*/  WARPSYNC.ALL ;  /* 0x0000000000007948 */ /* 0x000fea0003800000 */
[----:B------:R-:W4:Y:S04]  /*af70*/  LDL.64 R206, [R1+0x50] ;  /* 0x0000500001ce7983 */ /* 0x000f280000100a00 */
[----:B------:R-:W2:Y:S04]  /*af80*/  LDL.64 R204, [R1+0x48] ;  /* 0x0000480001cc7983 */ /* 0x000ea80000100a00 */
[----:B------:R0:W-:Y:S04]  /*af90*/  STL.64 [R1+0x88], R16 ;  /* 0x0000881001007387 */ /* 0x0001e80000100a00 */
[----:B0-----:R-:W3:Y:S01]  /*afa0*/  LDL.64 R16, [R1+0x40] ;  /* 0x0000400001107983 */ /* 0x001ee20000100a00 */
[----:B------:R-:W-:-:S02]  /*afb0*/  IMAD R8, R200, 0xc00, R21 ;  /* 0x00000c00c8087824 */ /* 0x000fc400078e0215 */
[----:B------:R-:W-:-:S03]  /*afc0*/  IMAD.MOV.U32 R9, RZ, RZ, 0x40000040 ;  /* 0x40000040ff097424 */ /* 0x000fc600078e00ff */
[C---:B------:R-:W-:Y:S02]  /*afd0*/  R2UR UR6, R8.reuse ;  /* 0x00000000080672ca */ /* 0x040fe400000e0000 */
[----:B------:R-:W-:Y:S01]  /*afe0*/  R2UR UR7, R9 ;  /* 0x00000000090772ca */ /* 0x000fe200000e0000 */
[----:B------:R-:W-:Y:S01]  /*aff0*/  WARPGROUP.ARRIVE ;  /* 0x00000000000079c5 */ /* 0x000fe20000000000 */
[----:B------:R-:W-:Y:S02]  /*b000*/  VIADD R10, R8, 0x2 ;  /* 0x00000002080a7836 */ /* 0x000fe40000000000 */
[----:B------:R-:W-:Y:S01]  /*b010*/  IMAD.MOV.U32 R11, RZ, RZ, 0x40000040 ;  /* 0x40000040ff0b7424 */ /* 0x000fe200078e00ff */
[----:B----4-:R-:W-:Y:S02]  /*b020*/  R2UR UR4, R206 ;  /* 0x00000000ce0472ca */ /* 0x010fe400000e0000 */
[----:B------:R-:W-:Y:S02]  /*b030*/  R2UR UR5, R207 ;  /* 0x00000000cf0572ca */ /* 0x000fe400000e0000 */
[----:B------:R-:W4:Y:S11]  /*b040*/  LDL.64 R206, [R1+0x38] ;  /* 0x0000380001ce7983 */ /* 0x000f360000100a00 */
[----:B------:R-:W-:Y:S01]  /*b050*/  HGMMA.64x96x16.F32.BF16 R152, gdesc[UR4], R152, gsb0 ;  /* 0x01600000049879f0 */ /* 0x000fe20008001898 */
[----:B--2---:R-:W-:-:S02]  /*b060*/  R2UR UR4, R204 ;  /* 0x00000000cc0472ca */ /* 0x004fc400000e0000 */
[----:B------:R-:W-:Y:S02]  /*b070*/  R2UR UR5, R205 ;  /* 0x00000000cd0572ca */ /* 0x000fe400000e0000 */
[----:B------:R-:W2:Y:S01]  /*b080*/  LDL.64 R204, [R1+0x30] ;  /* 0x0000300001cc7983 */ /* 0x000ea20000100a00 */
[----:B------:R-:W-:Y:S02]  /*b090*/  R2UR UR6, R10 ;  /* 0x000000000a0672ca */ /* 0x000fe400000e0000 */
[----:B------:R-:W-:Y:S01]  /*b0a0*/  R2UR UR7, R11 ;  /* 0x000000000b0772ca */ /* 0x000fe200000e0000 */
[----:B------:R-:W-:Y:S02]  /*b0b0*/  VIADD R10, R8, 0x4 ;  /* 0x00000004080a7836 */ /* 0x000fe40000000000 */
[----:B------:R-:W-:Y:S01]  /*b0c0*/  IMAD.MOV.U32 R11, RZ, RZ, 0x40000040 ;  /* 0x40000040ff0b7424 */ /* 0x000fe200078e00ff */
[----:B------:R-:W-:Y:S02]  /*b0d0*/  WARPGROUP.DEPBAR.LE gsb0, 0x0 ;  /* 0x00008000000079c5 */ /* 0x000fe40000010000 */
[----:B------:R-:W-:-:S07]  /*b0e0*/  WARPGROUP.ARRIVE ;  /* 0x00000000000079c5 */ /* 0x000fce0000000000 */
[----:B------:R-:W-:Y:S01]  /*b0f0*/  HGMMA.64x96x16.F32.BF16 R152, gdesc[UR4], R152, gsb0 ;  /* 0x01600000049879f0 */ /* 0x000fe20008001898 */
[----:B---3--:R-:W-:Y:S02]  /*b100*/  R2UR UR4, R16 ;  /* 0x00000000100472ca */ /* 0x008fe400000e0000 */
[----:B------:R-:W-:Y:S02]  /*b110*/  R2UR UR5, R17 ;  /* 0x00000000110572ca */ /* 0x000fe400000e0000 */
[----:B------:R-:W3:Y:S01]  /*b120*/  LDL.64 R16, [R1+0x28] ;  /* 0x0000280001107983 */ /* 0x000ee20000100a00 */
[----:B------:R-:W-:Y:S02]  /*b130*/  R2UR UR6, R10 ;  /* 0x000000000a0672ca */ /* 0x000fe400000e0000 */
[----:B------:R-:W-:Y:S01]  /*b140*/  R2UR UR7, R11 ;  /* 0x000000000b0772ca */ /* 0x000fe200000e0000 */
[----:B------:R-:W-:Y:S02]  /*b150*/  VIADD R10, R8, 0x6 ;  /* 0x00000006080a7836 */ /* 0x000fe40000000000 */
[----:B------:R-:W-:Y:S01]  /*b160*/  IMAD.MOV.U32 R11, RZ, RZ, 0x40000040 ;  /* 0x40000040ff0b7424 */ /* 0x000fe200078e00ff */
[----:B------:R-:W-:-:S02]  /*b170*/  WARPGROUP.DEPBAR.LE gsb0, 0x0 ;  /* 0x00008000000079c5 */ /* 0x000fc40000010000 */
[----:B------:R-:W-:-:S07]  /*b180*/  WARPGROUP.ARRIVE ;  /* 0x00000000000079c5 */ /* 0x000fce0000000000 */
[----:B------:R-:W-:Y:S01]  /*b190*/  HGMMA.64x96x16.F32.BF16 R152, gdesc[UR4], R152, gsb0 ;  /* 0x01600000049879f0 */ /* 0x000fe20008001898 */
[----:B------:R-:W-:Y:S02]  /*b1a0*/  R2UR UR6, R10 ;  /* 0x000000000a0672ca */ /* 0x000fe400000e0000 */
[----:B------:R-:W-:Y:S02]  /*b1b0*/  R2UR UR7, R11 ;  /* 0x000000000b0772ca */ /* 0x000fe400000e0000 */
[----:B----4-:R-:W-:Y:S02]  /*b1c0*/  R2UR UR4, R206 ;  /* 0x00000000ce0472ca */ /* 0x010fe400000e0000 */
[----:B------:R-:W-:Y:S02]  /*b1d0*/  R2UR UR5, R207 ;  /* 0x00000000cf0572ca */ /* 0x000fe400000e0000 */
[----:B------:R-:W4:Y:S01]  /*b1e0*/  LDL.64 R206, [R1+0x20] ;  /* 0x0000200001ce7983 */ /* 0x000f220000100a00 */
[----:B------:R-:W-:-:S02]  /*b1f0*/  WARPGROUP.DEPBAR.LE gsb0, 0x0 ;  /* 0x00008000000079c5 */ /* 0x000fc40000010000 */
[----:B------:R-:W-:-:S08]  /*b200*/  WARPGROUP.ARRIVE ;  /* 0x00000000000079c5 */ /* 0x000fd00000000000 */
[----:B------:R-:W-:Y:S01]  /*b210*/  HGMMA.64x96x16.F32.BF16 R152, gdesc[UR4], R152, gsb0 ;  /* 0x01600000049879f0 */ /* 0x000fe20008001898 */
[----:B--2---:R-:W-:Y:S02]  /*b220*/  R2UR UR4, R204 ;  /* 0x00000000cc0472ca */ /* 0x004fe400000e0000 */
[----:B------:R-:W-:Y:S02]  /*b230*/  R2UR UR5, R205 ;  /* 0x00000000cd0572ca */ /* 0x000fe400000e0000 */
[----:B------:R-:W2:Y:S01]  /*b240*/  LDL.64 R204, [R1+0x18] ;  /* 0x0000180001cc7983 */ /* 0x000ea20000100a00 */
[----:B------:R-:W-:Y:S02]  /*b250*/  VIADD R10, R8, 0x300 ;  /* 0x00000300080a7836 */ /* 0x000fe40000000000 */
[----:B------:R-:W-:-:S03]  /*b260*/  IMAD.MOV.U32 R11, RZ, RZ, 0x40000040 ;  /* 0x40000040ff0b7424 */ /* 0x000fc600078e00ff */
[----:B------:R-:W-:Y:S02]  /*b270*/  R2UR UR6, R10 ;  /* 0x000000000a0672ca */ /* 0x000fe400000e0000 */
[----:B------:R-:W-:Y:S01]  /*b280*/  R2UR UR7, R11 ;  /* 0x000000000b0772ca */ /* 0x000fe200000e0000 */
[----:B------:R-:W-:Y:S01]  /*b290*/  VIADD R10, R8, 0x302 ;  /* 0x00000302080a7836 */ /* 0x000fe20000000000 */
[----:B------:R-:W-:Y:S02]  /*b2a0*/  WARPGROUP.DEPBAR.LE gsb0, 0x0 ;  /* 0x00008000000079c5 */ /* 0x000fe40000010000 */
[----:B------:R-:W-:-:S09]  /*b2b0*/  WARPGROUP.ARRIVE ;  /* 0x00000000000079c5 */ /* 0x000fd20000000000 */
[----:B------:R-:W-:Y:S01]  /*b2c0*/  HGMMA.64x96x16.F32.BF16 R152, gdesc[UR4], R152, gsb0 ;  /* 0x01600000049879f0 */ /* 0x000fe20008001898 */
[----:B------:R-:W-:Y:S01]  /*b2d0*/  IMAD.MOV.U32 R11, RZ, RZ, 0x40000040 ;  /* 0x40000040ff0b7424 */ /* 0x000fe200078e00ff */
[----:B---3--:R-:W-:Y:S02]  /*b2e0*/  R2UR UR4, R16 ;  /* 0x00000000100472ca */ /* 0x008fe400000e0000 */
[----:B------:R-:W-:Y:S02]  /*b2f0*/  R2UR UR5, R17 ;  /* 0x00000000110572ca */ /* 0x000fe400000e0000 */
[----:B------:R-:W3:Y:S01]  /*b300*/  LDL.64 R16, [R1+0x10] ;  /* 0x0000100001107983 */ /* 0x000ee20000100a00 */
[----:B------:R-:W-:Y:S02]  /*b310*/  R2UR UR6, R10 ;  /* 0x000000000a0672ca */ /* 0x000fe400000e0000 */
[----:B------:R-:W-:Y:S01]  /*b320*/  R2UR UR7, R11 ;  /* 0x000000000b0772ca */ /* 0x000fe200000e0000 */
[----:B------:R-:W-:-:S02]  /*b330*/  VIADD R10, R8, 0x304 ;  /* 0x00000304080a7836 */ /* 0x000fc40000000000 */
[----:B------:R-:W-:Y:S01]  /*b340*/  IMAD.MOV.U32 R11, RZ, RZ, 0x40000040 ;  /* 0x40000040ff0b7424 */ /* 0x000fe200078e00ff */
[----:B------:R-:W-:Y:S02]  /*b350*/  WARPGROUP.DEPBAR.LE gsb0, 0x0 ;  /* 0x00008000000079c5 */ /* 0x000fe40000010000 */
        /* <DEDUP_REMOVED lines=10> */
[----:B------:R-:W-:Y:S01]  /*b400*/  VIADD R10, R8, 0x306 ;  /* 0x00000306080a7836 */ /* 0x000fe20000000000 */
[----:B--2---:R-:W-:Y:S01]  /*b410*/  R2UR UR4, R204 ;  /* 0x00000000cc0472ca */ /* 0x004fe200000e0000 */
[----:B------:R-:W-:Y:S01]  /*b420*/  IMAD.MOV.U32 R11, RZ, RZ, 0x40000040 ;  /* 0x40000040ff0b7424 */ /* 0x000fe200078e00ff */
[----:B------:R-:W-:Y:S02]  /*b430*/  R2UR UR5, R205 ;  /* 0x00000000cd0572ca */ /* 0x000fe400000e0000 */
[----:B------:R-:W2:Y:S01]  /*b440*/  LDL.64 R204, [R1] ;  /* 0x0000000001cc7983 */ /* 0x000ea20000100a00 */
        /* <DEDUP_REMOVED lines=9> */
[----:B---3--:R-:W-:Y:S02]  /*b4e0*/  R2UR UR4, R16 ;  /* 0x00000000100472ca */ /* 0x008fe400000e0000 */
[----:B------:R-:W-:Y:S01]  /*b4f0*/  R2UR UR5, R17 ;  /* 0x00000000110572ca */ /* 0x000fe200000e0000 */
[----:B------:R-:W-:Y:S01]  /*b500*/  VIADD R10, R8, 0x602 ;  /* 0x00000602080a7836 */ /* 0x000fe20000000000 */
[----:B------:R3:W5:Y:S01]  /*b510*/  LDL.LU.64 R16, [R1+0x88] ;  /* 0x0000880001107983 */ /* 0x0007620000300a00 */
[----:B------:R-:W-:Y:S01]  /*b520*/  IMAD.MOV.U32 R11, RZ, RZ, 0x40000040 ;  /* 0x40000040ff0b7424 */ /* 0x000fe200078e00ff */
[----:B------:R-:W-:-:S02]  /*b530*/  WARPGROUP.DEPBAR.LE gsb0, 0x0 ;  /* 0x00008000000079c5 */ /* 0x000fc40000010000 */
[----:B------:R-:W-:-:S07]  /*b540*/  WARPGROUP.ARRIVE ;  /* 0x00000000000079c5 */ /* 0x000fce0000000000 */
[----:B------:R-:W-:Y:S01]  /*b550*/  HGMMA.64x96x16.F32.BF16 R152, gdesc[UR4], R152, gsb0 ;  /* 0x01600000049879f0 */ /* 0x000fe20008001898 */
[----:B------:R-:W-:Y:S02]  /*b560*/  R2UR UR6, R10 ;  /* 0x000000000a0672ca */ /* 0x000fe400000e0000 */
[----:B------:R-:W-:Y:S02]  /*b570*/  R2UR UR7, R11 ;  /* 0x000000000b0772ca */ /* 0x000fe400000e0000 */
[----:B----4-:R-:W-:Y:S02]  /*b580*/  R2UR UR4, R206 ;  /* 0x00000000ce0472ca */ /* 0x010fe400000e0000 */
[----:B------:R-:W-:Y:S01]  /*b590*/  R2UR UR5, R207 ;  /* 0x00000000cf0572ca */ /* 0x000fe200000e0000 */
[----:B------:R-:W-:Y:S02]  /*b5a0*/  WARPGROUP.DEPBAR.LE gsb0, 0x0 ;  /* 0x00008000000079c5 */ /* 0x000fe40000010000 */
[----:B------:R-:W-:-:S10]  /*b5b0*/  WARPGROUP.ARRIVE ;  /* 0x00000000000079c5 */ /* 0x000fd40000000000 */
[----:B------:R-:W-:Y:S01]  /*b5c0*/  HGMMA.64x96x16.F32.BF16 R152, gdesc[UR4], R152, gsb0 ;  /* 0x01600000049879f0 */ /* 0x000fe20008001898 */
[----:B------:R-:W-:Y:S02]  /*b5d0*/  VIADD R10, R8, 0x604 ;  /* 0x00000604080a7836 */ /* 0x000fe40000000000 */
[----:B------:R-:W-:Y:S01]  /*b5e0*/  IMAD.MOV.U32 R11, RZ, RZ, 0x40000040 ;  /* 0x40000040ff0b7424 */ /* 0x000fe200078e00ff */
[----:B--2---:R-:W-:Y:S02]  /*b5f0*/  R2UR UR4, R204 ;  /* 0x00000000cc0472ca */ /* 0x004fe400000e0000 */
[----:B------:R-:W-:Y:S02]  /*b600*/  R2UR UR6, R10 ;  /* 0x000000000a0672ca */ /* 0x000fe400000e0000 */
        /* <DEDUP_REMOVED lines=8> */
[----:B------:R-:W-:Y:S01]  /*b690*/  R2UR UR55, R11 ;  /* 0x000000000b3772ca */ /* 0x000fe200000e0000 */
[----:B------:R-:W-:Y:S02]  /*b6a0*/  VIADD R10, R8, 0x900 ;  /* 0x00000900080a7836 */ /* 0x000fe40000000000 */
[----:B------:R-:W-:-:S03]  /*b6b0*/  IMAD.MOV.U32 R11, RZ, RZ, 0x40000040 ;  /* 0x40000040ff0b7424 */ /* 0x000fc600078e00ff */
[----:B------:R-:W-:Y:S01]  /*b6c0*/  R2UR UR50, R10 ;  /* 0x000000000a3272ca */ /* 0x000fe200000e0000 */
[----:B------:R-:W-:Y:S02]  /*b6d0*/  WARPGROUP.DEPBAR.LE gsb0, 0x0 ;  /* 0x00008000000079c5 */ /* 0x000fe40000010000 */
[----:B------:R-:W-:-:S06]  /*b6e0*/  WARPGROUP.ARRIVE ;  /* 0x00000000000079c5 */ /* 0x000fcc0000000000 */
[----:B------:R-:W-:Y:S01]  /*b6f0*/  HGMMA.64x96x16.F32.BF16 R152, gdesc[UR52], R152, gsb0 ;  /* 0x01600000349879f0 */ /* 0x000fe20008001898 */
[----:B------:R-:W-:Y:S01]  /*b700*/  R2UR UR51, R11 ;  /* 0x000000000b3372ca */ /* 0x000fe200000e0000 */
[----:B------:R-:W-:Y:S02]  /*b710*/  VIADD R10, R8, 0x902 ;  /* 0x00000902080a7836 */ /* 0x000fe40000000000 */
[----:B------:R-:W-:-:S03]  /*b720*/  IMAD.MOV.U32 R11, RZ, RZ, 0x40000040 ;  /* 0x40000040ff0b7424 */ /* 0x000fc600078e00ff */
[----:B------:R-:W-:Y:S02]  /*b730*/  R2UR UR46, R10 ;  /* 0x000000000a2e72ca */ /* 0x000fe400000e0000 */
[----:B------:R-:W-:Y:S01]  /*b740*/  R2UR UR47, R11 ;  /* 0x000000000b2f72ca */ /* 0x000fe200000e0000 */
[----:B------:R-:W-:Y:S02]  /*b750*/  WARPGROUP.DEPBAR.LE gsb0, 0x0 ;  /* 0x00008000000079c5 */ /* 0x000fe40000010000 */
[----:B------:R-:W-:-:S06]  /*b760*/  WARPGROUP.ARRIVE ;  /* 0x00000000000079c5 */ /* 0x000fcc0000000000 */
[----:B------:R-:W-:Y:S01]  /*b770*/  HGMMA.64x96x16.F32.BF16 R152, gdesc[UR48], R152, gsb0 ;  /* 0x01600000309879f0 */ /* 0x000fe20008001898 */
        /* <DEDUP_REMOVED lines=18> */
[----:B-1----:R-:W-:-:S04]  /*b8a0*/  FMNMX.FTZ R0, R152, R7, !PT ;  /* 0x0000000798007209 */ /* 0x002fc80007810000 */
        /* <DEDUP_REMOVED lines=24> */
[----:B0-----:R-:W-:-:S05]  /*ba30*/  FMNMX.FTZ R3, R0, R3, !PT ;  /* 0x0000000300037209 */ /* 0x001fca0007810000 */
[----:B------:R-:W0:Y:S02]  /*ba40*/  SHFL.BFLY PT, R0, R3, 0x1, 0x1f ;  /* 0x0c201f0003007f89 */ /* 0x000e2400000e0000 */
[----:B0-----:R-:W-:Y:S02]  /*ba50*/  FMNMX.FTZ R3, R3, R0, !PT ;  /* 0x0000000003037209 */ /* 0x001fe40007810000 */
[----:B------:R-:W0:Y:S03]  /*ba60*/  LDC R0, c[0x0][0xa80] ;  /* 0x0002a000ff007b82 */ /* 0x000e260000000800 */
[C---:B------:R-:W-:Y:S01]  /*ba70*/  FADD.FTZ R7, -R3.reuse, R7 ;  /* 0x0000000703077221 */ /* 0x040fe20000010100 */
[----:B0-----:R-:W-:-:S03]  /*ba80*/  FMUL.FTZ R9, R3, R0 ;  /* 0x0000000003097220 */ /* 0x001fc60000410000 */
[-C--:B------:R-:W-:Y:S01]  /*ba90*/  FMUL.FTZ R7, R7, R0.reuse ;  /* 0x0000000007077220 */ /* 0x080fe20000410000 */
[-CC-:B------:R-:W-:Y:S01]  /*baa0*/  FFMA.FTZ R152, R152, R0.reuse, -R9.reuse ;  /* 0x0000000098987223 */ /* 0x180fe20000010809 */
[----:B------:R-:W-:-:S04]  /*bab0*/  FFMA.FTZ R153, R153, R0, -R9 ;  /* 0x0000000099997223 */ /* 0x000fc80000010809 */
[----:B------:R-:W-:Y:S01]  /*bac0*/  MUFU.EX2 R7, R7 ;  /* 0x0000000700077308 */ /* 0x000fe20000000800 */
[-CC-:B------:R-:W-:Y:S01]  /*bad0*/  FFMA.FTZ R156, R156, R0.reuse, -R9.reuse ;  /* 0x000000009c9c7223 */ /* 0x180fe20000010809 */
[----:B------:R-:W-:-:S06]  /*bae0*/  FFMA.FTZ R157, R157, R0, -R9 ;  /* 0x000000009d9d7223 */ /* 0x000fcc0000010809 */
[----:B------:R-:W0:Y:S08]  /*baf0*/  MUFU.EX2 R152, R152 ;  /* 0x0000009800987308 */ /* 0x000e300000000800 */
[----:B------:R-:W1:Y:S08]  /*bb00*/  MUFU.EX2 R153, R153 ;  /* 0x0000009900997308 */ /* 0x000e700000000800 */
[----:B------:R-:W2:Y:S01]  /*bb10*/  MUFU.EX2 R156, R156 ;  /* 0x0000009c009c7308 */ /* 0x000ea20000000800 */
[----:B0-----:R-:W-:-:S07]  /*bb20*/  FFMA.FTZ R8, R7, R12, R152 ;  /* 0x0000000c07087223 */ /* 0x001fce0000010098 */
[----:B------:R-:W0:Y:S01]  /*bb30*/  MUFU.EX2 R157, R157 ;  /* 0x0000009d009d7308 */ /* 0x000e220000000800 */
[----:B-1----:R-:W-:-:S04]  /*bb40*/  FADD.FTZ R8, R153, R8 ;  /* 0x0000000899087221 */ /* 0x002fc80000010000 */
[----:B--2---:R-:W-:-:S04]  /*bb50*/  FADD.FTZ R8, R156, R8 ;  /* 0x000000089c087221 */ /* 0x004fc80000010000 */
[----:B0-----:R-:W-:Y:S01]  /*bb60*/  FADD.FTZ R10, R157, R8 ;  /* 0x000000089d0a7221 */ /* 0x001fe20000010000 */
        /* <DEDUP_REMOVED lines=26> */
[----:B------:R-:W0:Y:S01]  /*bd10*/  SHFL.BFLY PT, R11, R8, 0x1, 0x1f ;  /* 0x0c201f00080b7f89 */ /* 0x000e2200000e0000 */
[----:B------:R-:W1:Y:S01]  /*bd20*/  S2R R207, SR_TID.X ;  /* 0x0000000000cf7919 */ /* 0x000e620000002100 */
[----:B0-----:R-:W-:-:S05]  /*bd30*/  FMNMX.FTZ R8, R8, R11, !PT ;  /* 0x0000000b08087209 */ /* 0x001fca0007810000 */
[C---:B------:R-:W-:Y:S01]  /*bd40*/  FMUL.FTZ R11, R8.reuse, R0 ;  /* 0x00000000080b7220 */ /* 0x040fe20000410000 */
[----:B------:R-:W-:-:S03]  /*bd50*/  FADD.FTZ R6, -R8, R6 ;  /* 0x0000000608067221 */ /* 0x000fc60000010100 */
[-C--:B------:R-:W-:Y:S01]  /*bd60*/  FFMA.FTZ R154, R154, R0.reuse, -R11 ;  /* 0x000000009a9a7223 */ /* 0x080fe2000001080b */
[----:B------:R-:W-:-:S05]  /*bd70*/  FMUL.FTZ R6, R6, R0 ;  /* 0x0000000006067220 */ /* 0x000fca0000410000 */
[----:B------:R-:W-:Y:S08]  /*bd80*/  MUFU.EX2 R154, R154 ;  /* 0x0000009a009a7308 */ /* 0x000ff00000000800 */
        /* <DEDUP_REMOVED lines=65> */
[----:B-1----:R-:W-:Y:S01]  /*c1a0*/  SHF.R.U32.HI R207, RZ, 0x7, R207 ;  /* 0x00000007ffcf7819 */ /* 0x002fe200000116cf */
[----:B------:R-:W-:-:S02]  /*c1b0*/  @!P1 VIADD R7, R5, 0x32440 ;  /* 0x0003244005079836 */ /* 0x000fc40000000000 */
[-CC-:B------:R-:W-:Y:S01]  /*c1c0*/  FFMA.FTZ R155, R155, R0.reuse, -R11.reuse ;  /* 0x000000009b9b7223 */ /* 0x180fe2000001080b */
        /* <DEDUP_REMOVED lines=21> */
[----:B------:R-:W-:Y:S01]  /*c320*/  FFMA.FTZ R199, R199, R0, -R11 ;  /* 0x00000000c7c77223 */ /* 0x000fe2000001080b */
[----:B------:R-:W-:Y:S01]  /*c330*/  IADD3 R11, -R207, 0xb, RZ ;  /* 0x0000000bcf0b7810 */ /* 0x000fe20007ffe1ff */
[----:B0-----:R-:W-:Y:S01]  /*c340*/  FFMA.FTZ R14, R6, R13, R154 ;  /* 0x0000000d060e7223 */ /* 0x001fe2000001009a */
        /* <DEDUP_REMOVED lines=64> */
[----:B------:R-:W-:Y:S01]  /*c750*/  @!P1 PRMT R7, RZ, 0x654, R7 ;  /* 0x00000654ff079816 */ /* 0x000fe20000000007 */
[----:B------:R-:W-:Y:S01]  /*c760*/  VIADD R6, R207, 0x8 ;  /* 0x00000008cf067836 */ /* 0x000fe20000000000 */
[----:B------:R3:W-:Y:S06]  /*c770*/  BAR.ARV R11, 0x100 ;  /* 0x0004000b0000751d */ /* 0x0007ec0000002000 */
[----:B------:R0:W-:Y:S01]  /*c780*/  @!P1 SYNCS.ARRIVE.TRANS64.RED.A1T0 RZ, [R7+URZ], RZ ;  /* 0x000000ff07ff99a7 */ /* 0x0001e2000810043f */
[----:B------:R-:W1:Y:S08]  /*c790*/  MUFU.EX2 R155, R155 ;  /* 0x0000009b009b7308 */ /* 0x000e700000000800 */
[----:B------:R-:W-:Y:S08]  /*c7a0*/  MUFU.EX2 R158, R158 ;  /* 0x0000009e009e7308 */ /* 0x000ff00000000800 */
[----:B------:R-:W2:Y:S01]  /*c7b0*/  MUFU.EX2 R159, R159 ;  /* 0x0000009f009f7308 */ /* 0x000ea20000000800 */
[----:B------:R-:W-:Y:S01]  /*c7c0*/  IMAD R12, R200, 0xc00, R15 ;  /* 0x00000c00c80c7824 */ /* 0x000fe200078e020f */
[----:B------:R4:W-:Y:S01]  /*c7d0*/  BAR.SYNC.DEFER_BLOCKING R6, 0x100 ;  /* 0x000400060000751d */ /* 0x0009e20000010000 */
[----:B------:R-:W-:-:S03]  /*c7e0*/  IMAD.MOV.U32 R13, RZ, RZ, 0x40000040 ;  /* 0x40000040ff0d7424 */ /* 0x000fc600078e00ff */
[----:B------:R-:W-:Y:S02]  /*c7f0*/  R2UR UR6, R12 ;  /* 0x000000000c0672ca */ /* 0x000fe400000e0000 */
[----:B------:R-:W-:Y:S02]  /*c800*/  R2UR UR7, R13 ;  /* 0x000000000d0772ca */ /* 0x000fe400000e0000 */
[----:B------:R-:W-:Y:S02]  /*c810*/  F2FP.BF16.F32.PACK_AB R204, R153, R152 ;  /* 0x0000009899cc723e */ /* 0x000fe400000010ff */
[----:B------:R-:W-:Y:S02]  /*c820*/  F2FP.BF16.F32.PACK_AB R206, R157, R156 ;  /* 0x0000009c9dce723e */ /* 0x000fe400000010ff */
[----:B-1----:R-:W-:Y:S02]  /*c830*/  F2FP.BF16.F32.PACK_AB R205, R155, R154 ;  /* 0x0000009a9bcd723e */ /* 0x002fe400000010ff */
[----:B--2---:R-:W-:-:S04]  /*c840*/  F2FP.BF16.F32.PACK_AB R207, R159, R158 ;  /* 0x0000009e9fcf723e */ /* 0x004fc800000010ff */
[----:B------:R-:W-:-:S06]  /*c850*/  WARPGROUP.ARRIVE ;  /* 0x00000000000079c5 */ /* 0x000fcc0000000000 */
[----:B------:R-:W-:Y:S01]  /*c860*/  HGMMA.64x256x16.F32.BF16 R24, R204, gdesc[UR4].tnspB, R24, gsb0 ;  /* 0x43e00004cc187df0 */ /* 0x000fe20008001818 */
[-CC-:B------:R-:W-:Y:S01]  /*c870*/  FFMA.FTZ R160, R160, R0.reuse, -R9.reuse ;  /* 0x00000000a0a07223 */ /* 0x180fe20000010809 */
[----:B------:R-:W-:-:S03]  /*c880*/  FFMA.FTZ R161, R161, R0, -R9 ;  /* 0x00000000a1a17223 */ /* 0x000fc60000010809 */
[----:B------:R-:W1:Y:S01]  /*c890*/  MUFU.EX2 R152, R160 ;  /* 0x000000a000987308 */ /* 0x000e620000000800 */
[-CC-:B------:R-:W-:Y:S01]  /*c8a0*/  FFMA.FTZ R165, R165, R0.reuse, -R9.reuse ;  /* 0x00000000a5a57223 */ /* 0x180fe20000010809 */
[----:B------:R-:W-:-:S06]  /*c8b0*/  FFMA.FTZ R164, R164, R0, -R9 ;  /* 0x00000000a4a47223 */ /* 0x000fcc0000010809 */
[----:B------:R-:W2:Y:S08]  /*c8c0*/  MUFU.EX2 R161, R161 ;  /* 0x000000a100a17308 */ /* 0x000eb00000000800 */
[----:B------:R-:W3:Y:S08]  /*c8d0*/  MUFU.EX2 R154, R164 ;  /* 0x000000a4009a7308 */ /* 0x000ef00000000800 */
[----:B------:R-:W3:Y:S08]  /*c8e0*/  MUFU.EX2 R165, R165 ;  /* 0x000000a500a57308 */ /* 0x000ef00000000800 */
[----:B------:R-:W-:Y:S08]  /*c8f0*/  MUFU.EX2 R162, R162 ;  /* 0x000000a200a27308 */ /* 0x000ff00000000800 */
[----:B------:R-:W3:Y:S08]  /*c900*/  MUFU.EX2 R163, R163 ;  /* 0x000000a300a37308 */ /* 0x000ef00000000800 */
[----:B------:R-:W-:Y:S08]  /*c910*/  MUFU.EX2 R166, R166 ;  /* 0x000000a600a67308 */ /* 0x000ff00000000800 */
[----:B------:R-:W3:Y:S01]  /*c920*/  MUFU.EX2 R167, R167 ;  /* 0x000000a700a77308 */ /* 0x000ee20000000800 */
[----:B-1----:R-:W-:Y:S01]  /*c930*/  FADD.FTZ R10, R152, R10 ;  /* 0x0000000a980a7221 */ /* 0x002fe20000010000 */
[----:B----4-:R-:W-:-:S02]  /*c940*/  VIADD R6, R12, 0x80 ;  /* 0x000000800c067836 */ /* 0x010fc40000000000 */
[----:B0-----:R-:W-:Y:S02]  /*c950*/  IMAD.MOV.U32 R7, RZ, RZ, 0x40000040 ;  /* 0x40000040ff077424 */ /* 0x001fe400078e00ff */
[----:B--2---:R-:W-:Y:S01]  /*c960*/  FADD.FTZ R10, R161, R10 ;  /* 0x0000000aa10a7221 */ /* 0x004fe20000010000 */
[----:B------:R-:W-:Y:S02]  /*c970*/  R2UR UR6, R6 ;  /* 0x00000000060672ca */ /* 0x000fe400000e0000 */
[----:B------:R-:W-:Y:S01]  /*c980*/  R2UR UR7, R7 ;  /* 0x00000000070772ca */ /* 0x000fe200000e0000 */
[----:B------:R-:W-:Y:S01]  /*c990*/  FADD.FTZ R14, R155, R14 ;  /* 0x0000000e9b0e7221 */ /* 0x000fe20000010000 */
[----:B---3--:R-:W-:Y:S01]  /*c9a0*/  FADD.FTZ R10, R154, R10 ;  /* 0x0000000a9a0a7221 */ /* 0x008fe20000010000 */
[----:B------:R-:W-:Y:S02]  /*c9b0*/  F2FP.BF16.F32.PACK_AB R152, R161, R152 ;  /* 0x00000098a198723e */ /* 0x000fe400000010ff */
[----:B------:R-:W-:-:S02]  /*c9c0*/  F2FP.BF16.F32.PACK_AB R154, R165, R154 ;  /* 0x0000009aa59a723e */ /* 0x000fc400000010ff */
[----:B------:R-:W-:Y:S02]  /*c9d0*/  F2FP.BF16.F32.PACK_AB R153, R163, R162 ;  /* 0x000000a2a399723e */ /* 0x000fe400000010ff */
[----:B------:R-:W-:Y:S01]  /*c9e0*/  F2FP.BF16.F32.PACK_AB R155, R167, R166 ;  /* 0x000000a6a79b723e */ /* 0x000fe200000010ff */
[-CC-:B------:R-:W-:Y:S01]  /*c9f0*/  FFMA.FTZ R168, R168, R0.reuse, -R9.reuse ;  /* 0x00000000a8a87223 */ /* 0x180fe20000010809 */
[-CC-:B------:R-:W-:Y:S01]  /*ca00*/  FFMA.FTZ R169, R169, R0.reuse, -R9.reuse ;  /* 0x00000000a9a97223 */ /* 0x180fe20000010809 */
[-CC-:B------:R-:W-:Y:S01]  /*ca10*/  FFMA.FTZ R173, R173, R0.reuse, -R9.reuse ;  /* 0x00000000adad7223 */ /* 0x180fe20000010809 */
[----:B------:R-:W-:-:S04]  /*ca20*/  FFMA.FTZ R172, R172, R0, -R9 ;  /* 0x00000000acac7223 */ /* 0x000fc80000010809 */
[----:B------:R-:W-:Y:S01]  /*ca30*/  MUFU.EX2 R169, R169 ;  /* 0x000000a900a97308 */ /* 0x000fe20000000800 */
[----:B------:R-:W-:Y:S02]  /*ca40*/  WARPGROUP.DEPBAR.LE gsb0, 0x0 ;  /* 0x00008000000079c5 */ /* 0x000fe40000010000 */
[----:B------:R-:W-:-:S06]  /*ca50*/  WARPGROUP.ARRIVE ;  /* 0x00000000000079c5 */ /* 0x000fcc0000000000 */
[----:B------:R-:W-:Y:S01]  /*ca60*/  HGMMA.64x256x16.F32.BF16 R24, R152, gdesc[UR4].tnspB, R24, gsb0 ;  /* 0x43e0000498187df0 */ /* 0x000fe20008001818 */
[----:B------:R-:W-:Y:S01]  /*ca70*/  MUFU.EX2 R173, R173 ;  /* 0x000000ad00ad7308 */ /* 0x000fe20000000800 */
[----:B------:R-:W-:-:S07]  /*ca80*/  FADD.FTZ R10, R165, R10 ;  /* 0x0000000aa50a7221 */ /* 0x000fce0000010000 */
[----:B------:R-:W-:Y:S08]  /*ca90*/  MUFU.EX2 R170, R170 ;  /* 0x000000aa00aa7308 */ /* 0x000ff00000000800 */
[----:B------:R-:W-:Y:S08]  /*caa0*/  MUFU.EX2 R171, R171 ;  /* 0x000000ab00ab7308 */ /* 0x000ff00000000800 */
[----:B------:R-:W-:Y:S08]  /*cab0*/  MUFU.EX2 R174, R174 ;  /* 0x000000ae00ae7308 */ /* 0x000ff00000000800 */
[----:B------:R-:W-:Y:S01]  /*cac0*/  MUFU.EX2 R175, R175 ;  /* 0x000000af00af7308 */ /* 0x000fe20000000800 */
[----:B------:R-:W-:-:S02]  /*cad0*/  VIADD R6, R12, 0x100 ;  /* 0x000001000c067836 */ /* 0x000fc40000000000 */
[----:B------:R-:W-:-:S03]  /*cae0*/  IMAD.MOV.U32 R7, RZ, RZ, 0x40000040 ;  /* 0x40000040ff077424 */ /* 0x000fc600078e00ff */
[----:B------:R-:W-:Y:S02]  /*caf0*/  R2UR UR6, R6 ;  /* 0x00000000060672ca */ /* 0x000fe400000e0000 */
[----:B------:R-:W-:Y:S01]  /*cb00*/  R2UR UR7, R7 ;  /* 0x00000000070772ca */ /* 0x000fe200000e0000 */
[-CC-:B------:R-:W-:Y:S01]  /*cb10*/  FFMA.FTZ R176, R176, R0.reuse, -R9.reuse ;  /* 0x00000000b0b07223 */ /* 0x180fe20000010809 */
[-CC-:B------:R-:W-:Y:S01]  /*cb20*/  FFMA.FTZ R177, R177, R0.reuse, -R9.reuse ;  /* 0x00000000b1b17223 */ /* 0x180fe20000010809 */
[-CC-:B------:R-:W-:Y:S01]  /*cb30*/  FFMA.FTZ R181, R181, R0.reuse, -R9.reuse ;  /* 0x00000000b5b57223 */ /* 0x180fe20000010809 */
[----:B------:R-:W-:-:S04]  /*cb40*/  FFMA.FTZ R180, R180, R0, -R9 ;  /* 0x00000000b4b47223 */ /* 0x000fc80000010809 */
[----:B------:R-:W-:Y:S01]  /*cb50*/  MUFU.EX2 R177, R177 ;  /* 0x000000b100b17308 */ /* 0x000fe20000000800 */
[----:B------:R-:W-:-:S07]  /*cb60*/  IMAD.MOV.U32 R7, RZ, RZ, 0x40000040 ;  /* 0x40000040ff077424 */ /* 0x000fce00078e00ff */
[----:B------:R-:W-:Y:S01]  /*cb70*/  MUFU.EX2 R181, R181 ;  /* 0x000000b500b57308 */ /* 0x000fe20000000800 */
[----:B------:R-:W-:-:S07]  /*cb80*/  WARPGROUP.DEPBAR.LE gsb0, 0x0 ;  /* 0x00008000000079c5 */ /* 0x000fce0000010000 */
[----:B------:R-:W0:Y:S08]  /*cb90*/  MUFU.EX2 R152, R168 ;  /* 0x000000a800987308 */ /* 0x000e300000000800 */
[----:B------:R-:W1:Y:S01]  /*cba0*/  MUFU.EX2 R154, R172 ;  /* 0x000000ac009a7308 */ /* 0x000e620000000800 */
[----:B0-----:R-:W-:-:S04]  /*cbb0*/  FADD.FTZ R10, R152, R10 ;  /* 0x0000000a980a7221 */ /* 0x001fc80000010000 */
[C---:B------:R-:W-:Y:S01]  /*cbc0*/  FADD.FTZ R10, R169.reuse, R10 ;  /* 0x0000000aa90a7221 */ /* 0x040fe20000010000 */
[----:B------:R-:W-:Y:S02]  /*cbd0*/  F2FP.BF16.F32.PACK_AB R152, R169, R152 ;  /* 0x00000098a998723e */ /* 0x000fe400000010ff */
[----:B------:R-:W-:Y:S01]  /*cbe0*/  F2FP.BF16.F32.PACK_AB R153, R171, R170 ;  /* 0x000000aaab99723e */ /* 0x000fe200000010ff */
[----:B-1----:R-:W-:Y:S01]  /*cbf0*/  FADD.FTZ R10, R154, R10 ;  /* 0x0000000a9a0a7221 */ /* 0x002fe20000010000 */
[----:B------:R-:W-:Y:S02]  /*cc00*/  F2FP.BF16.F32.PACK_AB R154, R173, R154 ;  /* 0x0000009aad9a723e */ /* 0x000fe400000010ff */
[----:B------:R-:W-:-:S04]  /*cc10*/  F2FP.BF16.F32.PACK_AB R155, R175, R174 ;  /* 0x000000aeaf9b723e */ /* 0x000fc800000010ff */
[----:B------:R-:W-:-:S06]  /*cc20*/  WARPGROUP.ARRIVE ;  /* 0x00000000000079c5 */ /* 0x000fcc0000000000 */
[----:B------:R-:W-:Y:S01]  /*cc30*/  HGMMA.64x256x16.F32.BF16 R24, R152, gdesc[UR4].tnspB, R24, gsb0 ;  /* 0x43e0000498187df0 */ /* 0x000fe20008001818 */
[----:B------:R-:W-:Y:S01]  /*cc40*/  MUFU.EX2 R178, R178 ;  /* 0x000000b200b27308 */ /* 0x000fe20000000800 */
[----:B------:R-:W-:-:S07]  /*cc50*/  FADD.FTZ R10, R173, R10 ;  /* 0x0000000aad0a7221 */ /* 0x000fce0000010000 */
[----:B------:R-:W-:Y:S08]  /*cc60*/  MUFU.EX2 R179, R179 ;  /* 0x000000b300b37308 */ /* 0x000ff00000000800 */
[----:B------:R-:W-:Y:S08]  /*cc70*/  MUFU.EX2 R182, R182 ;  /* 0x000000b600b67308 */ /* 0x000ff00000000800 */
[----:B------:R-:W-:Y:S01]  /*cc80*/  MUFU.EX2 R183, R183 ;  /* 0x000000b700b77308 */ /* 0x000fe20000000800 */
[----:B------:R-:W-:Y:S01]  /*cc90*/  VIADD R6, R12, 0x180 ;  /* 0x000001800c067836 */ /* 0x000fe20000000000 */
[----:B------:R-:W-:-:S04]  /*cca0*/  R2UR UR7, R7 ;  /* 0x00000000070772ca */ /* 0x000fc800000e0000 */
[----:B------:R-:W-:Y:S01]  /*ccb0*/  R2UR UR6, R6 ;  /* 0x00000000060672ca */ /* 0x000fe200000e0000 */
[-CC-:B------:R-:W-:Y:S01]  /*ccc0*/  FFMA.FTZ R184, R184, R0.reuse, -R9.reuse ;  /* 0x00000000b8b87223 */ /* 0x180fe20000010809 */
[-CC-:B------:R-:W-:Y:S01]  /*ccd0*/  FFMA.FTZ R185, R185, R0.reuse, -R9.reuse ;  /* 0x00000000b9b97223 */ /* 0x180fe20000010809 */
[-CC-:B------:R-:W-:Y:S01]  /*cce0*/  FFMA.FTZ R189, R189, R0.reuse, -R9.reuse ;  /* 0x00000000bdbd7223 */ /* 0x180fe20000010809 */
[----:B------:R-:W-:-:S04]  /*ccf0*/  FFMA.FTZ R188, R188, R0, -R9 ;  /* 0x00000000bcbc7223 */ /* 0x000fc80000010809 */
[----:B------:R-:W-:Y:S01]  /*cd00*/  MUFU.EX2 R185, R185 ;  /* 0x000000b900b97308 */ /* 0x000fe20000000800 */
[----:B------:R-:W-:-:S07]  /*cd10*/  VIADD R6, R12, 0x200 ;  /* 0x000002000c067836 */ /* 0x000fce0000000000 */
[----:B------:R-:W-:Y:S08]  /*cd20*/  MUFU.EX2 R189, R189 ;  /* 0x000000bd00bd7308 */ /* 0x000ff00000000800 */
        /* <DEDUP_REMOVED lines=16> */
[----:B------:R-:W-:Y:S01]  /*ce30*/  MUFU.EX2 R191, R191 ;  /* 0x000000bf00bf7308 */ /* 0x000fe20000000800 */
[----:B------:R-:W-:Y:S01]  /*ce40*/  R2UR UR6, R6 ;  /* 0x00000000060672ca */ /* 0x000fe200000e0000 */
[-CC-:B------:R-:W-:Y:S01]  /*ce50*/  FFMA.FTZ R192, R192, R0.reuse, -R9.reuse ;  /* 0x00000000c0c07223 */ /* 0x180fe20000010809 */
[-CC-:B------:R-:W-:Y:S01]  /*ce60*/  FFMA.FTZ R193, R193, R0.reuse, -R9.reuse ;  /* 0x00000000c1c17223 */ /* 0x180fe20000010809 */
[-CC-:B------:R-:W-:Y:S01]  /*ce70*/  FFMA.FTZ R196, R196, R0.reuse, -R9.reuse ;  /* 0x00000000c4c47223 */ /* 0x180fe20000010809 */
[----:B------:R-:W-:-:S04]  /*ce80*/  FFMA.FTZ R9, R197, R0, -R9 ;  /* 0x00000000c5097223 */ /* 0x000fc80000010809 */
[----:B------:R-:W-:Y:S08]  /*ce90*/  MUFU.EX2 R193, R193 ;  /* 0x000000c100c17308 */ /* 0x000ff00000000800 */
[----:B------:R-:W-:Y:S08]  /*cea0*/  MUFU.EX2 R9, R9 ;  /* 0x0000000900097308 */ /* 0x000ff00000000800 */
[----:B------:R-:W-:Y:S08]  /*ceb0*/  MUFU.EX2 R194, R194 ;  /* 0x000000c200c27308 */ /* 0x000ff00000000800 */
[----:B------:R-:W-:Y:S08]  /*cec0*/  MUFU.EX2 R195, R195 ;  /* 0x000000c300c37308 */ /* 0x000ff00000000800 */
[----:B------:R-:W-:Y:S01]  /*ced0*/  MUFU.EX2 R198, R198 ;  /* 0x000000c600c67308 */ /* 0x000fe20000000800 */
[----:B------:R-:W-:-:S07]  /*cee0*/  WARPGROUP.DEPBAR.LE gsb0, 0x0 ;  /* 0x00008000000079c5 */ /* 0x000fce0000010000 */
[----:B------:R-:W0:Y:S08]  /*cef0*/  MUFU.EX2 R152, R184 ;  /* 0x000000b800987308 */ /* 0x000e300000000800 */
[----:B------:R-:W1:Y:S01]  /*cf00*/  MUFU.EX2 R154, R188 ;  /* 0x000000bc009a7308 */ /* 0x000e620000000800 */
[----:B0-----:R-:W-:Y:S01]  /*cf10*/  FADD.FTZ R10, R152, R7 ;  /* 0x00000007980a7221 */ /* 0x001fe20000010000 */
[----:B------:R-:W-:-:S03]  /*cf20*/  IMAD.MOV.U32 R7, RZ, RZ, 0x40000040 ;  /* 0x40000040ff077424 */ /* 0x000fc600078e00ff */
[----:B------:R-:W-:Y:S02]  /*cf30*/  FADD.FTZ R6, R185, R10 ;  /* 0x0000000ab9067221 */ /* 0x000fe40000010000 */
[----:B------:R-:W-:Y:S02]  /*cf40*/  R2UR UR7, R7 ;  /* 0x00000000070772ca */ /* 0x000fe400000e0000 */
[----:B-1----:R-:W-:Y:S01]  /*cf50*/  FADD.FTZ R6, R154, R6 ;  /* 0x000000069a067221 */ /* 0x002fe20000010000 */
[----:B------:R-:W-:Y:S02]  /*cf60*/  F2FP.BF16.F32.PACK_AB R152, R185, R152 ;  /* 0x00000098b998723e */ /* 0x000fe400000010ff */
[----:B------:R-:W-:Y:S02]  /*cf70*/  F2FP.BF16.F32.PACK_AB R154, R189, R154 ;  /* 0x0000009abd9a723e */ /* 0x000fe400000010ff */
[----:B------:R-:W-:Y:S02]  /*cf80*/  F2FP.BF16.F32.PACK_AB R153, R187, R186 ;  /* 0x000000babb99723e */ /* 0x000fe400000010ff */
[----:B------:R-:W-:-:S04]  /*cf90*/  F2FP.BF16.F32.PACK_AB R155, R191, R190 ;  /* 0x000000bebf9b723e */ /* 0x000fc800000010ff */
[----:B------:R-:W-:-:S06]  /*cfa0*/  WARPGROUP.ARRIVE ;  /* 0x00000000000079c5 */ /* 0x000fcc0000000000 */
[----:B------:R-:W-:Y:S01]  /*cfb0*/  HGMMA.64x256x16.F32.BF16 R24, R152, gdesc[UR4].tnspB, R24, gsb0 ;  /* 0x43e0000498187df0 */ /* 0x000fe20008001818 */
[----:B------:R-:W-:Y:S01]  /*cfc0*/  MUFU.EX2 R199, R199 ;  /* 0x000000c700c77308 */ /* 0x000fe20000000800 */
[----:B------:R-:W-:Y:S01]  /*cfd0*/  FADD.FTZ R6, R189, R6 ;  /* 0x00000006bd067221 */ /* 0x000fe20000010000 */
[----:B------:R-:W-:Y:S02]  /*cfe0*/  VIADD R12, R12, 0x280 ;  /* 0x000002800c0c7836 */ /* 0x000fe40000000000 */
[----:B------:R-:W-:-:S03]  /*cff0*/  IMAD.MOV.U32 R13, RZ, RZ, 0x40000040 ;  /* 0x40000040ff0d7424 */ /* 0x000fc600078e00ff */
[----:B------:R-:W-:Y:S02]  /*d000*/  R2UR UR6, R12 ;  /* 0x000000000c0672ca */ /* 0x000fe400000e0000 */
[----:B------:R-:W-:Y:S01]  /*d010*/  R2UR UR7, R13 ;  /* 0x000000000d0772ca */ /* 0x000fe200000e0000 */
        /* <DEDUP_REMOVED lines=18> */
[----:B------:R-:W-:Y:S02]  /*d140*/  WARPGROUP.DEPBAR.LE gsb0, 0x0 ;  /* 0x00008000000079c5 */ /* 0x000fe40000010000 */
        /* <DEDUP_REMOVED lines=11> */
[----:B------:R-:W-:Y:S02]  /*d200*/  @!P1 VIADD R5, R5, 0x32460 ;  /* 0x0003246005059836 */ /* 0x000fe40000000000 */
[----:B------:R-:W-:-:S04]  /*d210*/  FADD.FTZ R194, R194, R191 ;  /* 0x000000bfc2c27221 */ /* 0x000fc80000010000 */
[----:B------:R-:W-:Y:S01]  /*d220*/  FADD.FTZ R195, R195, R194 ;  /* 0x000000c2c3c37221 */ /* 0x000fe20000010000 */
[----:B------:R-:W-:-:S03]  /*d230*/  @!P1 PRMT R5, RZ, 0x654, R5 ;  /* 0x00000654ff059816 */ /* 0x000fc60000000005 */
[----:B------:R-:W-:Y:S01]  /*d240*/  FADD.FTZ R198, R198, R195 ;  /* 0x000000c3c6c67221 */ /* 0x000fe20000010000 */
[----:B------:R-:W-:Y:S01]  /*d250*/  FADD.FTZ R12, R9, R12 ;  /* 0x0000000c090c7221 */ /* 0x000fe20000010000 */
[----:B------:R-:W-:Y:S02]  /*d260*/  IMAD.MOV.U32 R6, RZ, RZ, R8 ;  /* 0x000000ffff067224 */ /* 0x000fe400078e0008 */
[----:B------:R-:W-:Y:S01]  /*d270*/  FADD.FTZ R13, R199, R198 ;  /* 0x000000c6c70d7221 */ /* 0x000fe20000010000 */
[----:B------:R-:W-:Y:S01]  /*d280*/  IMAD.MOV.U32 R7, RZ, RZ, R3 ;  /* 0x000000ffff077224 */ /* 0x000fe200078e0003 */
[----:B------:R-:W-:Y:S02]  /*d290*/  WARPGROUP.DEPBAR.LE gsb0, 0x0 ;  /* 0x00008000000079c5 */ /* 0x000fe40000010000 */
[----:B------:R1:W-:Y:S01]  /*d2a0*/  @!P1 SYNCS.ARRIVE.TRANS64.RED.A1T0 RZ, [R5+URZ], RZ ;  /* 0x000000ff05ff99a7 */ /* 0x0003e2000810043f */
[----:B------:R-:W-:Y:S05]  /*d2b0*/  @P2 BRA `(.L_x_1416) ;  /* 0xffffffd800142947 */ /* 0x000fea000383ffff */
.L_x_1406:
[----:B------:R-:W-:Y:S05]  /*d2c0*/  WARPSYNC.ALL ;  /* 0x0000000000007948 */ /* 0x000fea0003800000 */
[----:B-1----:R-:W1:Y:S01]  /*d2d0*/  SHFL.BFLY PT, R5, R12, 0x2, 0x1f ;  /* 0x0c401f000c057f89 */ /* 0x002e6200000e0000 */
[----:B------:R-:W-:Y:S01]  /*d2e0*/  VIADD R200, R200, 0x1 ;  /* 0x00000001c8c87836 */ /* 0x000fe20000000000 */
[----:B------:R2:W-:Y:S08]  /*d2f0*/  BAR.ARV R11, 0x100 ;  /* 0x0004000b0000751d */ /* 0x0005f00000002000 */
[----:B------:R-:W-:Y:S06]  /*d300*/  BAR.ARV 0x8, 0x180 ;  /* 0x0206000000007b1d */ /* 0x000fec0000002000 */
[----:B------:R-:W-:Y:S01]  /*d310*/  ISETP.NE.AND P0, PT, R200, 0x2, PT ;  /* 0x00000002c800780c */ /* 0x000fe20003f05270 */
[----:B------:R-:W-:Y:S01]  /*d320*/  VIADD R222, R222, 0x1 ;  /* 0x00000001dede7836 */ /* 0x000fe20000000000 */
[----:B------:R-:W3:Y:S01]  /*d330*/  SHFL.BFLY PT, R6, R13, 0x2, 0x1f ;  /* 0x0c401f000d067f89 */ /* 0x000ee200000e0000 */
[----:B------:R-:W-:-:S02]  /*d340*/  PLOP3.LUT P1, PT, PT, PT, PT, 0x8, 0x0 ;  /* 0x000000000000781c */ /* 0x000fc40003f2e170 */
[----:B------:R-:W-:Y:S01]  /*d350*/  SEL R200, R200, RZ, P0 ;  /* 0x000000ffc8c87207 */ /* 0x000fe20000000000 */
[----:B-1----:R-:W-:-:S05]  /*d360*/  FADD.FTZ R5, R5, R12 ;  /* 0x0000000c05057221 */ /* 0x002fca0000010000 */
[----:B0-----:R-:W0:Y:S01]  /*d370*/  SHFL.BFLY PT, R4, R5, 0x1, 0x1f ;  /* 0x0c201f0005047f89 */ /* 0x001e2200000e0000 */
[----:B---3--:R-:W-:Y:S01]  /*d380*/  FADD.FTZ R7, R6, R13 ;  /* 0x0000000d06077221 */ /* 0x008fe20000010000 */
[----:B------:R-:W-:Y:S01]  /*d390*/  IMAD.MOV.U32 R6, RZ, RZ, RZ ;  /* 0x000000ffff067224 */ /* 0x000fe200078e00ff */
[----:B------:R-:W-:-:S03]  /*d3a0*/  SEL R13, RZ, 0x1, P0 ;  /* 0x00000001ff0d7807 */ /* 0x000fc60000000000 */
[----:B------:R-:W1:Y:S01]  /*d3b0*/  SHFL.BFLY PT, R10, R7, 0x1, 0x1f ;  /* 0x0c201f00070a7f89 */ /* 0x000e6200000e0000 */
[----:B------:R-:W-:Y:S01]  /*d3c0*/  LOP3.LUT R208, R208, R13, RZ, 0x3c, !PT ;  /* 0x0000000dd0d07212 */ /* 0x000fe200078e3cff */
[----:B0-----:R-:W-:Y:S01]  /*d3d0*/  FADD.FTZ R9, R5, R4 ;  /* 0x0000000405097221 */ /* 0x001fe20000010000 */
[----:B------:R-:W-:-:S04]  /*d3e0*/  IMAD.MOV.U32 R5, RZ, RZ, RZ ;  /* 0x000000ffff057224 */ /* 0x000fc800078e00ff */
[----:B------:R-:W-:-:S13]  /*d3f0*/  FSETP.NE.FTZ.AND P2, PT, R9, RZ, PT ;  /* 0x000000ff0900720b */ /* 0x000fda0003f55000 */
[----:B------:R-:W0:Y:S01]  /*d400*/  @P2 MUFU.RCP R6, R9 ;  /* 0x0000000900062308 */ /* 0x000e220000001000 */
[----:B-1----:R-:W-:Y:S01]  /*d410*/  FADD.FTZ R12, R7, R10 ;  /* 0x0000000a070c7221 */ /* 0x002fe20000010000 */
[----:B------:R-:W-:-:S04]  /*d420*/  IMAD.MOV.U32 R7, RZ, RZ, -0x800000 ;  /* 0xff800000ff077424 */ /* 0x000fc800078e00ff */
[----:B------:R-:W-:Y:S02]  /*d430*/  FSETP.NE.FTZ.AND P3, PT, R12, RZ, PT ;  /* 0x000000ff0c00720b */ /* 0x000fe40003f75000 */
[----:B------:R-:W1:Y:S01]  /*d440*/  @P2 MUFU.LG2 R20, R9 ;  /* 0x0000000900142308 */ /* 0x000e620000000c00 */
[-C--:B0-----:R-:W-:Y:S01]  /*d450*/  FMUL.FTZ R10, R28, R6.reuse ;  /* 0x000000061c0a7220 */ /* 0x081fe20000410000 */
[----:B------:R-:W-:Y:S01]  /*d460*/  FMUL.FTZ R4, R33, R6 ;  /* 0x0000000621047220 */ /* 0x000fe20000410000 */
[----:B------:R-:W-:-:S08]  /*d470*/  @P2 FMUL.FTZ R28, R0, 0.69314718246459960938 ;  /* 0x3f317218001c2820 */ /* 0x000fd00000410000 */
[----:B------:R-:W0:Y:S01]  /*d480*/  @P3 MUFU.LG2 R18, R12 ;  /* 0x0000000c00123308 */ /* 0x000e220000000c00 */
[----:B------:R-:W-:Y:S01]  /*d490*/  @P3 FMUL.FTZ R21, R0, 0.69314718246459960938 ;  /* 0x3f31721800153820 */ /* 0x000fe20000410000 */
[-C--:B------:R-:W-:Y:S01]  /*d4a0*/  FMUL.FTZ R162, R48, R6.reuse ;  /* 0x0000000630a27220 */ /* 0x080fe20000410000 */
[-C--:B------:R-:W-:Y:S01]  /*d4b0*/  FMUL.FTZ R166, R64, R6.reuse ;  /* 0x0000000640a67220 */ /* 0x080fe20000410000 */
[-C--:B------:R-:W-:Y:S01]  /*d4c0*/  FMUL.FTZ R170, R80, R6.reuse ;  /* 0x0000000650aa7220 */ /* 0x080fe20000410000 */
[----:B-1----:R-:W-:Y:S01]  /*d4d0*/  @P2 FMUL.FTZ R33, R20, 0.69314718246459960938 ;  /* 0x3f31721814212820 */ /* 0x002fe20000410000 */
[-C--:B------:R-:W-:Y:S01]  /*d4e0*/  FMUL.FTZ R24, R24, R6.reuse ;  /* 0x0000000618187220 */ /* 0x080fe20000410000 */
[-C--:B------:R-:W-:Y:S01]  /*d4f0*/  FMUL.FTZ R25, R25, R6.reuse ;  /* 0x0000000619197220 */ /* 0x080fe20000410000 */
[----:B------:R-:W1:Y:S01]  /*d500*/  @P3 MUFU.RCP R5, R12 ;  /* 0x0000000c00053308 */ /* 0x000e620000001000 */
        /* <DEDUP_REMOVED lines=58> */
[-C--:B-1----:R-:W-:Y:S01]  /*d8b0*/  FMUL.FTZ R13, R43, R5.reuse ;  /* 0x000000052b0d7220 */ /* 0x082fe20000410000 */
[----:B------:R-:W-:Y:S01]  /*d8c0*/  FMUL.FTZ R15, R47, R5 ;  /* 0x000000052f0f7220 */ /* 0x000fe20000410000 */
[----:B------:R-:W-:-:S02]  /*d8d0*/  IMAD.MOV.U32 R6, RZ, RZ, -0x800000 ;  /* 0xff800000ff067424 */ /* 0x000fc400078e00ff */
        /* <DEDUP_REMOVED lines=64> */
.L_x_1363:
        /* <DEDUP_REMOVED lines=26> */
[----:B------:R-:W-:Y:S02]  /*de80*/  MOV R20, R18 ;  /* 0x0000001200147202 */ /* 0x000fe40000000f00 */
[----:B---3--:R-:W-:Y:S01]  /*de90*/  MOV R21, R3 ;  /* 0x0000000300157202 */ /* 0x008fe20000000f00 */
[----:B------:R-:W-:Y:S02]  /*dea0*/  BAR.SYNC.DEFER_BLOCKING 0x1, 0x100 ;  /* 0x0044000000007b1d */ /* 0x000fe40000010000 */
[----:B--2---:R-:W-:-:S03]  /*deb0*/  IMAD.WIDE R124, R8, 0x2, R20 ;  /* 0x00000002087c7825 */ /* 0x004fc600078e0214 */
[C---:B------:R-:W-:Y:S02]  /*dec0*/  IADD3 R8, P2, R124.reuse, 0x40, RZ ;  /* 0x000000407c087810 */ /* 0x040fe40007f5e0ff */
[----:B------:R-:W-:Y:S02]  /*ded0*/  IADD3 R26, P3, R124, 0x60, RZ ;  /* 0x000000607c1a7810 */ /* 0x000fe40007f7e0ff */
[----:B------:R-:W-:Y:S01]  /*dee0*/  LOP3.LUT R96, R8, 0x380, RZ, 0xc0, !PT ;  /* 0x0000038008607812 */ /* 0x000fe200078ec0ff */
[--C-:B------:R-:W-:Y:S01]  /*def0*/  IMAD.X R97, RZ, RZ, R125.reuse, P2 ;  /* 0x000000ffff617224 */ /* 0x100fe200010e067d */
[----:B-1----:R-:W-:Y:S01]  /*df00*/  IADD3 R32, P0, R124, 0x4040, RZ ;  /* 0x000040407c207810 */ /* 0x002fe20007f1e0ff */
[--C-:B------:R-:W-:Y:S01]  /*df10*/  IMAD.X R101, RZ, RZ, R125.reuse, P3 ;  /* 0x000000ffff657224 */ /* 0x100fe200018e067d */
[----:B------:R-:W-:Y:S02]  /*df20*/  SHF.R.U64 R96, R96, 0x3, RZ ;  /* 0x0000000360607819 */ /* 0x000fe400000012ff */
[----:B------:R-:W-:Y:S01]  /*df30*/  IADD3 R30, P5, R124, 0x4020, RZ ;  /* 0x000040207c1e7810 */ /* 0x000fe20007fbe0ff */
[----:B------:R-:W-:Y:S01]  /*df40*/  IMAD.X R109, RZ, RZ, R125, P0 ;  /* 0x000000ffff6d7224 */ /* 0x000fe200000e067d */
[----:B------:R-:W-:-:S02]  /*df50*/  LOP3.LUT R100, R26, 0x380, RZ, 0xc0, !PT ;  /* 0x000003801a647812 */ /* 0x000fc400078ec0ff */
[----:B------:R-:W-:Y:S01]  /*df60*/  LOP3.LUT R96, R96, R8, RZ, 0x3c, !PT ;  /* 0x0000000860607212 */ /* 0x000fe200078e3cff */
[----:B------:R-:W-:Y:S01]  /*df70*/  IMAD.X R107, RZ, RZ, R125, P5 ;  /* 0x000000ffff6b7224 */ /* 0x000fe200028e067d */
[----:B------:R-:W-:Y:S02]  /*df80*/  LOP3.LUT R8, R32, 0x380, RZ, 0xc0, !PT ;  /* 0x0000038020087812 */ /* 0x000fe400078ec0ff */
[----:B------:R-:W-:Y:S02]  /*df90*/  SHF.R.U64 R100, R100, 0x3, RZ ;  /* 0x0000000364647819 */ /* 0x000fe400000012ff */
[----:B------:R-:W-:Y:S02]  /*dfa0*/  SHF.R.U64 R8, R8, 0x3, RZ ;  /* 0x0000000308087819 */ /* 0x000fe400000012ff */
[C---:B------:R-:W-:Y:S02]  /*dfb0*/  IADD3 R118, P5, R124.reuse, 0x8060, RZ ;  /* 0x000080607c767810 */ /* 0x040fe40007fbe0ff */
[----:B------:R-:W-:-:S02]  /*dfc0*/  IADD3 R3, P1, R124, 0x20, RZ ;  /* 0x000000207c037810 */ /* 0x000fc40007f3e0ff */
[----:B-----5:R-:W-:Y:S01]  /*dfd0*/  IADD3 R28, P4, R124, 0x4000, RZ ;  /* 0x000040007c1c7810 */ /* 0x020fe20007f9e0ff */
[--C-:B------:R-:W-:Y:S01]  /*dfe0*/  IMAD.X R119, RZ, RZ, R125.reuse, P5 ;  /* 0x000000ffff777224 */ /* 0x100fe200028e067d */
[----:B------:R-:W-:Y:S01]  /*dff0*/  LOP3.LUT R100, R100, R26, RZ, 0x3c, !PT ;  /* 0x0000001a64647212 */ /* 0x000fe200078e3cff */
[--C-:B------:R-:W-:Y:S01]  /*e000*/  IMAD.X R93, RZ, RZ, R125.reuse, P1 ;  /* 0x000000ffff5d7224 */ /* 0x100fe200008e067d */
[----:B------:R-:W-:Y:S01]  /*e010*/  IADD3 R114, P3, R124, 0x8020, RZ ;  /* 0x000080207c727810 */ /* 0x000fe20007f7e0ff */
[--C-:B------:R-:W-:Y:S01]  /*e020*/  IMAD.X R105, RZ, RZ, R125.reuse, P4 ;  /* 0x000000ffff697224 */ /* 0x100fe200020e067d */
[----:B------:R-:W-:Y:S02]  /*e030*/  LOP3.LUT R26, R30, 0x380, RZ, 0xc0, !PT ;  /* 0x000003801e1a7812 */ /* 0x000fe400078ec0ff */
[----:B------:R-:W-:Y:S01]  /*e040*/  LOP3.LUT R108, R8, R32, RZ, 0x3c, !PT ;  /* 0x00000020086c7212 */ /* 0x000fe200078e3cff */
[----:B------:R-:W-:Y:S01]  /*e050*/  IMAD.X R115, RZ, RZ, R125, P3 ;  /* 0x000000ffff737224 */ /* 0x000fe200018e067d */
[----:B------:R-:W-:-:S02]  /*e060*/  LOP3.LUT R8, R118, 0x380, RZ, 0xc0, !PT ;  /* 0x0000038076087812 */ /* 0x000fc400078ec0ff */
[----:B------:R-:W-:Y:S02]  /*e070*/  LOP3.LUT R92, R3, 0x380, RZ, 0xc0, !PT ;  /* 0x00000380035c7812 */ /* 0x000fe400078ec0ff */
[----:B------:R-:W-:Y:S02]  /*e080*/  LOP3.LUT R104, R28, 0x380, RZ, 0xc0, !PT ;  /* 0x000003801c687812 */ /* 0x000fe400078ec0ff */
[----:B------:R-:W-:Y:S02]  /*e090*/  SHF.R.U64 R26, R26, 0x3, RZ ;  /* 0x000000031a1a7819 */ /* 0x000fe400000012ff */
[----:B------:R-:W-:Y:S02]  /*e0a0*/  IADD3 R88, P2, R124, 0x8000, RZ ;  /* 0x000080007c587810 */ /* 0x000fe40007f5e0ff */
[----:B------:R-:W-:Y:S02]  /*e0b0*/  SHF.R.U64 R8, R8, 0x3, RZ ;  /* 0x0000000308087819 */ /* 0x000fe400000012ff */
[----:B------:R-:W-:Y:S01]  /*e0c0*/  IADD3 R140, P3, R124, 0xc060, RZ ;  /* 0x0000c0607c8c7810 */ /* 0x000fe20007f7e0ff */
[----:B------:R-:W-:Y:S01]  /*e0d0*/  IMAD.X R113, RZ, RZ, R125, P2 ;  /* 0x000000ffff717224 */ /* 0x000fe200010e067d */
[----:B------:R-:W-:-:S02]  /*e0e0*/  SHF.R.U64 R92, R92, 0x3, RZ ;  /* 0x000000035c5c7819 */ /* 0x000fc400000012ff */
[C---:B------:R-:W-:Y:S02]  /*e0f0*/  LOP3.LUT R89, R124.reuse, 0x380, RZ, 0xc0, !PT ;  /* 0x000003807c597812 */ /* 0x040fe400078ec0ff */
[----:B------:R-:W-:Y:S02]  /*e100*/  IADD3 R84, P1, R124, 0x4060, RZ ;  /* 0x000040607c547810 */ /* 0x000fe40007f3e0ff */
[----:B------:R-:W-:Y:S02]  /*e110*/  SHF.R.U64 R104, R104, 0x3, RZ ;  /* 0x0000000368687819 */ /* 0x000fe400000012ff */
[----:B------:R-:W-:Y:S01]  /*e120*/  LOP3.LUT R106, R26, R30, RZ, 0x3c, !PT ;  /* 0x0000001e1a6a7212 */ /* 0x000fe200078e3cff */
[----:B------:R-:W-:Y:S01]  /*e130*/  IMAD.X R111, RZ, RZ, R125, P1 ;  /* 0x000000ffff6f7224 */ /* 0x000fe200008e067d */
[----:B------:R-:W-:Y:S02]  /*e140*/  LOP3.LUT R26, R88, 0x380, RZ, 0xc0, !PT ;  /* 0x00000380581a7812 */ /* 0x000fe400078ec0ff */
[----:B------:R-:W-:-:S02]  /*e150*/  LOP3.LUT R118, R8, R118, RZ, 0x3c, !PT ;  /* 0x0000007608767212 */ /* 0x000fc400078e3cff */
[----:B------:R-:W-:Y:S02]  /*e160*/  LOP3.LUT R92, R92, R3, RZ, 0x3c, !PT ;  /* 0x000000035c5c7212 */ /* 0x000fe400078e3cff */
[----:B------:R-:W-:Y:S02]  /*e170*/  LOP3.LUT R8, R140, 0x380, RZ, 0xc0, !PT ;  /* 0x000003808c087812 */ /* 0x000fe400078ec0ff */
[----:B------:R-:W-:Y:S02]  /*e180*/  SHF.R.U64 R89, R89, 0x3, RZ ;  /* 0x0000000359597819 */ /* 0x000fe400000012ff */
[----:B------:R-:W-:Y:S02]  /*e190*/  LOP3.LUT R3, R84, 0x380, RZ, 0xc0, !PT ;  /* 0x0000038054037812 */ /* 0x000fe400078ec0ff */
[----:B------:R-:W-:Y:S02]  /*e1a0*/  LOP3.LUT R104, R104, R28, RZ, 0x3c, !PT ;  /* 0x0000001c68687212 */ /* 0x000fe400078e3cff */
[----:B------:R-:W-:-:S02]  /*e1b0*/  LOP3.LUT R28, R114, 0x380, RZ, 0xc0, !PT ;  /* 0x00000380721c7812 */ /* 0x000fc400078ec0ff */
[----:B------:R-:W-:Y:S02]  /*e1c0*/  SHF.R.U64 R26, R26, 0x3, RZ ;  /* 0x000000031a1a7819 */ /* 0x000fe400000012ff */
[C---:B------:R-:W-:Y:S02]  /*e1d0*/  IADD3 R116, P4, R124.reuse, 0x8040, RZ ;  /* 0x000080407c747810 */ /* 0x040fe40007f9e0ff */
[C---:B------:R-:W-:Y:S02]  /*e1e0*/  IADD3 R120, P0, R124.reuse, 0xc000, RZ ;  /* 0x0000c0007c787810 */ /* 0x040fe40007f1e0ff */
[C---:B------:R-:W-:Y:S01]  /*e1f0*/  IADD3 R122, P1, R124.reuse, 0xc020, RZ ;  /* 0x0000c0207c7a7810 */ /* 0x040fe20007f3e0ff */
[--C-:B------:R-:W-:Y:S01]  /*e200*/  IMAD.X R117, RZ, RZ, R125.reuse, P4 ;  /* 0x000000ffff757224 */ /* 0x100fe200020e067d */
[----:B------:R-:W-:Y:S01]  /*e210*/  IADD3 R136, P2, R124, 0xc040, RZ ;  /* 0x0000c0407c887810 */ /* 0x000fe20007f5e0ff */
[--C-:B------:R-:W-:Y:S01]  /*e220*/  IMAD.X R121, RZ, RZ, R125.reuse, P0 ;  /* 0x000000ffff797224 */ /* 0x100fe200000e067d */
[----:B------:R-:W-:Y:S01]  /*e230*/  SHF.R.U64 R8, R8, 0x3, RZ ;  /* 0x0000000308087819 */ /* 0x000fe200000012ff */
[--C-:B------:R-:W-:Y:S01]  /*e240*/  IMAD.X R123, RZ, RZ, R125.reuse, P1 ;  /* 0x000000ffff7b7224 */ /* 0x100fe200008e067d */
[----:B------:R-:W-:Y:S01]  /*e250*/  LOP3.LUT R124, R89, R124, RZ, 0x3c, !PT ;  /* 0x0000007c597c7212 */ /* 0x000fe200078e3cff */
[--C-:B------:R-:W-:Y:S01]  /*e260*/  IMAD.X R85, RZ, RZ, R125.reuse, P2 ;  /* 0x000000ffff557224 */ /* 0x100fe200010e067d */
[----:B------:R-:W-:Y:S01]  /*e270*/  SHF.R.U64 R3, R3, 0x3, RZ ;  /* 0x0000000303037819 */ /* 0x000fe200000012ff */
[----:B------:R-:W-:Y:S01]  /*e280*/  IMAD.X R89, RZ, RZ, R125, P3 ;  /* 0x000000ffff597224 */ /* 0x000fe200018e067d */
[----:B------:R-:W-:-:S02]  /*e290*/  SHF.R.U64 R28, R28, 0x3, RZ ;  /* 0x000000031c1c7819 */ /* 0x000fc400000012ff */
[----:B------:R-:W-:Y:S02]  /*e2a0*/  LOP3.LUT R112, R26, R88, RZ, 0x3c, !PT ;  /* 0x000000581a707212 */ /* 0x000fe400078e3cff */
[----:B------:R-:W-:Y:S02]  /*e2b0*/  LOP3.LUT R88, R8, R140, RZ, 0x3c, !PT ;  /* 0x0000008c08587212 */ /* 0x000fe400078e3cff */
[----:B------:R-:W-:Y:S02]  /*e2c0*/  LOP3.LUT R110, R3, R84, RZ, 0x3c, !PT ;  /* 0x00000054036e7212 */ /* 0x000fe400078e3cff */
[----:B------:R-:W-:Y:S02]  /*e2d0*/  MOV R124, R124 ;  /* 0x0000007c007c7202 */ /* 0x000fe40000000f00 */
[----:B------:R-:W-:Y:S02]  /*e2e0*/  F2FP.BF16.F32.PACK_AB R8, R25, R24 ;  /* 0x000000181908723e */ /* 0x000fe400000010ff */
[----:B------:R-:W-:-:S02]  /*e2f0*/  LOP3.LUT R3, R116, 0x380, RZ, 0xc0, !PT ;  /* 0x0000038074037812 */ /* 0x000fc400078ec0ff */
[----:B------:R-:W-:Y:S01]  /*e300*/  LOP3.LUT R114, R28, R114, RZ, 0x3c, !PT ;  /* 0x000000721c727212 */ /* 0x000fe200078e3cff */
[----:B------:R1:W-:Y:S01]  /*e310*/  STSM.16.M88.4 [R124], R8 ;  /* 0x000000087c007844 */ /* 0x0003e20000000200 */
[----:B------:R-:W-:Y:S02]  /*e320*/  LOP3.LUT R26, R120, 0x380, RZ, 0xc0, !PT ;  /* 0x00000380781a7812 */ /* 0x000fe400078ec0ff */
[----:B------:R-:W-:Y:S02]  /*e330*/  LOP3.LUT R28, R122, 0x380, RZ, 0xc0, !PT ;  /* 0x000003807a1c7812 */ /* 0x000fe400078ec0ff */
[----:B------:R-:W-:Y:S02]  /*e340*/  SHF.R.U64 R3, R3, 0x3, RZ ;  /* 0x0000000303037819 */ /* 0x000fe400000012ff */
[----:B------:R-:W-:Y:S02]  /*e350*/  SHF.R.U64 R26, R26, 0x3, RZ ;  /* 0x000000031a1a7819 */ /* 0x000fe400000012ff */
[----:B------:R-:W-:-:S02]  /*e360*/  SHF.R.U64 R28, R28, 0x3, RZ ;  /* 0x000000031c1c7819 */ /* 0x000fc400000012ff */
[----:B------:R-:W-:Y:S02]  /*e370*/  MOV R92, R92 ;  /* 0x0000005c005c7202 */ /* 0x000fe40000000f00 */
[----:B------:R-:W-:Y:S02]  /*e380*/  MOV R96, R96 ;  /* 0x0000006000607202 */ /* 0x000fe40000000f00 */
[----:B------:R-:W-:Y:S02]  /*e390*/  LOP3.LUT R116, R3, R116, RZ, 0x3c, !PT ;  /* 0x0000007403747212 */ /* 0x000fe400078e3cff */
[----:B-1----:R-:W-:Y:S02]  /*e3a0*/  F2FP.BF16.F32.PACK_AB R8, R4, R14 ;  /* 0x0000000e0408723e */ /* 0x002fe400000010ff */
[----:B------:R-:W-:Y:S02]  /*e3b0*/  F2FP.BF16.F32.PACK_AB R9, R12, R0 ;  /* 0x000000000c09723e */ /* 0x000fe400000010ff */
[----:B------:R-:W-:Y:S01]  /*e3c0*/  F2FP.BF16.F32.PACK_AB R10, R37, R36 ;  /* 0x00000024250a723e */ /* 0x000fe200000010ff */
[----:B------:R-:W1:Y:S01]  /*e3d0*/  LDC R0, c[0x0][0xce8] ;  /* 0x00033a00ff007b82 */ /* 0x000e620000000800 */
[----:B------:R-:W-:-:S02]  /*e3e0*/  F2FP.BF16.F32.PACK_AB R11, R39, R38 ;  /* 0x00000026270b723e */ /* 0x000fc400000010ff */
[----:B------:R-:W-:Y:S02]  /*e3f0*/  F2FP.BF16.F32.PACK_AB R12, R41, R160 ;  /* 0x000000a0290c723e */ /* 0x000fe400000010ff */
[----:B------:R-:W-:Y:S01]  /*e400*/  F2FP.BF16.F32.PACK_AB R14, R45, R161 ;  /* 0x000000a12d0e723e */ /* 0x000fe200000010ff */
[----:B------:R2:W-:Y:S01]  /*e410*/  STSM.16.M88.4 [R92], R8 ;  /* 0x000000085c007844 */ /* 0x0005e20000000200 */
[----:B------:R-:W-:Y:S02]  /*e420*/  LOP3.LUT R120, R26, R120, RZ, 0x3c, !PT ;  /* 0x000000781a787212 */ /* 0x000fe400078e3cff */
[----:B------:R-:W-:Y:S01]  /*e430*/  LOP3.LUT R3, R136, 0x380, RZ, 0xc0, !PT ;  /* 0x0000038088037812 */ /* 0x000fe200078ec0ff */
[----:B------:R3:W-:Y:S01]  /*e440*/  STSM.16.M88.4 [R96], R12 ;  /* 0x0000000c60007844 */ /* 0x0007e20000000200 */
[----:B------:R-:W-:Y:S02]  /*e450*/  LOP3.LUT R122, R28, R122, RZ, 0x3c, !PT ;  /* 0x0000007a1c7a7212 */ /* 0x000fe400078e3cff */
[----:B------:R-:W-:-:S02]  /*e460*/  MOV R100, R100 ;  /* 0x0000006400647202 */ /* 0x000fc40000000f00 */
[----:B------:R-:W-:Y:S02]  /*e470*/  F2FP.BF16.F32.PACK_AB R24, R49, R162 ;  /* 0x000000a23118723e */ /* 0x000fe400000010ff */
[----:B------:R-:W-:Y:S02]  /*e480*/  F2FP.BF16.F32.PACK_AB R25, R51, R50 ;  /* 0x000000323319723e */ /* 0x000fe400000010ff */
[----:B------:R-:W-:Y:S02]  /*e490*/  F2FP.BF16.F32.PACK_AB R26, R53, R163 ;  /* 0x000000a3351a723e */ /* 0x000fe400000010ff */
[----:B------:R-:W-:Y:S02]  /*e4a0*/  MOV R104, R104 ;  /* 0x0000006800687202 */ /* 0x000fe40000000f00 */
[----:B------:R-:W-:Y:S01]  /*e4b0*/  F2FP.BF16.F32.PACK_AB R28, R57, R164 ;  /* 0x000000a4391c723e */ /* 0x000fe200000010ff */
[----:B------:R-:W-:Y:S01]  /*e4c0*/  STSM.16.M88.4 [R100], R24 ;  /* 0x0000001864007844 */ /* 0x000fe20000000200 */
[----:B------:R-:W-:-:S02]  /*e4d0*/  F2FP.BF16.F32.PACK_AB R30, R61, R165 ;  /* 0x000000a53d1e723e */ /* 0x000fc400000010ff */
[----:B------:R-:W-:Y:S02]  /*e4e0*/  MOV R106, R106 ;  /* 0x0000006a006a7202 */ /* 0x000fe40000000f00 */
[----:B--2---:R-:W-:Y:S01]  /*e4f0*/  F2FP.BF16.F32.PACK_AB R8, R65, R166 ;  /* 0x000000a64108723e */ /* 0x004fe200000010ff */
[----:B------:R-:W-:Y:S01]  /*e500*/  STSM.16.M88.4 [R104], R28 ;  /* 0x0000001c68007844 */ /* 0x000fe20000000200 */
[----:B------:R-:W-:Y:S02]  /*e510*/  F2FP.BF16.F32.PACK_AB R9, R67, R66 ;  /* 0x000000424309723e */ /* 0x000fe400000010ff */
[----:B------:R-:W-:Y:S02]  /*e520*/  F2FP.BF16.F32.PACK_AB R10, R69, R167 ;  /* 0x000000a7450a723e */ /* 0x000fe400000010ff */
[----:B------:R-:W-:Y:S02]  /*e530*/  F2FP.BF16.F32.PACK_AB R11, R71, R70 ;  /* 0x00000046470b723e */ /* 0x000fe400000010ff */
[----:B------:R-:W-:-:S02]  /*e540*/  MOV R108, R108 ;  /* 0x0000006c006c7202 */ /* 0x000fc40000000f00 */
[----:B---3--:R-:W-:Y:S01]  /*e550*/  F2FP.BF16.F32.PACK_AB R12, R73, R168 ;  /* 0x000000a8490c723e */ /* 0x008fe200000010ff */
[----:B------:R2:W-:Y:S01]  /*e560*/  STSM.16.M88.4 [R106], R8 ;  /* 0x000000086a007844 */ /* 0x0005e20000000200 */
[----:B------:R-:W-:Y:S02]  /*e570*/  F2FP.BF16.F32.PACK_AB R13, R75, R74 ;  /* 0x0000004a4b0d723e */ /* 0x000fe400000010ff */
[----:B------:R-:W-:Y:S02]  /*e580*/  F2FP.BF16.F32.PACK_AB R14, R77, R169 ;  /* 0x000000a94d0e723e */ /* 0x000fe400000010ff */
[----:B------:R-:W-:Y:S02]  /*e590*/  F2FP.BF16.F32.PACK_AB R15, R79, R78 ;  /* 0x0000004e4f0f723e */ /* 0x000fe400000010ff */
[----:B------:R-:W-:Y:S02]  /*e5a0*/  SHF.R.U64 R3, R3, 0x3, RZ ;  /* 0x0000000303037819 */ /* 0x000fe400000012ff */
[----:B------:R-:W-:Y:S01]  /*e5b0*/  MOV R110, R110 ;  /* 0x0000006e006e7202 */ /* 0x000fe20000000f00 */
[----:B------:R3:W-:Y:S01]  /*e5c0*/  STSM.16.M88.4 [R108], R12 ;  /* 0x0000000c6c007844 */ /* 0x0007e20000000200 */
[----:B------:R-:W-:-:S02]  /*e5d0*/  F2FP.BF16.F32.PACK_AB R36, R81, R170 ;  /* 0x000000aa5124723e */ /* 0x000fc400000010ff */
[----:B------:R-:W-:Y:S02]  /*e5e0*/  F2FP.BF16.F32.PACK_AB R37, R83, R82 ;  /* 0x000000525325723e */ /* 0x000fe400000010ff */
[----:B------:R-:W-:Y:S02]  /*e5f0*/  F2FP.BF16.F32.PACK_AB R38, R48, R171 ;  /* 0x000000ab3026723e */ /* 0x000fe400000010ff */
[----:B------:R-:W-:Y:S02]  /*e600*/  F2FP.BF16.F32.PACK_AB R39, R87, R86 ;  /* 0x000000565727723e */ /* 0x000fe400000010ff */
[----:B------:R-:W-:Y:S02]  /*e610*/  MOV R112, R112 ;  /* 0x0000007000707202 */ /* 0x000fe40000000f00 */
[----:B------:R-:W-:Y:S01]  /*e620*/  F2FP.BF16.F32.PACK_AB R48, R64, R172 ;  /* 0x000000ac4030723e */ /* 0x000fe200000010ff */
[----:B------:R4:W-:Y:S01]  /*e630*/  STSM.16.M88.4 [R110], R36 ;  /* 0x000000246e007844 */ /* 0x0009e20000000200 */
[----:B------:R-:W-:-:S02]  /*e640*/  F2FP.BF16.F32.PACK_AB R49, R91, R90 ;  /* 0x0000005a5b31723e */ /* 0x000fc400000010ff */
[----:B------:R-:W-:Y:S01]  /*e650*/  F2FP.BF16.F32.PACK_AB R50, R80, R173 ;  /* 0x000000ad5032723e */ /* 0x000fe200000010ff */
[----:B------:R-:W-:Y:S01]  /*e660*/  IMAD.MOV.U32 R80, RZ, RZ, RZ ;  /* 0x000000ffff507224 */ /* 0x000fe200078e00ff */
[----:B------:R-:W-:Y:S02]  /*e670*/  F2FP.BF16.F32.PACK_AB R51, R95, R94 ;  /* 0x0000005e5f33723e */ /* 0x000fe400000010ff */
[----:B------:R-:W-:Y:S02]  /*e680*/  MOV R114, R114 ;  /* 0x0000007200727202 */ /* 0x000fe40000000f00 */
[----:B------:R-:W-:Y:S01]  /*e690*/  F2FP.BF16.F32.PACK_AB R64, R152, R174 ;  /* 0x000000ae9840723e */ /* 0x000fe200000010ff */
[----:B------:R-:W-:Y:S01]  /*e6a0*/  STSM.16.M88.4 [R112], R48 ;  /* 0x0000003070007844 */ /* 0x000fe20000000200 */
[----:B------:R-:W-:Y:S02]  /*e6b0*/  F2FP.BF16.F32.PACK_AB R65, R99, R98 ;  /* 0x000000626341723e */ /* 0x000fe400000010ff */
[----:B------:R-:W-:-:S02]  /*e6c0*/  F2FP.BF16.F32.PACK_AB R66, R153, R175 ;  /* 0x000000af9942723e */ /* 0x000fc400000010ff */
[----:B------:R-:W-:Y:S02]  /*e6d0*/  F2FP.BF16.F32.PACK_AB R67, R103, R102 ;  /* 0x000000666743723e */ /* 0x000fe400000010ff */
[----:B------:R-:W-:Y:S02]  /*e6e0*/  LOP3.LUT R84, R3, R136, RZ, 0x3c, !PT ;  /* 0x0000008803547212 */ /* 0x000fe400078e3cff */
[----:B------:R-:W-:Y:S01]  /*e6f0*/  MOV R116, R116 ;  /* 0x0000007400747202 */ /* 0x000fe20000000f00 */
[----:B------:R-:W-:Y:S01]  /*e700*/  STSM.16.M88.4 [R114], R64 ;  /* 0x0000004072007844 */ /* 0x000fe20000000200 */
[----:B--2---:R-:W-:Y:S02]  /*e710*/  F2FP.BF16.F32.PACK_AB R8, R154, R176 ;  /* 0x000000b09a08723e */ /* 0x004fe400000010ff */
[----:B------:R-:W-:Y:S02]  /*e720*/  F2FP.BF16.F32.PACK_AB R9, R43, R40 ;  /* 0x000000282b09723e */ /* 0x000fe400000010ff */
[----:B------:R-:W-:-:S02]  /*e730*/  F2FP.BF16.F32.PACK_AB R10, R155, R177 ;  /* 0x000000b19b0a723e */ /* 0x000fc400000010ff */
[----:B------:R-:W-:Y:S02]  /*e740*/  F2FP.BF16.F32.PACK_AB R11, R47, R44 ;  /* 0x0000002c2f0b723e */ /* 0x000fe400000010ff */
[----:B------:R-:W-:Y:S02]  /*e750*/  MOV R118, R118 ;  /* 0x0000007600767202 */ /* 0x000fe40000000f00 */
[----:B---3--:R-:W-:Y:S01]  /*e760*/  F2FP.BF16.F32.PACK_AB R12, R156, R178 ;  /* 0x000000b29c0c723e */ /* 0x008fe200000010ff */
[----:B------:R2:W-:Y:S01]  /*e770*/  STSM.16.M88.4 [R116], R8 ;  /* 0x0000000874007844 */ /* 0x0005e20000000200 */
[----:B------:R-:W-:Y:S02]  /*e780*/  F2FP.BF16.F32.PACK_AB R13, R56, R52 ;  /* 0x00000034380d723e */ /* 0x000fe400000010ff */
[----:B------:R-:W-:Y:S02]  /*e790*/  F2FP.BF16.F32.PACK_AB R14, R157, R179 ;  /* 0x000000b39d0e723e */ /* 0x000fe400000010ff */
[----:B------:R-:W-:-:S02]  /*e7a0*/  F2FP.BF16.F32.PACK_AB R15, R68, R60 ;  /* 0x0000003c440f723e */ /* 0x000fc400000010ff */
[----:B------:R-:W-:Y:S02]  /*e7b0*/  MOV R120, R120 ;  /* 0x0000007800787202 */ /* 0x000fe40000000f00 */
[----:B------:R-:W-:Y:S01]  /*e7c0*/  F2FP.BF16.F32.PACK_AB R24, R158, R180 ;  /* 0x000000b49e18723e */ /* 0x000fe200000010ff */
[----:B------:R-:W-:Y:S01]  /*e7d0*/  STSM.16.M88.4 [R118], R12 ;  /* 0x0000000c76007844 */ /* 0x000fe20000000200 */
[----:B------:R-:W-:Y:S02]  /*e7e0*/  F2FP.BF16.F32.PACK_AB R25, R76, R72 ;  /* 0x000000484c19723e */ /* 0x000fe400000010ff */
[----:B------:R-:W-:Y:S02]  /*e7f0*/  F2FP.BF16.F32.PACK_AB R26, R159, R181 ;  /* 0x000000b59f1a723e */ /* 0x000fe400000010ff */
[----:B------:R-:W-:Y:S02]  /*e800*/  F2FP.BF16.F32.PACK_AB R27, R127, R126 ;  /* 0x0000007e7f1b723e */ /* 0x000fe400000010ff */
[----:B------:R-:W-:-:S02]  /*e810*/  ISETP.NE.U32.AND P0, PT, RZ, UR4, PT ;  /* 0x00000004ff007c0c */ /* 0x000fc4000bf05070 */
[----:B------:R-:W-:Y:S01]  /*e820*/  IADD3 R4, P1, R218, UR4, RZ ;  /* 0x00000004da047c10 */ /* 0x000fe2000ff3e0ff */
[----:B------:R3:W-:Y:S01]  /*e830*/  STSM.16.M88.4 [R120], R24 ;  /* 0x0000001878007844 */ /* 0x0007e20000000200 */
[----:B------:R-:W-:Y:S02]  /*e840*/  MOV R122, R122 ;  /* 0x0000007a007a7202 */ /* 0x000fe40000000f00 */
[----:B------:R-:W-:Y:S02]  /*e850*/  F2FP.BF16.F32.PACK_AB R28, R129, R128 ;  /* 0x00000080811c723e */ /* 0x000fe400000010ff */
[----:B------:R-:W-:Y:S02]  /*e860*/  F2FP.BF16.F32.PACK_AB R29, R131, R130 ;  /* 0x00000082831d723e */ /* 0x000fe400000010ff */
[----:B------:R-:W-:Y:S02]  /*e870*/  F2FP.BF16.F32.PACK_AB R30, R133, R132 ;  /* 0x00000084851e723e */ /* 0x000fe400000010ff */
[----:B------:R-:W-:-:S02]  /*e880*/  F2FP.BF16.F32.PACK_AB R31, R135, R134 ;  /* 0x00000086871f723e */ /* 0x000fc400000010ff */
[----:B------:R-:W-:Y:S02]  /*e890*/  MOV R84, R84 ;  /* 0x0000005400547202 */ /* 0x000fe40000000f00 */
[----:B----4-:R-:W-:Y:S01]  /*e8a0*/  F2FP.BF16.F32.PACK_AB R36, R137, R182 ;  /* 0x000000b68924723e */ /* 0x010fe200000010ff */
[----:B------:R4:W-:Y:S01]  /*e8b0*/  STSM.16.M88.4 [R122], R28 ;  /* 0x0000001c7a007844 */ /* 0x0009e20000000200 */
[----:B------:R-:W-:Y:S02]  /*e8c0*/  F2FP.BF16.F32.PACK_AB R37, R139, R138 ;  /* 0x0000008a8b25723e */ /* 0x000fe400000010ff */
[----:B------:R-:W-:Y:S02]  /*e8d0*/  F2FP.BF16.F32.PACK_AB R38, R141, R183 ;  /* 0x000000b78d26723e */ /* 0x000fe400000010ff */
[----:B------:R-:W-:Y:S02]  /*e8e0*/  F2FP.BF16.F32.PACK_AB R39, R143, R142 ;  /* 0x0000008e8f27723e */ /* 0x000fe400000010ff */
[----:B------:R-:W-:-:S02]  /*e8f0*/  MOV R88, R88 ;  /* 0x0000005800587202 */ /* 0x000fc40000000f00 */
        /* <DEDUP_REMOVED lines=10> */
[----:B--2---:R-:W-:Y:S01]  /*e9a0*/  IMAD.U32 R11, RZ, RZ, UR4 ;  /* 0x00000004ff0b7e24 */ /* 0x004fe2000f8e00ff */
[----:B------:R-:W-:Y:S01]  /*e9b0*/  @P2 IADD3.X R219, R219, UR5, RZ, P3, !PT ;  /* 0x00000005dbdb2c10 */ /* 0x000fe20009ffe4ff */
[----:B------:R4:W5:Y:S01]  /*e9c0*/  @P0 LDG.E R80, desc[UR60][R4.64] ;  /* 0x0000003c04500981 */ /* 0x000962000c1e1900 */
[----:B-1----:R-:W-:Y:S01]  /*e9d0*/  ISETP.NE.AND P1, PT, R0, 0x1, PT ;  /* 0x000000010000780c */ /* 0x002fe20003f25270 */
[----:B---3--:R-:W-:Y:S02]  /*e9e0*/  IMAD R27, R223, 0x80, R237 ;  /* 0x00000080df1b7824 */ /* 0x008fe400078e02ed */
[----:B------:R4:W5:Y:S10]  /*e9f0*/  @P2 LDG.E R11, desc[UR60][R218.64] ;  /* 0x0000003cda0b2981 */ /* 0x000974000c1e1900 */
[----:B------:R-:W1:Y:S08]  /*ea00*/  @P1 LDC R8, c[0x0][0xcec] ;  /* 0x00033b00ff081b82 */ /* 0x000e700000000800 */
[----:B------:R-:W2:Y:S01]  /*ea10*/  @P1 LDC R13, c[0x0][0xcf0] ;  /* 0x00033c00ff0d1b82 */ /* 0x000ea20000000800 */
[----:B----4-:R-:W-:Y:S05]  /*ea20*/  @P2 BRA `(.L_x_1419) ;  /* 0x0000000000102947 */ /* 0x010fea0003800000 */
[----:B------:R-:W-:Y:S05]  /*ea30*/  @!P0 BRA `(.L_x_1419) ;  /* 0x00000000000c8947 */ /* 0x000fea0003800000 */
[----:B------:R-:W3:Y:S04]  /*ea40*/  LDG.E R10, desc[UR60][R4.64] ;  /* 0x0000003c040a7981 */ /* 0x000ee8000c1e1900 */
[----:B-----5:R-:W3:Y:S02]  /*ea50*/  LDG.E R11, desc[UR60][R4.64+0x4] ;  /* 0x0000043c040b7981 */ /* 0x020ee4000c1e1900 */
[----:B---3--:R-:W-:-:S07]  /*ea60*/  IMAD.IADD R11, R11, 0x1, -R10 ;  /* 0x000000010b0b7824 */ /* 0x008fce00078e0a0a */
.L_x_1419:
[----:B------:R-:W-:Y:S01]  /*ea70*/  SHF.R.S32.HI R3, RZ, 0x1f, R217 ;  /* 0x0000001fff037819 */ /* 0x000fe200000114d9 */
[----:B-1----:R-:W-:Y:S01]  /*ea80*/  @P1 IMAD.HI.U32 R4, R27, R8, RZ ;  /* 0x000000081b041227 */ /* 0x002fe200078e00ff */
[----:B------:R-:W-:Y:S01]  /*ea90*/  ULDC.64 UR4, c[0x0][0xc90] ;  /* 0x0003240000047ab9 */ /* 0x000fe20000000a00 */
[----:B-----5:R-:W-:Y:S01]  /*eaa0*/  SHF.R.S32.HI R81, RZ, 0x1f, R80 ;  /* 0x0000001fff517819 */ /* 0x020fe20000011450 */
[----:B------:R-:W1:Y:S01]  /*eab0*/  @P1 LDC R83, c[0x0][0xcec] ;  /* 0x00033b00ff531b82 */ /* 0x000e620000000800 */
[----:B------:R-:W-:Y:S01]  /*eac0*/  IMAD R8, R3, UR4, RZ ;  /* 0x0000000403087c24 */ /* 0x000fe2000f8e02ff */
[----:B------:R-:W-:Y:S01]  /*ead0*/  SEL R229, R229, RZ, !P0 ;  /* 0x000000ffe5e57207 */ /* 0x000fe20004000000 */
[----:B------:R-:W-:Y:S01]  /*eae0*/  IMAD.MOV.U32 R9, RZ, RZ, R27 ;  /* 0x000000ffff097224 */ /* 0x000fe200078e001b */
[----:B--2---:R-:W-:Y:S01]  /*eaf0*/  @P1 SHF.R.U32.HI R9, RZ, R13, R4 ;  /* 0x0000000dff091219 */ /* 0x004fe20000011604 */
[----:B------:R-:W-:Y:S01]  /*eb00*/  IMAD.WIDE.U32 R4, R217, UR4, R80 ;  /* 0x00000004d9047c25 */ /* 0x000fe2000f8e0050 */
[----:B------:R-:W-:-:S02]  /*eb10*/  SEL R220, R220, RZ, !P0 ;  /* 0x000000ffdcdc7207 */ /* 0x000fc40004000000 */
[----:B------:R-:W2:Y:S01]  /*eb20*/  @P1 LDC R85, c[0x0][0xcf0] ;  /* 0x00033c00ff551b82 */ /* 0x000ea20000000800 */
[----:B------:R-:W-:Y:S01]  /*eb30*/  IMAD R13, R217, UR5, R8 ;  /* 0x00000005d90d7c24 */ /* 0x000fe2000f8e0208 */
[----:B------:R-:W-:Y:S01]  /*eb40*/  ULDC.64 UR4, c[0x0][0xc98] ;  /* 0x0003260000047ab9 */ /* 0x000fe20000000a00 */
[----:B------:R-:W-:Y:S02]  /*eb50*/  IMAD.MOV R25, RZ, RZ, -R9 ;  /* 0x000000ffff197224 */ /* 0x000fe400078e0a09 */
[----:B------:R-:W-:Y:S02]  /*eb60*/  IMAD.IADD R5, R5, 0x1, R13 ;  /* 0x0000000105057824 */ /* 0x000fe400078e020d */
[----:B------:R-:W-:Y:S02]  /*eb70*/  IMAD R13, R0, R25, R27 ;  /* 0x00000019000d7224 */ /* 0x000fe400078e021b */
[----:B------:R-:W-:Y:S02]  /*eb80*/  IMAD R15, R228, 0x40, R209 ;  /* 0x00000040e40f7824 */ /* 0x000fe400078e02d1 */
[----:B------:R-:W-:Y:S01]  /*eb90*/  IMAD R25, R229, UR4, RZ ;  /* 0x00000004e5197c24 */ /* 0x000fe2000f8e02ff */
[----:B------:R-:W-:Y:S01]  /*eba0*/  SHF.R.S32.HI R8, RZ, 0x1f, R13 ;  /* 0x0000001fff087819 */ /* 0x000fe2000001140d */
[----:B------:R-:W-:-:S04]  /*ebb0*/  IMAD.WIDE.U32 R4, R220, UR4, R4 ;  /* 0x00000004dc047c25 */ /* 0x000fc8000f8e0004 */
[----:B------:R-:W-:Y:S01]  /*ebc0*/  IMAD.WIDE R20, R15, 0x2, R20 ;  /* 0x000000020f147825 */ /* 0x000fe200078e0214 */
[----:B------:R-:W-:Y:S02]  /*ebd0*/  SHF.R.S32.HI R15, RZ, 0x1f, R9 ;  /* 0x0000001fff0f7819 */ /* 0x000fe40000011409 */
[----:B------:R-:W-:Y:S01]  /*ebe0*/  IADD3 R4, P0, R9, R4, RZ ;  /* 0x0000000409047210 */ /* 0x000fe20007f1e0ff */
[----:B------:R-:W-:Y:S01]  /*ebf0*/  IMAD R25, R220, UR5, R25 ;  /* 0x00000005dc197c24 */ /* 0x000fe2000f8e0219 */
[----:B------:R-:W-:Y:S01]  /*ec00*/  ULDC.64 UR4, c[0x0][0xc88] ;  /* 0x0003220000047ab9 */ /* 0x000fe20000000a00 */
[----:B------:R-:W-:Y:S01]  /*ec10*/  IADD3 R9, P2, R20, 0x1000, RZ ;  /* 0x0000100014097810 */ /* 0x000fe20007f5e0ff */
[----:B------:R-:W-:Y:S01]  /*ec20*/  IMAD R10, R8, UR4, RZ ;  /* 0x00000004080a7c24 */ /* 0x000fe2000f8e02ff */
[----:B------:R-:W-:Y:S01]  /*ec30*/  IADD3 R37, P4, R20, 0x5000, RZ ;  /* 0x0000500014257810 */ /* 0x000fe20007f9e0ff */
[----:B------:R-:W-:Y:S01]  /*ec40*/  IMAD R32, R11, R0, RZ ;  /* 0x000000000b207224 */ /* 0x000fe200078e02ff */
[----:B------:R-:W-:Y:S01]  /*ec50*/  IADD3.X R5, R15, R5, R25, P0, !PT ;  /* 0x000000050f057210 */ /* 0x000fe200007fe419 */
[----:B------:R-:W-:Y:S01]  /*ec60*/  IMAD R15, R13, UR5, R10 ;  /* 0x000000050d0f7c24 */ /* 0x000fe2000f8e020a */
[----:B------:R-:W-:-:S02]  /*ec70*/  LOP3.LUT R8, R9, 0x380, RZ, 0xc0, !PT ;  /* 0x0000038009087812 */ /* 0x000fc400078ec0ff */
[C---:B------:R-:W-:Y:S01]  /*ec80*/  IADD3 R25, P5, R20.reuse, 0x3000, RZ ;  /* 0x0000300014197810 */ /* 0x040fe20007fbe0ff */
[----:B------:R-:W-:Y:S01]  /*ec90*/  IMAD.WIDE.U32 R4, R13, UR4, R4 ;  /* 0x000000040d047c25 */ /* 0x000fe2000f8e0004 */
[----:B------:R-:W-:Y:S01]  /*eca0*/  ULDC.64 UR4, c[0x0][0xc50] ;  /* 0x0003140000047ab9 */ /* 0x000fe20000000a00 */
[----:B------:R-:W-:Y:S02]  /*ecb0*/  IADD3 R13, P3, R20, 0x2000, RZ ;  /* 0x00002000140d7810 */ /* 0x000fe40007f7e0ff */
[----:B------:R-:W-:Y:S01]  /*ecc0*/  IMAD.IADD R5, R5, 0x1, R15 ;  /* 0x0000000105057824 */ /* 0x000fe200078e020f */
[----:B------:R-:W-:Y:S02]  /*ecd0*/  LEA R10, P0, R4, UR4, 0x2 ;  /* 0x00000004040a7c11 */ /* 0x000fe4000f8010ff */
[----:B------:R-:W-:Y:S02]  /*ece0*/  SHF.R.U64 R8, R8, 0x3, RZ ;  /* 0x0000000308087819 */ /* 0x000fe400000012ff */
[----:B------:R-:W-:Y:S01]  /*ecf0*/  LEA.HI.X R4, R4, UR5, R5, 0x2, P0 ;  /* 0x0000000504047c11 */ /* 0x000fe200080f1405 */
[----:B------:R-:W-:Y:S01]  /*ed00*/  SHFL.IDX PT, R54, R10, RZ, 0x1c1f ;  /* 0x001c1fff0a367589 */ /* 0x000fe200000e0000 */
[----:B------:R-:W-:Y:S01]  /*ed10*/  IADD3 R29, P0, R20, 0x4000, RZ ;  /* 0x00004000141d7810 */ /* 0x000fe20007f1e0ff */
[----:B------:R-:W-:Y:S01]  /*ed20*/  IMAD R5, R223, 0x80, R235 ;  /* 0x00000080df057824 */ /* 0x000fe200078e02eb */
[----:B------:R-:W-:Y:S01]  /*ed30*/  LOP3.LUT R12, R13, 0x380, RZ, 0xc0, !PT ;  /* 0x000003800d0c7812 */ /* 0x000fe200078ec0ff */
[----:B------:R-:W3:Y:S01]  /*ed40*/  SHFL.IDX PT, R55, R4, RZ, 0x1c1f ;  /* 0x001c1fff04377589 */ /* 0x000ee200000e0000 */
[----:B------:R-:W-:Y:S01]  /*ed50*/  LOP3.LUT R8, R8, R9, RZ, 0x3c, !PT ;  /* 0x0000000908087212 */ /* 0x000fe200078e3cff */
[----:B------:R-:W-:Y:S01]  /*ed60*/  IMAD.X R9, RZ, RZ, R21, P2 ;  /* 0x000000ffff097224 */ /* 0x000fe200010e0615 */
[----:B------:R-:W-:Y:S01]  /*ed70*/  LOP3.LUT R28, R29, 0x380, RZ, 0xc0, !PT ;  /* 0x000003801d1c7812 */ /* 0x000fe200078ec0ff */
[----:B------:R-:W-:Y:S01]  /*ed80*/  SHFL.IDX PT, R58, R10, 0x1, 0x1c1f ;  /* 0x003c1f000a3a7f89 */ /* 0x000fe200000e0000 */
[----:B------:R-:W-:Y:S01]  /*ed90*/  SHF.R.U64 R12, R12, 0x3, RZ ;  /* 0x000000030c0c7819 */ /* 0x000fe200000012ff */
[----:B------:R-:W-:Y:S01]  /*eda0*/  ULDC.64 UR4, c[0x0][0xba0] ;  /* 0x0002e80000047ab9 */ /* 0x000fe20000000a00 */
[----:B------:R-:W-:Y:S01]  /*edb0*/  IADD3 R41, P2, R20, 0x6000, RZ ;  /* 0x0000600014297810 */ /* 0x000fe20007f5e0ff */
[----:B------:R4:W0:Y:S01]  /*edc0*/  SHFL.IDX PT, R59, R4, 0x1, 0x1c1f ;  /* 0x003c1f00043b7f89 */ /* 0x00082200000e0000 */
[----:B------:R-:W-:-:S02]  /*edd0*/  SHF.R.U64 R28, R28, 0x3, RZ ;  /* 0x000000031c1c7819 */ /* 0x000fc400000012ff */
[----:B------:R-:W-:Y:S01]  /*ede0*/  LOP3.LUT R12, R12, R13, RZ, 0x3c, !PT ;  /* 0x0000000d0c0c7212 */ /* 0x000fe200078e3cff */
[--C-:B------:R-:W-:Y:S01]  /*edf0*/  IMAD.X R13, RZ, RZ, R21.reuse, P3 ;  /* 0x000000ffff0d7224 */ /* 0x100fe200018e0615 */
[----:B------:R-:W-:Y:S02]  /*ee00*/  LOP3.LUT R40, R41, 0x380, RZ, 0xc0, !PT ;  /* 0x0000038029287812 */ /* 0x000fe400078ec0ff */
[----:B------:R-:W-:Y:S02]  /*ee10*/  IADD3 R45, P3, R20, 0x7000, RZ ;  /* 0x00007000142d7810 */ /* 0x000fe40007f7e0ff */
[----:B------:R-:W-:Y:S01]  /*ee20*/  LOP3.LUT R28, R28, R29, RZ, 0x3c, !PT ;  /* 0x0000001d1c1c7212 */ /* 0x000fe200078e3cff */
[----:B------:R-:W-:Y:S01]  /*ee30*/  IMAD.X R29, RZ, RZ, R21, P0 ;  /* 0x000000ffff1d7224 */ /* 0x000fe200000e0615 */
[----:B------:R-:W-:Y:S02]  /*ee40*/  SHF.R.U64 R40, R40, 0x3, RZ ;  /* 0x0000000328287819 */ /* 0x000fe400000012ff */
[----:B------:R-:W-:-:S02]  /*ee50*/  IADD3 R53, P0, R20, 0x9000, RZ ;  /* 0x0000900014357810 */ /* 0x000fc40007f1e0ff */
[----:B------:R-:W-:Y:S02]  /*ee60*/  LOP3.LUT R44, R45, 0x380, RZ, 0xc0, !PT ;  /* 0x000003802d2c7812 */ /* 0x000fe400078ec0ff */
[----:B------:R-:W-:Y:S02]  /*ee70*/  LOP3.LUT R24, R25, 0x380, RZ, 0xc0, !PT ;  /* 0x0000038019187812 */ /* 0x000fe400078ec0ff */
[----:B------:R-:W-:Y:S02]  /*ee80*/  LOP3.LUT R36, R37, 0x380, RZ, 0xc0, !PT ;  /* 0x0000038025247812 */ /* 0x000fe400078ec0ff */
[----:B------:R-:W-:Y:S01]  /*ee90*/  LOP3.LUT R40, R40, R41, RZ, 0x3c, !PT ;  /* 0x0000002928287212 */ /* 0x000fe200078e3cff */
[----:B------:R-:W-:Y:S01]  /*eea0*/  IMAD.X R41, RZ, RZ, R21, P2 ;  /* 0x000000ffff297224 */ /* 0x000fe200010e0615 */
[----:B------:R-:W-:Y:S02]  /*eeb0*/  LOP3.LUT R52, R53, 0x380, RZ, 0xc0, !PT ;  /* 0x0000038035347812 */ /* 0x000fe400078ec0ff */
[----:B------:R-:W-:-:S02]  /*eec0*/  SHF.R.U64 R44, R44, 0x3, RZ ;  /* 0x000000032c2c7819 */ /* 0x000fc400000012ff */
[----:B------:R-:W-:Y:S02]  /*eed0*/  IADD3 R61, P2, R20, 0xb000, RZ ;  /* 0x0000b000143d7810 */ /* 0x000fe40007f5e0ff */
[----:B------:R-:W-:Y:S02]  /*eee0*/  SHF.R.U64 R24, R24, 0x3, RZ ;  /* 0x0000000318187819 */ /* 0x000fe400000012ff */
[----:B------:R-:W-:Y:S02]  /*eef0*/  SHF.R.U64 R36, R36, 0x3, RZ ;  /* 0x0000000324247819 */ /* 0x000fe400000012ff */
[----:B------:R-:W-:Y:S02]  /*ef00*/  SHF.R.U64 R52, R52, 0x3, RZ ;  /* 0x0000000334347819 */ /* 0x000fe400000012ff */
[----:B------:R-:W-:Y:S01]  /*ef10*/  LOP3.LUT R44, R44, R45, RZ, 0x3c, !PT ;  /* 0x0000002d2c2c7212 */ /* 0x000fe200078e3cff */
[----:B------:R-:W-:Y:S01]  /*ef20*/  IMAD.X R45, RZ, RZ, R21, P3 ;  /* 0x000000ffff2d7224 */ /* 0x000fe200018e0615 */
[----:B------:R-:W-:-:S02]  /*ef30*/  LOP3.LUT R60, R61, 0x380, RZ, 0xc0, !PT ;  /* 0x000003803d3c7812 */ /* 0x000fc400078ec0ff */
[----:B------:R-:W-:Y:S01]  /*ef40*/  LOP3.LUT R24, R24, R25, RZ, 0x3c, !PT ;  /* 0x0000001918187212 */ /* 0x000fe200078e3cff */
[--C-:B------:R-:W-:Y:S01]  /*ef50*/  IMAD.X R25, RZ, RZ, R21.reuse, P5 ;  /* 0x000000ffff197224 */ /* 0x100fe200028e0615 */
[----:B------:R-:W-:Y:S01]  /*ef60*/  LOP3.LUT R36, R36, R37, RZ, 0x3c, !PT ;  /* 0x0000002524247212 */ /* 0x000fe200078e3cff */
[--C-:B------:R-:W-:Y:S01]  /*ef70*/  IMAD.X R37, RZ, RZ, R21.reuse, P4 ;  /* 0x000000ffff257224 */ /* 0x100fe200020e0615 */
[C---:B------:R-:W-:Y:S02]  /*ef80*/  IADD3 R65, P3, R20.reuse, 0xc000, RZ ;  /* 0x0000c00014417810 */ /* 0x040fe40007f7e0ff */
[C---:B------:R-:W-:Y:S02]  /*ef90*/  IADD3 R49, P5, R20.reuse, 0x8000, RZ ;  /* 0x0000800014317810 */ /* 0x040fe40007fbe0ff */
[----:B------:R-:W-:Y:S02]  /*efa0*/  IADD3 R57, P4, R20, 0xa000, RZ ;  /* 0x0000a00014397810 */ /* 0x000fe40007f9e0ff */
[----:B------:R-:W-:Y:S01]  /*efb0*/  LOP3.LUT R52, R52, R53, RZ, 0x3c, !PT ;  /* 0x0000003534347212 */ /* 0x000fe200078e3cff */
[----:B------:R-:W-:Y:S01]  /*efc0*/  IMAD.X R53, RZ, RZ, R21, P0 ;  /* 0x000000ffff357224 */ /* 0x000fe200000e0615 */
[----:B------:R-:W-:-:S02]  /*efd0*/  SHF.R.U64 R60, R60, 0x3, RZ ;  /* 0x000000033c3c7819 */ /* 0x000fc400000012ff */
[----:B------:R-:W-:Y:S02]  /*efe0*/  LOP3.LUT R64, R65, 0x380, RZ, 0xc0, !PT ;  /* 0x0000038041407812 */ /* 0x000fe400078ec0ff */
[----:B------:R-:W-:Y:S02]  /*eff0*/  LOP3.LUT P0, RZ, R230, 0x3, RZ, 0xc0, !PT ;  /* 0x00000003e6ff7812 */ /* 0x000fe4000780c0ff */
[----:B------:R-:W-:Y:S02]  /*f000*/  LOP3.LUT R48, R49, 0x380, RZ, 0xc0, !PT ;  /* 0x0000038031307812 */ /* 0x000fe400078ec0ff */
[----:B------:R-:W-:Y:S02]  /*f010*/  LOP3.LUT R56, R57, 0x380, RZ, 0xc0, !PT ;  /* 0x0000038039387812 */ /* 0x000fe400078ec0ff */
[----:B------:R-:W-:Y:S01]  /*f020*/  LOP3.LUT R60, R60, R61, RZ, 0x3c, !PT ;  /* 0x0000003d3c3c7212 */ /* 0x000fe200078e3cff */
[----:B------:R-:W-:Y:S01]  /*f030*/  IMAD.X R61, RZ, RZ, R21, P2 ;  /* 0x000000ffff3d7224 */ /* 0x000fe200010e0615 */
[----:B------:R-:W-:-:S02]  /*f040*/  SHF.R.U64 R64, R64, 0x3, RZ ;  /* 0x0000000340407819 */ /* 0x000fc400000012ff */
[CC--:B------:R-:W-:Y:S01]  /*f050*/  ISETP.GE.OR P2, PT, R5.reuse, R32.reuse, P0 ;  /* 0x000000200500720c */ /* 0x0c0fe20000746670 */
[----:B------:R-:W-:Y:S01]  /*f060*/  VIADD R5, R5, 0x8 ;  /* 0x0000000805057836 */ /* 0x000fe20000000000 */
[----:B------:R-:W-:Y:S02]  /*f070*/  SHF.R.U64 R48, R48, 0x3, RZ ;  /* 0x0000000330307819 */ /* 0x000fe400000012ff */
[----:B------:R-:W-:Y:S02]  /*f080*/  SHF.R.U64 R56, R56, 0x3, RZ ;  /* 0x0000000338387819 */ /* 0x000fe400000012ff */
[----:B------:R-:W-:Y:S01]  /*f090*/  LOP3.LUT R64, R64, R65, RZ, 0x3c, !PT ;  /* 0x0000004140407212 */ /* 0x000fe200078e3cff */
[--C-:B------:R-:W-:Y:S01]  /*f0a0*/  IMAD.X R65, RZ, RZ, R21.reuse, P3 ;  /* 0x000000ffff417224 */ /* 0x100fe200018e0615 */
[----:B------:R-:W-:Y:S01]  /*f0b0*/  LOP3.LUT R48, R48, R49, RZ, 0x3c, !PT ;  /* 0x0000003130307212 */ /* 0x000fe200078e3cff */
[--C-:B------:R-:W-:Y:S01]  /*f0c0*/  IMAD.X R49, RZ, RZ, R21.reuse, P5 ;  /* 0x000000ffff317224 */ /* 0x100fe200028e0615 */
[----:B------:R-:W-:Y:S01]  /*f0d0*/  LOP3.LUT R56, R56, R57, RZ, 0x3c, !PT ;  /* 0x0000003938387212 */ /* 0x000fe200078e3cff */
[----:B------:R-:W-:Y:S01]  /*f0e0*/  IMAD.X R57, RZ, RZ, R21, P4 ;  /* 0x000000ffff397224 */ /* 0x000fe200020e0615 */
[----:B------:R-:W-:Y:S01]  /*f0f0*/  IADD3 R11, P3, R20, 0xf000, RZ ;  /* 0x0000f000140b7810 */ /* 0x000fe20007f7e0ff */
[----:B---3--:R-:W-:Y:S01]  /*f100*/  @!P2 ST.E desc[UR60][R54.64], R7 ;  /* 0x000000073600a985 */ /* 0x008fe2000c10193c */
[----:B------:R-:W-:-:S02]  /*f110*/  ISETP.GE.OR P0, PT, R5, R32, P0 ;  /* 0x000000200500720c */ /* 0x000fc40000706670 */
[C---:B------:R-:W-:Y:S01]  /*f120*/  IADD3 R69, P5, R20.reuse, 0xd000, RZ ;  /* 0x0000d00014457810 */ /* 0x040fe20007fbe0ff */
[----:B------:R-:W-:Y:S01]  /*f130*/  IMAD.X R77, RZ, RZ, R21, P3 ;  /* 0x000000ffff4d7224 */ /* 0x000fe200018e0615 */
[C---:B------:R-:W-:Y:S02]  /*f140*/  IADD3 R73, P4, R20.reuse, 0xe000, RZ ;  /* 0x0000e00014497810 */ /* 0x040fe40007f9e0ff */
[----:B------:R-:W-:Y:S02]  /*f150*/  LOP3.LUT R15, R20, 0x380, RZ, 0xc0, !PT ;  /* 0x00000380140f7812 */ /* 0x000fe400078ec0ff */
[----:B----4-:R-:W-:Y:S02]  /*f160*/  LOP3.LUT R4, R11, 0x380, RZ, 0xc0, !PT ;  /* 0x000003800b047812 */ /* 0x010fe400078ec0ff */
[----:B------:R-:W-:Y:S02]  /*f170*/  LOP3.LUT R68, R69, 0x380, RZ, 0xc0, !PT ;  /* 0x0000038045447812 */ /* 0x000fe400078ec0ff */
[----:B------:R-:W-:Y:S01]  /*f180*/  LOP3.LUT R72, R73, 0x380, RZ, 0xc0, !PT ;  /* 0x0000038049487812 */ /* 0x000fe200078ec0ff */
[----:B0-----:R0:W-:Y:S01]  /*f190*/  @!P0 ST.E desc[UR60][R58.64], R6 ;  /* 0x000000063a008985 */ /* 0x0011e2000c10193c */
[----:B------:R-:W-:-:S02]  /*f1a0*/  SHF.R.U64 R15, R15, 0x3, RZ ;  /* 0x000000030f0f7819 */ /* 0x000fc400000012ff */
[----:B------:R-:W-:Y:S01]  /*f1b0*/  SHF.R.U64 R4, R4, 0x3, RZ ;  /* 0x0000000304047819 */ /* 0x000fe200000012ff */
[----:B------:R-:W5:Y:S01]  /*f1c0*/  LD.E.128 R24, desc[UR60][R24.64] ;  /* 0x0000003c18187980 */ /* 0x000f62000c101d00 */
[----:B------:R-:W-:Y:S02]  /*f1d0*/  SHF.R.U64 R68, R68, 0x3, RZ ;  /* 0x0000000344447819 */ /* 0x000fe400000012ff */
[----:B------:R-:W-:Y:S01]  /*f1e0*/  SHF.R.U64 R72, R72, 0x3, RZ ;  /* 0x0000000348487819 */ /* 0x000fe200000012ff */
[----:B------:R-:W5:Y:S01]  /*f1f0*/  LD.E.128 R28, desc[UR60][R28.64] ;  /* 0x0000003c1c1c7980 */ /* 0x000f62000c101d00 */
[----:B------:R-:W-:Y:S02]  /*f200*/  LOP3.LUT R20, R15, R20, RZ, 0x3c, !PT ;  /* 0x000000140f147212 */ /* 0x000fe400078e3cff */
[----:B------:R-:W-:Y:S01]  /*f210*/  LOP3.LUT R68, R68, R69, RZ, 0x3c, !PT ;  /* 0x0000004544447212 */ /* 0x000fe200078e3cff */
[--C-:B------:R-:W-:Y:S01]  /*f220*/  IMAD.X R69, RZ, RZ, R21.reuse, P5 ;  /* 0x000000ffff457224 */ /* 0x100fe200028e0615 */
[----:B------:R-:W-:Y:S01]  /*f230*/  LOP3.LUT R72, R72, R73, RZ, 0x3c, !PT ;  /* 0x0000004948487212 */ /* 0x000fe200078e3cff */
[----:B------:R-:W-:Y:S01]  /*f240*/  IMAD.X R73, RZ, RZ, R21, P4 ;  /* 0x000000ffff497224 */ /* 0x000fe200020e0615 */
[----:B------:R-:W-:Y:S01]  /*f250*/  LOP3.LUT R76, R4, R11, RZ, 0x3c, !PT ;  /* 0x0000000b044c7212 */ /* 0x000fe200078e3cff */
[----:B------:R-:W5:Y:S04]  /*f260*/  LD.E.128 R12, desc[UR60][R12.64] ;  /* 0x0000003c0c0c7980 */ /* 0x000f68000c101d00 */
[----:B0-----:R0:W5:Y:S04]  /*f270*/  LD.E.128 R4, desc[UR60][R20.64] ;  /* 0x0000003c14047980 */ /* 0x001168000c101d00 */
[----:B------:R-:W5:Y:S04]  /*f280*/  LD.E.128 R8, desc[UR60][R8.64] ;  /* 0x0000003c08087980 */ /* 0x000f68000c101d00 */
[----:B------:R-:W5:Y:S01]  /*f290*/  LD.E.128 R36, desc[UR60][R36.64] ;  /* 0x0000003c24247980 */ /* 0x000f62000c101d00 */
[----:B0-----:R-:W-:-:S03]  /*f2a0*/  IMAD R21, R81, UR4, RZ ;  /* 0x0000000451157c24 */ /* 0x001fc6000f8e02ff */
[----:B------:R-:W5:Y:S01]  /*f2b0*/  LD.E.128 R40, desc[UR60][R40.64] ;  /* 0x0000003c28287980 */ /* 0x000f62000c101d00 */
[C---:B------:R-:W-:Y:S02]  /*f2c0*/  IMAD R81, R80.reuse, UR5, R21 ;  /* 0x0000000550517c24 */ /* 0x040fe4000f8e0215 */
[----:B------:R-:W-:Y:S01]  /*f2d0*/  IMAD.WIDE.U32 R20, R80, UR4, RZ ;  /* 0x0000000450147c25 */ /* 0x000fe2000f8e00ff */
[----:B------:R-:W-:Y:S01]  /*f2e0*/  ULDC.64 UR4, c[0x0][0xbe8] ;  /* 0x0002fa0000047ab9 */ /* 0x000fe20000000a00 */
[----:B------:R-:W5:Y:S02]  /*f2f0*/  LD.E.128 R44, desc[UR60][R44.64] ;  /* 0x0000003c2c2c7980 */ /* 0x000f64000c101d00 */
[----:B------:R-:W-:Y:S02]  /*f300*/  IMAD R82, R3, UR4, RZ ;  /* 0x0000000403527c24 */ /* 0x000fe4000f8e02ff */
[----:B------:R-:W-:Y:S01]  /*f310*/  IMAD R80, R216, 0x20, R228 ;  /* 0x00000020d8507824 */ /* 0x000fe200078e02e4 */
[----:B------:R-:W5:Y:S01]  /*f320*/  LD.E.128 R48, desc[UR60][R48.64] ;  /* 0x0000003c30307980 */ /* 0x000f62000c101d00 */
[----:B------:R-:W-:-:S02]  /*f330*/  IMAD.IADD R21, R21, 0x1, R81 ;  /* 0x0000000115157824 */ /* 0x000fc400078e0251 */
[----:B------:R-:W-:Y:S01]  /*f340*/  IMAD R3, R217, UR5, R82 ;  /* 0x00000005d9037c24 */ /* 0x000fe2000f8e0252 */
[----:B------:R-:W5:Y:S01]  /*f350*/  LD.E.128 R52, desc[UR60][R52.64] ;  /* 0x0000003c34347980 */ /* 0x000f62000c101d00 */
[----:B------:R-:W-:Y:S02]  /*f360*/  IMAD R82, R223, 0x80, R80 ;  /* 0x00000080df527824 */ /* 0x000fe400078e0250 */
[----:B------:R-:W-:Y:S01]  /*f370*/  IMAD.WIDE.U32 R20, R217, UR4, R20 ;  /* 0x00000004d9147c25 */ /* 0x000fe2000f8e0014 */
[----:B------:R-:W-:Y:S01]  /*f380*/  ULDC.64 UR4, c[0x0][0xbf0] ;  /* 0x0002fc0000047ab9 */ /* 0x000fe20000000a00 */
[----:B------:R-:W5:Y:S02]  /*f390*/  LD.E.128 R56, desc[UR60][R56.64] ;  /* 0x0000003c38387980 */ /* 0x000f64000c101d00 */
[----:B-1----:R-:W-:Y:S02]  /*f3a0*/  @P1 IMAD.HI.U32 R80, R82, R83, RZ ;  /* 0x0000005352501227 */ /* 0x002fe400078e00ff */
[----:B------:R-:W5:Y:S02]  /*f3b0*/  LD.E.128 R60, desc[UR60][R60.64] ;  /* 0x0000003c3c3c7980 */ /* 0x000f64000c101d00 */
[----:B------:R-:W-:-:S02]  /*f3c0*/  IMAD.IADD R21, R21, 0x1, R3 ;  /* 0x0000000115157824 */ /* 0x000fc400078e0203 */
[----:B------:R-:W-:Y:S01]  /*f3d0*/  IMAD.MOV.U32 R3, RZ, RZ, R82 ;  /* 0x000000ffff037224 */ /* 0x000fe200078e0052 */
[----:B--2---:R-:W-:Y:S01]  /*f3e0*/  @P1 SHF.R.U32.HI R3, RZ, R85, R80 ;  /* 0x00000055ff031219 */ /* 0x004fe20000011650 */
[----:B------:R-:W-:Y:S01]  /*f3f0*/  IMAD R229, R229, UR4, RZ ;  /* 0x00000004e5e57c24 */ /* 0x000fe2000f8e02ff */
[----:B------:R-:W5:Y:S01]  /*f400*/  LD.E.128 R64, desc[UR60][R64.64] ;  /* 0x0000003c40407980 */ /* 0x000f62000c101d00 */
[C---:B------:R-:W-:Y:S01]  /*f410*/  IMAD.WIDE.U32 R20, R220.reuse, UR4, R20 ;  /* 0x00000004dc147c25 */ /* 0x040fe2000f8e0014 */
[--C-:B------:R-:W-:Y:S02]  /*f420*/  SHF.R.S32.HI R80, RZ, 0x1f, R3.reuse ;  /* 0x0000001fff507819 */ /* 0x100fe40000011403 */
[----:B------:R-:W5:Y:S01]  /*f430*/  LD.E.128 R68, desc[UR60][R68.64] ;  /* 0x0000003c44447980 */ /* 0x000f62000c101d00 */
[----:B------:R-:W-:Y:S02]  /*f440*/  IMAD.MOV R81, RZ, RZ, -R3 ;  /* 0x000000ffff517224 */ /* 0x000fe400078e0a03 */
[----:B------:R-:W-:Y:S01]  /*f450*/  IMAD R229, R220, UR5, R229 ;  /* 0x00000005dce57c24 */ /* 0x000fe2000f8e02e5 */
[----:B------:R-:W-:Y:S01]  /*f460*/  ULDC.64 UR4, c[0x0][0xbe0] ;  /* 0x0002f80000047ab9 */ /* 0x000fe20000000a00 */
[----:B------:R-:W-:Y:S01]  /*f470*/  IMAD R81, R0, R81, R82 ;  /* 0x0000005100517224 */ /* 0x000fe200078e0252 */
[----:B------:R-:W5:Y:S01]  /*f480*/  LD.E.128 R72, desc[UR60][R72.64] ;  /* 0x0000003c48487980 */ /* 0x000f62000c101d00 */
[----:B------:R-:W-:-:S02]  /*f490*/  IMAD.IADD R21, R21, 0x1, R229 ;  /* 0x0000000115157824 */ /* 0x000fc400078e02e5 */
[----:B------:R-:W-:Y:S01]  /*f4a0*/  IMAD R80, R80, UR4, RZ ;  /* 0x0000000450507c24 */ /* 0x000fe2000f8e02ff */
[----:B------:R-:W5:Y:S01]  /*f4b0*/  LD.E.128 R76, desc[UR60][R76.64] ;  /* 0x0000003c4c4c7980 */ /* 0x000f62000c101d00 */
[----:B------:R-:W-:Y:S01]  /*f4c0*/  SHF.R.S32.HI R0, RZ, 0x1f, R81 ;  /* 0x0000001fff007819 */ /* 0x000fe20000011451 */
[----:B------:R-:W-:Y:S01]  /*f4d0*/  @!PT LDS RZ, [RZ] ;  /* 0x00000000fffff984 */ /* 0x000fe20000000800 */
[----:B------:R-:W-:Y:S01]  /*f4e0*/  @!PT LDS RZ, [RZ] ;  /* 0x00000000fffff984 */ /* 0x000fe20000000800 */
[----:B------:R-:W-:Y:S01]  /*f4f0*/  @!PT LDS RZ, [RZ] ;  /* 0x00000000fffff984 */ /* 0x000fe20000000800 */
[----:B------:R-:W-:Y:S01]  /*f500*/  @!PT LDS RZ, [RZ] ;  /* 0x00000000fffff984 */ /* 0x000fe20000000800 */
[----:B------:R0:W-:Y:S06]  /*f510*/  MEMBAR.ALL.CTA ;  /* 0x0000000000007992 */ /* 0x0001ec0000008000 */
[----:B0-----:R-:W0:Y:S01]  /*f520*/  FENCE.VIEW.ASYNC.S ;  /* 0x00000000000073c6 */ /* 0x001e220000000000 */
[----:B------:R-:W-:-:S02]  /*f530*/  IMAD R83, R3, UR5, R80 ;  /* 0x0000000503537c24 */ /* 0x000fc4000f8e0250 */
[----:B------:R-:W-:Y:S01]  /*f540*/  IMAD.WIDE.U32 R20, R3, UR4, R20 ;  /* 0x0000000403147c25 */ /* 0x000fe2000f8e0014 */
[----:B------:R-:W-:-:S03]  /*f550*/  ULDC.64 UR4, c[0x0][0xbd8] ;  /* 0x0002f60000047ab9 */ /* 0x000fc60000000a00 */
[----:B------:R-:W-:Y:S02]  /*f560*/  IMAD R85, R223, 0x80, R228 ;  /* 0x00000080df557824 */ /* 0x000fe400078e02e4 */
[----:B------:R-:W-:Y:S02]  /*f570*/  IMAD.IADD R21, R21, 0x1, R83 ;  /* 0x0000000115157824 */ /* 0x000fe400078e0253 */
[----:B------:R-:W-:Y:S02]  /*f580*/  IMAD R0, R0, UR4, RZ ;  /* 0x0000000400007c24 */ /* 0x000fe4000f8e02ff */
[----:B------:R-:W-:Y:S02]  /*f590*/  VIADD R3, R85, 0x20 ;  /* 0x0000002055037836 */ /* 0x000fe40000000000 */
[C---:B------:R-:W-:Y:S02]  /*f5a0*/  IMAD R83, R81.reuse, UR5, R0 ;  /* 0x0000000551537c24 */ /* 0x040fe4000f8e0200 */
[----:B------:R-:W-:Y:S01]  /*f5b0*/  IMAD.WIDE.U32 R20, R81, UR4, R20 ;  /* 0x0000000451147c25 */ /* 0x000fe2000f8e0014 */
[-C--:B------:R-:W-:Y:S01]  /*f5c0*/  ISETP.GE.AND P0, PT, R3, R32.reuse, PT ;  /* 0x000000200300720c */ /* 0x080fe20003f06270 */
[----:B------:R-:W-:Y:S01]  /*f5d0*/  ULDC.64 UR4, c[0x0][0xb80] ;  /* 0x0002e00000047ab9 */ /* 0x000fe20000000a00 */
[----:B------:R-:W-:Y:S01]  /*f5e0*/  ISETP.GE.AND P2, PT, R85, R32, PT ;  /* 0x000000205500720c */ /* 0x000fe20003f46270 */
[----:B------:R-:W-:-:S02]  /*f5f0*/  VIADD R0, R18, 0x32420 ;  /* 0x0003242012007836 */ /* 0x000fc40000000000 */
[----:B------:R-:W-:Y:S01]  /*f600*/  VIADD R3, R85, 0x40 ;  /* 0x0000004055037836 */ /* 0x000fe20000000000 */
[C---:B------:R-:W-:Y:S01]  /*f610*/  LEA R86, P3, R20.reuse, UR4, 0x1 ;  /* 0x0000000414567c11 */ /* 0x040fe2000f8608ff */
[----:B------:R-:W-:Y:S01]  /*f620*/  IMAD.IADD R21, R21, 0x1, R83 ;  /* 0x0000000115157824 */ /* 0x000fe200078e0253 */
[----:B------:R-:W-:Y:S02]  /*f630*/  P2R R87, PR, RZ, 0x1 ;  /* 0x00000001ff577803 */ /* 0x000fe40000000000 */
[----:B------:R-:W-:Y:S02]  /*f640*/  ISETP.GE.AND P0, PT, R3, R32, PT ;  /* 0x000000200300720c */ /* 0x000fe40003f06270 */
[----:B------:R-:W-:Y:S02]  /*f650*/  PRMT R0, RZ, 0x654, R0 ;  /* 0x00000654ff007816 */ /* 0x000fe40000000000 */
[----:B------:R-:W-:Y:S01]  /*f660*/  LEA.HI.X R3, R20, UR5, R21, 0x1, P3 ;  /* 0x0000000514037c11 */ /* 0x000fe200098f0c15 */
        /* <DEDUP_REMOVED lines=13> */
[----:B------:R-:W-:-:S11]  /*f740*/  ISETP.GE.AND P3, PT, R214, UR4, PT ;  /* 0x00000004d6007c0c */ /* 0x000fd6000bf66270 */
[----:B--2---:R-:W-:-:S04]  /*f750*/  @!P2 LEA R20, P4, R209, R84, 0x1 ;  /* 0x00000054d114a211 */ /* 0x004fc800078808ff */
[----:B0-----:R-:W-:Y:S02]  /*f760*/  @!P2 LEA.HI.X R21, R209, R0, R91, 0x1, P4 ;  /* 0x00000000d115a211 */ /* 0x001fe400020f0c5b */
[----:B------:R-:W-:-:S03]  /*f770*/  @!P3 LEA R80, P4, R214, R84, 0x1 ;  /* 0x00000054d650b211 */ /* 0x000fc600078808ff */
[----:B-----5:R3:W-:Y:S01]  /*f780*/  @!P2 ST.E.128 desc[UR60][R20.64], R4 ;  /* 0x000000041400a985 */ /* 0x0207e2000c101d3c */
[----:B------:R-:W-:Y:S02]  /*f790*/  @!P3 LEA.HI.X R81, R214, R0, R90, 0x1, P4 ;  /* 0x00000000d651b211 */ /* 0x000fe400020f0c5a */
[----:B------:R-:W-:-:S03]  /*f7a0*/  ISETP.GE.AND P4, PT, R213, UR4, PT ;  /* 0x00000004d5007c0c */ /* 0x000fc6000bf86270 */
[----:B------:R3:W-:Y:S10]  /*f7b0*/  @!P3 ST.E.128 desc[UR60][R80.64], R28 ;  /* 0x0000001c5000b985 */ /* 0x0007f4000c101d3c */
[----:B------:R-:W-:-:S04]  /*f7c0*/  @!P4 LEA R82, P5, R213, R84, 0x1 ;  /* 0x00000054d552c211 */ /* 0x000fc800078a08ff */
[----:B------:R-:W-:Y:S02]  /*f7d0*/  @!P4 LEA.HI.X R83, R213, R0, R89, 0x1, P5 ;  /* 0x00000000d553c211 */ /* 0x000fe400028f0c59 */
[----:B------:R-:W-:-:S03]  /*f7e0*/  ISETP.GE.AND P5, PT, R215, UR4, PT ;  /* 0x00000004d7007c0c */ /* 0x000fc6000bfa6270 */
[----:B------:R3:W-:Y:S10]  /*f7f0*/  @!P4 ST.E.128 desc[UR60][R82.64], R48 ;  /* 0x000000305200c985 */ /* 0x0007f4000c101d3c */
[----:B------:R-:W-:-:S04]  /*f800*/  @!P5 LEA R84, P6, R215, R84, 0x1 ;  /* 0x00000054d754d211 */ /* 0x000fc800078c08ff */
[----:B------:R-:W-:-:S05]  /*f810*/  @!P5 LEA.HI.X R85, R215, R0, R88, 0x1, P6 ;  /* 0x00000000d755d211 */ /* 0x000fca00030f0c58 */
[----:B------:R3:W-:Y:S04]  /*f820*/  @!P5 ST.E.128 desc[UR60][R84.64], R64 ;  /* 0x000000405400d985 */ /* 0x0007e8000c101d3c */
.L_x_1421:
[----:B------:R-:W-:Y:S05]  /*f830*/  BSYNC B1 ;  /* 0x0000000000017941 */ /* 0x000fea0003800000 */
.L_x_1420:
[----:B------:R-:W-:Y:S01]  /*f840*/  ISETP.NE.AND P2, PT, R87, RZ, PT ;  /* 0x000000ff5700720c */ /* 0x000fe20003f45270 */
[----:B0-----:R0:W4:Y:S01]  /*f850*/  SHFL.IDX PT, R0, R3, 0x1, 0x181f ;  /* 0x00381f0003007f89 */ /* 0x00112200000e0000 */
[----:B------:R-:W-:Y:S03]  /*f860*/  BSSY B1, `(.L_x_1422) ;  /* 0x0000014000017945 */ /* 0x000fe60003800000 */
[----:B---3-5:R0:W3:Y:S08]  /*f870*/  SHFL.IDX PT, R28, R86, 0x1, 0x181f ;  /* 0x00381f00561c7f89 */ /* 0x0280f000000e0000 */
[----:B0-----:R-:W-:Y:S05]  /*f880*/  @P2 BRA `(.L_x_1423) ;  /* 0x0000000000442947 */ /* 0x001fea0003800000 */
[----:B------:R-:W-:Y:S02]  /*f890*/  ULDC UR4, c[0x0][0xbc8] ;  /* 0x0002f20000047ab9 */ /* 0x000fe40000000800 */
[----:B------:R-:W-:Y:S02]  /*f8a0*/  ISETP.GE.AND P2, PT, R209, UR4, PT ;  /* 0x00000004d1007c0c */ /* 0x000fe4000bf46270 */
[----:B------:R-:W-:Y:S02]  /*f8b0*/  ISETP.GE.AND P3, PT, R214, UR4, PT ;  /* 0x00000004d6007c0c */ /* 0x000fe4000bf66270 */
[----:B------:R-:W-:-:S09]  /*f8c0*/  ISETP.GE.AND P4, PT, R213, UR4, PT ;  /* 0x00000004d5007c0c */ /* 0x000fd2000bf86270 */
[----:B---3--:R-:W-:-:S04]  /*f8d0*/  @!P2 LEA R4, P5, R209, R28, 0x1 ;  /* 0x0000001cd104a211 */ /* 0x008fc800078a08ff */
[----:B----4-:R-:W-:Y:S02]  /*f8e0*/  @!P2 LEA.HI.X R5, R209, R0, R91, 0x1, P5 ;  /* 0x00000000d105a211 */ /* 0x010fe400028f0c5b */
[----:B------:R-:W-:-:S03]  /*f8f0*/  ISETP.GE.AND P5, PT, R215, UR4, PT ;  /* 0x00000004d7007c0c */ /* 0x000fc6000bfa6270 */
[----:B------:R0:W-:Y:S01]  /*f900*/  @!P2 ST.E.128 desc[UR60][R4.64], R8 ;  /* 0x000000080400a985 */ /* 0x0001e2000c101d3c */
        /* <DEDUP_REMOVED lines=9> */
.L_x_1423:
[----:B------:R-:W-:Y:S05]  /*f9a0*/  BSYNC B1 ;  /* 0x0000000000017941 */ /* 0x000fea0003800000 */
.L_x_1422:
        /* <DEDUP_REMOVED lines=9> */
[----:B0-----:R-:W-:-:S04]  /*fa40*/  @!P4 LEA R4, P5, R209, R10, 0x1 ;  /* 0x0000000ad104c211 */ /* 0x001fc800078a08ff */
[----:B-1----:R-:W-:Y:S02]  /*fa50*/  @!P4 LEA.HI.X R5, R209, R0, R91, 0x1, P5 ;  /* 0x00000000d105c211 */ /* 0x002fe400028f0c5b */
        /* <DEDUP_REMOVED lines=10> */
.L_x_1425:
[----:B------:R-:W-:Y:S05]  /*fb00*/  BSYNC B1 ;  /* 0x0000000000017941 */ /* 0x000fea0003800000 */
.L_x_1424:
[----:B-1----:R1:W0:Y:S04]  /*fb10*/  SHFL.IDX PT, R0, R3, 0x3, 0x181f ;  /* 0x00781f0003007f89 */ /* 0x00222800000e0000 */
[----:B----4-:R-:W4:Y:S01]  /*fb20*/  SHFL.IDX PT, R86, R86, 0x3, 0x181f ;  /* 0x00781f0056567f89 */ /* 0x010f2200000e0000 */
[----:B------:R-:W-:Y:S05]  /*fb30*/  @P1 BRA `(.L_x_1426) ;  /* 0x0000000c00e41947 */ /* 0x000fea0003800000 */
[----:B------:R-:W-:Y:S02]  /*fb40*/  ULDC UR4, c[0x0][0xbc8] ;  /* 0x0002f20000047ab9 */ /* 0x000fe40000000800 */
[----:B------:R-:W-:Y:S02]  /*fb50*/  ISETP.GE.AND P3, PT, R209, UR4, PT ;  /* 0x00000004d1007c0c */ /* 0x000fe4000bf66270 */
[----:B------:R-:W-:Y:S02]  /*fb60*/  ISETP.GE.AND P4, PT, R214, UR4, PT ;  /* 0x00000004d6007c0c */ /* 0x000fe4000bf86270 */
[----:B------:R-:W-:-:S09]  /*fb70*/  ISETP.GE.AND P5, PT, R213, UR4, PT ;  /* 0x00000004d5007c0c */ /* 0x000fd2000bfa6270 */
[-C--:B0---4-:R-:W-:Y:S02]  /*fb80*/  @!P3 LEA R4, P0, R209, R86.reuse, 0x1 ;  /* 0x00000056d104b211 */ /* 0x091fe400078008ff */
        /* <DEDUP_REMOVED lines=14> */
.L_x_1418:
        /* <DEDUP_REMOVED lines=26> */
.L_x_1427:
        /* <DEDUP_REMOVED lines=46> */
.L_x_1429:
[----:B------:R-:W-:Y:S05]  /*100f0*/  BSYNC B1 ;  /* 0x0000000000017941 */ /* 0x000fea0003800000 */
.L_x_1428:
[----:B------:R-:W4:Y:S01]  /*10100*/  @P2 LDC R9, c[0x0][0xcf0] ;  /* 0x00033c00ff092b82 */ /* 0x000f220000000800 */
[----:B------:R-:W-:Y:S01]  /*10110*/  ULDC.64 UR4, c[0x0][0xba0] ;  /* 0x0002e80000047ab9 */ /* 0x000fe20000000a00 */
[----:B---3--:R-:W-:Y:S02]  /*10120*/  IMAD R6, R216, 0x20, R228 ;  /* 0x00000020d8067824 */ /* 0x008fe400078e02e4 */
[----:B------:R-:W-:Y:S02]  /*10130*/  IMAD R3, R11, UR4, RZ ;  /* 0x000000040b037c24 */ /* 0x000fe4000f8e02ff */
[----:B------:R-:W-:-:S04]  /*10140*/  IMAD.WIDE.U32 R4, R0, UR4, RZ ;  /* 0x0000000400047c25 */ /* 0x000fc8000f8e00ff */
[----:B------:R-:W-:Y:S01]  /*10150*/  IMAD R3, R0, UR5, R3 ;  /* 0x0000000500037c24 */ /* 0x000fe2000f8e0203 */
[----:B------:R-:W-:Y:S01]  /*10160*/  ULDC.64 UR4, c[0x0][0xbe8] ;  /* 0x0002fa0000047ab9 */ /* 0x000fe20000000a00 */
[----:B------:R-:W-:Y:S02]  /*10170*/  IMAD R10, R223, 0x80, R6 ;  /* 0x00000080df0a7824 */ /* 0x000fe400078e0206 */
[----:B------:R-:W-:Y:S02]  /*10180*/  IMAD R0, R12, UR4, RZ ;  /* 0x000000040c007c24 */ /* 0x000fe4000f8e02ff */
[----:B------:R-:W-:Y:S02]  /*10190*/  IMAD.IADD R5, R5, 0x1, R3 ;  /* 0x0000000105057824 */ /* 0x000fe400078e0203 */
        /* <DEDUP_REMOVED lines=32> */
.L_x_1631:
        /* <DEDUP_REMOVED lines=26> */
.L_x_1432:
[----:B------:R-:W-:Y:S05]  /*10540*/  BSYNC B1 ;  /* 0x0000000000017941 */ /* 0x000fea0003800000 */
.L_x_1431:
[----:B------:R-:W-:-:S03]  /*10550*/  UMOV UR4, 0xffffffff ;  /* 0xffffffff00047882 */ /* 0x000fc60000000000 */
[----:B------:R-:W-:Y:S05]  /*10560*/  BRA.DIV UR4, `(.L_x_1433) ;  /* 0x0000009204407947 */ /* 0x000fea000b800000 */
[----:B---3--:R3:W0:Y:S04]  /*10570*/  SHFL.IDX PT, R0, R4, 0x1, 0x181f ;  /* 0x00381f0004007f89 */ /* 0x00862800000e0000 */
[----:B----4-:R3:W4:Y:S02]  /*10580*/  SHFL.IDX PT, R14, R3, 0x1, 0x181f ;  /* 0x00381f00030e7f89 */ /* 0x01072400000e0000 */
.L_x_1635:
        /* <DEDUP_REMOVED lines=25> */
.L_x_1435:
[----:B------:R-:W-:Y:S05]  /*10720*/  BSYNC B1 ;  /* 0x0000000000017941 */ /* 0x000fea0003800000 */
.L_x_1434:
[----:B------:R-:W-:-:S03]  /*10730*/  UMOV UR4, 0xffffffff ;  /* 0xffffffff00047882 */ /* 0x000fc60000000000 */
[----:B------:R-:W-:Y:S05]  /*10740*/  BRA.DIV UR4, `(.L_x_1436) ;  /* 0x0000009204107947 */ /* 0x000fea000b800000 */
[----:B0-----:R0:W0:Y:S04]  /*10750*/  SHFL.IDX PT, R0, R4, 0x2, 0x181f ;  /* 0x00581f0004007f89 */ /* 0x00102800000e0000 */
[----:B----4-:R4:W0:Y:S02]  /*10760*/  SHFL.IDX PT, R14, R3, 0x2, 0x181f ;  /* 0x00581f00030e7f89 */ /* 0x01082400000e0000 */
.L_x_1639:
        /* <DEDUP_REMOVED lines=25> */
.L_x_1438:
[----:B------:R-:W-:Y:S05]  /*10900*/  BSYNC B1 ;  /* 0x0000000000017941 */ /* 0x000fea0003800000 */
.L_x_1437:
[----:B------:R-:W-:-:S03]  /*10910*/  UMOV UR4, 0xffffffff ;  /* 0xffffffff00047882 */ /* 0x000fc60000000000 */
[----:B------:R-:W-:Y:S05]  /*10920*/  BRA.DIV UR4, `(.L_x_1439) ;  /* 0x0000008e04e07947 */ /* 0x000fea000b800000 */
[----:B0-----:R0:W0:Y:S04]  /*10930*/  SHFL.IDX PT, R0, R4, 0x3, 0x181f ;  /* 0x00781f0004007f89 */ /* 0x00102800000e0000 */
[----:B------:R0:W0:Y:S02]  /*10940*/  SHFL.IDX PT, R14, R3, 0x3, 0x181f ;  /* 0x00781f00030e7f89 */ /* 0x00002400000e0000 */
.L_x_1643:
        /* <DEDUP_REMOVED lines=24> */
.L_x_1426:
[----:B------:R-:W-:Y:S05]  /*10ad0*/  BSYNC B0 ;  /* 0x0000000000007941 */ /* 0x000fea0003800000 */
.L_x_1417:
[----:B------:R-:W-:Y:S02]  /*10ae0*/  ULDC UR4, c[0x0][0xd3c] ;  /* 0x00034f0000047ab9 */ /* 0x000fe40000000800 */
[----:B-1----:R-:W-:-:S13]  /*10af0*/  ISETP.GE.AND P0, PT, R35, UR4, PT ;  /* 0x0000000423007c0c */ /* 0x002fda000bf06270 */
[----:B------:R-:W-:Y:S05]  /*10b00*/  @!P0 BRA `(.L_x_1440) ;  /* 0xffffff0400588947 */ /* 0x000fea000383ffff */
[----:B------:R-:W-:Y:S05]  /*10b10*/  BRA `(.L_x_1305) ;  /* 0x0000008000b47947 */ /* 0x000fea0003800000 */
.L_x_1303:
        /* <DEDUP_REMOVED lines=18> */
.L_x_1441:
        /* <DEDUP_REMOVED lines=42> */
.L_x_1447:
        /* <DEDUP_REMOVED lines=12> */
.L_x_1446:
[----:B------:R-:W-:Y:S05]  /*10fa0*/  BSYNC B0 ;  /* 0x0000000000007941 */ /* 0x000fea0003800000 */
.L_x_1445:
        /* <DEDUP_REMOVED lines=22> */
.L_x_1443:
        /* <DEDUP_REMOVED lines=16> */
.L_x_1448:
        /* <DEDUP_REMOVED lines=25> */
.L_x_1444:
[----:B------:R-:W-:Y:S02]  /*113a0*/  IMAD.MOV.U32 R17, RZ, RZ, RZ ;  /* 0x000000ffff117224 */ /* 0x000fe400078e00ff */
[----:B------:R-:W-:Y:S02]  /*113b0*/  IMAD.U32 R16, RZ, RZ, UR6 ;  /* 0x00000006ff107e24 */ /* 0x000fe4000f8e00ff */
[----:B------:R-:W-:-:S07]  /*113c0*/  IMAD.MOV.U32 R18, RZ, RZ, RZ ;  /* 0x000000ffff127224 */ /* 0x000fce00078e00ff */
.L_x_1449:
[----:B------:R-:W-:-:S13]  /*113d0*/  ISETP.NE.AND P0, PT, R5, RZ, PT ;  /* 0x000000ff0500720c */ /* 0x000fda0003f05270 */
[----:B------:R-:W0:Y:S01]  /*113e0*/  @!P0 S2R R3, SR_CgaCtaId ;  /* 0x0000000000038919 */ /* 0x000e220000008800 */
[----:B------:R-:W-:-:S04]  /*113f0*/  @!P0 MOV R0, 0x400 ;  /* 0x0000040000008802 */ /* 0x000fc80000000f00 */
[----:B0-----:R-:W-:-:S05]  /*11400*/  @!P0 LEA R0, R3, R0, 0x18 ;  /* 0x0000000003008211 */ /* 0x001fca00078ec0ff */
[----:B------:R2:W-:Y:S01]  /*11410*/  @!P0 STS.128 [R0+0x324d0], R16 ;  /* 0x0324d01000008388 */ /* 0x0005e20000000c00 */
[----:B------:R-:W-:Y:S06]  /*11420*/  BAR.ARV 0x5, 0x180 ;  /* 0x0146000000007b1d */ /* 0x000fec0000002000 */
.L_x_1442:
        /* <DEDUP_REMOVED lines=16> */
[C---:B0-----:R-:W-:Y:S02]  /*11530*/  LOP3.LUT R2, R0.reuse, 0x1f8, RZ, 0xc0, !PT ;  /* 0x000001f800027812 */ /* 0x041fe400078ec0ff */
        /* <DEDUP_REMOVED lines=12> */
[----:B------:R-:W-:Y:S01]  /*11600*/  STL [R1+0x68], RZ ;  /* 0x000068ff01007387 */ /* 0x000fe20000100800 */
[----:B0-----:R-:W-:-:S03]  /*11610*/  IMAD.MOV.U32 R4, RZ, RZ, 0x1 ;  /* 0x00000001ff047424 */ /* 0x001fc600078e00ff */
[----:B------:R0:W-:Y:S01]  /*11620*/  STL [R1+0x20], R2 ;  /* 0x0000200201007387 */ /* 0x0001e20000100800 */
[----:B-1----:R-:W-:-:S03]  /*11630*/  LOP3.LUT R3, R0, 0x40, RZ, 0xfc, !PT ;  /* 0x0000004000037812 */ /* 0x002fc600078efcff */
[----:B------:R1:W-:Y:S04]  /*11640*/  STL [R1+0xc], RZ ;  /* 0x00000cff01007387 */ /* 0x0003e80000100800 */
[----:B------:R1:W-:Y:S01]  /*11650*/  STL [R1+0x8], RZ ;  /* 0x000008ff01007387 */ /* 0x0003e20000100800 */
[----:B0-----:R-:W-:-:S03]  /*11660*/  LOP3.LUT R2, R0, 0x80, RZ, 0xfc, !PT ;  /* 0x0000008000027812 */ /* 0x001fc600078efcff */
[----:B------:R1:W-:Y:S01]  /*11670*/  STL [R1+0x1c], R4 ;  /* 0x00001c0401007387 */ /* 0x0003e20000100800 */
[----:B------:R-:W-:-:S07]  /*11680*/  LOP3.LUT R0, R0, 0xc0, RZ, 0xfc, !PT ;  /* 0x000000c000007812 */ /* 0x000fce00078efcff */
.L_x_1596:
[----:B01----:R-:W0:Y:S02]  /*11690*/  LDC.64 R2, c[0x0][0xd88] ;  /* 0x00036200ff027b82 */ /* 0x003e240000000a00 */
[----:B0-----:R-:W-:-:S05]  /*116a0*/  IMAD.WIDE R2, R19, 0x4, R2 ;  /* 0x0000000413027825 */ /* 0x001fca00078e0202 */
[----:B------:R-:W1:Y:S01]  /*116b0*/  LDG.E R15, desc[UR60][R2.64] ;  /* 0x0000003c020f7981 */ /* 0x000e62000c1e1900 */
[----:B------:R-:W-:Y:S05]  /*116c0*/  YIELD ;  /* 0x0000000000007946 */ /* 0x000fea0003800000 */
[----:B------:R-:W-:Y:S01]  /*116d0*/  ULDC.64 UR4, c[0x0][0xb20] ;  /* 0x0002c80000047ab9 */ /* 0x000fe20000000a00 */
[----:B--2---:R-:W-:Y:S01]  /*116e0*/  IMAD.MOV.U32 R0, RZ, RZ, RZ ;  /* 0x000000ffff007224 */ /* 0x004fe200078e00ff */
[----:B------:R-:W-:Y:S02]  /*116f0*/  ISETP.NE.U32.AND P0, PT, RZ, UR4, PT ;  /* 0x00000004ff007c0c */ /* 0x000fe4000bf05070 */
[----:B-----5:R-:W-:Y:S01]  /*11700*/  CS2R R8, SRZ ;  /* 0x0000000000087805 */ /* 0x020fe2000001ff00 */
[----:B------:R-:W-:Y:S01]  /*11710*/  ULDC.64 UR10, c[0x0][0xb10] ;  /* 0x0002c400000a7ab9 */ /* 0x000fe20000000a00 */
[----:B------:R-:W-:Y:S01]  /*11720*/  ULDC.64 UR8, c[0x0][0xb08] ;  /* 0x0002c20000087ab9 */ /* 0x000fe20000000a00 */
[----:B------:R-:W-:Y:S01]  /*11730*/  ISETP.NE.AND.EX P0, PT, RZ, UR5, PT, P0 ;  /* 0x00000005ff007c0c */ /* 0x000fe2000bf05300 */
[----:B------:R-:W-:Y:S01]  /*11740*/  ULDC.64 UR6, c[0x0][0xb00] ;  /* 0x0002c00000067ab9 */ /* 0x000fe20000000a00 */
[----:B-1----:R-:W-:Y:S01]  /*11750*/  SHF.R.S32.HI R4, RZ, 0x1f, R15 ;  /* 0x0000001fff047819 */ /* 0x002fe2000001140f */
        /* <DEDUP_REMOVED lines=8> */
[----:B------:R1:W5:Y:S01]  /*117e0*/  @P0 LDG.E R0, desc[UR60][R2.64] ;  /* 0x0000003c02000981 */ /* 0x000362000c1e1900 */
[----:B------:R-:W-:Y:S01]  /*117f0*/  ISETP.NE.AND.EX P2, PT, RZ, UR5, PT, P2 ;  /* 0x00000005ff007c0c */ /* 0x000fe2000bf45320 */
[----:B------:R-:W-:Y:S01]  /*11800*/  IMAD.MOV.U32 R12, RZ, RZ, RZ ;  /* 0x000000ffff0c7224 */ /* 0x000fe200078e00ff */
[----:B------:R-:W-:Y:S01]  /*11810*/  ISETP.NE.U32.AND P3, PT, RZ, UR10, PT ;  /* 0x0000000aff007c0c */ /* 0x000fe2000bf65070 */
[----:B------:R-:W-:Y:S01]  /*11820*/  STL [R1], R14 ;  /* 0x0000000e01007387 */ /* 0x000fe20000100800 */
[----:B------:R-:W-:Y:S02]  /*11830*/  ISETP.NE.U32.AND P0, PT, RZ, UR6, PT ;  /* 0x00000006ff007c0c */ /* 0x000fe4000bf05070 */
[----:B------:R-:W-:Y:S01]  /*11840*/  ISETP.NE.AND.EX P3, PT, RZ, UR11, PT, P3 ;  /* 0x0000000bff007c0c */ /* 0x000fe2000bf65330 */
[----:B------:R-:W-:Y:S01]  /*11850*/  STL [R1+0x24], R13 ;  /* 0x0000240d01007387 */ /* 0x000fe20000100800 */
[----:B------:R-:W-:Y:S02]  /*11860*/  ISETP.NE.U32.AND P1, PT, RZ, UR8, PT ;  /* 0x00000008ff007c0c */ /* 0x000fe4000bf25070 */
[----:B-1----:R-:W-:-:S02]  /*11870*/  IADD3 R2, P4, R14, UR4, RZ ;  /* 0x000000040e027c10 */ /* 0x002fc4000ff9e0ff */
[----:B------:R-:W-:Y:S02]  /*11880*/  ISETP.NE.AND.EX P0, PT, RZ, UR7, PT, P0 ;  /* 0x00000007ff007c0c */ /* 0x000fe4000bf05300 */
[C---:B------:R-:W-:Y:S02]  /*11890*/  IADD3.X R3, R13.reuse, UR5, RZ, P4, !PT ;  /* 0x000000050d037c10 */ /* 0x040fe4000a7fe4ff */
[C---:B0-----:R-:W-:Y:S02]  /*118a0*/  IADD3 R4, P4, R14.reuse, UR8, RZ ;  /* 0x000000080e047c10 */ /* 0x041fe4000ff9e0ff */
[----:B------:R-:W-:Y:S01]  /*118b0*/  ISETP.NE.AND.EX P1, PT, RZ, UR9, PT, P1 ;  /* 0x00000009ff007c0c */ /* 0x000fe2000bf25310 */
[----:B------:R-:W2:Y:S01]  /*118c0*/  @P2 LDG.E R8, desc[UR60][R2.64] ;  /* 0x0000003c02082981 */ /* 0x000ea2000c1e1900 */
[----:B------:R-:W-:Y:S01]  /*118d0*/  IADD3.X R5, R13, UR9, RZ, P4, !PT ;  /* 0x000000090d057c10 */ /* 0x000fe2000a7fe4ff */
[----:B------:R-:W-:Y:S01]  /*118e0*/  ULDC UR4, c[0x0][0x288] ;  /* 0x0000a20000047ab9 */ /* 0x000fe20000000800 */
[----:B------:R-:W-:-:S02]  /*118f0*/  @P3 IADD3 R10, P4, R14, UR10, RZ ;  /* 0x0000000a0e0a3c10 */ /* 0x000fc4000ff9e0ff */
[----:B------:R-:W-:Y:S02]  /*11900*/  IADD3 R6, P5, R14, UR6, RZ ;  /* 0x000000060e067c10 */ /* 0x000fe4000ffbe0ff */
[C---:B------:R-:W-:Y:S02]  /*11910*/  @P3 IADD3.X R11, R13.reuse, UR11, RZ, P4, !PT ;  /* 0x0000000b0d0b3c10 */ /* 0x040fe4000a7fe4ff */
[----:B------:R-:W-:-:S03]  /*11920*/  IADD3.X R7, R13, UR7, RZ, P5, !PT ;  /* 0x000000070d077c10 */ /* 0x000fc6000affe4ff */
        /* <DEDUP_REMOVED lines=16> */
[----:B----4-:R-:W-:Y:S06]  /*11a30*/  @P3 BRA `(.L_x_1451) ;  /* 0x0000000000143947 */ /* 0x010fec0003800000 */
[----:B------:R-:W-:Y:S05]  /*11a40*/  @!P2 BRA `(.L_x_1451) ;  /* 0x000000000010a947 */ /* 0x000fea0003800000 */
[----:B------:R-:W2:Y:S04]  /*11a50*/  LDG.E R11, desc[UR60][R2.64] ;  /* 0x0000003c020b7981 */ /* 0x000ea8000c1e1900 */
[----:B------:R-:W2:Y:S02]  /*11a60*/  LDG.E R2, desc[UR60][R2.64+0x4] ;  /* 0x0000043c02027981 */ /* 0x000ea4000c1e1900 */
[----:B--2---:R-:W-:-:S05]  /*11a70*/  IMAD.IADD R2, R2, 0x1, -R11 ;  /* 0x0000000102027824 */ /* 0x004fca00078e0a0b */
[----:B------:R0:W-:Y:S02]  /*11a80*/  STL [R1+0x44], R2 ;  /* 0x0000440201007387 */ /* 0x0001e40000100800 */
.L_x_1451:
        /* <DEDUP_REMOVED lines=12> */
.L_x_1452:
[----:B------:R-:W-:Y:S05]  /*11b50*/  @!P0 BRA `(.L_x_1453) ;  /* 0x00000000000c8947 */ /* 0x000fea0003800000 */
[----:B------:R-:W2:Y:S04]  /*11b60*/  LDG.E R8, desc[UR60][R6.64] ;  /* 0x0000003c06087981 */ /* 0x000ea8000c1e1900 */
[----:B------:R-:W2:Y:S02]  /*11b70*/  LDG.E R6, desc[UR60][R6.64+0x4] ;  /* 0x0000043c06067981 */ /* 0x000ea4000c1e1900 */
[----:B--2---:R-:W-:-:S07]  /*11b80*/  IMAD.IADD R8, R6, 0x1, -R8 ;  /* 0x0000000106087824 */ /* 0x004fce00078e0a08 */
.L_x_1453:
[----:B0-----:R-:W2:Y:S01]  /*11b90*/  @P1 LDG.E R2, desc[UR60][R4.64] ;  /* 0x0000003c04021981 */ /* 0x001ea2000c1e1900 */
[----:B-----5:R-:W-:-:S03]  /*11ba0*/  IMAD.IADD R0, R8, 0x1, -R0 ;  /* 0x0000000108007824 */ /* 0x020fc600078e0a00 */
[----:B------:R-:W2:Y:S01]  /*11bb0*/  @P1 LDG.E R4, desc[UR60][R4.64+0x4] ;  /* 0x0000043c04041981 */ /* 0x000ea2000c1e1900 */
[----:B------:R-:W-:Y:S01]  /*11bc0*/  BSSY B0, `(.L_x_1454) ;  /* 0x0000150000007945 */ /* 0x000fe20003800000 */
[----:B--2---:R-:W-:-:S04]  /*11bd0*/  @P1 IMAD.IADD R10, R4, 0x1, -R2 ;  /* 0x00000001040a1824 */ /* 0x004fc800078e0a02 */
[----:B------:R-:W-:-:S04]  /*11be0*/  IMAD.IADD R3, R0, 0x1, R10 ;  /* 0x0000000100037824 */ /* 0x000fc800078e020a */
[----:B------:R-:W-:-:S04]  /*11bf0*/  VIADD R2, R3, 0x5f ;  /* 0x0000005f03027836 */ /* 0x000fc80000000000 */
[----:B------:R-:W-:Y:S01]  /*11c00*/  IMAD.HI R2, R2, 0x2aaaaaab, RZ ;  /* 0x2aaaaaab02027827 */ /* 0x000fe200078e02ff */
[----:B------:R0:W-:Y:S04]  /*11c10*/  STL [R1+0x7c], R3 ;  /* 0x00007c0301007387 */ /* 0x0001e80000100800 */
[----:B0-----:R-:W-:-:S04]  /*11c20*/  SHF.R.U32.HI R3, RZ, 0x1f, R2 ;  /* 0x0000001fff037819 */ /* 0x001fc80000011602 */
[----:B------:R-:W-:-:S05]  /*11c30*/  LEA.HI.SX32 R4, R2, R3, 0x1c ;  /* 0x0000000302047211 */ /* 0x000fca00078fe2ff */
[--C-:B------:R-:W-:Y:S02]  /*11c40*/  IMAD R2, R4, 0x60, -R0.reuse ;  /* 0x0000006004027824 */ /* 0x100fe400078e0a00 */
[----:B------:R-:W-:-:S03]  /*11c50*/  IMAD.MOV R0, RZ, RZ, -R0 ;  /* 0x000000ffff007224 */ /* 0x000fc600078e0a00 */
[----:B------:R-:W-:Y:S02]  /*11c60*/  VIMNMX R10, R2, R10, PT ;  /* 0x0000000a020a7248 */ /* 0x000fe40003fe0100 */
[----:B------:R-:W-:-:S04]  /*11c70*/  VIMNMX R0, RZ, R0, !PT ;  /* 0x00000000ff007248 */ /* 0x000fc80007fe0100 */
[----:B------:R-:W-:Y:S01]  /*11c80*/  ISETP.GT.AND P0, PT, R10, R0, PT ;  /* 0x000000000a00720c */ /* 0x000fe20003f04270 */
[----:B------:R-:W-:-:S05]  /*11c90*/  IMAD.WIDE.U32 R2, R0, -0x55555555, RZ ;  /* 0xaaaaaaab00027825 */ /* 0x000fca00078e00ff */
[----:B------:R-:W-:-:S07]  /*11ca0*/  SHF.R.U32.HI R2, RZ, 0x6, R3 ;  /* 0x00000006ff027819 */ /* 0x000fce0000011603 */
[----:B------:R-:W-:-:S04]  /*11cb0*/  @P0 VIADD R10, R10, 0x5f ;  /* 0x0000005f0a0a0836 */ /* 0x000fc80000000000 */
[----:B------:R-:W-:Y:S01]  /*11cc0*/  @P0 IMAD.HI R0, R10, 0x2aaaaaab, RZ ;  /* 0x2aaaaaab0a000827 */ /* 0x000fe200078e02ff */
[----:B------:R0:W-:Y:S04]  /*11cd0*/  STL [R1+0x38], R4 ;  /* 0x0000380401007387 */ /* 0x0001e80000100800 */
[----:B------:R-:W-:Y:S01]  /*11ce0*/  @P0 SHF.R.U32.HI R3, RZ, 0x1f, R0 ;  /* 0x0000001fff030819 */ /* 0x000fe20000011600 */
[----:B------:R-:W-:-:S03]  /*11cf0*/  IMAD.MOV.U32 R7, RZ, RZ, R2 ;  /* 0x000000ffff077224 */ /* 0x000fc600078e0002 */
[----:B------:R-:W-:-:S04]  /*11d00*/  @P0 LEA.HI.SX32 R7, R0, R3, 0x1c ;  /* 0x0000000300070211 */ /* 0x000fc800078fe2ff */
[----:B------:R-:W-:Y:S02]  /*11d10*/  ISETP.GT.AND P2, PT, R7, R2, PT ;  /* 0x000000020700720c */ /* 0x000fe40003f44270 */
[----:B------:R-:W-:-:S11]  /*11d20*/  PLOP3.LUT P0, PT, PT, PT, PT, 0x80, 0x0 ;  /* 0x000000000000781c */ /* 0x000fd60003f0f070 */
[----:B0-----:R-:W-:Y:S05]  /*11d30*/  @!P2 BRA `(.L_x_1455) ;  /* 0x0000001000e0a947 */ /* 0x001fea0003800000 */
[----:B------:R-:W-:Y:S01]  /*11d40*/  UMOV UR4, 0xffffffff ;  /* 0xffffffff00047882 */ /* 0x000fe20000000000 */
[----:B------:R-:W-:Y:S02]  /*11d50*/  SEL R0, R11, RZ, !P1 ;  /* 0x000000ff0b007207 */ /* 0x000fe40004800000 */
[----:B------:R-:W-:Y:S05]  /*11d60*/  BRA.DIV UR4, `(.L_x_1456) ;  /* 0x0000007e04187947 */ /* 0x000fea000b800000 */
[----:B------:R-:W0:Y:S02]  /*11d70*/  S2R R3, SR_TID.X ;  /* 0x0000000000037919 */ /* 0x000e240000002100 */
[----:B0-----:R-:W-:-:S04]  /*11d80*/  SHF.R.U32.HI R3, RZ, 0x5, R3 ;  /* 0x00000005ff037819 */ /* 0x001fc80000011603 */
[----:B------:R-:W-:-:S05]  /*11d90*/  LOP3.LUT R3, R3, 0x3, RZ, 0xc0, !PT ;  /* 0x0000000303037812 */ /* 0x000fca00078ec0ff */
[----:B------:R0:W1:Y:S02]  /*11da0*/  SHFL.IDX PT, R14, R3, RZ, 0x1f ;  /* 0x00001fff030e7589 */ /* 0x00006400000e0000 */
.L_x_1646:
[----:B-1----:R-:W-:Y:S02]  /*11db0*/  ISETP.NE.AND P0, PT, R14, RZ, PT ;  /* 0x000000ff0e00720c */ /* 0x002fe40003f05270 */
[----:B------:R-:W-:-:S11]  /*11dc0*/  PLOP3.LUT P6, PT, PT, PT, PT, 0x8, 0x0 ;  /* 0x000000000000781c */ /* 0x000fd60003fce170 */
[----:B------:R-:W-:Y:S05]  /*11dd0*/  @P0 BRA `(.L_x_1457) ;  /* 0x00000000000c0947 */ /* 0x000fea0003800000 */
[----:B------:R-:W-:-:S03]  /*11de0*/  UMOV UR4, 0xffffffff ;  /* 0xffffffff00047882 */ /* 0x000fc60000000000 */
[----:B------:R-:W-:Y:S05]  /*11df0*/  BRA.DIV UR4, `(.L_x_1458) ;  /* 0x0000007e04287947 */ /* 0x000fea000b800000 */
[----:B------:R-:W-:-:S13]  /*11e00*/  ELECT P6, URZ, PT ;  /* 0x00000000003f782f */ /* 0x000fda00038c0000 */
.L_x_1457:
        /* <DEDUP_REMOVED lines=10> */
.L_x_1649:
[----:B------:R-:W-:Y:S05]  /*11eb0*/  BSYNC B1 ;  /* 0x0000000000017941 */ /* 0x000fea0003800000 */
.L_x_1459:
        /* <DEDUP_REMOVED lines=14> */
.L_x_1650:
[----:B------:R-:W-:Y:S05]  /*11fa0*/  BSYNC B2 ;  /* 0x0000000000027941 */ /* 0x000fea0003800000 */
.L_x_1463:
        /* <DEDUP_REMOVED lines=9> */
.L_x_1466:
[----:B------:R-:W-:Y:S05]  /*12040*/  BSYNC B2 ;  /* 0x0000000000027941 */ /* 0x000fea0003800000 */
.L_x_1465:
        /* <DEDUP_REMOVED lines=14> */
.L_x_1467:
        /* <DEDUP_REMOVED lines=13> */
.L_x_1651:
[----:B------:R-:W-:Y:S05]  /*12200*/  BSYNC B2 ;  /* 0x0000000000027941 */ /* 0x000fea0003800000 */
.L_x_1468:
        /* <DEDUP_REMOVED lines=11> */
.L_x_1471:
[----:B------:R-:W-:Y:S05]  /*122c0*/  BSYNC B2 ;  /* 0x0000000000027941 */ /* 0x000fea0003800000 */
.L_x_1470:
        /* <DEDUP_REMOVED lines=11> */
.L_x_1472:
        /* <DEDUP_REMOVED lines=15> */
.L_x_1473:
        /* <DEDUP_REMOVED lines=15> */
.L_x_1474:
        /* <DEDUP_REMOVED lines=15> */
.L_x_1475:
        /* <DEDUP_REMOVED lines=10> */
.L_x_1462:
[----:B------:R-:W-:Y:S05]  /*126f0*/  BSYNC B1 ;  /* 0x0000000000017941 */ /* 0x000fea0003800000 */
.L_x_1461:
        /* <DEDUP_REMOVED lines=13> */
.L_x_1491:
        /* <DEDUP_REMOVED lines=14> */
.L_x_1652:
[----:B------:R-:W-:Y:S05]  /*128b0*/  BSYNC B2 ;  /* 0x0000000000027941 */ /* 0x000fea0003800000 */
.L_x_1478:
        /* <DEDUP_REMOVED lines=9> */
.L_x_1481:
[----:B------:R-:W-:Y:S05]  /*12950*/  BSYNC B2 ;  /* 0x0000000000027941 */ /* 0x000fea0003800000 */
.L_x_1480:
        /* <DEDUP_REMOVED lines=13> */
.L_x_1482:
        /* <DEDUP_REMOVED lines=13> */
.L_x_1653:
[----:B------:R-:W-:Y:S05]  /*12b00*/  BSYNC B2 ;  /* 0x0000000000027941 */ /* 0x000fea0003800000 */
.L_x_1483:
        /* <DEDUP_REMOVED lines=11> */
.L_x_1486:
[----:B------:R-:W-:Y:S05]  /*12bc0*/  BSYNC B2 ;  /* 0x0000000000027941 */ /* 0x000fea0003800000 */
.L_x_1485:
        /* <DEDUP_REMOVED lines=11> */
.L_x_1487:
        /* <DEDUP_REMOVED lines=15> */
.L_x_1488:
        /* <DEDUP_REMOVED lines=15> */
.L_x_1489:
        /* <DEDUP_REMOVED lines=15> */
.L_x_1490:
        /* <DEDUP_REMOVED lines=10> */
.L_x_1477:
[----:B------:R-:W-:Y:S05]  /*12ff0*/  BSYNC B1 ;  /* 0x0000000000017941 */ /* 0x000fea0003800000 */
.L_x_1476:
        /* <DEDUP_REMOVED lines=12> */
.L_x_1455:
[----:B------:R-:W-:Y:S05]  /*130c0*/  BSYNC B0 ;  /* 0x0000000000007941 */ /* 0x000fea0003800000 */
.L_x_1454:
        /* <DEDUP_REMOVED lines=11> */
[----:B------:R-:W-:Y:S01]  /*13180*/  VOTEU.ANY UR4, UPT, PT ;  /* 0x0000000000047886 */ /* 0x000fe200038e0100 */
[----:B------:R-:W1:Y:S01]  /*13190*/  LDC.64 R4, c[0x0][0xd60] ;  /* 0x00035800ff047b82 */ /* 0x000e620000000a00 */
[----:B------:R-:W0:Y:S02]  /*131a0*/  FLO.U32 R0, UR4 ;  /* 0x0000000400007d00 */ /* 0x000e2400080e0000 */
[----:B0-----:R-:W-:-:S06]  /*131b0*/  ISETP.EQ.U32.AND P0, PT, R0, R2, PT ;  /* 0x000000020000720c */ /* 0x001fcc0003f02070 */
[----:B------:R-:W1:Y:S07]  /*131c0*/  POPC R2, UR4 ;  /* 0x0000000400027d09 */ /* 0x000e6e0008000000 */
[----:B-1----:R-:W2:Y:S04]  /*131d0*/  @P0 ATOMG.E.ADD.STRONG.GPU PT, R2, desc[UR60][R4.64], R2 ;  /* 0x00000002040209a8 */ /* 0x002ea800081ee1fc */
[----:B--2---:R0:W1:Y:S02]  /*131e0*/  SHFL.IDX PT, R2, R2, R0, 0x1f ;  /* 0x00001f0002027589 */ /* 0x00406400000e0000 */
[----:B0-----:R-:W0:Y:S02]  /*131f0*/  S2R R0, SR_LTMASK ;  /* 0x0000000000007919 */ /* 0x001e240000003900 */
[----:B0-----:R-:W-:-:S06]  /*13200*/  LOP3.LUT R0, R0, UR4, RZ, 0xc0, !PT ;  /* 0x0000000400007c12 */ /* 0x001fcc000f8ec0ff */
[----:B------:R-:W1:Y:S02]  /*13210*/  POPC R0, R0 ;  /* 0x0000000000007309 */ /* 0x000e640000000000 */
[----:B-1----:R-:W-:Y:S01]  /*13220*/  IADD3 R16, R2, UR36, R0 ;  /* 0x0000002402107c10 */ /* 0x002fe2000fffe000 */
[----:B------:R-:W-:Y:S06]  /*13230*/  BRA `(.L_x_1494) ;  /* 0x0000004c00747947 */ /* 0x000fec0003800000 */
.L_x_1493:
        /* <DEDUP_REMOVED lines=21> */
.L_x_1496:
[----:B------:R-:W-:Y:S05]  /*13390*/  BSYNC B6 ;  /* 0x0000000000067941 */ /* 0x000fea0003800000 */
.L_x_1495:
        /* <DEDUP_REMOVED lines=21> */
.L_x_1499:
        /* <DEDUP_REMOVED lines=16> */
.L_x_1498:
[----:B------:R-:W-:Y:S05]  /*135f0*/  BSYNC B6 ;  /* 0x0000000000067941 */ /* 0x000fea0003800000 */
.L_x_1497:
        /* <DEDUP_REMOVED lines=26> */
.L_x_1656:
        /* <DEDUP_REMOVED lines=11> */
.L_x_1659:
        /* <DEDUP_REMOVED lines=25> */
.L_x_1503:
[----:B------:R-:W2:Y:S04]  /*139e0*/  LDL R7, [R1+0x4] ;  /* 0x0000040001077983 */ /* 0x000ea80000100800 */
[----:B01----:R-:W2:Y:S04]  /*139f0*/  LDL R0, [R1+0x8] ;  /* 0x0000080001007983 */ /* 0x003ea80000100800 */
[----:B------:R-:W3:Y:S01]  /*13a00*/  LDL R2, [R1+0x1c] ;  /* 0x00001c0001027983 */ /* 0x000ee20000100800 */
[----:B--2---:R-:W-:Y:S01]  /*13a10*/  IMAD R0, R0, 0x8, R7 ;  /* 0x0000000800007824 */ /* 0x004fe200078e0207 */
[----:B---3--:R-:W-:-:S04]  /*13a20*/  SHF.L.U32 R2, R2, 0x1f, RZ ;  /* 0x0000001f02027819 */ /* 0x008fc800000006ff */
[----:B------:R-:W0:Y:S02]  /*13a30*/  SYNCS.PHASECHK.TRANS64.TRYWAIT P0, [R0+URZ+0x32440], R2 ;  /* 0x03244002000075a7 */ /* 0x000e24000800017f */
[----:B0-----:R-:W-:Y:S05]  /*13a40*/  @!P0 BRA `(.L_x_1504) ;  /* 0x0000006000f08947 */ /* 0x001fea0003800000 */
.L_x_1660:
        /* <DEDUP_REMOVED lines=11> */
.L_x_1505:
        /* <DEDUP_REMOVED lines=27> */
.L_x_1501:
[----:B0-----:R-:W2:Y:S04]  /*13cb0*/  LDL R0, [R1+0x4] ;  /* 0x0000040001007983 */ /* 0x001ea80000100800 */
[----:B------:R-:W3:Y:S04]  /*13cc0*/  LDL.LU R4, [R1+0x2c] ;  /* 0x00002c0001047983 */ /* 0x000ee80000300800 */
[----:B------:R-:W4:Y:S04]  /*13cd0*/  LDL.LU R3, [R1+0x4c] ;  /* 0x00004c0001037983 */ /* 0x000f280000300800 */
[----:B-1----:R-:W5:Y:S01]  /*13ce0*/  LDL R2, [R1+0x34] ;  /* 0x0000340001027983 */ /* 0x002f620000100800 */
[----:B------:R-:W-:Y:S05]  /*13cf0*/  WARPSYNC.ALL ;  /* 0x0000000000007948 */ /* 0x000fea0003800000 */
[----:B------:R-:W-:Y:S01]  /*13d00*/  ULDC.64 UR4, c[0x0][0xaf8] ;  /* 0x0002be0000047ab9 */ /* 0x000fe20000000a00 */
[----:B------:R-:W-:Y:S01]  /*13d10*/  BSSY B6, `(.L_x_1506) ;  /* 0x000001f000067945 */ /* 0x000fe20003800000 */
[----:B------:R-:W-:Y:S01]  /*13d20*/  BAR.SYNC.DEFER_BLOCKING 0x8, 0x180 ;  /* 0x0206000000007b1d */ /* 0x000fe20000010000 */
[----:B------:R-:W-:-:S04]  /*13d30*/  ISETP.NE.U32.AND P0, PT, RZ, UR4, PT ;  /* 0x00000004ff007c0c */ /* 0x000fc8000bf05070 */
[----:B------:R-:W-:Y:S01]  /*13d40*/  ISETP.NE.AND.EX P0, PT, RZ, UR5, PT, P0 ;  /* 0x00000005ff007c0c */ /* 0x000fe2000bf05300 */
[----:B--2---:R-:W-:-:S05]  /*13d50*/  VIADD R0, R0, 0x18400 ;  /* 0x0001840000007836 */ /* 0x004fca0000000000 */
[----:B------:R-:W-:Y:S02]  /*13d60*/  LOP3.LUT P1, RZ, R0, 0x3ff, RZ, 0xc0, !PT ;  /* 0x000003ff00ff7812 */ /* 0x000fe4000782c0ff */
[----:B---3--:R-:W-:Y:S02]  /*13d70*/  SEL R0, R4, RZ, !P0 ;  /* 0x000000ff04007207 */ /* 0x008fe40004000000 */
[----:B----4-:R-:W-:-:S03]  /*13d80*/  SEL R3, R3, RZ, !P0 ;  /* 0x000000ff03037207 */ /* 0x010fc60004000000 */
[----:B------:R0:W-:Y:S01]  /*13d90*/  STL [R1+0x40], R0 ;  /* 0x0000400001007387 */ /* 0x0001e20000100800 */
[----:B-----5:R-:W-:-:S03]  /*13da0*/  SHF.R.S32.HI R2, RZ, 0x1f, R2 ;  /* 0x0000001fff027819 */ /* 0x020fc60000011402 */
[----:B------:R1:W-:Y:S01]  /*13db0*/  STL [R1+0x64], R3 ;  /* 0x0000640301007387 */ /* 0x0003e20000100800 */
[----:B0-----:R-:W-:-:S05]  /*13dc0*/  SHF.R.S32.HI R0, RZ, 0x1f, R18 ;  /* 0x0000001fff007819 */ /* 0x001fca0000011412 */
        /* <DEDUP_REMOVED lines=19> */
.L_x_1507:
[----:B------:R-:W-:Y:S05]  /*13f00*/  BSYNC B6 ;  /* 0x0000000000067941 */ /* 0x000fea0003800000 */
.L_x_1506:
[----:B------:R-:W2:Y:S01]  /*13f10*/  LDL R4, [R1+0x50] ;  /* 0x0000500001047983 */ /* 0x000ea20000100800 */
[----:B------:R-:W0:Y:S03]  /*13f20*/  LDC R7, c[0x0][0x448] ;  /* 0x00011200ff077b82 */ /* 0x000e260000000800 */
[----:B------:R-:W3:Y:S04]  /*13f30*/  LDL R10, [R1+0x34] ;  /* 0x00003400010a7983 */ /* 0x000ee80000100800 */
[----:B------:R-:W4:Y:S01]  /*13f40*/  LDL R9, [R1+0x5c] ;  /* 0x00005c0001097983 */ /* 0x000f220000100800 */
[----:B-1----:R-:W1:Y:S01]  /*13f50*/  S2R R2, SR_TID.X ;  /* 0x0000000000027919 */ /* 0x002e620000002100 */
[----:B------:R-:W1:Y:S02]  /*13f60*/  S2R R0, SR_TID.X ;  /* 0x0000000000007919 */ /* 0x000e640000002100 */
[----:B------:R-:W4:Y:S04]  /*13f70*/  LDL R8, [R1+0x64] ;  /* 0x0000640001087983 */ /* 0x000f280000100800 */
[----:B------:R-:W4:Y:S01]  /*13f80*/  LDL R6, [R1+0x40] ;  /* 0x0000400001067983 */ /* 0x000f220000100800 */
[----:B0-----:R-:W-:Y:S01]  /*13f90*/  ISETP.NE.AND P0, PT, R7, 0x1, PT ;  /* 0x000000010700780c */ /* 0x001fe20003f05270 */
[----:B------:R-:W-:Y:S01]  /*13fa0*/  IMAD.SHL.U32 R17, R17, 0x80, RZ ;  /* 0x0000008011117824 */ /* 0x000fe200078e00ff */
[----:B------:R-:W-:Y:S01]  /*13fb0*/  ULDC.64 UR4, c[0x0][0x298] ;  /* 0x0000a60000047ab9 */ /* 0x000fe20000000a00 */
[----:B------:R-:W-:-:S10]  /*13fc0*/  ULDC.64 UR6, c[0x0][0x280] ;  /* 0x0000a00000067ab9 */ /* 0x000fd40000000a00 */
[----:B------:R-:W0:Y:S01]  /*13fd0*/  @P0 LDC R3, c[0x0][0x450] ;  /* 0x00011400ff030b82 */ /* 0x000e220000000800 */
[----:B-1----:R-:W-:-:S04]  /*13fe0*/  LOP3.LUT R2, R2, 0x7f, RZ, 0xc0, !PT ;  /* 0x0000007f02027812 */ /* 0x002fc800078ec0ff */
[----:B------:R-:W-:Y:S01]  /*13ff0*/  SHF.R.U32.HI R2, RZ, 0x3, R2 ;  /* 0x00000003ff027819 */ /* 0x000fe20000011602 */
[----:B------:R-:W-:-:S05]  /*14000*/  IMAD.SHL.U32 R0, R0, 0x10, RZ ;  /* 0x0000001000007824 */ /* 0x000fca00078e00ff */
[----:B------:R-:W-:Y:S02]  /*14010*/  LOP3.LUT R0, R2, 0x70, R0, 0xf8, !PT ;  /* 0x0000007002007812 */ /* 0x000fe400078ef800 */
[----:B------:R-:W1:Y:S02]  /*14020*/  @P0 LDC R2, c[0x0][0x44c] ;  /* 0x00011300ff020b82 */ /* 0x000e640000000800 */
[----:B------:R-:W-:-:S05]  /*14030*/  LOP3.LUT R5, R0, R17, RZ, 0xfc, !PT ;  /* 0x0000001100057212 */ /* 0x000fca00078efcff */
[----:B------:R-:W-:Y:S01]  /*14040*/  IMAD.MOV.U32 R0, RZ, RZ, R5 ;  /* 0x000000ffff007224 */ /* 0x000fe200078e0005 */
[----:B------:R4:W-:Y:S01]  /*14050*/  STL [R1+0x2c], R5 ;  /* 0x00002c0501007387 */ /* 0x0009e20000100800 */
[----:B-1----:R-:W-:-:S05]  /*14060*/  @P0 IMAD.HI.U32 R2, R5, R2, RZ ;  /* 0x0000000205020227 */ /* 0x002fca00078e00ff */
[----:B0-----:R-:W-:Y:S01]  /*14070*/  @P0 SHF.R.U32.HI R0, RZ, R3, R2 ;  /* 0x00000003ff000219 */ /* 0x001fe20000011602 */
[----:B--2---:R-:W-:-:S04]  /*14080*/  IMAD R2, R4, UR4, RZ ;  /* 0x0000000404027c24 */ /* 0x004fc8000f8e02ff */
[C---:B---3--:R-:W-:Y:S02]  /*14090*/  IMAD R4, R10.reuse, UR5, R2 ;  /* 0x000000050a047c24 */ /* 0x048fe4000f8e0202 */
[----:B------:R-:W-:Y:S01]  /*140a0*/  IMAD.WIDE.U32 R2, R10, UR4, RZ ;  /* 0x000000040a027c25 */ /* 0x000fe2000f8e00ff */
[----:B------:R-:W-:-:S03]  /*140b0*/  ULDC.64 UR4, c[0x0][0x2d8] ;  /* 0x0000b60000047ab9 */ /* 0x000fc60000000a00 */
[----:B------:R-:W-:Y:S02]  /*140c0*/  IMAD.IADD R3, R3, 0x1, R4 ;  /* 0x0000000103037824 */ /* 0x000fe400078e0204 */
[----:B----4-:R-:W-:Y:S02]  /*140d0*/  IMAD R4, R9, UR4, RZ ;  /* 0x0000000409047c24 */ /* 0x010fe4000f8e02ff */
[----:B------:R0:W5:Y:S01]  /*140e0*/  LDL R9, [R1+0x14] ;  /* 0x0000140001097983 */ /* 0x0001620000100800 */
[----:B------:R-:W-:-:S04]  /*140f0*/  IMAD.WIDE.U32 R2, R18, UR4, R2 ;  /* 0x0000000412027c25 */ /* 0x000fc8000f8e0002 */
[----:B------:R-:W-:Y:S01]  /*14100*/  IMAD R4, R18, UR5, R4 ;  /* 0x0000000512047c24 */ /* 0x000fe2000f8e0204 */
[----:B------:R-:W-:-:S03]  /*14110*/  ULDC.64 UR4, c[0x0][0x2e0] ;  /* 0x0000b80000047ab9 */ /* 0x000fc60000000a00 */
[----:B------:R-:W-:Y:S02]  /*14120*/  IMAD.IADD R3, R3, 0x1, R4 ;  /* 0x0000000103037824 */ /* 0x000fe400078e0204 */
[----:B------:R-:W-:Y:S02]  /*14130*/  IMAD R4, R8, UR4, RZ ;  /* 0x0000000408047c24 */ /* 0x000fe4000f8e02ff */
[----:B------:R-:W1:Y:S01]  /*14140*/  S2R R8, SR_TID.X ;  /* 0x0000000000087919 */ /* 0x000e620000002100 */
        /* <DEDUP_REMOVED lines=10> */
[----:B------:R-:W-:-:S05]  /*141f0*/  IMAD R0, R7, R0, R5 ;  /* 0x0000000007007224 */ /* 0x000fca00078e0205 */
[----:B------:R-:W-:Y:S01]  /*14200*/  SHF.R.S32.HI R6, RZ, 0x1f, R0 ;  /* 0x0000001fff067819 */ /* 0x000fe20000011400 */
[----:B------:R-:W-:Y:S02]  /*14210*/  IMAD.IADD R3, R3, 0x1, R4 ;  /* 0x0000000103037824 */ /* 0x000fe400078e0204 */
[----:B-1----:R-:W-:Y:S02]  /*14220*/  IMAD.SHL.U32 R10, R8, 0x8, RZ ;  /* 0x00000008080a7824 */ /* 0x002fe400078e00ff */
[----:B------:R-:W-:Y:S02]  /*14230*/  IMAD R6, R6, UR4, RZ ;  /* 0x0000000406067c24 */ /* 0x000fe4000f8e02ff */
[----:B------:R-:W-:Y:S01]  /*14240*/  IMAD.WIDE.U32 R4, R0, UR4, R2 ;  /* 0x0000000400047c25 */ /* 0x000fe2000f8e0002 */
[----:B------:R-:W-:Y:S01]  /*14250*/  LOP3.LUT R10, R10, 0x38, RZ, 0xc0, !PT ;  /* 0x000000380a0a7812 */ /* 0x000fe200078ec0ff */
[----:B------:R-:W-:Y:S02]  /*14260*/  ULDC UR4, c[0x0][0x2b8] ;  /* 0x0000ae0000047ab9 */ /* 0x000fe40000000800 */
[----:B------:R-:W-:Y:S01]  /*14270*/  IMAD R0, R0, UR5, R6 ;  /* 0x0000000500007c24 */ /* 0x000fe2000f8e0206 */
[----:B------:R-:W-:-:S03]  /*14280*/  LEA R3, P1, R4, UR6, 0x1 ;  /* 0x0000000604037c11 */ /* 0x000fc6000f8208ff */
[----:B------:R-:W-:Y:S01]  /*14290*/  IMAD.IADD R0, R5, 0x1, R0 ;  /* 0x0000000105007824 */ /* 0x000fe200078e0200 */
[----:B------:R-:W-:Y:S01]  /*142a0*/  ISETP.GE.AND P0, PT, R10, UR4, PT ;  /* 0x000000040a007c0c */ /* 0x000fe2000bf06270 */
[----:B------:R-:W-:Y:S01]  /*142b0*/  UMOV UR4, 0xffffffff ;  /* 0xffffffff00047882 */ /* 0x000fe20000000000 */
[----:B------:R-:W-:Y:S02]  /*142c0*/  LOP3.LUT R8, R8, 0x7f, RZ, 0xc0, !PT ;  /* 0x0000007f08087812 */ /* 0x000fe400078ec0ff */
[----:B------:R-:W-:Y:S02]  /*142d0*/  LEA.HI.X R2, R4, UR7, R0, 0x1, P1 ;  /* 0x0000000704027c11 */ /* 0x000fe400088f0c00 */
[----:B------:R-:W-:Y:S01]  /*142e0*/  SHF.R.U32.HI R8, RZ, 0x3, R8 ;  /* 0x00000003ff087819 */ /* 0x000fe20000011608 */
[----:B0-----:R-:W-:Y:S06]  /*142f0*/  BRA.DIV UR4, `(.L_x_1508) ;  /* 0x0000005a04d87947 */ /* 0x001fec000b800000 */
[----:B------:R-:W2:Y:S01]  /*14300*/  LDL R6, [R1+0x44] ;  /* 0x0000440001067983 */ /* 0x000ea20000100800 */
[----:B------:R-:W-:-:S03]  /*14310*/  IMAD.IADD R17, R8, 0x1, R17 ;  /* 0x0000000108117824 */ /* 0x000fc600078e0211 */
[----:B------:R-:W0:Y:S01]  /*14320*/  SHFL.IDX PT, R5, R3, RZ, 0x181f ;  /* 0x00181fff03057589 */ /* 0x000e2200000e0000 */
[----:B------:R-:W-:-:S03]  /*14330*/  VIADD R8, R17, 0x10 ;  /* 0x0000001011087836 */ /* 0x000fc60000000000 */
[----:B------:R-:W1:Y:S04]  /*14340*/  SHFL.IDX PT, R4, R2, RZ, 0x181f ;  /* 0x00181fff02047589 */ /* 0x000e6800000e0000 */
[----:B------:R3:W-:Y:S01]  /*14350*/  STL [R1+0x4c], R8 ;  /* 0x00004c0801007387 */ /* 0x0007e20000100800 */
[----:B--2---:R-:W-:-:S03]  /*14360*/  IMAD R0, R6, R7, RZ ;  /* 0x0000000706007224 */ /* 0x004fc600078e02ff */
[----:B------:R-:W2:Y:S02]  /*14370*/  SHFL.IDX PT, R6, R3, 0x1, 0x181f ;  /* 0x00381f0003067f89 */ /* 0x000ea400000e0000 */
[CC--:B------:R-:W-:Y:S02]  /*14380*/  ISETP.GE.AND P1, PT, R17.reuse, R0.reuse, PT ;  /* 0x000000001100720c */ /* 0x0c0fe40003f26270 */
[----:B------:R-:W4:Y:S01]  /*14390*/  SHFL.IDX PT, R7, R2, 0x1, 0x181f ;  /* 0x00381f0002077f89 */ /* 0x000f2200000e0000 */
[----:B------:R-:W-:Y:S01]  /*143a0*/  ISETP.GE.AND P2, PT, R8, R0, PT ;  /* 0x000000000800720c */ /* 0x000fe20003f46270 */
[----:B---3--:R-:W-:-:S05]  /*143b0*/  VIADD R8, R17, 0x20 ;  /* 0x0000002011087836 */ /* 0x008fca0000000000 */
[----:B------:R-:W-:Y:S04]  /*143c0*/  STL [R1+0x58], R8 ;  /* 0x0000580801007387 */ /* 0x000fe80000100800 */
[----:B0-----:R-:W-:-:S05]  /*143d0*/  @!P1 LEA R5, P3, R10, R5, 0x1 ;  /* 0x000000050a059211 */ /* 0x001fca00078608ff */
[----:B-1----:R-:W-:-:S05]  /*143e0*/  @!P1 IMAD.X R4, RZ, RZ, R4, P3 ;  /* 0x000000ffff049224 */ /* 0x002fca00018e0604 */
[----:B------:R-:W-:-:S04]  /*143f0*/  @!P1 LOP3.LUT R5, R5, R4, RZ, 0x3c, !PT ;  /* 0x0000000405059212 */ /* 0x000fc800078e3cff */
[----:B------:R-:W-:-:S04]  /*14400*/  @!P1 LOP3.LUT R4, R5, R4, RZ, 0x3c, !PT ;  /* 0x0000000405049212 */ /* 0x000fc800078e3cff */
[----:B------:R-:W-:-:S05]  /*14410*/  @!P1 LOP3.LUT R5, R5, R4, RZ, 0x3c, !PT ;  /* 0x0000000405059212 */ /* 0x000fca00078e3cff */
[----:B-----5:R2:W-:Y:S02]  /*14420*/  @!P1 LDGSTS.E.BYPASS.LTC128B.128 [R9+0x18400], desc[UR60][R4.64], !P0 ;  /* 0x1840000004099fae */ /* 0x0205e4000c101d7c */
[----:B--2---:R-:W-:Y:S02]  /*14430*/  @!P2 LEA R5, P1, R10, R6, 0x1 ;  /* 0x000000060a05a211 */ /* 0x004fe400078208ff */
[----:B------:R-:W-:Y:S03]  /*14440*/  SHFL.IDX PT, R6, R2, 0x2, 0x181f ;  /* 0x00581f0002067f89 */ /* 0x000fe600000e0000 */
[----:B----4-:R-:W-:Y:S01]  /*14450*/  @!P2 IMAD.X R4, RZ, RZ, R7, P1 ;  /* 0x000000ffff04a224 */ /* 0x010fe200008e0607 */
        /* <DEDUP_REMOVED lines=58> */
.L_x_1677:
        /* <DEDUP_REMOVED lines=12> */
.L_x_1509:
        /* <DEDUP_REMOVED lines=38> */
.L_x_1511:
[----:B------:R-:W-:Y:S05]  /*14b20*/  BSYNC B6 ;  /* 0x0000000000067941 */ /* 0x000fea0003800000 */
.L_x_1510:
[----:B------:R-:W2:Y:S01]  /*14b30*/  LDL.LU R6, [R1+0x34] ;  /* 0x0000340001067983 */ /* 0x000ea20000300800 */
[----:B------:R-:W1:Y:S01]  /*14b40*/  LDC R7, c[0x0][0x448] ;  /* 0x00011200ff077b82 */ /* 0x000e620000000800 */
[----:B------:R-:W-:Y:S01]  /*14b50*/  ULDC.64 UR4, c[0x0][0x3d8] ;  /* 0x0000f60000047ab9 */ /* 0x000fe20000000a00 */
[----:B------:R-:W-:Y:S01]  /*14b60*/  ULDC.64 UR6, c[0x0][0x390] ;  /* 0x0000e40000067ab9 */ /* 0x000fe20000000a00 */
[----:B0-----:R-:W2:Y:S04]  /*14b70*/  LDL.LU.64 R2, [R1+0x50] ;  /* 0x0000500001027983 */ /* 0x001ea80000300a00 */
[----:B------:R-:W3:Y:S04]  /*14b80*/  LDL.LU R0, [R1+0x5c] ;  /* 0x00005c0001007983 */ /* 0x000ee80000300800 */
[----:B------:R-:W4:Y:S04]  /*14b90*/  LDL.LU R5, [R1+0x64] ;  /* 0x0000640001057983 */ /* 0x000f280000300800 */
[----:B------:R-:W4:Y:S04]  /*14ba0*/  LDL.LU R4, [R1+0x40] ;  /* 0x0000400001047983 */ /* 0x000f280000300800 */
[----:B-----5:R-:W4:Y:S01]  /*14bb0*/  LDL.LU R8, [R1+0x2c] ;  /* 0x00002c0001087983 */ /* 0x020f220000300800 */
[----:B-1----:R-:W-:Y:S01]  /*14bc0*/  ISETP.NE.AND P0, PT, R7, 0x1, PT ;  /* 0x000000010700780c */ /* 0x002fe20003f05270 */
[----:B------:R-:W0:Y:S01]  /*14bd0*/  S2R R9, SR_TID.X ;  /* 0x0000000000097919 */ /* 0x000e220000002100 */
[----:B--2---:R-:W-:-:S02]  /*14be0*/  IMAD.MOV.U32 R3, RZ, RZ, R6 ;  /* 0x000000ffff037224 */ /* 0x004fc400078e0006 */
[----:B---3--:R-:W-:Y:S02]  /*14bf0*/  IMAD R0, R0, UR4, RZ ;  /* 0x0000000400007c24 */ /* 0x008fe4000f8e02ff */
[----:B------:R-:W-:-:S04]  /*14c00*/  IMAD.WIDE.U32 R2, R18, UR4, R2 ;  /* 0x0000000412027c25 */ /* 0x000fc8000f8e0002 */
[----:B------:R-:W-:Y:S01]  /*14c10*/  IMAD R0, R18, UR5, R0 ;  /* 0x0000000512007c24 */ /* 0x000fe2000f8e0200 */
[----:B------:R-:W-:-:S03]  /*14c20*/  ULDC.64 UR4, c[0x0][0x3e0] ;  /* 0x0000f80000047ab9 */ /* 0x000fc60000000a00 */
[----:B------:R-:W-:Y:S02]  /*14c30*/  IMAD.IADD R3, R3, 0x1, R0 ;  /* 0x0000000103037824 */ /* 0x000fe400078e0200 */
[----:B----4-:R-:W-:Y:S02]  /*14c40*/  IMAD R0, R5, UR4, RZ ;  /* 0x0000000405007c24 */ /* 0x010fe4000f8e02ff */
[C---:B------:R-:W-:Y:S01]  /*14c50*/  IMAD.WIDE.U32 R2, R4.reuse, UR4, R2 ;  /* 0x0000000404027c25 */ /* 0x040fe2000f8e0002 */
[----:B------:R-:W1:Y:S03]  /*14c60*/  @P0 LDC R5, c[0x0][0x450] ;  /* 0x00011400ff050b82 */ /* 0x000e660000000800 */
[----:B------:R-:W-:Y:S01]  /*14c70*/  IMAD R0, R4, UR5, R0 ;  /* 0x0000000504007c24 */ /* 0x000fe2000f8e0200 */
[----:B------:R-:W-:-:S04]  /*14c80*/  ULDC.64 UR4, c[0x0][0x3d0] ;  /* 0x0000f40000047ab9 */ /* 0x000fc80000000a00 */
[----:B------:R-:W2:Y:S01]  /*14c90*/  @P0 LDC R4, c[0x0][0x44c] ;  /* 0x00011300ff040b82 */ /* 0x000ea20000000800 */
[----:B------:R-:W-:Y:S02]  /*14ca0*/  IMAD.IADD R3, R3, 0x1, R0 ;  /* 0x0000000103037824 */ /* 0x000fe400078e0200 */
[----:B------:R-:W-:Y:S02]  /*14cb0*/  IMAD.MOV.U32 R0, RZ, RZ, R8 ;  /* 0x000000ffff007224 */ /* 0x000fe400078e0008 */
[----:B--2---:R-:W-:-:S05]  /*14cc0*/  @P0 IMAD.HI.U32 R4, R8, R4, RZ ;  /* 0x0000000408040227 */ /* 0x004fca00078e00ff */
[----:B-1----:R-:W-:-:S04]  /*14cd0*/  @P0 SHF.R.U32.HI R0, RZ, R5, R4 ;  /* 0x00000005ff000219 */ /* 0x002fc80000011604 */
[--C-:B------:R-:W-:Y:S01]  /*14ce0*/  SHF.R.S32.HI R4, RZ, 0x1f, R0.reuse ;  /* 0x0000001fff047819 */ /* 0x100fe20000011400 */
[----:B------:R-:W-:-:S04]  /*14cf0*/  IMAD.MOV R6, RZ, RZ, -R0 ;  /* 0x000000ffff067224 */ /* 0x000fc800078e0a00 */
[----:B------:R-:W-:Y:S02]  /*14d00*/  IMAD R4, R4, UR4, RZ ;  /* 0x0000000404047c24 */ /* 0x000fe4000f8e02ff */
[----:B------:R-:W-:-:S04]  /*14d10*/  IMAD.WIDE.U32 R2, R0, UR4, R2 ;  /* 0x0000000400027c25 */ /* 0x000fc8000f8e0002 */
[----:B------:R-:W-:Y:S02]  /*14d20*/  IMAD R6, R7, R6, R8 ;  /* 0x0000000607067224 */ /* 0x000fe400078e0208 */
[----:B------:R-:W-:Y:S01]  /*14d30*/  IMAD R0, R0, UR5, R4 ;  /* 0x0000000500007c24 */ /* 0x000fe2000f8e0204 */
[----:B------:R-:W-:Y:S01]  /*14d40*/  ULDC.64 UR4, c[0x0][0x3c8] ;  /* 0x0000f20000047ab9 */ /* 0x000fe20000000a00 */
[----:B0-----:R-:W-:Y:S02]  /*14d50*/  IMAD.SHL.U32 R8, R9, 0x8, RZ ;  /* 0x0000000809087824 */ /* 0x001fe400078e00ff */
        /* <DEDUP_REMOVED lines=8> */
[C---:B------:R-:W-:Y:S01]  /*14de0*/  LOP3.LUT R11, R9.reuse, 0x40, RZ, 0xfc, !PT ;  /* 0x00000040090b7812 */ /* 0x040fe200078efcff */
        /* <DEDUP_REMOVED lines=16> */
[----:B------:R-:W4:Y:S04]  /*14ef0*/  LDL.LU R10, [R1+0x60] ;  /* 0x00006000010a7983 */ /* 0x000f280000300800 */
[----:B------:R-:W4:Y:S04]  /*14f00*/  LDL.LU R12, [R1+0x6c] ;  /* 0x00006c00010c7983 */ /* 0x000f280000300800 */
[----:B------:R-:W-:Y:S01]  /*14f10*/  SHFL.IDX PT, R6, R0, 0x1, 0x181f ;  /* 0x00381f0000067f89 */ /* 0x000fe200000e0000 */
[----:B--2---:R-:W-:-:S03]  /*14f20*/  IMAD R3, R5, R7, RZ ;  /* 0x0000000705037224 */ /* 0x004fc600078e02ff */
[----:B------:R-:W0:Y:S02]  /*14f30*/  SHFL.IDX PT, R5, R2, RZ, 0x181f ;  /* 0x00181fff02057589 */ /* 0x000e2400000e0000 */
[-C--:B---3--:R-:W-:Y:S02]  /*14f40*/  ISETP.GE.AND P4, PT, R4, R3.reuse, PT ;  /* 0x000000030400720c */ /* 0x088fe40003f86270 */
[----:B------:R-:W1:Y:S01]  /*14f50*/  SHFL.IDX PT, R4, R0, RZ, 0x181f ;  /* 0x00181fff00047589 */ /* 0x000e6200000e0000 */
[----:B------:R-:W-:-:S13]  /*14f60*/  ISETP.GE.AND P5, PT, R17, R3, PT ;  /* 0x000000031100720c */ /* 0x000fda0003fa6270 */
[----:B0-----:R-:W-:-:S05]  /*14f70*/  @!P5 LEA R5, P6, R8, R5, 0x1 ;  /* 0x000000050805d211 */ /* 0x001fca00078c08ff */
[----:B-1----:R-:W-:-:S05]  /*14f80*/  @!P5 IMAD.X R4, RZ, RZ, R4, P6 ;  /* 0x000000ffff04d224 */ /* 0x002fca00030e0604 */
        /* <DEDUP_REMOVED lines=10> */
[----:B------:R-:W-:-:S04]  /*15030*/  @!P4 LOP3.LUT R5, R5, R4, RZ, 0x3c, !PT ;  /* 0x000000040505c212 */ /* 0x000fc800078e3cff */
[----:B------:R-:W-:-:S04]  /*15040*/  @!P4 LOP3.LUT R4, R5, R4, RZ, 0x3c, !PT ;  /* 0x000000040504c212 */ /* 0x000fc800078e3cff */
[----:B------:R-:W-:-:S05]  /*15050*/  @!P4 LOP3.LUT R5, R5, R4, RZ, 0x3c, !PT ;  /* 0x000000040505c212 */ /* 0x000fca00078e3cff */
[----:B------:R-:W-:Y:S04]  /*15060*/  @!P4 LDGSTS.E.BYPASS.LTC128B.128 [R9+0x22c00], desc[UR60][R4.64], !P3 ;  /* 0x22c000000409cfae */ /* 0x000fe8000d901d7c */
[----:B------:R-:W-:Y:S04]  /*15070*/  @!P4 LDGSTS.E.BYPASS.LTC128B.128 [R9+0x26c00], desc[UR60][R4.64+0x80], !P2 ;  /* 0x26c000800409cfae */ /* 0x000fe8000d101d7c */
[----:B------:R-:W-:Y:S04]  /*15080*/  @!P4 LDGSTS.E.BYPASS.LTC128B.128 [R9+0x2ac00], desc[UR60][R4.64+0x100], !P1 ;  /* 0x2ac001000409cfae */ /* 0x000fe8000c901d7c */
[----:B------:R0:W-:Y:S01]  /*15090*/  @!P4 LDGSTS.E.BYPASS.LTC128B.128 [R9+0x2ec00], desc[UR60][R4.64+0x180], !P0 ;  /* 0x2ec001800409cfae */ /* 0x0001e2000c101d7c */
[----:B----4-:R-:W-:-:S03]  /*150a0*/  ISETP.GE.AND P4, PT, R11, R3, PT ;  /* 0x000000030b00720c */ /* 0x010fc60003f86270 */
[----:B------:R-:W2:Y:S04]  /*150b0*/  LDL.LU R11, [R1+0x70] ;  /* 0x00007000010b7983 */ /* 0x000ea80000300800 */
[----:B0-----:R-:W0:Y:S04]  /*150c0*/  SHFL.IDX PT, R5, R2, 0x2, 0x181f ;  /* 0x00581f0002057f89 */ /* 0x001e2800000e0000 */
[----:B------:R-:W1:Y:S02]  /*150d0*/  SHFL.IDX PT, R6, R0, 0x2, 0x181f ;  /* 0x00581f0000067f89 */ /* 0x000e6400000e0000 */
[----:B0-----:R-:W-:-:S05]  /*150e0*/  @!P4 LEA R5, P6, R8, R5, 0x1 ;  /* 0x000000050805c211 */ /* 0x001fca00078c08ff */
[----:B-1----:R-:W-:-:S05]  /*150f0*/  @!P4 IMAD.X R4, RZ, RZ, R6, P6 ;  /* 0x000000ffff04c224 */ /* 0x002fca00030e0606 */
[----:B------:R-:W-:-:S04]  /*15100*/  @!P4 LOP3.LUT R5, R5, R4, RZ, 0x3c, !PT ;  /* 0x000000040505c212 */ /* 0x000fc800078e3cff */
[----:B------:R-:W-:-:S04]  /*15110*/  @!P4 LOP3.LUT R4, R5, R4, RZ, 0x3c, !PT ;  /* 0x000000040504c212 */ /* 0x000fc800078e3cff */
[----:B------:R-:W-:-:S05]  /*15120*/  @!P4 LOP3.LUT R5, R5, R4, RZ, 0x3c, !PT ;  /* 0x000000040505c212 */ /* 0x000fca00078e3cff */
[----:B------:R-:W-:Y:S04]  /*15130*/  @!P4 LDGSTS.E.BYPASS.LTC128B.128 [R9+0x23400], desc[UR60][R4.64], !P3 ;  /* 0x234000000409cfae */ /* 0x000fe8000d901d7c */
[----:B------:R-:W-:Y:S04]  /*15140*/  @!P4 LDGSTS.E.BYPASS.LTC128B.128 [R9+0x27400], desc[UR60][R4.64+0x80], !P2 ;  /* 0x274000800409cfae */ /* 0x000fe8000d101d7c */
[----:B------:R-:W-:Y:S04]  /*15150*/  @!P4 LDGSTS.E.BYPASS.LTC128B.128 [R9+0x2b400], desc[UR60][R4.64+0x100], !P1 ;  /* 0x2b4001000409cfae */ /* 0x000fe8000c901d7c */
[----:B------:R0:W-:Y:S01]  /*15160*/  @!P4 LDGSTS.E.BYPASS.LTC128B.128 [R9+0x2f400], desc[UR60][R4.64+0x180], !P0 ;  /* 0x2f4001800409cfae */ /* 0x0001e2000c101d7c */
[----:B------:R-:W-:-:S03]  /*15170*/  ISETP.GE.AND P4, PT, R10, R3, PT ;  /* 0x000000030a00720c */ /* 0x000fc60003f86270 */
[----:B------:R-:W3:Y:S04]  /*15180*/  LDL.LU R10, [R1+0x74] ;  /* 0x00007400010a7983 */ /* 0x000ee80000300800 */
        /* <DEDUP_REMOVED lines=10> */
[----:B------:R0:W-:Y:S04]  /*15230*/  @!P4 LDGSTS.E.BYPASS.LTC128B.128 [R9+0x2fc00], desc[UR60][R4.64+0x180], !P0 ;  /* 0x2fc001800409cfae */ /* 0x0001e8000c101d7c */
[----:B------:R-:W-:Y:S04]  /*15240*/  SHFL.IDX PT, R6, R0, 0x4, 0x181f ;  /* 0x00981f0000067f89 */ /* 0x000fe800000e0000 */
[----:B0-----:R-:W0:Y:S01]  /*15250*/  SHFL.IDX PT, R5, R2, 0x4, 0x181f ;  /* 0x00981f0002057f89 */ /* 0x001e2200000e0000 */
[----:B------:R-:W-:-:S13]  /*15260*/  ISETP.GE.AND P4, PT, R12, R3, PT ;  /* 0x000000030c00720c */ /* 0x000fda0003f86270 */
        /* <DEDUP_REMOVED lines=26> */
[----:B------:R-:W-:-:S04]  /*15410*/  @!P4 LOP3.LUT R5, R5, R4, RZ, 0x3c, !PT ;  /* 0x000000040505c212 */ /* 0x000fc800078e3cff */
[----:B------:R-:W-:-:S04]  /*15420*/  @!P4 LOP3.LUT R4, R5, R4, RZ, 0x3c, !PT ;  /* 0x000000040504c212 */ /* 0x000fc800078e3cff */
[----:B------:R-:W-:Y:S01]  /*15430*/  @!P4 LOP3.LUT R5, R5, R4, RZ, 0x3c, !PT ;  /* 0x000000040505c212 */ /* 0x000fe200078e3cff */
[----:B------:R1:W2:Y:S04]  /*15440*/  SHFL.IDX PT, R6, R0, 0x7, 0x181f ;  /* 0x00f81f0000067f89 */ /* 0x0002a800000e0000 */
[----:B------:R1:W-:Y:S04]  /*15450*/  @!P4 LDGSTS.E.BYPASS.LTC128B.128 [R9+0x25400], desc[UR60][R4.64], !P3 ;  /* 0x254000000409cfae */ /* 0x0003e8000d901d7c */
[----:B------:R1:W-:Y:S04]  /*15460*/  @!P4 LDGSTS.E.BYPASS.LTC128B.128 [R9+0x29400], desc[UR60][R4.64+0x80], !P2 ;  /* 0x294000800409cfae */ /* 0x0003e8000d101d7c */
[----:B------:R1:W-:Y:S04]  /*15470*/  @!P4 LDGSTS.E.BYPASS.LTC128B.128 [R9+0x2d400], desc[UR60][R4.64+0x100], !P1 ;  /* 0x2d4001000409cfae */ /* 0x0003e8000c901d7c */
[----:B------:R1:W-:Y:S04]  /*15480*/  @!P4 LDGSTS.E.BYPASS.LTC128B.128 [R9+0x31400], desc[UR60][R4.64+0x180], !P0 ;  /* 0x314001800409cfae */ /* 0x0003e8000c101d7c */
[----:B------:R-:W3:Y:S02]  /*15490*/  SHFL.IDX PT, R2, R2, 0x7, 0x181f ;  /* 0x00f81f0002027f89 */ /* 0x000ee400000e0000 */
.L_x_1695:
[----:B-1----:R-:W4:Y:S01]  /*154a0*/  LDL.LU R0, [R1+0x78] ;  /* 0x0000780001007983 */ /* 0x002f220000300800 */
[----:B------:R-:W-:Y:S01]  /*154b0*/  BSSY B0, `(.L_x_1513) ;  /* 0x000000d000007945 */ /* 0x000fe20003800000 */
[----:B----4-:R-:W-:-:S13]  /*154c0*/  ISETP.GE.AND P4, PT, R0, R3, PT ;  /* 0x000000030000720c */ /* 0x010fda0003f86270 */
[----:B------:R-:W-:Y:S05]  /*154d0*/  @P4 BRA `(.L_x_1514) ;  /* 0x0000000000284947 */ /* 0x000fea0003800000 */
[----:B------:R-:W4:Y:S01]  /*154e0*/  LDL R0, [R1+0x14] ;  /* 0x0000140001007983 */ /* 0x000f220000100800 */
[----:B---3--:R-:W-:-:S05]  /*154f0*/  LEA R2, P4, R8, R2, 0x1 ;  /* 0x0000000208027211 */ /* 0x008fca00078808ff */
[----:B--2---:R-:W-:-:S05]  /*15500*/  IMAD.X R3, RZ, RZ, R6, P4 ;  /* 0x000000ffff037224 */ /* 0x004fca00020e0606 */
[----:B------:R-:W-:Y:S01]  /*15510*/  @!PT LDS RZ, [RZ] ;  /* 0x00000000fffff984 */ /* 0x000fe20000000800 */
[----:B------:R-:W-:Y:S01]  /*15520*/  @!PT LDS RZ, [RZ] ;  /* 0x00000000fffff984 */ /* 0x000fe20000000800 */
[----:B------:R-:W-:Y:S01]  /*15530*/  @!PT LDS RZ, [RZ] ;  /* 0x00000000fffff984 */ /* 0x000fe20000000800 */
[----:B----4-:R1:W-:Y:S04]  /*15540*/  LDGSTS.E.BYPASS.LTC128B.128 [R0+0x25c00], desc[UR60][R2.64], !P3 ;  /* 0x25c0000002007fae */ /* 0x0103e8000d901d7c */
[----:B------:R1:W-:Y:S04]  /*15550*/  LDGSTS.E.BYPASS.LTC128B.128 [R0+0x29c00], desc[UR60][R2.64+0x80], !P2 ;  /* 0x29c0008002007fae */ /* 0x0003e8000d101d7c */
[----:B------:R1:W-:Y:S04]  /*15560*/  LDGSTS.E.BYPASS.LTC128B.128 [R0+0x2dc00], desc[UR60][R2.64+0x100], !P1 ;  /* 0x2dc0010002007fae */ /* 0x0003e8000c901d7c */
[----:B------:R1:W-:Y:S02]  /*15570*/  LDGSTS.E.BYPASS.LTC128B.128 [R0+0x31c00], desc[UR60][R2.64+0x180], !P0 ;  /* 0x31c0018002007fae */ /* 0x0003e4000c101d7c */
.L_x_1514:
[----:B------:R-:W-:Y:S05]  /*15580*/  BSYNC B0 ;  /* 0x0000000000007941 */ /* 0x000fea0003800000 */
.L_x_1513:
[----:B------:R4:W5:Y:S01]  /*15590*/  LDL R8, [R1+0x4] ;  /* 0x0000040001087983 */ /* 0x0009620000100800 */
[----:B------:R-:W-:Y:S01]  /*155a0*/  PLOP3.LUT P0, PT, PT, PT, PT, 0x80, 0x0 ;  /* 0x000000000000781c */ /* 0x000fe20003f0f070 */
[----:B------:R-:W-:-:S12]  /*155b0*/  NOP ;  /* 0x0000000000007918 */ /* 0x000fd80000000000 */
.L_x_1515:
[----:B-1-3--:R-:W3:Y:S01]  /*155c0*/  LDL R2, [R1+0x4] ;  /* 0x0000040001027983 */ /* 0x00aee20000100800 */
[----:B------:R-:W-:Y:S02]  /*155d0*/  PLOP3.LUT P1, PT, P1, P0, PT, 0xa2, 0x0 ;  /* 0x000000000000781c */ /* 0x000fe40000f21472 */
[----:B---3--:R-:W-:-:S08]  /*155e0*/  @P0 R2UR P1, UR4, R2 ;  /* 0x00000000020402ca */ /* 0x008fd00000020000 */
[----:B------:R-:W-:-:S05]  /*155f0*/  @P0 PLOP3.LUT P0, PT, P1, PT, PT, 0x80, 0x0 ;  /* 0x000000000000081c */ /* 0x000fca0000f0f070 */
[----:B------:R-:W-:Y:S01]  /*15600*/  @!P1 SYNCS.ARRIVE.TRANS64.RED.A0T1 RZ, [UR4+0x32410], RZ ;  /* 0x032410ffffff99a7 */ /* 0x000fe20008200404 */
[----:B------:R-:W-:Y:S07]  /*15610*/  @!P1 ARRIVES.LDGSTSBAR.64.TRANSCNT [UR4+0x32410] ;  /* 0x03241000ff0099b0 */ /* 0x000fee0008000a84 */
[----:B------:R-:W-:Y:S05]  /*15620*/  @P0 BRA.U.ANY `(.L_x_1515) ;  /* 0xfffffffd00e40947 */ /* 0x000fea000393ffff */
[----:B------:R-:W3:Y:S02]  /*15630*/  LDL.LU R3, [R1+0x68] ;  /* 0x0000680001037983 */ /* 0x000ee40000300800 */
[----:B---3--:R-:W-:-:S05]  /*15640*/  VIADD R3, R3, 0x1 ;  /* 0x0000000103037836 */ /* 0x008fca0000000000 */
        /* <DEDUP_REMOVED lines=8> */
[----:B------:R-:W3:Y:S03]  /*156d0*/  SYNCS.PHASECHK.TRANS64.TRYWAIT P0, [R2+URZ+0x32420], R0 ;  /* 0x03242000020075a7 */ /* 0x000ee6000800017f */
[----:B-1-3--:R-:W-:Y:S05]  /*156e0*/  @!P0 BRA `(.L_x_1517) ;  /* 0x00000060000c8947 */ /* 0x00afea0003800000 */
.L_x_1696:
[----:B------:R-:W-:Y:S05]  /*156f0*/  BSYNC B0 ;  /* 0x0000000000007941 */ /* 0x000fea0003800000 */
.L_x_1516:
[----:B-1----:R-:W3:Y:S01]  /*15700*/  LDL R2, [R1+0x18] ;  /* 0x0000180001027983 */ /* 0x002ee20000100800 */
[----:B------:R-:W-:Y:S01]  /*15710*/  BSSY B0, `(.L_x_1518) ;  /* 0x0000063000007945 */ /* 0x000fe20003800000 */
[----:B---3--:R-:W-:-:S13]  /*15720*/  LOP3.LUT P0, RZ, R2, 0x1, RZ, 0xc0, !PT ;  /* 0x0000000102ff7812 */ /* 0x008fda000780c0ff */
[----:B------:R-:W-:Y:S05]  /*15730*/  @!P0 BRA `(.L_x_1519) ;  /* 0x0000000400808947 */ /* 0x000fea0003800000 */
[----:B------:R-:W3:Y:S04]  /*15740*/  LDL R2, [R1+0x4] ;  /* 0x0000040001027983 */ /* 0x000ee80000100800 */
[----:B0-----:R-:W2:Y:S01]  /*15750*/  LDL R4, [R1+0x1c] ;  /* 0x00001c0001047983 */ /* 0x001ea20000100800 */
[----:B------:R-:W0:Y:S01]  /*15760*/  S2R R3, SR_TID.X ;  /* 0x0000000000037919 */ /* 0x000e220000002100 */
[----:B---3--:R-:W-:Y:S02]  /*15770*/  IMAD.MOV.U32 R5, RZ, RZ, R2 ;  /* 0x000000ffff057224 */ /* 0x008fe400078e0002 */
[----:B------:R-:W3:Y:S01]  /*15780*/  LDL R2, [R1+0x8] ;  /* 0x0000080001027983 */ /* 0x000ee20000100800 */
[----:B--2---:R-:W-:Y:S01]  /*15790*/  SHF.L.U32 R0, R4, 0x1f, RZ ;  /* 0x0000001f04007819 */ /* 0x004fe200000006ff */
[----:B------:R-:W-:Y:S01]  /*157a0*/  BSSY B1, `(.L_x_1520) ;  /* 0x0000006000017945 */ /* 0x000fe20003800000 */
[----:B0-----:R-:W-:-:S04]  /*157b0*/  LOP3.LUT R3, R3, 0x7f, RZ, 0xc0, !PT ;  /* 0x0000007f03037812 */ /* 0x001fc800078ec0ff */
[----:B------:R-:W-:Y:S01]  /*157c0*/  ISETP.NE.AND P1, PT, R3, RZ, PT ;  /* 0x000000ff0300720c */ /* 0x000fe20003f25270 */
[----:B---3--:R-:W-:-:S04]  /*157d0*/  IMAD R2, R2, 0x8, R5 ;  /* 0x0000000802027824 */ /* 0x008fc800078e0205 */
[----:B------:R-:W0:Y:S02]  /*157e0*/  SYNCS.PHASECHK.TRANS64.TRYWAIT P0, [R2+URZ+0x32460], R0 ;  /* 0x03246000020075a7 */ /* 0x000e24000800017f */
[----:B0-----:R-:W-:Y:S06]  /*157f0*/  @!P0 BRA `(.L_x_1521) ;  /* 0x0000005c00e08947 */ /* 0x001fec0003800000 */
.L_x_1697:
[----:B------:R-:W-:Y:S05]  /*15800*/  BSYNC B1 ;  /* 0x0000000000017941 */ /* 0x000fea0003800000 */
.L_x_1520:
        /* <DEDUP_REMOVED lines=9> */
.L_x_1523:
[----:B------:R-:W-:Y:S05]  /*158a0*/  BSYNC B1 ;  /* 0x0000000000017941 */ /* 0x000fea0003800000 */
.L_x_1522:
        /* <DEDUP_REMOVED lines=14> */
.L_x_1524:
        /* <DEDUP_REMOVED lines=16> */
.L_x_1525:
        /* <DEDUP_REMOVED lines=16> */
.L_x_1526:
        /* <DEDUP_REMOVED lines=16> */
.L_x_1527:
        /* <DEDUP_REMOVED lines=11> */
.L_x_1519:
[----:B------:R-:W-:Y:S05]  /*15d40*/  BSYNC B0 ;  /* 0x0000000000007941 */ /* 0x000fea0003800000 */
.L_x_1518:
[----:B0-----:R-:W3:Y:S01]  /*15d50*/  LDL.LU R4, [R1+0x7c] ;  /* 0x00007c0001047983 */ /* 0x001ee20000300800 */
[----:B------:R-:W-:Y:S01]  /*15d60*/  BSSY B0, `(.L_x_1528) ;  /* 0x000020f000007945 */ /* 0x000fe20003800000 */
[----:B---3--:R-:W-:-:S13]  /*15d70*/  ISETP.GE.AND P0, PT, R4, 0x61, PT ;  /* 0x000000610400780c */ /* 0x008fda0003f06270 */
        /* <DEDUP_REMOVED lines=48> */
.L_x_1534:
        /* <DEDUP_REMOVED lines=9> */
.L_x_1698:
[----:B------:R-:W-:Y:S05]  /*16110*/  BSYNC B3 ;  /* 0x0000000000037941 */ /* 0x000fea0003800000 */
.L_x_1535:
        /* <DEDUP_REMOVED lines=9> */
.L_x_1538:
[----:B------:R-:W-:Y:S05]  /*161b0*/  BSYNC B3 ;  /* 0x0000000000037941 */ /* 0x000fea0003800000 */
.L_x_1537:
        /* <DEDUP_REMOVED lines=14> */
.L_x_1539:
        /* <DEDUP_REMOVED lines=14> */
.L_x_1699:
[----:B------:R-:W-:Y:S05]  /*16380*/  BSYNC B3 ;  /* 0x0000000000037941 */ /* 0x000fea0003800000 */
.L_x_1540:
        /* <DEDUP_REMOVED lines=11> */
.L_x_1543:
[----:B------:R-:W-:Y:S05]  /*16440*/  BSYNC B3 ;  /* 0x0000000000037941 */ /* 0x000fea0003800000 */
.L_x_1542:
        /* <DEDUP_REMOVED lines=11> */
.L_x_1544:
        /* <DEDUP_REMOVED lines=16> */
.L_x_1545:
        /* <DEDUP_REMOVED lines=16> */
.L_x_1546:
        /* <DEDUP_REMOVED lines=16> */
.L_x_1547:
        /* <DEDUP_REMOVED lines=11> */
.L_x_1533:
[----:B------:R-:W-:Y:S05]  /*168b0*/  BSYNC B1 ;  /* 0x0000000000017941 */ /* 0x000fea0003800000 */
.L_x_1532:
[----:B------:R-:W2:Y:S02]  /*168c0*/  LDL.LU R4, [R1+0x38] ;  /* 0x0000380001047983 */ /* 0x000ea40000300800 */
[----:B--2---:R-:W-:-:S07]  /*168d0*/  VIADD R0, R4, 0xfffffffd ;  /* 0xfffffffd04007836 */ /* 0x004fce0000000000 */
.L_x_1531:
[----:B------:R-:W-:Y:S05]  /*168e0*/  BSYNC B2 ;  /* 0x0000000000027941 */ /* 0x000fea0003800000 */
.L_x_1530:
[----:B------:R-:W2:Y:S01]  /*168f0*/  LDL.LU R2, [R1+0x3c] ;  /* 0x00003c0001027983 */ /* 0x000ea20000300800 */
[----:B------:R-:W-:-:S05]  /*16900*/  IMAD.MOV R6, RZ, RZ, -R6 ;  /* 0x000000ffff067224 */ /* 0x000fca00078e0a06 */
[----:B--2---:R-:W-:-:S13]  /*16910*/  ISETP.NE.AND P0, PT, R2, R6, PT ;  /* 0x000000060200720c */ /* 0x004fda0003f05270 */
[----:B------:R-:W-:Y:S05]  /*16920*/  @!P0 BRA `(.L_x_1529) ;  /* 0x0000001400488947 */ /* 0x000fea0003800000 */
.L_x_1580:
        /* <DEDUP_REMOVED lines=37> */
.L_x_1550:
        /* <DEDUP_REMOVED lines=9> */
.L_x_1700:
[----:B------:R-:W-:Y:S05]  /*16c10*/  BSYNC B2 ;  /* 0x0000000000027941 */ /* 0x000fea0003800000 */
.L_x_1551:
        /* <DEDUP_REMOVED lines=9> */
.L_x_1554:
[----:B------:R-:W-:Y:S05]  /*16cb0*/  BSYNC B2 ;  /* 0x0000000000027941 */ /* 0x000fea0003800000 */
.L_x_1553:
        /* <DEDUP_REMOVED lines=13> */
.L_x_1555:
        /* <DEDUP_REMOVED lines=14> */
.L_x_1701:
[----:B------:R-:W-:Y:S05]  /*16e70*/  BSYNC B2 ;  /* 0x0000000000027941 */ /* 0x000fea0003800000 */
.L_x_1556:
        /* <DEDUP_REMOVED lines=11> */
.L_x_1559:
[----:B------:R-:W-:Y:S05]  /*16f30*/  BSYNC B2 ;  /* 0x0000000000027941 */ /* 0x000fea0003800000 */
.L_x_1558:
        /* <DEDUP_REMOVED lines=10> */
.L_x_1560:
        /* <DEDUP_REMOVED lines=16> */
.L_x_1561:
        /* <DEDUP_REMOVED lines=16> */
.L_x_1562:
        /* <DEDUP_REMOVED lines=16> */
.L_x_1563:
        /* <DEDUP_REMOVED lines=11> */
.L_x_1549:
[----:B------:R-:W-:Y:S05]  /*17390*/  BSYNC B1 ;  /* 0x0000000000017941 */ /* 0x000fea0003800000 */
.L_x_1548:
        /* <DEDUP_REMOVED lines=36> */
.L_x_1566:
        /* <DEDUP_REMOVED lines=9> */
.L_x_1702:
[----:B------:R-:W-:Y:S05]  /*17670*/  BSYNC B2 ;  /* 0x0000000000027941 */ /* 0x000fea0003800000 */
.L_x_1567:
        /* <DEDUP_REMOVED lines=9> */
.L_x_1570:
[----:B------:R-:W-:Y:S05]  /*17710*/  BSYNC B2 ;  /* 0x0000000000027941 */ /* 0x000fea0003800000 */
.L_x_1569:
        /* <DEDUP_REMOVED lines=14> */
.L_x_1571:
        /* <DEDUP_REMOVED lines=14> */
.L_x_1703:
[----:B------:R-:W-:Y:S05]  /*178e0*/  BSYNC B2 ;  /* 0x0000000000027941 */ /* 0x000fea0003800000 */
.L_x_1572:
        /* <DEDUP_REMOVED lines=11> */
.L_x_1575:
[----:B------:R-:W-:Y:S05]  /*179a0*/  BSYNC B2 ;  /* 0x0000000000027941 */ /* 0x000fea0003800000 */
.L_x_1574:
        /* <DEDUP_REMOVED lines=11> */
.L_x_1576:
        /* <DEDUP_REMOVED lines=16> */
.L_x_1577:
        /* <DEDUP_REMOVED lines=16> */
.L_x_1578:
        /* <DEDUP_REMOVED lines=16> */
.L_x_1579:
        /* <DEDUP_REMOVED lines=11> */
.L_x_1565:
[----:B------:R-:W-:Y:S05]  /*17e10*/  BSYNC B1 ;  /* 0x0000000000017941 */ /* 0x000fea0003800000 */
.L_x_1564:
[C---:B------:R-:W-:Y:S01]  /*17e20*/  ISETP.GT.AND P0, PT, R0.reuse, 0x1, PT ;  /* 0x000000010000780c */ /* 0x040fe20003f04270 */
[----:B------:R-:W-:-:S12]  /*17e30*/  VIADD R0, R0, 0xfffffffe ;  /* 0xfffffffe00007836 */ /* 0x000fd80000000000 */
[----:B------:R-:W-:Y:S05]  /*17e40*/  @P0 BRA `(.L_x_1580) ;  /* 0xffffffe800b80947 */ /* 0x000fea000383ffff */
.L_x_1529:
[----:B------:R-:W-:Y:S05]  /*17e50*/  BSYNC B0 ;  /* 0x0000000000007941 */ /* 0x000fea0003800000 */
.L_x_1528:
[----:B------:R-:W3:Y:S04]  /*17e60*/  LDL.LU R4, [R1+0x8] ;  /* 0x0000080001047983 */ /* 0x000ee80000300800 */
[----:B------:R-:W2:Y:S01]  /*17e70*/  LDL.LU R3, [R1+0x1c] ;  /* 0x00001c0001037983 */ /* 0x000ea20000300800 */
[----:B------:R-:W1:Y:S01]  /*17e80*/  S2R R2, SR_TID.X ;  /* 0x0000000000027919 */ /* 0x000e620000002100 */
[----:B------:R-:W-:Y:S01]  /*17e90*/  BSSY B0, `(.L_x_1581) ;  /* 0x0000015000007945 */ /* 0x000fe20003800000 */
[----:B-1----:R-:W-:-:S04]  /*17ea0*/  LOP3.LUT R2, R2, 0x7f, RZ, 0xc0, !PT ;  /* 0x0000007f02027812 */ /* 0x002fc800078ec0ff */
[----:B------:R-:W-:Y:S01]  /*17eb0*/  ISETP.NE.AND P1, PT, R2, RZ, PT ;  /* 0x000000ff0200720c */ /* 0x000fe20003f25270 */
[----:B---3--:R-:W-:-:S05]  /*17ec0*/  VIADD R0, R4, 0x1 ;  /* 0x0000000104007836 */ /* 0x008fca0000000000 */
        /* <DEDUP_REMOVED lines=11> */
[----:B--2---:R-:W2:Y:S04]  /*17f80*/  @P1 ATOMG.E.ADD.STRONG.GPU PT, R3, desc[UR60][R4.64], R3 ;  /* 0x00000003040319a8 */ /* 0x004ea800081ee1fc */
[----:B--2---:R1:W2:Y:S02]  /*17f90*/  SHFL.IDX PT, R3, R3, R2, 0x1f ;  /* 0x00001f0203037589 */ /* 0x0042a400000e0000 */
[----:B-1----:R-:W1:Y:S02]  /*17fa0*/  S2R R2, SR_LTMASK ;  /* 0x0000000000027919 */ /* 0x002e640000003900 */
[----:B-1----:R-:W-:-:S06]  /*17fb0*/  LOP3.LUT R2, R2, UR4, RZ, 0xc0, !PT ;  /* 0x0000000402027c12 */ /* 0x002fcc000f8ec0ff */
[----:B------:R-:W2:Y:S02]  /*17fc0*/  POPC R2, R2 ;  /* 0x0000000200027309 */ /* 0x000ea40000000000 */
[----:B--2---:R-:W-:-:S07]  /*17fd0*/  IADD3 R16, R3, UR36, R2 ;  /* 0x0000002403107c10 */ /* 0x004fce000fffe002 */
.L_x_1582:
[----:B------:R-:W-:Y:S05]  /*17fe0*/  BSYNC B0 ;  /* 0x0000000000007941 */ /* 0x000fea0003800000 */
.L_x_1581:
[----:B------:R-:W-:-:S05]  /*17ff0*/  SEL R0, R0, RZ, P0 ;  /* 0x000000ff00007207 */ /* 0x000fca0000000000 */
[----:B------:R2:W-:Y:S02]  /*18000*/  STL [R1+0x8], R0 ;  /* 0x0000080001007387 */ /* 0x0005e40000100800 */
.L_x_1494:
[----:B------:R-:W-:Y:S05]  /*18010*/  BSYNC B7 ;  /* 0x0000000000077941 */ /* 0x000fea0003800000 */
.L_x_1492:
[----:B--2---:R-:W2:Y:S02]  /*18020*/  LDL R0, [R1+0x18] ;  /* 0x0000180001007983 */ /* 0x004ea40000100800 */
        /* <DEDUP_REMOVED lines=12> */
.L_x_1583:
[----:B------:R-:W0:Y:S01]  /*180f0*/  S2R R0, SR_TID.X ;  /* 0x0000000000007919 */ /* 0x000e220000002100 */
[----:B------:R-:W-:Y:S01]  /*18100*/  UMOV UR4, 0xffffffff ;  /* 0xffffffff00047882 */ /* 0x000fe20000000000 */
[----:B0-----:R-:W-:-:S04]  /*18110*/  LOP3.LUT R7, R0, 0x1f, RZ, 0xc0, !PT ;  /* 0x0000001f00077812 */ /* 0x001fc800078ec0ff */
        /* <DEDUP_REMOVED lines=33> */
.L_x_1713:
[----:B------:R-:W-:Y:S02]  /*18330*/  ULDC UR4, c[0x0][0xd38] ;  /* 0x00034e0000047ab9 */ /* 0x000fe40000000800 */
[----:B------:R-:W-:-:S04]  /*18340*/  IMAD.U32 R16, RZ, RZ, UR4 ;  /* 0x00000004ff107e24 */ /* 0x000fc8000f8e00ff */
[----:B-1----:R-:W-:-:S04]  /*18350*/  IMAD R6, R6, R16, RZ ;  /* 0x0000001006067224 */ /* 0x002fc800078e02ff */
[----:B------:R-:W-:-:S05]  /*18360*/  IMAD.IADD R4, R4, 0x1, R6 ;  /* 0x0000000104047824 */ /* 0x000fca00078e0206 */
[----:B------:R-:W-:-:S13]  /*18370*/  ISETP.GT.AND P6, PT, R4, R0, PT ;  /* 0x000000000400720c */ /* 0x000fda0003fc4270 */
[----:B------:R-:W-:Y:S05]  /*18380*/  @P6 BRA `(.L_x_1586) ;  /* 0x00000000009c6947 */ /* 0x000fea0003800000 */
.L_x_1591:
        /* <DEDUP_REMOVED lines=14> */
.L_x_1589:
[----:B------:R-:W-:Y:S05]  /*18470*/  BSYNC B0 ;  /* 0x0000000000007941 */ /* 0x000fea0003800000 */
.L_x_1588:
        /* <DEDUP_REMOVED lines=18> */
.L_x_1721:
[----:B------:R-:W-:Y:S02]  /*185a0*/  ULDC UR4, c[0x0][0xd38] ;  /* 0x00034e0000047ab9 */ /* 0x000fe40000000800 */
[----:B------:R-:W-:-:S04]  /*185b0*/  IMAD.U32 R16, RZ, RZ, UR4 ;  /* 0x00000004ff107e24 */ /* 0x000fc8000f8e00ff */
[----:B-1----:R-:W-:-:S04]  /*185c0*/  IMAD R6, R6, R16, RZ ;  /* 0x0000001006067224 */ /* 0x002fc800078e02ff */
[----:B------:R-:W-:-:S05]  /*185d0*/  IMAD.IADD R4, R6, 0x1, R4 ;  /* 0x0000000106047824 */ /* 0x000fca00078e0204 */
[----:B------:R-:W-:-:S13]  /*185e0*/  ISETP.GT.AND P6, PT, R4, R0, PT ;  /* 0x000000000400720c */ /* 0x000fda0003fc4270 */
[----:B------:R-:W-:Y:S05]  /*185f0*/  @!P6 BRA `(.L_x_1591) ;  /* 0xfffffffc0064e947 */ /* 0x000fea000383ffff */
.L_x_1586:
        /* <DEDUP_REMOVED lines=8> */
.L_x_1725:
[----:B------:R-:W-:Y:S01]  /*18680*/  ISETP.NE.AND P0, PT, R5, RZ, PT ;  /* 0x000000ff0500720c */ /* 0x000fe20003f05270 */
[----:B-1----:R-:W-:-:S12]  /*18690*/  IMAD.MOV.U32 R2, RZ, RZ, RZ ;  /* 0x000000ffff027224 */ /* 0x002fd800078e00ff */
[----:B------:R-:W-:Y:S05]  /*186a0*/  @!P0 BRA `(.L_x_1593) ;  /* 0x0000000000108947 */ /* 0x000fea0003800000 */
[----:B------:R-:W-:Y:S01]  /*186b0*/  UMOV UR4, 0xffffffff ;  /* 0xffffffff00047882 */ /* 0x000fe20000000000 */
[----:B------:R-:W-:Y:S02]  /*186c0*/  VIADD R12, R4, 0xffffffff ;  /* 0xffffffff040c7836 */ /* 0x000fe40000000000 */
[----:B------:R-:W-:Y:S05]  /*186d0*/  BRA.DIV UR4, `(.L_x_1594) ;  /* 0x0000003e04107947 */ /* 0x000fea000b800000 */
[----:B------:R1:W3:Y:S02]  /*186e0*/  SHFL.IDX PT, R2, R3, R12, 0x1f ;  /* 0x00001f0c03027589 */ /* 0x0002e400000e0000 */
.L_x_1593:
        /* <DEDUP_REMOVED lines=31> */
.L_x_1587:
[----:B------:R-:W-:Y:S01]  /*188e0*/  UMOV UR4, URZ ;  /* 0x0000003f00047c82 */ /* 0x000fe20008000000 */
[----:B------:R-:W-:Y:S01]  /*188f0*/  UMOV UR5, URZ ;  /* 0x0000003f00057c82 */ /* 0x000fe20008000000 */
[----:B------:R-:W-:Y:S01]  /*18900*/  ULDC UR6, c[0x0][0xd3c] ;  /* 0x00034f0000067ab9 */ /* 0x000fe20000000800 */
[----:B------:R-:W-:Y:S02]  /*18910*/  IMAD.MOV.U32 R16, RZ, RZ, R0 ;  /* 0x000000ffff107224 */ /* 0x000fe400078e0000 */
[----:B------:R-:W-:Y:S02]  /*18920*/  IMAD.U32 R17, RZ, RZ, UR4 ;  /* 0x00000004ff117e24 */ /* 0x000fe4000f8e00ff */
[----:B------:R-:W-:Y:S02]  /*18930*/  IMAD.U32 R18, RZ, RZ, UR5 ;  /* 0x00000005ff127e24 */ /* 0x000fe4000f8e00ff */
[----:B------:R-:W-:-:S07]  /*18940*/  IMAD.U32 R19, RZ, RZ, UR6 ;  /* 0x00000006ff137e24 */ /* 0x000fce000f8e00ff */
.L_x_1595:
        /* <DEDUP_REMOVED lines=12> */
.L_x_1584:
[----:B------:R-:W-:Y:S02]  /*18a10*/  ULDC UR4, c[0x0][0xd3c] ;  /* 0x00034f0000047ab9 */ /* 0x000fe40000000800 */
[----:B---3--:R-:W-:-:S13]  /*18a20*/  ISETP.GE.AND P0, PT, R19, UR4, PT ;  /* 0x0000000413007c0c */ /* 0x008fda000bf06270 */
[----:B------:R-:W-:Y:S05]  /*18a30*/  @!P0 BRA `(.L_x_1596) ;  /* 0xffffff8c00148947 */ /* 0x000fea000383ffff */
[----:B------:R-:W-:Y:S05]  /*18a40*/  BSYNC B8 ;  /* 0x0000000000087941 */ /* 0x000fea0003800000 */
.L_x_1450:
[----:B--2---:R-:W2:Y:S01]  /*18a50*/  LDL.LU R0, [R1+0x68] ;  /* 0x0000680001007983 */ /* 0x004ea20000300800 */
[----:B------:R-:W-:Y:S01]  /*18a60*/  BSSY B0, `(.L_x_1597) ;  /* 0x000000b000007945 */ /* 0x000fe20003800000 */
[----:B------:R-:W3:Y:S01]  /*18a70*/  S2R R5, SR_CgaCtaId ;  /* 0x0000000000057919 */ /* 0x000ee20000008800 */
[----:B--2---:R-:W-:-:S05]  /*18a80*/  VIADD R0, R0, 0x1 ;  /* 0x0000000100007836 */ /* 0x004fca0000000000 */
[----:B0-----:R-:W-:-:S04]  /*18a90*/  LEA.HI R2, R0, R0, RZ, 0x1 ;  /* 0x0000000000027211 */ /* 0x001fc800078f08ff */
[----:B-1----:R-:W-:-:S05]  /*18aa0*/  LOP3.LUT R3, R2, 0xfffffffe, RZ, 0xc0, !PT ;  /* 0xfffffffe02037812 */ /* 0x002fca00078ec0ff */
[----:B------:R-:W-:Y:S01]  /*18ab0*/  IMAD.IADD R3, R0, 0x1, -R3 ;  /* 0x0000000100037824 */ /* 0x000fe200078e0a03 */
[----:B------:R-:W-:-:S04]  /*18ac0*/  MOV R0, 0x400 ;  /* 0x0000040000007802 */ /* 0x000fc80000000f00 */
[----:B---3--:R-:W-:Y:S02]  /*18ad0*/  LEA R0, R5, R0, 0x18 ;  /* 0x0000000005007211 */ /* 0x008fe400078ec0ff */
[----:B------:R-:W-:-:S04]  /*18ae0*/  SHF.L.U32 R3, R3, 0x1f, RZ ;  /* 0x0000001f03037819 */ /* 0x000fc800000006ff */
[----:B------:R-:W0:Y:S02]  /*18af0*/  SYNCS.PHASECHK.TRANS64.TRYWAIT P0, [R0+URZ+0x32420], R3 ;  /* 0x03242003000075a7 */ /* 0x000e24000800017f */
[----:B0-----:R-:W-:Y:S05]  /*18b00*/  @!P0 BRA `(.L_x_1598) ;  /* 0x00000038002c8947 */ /* 0x001fea0003800000 */
.L_x_1728:
[----:B------:R-:W-:Y:S05]  /*18b10*/  BSYNC B0 ;  /* 0x0000000000007941 */ /* 0x000fea0003800000 */
.L_x_1597:
[----:B------:R-:W-:-:S03]  /*18b20*/  UMOV UR4, 0xffffffff ;  /* 0xffffffff00047882 */ /* 0x000fc60000000000 */
[----:B------:R-:W-:Y:S05]  /*18b30*/  BRA.DIV UR4, `(.L_x_1599) ;  /* 0x0000003a04347947 */ /* 0x000fea000b800000 */
[----:B------:R-:W1:Y:S02]  /*18b40*/  S2R R2, SR_TID.X ;  /* 0x0000000000027919 */ /* 0x000e640000002100 */
[----:B-1----:R-:W-:-:S04]  /*18b50*/  SHF.R.U32.HI R2, RZ, 0x5, R2 ;  /* 0x00000005ff027819 */ /* 0x002fc80000011602 */
[----:B------:R-:W-:-:S05]  /*18b60*/  LOP3.LUT R2, R2, 0x3, RZ, 0xc0, !PT ;  /* 0x0000000302027812 */ /* 0x000fca00078ec0ff */
[----:B------:R1:W2:Y:S02]  /*18b70*/  SHFL.IDX PT, R14, R2, RZ, 0x1f ;  /* 0x00001fff020e7589 */ /* 0x0002a400000e0000 */
.L_x_1731:
[----:B--2---:R-:W-:-:S13]  /*18b80*/  ISETP.NE.AND P0, PT, R14, RZ, PT ;  /* 0x000000ff0e00720c */ /* 0x004fda0003f05270 */
[----:B------:R-:W-:Y:S05]  /*18b90*/  @P0 BRA `(.L_x_1305) ;  /* 0x0000000000940947 */ /* 0x000fea0003800000 */
[----:B------:R-:W-:-:S03]  /*18ba0*/  UMOV UR4, 0xffffffff ;  /* 0xffffffff00047882 */ /* 0x000fc60000000000 */
[----:B------:R-:W-:Y:S05]  /*18bb0*/  BRA.DIV UR4, `(.L_x_1600) ;  /* 0x0000003a04487947 */ /* 0x000fea000b800000 */
[----:B------:R-:W-:-:S13]  /*18bc0*/  ELECT P6, URZ, PT ;  /* 0x00000000003f782f */ /* 0x000fda00038c0000 */
.L_x_1734:
[----:B------:R-:W-:Y:S05]  /*18bd0*/  @!P6 BRA `(.L_x_1305) ;  /* 0x000000000084e947 */ /* 0x000fea0003800000 */
[----:B-1----:R-:W2:Y:S02]  /*18be0*/  LDL.LU R2, [R1+0x84] ;  /* 0x0000840001027983 */ /* 0x002ea40000300800 */
[----:B--2---:R-:W-:-:S04]  /*18bf0*/  LOP3.LUT R2, R2, 0x2, RZ, 0xfc, !PT ;  /* 0x0000000202027812 */ /* 0x004fc800078efcff */
[----:B------:R-:W-:-:S13]  /*18c00*/  ISETP.NE.AND P2, PT, R2, 0x3, PT ;  /* 0x000000030200780c */ /* 0x000fda0003f45270 */
[----:B------:R-:W-:Y:S05]  /*18c10*/  @!P2 BRA `(.L_x_1601) ;  /* 0x000000000004a947 */ /* 0x000fea0003800000 */
[----:B------:R-:W-:Y:S01]  /*18c20*/  BPT.TRAP 0x1 ;  /* 0x000000040000795c */ /* 0x000fe20000300000 */
.L_x_1601:
        /* <DEDUP_REMOVED lines=14> */
.L_x_1735:
[----:B------:R-:W1:Y:S02]  /*18d10*/  SYNCS.PHASECHK.TRANS64.TRYWAIT P0, [R7+URZ], R2 ;  /* 0x00000002070075a7 */ /* 0x000e64000800017f */
[----:B-1----:R-:W-:Y:S05]  /*18d20*/  @!P0 BRA `(.L_x_1603) ;  /* 0x0000003800208947 */ /* 0x002fea0003800000 */
.L_x_1736:
[----:B------:R-:W-:Y:S05]  /*18d30*/  @!P2 BRA `(.L_x_1604) ;  /* 0x000000000004a947 */ /* 0x000fea0003800000 */
[----:B------:R-:W-:Y:S01]  /*18d40*/  BPT.TRAP 0x1 ;  /* 0x000000040000795c */ /* 0x000fe20000300000 */
.L_x_1604:
[----:B------:R-:W2:Y:S01]  /*18d50*/  LDL.LU R4, [R1+0x8] ;  /* 0x0000080001047983 */ /* 0x000ea20000300800 */
[----:B------:R-:W-:-:S04]  /*18d60*/  VIADD R0, R0, 0x32460 ;  /* 0x0003246000007836 */ /* 0x000fc80000000000 */
[----:B--2---:R-:W-:-:S04]  /*18d70*/  IMAD R4, R4, 0x8, R0 ;  /* 0x0000000804047824 */ /* 0x004fc800078e0200 */
[----:B------:R-:W2:Y:S02]  /*18d80*/  SYNCS.PHASECHK.TRANS64.TRYWAIT P0, [R4+URZ], R5 ;  /* 0x00000005040075a7 */ /* 0x000ea4000800017f */
[----:B--2---:R-:W-:Y:S05]  /*18d90*/  @!P0 BRA `(.L_x_1605) ;  /* 0x0000003800188947 */ /* 0x004fea0003800000 */
.L_x_1737:
[----:B------:R-:W-:-:S07]  /*18da0*/  IMAD R3, R3, 0x8, R0 ;  /* 0x0000000803037824 */ /* 0x000fce00078e0200 */
.L_x_1606:
[----:B---3--:R3:W0:Y:S02]  /*18db0*/  SYNCS.PHASECHK.TRANS64.TRYWAIT P0, [R3+URZ], R2 ;  /* 0x00000002030075a7 */ /* 0x008624000800017f */
[----:B0-----:R-:W-:Y:S05]  /*18dc0*/  @!P0 NANOSLEEP.SYNCS 0x989680 ;  /* 0x009896800000895d */ /* 0x001fea0003900000 */
[----:B------:R-:W0:Y:S02]  /*18dd0*/  @!P0 SYNCS.PHASECHK.TRANS64 P0, [R3+URZ], R2 ;  /* 0x00000002030085a7 */ /* 0x000e24000800007f */
[----:B0-----:R-:W-:Y:S05]  /*18de0*/  @!P0 BRA `(.L_x_1606) ;  /* 0xfffffffc00f08947 */ /* 0x001fea000383ffff */
.L_x_1305:
[----:B------:R-:W-:Y:S05]  /*18df0*/  BSYNC B9 ;  /* 0x0000000000097941 */ /* 0x000fea0003800000 */
.L_x_1302:
[----:B------:R-:W-:Y:S05]  /*18e00*/  EXIT ;  /* 0x000000000000794d */ /* 0x000fea0003800000 */
.L_x_1323:
[----:B0-----:R0:W1:Y:S02]  /*18e10*/  SYNCS.PHASECHK.TRANS64.TRYWAIT P6, [R94+URZ+0x32490], R108 ;  /* 0x0324906c5e0075a7 */ /* 0x00106400080c017f */
[----:B-1----:R-:W-:Y:S05]  /*18e20*/  @!P6 NANOSLEEP.SYNCS 0x989680 ;  /* 0x009896800000e95d */ /* 0x002fea0003900000 */
[----:B------:R-:W1:Y:S02]  /*18e30*/  @!P6 SYNCS.PHASECHK.TRANS64 P6, [R94+URZ+0x32490], R108 ;  /* 0x0324906c5e00e5a7 */ /* 0x000e6400080c007f */
[----:B-1----:R-:W-:Y:S05]  /*18e40*/  @!P6 BRA `(.L_x_1323) ;  /* 0xfffffffc00f0e947 */ /* 0x002fea000383ffff */
[----:B------:R-:W-:Y:S05]  /*18e50*/  BRA `(.L_x_1607) ;  /* 0xfffffe9c005c7947 */ /* 0x000fea000383ffff */
.L_x_1341:
[----:B0-----:R0:W1:Y:S02]  /*18e60*/  SYNCS.PHASECHK.TRANS64.TRYWAIT P5, [R94+URZ+0x32490], R108 ;  /* 0x0324906c5e0075a7 */ /* 0x00106400080a017f */
[----:B-1----:R-:W-:Y:S05]  /*18e70*/  @!P5 NANOSLEEP.SYNCS 0x989680 ;  /* 0x009896800000d95d */ /* 0x002fea0003900000 */
[----:B------:R-:W1:Y:S02]  /*18e80*/  @!P5 SYNCS.PHASECHK.TRANS64 P5, [R94+URZ+0x32490], R108 ;  /* 0x0324906c5e00d5a7 */ /* 0x000e6400080a007f */
[----:B-1----:R-:W-:Y:S05]  /*18e90*/  @!P5 BRA `(.L_x_1341) ;  /* 0xfffffffc00f0d947 */ /* 0x002fea000383ffff */
[----:B------:R-:W-:Y:S05]  /*18ea0*/  BRA `(.L_x_1608) ;  /* 0xfffffeb000047947 */ /* 0x000fea000383ffff */
.L_x_1350:
[----:B0-----:R0:W1:Y:S02]  /*18eb0*/  SYNCS.PHASECHK.TRANS64.TRYWAIT P4, [R94+URZ+0x32490], R108 ;  /* 0x0324906c5e0075a7 */ /* 0x001064000808017f */
[----:B-1----:R-:W-:Y:S05]  /*18ec0*/  @!P4 NANOSLEEP.SYNCS 0x989680 ;  /* 0x009896800000c95d */ /* 0x002fea0003900000 */
[----:B------:R-:W1:Y:S02]  /*18ed0*/  @!P4 SYNCS.PHASECHK.TRANS64 P4, [R94+URZ+0x32490], R108 ;  /* 0x0324906c5e00c5a7 */ /* 0x000e64000808007f */
[----:B-1----:R-:W-:Y:S05]  /*18ee0*/  @!P4 BRA `(.L_x_1350) ;  /* 0xfffffffc00f0c947 */ /* 0x002fea000383ffff */
[----:B------:R-:W-:Y:S05]  /*18ef0*/  BRA `(.L_x_1609) ;  /* 0xfffffec000287947 */ /* 0x000fea000383ffff */
.L_x_1356:
[----:B-1----:R1:W2:Y:S02]  /*18f00*/  SYNCS.PHASECHK.TRANS64.TRYWAIT P3, [R94+URZ+0x324b0], R108 ;  /* 0x0324b06c5e0075a7 */ /* 0x0022a4000806017f */
[----:B--2---:R-:W-:Y:S05]  /*18f10*/  @!P3 NANOSLEEP.SYNCS 0x989680 ;  /* 0x009896800000b95d */ /* 0x004fea0003900000 */
[----:B------:R-:W2:Y:S02]  /*18f20*/  @!P3 SYNCS.PHASECHK.TRANS64 P3, [R94+URZ+0x324b0], R108 ;  /* 0x0324b06c5e00b5a7 */ /* 0x000ea4000806007f */
[----:B--2---:R-:W-:Y:S05]  /*18f30*/  @!P3 BRA `(.L_x_1356) ;  /* 0xfffffffc00f0b947 */ /* 0x004fea000383ffff */
[----:B------:R-:W-:Y:S05]  /*18f40*/  BRA `(.L_x_1610) ;  /* 0xfffffec000b47947 */ /* 0x000fea000383ffff */
.L_x_1364:
        /* <DEDUP_REMOVED lines=8> */
.L_x_1612:
[----:B------:R-:W-:Y:S05]  /*18fd0*/  BSYNC B0 ;  /* 0x0000000000007941 */ /* 0x000fea0003800000 */
.L_x_1611:
[----:B------:R-:W-:Y:S05]  /*18fe0*/  BRA `(.L_x_1613) ;  /* 0xfffffecc00647947 */ /* 0x000fea000383ffff */
.L_x_1376:
        /* <DEDUP_REMOVED lines=8> */
.L_x_1615:
[----:B------:R-:W-:Y:S05]  /*19070*/  BSYNC B1 ;  /* 0x0000000000017941 */ /* 0x000fea0003800000 */
.L_x_1614:
        /* <DEDUP_REMOVED lines=8> */
.L_x_1616:
[----:B------:R-:W-:Y:S02]  /*19100*/  IMAD.MOV.U32 R13, RZ, RZ, R27 ;  /* 0x000000ffff0d7224 */ /* 0x000fe400078e001b */
[----:B------:R-:W-:-:S07]  /*19110*/  IMAD.MOV.U32 R3, RZ, RZ, R14 ;  /* 0x000000ffff037224 */ /* 0x000fce00078e000e */
[----:B------:R-:W-:Y:S05]  /*19120*/  WARPSYNC.COLLECTIVE R15, `(.L_x_1617) ;  /* 0x000000000f087348 */ /* 0x000fea0003c00000 */
[----:B------:R0:W1:Y:S02]  /*19130*/  SHFL.IDX P6, R14, R13, R12, R11 ;  /* 0x0000000c0d0e7389 */ /* 0x00006400000c000b */
[----:B01----:R-:W-:Y:S01]  /*19140*/  ENDCOLLECTIVE ;  /* 0x000000000000791b */ /* 0x003fe20003800000 */
.L_x_1617:
[----:B------:R-:W-:Y:S02]  /*19150*/  IMAD.MOV.U32 R13, RZ, RZ, R26 ;  /* 0x000000ffff0d7224 */ /* 0x000fe400078e001a */
[----:B------:R-:W-:-:S07]  /*19160*/  IMAD.MOV.U32 R4, RZ, RZ, R14 ;  /* 0x000000ffff047224 */ /* 0x000fce00078e000e */
[----:B------:R-:W-:Y:S05]  /*19170*/  WARPSYNC.COLLECTIVE R15, `(.L_x_1618) ;  /* 0x000000000f087348 */ /* 0x000fea0003c00000 */
[----:B------:R0:W1:Y:S02]  /*19180*/  SHFL.IDX P6, R14, R13, R12, R11 ;  /* 0x0000000c0d0e7389 */ /* 0x00006400000c000b */
[----:B01----:R-:W-:Y:S01]  /*19190*/  ENDCOLLECTIVE ;  /* 0x000000000000791b */ /* 0x003fe20003800000 */
.L_x_1618:
[----:B------:R-:W-:Y:S05]  /*191a0*/  BRA `(.L_x_1619) ;  /* 0xfffffed0005c7947 */ /* 0x000fea000383ffff */
.L_x_1380:
[----:B0-----:R0:W1:Y:S02]  /*191b0*/  SYNCS.PHASECHK.TRANS64.TRYWAIT P0, [R18+URZ+0x32400], R5 ;  /* 0x03240005120075a7 */ /* 0x001064000800017f */
[----:B-1----:R-:W-:Y:S05]  /*191c0*/  @!P0 NANOSLEEP.SYNCS 0x989680 ;  /* 0x009896800000895d */ /* 0x002fea0003900000 */
[----:B------:R-:W1:Y:S02]  /*191d0*/  @!P0 SYNCS.PHASECHK.TRANS64 P0, [R18+URZ+0x32400], R5 ;  /* 0x03240005120085a7 */ /* 0x000e64000800007f */
[----:B-1----:R-:W-:Y:S05]  /*191e0*/  @!P0 BRA `(.L_x_1380) ;  /* 0xfffffffc00f08947 */ /* 0x002fea000383ffff */
[----:B------:R-:W-:Y:S05]  /*191f0*/  BRA `(.L_x_1620) ;  /* 0xfffffed400647947 */ /* 0x000fea000383ffff */
.L_x_1388:
        /* <DEDUP_REMOVED lines=8> */
.L_x_1622:
[----:B------:R-:W-:Y:S05]  /*19280*/  BSYNC B1 ;  /* 0x0000000000017941 */ /* 0x000fea0003800000 */
.L_x_1621:
        /* <DEDUP_REMOVED lines=8> */
.L_x_1623:
[----:B------:R-:W-:Y:S02]  /*19310*/  IMAD.MOV.U32 R13, RZ, RZ, R27 ;  /* 0x000000ffff0d7224 */ /* 0x000fe400078e001b */
[----:B------:R-:W-:-:S07]  /*19320*/  IMAD.MOV.U32 R3, RZ, RZ, R14 ;  /* 0x000000ffff037224 */ /* 0x000fce00078e000e */
[----:B------:R-:W-:Y:S05]  /*19330*/  WARPSYNC.COLLECTIVE R15, `(.L_x_1624) ;  /* 0x000000000f087348 */ /* 0x000fea0003c00000 */
[----:B------:R0:W1:Y:S02]  /*19340*/  SHFL.IDX P6, R14, R13, R12, R11 ;  /* 0x0000000c0d0e7389 */ /* 0x00006400000c000b */
[----:B01----:R-:W-:Y:S01]  /*19350*/  ENDCOLLECTIVE ;  /* 0x000000000000791b */ /* 0x003fe20003800000 */
.L_x_1624:
[----:B------:R-:W-:Y:S02]  /*19360*/  IMAD.MOV.U32 R13, RZ, RZ, R26 ;  /* 0x000000ffff0d7224 */ /* 0x000fe400078e001a */
[----:B------:R-:W-:-:S07]  /*19370*/  IMAD.MOV.U32 R20, RZ, RZ, R14 ;  /* 0x000000ffff147224 */ /* 0x000fce00078e000e */
[----:B------:R-:W-:Y:S05]  /*19380*/  WARPSYNC.COLLECTIVE R15, `(.L_x_1625) ;  /* 0x000000000f087348 */ /* 0x000fea0003c00000 */
[----:B------:R0:W1:Y:S02]  /*19390*/  SHFL.IDX P6, R14, R13, R12, R11 ;  /* 0x0000000c0d0e7389 */ /* 0x00006400000c000b */
[----:B01----:R-:W-:Y:S01]  /*193a0*/  ENDCOLLECTIVE ;  /* 0x000000000000791b */ /* 0x003fe20003800000 */
.L_x_1625:
[----:B------:R-:W-:Y:S05]  /*193b0*/  BRA `(.L_x_1626) ;  /* 0xfffffedc00d07947 */ /* 0x000fea000383ffff */
.L_x_1392:
[----:B0-----:R0:W1:Y:S02]  /*193c0*/  SYNCS.PHASECHK.TRANS64.TRYWAIT P1, [R18+URZ+0x32400], R21 ;  /* 0x03240015120075a7 */ /* 0x001064000802017f */
[----:B-1----:R-:W-:Y:S05]  /*193d0*/  @!P1 NANOSLEEP.SYNCS 0x989680 ;  /* 0x009896800000995d */ /* 0x002fea0003900000 */
[----:B------:R-:W1:Y:S02]  /*193e0*/  @!P1 SYNCS.PHASECHK.TRANS64 P1, [R18+URZ+0x32400], R21 ;  /* 0x03240015120095a7 */ /* 0x000e64000802007f */
[----:B-1----:R-:W-:Y:S05]  /*193f0*/  @!P1 BRA `(.L_x_1392) ;  /* 0xfffffffc00f09947 */ /* 0x002fea000383ffff */
[----:B------:R-:W-:Y:S05]  /*19400*/  BRA `(.L_x_1627) ;  /* 0xfffffee000a87947 */ /* 0x000fea000383ffff */
.L_x_1398:
[----:B--2---:R2:W3:Y:S02]  /*19410*/  SYNCS.PHASECHK.TRANS64.TRYWAIT P1, [R4+URZ+0x32430], R3 ;  /* 0x03243003040075a7 */ /* 0x0044e4000802017f */
[----:B---3--:R-:W-:Y:S05]  /*19420*/  @!P1 NANOSLEEP.SYNCS 0x989680 ;  /* 0x009896800000995d */ /* 0x008fea0003900000 */
[----:B------:R-:W3:Y:S02]  /*19430*/  @!P1 SYNCS.PHASECHK.TRANS64 P1, [R4+URZ+0x32430], R3 ;  /* 0x03243003040095a7 */ /* 0x000ee4000802007f */
[----:B---3--:R-:W-:Y:S05]  /*19440*/  @!P1 BRA `(.L_x_1398) ;  /* 0xfffffffc00f09947 */ /* 0x008fea000383ffff */
[----:B------:R-:W-:Y:S05]  /*19450*/  BRA `(.L_x_1397) ;  /* 0xfffffeec00c07947 */ /* 0x000fea000383ffff */
.L_x_1400:
[----:B---3--:R3:W4:Y:S02]  /*19460*/  SYNCS.PHASECHK.TRANS64.TRYWAIT P1, [R18+URZ+0x32410], R5 ;  /* 0x03241005120075a7 */ /* 0x008724000802017f */
[----:B----4-:R-:W-:Y:S05]  /*19470*/  @!P1 NANOSLEEP.SYNCS 0x989680 ;  /* 0x009896800000995d */ /* 0x010fea0003900000 */
[----:B------:R-:W4:Y:S02]  /*19480*/  @!P1 SYNCS.PHASECHK.TRANS64 P1, [R18+URZ+0x32410], R5 ;  /* 0x03241005120095a7 */ /* 0x000f24000802007f */
[----:B----4-:R-:W-:Y:S05]  /*19490*/  @!P1 BRA `(.L_x_1400) ;  /* 0xfffffffc00f09947 */ /* 0x010fea000383ffff */
[----:B------:R-:W-:Y:S05]  /*194a0*/  BRA `(.L_x_1628) ;  /* 0xfffffef000a87947 */ /* 0x000fea000383ffff */
.L_x_1405:
[----:B------:R0:W0:Y:S02]  /*194b0*/  SYNCS.PHASECHK.TRANS64.TRYWAIT P2, [R4+URZ+0x32450], R3 ;  /* 0x03245003040075a7 */ /* 0x000024000804017f */
[----:B0-----:R-:W-:Y:S05]  /*194c0*/  @!P2 NANOSLEEP.SYNCS 0x989680 ;  /* 0x009896800000a95d */ /* 0x001fea0003900000 */
[----:B------:R-:W0:Y:S02]  /*194d0*/  @!P2 SYNCS.PHASECHK.TRANS64 P2, [R4+URZ+0x32450], R3 ;  /* 0x032450030400a5a7 */ /* 0x000e24000804007f */
[----:B0-----:R-:W-:Y:S05]  /*194e0*/  @!P2 BRA `(.L_x_1405) ;  /* 0xfffffffc00f0a947 */ /* 0x001fea000383ffff */
[----:B------:R-:W-:Y:S05]  /*194f0*/  BRA `(.L_x_1404) ;  /* 0xfffffef000c87947 */ /* 0x000fea000383ffff */
.L_x_1410:
[----:B-1----:R1:W2:Y:S02]  /*19500*/  SYNCS.PHASECHK.TRANS64.TRYWAIT P3, [R5+URZ+0x32430], R0 ;  /* 0x03243000050075a7 */ /* 0x0022a4000806017f */
[----:B--2---:R-:W-:Y:S05]  /*19510*/  @!P3 NANOSLEEP.SYNCS 0x989680 ;  /* 0x009896800000b95d */ /* 0x004fea0003900000 */
[----:B------:R-:W2:Y:S02]  /*19520*/  @!P3 SYNCS.PHASECHK.TRANS64 P3, [R5+URZ+0x32430], R0 ;  /* 0x032430000500b5a7 */ /* 0x000ea4000806007f */
[----:B--2---:R-:W-:Y:S05]  /*19530*/  @!P3 BRA `(.L_x_1410) ;  /* 0xfffffffc00f0b947 */ /* 0x004fea000383ffff */
[----:B------:R-:W-:Y:S05]  /*19540*/  BRA `(.L_x_1409) ;  /* 0xffffff1400c07947 */ /* 0x000fea000383ffff */
.L_x_1415:
[----:B---3--:R3:W4:Y:S02]  /*19550*/  SYNCS.PHASECHK.TRANS64.TRYWAIT P3, [R5+URZ+0x32450], R0 ;  /* 0x03245000050075a7 */ /* 0x008724000806017f */
[----:B----4-:R-:W-:Y:S05]  /*19560*/  @!P3 NANOSLEEP.SYNCS 0x989680 ;  /* 0x009896800000b95d */ /* 0x010fea0003900000 */
[----:B------:R-:W4:Y:S02]  /*19570*/  @!P3 SYNCS.PHASECHK.TRANS64 P3, [R5+URZ+0x32450], R0 ;  /* 0x032450000500b5a7 */ /* 0x000f24000806007f */
[----:B----4-:R-:W-:Y:S05]  /*19580*/  @!P3 BRA `(.L_x_1415) ;  /* 0xfffffffc00f0b947 */ /* 0x010fea000383ffff */
[----:B------:R-:W-:Y:S05]  /*19590*/  BRA `(.L_x_1414) ;  /* 0xffffff18006c7947 */ /* 0x000fea000383ffff */
.L_x_1430:
[----:B------:R-:W-:Y:S02]  /*195a0*/  IMAD.MOV.U32 R13, RZ, RZ, R4 ;  /* 0x000000ffff0d7224 */ /* 0x000fe400078e0004 */
[----:B------:R-:W-:Y:S02]  /*195b0*/  IMAD.MOV.U32 R12, RZ, RZ, RZ ;  /* 0x000000ffff0c7224 */ /* 0x000fe400078e00ff */
[----:B------:R-:W-:Y:S02]  /*195c0*/  IMAD.MOV.U32 R11, RZ, RZ, 0x181f ;  /* 0x0000181fff0b7424 */ /* 0x000fe400078e00ff */
[----:B------:R-:W-:-:S07]  /*195d0*/  IMAD.MOV.U32 R15, RZ, RZ, -0x1 ;  /* 0xffffffffff0f7424 */ /* 0x000fce00078e00ff */
[----:B01----:R-:W-:Y:S05]  /*195e0*/  WARPSYNC.COLLECTIVE R15, `(.L_x_1629) ;  /* 0x000000000f087348 */ /* 0x003fea0003c00000 */
[----:B------:R2:W3:Y:S02]  /*195f0*/  SHFL.IDX P6, R14, R13, R12, R11 ;  /* 0x0000000c0d0e7389 */ /* 0x0004e400000c000b */
[----:B0123--:R-:W-:Y:S01]  /*19600*/  ENDCOLLECTIVE ;  /* 0x000000000000791b */ /* 0x00ffe20003800000 */
.L_x_1629:
[----:B------:R-:W-:Y:S02]  /*19610*/  IMAD.MOV.U32 R13, RZ, RZ, R3 ;  /* 0x000000ffff0d7224 */ /* 0x000fe400078e0003 */
[----:B------:R-:W-:-:S07]  /*19620*/  IMAD.MOV.U32 R0, RZ, RZ, R14 ;  /* 0x000000ffff007224 */ /* 0x000fce00078e000e */
[----:B------:R-:W-:Y:S05]  /*19630*/  WARPSYNC.COLLECTIVE R15, `(.L_x_1630) ;  /* 0x000000000f087348 */ /* 0x000fea0003c00000 */
[----:B------:R0:W1:Y:S02]  /*19640*/  SHFL.IDX P6, R14, R13, R12, R11 ;  /* 0x0000000c0d0e7389 */ /* 0x00006400000c000b */
[----:B01----:R-:W-:Y:S01]  /*19650*/  ENDCOLLECTIVE ;  /* 0x000000000000791b */ /* 0x003fe20003800000 */
.L_x_1630:
[----:B------:R-:W-:Y:S05]  /*19660*/  BRA `(.L_x_1631) ;  /* 0xffffff6c004c7947 */ /* 0x000fea000383ffff */
.L_x_1433:
        /* <DEDUP_REMOVED lines=8> */
.L_x_1633:
[----:B------:R-:W-:Y:S05]  /*196f0*/  BSYNC B1 ;  /* 0x0000000000017941 */ /* 0x000fea0003800000 */
.L_x_1632:
        /* <DEDUP_REMOVED lines=8> */
.L_x_1634:
[----:B------:R-:W-:Y:S05]  /*19780*/  BRA `(.L_x_1635) ;  /* 0xffffff6c00807947 */ /* 0x000fea000383ffff */
.L_x_1436:
        /* <DEDUP_REMOVED lines=8> */
.L_x_1637:
[----:B------:R-:W-:Y:S05]  /*19810*/  BSYNC B1 ;  /* 0x0000000000017941 */ /* 0x000fea0003800000 */
.L_x_1636:
        /* <DEDUP_REMOVED lines=8> */
.L_x_1638:
[----:B------:R-:W-:Y:S05]  /*198a0*/  BRA `(.L_x_1639) ;  /* 0xffffff6c00b07947 */ /* 0x000fea000383ffff */
.L_x_1439:
        /* <DEDUP_REMOVED lines=8> */
.L_x_1641:
[----:B------:R-:W-:Y:S05]  /*19930*/  BSYNC B1 ;  /* 0x0000000000017941 */ /* 0x000fea0003800000 */
.L_x_1640:
        /* <DEDUP_REMOVED lines=8> */
.L_x_1642:
[----:B------:R-:W-:Y:S05]  /*199c0*/  BRA `(.L_x_1643) ;  /* 0xffffff6c00e07947 */ /* 0x000fea000383ffff */
.L_x_1456:
        /* <DEDUP_REMOVED lines=11> */
.L_x_1645:
[----:B------:R-:W-:Y:S05]  /*19a80*/  BSYNC B1 ;  /* 0x0000000000017941 */ /* 0x000fea0003800000 */
.L_x_1644:
[----:B------:R-:W-:Y:S05]  /*19a90*/  BRA `(.L_x_1646) ;  /* 0xffffff8000c47947 */ /* 0x000fea000383ffff */
.L_x_1458:
[----:B------:R-:W-:Y:S01]  /*19aa0*/  BSSY B1, `(.L_x_1647) ;  /* 0x0000006000017945 */ /* 0x000fe20003800000 */
[----:B------:R-:W-:-:S07]  /*19ab0*/  IMAD.MOV.U32 R15, RZ, RZ, -0x1 ;  /* 0xffffffffff0f7424 */ /* 0x000fce00078e00ff */
[----:B0-----:R-:W-:Y:S05]  /*19ac0*/  WARPSYNC.COLLECTIVE R15, `(.L_x_1648) ;  /* 0x000000000f0c7348 */ /* 0x001fea0003c00000 */
[----:B------:R-:W-:Y:S02]  /*19ad0*/  ELECT P6, UR62, PT ;  /* 0x00000000003e782f */ /* 0x000fe400038c0000 */
[----:B------:R-:W-:Y:S01]  /*19ae0*/  MOV R14, UR62 ;  /* 0x0000003e000e7c02 */ /* 0x000fe20008000f00 */
[----:B0-----:R-:W-:Y:S10]  /*19af0*/  ENDCOLLECTIVE ;  /* 0x000000000000791b */ /* 0x001ff40003800000 */
.L_x_1648:
[----:B------:R-:W-:Y:S05]  /*19b00*/  BSYNC B1 ;  /* 0x0000000000017941 */ /* 0x000fea0003800000 */
.L_x_1647:
[----:B------:R-:W-:Y:S05]  /*19b10*/  BRA `(.L_x_1457) ;  /* 0xffffff8000bc7947 */ /* 0x000fea000383ffff */
.L_x_1460:
[----:B0-----:R-:W2:Y:S02]  /*19b20*/  LDL R4, [R1+0x4] ;  /* 0x0000040001047983 */ /* 0x001ea40000100800 */
[----:B--2---:R0:W1:Y:S02]  /*19b30*/  SYNCS.PHASECHK.TRANS64.TRYWAIT P0, [R4+URZ+0x32420], R3 ;  /* 0x03242003040075a7 */ /* 0x004064000800017f */
[----:B-1----:R-:W-:Y:S05]  /*19b40*/  @!P0 NANOSLEEP.SYNCS 0x989680 ;  /* 0x009896800000895d */ /* 0x002fea0003900000 */
[----:B------:R-:W1:Y:S02]  /*19b50*/  @!P0 SYNCS.PHASECHK.TRANS64 P0, [R4+URZ+0x32420], R3 ;  /* 0x03242003040085a7 */ /* 0x000e64000800007f */
[----:B-1----:R-:W-:Y:S05]  /*19b60*/  @!P0 BRA `(.L_x_1460) ;  /* 0xfffffffc00ec8947 */ /* 0x002fea000383ffff */
[----:B------:R-:W-:Y:S05]  /*19b70*/  BRA `(.L_x_1649) ;  /* 0xffffff8000cc7947 */ /* 0x000fea000383ffff */
.L_x_1464:
[----:B0-----:R0:W1:Y:S02]  /*19b80*/  SYNCS.PHASECHK.TRANS64.TRYWAIT P0, [R3+URZ+0x324a0], R8 ;  /* 0x0324a008030075a7 */ /* 0x001064000800017f */
[----:B-1----:R-:W-:Y:S05]  /*19b90*/  @!P0 NANOSLEEP.SYNCS 0x989680 ;  /* 0x009896800000895d */ /* 0x002fea0003900000 */
[----:B------:R-:W1:Y:S02]  /*19ba0*/  @!P0 SYNCS.PHASECHK.TRANS64 P0, [R3+URZ+0x324a0], R8 ;  /* 0x0324a008030085a7 */ /* 0x000e64000800007f */
[----:B-1----:R-:W-:Y:S05]  /*19bb0*/  @!P0 BRA `(.L_x_1464) ;  /* 0xfffffffc00f08947 */ /* 0x002fea000383ffff */
[----:B------:R-:W-:Y:S05]  /*19bc0*/  BRA `(.L_x_1650) ;  /* 0xffffff8000f47947 */ /* 0x000fea000383ffff */
.L_x_1469:
[----:B-1----:R1:W2:Y:S02]  /*19bd0*/  SYNCS.PHASECHK.TRANS64.TRYWAIT P0, [R3+URZ+0x324c0], R8 ;  /* 0x0324c008030075a7 */ /* 0x0022a4000800017f */
[----:B--2---:R-:W-:Y:S05]  /*19be0*/  @!P0 NANOSLEEP.SYNCS 0x989680 ;  /* 0x009896800000895d */ /* 0x004fea0003900000 */
[----:B------:R-:W2:Y:S02]  /*19bf0*/  @!P0 SYNCS.PHASECHK.TRANS64 P0, [R3+URZ+0x324c0], R8 ;  /* 0x0324c008030085a7 */ /* 0x000ea4000800007f */
[----:B--2---:R-:W-:Y:S05]  /*19c00*/  @!P0 BRA `(.L_x_1469) ;  /* 0xfffffffc00f08947 */ /* 0x004fea000383ffff */
[----:B------:R-:W-:Y:S05]  /*19c10*/  BRA `(.L_x_1651) ;  /* 0xffffff8400787947 */ /* 0x000fea000383ffff */
.L_x_1479:
[----:B0-----:R0:W1:Y:S02]  /*19c20*/  SYNCS.PHASECHK.TRANS64.TRYWAIT P1, [R4+URZ+0x324a0], R5 ;  /* 0x0324a005040075a7 */ /* 0x001064000802017f */
[----:B-1----:R-:W-:Y:S05]  /*19c30*/  @!P1 NANOSLEEP.SYNCS 0x989680 ;  /* 0x009896800000995d */ /* 0x002fea0003900000 */
[----:B------:R-:W1:Y:S02]  /*19c40*/  @!P1 SYNCS.PHASECHK.TRANS64 P1, [R4+URZ+0x324a0], R5 ;  /* 0x0324a005040095a7 */ /* 0x000e64000802007f */
[----:B-1----:R-:W-:Y:S05]  /*19c50*/  @!P1 BRA `(.L_x_1479) ;  /* 0xfffffffc00f09947 */ /* 0x002fea000383ffff */
[----:B------:R-:W-:Y:S05]  /*19c60*/  BRA `(.L_x_1652) ;  /* 0xffffff8c00107947 */ /* 0x000fea000383ffff */
.L_x_1484:
[----:B-1----:R1:W2:Y:S02]  /*19c70*/  SYNCS.PHASECHK.TRANS64.TRYWAIT P1, [R4+URZ+0x324c0], R5 ;  /* 0x0324c005040075a7 */ /* 0x0022a4000802017f */
[----:B--2---:R-:W-:Y:S05]  /*19c80*/  @!P1 NANOSLEEP.SYNCS 0x989680 ;  /* 0x009896800000995d */ /* 0x004fea0003900000 */
[----:B------:R-:W2:Y:S02]  /*19c90*/  @!P1 SYNCS.PHASECHK.TRANS64 P1, [R4+URZ+0x324c0], R5 ;  /* 0x0324c005040095a7 */ /* 0x000ea4000802007f */
[----:B--2---:R-:W-:Y:S05]  /*19ca0*/  @!P1 BRA `(.L_x_1484) ;  /* 0xfffffffc00f09947 */ /* 0x004fea000383ffff */
[----:B------:R-:W-:Y:S05]  /*19cb0*/  BRA `(.L_x_1653) ;  /* 0xffffff8c00907947 */ /* 0x000fea000383ffff */
.L_x_1500:
        /* <DEDUP_REMOVED lines=11> */
.L_x_1655:
[----:B------:R-:W-:Y:S05]  /*19d70*/  BSYNC B0 ;  /* 0x0000000000007941 */ /* 0x000fea0003800000 */
.L_x_1654:
[----:B------:R-:W-:Y:S05]  /*19d80*/  BRA `(.L_x_1656) ;  /* 0xffffff9800847947 */ /* 0x000fea000383ffff */
.L_x_1502:
[----:B------:R-:W-:Y:S01]  /*19d90*/  BSSY B0, `(.L_x_1657) ;  /* 0x0000006000007945 */ /* 0x000fe20003800000 */
[----:B------:R-:W-:-:S07]  /*19da0*/  IMAD.MOV.U32 R15, RZ, RZ, -0x1 ;  /* 0xffffffffff0f7424 */ /* 0x000fce00078e00ff */
[----:B0-----:R-:W-:Y:S05]  /*19db0*/  WARPSYNC.COLLECTIVE R15, `(.L_x_1658) ;  /* 0x000000000f0c7348 */ /* 0x001fea0003c00000 */
[----:B------:R-:W-:Y:S02]  /*19dc0*/  ELECT P6, UR62, PT ;  /* 0x00000000003e782f */ /* 0x000fe400038c0000 */
[----:B------:R-:W-:Y:S01]  /*19dd0*/  MOV R14, UR62 ;  /* 0x0000003e000e7c02 */ /* 0x000fe20008000f00 */
[----:B0-----:R-:W-:Y:S10]  /*19de0*/  ENDCOLLECTIVE ;  /* 0x000000000000791b */ /* 0x001ff40003800000 */
.L_x_1658:
[----:B------:R-:W-:Y:S05]  /*19df0*/  BSYNC B0 ;  /* 0x0000000000007941 */ /* 0x000fea0003800000 */
.L_x_1657:
[----:B------:R-:W-:Y:S05]  /*19e00*/  BRA `(.L_x_1659) ;  /* 0xffffff9800907947 */ /* 0x000fea000383ffff */
.L_x_1504:
[----:B0-----:R0:W1:Y:S02]  /*19e10*/  SYNCS.PHASECHK.TRANS64.TRYWAIT P0, [R0+URZ+0x32440], R2 ;  /* 0x03244002000075a7 */ /* 0x001064000800017f */
[----:B-1----:R-:W-:Y:S05]  /*19e20*/  @!P0 NANOSLEEP.SYNCS 0x989680 ;  /* 0x009896800000895d */ /* 0x002fea0003900000 */
[----:B------:R-:W1:Y:S02]  /*19e30*/  @!P0 SYNCS.PHASECHK.TRANS64 P0, [R0+URZ+0x32440], R2 ;  /* 0x03244002000085a7 */ /* 0x000e64000800007f */
[----:B-1----:R-:W-:Y:S05]  /*19e40*/  @!P0 BRA `(.L_x_1504) ;  /* 0xfffffffc00f08947 */ /* 0x002fea000383ffff */
[----:B------:R-:W-:Y:S05]  /*19e50*/  BRA `(.L_x_1660) ;  /* 0xffffff9800fc7947 */ /* 0x000fea000383ffff */
.L_x_1508:
[----:B------:R0:W5:Y:S01]  /*19e60*/  LDL R6, [R1+0x44] ;  /* 0x0000440001067983 */ /* 0x0001620000100800 */
[----:B------:R-:W-:Y:S02]  /*19e70*/  IMAD.MOV.U32 R13, RZ, RZ, R2 ;  /* 0x000000ffff0d7224 */ /* 0x000fe400078e0002 */
[----:B------:R-:W-:Y:S02]  /*19e80*/  IMAD.MOV.U32 R12, RZ, RZ, RZ ;  /* 0x000000ffff0c7224 */ /* 0x000fe400078e00ff */
[----:B------:R-:W-:Y:S02]  /*19e90*/  IMAD.MOV.U32 R11, RZ, RZ, 0x181f ;  /* 0x0000181fff0b7424 */ /* 0x000fe400078e00ff */
[----:B------:R-:W-:Y:S02]  /*19ea0*/  IMAD.MOV.U32 R15, RZ, RZ, -0x1 ;  /* 0xffffffffff0f7424 */ /* 0x000fe400078e00ff */
[----:B0-----:R-:W-:-:S07]  /*19eb0*/  IMAD.IADD R17, R8, 0x1, R17 ;  /* 0x0000000108117824 */ /* 0x001fce00078e0211 */
[----:B-----5:R-:W-:Y:S05]  /*19ec0*/  WARPSYNC.COLLECTIVE R15, `(.L_x_1661) ;  /* 0x000000000f087348 */ /* 0x020fea0003c00000 */
[----:B------:R0:W1:Y:S02]  /*19ed0*/  SHFL.IDX P6, R14, R13, R12, R11 ;  /* 0x0000000c0d0e7389 */ /* 0x00006400000c000b */
[----:B01---5:R-:W-:Y:S01]  /*19ee0*/  ENDCOLLECTIVE ;  /* 0x000000000000791b */ /* 0x023fe20003800000 */
.L_x_1661:
[----:B------:R-:W-:-:S05]  /*19ef0*/  VIADD R8, R17, 0x10 ;  /* 0x0000001011087836 */ /* 0x000fca0000000000 */
[----:B------:R0:W-:Y:S01]  /*19f00*/  STL [R1+0x4c], R8 ;  /* 0x00004c0801007387 */ /* 0x0001e20000100800 */
[----:B------:R-:W-:Y:S02]  /*19f10*/  IMAD.MOV.U32 R13, RZ, RZ, R3 ;  /* 0x000000ffff0d7224 */ /* 0x000fe400078e0003 */
[----:B------:R-:W-:-:S07]  /*19f20*/  IMAD.MOV.U32 R4, RZ, RZ, R14 ;  /* 0x000000ffff047224 */ /* 0x000fce00078e000e */
[----:B0-----:R-:W-:Y:S05]  /*19f30*/  WARPSYNC.COLLECTIVE R15, `(.L_x_1662) ;  /* 0x000000000f087348 */ /* 0x001fea0003c00000 */
[----:B------:R1:W2:Y:S02]  /*19f40*/  SHFL.IDX P6, R14, R13, R12, R11 ;  /* 0x0000000c0d0e7389 */ /* 0x0002a400000c000b */
[----:B012---:R-:W-:Y:S01]  /*19f50*/  ENDCOLLECTIVE ;  /* 0x000000000000791b */ /* 0x007fe20003800000 */
.L_x_1662:
[----:B------:R-:W-:Y:S02]  /*19f60*/  IMAD.MOV.U32 R13, RZ, RZ, R2 ;  /* 0x000000ffff0d7224 */ /* 0x000fe400078e0002 */
[----:B------:R-:W-:Y:S02]  /*19f70*/  IMAD.MOV.U32 R12, RZ, RZ, 0x1 ;  /* 0x00000001ff0c7424 */ /* 0x000fe400078e00ff */
[----:B------:R-:W-:-:S07]  /*19f80*/  IMAD.MOV.U32 R5, RZ, RZ, R14 ;  /* 0x000000ffff057224 */ /* 0x000fce00078e000e */
[----:B------:R-:W-:Y:S05]  /*19f90*/  WARPSYNC.COLLECTIVE R15, `(.L_x_1663) ;  /* 0x000000000f087348 */ /* 0x000fea0003c00000 */
[----:B------:R0:W1:Y:S02]  /*19fa0*/  SHFL.IDX P6, R14, R13, R12, R11 ;  /* 0x0000000c0d0e7389 */ /* 0x00006400000c000b */
[----:B01----:R-:W-:Y:S01]  /*19fb0*/  ENDCOLLECTIVE ;  /* 0x000000000000791b */ /* 0x003fe20003800000 */
.L_x_1663:
[----:B------:R-:W-:Y:S02]  /*19fc0*/  IMAD.MOV.U32 R13, RZ, RZ, R3 ;  /* 0x000000ffff0d7224 */ /* 0x000fe400078e0003 */
[----:B------:R-:W-:Y:S02]  /*19fd0*/  IMAD R0, R6, R7, RZ ;  /* 0x0000000706007224 */ /* 0x000fe400078e02ff */
[----:B------:R-:W-:-:S07]  /*19fe0*/  IMAD.MOV.U32 R7, RZ, RZ, R14 ;  /* 0x000000ffff077224 */ /* 0x000fce00078e000e */
[----:B------:R-:W-:Y:S05]  /*19ff0*/  WARPSYNC.COLLECTIVE R15, `(.L_x_1664) ;  /* 0x000000000f087348 */ /* 0x000fea0003c00000 */
[----:B------:R0:W1:Y:S02]  /*1a000*/  SHFL.IDX P6, R14, R13, R12, R11 ;  /* 0x0000000c0d0e7389 */ /* 0x00006400000c000b */
[----:B01----:R-:W-:Y:S01]  /*1a010*/  ENDCOLLECTIVE ;  /* 0x000000000000791b */ /* 0x003fe20003800000 */
.L_x_1664:
        /* <DEDUP_REMOVED lines=13> */
.L_x_1665:
        /* <DEDUP_REMOVED lines=12> */
.L_x_1666:
        /* <DEDUP_REMOVED lines=17> */
.L_x_1667:
        /* <DEDUP_REMOVED lines=10> */
.L_x_1668:
        /* <DEDUP_REMOVED lines=13> */
.L_x_1669:
        /* <DEDUP_REMOVED lines=10> */
.L_x_1670:
        /* <DEDUP_REMOVED lines=13> */
.L_x_1671:
        /* <DEDUP_REMOVED lines=10> */
.L_x_1672:
        /* <DEDUP_REMOVED lines=13> */
.L_x_1673:
        /* <DEDUP_REMOVED lines=10> */
.L_x_1674:
        /* <DEDUP_REMOVED lines=11> */
.L_x_1675:
        /* <DEDUP_REMOVED lines=14> */
.L_x_1676:
[----:B------:R-:W-:Y:S01]  /*1a940*/  IMAD.MOV.U32 R3, RZ, RZ, R14 ;  /* 0x000000ffff037224 */ /* 0x000fe200078e000e */
[----:B------:R-:W-:Y:S06]  /*1a950*/  BRA `(.L_x_1677) ;  /* 0xffffff9c00a87947 */ /* 0x000fec000383ffff */
.L_x_1512:
        /* <DEDUP_REMOVED lines=9> */
[----:B--2---:R-:W-:-:S05]  /*1a9f0*/  IMAD R3, R3, R7, RZ ;  /* 0x0000000703037224 */ /* 0x004fca00078e02ff */
[-C--:B------:R-:W-:Y:S02]  /*1aa00*/  ISETP.GE.AND P4, PT, R17, R3.reuse, PT ;  /* 0x000000031100720c */ /* 0x080fe40003f86270 */
[-C--:B---3--:R-:W-:Y:S01]  /*1aa10*/  ISETP.GE.AND P5, PT, R15, R3.reuse, PT ;  /* 0x000000030f00720c */ /* 0x088fe20003fa6270 */
[----:B------:R-:W-:Y:S01]  /*1aa20*/  IMAD.MOV.U32 R15, RZ, RZ, -0x1 ;  /* 0xffffffffff0f7424 */ /* 0x000fe200078e00ff */
[----:B----4-:R-:W-:Y:S02]  /*1aa30*/  ISETP.GE.AND P6, PT, R14, R3, PT ;  /* 0x000000030e00720c */ /* 0x010fe40003fc6270 */
[----:B-----5:R-:W-:-:S07]  /*1aa40*/  LOP3.LUT R9, R9, 0xffffffef, RZ, 0xc0, !PT ;  /* 0xffffffef09097812 */ /* 0x020fce00078ec0ff */
[----:B------:R-:W-:Y:S02]  /*1aa50*/  @P4 LOP3.LUT R9, R9, 0x10, RZ, 0xfc, !PT ;  /* 0x0000001009094812 */ /* 0x000fe400078efcff */
[----:B------:R-:W-:Y:S01]  /*1aa60*/  ISETP.GE.AND P4, PT, R13, R3, PT ;  /* 0x000000030d00720c */ /* 0x000fe20003f86270 */
[----:B------:R-:W-:Y:S01]  /*1aa70*/  IMAD.MOV.U32 R13, RZ, RZ, R0 ;  /* 0x000000ffff0d7224 */ /* 0x000fe200078e0000 */
[----:B------:R-:W-:-:S04]  /*1aa80*/  LOP3.LUT R9, R9, 0xfffffff7, RZ, 0xc0, !PT ;  /* 0xfffffff709097812 */ /* 0x000fc800078ec0ff */
        /* <DEDUP_REMOVED lines=16> */
.L_x_1679:
[----:B------:R-:W-:Y:S05]  /*1ab90*/  BSYNC B0 ;  /* 0x0000000000007941 */ /* 0x000fea0003800000 */
.L_x_1678:
[----:B------:R0:W5:Y:S01]  /*1aba0*/  LDL R7, [R1+0x14] ;  /* 0x0000140001077983 */ /* 0x0001620000100800 */
[----:B------:R-:W-:Y:S01]  /*1abb0*/  IMAD.MOV.U32 R13, RZ, RZ, R2 ;  /* 0x000000ffff0d7224 */ /* 0x000fe200078e0002 */
[----:B------:R-:W-:Y:S01]  /*1abc0*/  LOP3.LUT R9, R9, 0xfffffeff, RZ, 0xc0, !PT ;  /* 0xfffffeff09097812 */ /* 0x000fe200078ec0ff */
[----:B------:R-:W-:Y:S02]  /*1abd0*/  IMAD.MOV.U32 R12, RZ, RZ, RZ ;  /* 0x000000ffff0c7224 */ /* 0x000fe400078e00ff */
[----:B------:R-:W-:Y:S01]  /*1abe0*/  IMAD.MOV.U32 R11, RZ, RZ, 0x181f ;  /* 0x0000181fff0b7424 */ /* 0x000fe200078e00ff */
[----:B------:R-:W-:Y:S01]  /*1abf0*/  @P5 LOP3.LUT R9, R9, 0x100, RZ, 0xfc, !PT ;  /* 0x0000010009095812 */ /* 0x000fe200078efcff */
[----:B------:R-:W-:Y:S02]  /*1ac00*/  IMAD.MOV.U32 R15, RZ, RZ, -0x1 ;  /* 0xffffffffff0f7424 */ /* 0x000fe400078e00ff */
[----:B------:R-:W-:Y:S01]  /*1ac10*/  IMAD.MOV.U32 R4, RZ, RZ, R14 ;  /* 0x000000ffff047224 */ /* 0x000fe200078e000e */
[----:B0-----:R-:W-:-:S13]  /*1ac20*/  LOP3.LUT P5, RZ, R9, 0x10, RZ, 0xc0, !PT ;  /* 0x0000001009ff7812 */ /* 0x001fda00078ac0ff */
[----:B-----5:R-:W-:Y:S05]  /*1ac30*/  WARPSYNC.COLLECTIVE R15, `(.L_x_1680) ;  /* 0x000000000f087348 */ /* 0x020fea0003c00000 */
[----:B------:R0:W1:Y:S02]  /*1ac40*/  SHFL.IDX P6, R14, R13, R12, R11 ;  /* 0x0000000c0d0e7389 */ /* 0x00006400000c000b */
[----:B01---5:R-:W-:Y:S01]  /*1ac50*/  ENDCOLLECTIVE ;  /* 0x000000000000791b */ /* 0x023fe20003800000 */
.L_x_1680:
        /* <DEDUP_REMOVED lines=13> */
.L_x_1681:
[----:B------:R-:W-:-:S04]  /*1ad30*/  @!P5 LOP3.LUT R4, R5, R4, RZ, 0x3c, !PT ;  /* 0x000000040504d212 */ /* 0x000fc800078e3cff */
[----:B------:R-:W-:Y:S01]  /*1ad40*/  @!P5 LOP3.LUT R5, R5, R4, RZ, 0x3c, !PT ;  /* 0x000000040505d212 */ /* 0x000fe200078e3cff */
[----:B------:R-:W-:Y:S02]  /*1ad50*/  IMAD.MOV.U32 R13, RZ, RZ, R2 ;  /* 0x000000ffff0d7224 */ /* 0x000fe400078e0002 */
[----:B------:R-:W-:-:S07]  /*1ad60*/  IMAD.MOV.U32 R6, RZ, RZ, R14 ;  /* 0x000000ffff067224 */ /* 0x000fce00078e000e */
[----:B------:R-:W-:Y:S05]  /*1ad70*/  WARPSYNC.COLLECTIVE R15, `(.L_x_1682) ;  /* 0x000000000f087348 */ /* 0x000fea0003c00000 */
[----:B------:R0:W1:Y:S02]  /*1ad80*/  SHFL.IDX P6, R14, R13, R12, R11 ;  /* 0x0000000c0d0e7389 */ /* 0x00006400000c000b */
[----:B01----:R-:W-:Y:S01]  /*1ad90*/  ENDCOLLECTIVE ;  /* 0x000000000000791b */ /* 0x003fe20003800000 */
.L_x_1682:
        /* <DEDUP_REMOVED lines=13> */
[----:B------:R-:W-:-:S07]  /*1ae70*/  @!P4 LOP3.LUT R5, R5, R4, RZ, 0x3c, !PT ;  /* 0x000000040505c212 */ /* 0x000fce00078e3cff */
[----:B------:R-:W-:Y:S05]  /*1ae80*/  WARPSYNC.COLLECTIVE R15, `(.L_x_1683) ;  /* 0x000000000f087348 */ /* 0x000fea0003c00000 */
[----:B------:R0:W1:Y:S02]  /*1ae90*/  SHFL.IDX P6, R14, R13, R12, R11 ;  /* 0x0000000c0d0e7389 */ /* 0x00006400000c000b */
[----:B01----:R-:W-:Y:S01]  /*1aea0*/  ENDCOLLECTIVE ;  /* 0x000000000000791b */ /* 0x003fe20003800000 */
.L_x_1683:
        /* <DEDUP_REMOVED lines=15> */
.L_x_1684:
[----:B------:R-:W-:Y:S02]  /*1afa0*/  IMAD.MOV.U32 R13, RZ, RZ, R0 ;  /* 0x000000ffff0d7224 */ /* 0x000fe400078e0000 */
[----:B------:R-:W-:Y:S02]  /*1afb0*/  IMAD.MOV.U32 R12, RZ, RZ, 0x3 ;  /* 0x00000003ff0c7424 */ /* 0x000fe400078e00ff */
[----:B------:R-:W-:-:S05]  /*1afc0*/  IMAD.MOV.U32 R5, RZ, RZ, R14 ;  /* 0x000000ffff057224 */ /* 0x000fca00078e000e */
[----:B------:R-:W-:-:S05]  /*1afd0*/  @!P5 LEA R5, P6, R8, R5, 0x1 ;  /* 0x000000050805d211 */ /* 0x000fca00078c08ff */
[----:B------:R-:W-:-:S05]  /*1afe0*/  @!P5 IMAD.X R4, RZ, RZ, R6, P6 ;  /* 0x000000ffff04d224 */ /* 0x000fca00030e0606 */
[----:B------:R-:W-:-:S07]  /*1aff0*/  @!P5 LOP3.LUT R5, R5, R4, RZ, 0x3c, !PT ;  /* 0x000000040505d212 */ /* 0x000fce00078e3cff */
[----:B------:R-:W-:Y:S05]  /*1b000*/  WARPSYNC.COLLECTIVE R15, `(.L_x_1685) ;  /* 0x000000000f087348 */ /* 0x000fea0003c00000 */
[----:B------:R0:W1:Y:S02]  /*1b010*/  SHFL.IDX P6, R14, R13, R12, R11 ;  /* 0x0000000c0d0e7389 */ /* 0x00006400000c000b */
[----:B01----:R-:W-:Y:S01]  /*1b020*/  ENDCOLLECTIVE ;  /* 0x000000000000791b */ /* 0x003fe20003800000 */
.L_x_1685:
        /* <DEDUP_REMOVED lines=15> */
.L_x_1686:
        /* <DEDUP_REMOVED lines=9> */
.L_x_1687:
        /* <DEDUP_REMOVED lines=15> */
.L_x_1688:
        /* <DEDUP_REMOVED lines=9> */
.L_x_1689:
        /* <DEDUP_REMOVED lines=10> */
[----:B------:R-:W-:-:S07]  /*1b3d0*/  IMAD.MOV.U32 R6, RZ, RZ, R14 ;  /* 0x000000ffff067224 */ /* 0x000fce00078e000e */
[----:B0-----:R-:W-:Y:S05]  /*1b3e0*/  WARPSYNC.COLLECTIVE R15, `(.L_x_1690) ;  /* 0x000000000f087348 */ /* 0x001fea0003c00000 */
[----:B------:R1:W2:Y:S02]  /*1b3f0*/  SHFL.IDX P6, R14, R13, R12, R11 ;  /* 0x0000000c0d0e7389 */ /* 0x0002a400000c000b */
[----:B012---:R-:W-:Y:S01]  /*1b400*/  ENDCOLLECTIVE ;  /* 0x000000000000791b */ /* 0x007fe20003800000 */
.L_x_1690:
[----:B------:R-:W-:Y:S02]  /*1b410*/  IMAD.MOV.U32 R13, RZ, RZ, R0 ;  /* 0x000000ffff0d7224 */ /* 0x000fe400078e0000 */
[----:B------:R-:W-:Y:S01]  /*1b420*/  IMAD.MOV.U32 R12, RZ, RZ, 0x6 ;  /* 0x00000006ff0c7424 */ /* 0x000fe200078e00ff */
[----:B------:R-:W-:Y:S01]  /*1b430*/  LOP3.LUT P6, RZ, R9, 0x20, RZ, 0xc0, !PT ;  /* 0x0000002009ff7812 */ /* 0x000fe200078cc0ff */
[----:B------:R-:W-:-:S12]  /*1b440*/  IMAD.MOV.U32 R5, RZ, RZ, R14 ;  /* 0x000000ffff057224 */ /* 0x000fd800078e000e */
[----:B------:R-:W-:-:S05]  /*1b450*/  @!P6 LEA R5, P5, R8, R5, 0x1 ;  /* 0x000000050805e211 */ /* 0x000fca00078a08ff */
[----:B------:R-:W-:-:S05]  /*1b460*/  @!P6 IMAD.X R4, RZ, RZ, R6, P5 ;  /* 0x000000ffff04e224 */ /* 0x000fca00028e0606 */
[----:B------:R-:W-:-:S04]  /*1b470*/  @!P6 LOP3.LUT R5, R5, R4, RZ, 0x3c, !PT ;  /* 0x000000040505e212 */ /* 0x000fc800078e3cff */
[----:B------:R-:W-:-:S04]  /*1b480*/  @!P6 LOP3.LUT R4, R5, R4, RZ, 0x3c, !PT ;  /* 0x000000040504e212 */ /* 0x000fc800078e3cff */
[----:B------:R-:W-:-:S05]  /*1b490*/  @!P6 LOP3.LUT R5, R5, R4, RZ, 0x3c, !PT ;  /* 0x000000040505e212 */ /* 0x000fca00078e3cff */
        /* <DEDUP_REMOVED lines=10> */
.L_x_1691:
[----:B------:R-:W-:Y:S02]  /*1b540*/  IMAD.MOV.U32 R13, RZ, RZ, R2 ;  /* 0x000000ffff0d7224 */ /* 0x000fe400078e0002 */
[----:B------:R-:W-:-:S07]  /*1b550*/  IMAD.MOV.U32 R6, RZ, RZ, R14 ;  /* 0x000000ffff067224 */ /* 0x000fce00078e000e */
[----:B------:R-:W-:Y:S05]  /*1b560*/  WARPSYNC.COLLECTIVE R15, `(.L_x_1692) ;  /* 0x000000000f087348 */ /* 0x000fea0003c00000 */
[----:B------:R0:W1:Y:S02]  /*1b570*/  SHFL.IDX P6, R14, R13, R12, R11 ;  /* 0x0000000c0d0e7389 */ /* 0x00006400000c000b */
[----:B01----:R-:W-:Y:S01]  /*1b580*/  ENDCOLLECTIVE ;  /* 0x000000000000791b */ /* 0x003fe20003800000 */
.L_x_1692:
[----:B------:R-:W-:Y:S02]  /*1b590*/  IMAD.MOV.U32 R13, RZ, RZ, R0 ;  /* 0x000000ffff0d7224 */ /* 0x000fe400078e0000 */
[----:B------:R-:W-:Y:S02]  /*1b5a0*/  IMAD.MOV.U32 R12, RZ, RZ, 0x7 ;  /* 0x00000007ff0c7424 */ /* 0x000fe400078e00ff */
[----:B------:R-:W-:-:S07]  /*1b5b0*/  IMAD.MOV.U32 R5, RZ, RZ, R14 ;  /* 0x000000ffff057224 */ /* 0x000fce00078e000e */
[----:B------:R-:W-:Y:S05]  /*1b5c0*/  WARPSYNC.COLLECTIVE R15, `(.L_x_1693) ;  /* 0x000000000f087348 */ /* 0x000fea0003c00000 */
[----:B------:R0:W1:Y:S02]  /*1b5d0*/  SHFL.IDX P6, R14, R13, R12, R11 ;  /* 0x0000000c0d0e7389 */ /* 0x00006400000c000b */
[----:B01----:R-:W-:Y:S01]  /*1b5e0*/  ENDCOLLECTIVE ;  /* 0x000000000000791b */ /* 0x003fe20003800000 */
.L_x_1693:
        /* <DEDUP_REMOVED lines=10> */
.L_x_1694:
[----:B------:R-:W-:Y:S01]  /*1b690*/  @!PT LDS RZ, [RZ] ;  /* 0x00000000fffff984 */ /* 0x000fe20000000800 */
[----:B------:R-:W-:Y:S01]  /*1b6a0*/  @!PT LDS RZ, [RZ] ;  /* 0x00000000fffff984 */ /* 0x000fe20000000800 */
[----:B------:R-:W-:Y:S01]  /*1b6b0*/  @!PT LDS RZ, [RZ] ;  /* 0x00000000fffff984 */ /* 0x000fe20000000800 */
[----:B------:R0:W-:Y:S04]  /*1b6c0*/  @!P4 LDGSTS.E.BYPASS.LTC128B.128 [R7+0x25400], desc[UR60][R4.64], !P3 ;  /* 0x254000000407cfae */ /* 0x0001e8000d901d7c */
[----:B------:R0:W-:Y:S04]  /*1b6d0*/  @!P4 LDGSTS.E.BYPASS.LTC128B.128 [R7+0x29400], desc[UR60][R4.64+0x80], !P2 ;  /* 0x294000800407cfae */ /* 0x0001e8000d101d7c */
[----:B------:R0:W-:Y:S04]  /*1b6e0*/  @!P4 LDGSTS.E.BYPASS.LTC128B.128 [R7+0x2d400], desc[UR60][R4.64+0x100], !P1 ;  /* 0x2d4001000407cfae */ /* 0x0001e8000c901d7c */
[----:B------:R0:W-:Y:S01]  /*1b6f0*/  @!P4 LDGSTS.E.BYPASS.LTC128B.128 [R7+0x31400], desc[UR60][R4.64+0x180], !P0 ;  /* 0x314001800407cfae */ /* 0x0001e2000c101d7c */
[----:B------:R-:W-:Y:S01]  /*1b700*/  IMAD.MOV.U32 R2, RZ, RZ, R14 ;  /* 0x000000ffff027224 */ /* 0x000fe200078e000e */
[----:B------:R-:W-:Y:S06]  /*1b710*/  BRA `(.L_x_1695) ;  /* 0xffffff9c00607947 */ /* 0x000fec000383ffff */
.L_x_1517:
[----:B-1----:R-:W3:Y:S02]  /*1b720*/  LDL R2, [R1+0x4] ;  /* 0x0000040001027983 */ /* 0x002ee40000100800 */
[----:B---3--:R1:W3:Y:S02]  /*1b730*/  SYNCS.PHASECHK.TRANS64.TRYWAIT P0, [R2+URZ+0x32420], R0 ;  /* 0x03242000020075a7 */ /* 0x0082e4000800017f */
[----:B---3--:R-:W-:Y:S05]  /*1b740*/  @!P0 NANOSLEEP.SYNCS 0x989680 ;  /* 0x009896800000895d */ /* 0x008fea0003900000 */
[----:B------:R-:W3:Y:S02]  /*1b750*/  @!P0 SYNCS.PHASECHK.TRANS64 P0, [R2+URZ+0x32420], R0 ;  /* 0x03242000020085a7 */ /* 0x000ee4000800007f */
[----:B---3--:R-:W-:Y:S05]  /*1b760*/  @!P0 BRA `(.L_x_1517) ;  /* 0xfffffffc00ec8947 */ /* 0x008fea000383ffff */
[----:B------:R-:W-:Y:S05]  /*1b770*/  BRA `(.L_x_1696) ;  /* 0xffffff9c00dc7947 */ /* 0x000fea000383ffff */
.L_x_1521:
[----:B0-----:R0:W1:Y:S02]  /*1b780*/  SYNCS.PHASECHK.TRANS64.TRYWAIT P0, [R2+URZ+0x32460], R0 ;  /* 0x03246000020075a7 */ /* 0x001064000800017f */
[----:B-1----:R-:W-:Y:S05]  /*1b790*/  @!P0 NANOSLEEP.SYNCS 0x989680 ;  /* 0x009896800000895d */ /* 0x002fea0003900000 */
[----:B------:R-:W1:Y:S02]  /*1b7a0*/  @!P0 SYNCS.PHASECHK.TRANS64 P0, [R2+URZ+0x32460], R0 ;  /* 0x03246000020085a7 */ /* 0x000e64000800007f */
[----:B-1----:R-:W-:Y:S05]  /*1b7b0*/  @!P0 BRA `(.L_x_1521) ;  /* 0xfffffffc00f08947 */ /* 0x002fea000383ffff */
[----:B------:R-:W-:Y:S05]  /*1b7c0*/  BRA `(.L_x_1697) ;  /* 0xffffffa0000c7947 */ /* 0x000fea000383ffff */
.L_x_1536:
[----:B-1----:R1:W2:Y:S02]  /*1b7d0*/  SYNCS.PHASECHK.TRANS64.TRYWAIT P0, [R2+URZ+0x32440], R5 ;  /* 0x03244005020075a7 */ /* 0x0022a4000800017f */
[----:B--2---:R-:W-:Y:S05]  /*1b7e0*/  @!P0 NANOSLEEP.SYNCS 0x989680 ;  /* 0x009896800000895d */ /* 0x004fea0003900000 */
[----:B------:R-:W2:Y:S02]  /*1b7f0*/  @!P0 SYNCS.PHASECHK.TRANS64 P0, [R2+URZ+0x32440], R5 ;  /* 0x03244005020085a7 */ /* 0x000ea4000800007f */
[----:B--2---:R-:W-:Y:S05]  /*1b800*/  @!P0 BRA `(.L_x_1536) ;  /* 0xfffffffc00f08947 */ /* 0x004fea000383ffff */
[----:B------:R-:W-:Y:S05]  /*1b810*/  BRA `(.L_x_1698) ;  /* 0xffffffa8003c7947 */ /* 0x000fea000383ffff */
.L_x_1541:
[----:B0-----:R0:W2:Y:S02]  /*1b820*/  SYNCS.PHASECHK.TRANS64.TRYWAIT P0, [R2+URZ+0x32460], R5 ;  /* 0x03246005020075a7 */ /* 0x0010a4000800017f */
[----:B--2---:R-:W-:Y:S05]  /*1b830*/  @!P0 NANOSLEEP.SYNCS 0x989680 ;  /* 0x009896800000895d */ /* 0x004fea0003900000 */
[----:B------:R-:W2:Y:S02]  /*1b840*/  @!P0 SYNCS.PHASECHK.TRANS64 P0, [R2+URZ+0x32460], R5 ;  /* 0x03246005020085a7 */ /* 0x000ea4000800007f */
[----:B--2---:R-:W-:Y:S05]  /*1b850*/  @!P0 BRA `(.L_x_1541) ;  /* 0xfffffffc00f08947 */ /* 0x004fea000383ffff */
[----:B------:R-:W-:Y:S05]  /*1b860*/  BRA `(.L_x_1699) ;  /* 0xffffffa800c47947 */ /* 0x000fea000383ffff */
.L_x_1552:
[----:B0-----:R0:W1:Y:S02]  /*1b870*/  SYNCS.PHASECHK.TRANS64.TRYWAIT P0, [R3+URZ+0x32440], R2 ;  /* 0x03244002030075a7 */ /* 0x001064000800017f */
[----:B-1----:R-:W-:Y:S05]  /*1b880*/  @!P0 NANOSLEEP.SYNCS 0x989680 ;  /* 0x009896800000895d */ /* 0x002fea0003900000 */
[----:B------:R-:W1:Y:S02]  /*1b890*/  @!P0 SYNCS.PHASECHK.TRANS64 P0, [R3+URZ+0x32440], R2 ;  /* 0x03244002030085a7 */ /* 0x000e64000800007f */
[----:B-1----:R-:W-:Y:S05]  /*1b8a0*/  @!P0 BRA `(.L_x_1552) ;  /* 0xfffffffc00f08947 */ /* 0x002fea000383ffff */
[----:B------:R-:W-:Y:S05]  /*1b8b0*/  BRA `(.L_x_1700) ;  /* 0xffffffb000d47947 */ /* 0x000fea000383ffff */
.L_x_1557:
[----:B-1----:R1:W2:Y:S02]  /*1b8c0*/  SYNCS.PHASECHK.TRANS64.TRYWAIT P0, [R3+URZ+0x32460], R2 ;  /* 0x03246002030075a7 */ /* 0x0022a4000800017f */
[----:B--2---:R-:W-:Y:S05]  /*1b8d0*/  @!P0 NANOSLEEP.SYNCS 0x989680 ;  /* 0x009896800000895d */ /* 0x004fea0003900000 */
[----:B------:R-:W2:Y:S02]  /*1b8e0*/  @!P0 SYNCS.PHASECHK.TRANS64 P0, [R3+URZ+0x32460], R2 ;  /* 0x03246002030085a7 */ /* 0x000ea4000800007f */
[----:B--2---:R-:W-:Y:S05]  /*1b8f0*/  @!P0 BRA `(.L_x_1557) ;  /* 0xfffffffc00f08947 */ /* 0x004fea000383ffff */
[----:B------:R-:W-:Y:S05]  /*1b900*/  BRA `(.L_x_1701) ;  /* 0xffffffb400587947 */ /* 0x000fea000383ffff */
.L_x_1568:
[----:B0-----:R0:W1:Y:S02]  /*1b910*/  SYNCS.PHASECHK.TRANS64.TRYWAIT P0, [R3+URZ+0x32440], R2 ;  /* 0x03244002030075a7 */ /* 0x001064000800017f */
[----:B-1----:R-:W-:Y:S05]  /*1b920*/  @!P0 NANOSLEEP.SYNCS 0x989680 ;  /* 0x009896800000895d */ /* 0x002fea0003900000 */
[----:B------:R-:W1:Y:S02]  /*1b930*/  @!P0 SYNCS.PHASECHK.TRANS64 P0, [R3+URZ+0x32440], R2 ;  /* 0x03244002030085a7 */ /* 0x000e64000800007f */
[----:B-1----:R-:W-:Y:S05]  /*1b940*/  @!P0 BRA `(.L_x_1568) ;  /* 0xfffffffc00f08947 */ /* 0x002fea000383ffff */
[----:B------:R-:W-:Y:S05]  /*1b950*/  BRA `(.L_x_1702) ;  /* 0xffffffbc00447947 */ /* 0x000fea000383ffff */
.L_x_1573:
[----:B-1----:R1:W2:Y:S02]  /*1b960*/  SYNCS.PHASECHK.TRANS64.TRYWAIT P0, [R3+URZ+0x32460], R2 ;  /* 0x03246002030075a7 */ /* 0x0022a4000800017f */
[----:B--2---:R-:W-:Y:S05]  /*1b970*/  @!P0 NANOSLEEP.SYNCS 0x989680 ;  /* 0x009896800000895d */ /* 0x004fea0003900000 */
[----:B------:R-:W2:Y:S02]  /*1b980*/  @!P0 SYNCS.PHASECHK.TRANS64 P0, [R3+URZ+0x32460], R2 ;  /* 0x03246002030085a7 */ /* 0x000ea4000800007f */
[----:B--2---:R-:W-:Y:S05]  /*1b990*/  @!P0 BRA `(.L_x_1573) ;  /* 0xfffffffc00f08947 */ /* 0x004fea000383ffff */
[----:B------:R-:W-:Y:S05]  /*1b9a0*/  BRA `(.L_x_1703) ;  /* 0xffffffbc00cc7947 */ /* 0x000fea000383ffff */
.L_x_1585:
[----:B------:R-:W-:Y:S01]  /*1b9b0*/  BSSY B0, `(.L_x_1704) ;  /* 0x0000008000007945 */ /* 0x000fe20003800000 */
[----:B------:R-:W-:Y:S02]  /*1b9c0*/  IMAD.MOV.U32 R13, RZ, RZ, R16 ;  /* 0x000000ffff0d7224 */ /* 0x000fe400078e0010 */
[----:B------:R-:W-:Y:S02]  /*1b9d0*/  IMAD.MOV.U32 R12, RZ, RZ, RZ ;  /* 0x000000ffff0c7224 */ /* 0x000fe400078e00ff */
[----:B------:R-:W-:Y:S02]  /*1b9e0*/  IMAD.MOV.U32 R11, RZ, RZ, 0x1f ;  /* 0x0000001fff0b7424 */ /* 0x000fe400078e00ff */
[----:B------:R-:W-:-:S07]  /*1b9f0*/  IMAD.MOV.U32 R15, RZ, RZ, -0x1 ;  /* 0xffffffffff0f7424 */ /* 0x000fce00078e00ff */
[----:B-1--45:R-:W-:Y:S05]  /*1ba00*/  WARPSYNC.COLLECTIVE R15, `(.L_x_1705) ;  /* 0x000000000f087348 */ /* 0x032fea0003c00000 */
[----:B------:R0:W2:Y:S02]  /*1ba10*/  SHFL.IDX P6, R14, R13, R12, R11 ;  /* 0x0000000c0d0e7389 */ /* 0x0000a400000c000b */
[----:B012-45:R-:W-:Y:S01]  /*1ba20*/  ENDCOLLECTIVE ;  /* 0x000000000000791b */ /* 0x037fe20003800000 */
.L_x_1705:
[----:B------:R-:W-:Y:S05]  /*1ba30*/  BSYNC B0 ;  /* 0x0000000000007941 */ /* 0x000fea0003800000 */
.L_x_1704:
        /* <DEDUP_REMOVED lines=9> */
.L_x_1706:
        /* <DEDUP_REMOVED lines=18> */
.L_x_1707:
        /* <DEDUP_REMOVED lines=8> */
.L_x_1708:
        /* <DEDUP_REMOVED lines=8> */
.L_x_1709:
        /* <DEDUP_REMOVED lines=8> */
.L_x_1710:
        /* <DEDUP_REMOVED lines=8> */
.L_x_1711:
        /* <DEDUP_REMOVED lines=9> */
.L_x_1712:
[----:B------:R-:W-:Y:S01]  /*1be80*/  IMAD.MOV.U32 R6, RZ, RZ, R14 ;  /* 0x000000ffff067224 */ /* 0x000fe200078e000e */
[----:B------:R-:W-:Y:S06]  /*1be90*/  BRA `(.L_x_1713) ;  /* 0xffffffc400247947 */ /* 0x000fec000383ffff */
.L_x_1590:
[----:B------:R-:W-:Y:S01]  /*1bea0*/  BSSY B0, `(.L_x_1714) ;  /* 0x0000008000007945 */ /* 0x000fe20003800000 */
[----:B-----5:R-:W-:Y:S02]  /*1beb0*/  IMAD.MOV.U32 R13, RZ, RZ, R2 ;  /* 0x000000ffff0d7224 */ /* 0x020fe400078e0002 */
[----:B------:R-:W-:Y:S02]  /*1bec0*/  IMAD.MOV.U32 R12, RZ, RZ, 0x1 ;  /* 0x00000001ff0c7424 */ /* 0x000fe400078e00ff */
[----:B------:R-:W-:Y:S02]  /*1bed0*/  IMAD.MOV.U32 R11, RZ, RZ, RZ ;  /* 0x000000ffff0b7224 */ /* 0x000fe400078e00ff */
[----:B------:R-:W-:-:S07]  /*1bee0*/  IMAD.MOV.U32 R15, RZ, RZ, -0x1 ;  /* 0xffffffffff0f7424 */ /* 0x000fce00078e00ff */
[----:B0---4-:R-:W-:Y:S05]  /*1bef0*/  WARPSYNC.COLLECTIVE R15, `(.L_x_1715) ;  /* 0x000000000f087348 */ /* 0x011fea0003c00000 */
[----:B------:R1:W2:Y:S02]  /*1bf00*/  SHFL.UP P6, R14, R13, R12, R11 ;  /* 0x0400000c0d0e7389 */ /* 0x0002a400000c000b */
[----:B012-4-:R-:W-:Y:S01]  /*1bf10*/  ENDCOLLECTIVE ;  /* 0x000000000000791b */ /* 0x017fe20003800000 */
.L_x_1715:
[----:B------:R-:W-:Y:S05]  /*1bf20*/  BSYNC B0 ;  /* 0x0000000000007941 */ /* 0x000fea0003800000 */
.L_x_1714:
        /* <DEDUP_REMOVED lines=10> */
.L_x_1716:
        /* <DEDUP_REMOVED lines=8> */
.L_x_1717:
        /* <DEDUP_REMOVED lines=8> */
.L_x_1718:
        /* <DEDUP_REMOVED lines=8> */
.L_x_1719:
        /* <DEDUP_REMOVED lines=9> */
.L_x_1720:
[----:B------:R-:W-:Y:S01]  /*1c1e0*/  IMAD.MOV.U32 R6, RZ, RZ, R14 ;  /* 0x000000ffff067224 */ /* 0x000fe200078e000e */
[----:B------:R-:W-:Y:S06]  /*1c1f0*/  BRA `(.L_x_1721) ;  /* 0xffffffc000e87947 */ /* 0x000fec000383ffff */
.L_x_1592:
[----:B------:R-:W-:Y:S01]  /*1c200*/  BSSY B0, `(.L_x_1722) ;  /* 0x0000006000007945 */ /* 0x000fe20003800000 */
[----:B------:R-:W-:Y:S01]  /*1c210*/  PLOP3.LUT P6, PT, P6, PT, PT, 0x8, 0x0 ;  /* 0x000000000000781c */ /* 0x000fe200037ce170 */
[----:B------:R-:W-:-:S12]  /*1c220*/  IMAD.MOV.U32 R15, RZ, RZ, -0x1 ;  /* 0xffffffffff0f7424 */ /* 0x000fd800078e00ff */
[----:B0---45:R-:W-:Y:S05]  /*1c230*/  WARPSYNC.COLLECTIVE R15, `(.L_x_1723) ;  /* 0x000000000f087348 */ /* 0x031fea0003c00000 */
[----:B------:R-:W-:Y:S01]  /*1c240*/  VOTE.ANY R14, PT, P6 ;  /* 0x00000000000e7806 */ /* 0x000fe200030e0100 */
[----:B0---45:R-:W-:Y:S06]  /*1c250*/  ENDCOLLECTIVE ;  /* 0x000000000000791b */ /* 0x031fec0003800000 */
.L_x_1723:
[----:B------:R-:W-:Y:S05]  /*1c260*/  BSYNC B0 ;  /* 0x0000000000007941 */ /* 0x000fea0003800000 */
.L_x_1722:
        /* <DEDUP_REMOVED lines=9> */
.L_x_1724:
[----:B------:R-:W-:Y:S01]  /*1c300*/  IMAD.MOV.U32 R17, RZ, RZ, R14 ;  /* 0x000000ffff117224 */ /* 0x000fe200078e000e */
[----:B------:R-:W-:Y:S06]  /*1c310*/  BRA `(.L_x_1725) ;  /* 0xffffffc000d87947 */ /* 0x000fec000383ffff */
.L_x_1594:
[----:B------:R-:W-:Y:S01]  /*1c320*/  BSSY B0, `(.L_x_1726) ;  /* 0x0000007000007945 */ /* 0x000fe20003800000 */
[----:B------:R-:W-:Y:S02]  /*1c330*/  IMAD.MOV.U32 R13, RZ, RZ, R3 ;  /* 0x000000ffff0d7224 */ /* 0x000fe400078e0003 */
[----:B------:R-:W-:Y:S02]  /*1c340*/  IMAD.MOV.U32 R11, RZ, RZ, 0x1f ;  /* 0x0000001fff0b7424 */ /* 0x000fe400078e00ff */
[----:B------:R-:W-:-:S07]  /*1c350*/  IMAD.MOV.U32 R15, RZ, RZ, -0x1 ;  /* 0xffffffffff0f7424 */ /* 0x000fce00078e00ff */
[----:B0-2-45:R-:W-:Y:S05]  /*1c360*/  WARPSYNC.COLLECTIVE R15, `(.L_x_1727) ;  /* 0x000000000f087348 */ /* 0x035fea0003c00000 */
[----:B------:R1:W3:Y:S02]  /*1c370*/  SHFL.IDX P6, R14, R13, R12, R11 ;  /* 0x0000000c0d0e7389 */ /* 0x0002e400000c000b */
[----:B012345:R-:W-:Y:S01]  /*1c380*/  ENDCOLLECTIVE ;  /* 0x000000000000791b */ /* 0x03ffe20003800000 */
.L_x_1727:
[----:B------:R-:W-:Y:S05]  /*1c390*/  BSYNC B0 ;  /* 0x0000000000007941 */ /* 0x000fea0003800000 */
.L_x_1726:
[----:B------:R-:W-:Y:S01]  /*1c3a0*/  IMAD.MOV.U32 R2, RZ, RZ, R14 ;  /* 0x000000ffff027224 */ /* 0x000fe200078e000e */
[----:B------:R-:W-:Y:S06]  /*1c3b0*/  BRA `(.L_x_1593) ;  /* 0xffffffc000cc7947 */ /* 0x000fec000383ffff */
.L_x_1598:
[----:B0-----:R0:W1:Y:S02]  /*1c3c0*/  SYNCS.PHASECHK.TRANS64.TRYWAIT P0, [R0+URZ+0x32420], R3 ;  /* 0x03242003000075a7 */ /* 0x001064000800017f */
[----:B-1----:R-:W-:Y:S05]  /*1c3d0*/  @!P0 NANOSLEEP.SYNCS 0x989680 ;  /* 0x009896800000895d */ /* 0x002fea0003900000 */
[----:B------:R-:W1:Y:S02]  /*1c3e0*/  @!P0 SYNCS.PHASECHK.TRANS64 P0, [R0+URZ+0x32420], R3 ;  /* 0x03242003000085a7 */ /* 0x000e64000800007f */
[----:B-1----:R-:W-:Y:S05]  /*1c3f0*/  @!P0 BRA `(.L_x_1598) ;  /* 0xfffffffc00f08947 */ /* 0x002fea000383ffff */
[----:B------:R-:W-:Y:S05]  /*1c400*/  BRA `(.L_x_1728) ;  /* 0xffffffc400c07947 */ /* 0x000fea000383ffff */
.L_x_1599:
        /* <DEDUP_REMOVED lines=8> */
[----:B0---45:R-:W-:Y:S05]  /*1c490*/  WARPSYNC.COLLECTIVE R15, `(.L_x_1730) ;  /* 0x000000000f087348 */ /* 0x031fea0003c00000 */
[----:B------:R1:W2:Y:S02]  /*1c4a0*/  SHFL.IDX P6, R14, R13, R12, R11 ;  /* 0x0000000c0d0e7389 */ /* 0x0002a400000c000b */
[----:B012-45:R-:W-:Y:S01]  /*1c4b0*/  ENDCOLLECTIVE ;  /* 0x000000000000791b */ /* 0x037fe20003800000 */
.L_x_1730:
[----:B------:R-:W-:Y:S05]  /*1c4c0*/  BSYNC B0 ;  /* 0x0000000000007941 */ /* 0x000fea0003800000 */
.L_x_1729:
[----:B------:R-:W-:Y:S05]  /*1c4d0*/  BRA `(.L_x_1731) ;  /* 0xffffffc400a87947 */ /* 0x000fea000383ffff */
.L_x_1600:
[----:B------:R-:W-:Y:S01]  /*1c4e0*/  BSSY B0, `(.L_x_1732) ;  /* 0x0000006000007945 */ /* 0x000fe20003800000 */
[----:B------:R-:W-:-:S07]  /*1c4f0*/  IMAD.MOV.U32 R15, RZ, RZ, -0x1 ;  /* 0xffffffffff0f7424 */ /* 0x000fce00078e00ff */
[----:B01--45:R-:W-:Y:S05]  /*1c500*/  WARPSYNC.COLLECTIVE R15, `(.L_x_1733) ;  /* 0x000000000f0c7348 */ /* 0x033fea0003c00000 */
[----:B------:R-:W-:Y:S02]  /*1c510*/  ELECT P6, UR62, PT ;  /* 0x00000000003e782f */ /* 0x000fe400038c0000 */
[----:B------:R-:W-:Y:S01]  /*1c520*/  MOV R14, UR62 ;  /* 0x0000003e000e7c02 */ /* 0x000fe20008000f00 */
[----:B01--45:R-:W-:Y:S10]  /*1c530*/  ENDCOLLECTIVE ;  /* 0x000000000000791b */ /* 0x033ff40003800000 */
.L_x_1733:
[----:B------:R-:W-:Y:S05]  /*1c540*/  BSYNC B0 ;  /* 0x0000000000007941 */ /* 0x000fea0003800000 */
.L_x_1732:
[----:B------:R-:W-:Y:S05]  /*1c550*/  BRA `(.L_x_1734) ;  /* 0xffffffc4009c7947 */ /* 0x000fea000383ffff */
.L_x_1602:
[----:B0-----:R0:W1:Y:S02]  /*1c560*/  SYNCS.PHASECHK.TRANS64.TRYWAIT P0, [R6+URZ], R5 ;  /* 0x00000005060075a7 */ /* 0x001064000800017f */
[----:B-1----:R-:W-:Y:S05]  /*1c570*/  @!P0 NANOSLEEP.SYNCS 0x989680 ;  /* 0x009896800000895d */ /* 0x002fea0003900000 */
[----:B------:R-:W1:Y:S02]  /*1c580*/  @!P0 SYNCS.PHASECHK.TRANS64 P0, [R6+URZ], R5 ;  /* 0x00000005060085a7 */ /* 0x000e64000800007f */
[----:B-1----:R-:W-:Y:S05]  /*1c590*/  @!P0 BRA `(.L_x_1602) ;  /* 0xfffffffc00f08947 */ /* 0x002fea000383ffff */
[----:B------:R-:W-:Y:S05]  /*1c5a0*/  BRA `(.L_x_1735) ;  /* 0xffffffc400d87947 */ /* 0x000fea000383ffff */
.L_x_1603:
[----:B-1----:R1:W2:Y:S02]  /*1c5b0*/  SYNCS.PHASECHK.TRANS64.TRYWAIT P0, [R7+URZ], R2 ;  /* 0x00000002070075a7 */ /* 0x0022a4000800017f */
[----:B--2---:R-:W-:Y:S05]  /*1c5c0*/  @!P0 NANOSLEEP.SYNCS 0x989680 ;  /* 0x009896800000895d */ /* 0x004fea0003900000 */
[----:B------:R-:W2:Y:S02]  /*1c5d0*/  @!P0 SYNCS.PHASECHK.TRANS64 P0, [R7+URZ], R2 ;  /* 0x00000002070085a7 */ /* 0x000ea4000800007f */
[----:B--2---:R-:W-:Y:S05]  /*1c5e0*/  @!P0 BRA `(.L_x_1603) ;  /* 0xfffffffc00f08947 */ /* 0x004fea000383ffff */
[----:B------:R-:W-:Y:S05]  /*1c5f0*/  BRA `(.L_x_1736) ;  /* 0xffffffc400cc7947 */ /* 0x000fea000383ffff */
.L_x_1605:
[----:B--2---:R2:W3:Y:S02]  /*1c600*/  SYNCS.PHASECHK.TRANS64.TRYWAIT P0, [R4+URZ], R5 ;  /* 0x00000005040075a7 */ /* 0x0044e4000800017f */
[----:B---3--:R-:W-:Y:S05]  /*1c610*/  @!P0 NANOSLEEP.SYNCS 0x989680 ;  /* 0x009896800000895d */ /* 0x008fea0003900000 */
[----:B------:R-:W3:Y:S02]  /*1c620*/  @!P0 SYNCS.PHASECHK.TRANS64 P0, [R4+URZ], R5 ;  /* 0x00000005040085a7 */ /* 0x000ee4000800007f */
[----:B---3--:R-:W-:Y:S05]  /*1c630*/  @!P0 BRA `(.L_x_1605) ;  /* 0xfffffffc00f08947 */ /* 0x008fea000383ffff */
[----:B------:R-:W-:Y:S05]  /*1c640*/  BRA `(.L_x_1737) ;  /* 0xffffffc400d47947 */ /* 0x000fea000383ffff */
.L_x_1738:
        /* <DEDUP_REMOVED lines=11> */
.L_x_6039:


//--------------------- .text._ZN7cutlass13device_kernelIN5flash11enable_sm90INS1_16FlashAttnFwdSm90INS1_25CollectiveMainloopFwdSm90ILi2EN4cute5tupleIJNS5_1CILi1EEES8_S8_EEENS6_IJNS7_ILi128EEENS7_ILi96EEENS7_ILi64EEEEEELi256ENS_10bfloat16_tEfNS_4arch4Sm90ELb0ELb1ELb0ELb0ELb0ELb0ELb0ELb1ELb0ELb1ELb0ELb0EEENS1_21CollectiveEpilogueFwdINS6_IJSA_NS7_ILi256EEESB_EEES9_SE_SG_Li256ELb0ELb1ELb0ELb0EEENS1_30DynamicPersistentTileSchedulerILi256ELi128ELb0ELb1ELb1EEEEEEEEEvNT_6ParamsE --------------------------
	.section	.text._ZN7cutlass13device_kernelIN5flash11enable_sm90INS1_16FlashAttnFwdSm90INS1_25CollectiveMainloopFwdSm90ILi2EN4cute5tupleIJNS5_1CILi1EEES8_S8_EEENS6_IJNS7_ILi128EEENS7_ILi96EEENS7_ILi64EEEEEELi256ENS_10bfloat16_tEfNS_4arch4Sm90ELb0ELb1ELb0ELb0ELb0ELb0ELb0ELb1ELb0ELb1ELb0ELb0EEENS1_21CollectiveEpilogueFwdINS6_IJSA_NS7_ILi256EEESB_EEES9_SE_SG_Li256ELb0ELb1ELb0ELb0EEENS1_30DynamicPersistentTileSchedulerILi256ELi128ELb0ELb1ELb1EEEEEEEEEvNT_6ParamsE,"ax",@progbits
	.align	128
.text._ZN7cutlass13device_kernelIN5flash11enable_sm90INS1_16FlashAttnFwdSm90INS1_25CollectiveMainloopFwdSm90ILi2EN4cute5tupleIJNS5_1CILi1EEES8_S8_EEENS6_IJNS7_ILi128EEENS7_ILi96EEENS7_ILi64EEEEEELi256ENS_10bfloat16_tEfNS_4arch4Sm90ELb0ELb1ELb0ELb0ELb0ELb0ELb0ELb1ELb0ELb1ELb0ELb0EEENS1_21CollectiveEpilogueFwdINS6_IJSA_NS7_ILi256EEESB_EEES9_SE_SG_Li256ELb0ELb1ELb0ELb0EEENS1_30DynamicPersistentTileSchedulerILi256ELi128ELb0ELb1ELb1EEEEEEEEEvNT_6ParamsE:
        .type           _ZN7cutlass13device_kernelIN5flash11enable_sm90INS1_16FlashAttnFwdSm90INS1_25CollectiveMainloopFwdSm90ILi2EN4cute5tupleIJNS5_1CILi1EEES8_S8_EEENS6_IJNS7_ILi128EEENS7_ILi96EEENS7_ILi64EEEEEELi256ENS_10bfloat16_tEfNS_4arch4Sm90ELb0ELb1ELb0ELb0ELb0ELb0ELb0ELb1ELb0ELb1ELb0ELb0EEENS1_21CollectiveEpilogueFwdINS6_IJSA_NS7_ILi256EEESB_EEES9_SE_SG_Li256ELb0ELb1ELb0ELb0EEENS1_30DynamicPersistentTileSchedulerILi256ELi128ELb0ELb1ELb1EEEEEEEEEvNT_6ParamsE,@function
        .size           _ZN7cutlass13device_kernelIN5flash11enable_sm90INS1_16FlashAttnFwdSm90INS1_25CollectiveMainloopFwdSm90ILi2EN4cute5tupleIJNS5_1CILi1EEES8_S8_EEENS6_IJNS7_ILi128EEENS7_ILi96EEENS7_ILi64EEEEEELi256ENS_10bfloat16_tEfNS_4arch4Sm90ELb0ELb1ELb0ELb0ELb0ELb0ELb0ELb1ELb0ELb1ELb0ELb0EEENS1_21CollectiveEpilogueFwdINS6_IJSA_NS7_ILi256EEESB_EEES9_SE_SG_Li256ELb0ELb1ELb0ELb0EEENS1_30DynamicPersistentTileSchedulerILi256ELi128ELb0ELb1ELb1EEEEEEEEEvNT_6ParamsE,(.L_x_6040 - _ZN7cutlass13device_kernelIN5flash11enable_sm90INS1_16FlashAttnFwdSm90INS1_25CollectiveMainloopFwdSm90ILi2EN4cute5tupleIJNS5_1CILi1EEES8_S8_EEENS6_IJNS7_ILi128EEENS7_ILi96EEENS7_ILi64EEEEEELi256ENS_10bfloat16_tEfNS_4arch4Sm90ELb0ELb1ELb0ELb0ELb0ELb0ELb0ELb1ELb0ELb1ELb0ELb0EEENS1_21CollectiveEpilogueFwdINS6_IJSA_NS7_ILi256EEESB_EEES9_SE_SG_Li256ELb0ELb1ELb0ELb0EEENS1_30DynamicPersistentTileSchedulerILi256ELi128ELb0ELb1ELb1EEEEEEEEEvNT_6ParamsE)
        .other          _ZN7cutlass13device_kernelIN5flash11enable_sm90INS1_16FlashAttnFwdSm90INS1_25CollectiveMainloopFwdSm90ILi2EN4cute5tupleIJNS5_1CILi1EEES8_S8_EEENS6_IJNS7_ILi128EEENS7_ILi96EEENS7_ILi64EEEEEELi256ENS_10bfloat16_tEfNS_4arch4Sm90ELb0ELb1ELb0ELb0ELb0ELb0ELb0ELb1ELb0ELb1ELb0ELb0EEENS1_21CollectiveEpilogueFwdINS6_IJSA_NS7_ILi256EEESB_EEES9_SE_SG_Li256ELb0ELb1ELb0ELb0EEENS1_30DynamicPersistentTileSchedulerILi256ELi128ELb0ELb1ELb1EEEEEEEEEvNT_6ParamsE,@"STO_CUDA_ENTRY STV_DEFAULT"
_ZN7cutlass13device_kernelIN5flash11enable_sm90INS1_16FlashAttnFwdSm90INS1_25CollectiveMainloopFwdSm90ILi2EN4cute5tupleIJNS5_1CILi1EEES8_S8_EEENS6_IJNS7_ILi128EEENS7_ILi96EEENS7_ILi64EEEEEELi256ENS_10bfloat16_tEfNS_4arch4Sm90ELb0ELb1ELb0ELb0ELb0ELb0ELb0ELb1ELb0ELb1ELb0ELb0EEENS1_21CollectiveEpilogueFwdINS6_IJSA_NS7_ILi256EEESB_EEES9_SE_SG_Li256ELb0ELb1ELb0ELb0EEENS1_30DynamicPersistentTileSchedulerILi256ELi128ELb0ELb1ELb1EEEEEEEEEvNT_6ParamsE:
        /* <DEDUP_REMOVED lines=18> */
.L_x_1740:
[----:B------:R-:W-:Y:S05]  /*0120*/  BSYNC B0 ;  /* 0x0000000000007941 */ /* 0x000fea0003800000 */
.L_x_1739:
        /* <DEDUP_REMOVED lines=41> */
.L_x_1741:
        /* <DEDUP_REMOVED lines=22> */
.L_x_1742:
        /* <DEDUP_REMOVED lines=18> */
.L_x_1743:
        /* <DEDUP_REMOVED lines=22> */
.L_x_1744:
        /* <DEDUP_REMOVED lines=22> */
.L_x_1745:
[----:B------:R-:W-:Y:S01]  /*0900*/  PLOP3.LUT P0, PT, PT, PT, UP0, 0x80, 0x0 ;  /* 0x000000000000781c */ /* 0x000fe20003f0f008 */
[----:B------:R-:W-:Y:S01]  /*0910*/  UMOV UR41, 0x1 ;  /* 0x0000000100297882 */ /* 0x000fe20000000000 */
[----:B------:R-:W-:Y:S01]  /*0920*/  NOP ;  /* 0x0000000000007918 */ /* 0x000fe20000000000 */
[----:B------:R-:W-:Y:S01]  /*0930*/  USEL UR41, UR41, 0x2, !UP0 ;  /* 0x0000000229297887 */ /* 0x000fe2000c000000 */
[----:B------:R-:W-:Y:S01]  /*0940*/  ULDC.64 UR46, c[0x0][0x208] ;  /* 0x00008200002e7ab9 */ /* 0x000fe20000000a00 */
[----:B012-4-:R-:W-:Y:S08]  /*0950*/  BAR.SYNC.DEFER_BLOCKING 0x0 ;  /* 0x0000000000007b1d */ /* 0x017ff00000010000 */
[----:B------:R-:W-:Y:S05]  /*0960*/  @!P0 BRA `(.L_x_1746) ;  /* 0x000000f000548947 */ /* 0x000fea0003800000 */
.L_x_1747:
[----:B------:R-:W-:-:S08]  /*0970*/  NOP ;  /* 0x0000000000007918 */ /* 0x000fd00000000000 */
[----:B------:R-:W0:Y:S02]  /*0980*/  USETMAXREG.TRY_ALLOC.CTAPOOL UP0, 0xf0 ;  /* 0x000000f0000079c8 */ /* 0x000e240008000600 */
[----:B0-----:R-:W-:-:S13]  /*0990*/  PLOP3.LUT P0, PT, PT, PT, UP0, 0x80, 0x0 ;  /* 0x000000000000781c */ /* 0x001fda0003f0f008 */
[----:B------:R-:W-:Y:S05]  /*09a0*/  @!P0 BRA `(.L_x_1747) ;  /* 0xfffffffc00f08947 */ /* 0x000fea000383ffff */
[----:B------:R-:W0:Y:S01]  /*09b0*/  S2R R0, SR_TID.X ;  /* 0x0000000000007919 */ /* 0x000e220000002100 */
[----:B------:R-:W1:Y:S08]  /*09c0*/  S2UR UR4, SR_CTAID.X ;  /* 0x00000000000479c3 */ /* 0x000e700000002500 */
[----:B------:R-:W-:Y:S08]  /*09d0*/  BAR.ARV 0x4, 0x180 ;  /* 0x0106000000007b1d */ /* 0x000ff00000002000 */
[----:B------:R-:W-:Y:S06]  /*09e0*/  BAR.ARV 0x8, 0x180 ;  /* 0x0206000000007b1d */ /* 0x000fec0000002000 */
[----:B0-----:R-:W-:-:S04]  /*09f0*/  SHF.R.U32.HI R0, RZ, 0x7, R0 ;  /* 0x00000007ff007819 */ /* 0x001fc80000011600 */
[----:B------:R-:W-:Y:S02]  /*0a00*/  ISETP.NE.AND P0, PT, R0, 0x1, PT ;  /* 0x000000010000780c */ /* 0x000fe40003f05270 */
[----:B------:R-:W1:Y:S11]  /*0a10*/  LDC R0, c[0x0][0xc38] ;  /* 0x00030e00ff007b82 */ /* 0x000e760000000800 */
[----:B------:R-:W-:Y:S06]  /*0a20*/  @!P0 BAR.ARV 0x9, 0x100 ;  /* 0x0244000000008b1d */ /* 0x000fec0000002000 */
[----:B-1----:R-:W-:-:S13]  /*0a30*/  ISETP.LE.AND P0, PT, R0, UR4, PT ;  /* 0x0000000400007c0c */ /* 0x002fda000bf03270 */
[----:B------:R-:W-:Y:S05]  /*0a40*/  @P0 EXIT ;  /* 0x000000000000094d */ /* 0x000fea0003800000 */
[----:B------:R-:W0:Y:S01]  /*0a50*/  S2R R2, SR_TID.X ;  /* 0x0000000000027919 */ /* 0x000e220000002100 */
[----:B------:R-:W-:Y:S01]  /*0a60*/  ULOP3.LUT UR44, UR41, 0x1, URZ, 0xfc, !UPT ;  /* 0x00000001292c7892 */ /* 0x000fe2000f8efc3f */
[----:B------:R-:W-:Y:S01]  /*0a70*/  UMOV UR38, URZ ;  /* 0x0000003f00267c82 */ /* 0x000fe20008000000 */
[----:B------:R-:W-:Y:S01]  /*0a80*/  UMOV UR37, URZ ;  /* 0x0000003f00257c82 */ /* 0x000fe20008000000 */
[----:B------:R-:W-:Y:S01]  /*0a90*/  UMOV UR36, URZ ;  /* 0x0000003f00247c82 */ /* 0x000fe20008000000 */
[----:B0-----:R-:W-:-:S05]  /*0aa0*/  VIADD R214, R2, 0xffffff80 ;  /* 0xffffff8002d67836 */ /* 0x001fca0000000000 */
[----:B------:R-:W-:-:S04]  /*0ab0*/  SHF.R.S32.HI R3, RZ, 0x1f, R214 ;  /* 0x0000001fff037819 */ /* 0x000fc800000114d6 */
[CC--:B------:R-:W-:Y:S02]  /*0ac0*/  LEA.HI R0, R3.reuse, R214.reuse, RZ, 0x7 ;  /* 0x000000d603007211 */ /* 0x0c0fe400078f38ff */
[CC--:B------:R-:W-:Y:S02]  /*0ad0*/  LEA.HI R2, R3.reuse, R214.reuse, RZ, 0x4 ;  /* 0x000000d603027211 */ /* 0x0c0fe400078f20ff */
[----:B------:R-:W-:Y:S02]  /*0ae0*/  LOP3.LUT R5, R0, 0xffffff80, RZ, 0xc0, !PT ;  /* 0xffffff8000057812 */ /* 0x000fe400078ec0ff */
[----:B------:R-:W-:Y:S02]  /*0af0*/  SHF.R.S32.HI R7, RZ, 0x4, R2 ;  /* 0x00000004ff077819 */ /* 0x000fe40000011402 */
[----:B------:R-:W-:Y:S01]  /*0b00*/  LEA.HI R4, R3, R214, RZ, 0x5 ;  /* 0x000000d603047211 */ /* 0x000fe200078f28ff */
[----:B------:R-:W-:Y:S01]  /*0b10*/  IMAD.IADD R206, R214, 0x1, -R5 ;  /* 0x00000001d6ce7824 */ /* 0x000fe200078e0a05 */
[----:B------:R-:W-:-:S02]  /*0b20*/  LOP3.LUT R5, R2, 0x3fffff0, RZ, 0xc0, !PT ;  /* 0x03fffff002057812 */ /* 0x000fc400078ec0ff */
[----:B------:R-:W-:Y:S01]  /*0b30*/  LEA.HI R2, R2, R7, RZ, 0x1 ;  /* 0x0000000702027211 */ /* 0x000fe200078f08ff */
[----:B------:R-:W-:Y:S01]  /*0b40*/  IMAD.SHL.U32 R4, R4, 0x20, RZ ;  /* 0x0000002004047824 */ /* 0x000fe200078e00ff */
[----:B------:R-:W-:Y:S01]  /*0b50*/  SHF.R.S32.HI R9, RZ, 0x1f, R206 ;  /* 0x0000001fff097819 */ /* 0x000fe200000114ce */
[----:B------:R-:W-:Y:S01]  /*0b60*/  IMAD.IADD R5, R214, 0x1, -R5 ;  /* 0x00000001d6057824 */ /* 0x000fe200078e0a05 */
[----:B------:R-:W-:Y:S02]  /*0b70*/  LOP3.LUT R2, R2, 0x1ffffffe, RZ, 0xc0, !PT ;  /* 0x1ffffffe02027812 */ /* 0x000fe400078ec0ff */
[----:B------:R-:W-:Y:S02]  /*0b80*/  LEA.HI R6, R9, R206, RZ, 0x2 ;  /* 0x000000ce09067211 */ /* 0x000fe400078f10ff */
[----:B------:R-:W-:Y:S01]  /*0b90*/  LEA.HI R10, R3, R214, RZ, 0x2 ;  /* 0x000000d6030a7211 */ /* 0x000fe200078f10ff */
[----:B------:R-:W-:Y:S01]  /*0ba0*/  IMAD.IADD R2, R7, 0x1, -R2 ;  /* 0x0000000107027824 */ /* 0x000fe200078e0a02 */
[----:B------:R-:W-:-:S02]  /*0bb0*/  SHF.R.S32.HI R8, RZ, 0x2, R6 ;  /* 0x00000002ff087819 */ /* 0x000fc40000011406 */
[----:B------:R-:W-:Y:S02]  /*0bc0*/  SHF.R.S32.HI R11, RZ, 0x1f, R6 ;  /* 0x0000001fff0b7819 */ /* 0x000fe40000011406 */
[----:B------:R-:W-:Y:S02]  /*0bd0*/  LOP3.LUT R4, R4, 0xfffffc00, RZ, 0xc0, !PT ;  /* 0xfffffc0004047812 */ /* 0x000fe400078ec0ff */
[----:B------:R-:W-:Y:S02]  /*0be0*/  LOP3.LUT R7, R10, 0xfffffffc, RZ, 0xc0, !PT ;  /* 0xfffffffc0a077812 */ /* 0x000fe400078ec0ff */
[----:B------:R-:W-:Y:S01]  /*0bf0*/  LEA.HI R3, R3, R214, RZ, 0x3 ;  /* 0x000000d603037211 */ /* 0x000fe200078f18ff */
[----:B------:R-:W-:Y:S01]  /*0c00*/  IMAD R5, R5, 0x40, R4 ;  /* 0x0000004005057824 */ /* 0x000fe200078e0204 */
[----:B------:R-:W-:Y:S01]  /*0c10*/  LEA.HI R11, R11, R8, RZ, 0x3 ;  /* 0x000000080b0b7211 */ /* 0x000fe200078f18ff */
[----:B------:R-:W-:Y:S01]  /*0c20*/  IMAD.IADD R4, R214, 0x1, -R7 ;  /* 0x00000001d6047824 */ /* 0x000fe200078e0a07 */
[----:B------:R-:W-:Y:S01]  /*0c30*/  SHF.R.S32.HI R207, RZ, 0x7, R0 ;  /* 0x00000007ffcf7819 */ /* 0x000fe20000011400 */
[----:B------:R-:W-:Y:S01]  /*0c40*/  IMAD R209, R2, 0x8, R5 ;  /* 0x0000000802d17824 */ /* 0x000fe200078e0205 */
[----:B------:R-:W-:-:S02]  /*0c50*/  LOP3.LUT R7, R3, 0xfffffff8, RZ, 0xc0, !PT ;  /* 0xfffffff803077812 */ /* 0x000fc400078ec0ff */
[----:B------:R-:W-:Y:S02]  /*0c60*/  LOP3.LUT R11, R11, 0xfffffff8, RZ, 0xc0, !PT ;  /* 0xfffffff80b0b7812 */ /* 0x000fe400078ec0ff */
[----:B------:R-:W-:Y:S01]  /*0c70*/  LEA.HI R9, R9, R206, RZ, 0x5 ;  /* 0x000000ce09097211 */ /* 0x000fe200078f28ff */
[----:B------:R-:W-:Y:S01]  /*0c80*/  IMAD.IADD R202, R214, 0x1, -R7 ;  /* 0x00000001d6ca7824 */ /* 0x000fe200078e0a07 */
[----:B------:R-:W-:Y:S01]  /*0c90*/  LEA.HI R0, R0, R207, RZ, 0x1 ;  /* 0x000000cf00007211 */ /* 0x000fe200078f08ff */
[----:B------:R-:W-:Y:S01]  /*0ca0*/  IMAD.IADD R8, R8, 0x1, -R11 ;  /* 0x0000000108087824 */ /* 0x000fe200078e0a0b */
[----:B------:R-:W-:Y:S01]  /*0cb0*/  SHF.R.S32.HI R9, RZ, 0x5, R9 ;  /* 0x00000005ff097819 */ /* 0x000fe20000011409 */
[----:B------:R-:W-:Y:S01]  /*0cc0*/  IMAD.SHL.U32 R19, R202, 0x8, RZ ;  /* 0x00000008ca137824 */ /* 0x000fe200078e00ff */
[----:B------:R-:W-:Y:S02]  /*0cd0*/  LEA.HI R10, R4, R4, RZ, 0x1 ;  /* 0x00000004040a7211 */ /* 0x000fe400078f08ff */
[----:B------:R-:W-:Y:S01]  /*0ce0*/  LOP3.LUT R0, R0, 0x3fffffe, RZ, 0xc0, !PT ;  /* 0x03fffffe00007812 */ /* 0x000fe200078ec0ff */
[----:B------:R-:W-:Y:S01]  /*0cf0*/  IMAD R9, R9, 0x10, R8 ;  /* 0x0000001009097824 */ /* 0x000fe200078e0208 */
[----:B------:R-:W-:Y:S01]  /*0d00*/  LOP3.LUT R11, R10, 0x1ffffffe, RZ, 0xc0, !PT ;  /* 0x1ffffffe0a0b7812 */ /* 0x000fe200078ec0ff */
[----:B------:R-:W-:Y:S01]  /*0d10*/  VIADD R200, R19, 0x40 ;  /* 0x0000004013c87836 */ /* 0x000fe20000000000 */
[----:B------:R-:W-:Y:S01]  /*0d20*/  SHF.R.S32.HI R205, RZ, 0x3, R3 ;  /* 0x00000003ffcd7819 */ /* 0x000fe20000011403 */
[----:B------:R-:W-:Y:S01]  /*0d30*/  IMAD.IADD R0, R207, 0x1, -R0 ;  /* 0x00000001cf007824 */ /* 0x000fe200078e0a00 */
[----:B------:R-:W-:Y:S01]  /*0d40*/  LOP3.LUT R3, R6, 0x7ffffffc, RZ, 0xc0, !PT ;  /* 0x7ffffffc06037812 */ /* 0x000fe200078ec0ff */
        /* <DEDUP_REMOVED lines=8> */
[----:B------:R-:W-:-:S02]  /*0dd0*/  IMAD.IADD R18, R206, 0x1, -R3 ;  /* 0x00000001ce127824 */ /* 0x000fc400078e0a03 */
[----:B------:R-:W-:-:S07]  /*0de0*/  IMAD R22, R11, 0x8, R208 ;  /* 0x000000080b167824 */ /* 0x000fce00078e02d0 */
.L_x_1844:
[----:B------:R-:W-:Y:S01]  /*0df0*/  ULDC UR5, c[0x0][0xc60] ;  /* 0x0003180000057ab9 */ /* 0x000fe20000000800 */
[----:B------:R-:W-:Y:S01]  /*0e00*/  UMOV UR8, UR4 ;  /* 0x0000000400087c82 */ /* 0x000fe20008000000 */
[----:B------:R-:W-:-:S11]  /*0e10*/  UISETP.NE.AND UP0, UPT, UR5, 0x1, UPT ;  /* 0x000000010500788c */ /* 0x000fd6000bf05270 */
[----:B------:R-:W-:Y:S01]  /*0e20*/  @UP0 ULDC UR6, c[0x0][0xc64] ;  /* 0x0003190000060ab9 */ /* 0x000fe20000000800 */
[----:B------:R-:W-:Y:S01]  /*0e30*/  @UP0 ULDC UR9, c[0x0][0xc68] ;  /* 0x00031a0000090ab9 */ /* 0x000fe20000000800 */
[----:B------:R-:W-:-:S04]  /*0e40*/  UIMAD.WIDE.U32 UR6, UR4, UR6, URZ ;  /* 0x00000006040672a5 */ /* 0x000fc8000f8e003f */
[----:B------:R-:W-:-:S03]  /*0e50*/  @UP0 USHF.R.U32.HI UR8, URZ, UR9, UR7 ;  /* 0x000000093f080299 */ /* 0x000fc60008011607 */
[----:B------:R-:W-:Y:S02]  /*0e60*/  ULDC UR6, c[0x0][0xc78] ;  /* 0x00031e0000067ab9 */ /* 0x000fe40000000800 */
[----:B------:R-:W-:Y:S02]  /*0e70*/  UISETP.GE.AND UP0, UPT, UR8, UR6, UPT ;  /* 0x000000060800728c */ /* 0x000fe4000bf06270 */
[----:B------:R-:W-:-:S04]  /*0e80*/  UIADD3 UR6, -UR8, URZ, URZ ;  /* 0x0000003f08067290 */ /* 0x000fc8000fffe13f */
[----:B------:R-:W-:Y:S01]  /*0e90*/  PLOP3.LUT P0, PT, PT, PT, UP0, 0x80, 0x0 ;  /* 0x000000000000781c */ /* 0x000fe20003f0f008 */
[----:B------:R-:W-:-:S12]  /*0ea0*/  UIMAD UR9, UR5, UR6, UR4 ;  /* 0x00000006050972a4 */ /* 0x000fd8000f8e0204 */
[----:B012345:R-:W-:Y:S05]  /*0eb0*/  @!P0 BRA `(.L_x_1748) ;  /* 0x0000000000208947 */ /* 0x03ffea0003800000 */
[----:B------:R-:W-:Y:S01]  /*0ec0*/  ULDC UR7, c[0x0][0xc6c] ;  /* 0x00031b0000077ab9 */ /* 0x000fe20000000800 */
[----:B------:R-:W-:Y:S01]  /*0ed0*/  UMOV UR6, UR9 ;  /* 0x0000000900067c82 */ /* 0x000fe20008000000 */
[----:B------:R-:W-:-:S11]  /*0ee0*/  UISETP.NE.AND UP0, UPT, UR7, 0x1, UPT ;  /* 0x000000010700788c */ /* 0x000fd6000bf05270 */
[----:B------:R-:W-:Y:S02]  /*0ef0*/  @UP0 ULDC.64 UR10, c[0x0][0xc70] ;  /* 0x00031c00000a0ab9 */ /* 0x000fe40000000a00 */
[----:B------:R-:W-:-:S04]  /*0f00*/  UIMAD.WIDE.U32 UR4, UR9, UR10, URZ ;  /* 0x0000000a090472a5 */ /* 0x000fc8000f8e003f */
[----:B------:R-:W-:-:S04]  /*0f10*/  @UP0 USHF.R.U32.HI UR6, URZ, UR11, UR5 ;  /* 0x0000000b3f060299 */ /* 0x000fc80008011605 */
[----:B------:R-:W-:Y:S01]  /*0f20*/  UIMAD UR4, UR6, UR7, URZ ;  /* 0x00000007060472a4 */ /* 0x000fe2000f8e023f */
[----:B------:R-:W-:Y:S11]  /*0f30*/  BRA `(.L_x_1749) ;  /* 0x00000000001c7947 */ /* 0x000ff60003800000 */
.L_x_1748:
[----:B------:R-:W-:Y:S01]  /*0f40*/  ULDC UR7, c[0x0][0xc54] ;  /* 0x0003150000077ab9 */ /* 0x000fe20000000800 */
[----:B------:R-:W-:Y:S01]  /*0f50*/  UMOV UR6, UR9 ;  /* 0x0000000900067c82 */ /* 0x000fe20008000000 */
[----:B------:R-:W-:-:S11]  /*0f60*/  UISETP.NE.AND UP0, UPT, UR7, 0x1, UPT ;  /* 0x000000010700788c */ /* 0x000fd6000bf05270 */
[----:B------:R-:W-:Y:S02]  /*0f70*/  @UP0 ULDC.64 UR10, c[0x0][0xc58] ;  /* 0x00031600000a0ab9 */ /* 0x000fe40000000a00 */
[----:B------:R-:W-:-:S04]  /*0f80*/  UIMAD.WIDE.U32 UR4, UR9, UR10, URZ ;  /* 0x0000000a090472a5 */ /* 0x000fc8000f8e003f */
[----:B------:R-:W-:-:S04]  /*0f90*/  @UP0 USHF.R.U32.HI UR6, URZ, UR11, UR5 ;  /* 0x0000000b3f060299 */ /* 0x000fc80008011605 */
[----:B------:R-:W-:-:S12]  /*0fa0*/  UIMAD UR4, UR6, UR7, URZ ;  /* 0x00000007060472a4 */ /* 0x000fd8000f8e023f */
.L_x_1749:
[----:B------:R-:W0:Y:S01]  /*0fb0*/  LDC R0, c[0x0][0x448] ;  /* 0x00011200ff007b82 */ /* 0x000e220000000800 */
[----:B------:R-:W-:Y:S01]  /*0fc0*/  ULOP3.LUT UR6, URZ, UR6, URZ, 0x33, !UPT ;  /* 0x000000063f067292 */ /* 0x000fe2000f8e333f */
[----:B------:R-:W-:Y:S01]  /*0fd0*/  ULDC UR40, c[0x0][0xc48] ;  /* 0x0003120000287ab9 */ /* 0x000fe20000000800 */
[----:B------:R-:W-:Y:S01]  /*0fe0*/  ULDC UR5, c[0x0][0xc3c] ;  /* 0x00030f0000057ab9 */ /* 0x000fe20000000800 */
[----:B------:R-:W-:Y:S02]  /*0ff0*/  UISETP.NE.AND UP0, UPT, UR40, 0x1, UPT ;  /* 0x000000012800788c */ /* 0x000fe4000bf05270 */
[----:B------:R-:W-:Y:S02]  /*1000*/  UIADD3 UR6, UR6, UR5, URZ ;  /* 0x0000000506067290 */ /* 0x000fe4000fffe03f */
[----:B------:R-:W1:Y:S01]  /*1010*/  LDC.64 R8, c[0x0][0x9e0] ;  /* 0x00027800ff087b82 */ /* 0x000e620000000a00 */
[----:B------:R-:W-:Y:S02]  /*1020*/  UIADD3 UR4, UR9, -UR4, URZ ;  /* 0x8000000409047290 */ /* 0x000fe4000fffe03f */
[----:B------:R-:W-:Y:S01]  /*1030*/  USHF.L.U32 UR43, UR6, 0x7, URZ ;  /* 0x00000007062b7899 */ /* 0x000fe2000800063f */
[----:B------:R-:W-:Y:S01]  /*1040*/  ULDC.64 UR10, c[0x0][0x418] ;  /* 0x00010600000a7ab9 */ /* 0x000fe20000000a00 */
[----:B------:R-:W-:Y:S01]  /*1050*/  ULDC UR7, c[0x0][0xc54] ;  /* 0x0003150000077ab9 */ /* 0x000fe20000000800 */
[----:B------:R-:W-:-:S02]  /*1060*/  ISETP.NE.U32.AND P0, PT, RZ, UR10, PT ;  /* 0x0000000aff007c0c */ /* 0x000fc4000bf05070 */
[----:B------:R-:W2:Y:S01]  /*1070*/  LDC R6, c[0x0][0x288] ;  /* 0x0000a200ff067b82 */ /* 0x000ea20000000800 */
[----:B------:R-:W-:Y:S02]  /*1080*/  UIADD3 UR6, UR43, 0x7f, URZ ;  /* 0x0000007f2b067890 */ /* 0x000fe4000fffe03f */
[----:B------:R-:W-:Y:S01]  /*1090*/  UIMAD UR8, UR8, UR7, UR4 ;  /* 0x00000007080872a4 */ /* 0x000fe2000f8e0204 */
[----:B------:R-:W-:Y:S02]  /*10a0*/  ISETP.NE.AND.EX P0, PT, RZ, UR11, PT, P0 ;  /* 0x0000000bff007c0c */ /* 0x000fe4000bf05300 */
[----:B------:R-:W-:Y:S01]  /*10b0*/  @UP0 ULDC UR4, c[0x0][0xc4c] ;  /* 0x0003130000040ab9 */ /* 0x000fe20000000800 */
[----:B------:R-:W-:Y:S01]  /*10c0*/  @UP0 ULDC UR7, c[0x0][0xc50] ;  /* 0x0003140000070ab9 */ /* 0x000fe20000000800 */
[----:B0-----:R-:W-:Y:S01]  /*10d0*/  ISETP.NE.AND P1, PT, R0, 0x1, PT ;  /* 0x000000010000780c */ /* 0x001fe20003f25270 */
[----:B------:R-:W0:Y:S01]  /*10e0*/  LDC R7, c[0x0][0x2f0] ;  /* 0x0000bc00ff077b82 */ /* 0x000e220000000800 */
[----:B------:R-:W-:Y:S01]  /*10f0*/  UIMAD.WIDE.U32 UR4, UR8, UR4, URZ ;  /* 0x00000004080472a5 */ /* 0x000fe2000f8e003f */
[----:B------:R-:W-:Y:S01]  /*1100*/  IMAD.U32 R2, RZ, RZ, UR6 ;  /* 0x00000006ff027e24 */ /* 0x000fe2000f8e00ff */
[----:B------:R-:W-:-:S02]  /*1110*/  UMOV UR42, UR8 ;  /* 0x00000008002a7c82 */ /* 0x000fc40008000000 */
[----:B------:R-:W-:Y:S01]  /*1120*/  @UP0 USHF.R.U32.HI UR42, URZ, UR7, UR5 ;  /* 0x000000073f2a0299 */ /* 0x000fe20008011605 */
[----:B-1----:R-:W-:Y:S02]  /*1130*/  ISETP.GE.AND P2, PT, R9, 0x1, PT ;  /* 0x000000010900780c */ /* 0x002fe40003f46270 */
[----:B------:R-:W1:Y:S01]  /*1140*/  LDC R0, c[0x0][0x424] ;  /* 0x00010900ff007b82 */ /* 0x000e620000000800 */
[----:B------:R-:W-:-:S04]  /*1150*/  UIADD3 UR4, -UR42, URZ, URZ ;  /* 0x0000003f2a047290 */ /* 0x000fc8000fffe13f */
[----:B------:R-:W-:Y:S01]  /*1160*/  UIMAD UR40, UR40, UR4, UR8 ;  /* 0x00000004282872a4 */ /* 0x000fe2000f8e0208 */
[----:B--2---:R-:W-:Y:S02]  /*1170*/  IADD3 R5, -R6, 0x1, RZ ;  /* 0x0000000106057810 */ /* 0x004fe40007ffe1ff */
[----:B------:R-:W2:Y:S08]  /*1180*/  @P1 LDC R3, c[0x0][0x44c] ;  /* 0x00011300ff031b82 */ /* 0x000eb00000000800 */
[----:B------:R-:W3:Y:S01]  /*1190*/  @P1 LDC R4, c[0x0][0x450] ;  /* 0x00011400ff041b82 */ /* 0x000ee20000000800 */
[----:B-1----:R-:W-:-:S05]  /*11a0*/  SEL R0, R0, 0x1, P0 ;  /* 0x0000000100007807 */ /* 0x002fca0000000000 */
[CC--:B0-----:R-:W-:Y:S02]  /*11b0*/  IMAD R5, R0.reuse, R7.reuse, R5 ;  /* 0x0000000700057224 */ /* 0x0c1fe400078e0205 */
[----:B------:R-:W-:Y:S02]  /*11c0*/  IMAD R16, R0, R7, RZ ;  /* 0x0000000700107224 */ /* 0x000fe400078e02ff */
[----:B--2---:R-:W-:-:S05]  /*11d0*/  @P1 IMAD.HI.U32 R3, R3, UR6, RZ ;  /* 0x0000000603031c27 */ /* 0x004fca000f8e00ff */
[----:B---3--:R-:W-:-:S05]  /*11e0*/  @P1 SHF.R.U32.HI R2, RZ, R4, R3 ;  /* 0x00000004ff021219 */ /* 0x008fca0000011603 */
[----:B------:R-:W-:-:S04]  /*11f0*/  IMAD.IADD R11, R5, 0x1, R2 ;  /* 0x00000001050b7824 */ /* 0x000fc800078e0202 */
[----:B------:R-:W-:Y:S01]  /*1200*/  IMAD.IADD R2, R11, 0x1, R8 ;  /* 0x000000010b027824 */ /* 0x000fe200078e0208 */
[----:B------:R-:W-:Y:S06]  /*1210*/  @!P2 BRA `(.L_x_1750) ;  /* 0x000000000040a947 */ /* 0x000fec0003800000 */
[C---:B------:R-:W-:Y:S01]  /*1220*/  ISETP.GT.AND P0, PT, R11.reuse, RZ, PT ;  /* 0x000000ff0b00720c */ /* 0x040fe20003f04270 */
[----:B------:R-:W-:-:S12]  /*1230*/  VIADD R3, R11, 0xffffffff ;  /* 0xffffffff0b037836 */ /* 0x000fd80000000000 */
[----:B------:R-:W-:Y:S05]  /*1240*/  @P0 BRA `(.L_x_1751) ;  /* 0x00000000001c0947 */ /* 0x000fea0003800000 */
[----:B------:R-:W-:Y:S01]  /*1250*/  ISETP.NE.AND P0, PT, R9, 0x1, PT ;  /* 0x000000010900780c */ /* 0x000fe20003f05270 */
[----:B------:R-:W-:-:S12]  /*1260*/  IMAD.MOV R3, RZ, RZ, -R11 ;  /* 0x000000ffff037224 */ /* 0x000fd800078e0a0b */
[----:B------:R-:W0:Y:S02]  /*1270*/  @P0 LDC.64 R4, c[0x0][0x9e8] ;  /* 0x00027a00ff040b82 */ /* 0x000e240000000a00 */
[----:B0-----:R-:W-:-:S05]  /*1280*/  @P0 IMAD.HI.U32 R4, R3, R4, RZ ;  /* 0x0000000403040227 */ /* 0x001fca00078e00ff */
[----:B------:R-:W-:-:S04]  /*1290*/  @P0 SHF.R.U32.HI R3, RZ, R5, R4 ;  /* 0x00000005ff030219 */ /* 0x000fc80000011604 */
[----:B------:R-:W-:Y:S01]  /*12a0*/  LOP3.LUT R3, RZ, R3, RZ, 0x33, !PT ;  /* 0x00000003ff037212 */ /* 0x000fe200078e33ff */
[----:B------:R-:W-:Y:S06]  /*12b0*/  BRA `(.L_x_1752) ;  /* 0x0000000000107947 */ /* 0x000fec0003800000 */
.L_x_1751:
[----:B------:R-:W-:-:S13]  /*12c0*/  ISETP.NE.AND P0, PT, R9, 0x1, PT ;  /* 0x000000010900780c */ /* 0x000fda0003f05270 */
[----:B------:R-:W0:Y:S02]  /*12d0*/  @P0 LDC.64 R4, c[0x0][0x9e8] ;  /* 0x00027a00ff040b82 */ /* 0x000e240000000a00 */
[----:B0-----:R-:W-:-:S05]  /*12e0*/  @P0 IMAD.HI.U32 R4, R3, R4, RZ ;  /* 0x0000000403040227 */ /* 0x001fca00078e00ff */
[----:B------:R-:W-:-:S07]  /*12f0*/  @P0 SHF.R.U32.HI R3, RZ, R5, R4 ;  /* 0x00000005ff030219 */ /* 0x000fce0000011604 */
.L_x_1752:
[----:B------:R-:W-:-:S05]  /*1300*/  IMAD R3, R3, R9, R9 ;  /* 0x0000000903037224 */ /* 0x000fca00078e0209 */
[----:B------:R-:W-:-:S07]  /*1310*/  VIMNMX R2, R2, R3, PT ;  /* 0x0000000302027248 */ /* 0x000fce0003fe0100 */
.L_x_1750:
[----:B------:R-:W0:Y:S01]  /*1320*/  @P1 LDC R4, c[0x0][0x44c] ;  /* 0x00011300ff041b82 */ /* 0x000e220000000800 */
[----:B------:R-:W-:Y:S01]  /*1330*/  IMAD.U32 R3, RZ, RZ, UR43 ;  /* 0x0000002bff037e24 */ /* 0x000fe2000f8e00ff */
[----:B------:R-:W-:Y:S01]  /*1340*/  ULDC UR4, c[0x0][0x9dc] ;  /* 0x0002770000047ab9 */ /* 0x000fe20000000800 */
[-C--:B------:R-:W-:Y:S02]  /*1350*/  IMAD R6, R0, R7.reuse, -R6 ;  /* 0x0000000700067224 */ /* 0x080fe400078e0a06 */
[----:B------:R-:W-:Y:S02]  /*1360*/  VIADD R2, R2, 0x5f ;  /* 0x0000005f02027836 */ /* 0x000fe40000000000 */
[----:B------:R-:W-:Y:S01]  /*1370*/  IMAD R0, R0, R7, 0x5f ;  /* 0x0000005f00007424 */ /* 0x000fe200078e0207 */
[----:B------:R-:W1:Y:S01]  /*1380*/  @P1 LDC R5, c[0x0][0x450] ;  /* 0x00011400ff051b82 */ /* 0x000e620000000800 */
[----:B------:R-:W-:-:S04]  /*1390*/  IMAD.HI R2, R2, 0x2aaaaaab, RZ ;  /* 0x2aaaaaab02027827 */ /* 0x000fc800078e02ff */
[----:B------:R-:W-:-:S04]  /*13a0*/  IMAD.HI R0, R0, 0x2aaaaaab, RZ ;  /* 0x2aaaaaab00007827 */ /* 0x000fc800078e02ff */
[----:B0-----:R-:W-:-:S05]  /*13b0*/  @P1 IMAD.HI.U32 R4, R4, UR43, RZ ;  /* 0x0000002b04041c27 */ /* 0x001fca000f8e00ff */
[----:B-1----:R-:W-:Y:S02]  /*13c0*/  @P1 SHF.R.U32.HI R3, RZ, R5, R4 ;  /* 0x00000005ff031219 */ /* 0x002fe40000011604 */
[----:B------:R-:W-:-:S03]  /*13d0*/  SHF.R.U32.HI R5, RZ, 0x1f, R2 ;  /* 0x0000001fff057819 */ /* 0x000fc60000011602 */
[----:B------:R-:W-:Y:S01]  /*13e0*/  IMAD.IADD R6, R6, 0x1, R3 ;  /* 0x0000000106067824 */ /* 0x000fe200078e0203 */
[----:B------:R-:W-:Y:S02]  /*13f0*/  SHF.R.U32.HI R3, RZ, 0x1f, R0 ;  /* 0x0000001fff037819 */ /* 0x000fe40000011600 */
[----:B------:R-:W-:Y:S01]  /*1400*/  LEA.HI.SX32 R176, R2, R5, 0x1c ;  /* 0x0000000502b07211 */ /* 0x000fe200078fe2ff */
[----:B------:R-:W-:Y:S01]  /*1410*/  VIADD R4, R6, -UR4 ;  /* 0x8000000406047c36 */ /* 0x000fe20008000000 */
[----:B------:R-:W-:-:S04]  /*1420*/  LEA.HI.SX32 R3, R0, R3, 0x1c ;  /* 0x0000000300037211 */ /* 0x000fc800078fe2ff */
[----:B------:R-:W-:Y:S02]  /*1430*/  R2UR UR4, R4 ;  /* 0x00000000040472ca */ /* 0x000fe400000e0000 */
[----:B------:R-:W-:Y:S01]  /*1440*/  VIMNMX R176, R3, R176, PT ;  /* 0x000000b003b07248 */ /* 0x000fe20003fe0100 */
[----:B------:R-:W-:-:S12]  /*1450*/  @!P2 BRA `(.L_x_1753) ;  /* 0x000000000044a947 */ /* 0x000fd80003800000 */
[----:B------:R-:W-:-:S13]  /*1460*/  ISETP.GT.AND P0, PT, R6, -0x1, PT ;  /* 0xffffffff0600780c */ /* 0x000fda0003f04270 */
[----:B------:R-:W-:Y:S05]  /*1470*/  @P0 BRA `(.L_x_1754) ;  /* 0x00000000001c0947 */ /* 0x000fea0003800000 */
[----:B------:R-:W-:Y:S02]  /*1480*/  ISETP.NE.AND P0, PT, R9, 0x1, PT ;  /* 0x000000010900780c */ /* 0x000fe40003f05270 */
[----:B------:R-:W-:-:S11]  /*1490*/  LOP3.LUT R3, RZ, R6, RZ, 0x33, !PT ;  /* 0x00000006ff037212 */ /* 0x000fd600078e33ff */
[----:B------:R-:W0:Y:S02]  /*14a0*/  @P0 LDC.64 R4, c[0x0][0x9e8] ;  /* 0x00027a00ff040b82 */ /* 0x000e240000000a00 */
[----:B0-----:R-:W-:-:S05]  /*14b0*/  @P0 IMAD.HI.U32 R0, R3, R4, RZ ;  /* 0x0000000403000227 */ /* 0x001fca00078e00ff */
[----:B------:R-:W-:-:S04]  /*14c0*/  @P0 SHF.R.U32.HI R3, RZ, R5, R0 ;  /* 0x00000005ff030219 */ /* 0x000fc80000011600 */
[----:B------:R-:W-:Y:S01]  /*14d0*/  LOP3.LUT R6, RZ, R3, RZ, 0x33, !PT ;  /* 0x00000003ff067212 */ /* 0x000fe200078e33ff */
[----:B------:R-:W-:Y:S06]  /*14e0*/  BRA `(.L_x_1755) ;  /* 0x0000000000107947 */ /* 0x000fec0003800000 */
.L_x_1754:
[----:B------:R-:W-:-:S13]  /*14f0*/  ISETP.NE.AND P0, PT, R9, 0x1, PT ;  /* 0x000000010900780c */ /* 0x000fda0003f05270 */
[----:B------:R-:W0:Y:S02]  /*1500*/  @P0 LDC.64 R2, c[0x0][0x9e8] ;  /* 0x00027a00ff020b82 */ /* 0x000e240000000a00 */
[----:B0-----:R-:W-:-:S05]  /*1510*/  @P0 IMAD.HI.U32 R0, R6, R2, RZ ;  /* 0x0000000206000227 */ /* 0x001fca00078e00ff */
[----:B------:R-:W-:-:S07]  /*1520*/  @P0 SHF.R.U32.HI R6, RZ, R3, R0 ;  /* 0x00000003ff060219 */ /* 0x000fce0000011600 */
.L_x_1755:
[----:B------:R-:W-:-:S05]  /*1530*/  IMAD R6, R6, R9, RZ ;  /* 0x0000000906067224 */ /* 0x000fca00078e02ff */
[----:B------:R-:W-:-:S13]  /*1540*/  R2UR UR5, R6 ;  /* 0x00000000060572ca */ /* 0x000fda00000e0000 */
[----:B------:R-:W-:-:S04]  /*1550*/  UISETP.LT.AND UP0, UPT, UR4, UR5, UPT ;  /* 0x000000050400728c */ /* 0x000fc8000bf01270 */
[----:B------:R-:W-:-:S12]  /*1560*/  USEL UR4, UR4, UR5, !UP0 ;  /* 0x0000000504047287 */ /* 0x000fd8000c000000 */
.L_x_1753:
[----:B------:R-:W-:Y:S01]  /*1570*/  UIMAD.WIDE UR4, UR4, 0x2aaaaaab, URZ ;  /* 0x2aaaaaab040478a5 */ /* 0x000fe2000f8e023f */
[----:B------:R-:W-:Y:S01]  /*1580*/  PLOP3.LUT P0, PT, PT, PT, PT, 0x80, 0x0 ;  /* 0x000000000000781c */ /* 0x000fe20003f0f070 */
[----:B------:R-:W-:Y:S01]  /*1590*/  IMAD.MOV.U32 R3, RZ, RZ, RZ ;  /* 0x000000ffff037224 */ /* 0x000fe200078e00ff */
[----:B------:R-:W-:Y:S01]  /*15a0*/  CS2R R4, SRZ ;  /* 0x0000000000047805 */ /* 0x000fe2000001ff00 */
[----:B------:R-:W-:Y:S01]  /*15b0*/  USHF.R.U32.HI UR4, URZ, 0x1f, UR5 ;  /* 0x0000001f3f047899 */ /* 0x000fe20008011605 */
[----:B------:R-:W-:Y:S01]  /*15c0*/  IMAD.MOV.U32 R0, RZ, RZ, RZ ;  /* 0x000000ffff007224 */ /* 0x000fe200078e00ff */
[----:B------:R-:W-:Y:S02]  /*15d0*/  CS2R R178, SRZ ;  /* 0x0000000000b27805 */ /* 0x000fe4000001ff00 */
[----:B------:R-:W-:Y:S01]  /*15e0*/  CS2R R148, SRZ ;  /* 0x0000000000947805 */ /* 0x000fe2000001ff00 */
[----:B------:R-:W-:Y:S01]  /*15f0*/  ULEA.HI.SX32 UR4, UR5, UR4, 0x1c ;  /* 0x0000000405047291 */ /* 0x000fe2000f8fe23f */
[----:B------:R-:W-:Y:S01]  /*1600*/  IMAD.MOV.U32 R177, RZ, RZ, RZ ;  /* 0x000000ffffb17224 */ /* 0x000fe200078e00ff */
[----:B------:R-:W-:-:S02]  /*1610*/  CS2R R144, SRZ ;  /* 0x0000000000907805 */ /* 0x000fc4000001ff00 */
[----:B------:R-:W-:Y:S01]  /*1620*/  CS2R R174, SRZ ;  /* 0x0000000000ae7805 */ /* 0x000fe2000001ff00 */
[----:B------:R-:W-:Y:S01]  /*1630*/  UISETP.LT.AND UP0, UPT, URZ, UR4, UPT ;  /* 0x000000043f00728c */ /* 0x000fe2000bf01270 */
[----:B------:R-:W-:Y:S02]  /*1640*/  CS2R R140, SRZ ;  /* 0x00000000008c7805 */ /* 0x000fe4000001ff00 */
[----:B------:R-:W-:Y:S02]  /*1650*/  CS2R R128, SRZ ;  /* 0x0000000000807805 */ /* 0x000fe4000001ff00 */
[----:B------:R-:W-:Y:S01]  /*1660*/  CS2R R120, SRZ ;  /* 0x0000000000787805 */ /* 0x000fe2000001ff00 */
[----:B------:R-:W-:Y:S01]  /*1670*/  USEL UR39, URZ, UR4, !UP0 ;  /* 0x000000043f277287 */ /* 0x000fe2000c000000 */
[----:B------:R-:W-:Y:S02]  /*1680*/  CS2R R136, SRZ ;  /* 0x0000000000887805 */ /* 0x000fe4000001ff00 */
[----:B------:R-:W-:-:S02]  /*1690*/  CS2R R116, SRZ ;  /* 0x0000000000747805 */ /* 0x000fc4000001ff00 */
[----:B------:R-:W-:Y:S02]  /*16a0*/  CS2R R112, SRZ ;  /* 0x0000000000707805 */ /* 0x000fe4000001ff00 */
[----:B------:R-:W-:Y:S02]  /*16b0*/  CS2R R132, SRZ ;  /* 0x0000000000847805 */ /* 0x000fe4000001ff00 */
[----:B------:R-:W-:Y:S02]  /*16c0*/  CS2R R108, SRZ ;  /* 0x00000000006c7805 */ /* 0x000fe4000001ff00 */
[----:B------:R-:W-:Y:S02]  /*16d0*/  ISETP.GT.AND P1, PT, R176, UR39, PT ;  /* 0x00000027b0007c0c */ /* 0x000fe4000bf24270 */
[----:B------:R-:W-:Y:S01]  /*16e0*/  CS2R R104, SRZ ;  /* 0x0000000000687805 */ /* 0x000fe2000001ff00 */
[----:B------:R-:W-:Y:S01]  /*16f0*/  IMAD.MOV.U32 R204, RZ, RZ, RZ ;  /* 0x000000ffffcc7224 */ /* 0x000fe200078e00ff */
        /* <DEDUP_REMOVED lines=49> */
[----:B------:R-:W-:Y:S01]  /*1a10*/  CS2R R24, SRZ ;  /* 0x0000000000187805 */ /* 0x000fe2000001ff00 */
[----:B------:R-:W-:Y:S06]  /*1a20*/  @!P1 BRA `(.L_x_1756) ;  /* 0x000000b400c89947 */ /* 0x000fec0003800000 */
        /* <DEDUP_REMOVED lines=31> */
.L_x_1757:
        /* <DEDUP_REMOVED lines=13> */
.L_x_1954:
[----:B0-----:R-:W-:Y:S01]  /*1cf0*/  IMAD.U32 R0, RZ, RZ, UR44 ;  /* 0x0000002cff007e24 */ /* 0x001fe2000f8e00ff */
[----:B------:R-:W-:Y:S05]  /*1d00*/  WARPSYNC.ALL ;  /* 0x0000000000007948 */ /* 0x000fea0003800000 */
[----:B------:R0:W-:Y:S01]  /*1d10*/  BAR.SYNC.DEFER_BLOCKING R9, 0x100 ;  /* 0x000400090000751d */ /* 0x0001e20000010000 */
[----:B------:R-:W-:-:S13]  /*1d20*/  ISETP.NE.AND P0, PT, R0, 0x3, PT ;  /* 0x000000030000780c */ /* 0x000fda0003f05270 */
[----:B0-----:R-:W-:Y:S05]  /*1d30*/  @!P0 BRA `(.L_x_1759) ;  /* 0x0000000000048947 */ /* 0x001fea0003800000 */
[----:B------:R-:W-:Y:S01]  /*1d40*/  BPT.TRAP 0x1 ;  /* 0x000000040000795c */ /* 0x000fe20000300000 */
.L_x_1759:
[----:B------:R-:W-:Y:S01]  /*1d50*/  R2UR UR22, R5 ;  /* 0x00000000051672ca */ /* 0x000fe200000e0000 */
[----:B------:R-:W-:-:S05]  /*1d60*/  IMAD.U32 R10, RZ, RZ, UR37 ;  /* 0x00000025ff0a7e24 */ /* 0x000fca000f8e00ff */
[----:B------:R-:W-:-:S07]  /*1d70*/  SHF.L.U32 R10, R10, 0x1f, RZ ;  /* 0x0000001f0a0a7819 */ /* 0x000fce00000006ff */
[----:B------:R-:W-:-:S09]  /*1d80*/  ULEA UR22, UR36, UR22, 0x3 ;  /* 0x0000001624167291 */ /* 0x000fd2000f8e183f */
[----:B------:R0:W1:Y:S01]  /*1d90*/  SYNCS.PHASECHK.TRANS64.TRYWAIT P1, [UR22+0x22830], R10 ;  /* 0x0228300aff0075a7 */ /* 0x0000620008020156 */
[----:B------:R-:W-:Y:S05]  /*1da0*/  @!P0 BRA `(.L_x_1760) ;  /* 0x0000000000048947 */ /* 0x000fea0003800000 */
[----:B------:R-:W-:Y:S01]  /*1db0*/  BPT.TRAP 0x1 ;  /* 0x000000040000795c */ /* 0x000fe20000300000 */
.L_x_1760:
[----:B-1----:R-:W-:Y:S05]  /*1dc0*/  @P1 BRA `(.L_x_1761) ;  /* 0x0000000000081947 */ /* 0x002fea0003800000 */
[----:B------:R-:W1:Y:S02]  /*1dd0*/  SYNCS.PHASECHK.TRANS64.TRYWAIT P1, [UR22+0x22830], R10 ;  /* 0x0228300aff0075a7 */ /* 0x000e640008020156 */
[----:B-1----:R-:W-:Y:S05]  /*1de0*/  @!P1 BRA `(.L_x_1762) ;  /* 0x0000012800109947 */ /* 0x002fea0003800000 */
.L_x_1761:
[----:B------:R-:W-:Y:S01]  /*1df0*/  R2UR UR4, R5 ;  /* 0x00000000050472ca */ /* 0x000fe200000e0000 */
[----:B------:R-:W-:Y:S01]  /*1e00*/  ULOP3.LUT UR16, UR45, 0x10000, URZ, 0xfc, !UPT ;  /* 0x000100002d107892 */ /* 0x000fe2000f8efc3f */
[----:B------:R-:W-:Y:S01]  /*1e10*/  WARPGROUP.ARRIVE ;  /* 0x00000000000079c5 */ /* 0x000fe20000000000 */
[----:B------:R-:W-:Y:S01]  /*1e20*/  UMOV UR17, 0x40000040 ;  /* 0x4000004000117882 */ /* 0x000fe20000000000 */
[----:B------:R-:W-:Y:S01]  /*1e30*/  UMOV UR19, 0x40000040 ;  /* 0x4000004000137882 */ /* 0x000fe20000000000 */
[----:B------:R-:W-:Y:S01]  /*1e40*/  UMOV UR5, 0x40000040 ;  /* 0x4000004000057882 */ /* 0x000fe20000000000 */
[----:B------:R-:W-:Y:S01]  /*1e50*/  UMOV UR7, 0x40000040 ;  /* 0x4000004000077882 */ /* 0x000fe20000000000 */
[----:B------:R-:W-:Y:S01]  /*1e60*/  UIADD3 UR8, UR16, 0x4, URZ ;  /* 0x0000000410087890 */ /* 0x000fe2000fffe03f */
[----:B------:R-:W2:Y:S01]  /*1e70*/  LDC R8, c[0x0][0x448] ;  /* 0x00011200ff087b82 */ /* 0x000ea20000000800 */
[----:B------:R-:W-:Y:S01]  /*1e80*/  UMOV UR9, 0x40000040 ;  /* 0x4000004000097882 */ /* 0x000fe20000000000 */
[----:B------:R-:W-:Y:S01]  /*1e90*/  UMOV UR11, 0x40000040 ;  /* 0x40000040000b7882 */ /* 0x000fe20000000000 */
[----:B------:R-:W-:Y:S01]  /*1ea0*/  UIADD3 UR12, UR16, 0x6, URZ ;  /* 0x00000006100c7890 */ /* 0x000fe2000fffe03f */
[----:B------:R-:W3:Y:S01]  /*1eb0*/  S2R R2, SR_TID.X ;  /* 0x0000000000027919 */ /* 0x000ee20000002100 */
[----:B------:R-:W-:Y:S01]  /*1ec0*/  UIADD3 UR4, UR4, 0x1c400, URZ ;  /* 0x0001c40004047890 */ /* 0x000fe2000fffe03f */
[----:B------:R-:W-:Y:S01]  /*1ed0*/  VIADD R0, R22, UR43 ;  /* 0x0000002b16007c36 */ /* 0x000fe20008000000 */
[----:B------:R-:W-:Y:S01]  /*1ee0*/  UMOV UR13, 0x40000040 ;  /* 0x40000040000d7882 */ /* 0x000fe20000000000 */
[----:B------:R-:W-:Y:S01]  /*1ef0*/  UMOV UR15, 0x40000040 ;  /* 0x40000040000f7882 */ /* 0x000fe20000000000 */
[----:B------:R-:W-:Y:S01]  /*1f00*/  USHF.R.U32.HI UR4, URZ, 0x4, UR4 ;  /* 0x000000043f047899 */ /* 0x000fe20008011604 */
[----:B------:R-:W4:Y:S01]  /*1f10*/  LDC R7, c[0x0][0x288] ;  /* 0x0000a200ff077b82 */ /* 0x000f220000000800 */
[----:B------:R-:W-:Y:S01]  /*1f20*/  IMAD.MOV.U32 R6, RZ, RZ, R0 ;  /* 0x000000ffff067224 */ /* 0x000fe200078e0000 */
[----:B------:R-:W-:Y:S01]  /*1f30*/  LOP3.LUT R17, R17, 0xffefffff, RZ, 0xc0, !PT ;  /* 0xffefffff11117812 */ /* 0x000fe200078ec0ff */
[----:B------:R-:W-:-:S04]  /*1f40*/  ULOP3.LUT UR4, UR4, 0x3fff, URZ, 0xc0, !UPT ;  /* 0x00003fff04047892 */ /* 0x000fc8000f8ec03f */
[----:B------:R-:W-:Y:S02]  /*1f50*/  ULOP3.LUT UR20, UR4, 0x10000, URZ, 0xfc, !UPT ;  /* 0x0001000004147892 */ /* 0x000fe4000f8efc3f */
[----:B------:R-:W-:Y:S02]  /*1f60*/  UIADD3 UR4, UR16, 0x2, URZ ;  /* 0x0000000210047890 */ /* 0x000fe4000fffe03f */
[----:B------:R-:W-:Y:S01]  /*1f70*/  UIMAD UR18, UR36, 0x300, UR20 ;  /* 0x00000300241278a4 */ /* 0x000fe2000f8e0214 */
[----:B--2---:R-:W-:-:S03]  /*1f80*/  ISETP.NE.AND P2, PT, R8, 0x1, PT ;  /* 0x000000010800780c */ /* 0x004fc60003f45270 */
[----:B------:R-:W-:Y:S02]  /*1f90*/  UIADD3 UR6, UR18, 0x2, URZ ;  /* 0x0000000212067890 */ /* 0x000fe4000fffe03f */
[----:B------:R-:W-:Y:S02]  /*1fa0*/  UIADD3 UR10, UR18, 0x4, URZ ;  /* 0x00000004120a7890 */ /* 0x000fe4000fffe03f */
[----:B------:R-:W-:Y:S02]  /*1fb0*/  UIADD3 UR14, UR18, 0x6, URZ ;  /* 0x00000006120e7890 */ /* 0x000fe4000fffe03f */
[----:B------:R-:W-:Y:S01]  /*1fc0*/  HGMMA.64x96x16.F32.BF16 R24, gdesc[UR16], RZ, !UPT, gsb0 ;  /* 0x01600000101879f0 */ /* 0x000fe2000c0018ff */
[----:B---3--:R-:W-:-:S03]  /*1fd0*/  LOP3.LUT P1, RZ, R2, 0x7f, RZ, 0xc0, !PT ;  /* 0x0000007f02ff7812 */ /* 0x008fc6000782c0ff */
[----:B-1----:R-:W1:Y:S01]  /*1fe0*/  @P2 LDC R3, c[0x0][0x44c] ;  /* 0x00011300ff032b82 */ /* 0x002e620000000800 */
[----:B------:R-:W-:Y:S01]  /*1ff0*/  SHF.R.U32.HI R11, RZ, 0x7, R2 ;  /* 0x00000007ff0b7819 */ /* 0x000fe20000011602 */
[----:B------:R-:W-:Y:S01]  /*2000*/  IMAD R2, R176, -0x60, R16 ;  /* 0xffffffa0b0027824 */ /* 0x000fe200078e0210 */
[----:B------:R-:W-:-:S04]  /*2010*/  @P2 LOP3.LUT R17, R17, 0x100000, RZ, 0xfc, !PT ;  /* 0x0010000011112812 */ /* 0x000fc800078efcff */
[----:B------:R-:W-:Y:S01]  /*2020*/  LOP3.LUT R17, R17, 0xfff7ffff, RZ, 0xc0, !PT ;  /* 0xfff7ffff11117812 */ /* 0x000fe200078ec0ff */
[----:B------:R-:W2:Y:S03]  /*2030*/  @P2 LDC R4, c[0x0][0x450] ;  /* 0x00011400ff042b82 */ /* 0x000ea60000000800 */
[----:B------:R-:W-:Y:S01]  /*2040*/  @P1 LOP3.LUT R17, R17, 0x80000, RZ, 0xfc, !PT ;  /* 0x0008000011111812 */ /* 0x000fe200078efcff */
[----:B-1----:R-:W-:-:S04]  /*2050*/  @P2 IMAD.HI.U32 R3, R0, R3, RZ ;  /* 0x0000000300032227 */ /* 0x002fc800078e00ff */
[----:B------:R-:W-:Y:S01]  /*2060*/  IMAD.U32 R0, RZ, RZ, UR22 ;  /* 0x00000016ff007e24 */ /* 0x000fe2000f8e00ff */
[----:B--2---:R-:W-:-:S03]  /*2070*/  @P2 SHF.R.U32.HI R6, RZ, R4, R3 ;  /* 0x00000004ff062219 */ /* 0x004fc60000011603 */
[----:B------:R-:W-:Y:S01]  /*2080*/  @!P1 VIADD R0, R0, 0x22840 ;  /* 0x0002284000009836 */ /* 0x000fe20000000000 */
[----:B------:R-:W-:Y:S01]  /*2090*/  IADD3 R4, -R11, 0xb, RZ ;  /* 0x0000000b0b047810 */ /* 0x000fe20007ffe1ff */
[----:B------:R-:W-:Y:S01]  /*20a0*/  VIADD R3, R2, 0x61 ;  /* 0x0000006102037836 */ /* 0x000fe20000000000 */
[----:B------:R-:W1:Y:S02]  /*20b0*/  SHFL.IDX PT, R20, R6, RZ, 0x1c1f ;  /* 0x001c1fff06147589 */ /* 0x000e6400000e0000 */
[----:B------:R-:W-:Y:S01]  /*20c0*/  @!P1 PRMT R0, RZ, 0x654, R0 ;  /* 0x00000654ff009816 */ /* 0x000fe20000000000 */
[----:B------:R-:W-:-:S04]  /*20d0*/  IMAD.MOV.U32 R11, RZ, RZ, -0x60 ;  /* 0xffffffa0ff0b7424 */ /* 0x000fc800078e00ff */
[----:B------:R-:W-:-:S04]  /*20e0*/  IMAD R15, R176, R11, 0x60 ;  /* 0x00000060b00f7424 */ /* 0x000fc800078e020b */
[----:B------:R-:W-:Y:S01]  /*20f0*/  IMAD R14, R18, -0x2, R15 ;  /* 0xfffffffe120e7824 */ /* 0x000fe200078e020f */
[----:B------:R-:W-:Y:S02]  /*2100*/  WARPGROUP.DEPBAR.LE gsb0, 0x0 ;  /* 0x00008000000079c5 */ /* 0x000fe40000010000 */
[----:B------:R-:W-:-:S06]  /*2110*/  WARPGROUP.ARRIVE ;  /* 0x00000000000079c5 */ /* 0x000fcc0000000000 */
[----:B------:R-:W-:Y:S01]  /*2120*/  HGMMA.64x96x16.F32.BF16 R24, gdesc[UR4], R24, gsb0 ;  /* 0x01600000041879f0 */ /* 0x000fe20008001818 */
[----:B------:R-:W-:Y:S02]  /*2130*/  ULDC UR7, c[0x0][0x9dc] ;  /* 0x0002770000077ab9 */ /* 0x000fe40000000800 */
[----:B------:R-:W-:Y:S01]  /*2140*/  ULOP3.LUT UR6, URZ, UR7, URZ, 0x33, !UPT ;  /* 0x000000073f067292 */ /* 0x000fe2000f8e333f */
[----:B------:R-:W-:Y:S02]  /*2150*/  WARPGROUP.DEPBAR.LE gsb0, 0x0 ;  /* 0x00008000000079c5 */ /* 0x000fe40000010000 */
[----:B------:R-:W-:-:S06]  /*2160*/  WARPGROUP.ARRIVE ;  /* 0x00000000000079c5 */ /* 0x000fcc0000000000 */
[----:B------:R-:W-:Y:S03]  /*2170*/  HGMMA.64x96x16.F32.BF16 R24, gdesc[UR8], R24, gsb0 ;  /* 0x01600000081879f0 */ /* 0x000fe60008001818 */
[----:B------:R-:W-:Y:S02]  /*2180*/  WARPGROUP.DEPBAR.LE gsb0, 0x0 ;  /* 0x00008000000079c5 */ /* 0x000fe40000010000 */
[----:B------:R-:W-:-:S06]  /*2190*/  WARPGROUP.ARRIVE ;  /* 0x00000000000079c5 */ /* 0x000fcc0000000000 */
[----:B------:R-:W-:Y:S01]  /*21a0*/  HGMMA.64x96x16.F32.BF16 R24, gdesc[UR12], R24, gsb0 ;  /* 0x016000000c1879f0 */ /* 0x000fe20008001818 */
[----:B------:R-:W-:Y:S02]  /*21b0*/  ULDC.64 UR14, c[0x0][0x9e0] ;  /* 0x00027800000e7ab9 */ /* 0x000fe40000000a00 */
[----:B------:R-:W-:Y:S01]  /*21c0*/  UISETP.GE.AND UP0, UPT, UR15, 0x1, UPT ;  /* 0x000000010f00788c */ /* 0x000fe2000bf06270 */
[----:B------:R-:W-:Y:S02]  /*21d0*/  WARPGROUP.DEPBAR.LE gsb0, 0x0 ;  /* 0x00008000000079c5 */ /* 0x000fe40000010000 */
[----:B------:R2:W-:Y:S06]  /*21e0*/  BAR.ARV R4, 0x100 ;  /* 0x000400040000751d */ /* 0x0005ec0000002000 */
[----:B------:R3:W-:Y:S01]  /*21f0*/  @!P1 SYNCS.ARRIVE.TRANS64.RED.A1T0 RZ, [R0+URZ], RZ ;  /* 0x000000ff00ff99a7 */ /* 0x0007e2000810043f */
[----:B------:R-:W-:Y:S01]  /*2200*/  PLOP3.LUT P1, PT, PT, PT, UP0, 0x40, 0x0 ;  /* 0x000000000000781c */ /* 0x000fe20003f2e808 */
[----:B---3--:R-:W-:-:S02]  /*2210*/  IMAD R0, R18, -0x2, R3 ;  /* 0xfffffffe12007824 */ /* 0x008fc400078e0203 */
[----:B------:R-:W-:Y:S02]  /*2220*/  VIADD R3, R2, 0x60 ;  /* 0x0000006002037836 */ /* 0x000fe40000000000 */
[----:B----4-:R-:W-:Y:S02]  /*2230*/  IMAD.IADD R0, R0, 0x1, -R7 ;  /* 0x0000000100007824 */ /* 0x010fe400078e0a07 */
[----:B------:R-:W-:Y:S02]  /*2240*/  IMAD R11, R18, -0x2, R3 ;  /* 0xfffffffe120b7824 */ /* 0x000fe400078e0203 */
[C---:B------:R-:W-:Y:S02]  /*2250*/  VIADD R12, R0.reuse, UR14 ;  /* 0x0000000e000c7c36 */ /* 0x040fe40008000000 */
[----:B------:R-:W-:-:S03]  /*2260*/  VIADD R13, R0, UR6 ;  /* 0x00000006000d7c36 */ /* 0x000fc60008000000 */
[----:B-1----:R-:W-:Y:S01]  /*2270*/  VIADDMNMX R0, R20, R12, R11, PT ;  /* 0x0000000c14007246 */ /* 0x002fe2000380010b */
[----:B------:R-:W-:Y:S01]  /*2280*/  IMAD.IADD R2, R13, 0x1, R20 ;  /* 0x000000010d027824 */ /* 0x000fe200078e0214 */
[----:B--2---:R-:W-:Y:S06]  /*2290*/  @P1 BRA `(.L_x_1763) ;  /* 0x0000000000541947 */ /* 0x004fec0003800000 */
[----:B------:R-:W-:Y:S01]  /*22a0*/  IADD3 R3, R16, -R7, R20 ;  /* 0x8000000710037210 */ /* 0x000fe20007ffe014 */
[----:B------:R-:W-:Y:S03]  /*22b0*/  BSSY B0, `(.L_x_1764) ;  /* 0x0000010000007945 */ /* 0x000fe60003800000 */
[----:B------:R-:W-:-:S13]  /*22c0*/  ISETP.GT.AND P1, PT, R3, -0x1, PT ;  /* 0xffffffff0300780c */ /* 0x000fda0003f24270 */
[----:B------:R-:W-:Y:S05]  /*22d0*/  @P1 BRA `(.L_x_1765) ;  /* 0x0000000000201947 */ /* 0x000fea0003800000 */
[----:B------:R-:W-:Y:S01]  /*22e0*/  UISETP.NE.AND UP1, UPT, UR15, 0x1, UPT ;  /* 0x000000010f00788c */ /* 0x000fe2000bf25270 */
[----:B------:R-:W-:-:S05]  /*22f0*/  LOP3.LUT R3, RZ, R3, RZ, 0x33, !PT ;  /* 0x00000003ff037212 */ /* 0x000fca00078e33ff */
[----:B------:R-:W-:-:S05]  /*2300*/  PLOP3.LUT P1, PT, PT, PT, UP1, 0x80, 0x0 ;  /* 0x000000000000781c */ /* 0x000fca0003f2f018 */
[----:B------:R-:W-:-:S08]  /*2310*/  @UP1 ULDC.64 UR10, c[0x0][0x9e8] ;  /* 0x00027a00000a1ab9 */ /* 0x000fd00000000a00 */
[----:B------:R-:W-:-:S05]  /*2320*/  @P1 IMAD.HI.U32 R20, R3, UR10, RZ ;  /* 0x0000000a03141c27 */ /* 0x000fca000f8e00ff */
[----:B------:R-:W-:-:S04]  /*2330*/  @P1 SHF.R.U32.HI R3, RZ, UR11, R20 ;  /* 0x0000000bff031c19 */ /* 0x000fc80008011614 */
[----:B------:R-:W-:Y:S01]  /*2340*/  LOP3.LUT R3, RZ, R3, RZ, 0x33, !PT ;  /* 0x00000003ff037212 */ /* 0x000fe200078e33ff */
[----:B------:R-:W-:Y:S06]  /*2350*/  BRA `(.L_x_1766) ;  /* 0x0000000000147947 */ /* 0x000fec0003800000 */
.L_x_1765:
[----:B------:R-:W-:-:S06]  /*2360*/  UISETP.NE.AND UP1, UPT, UR15, 0x1, UPT ;  /* 0x000000010f00788c */ /* 0x000fcc000bf25270 */
[----:B------:R-:W-:-:S05]  /*2370*/  PLOP3.LUT P1, PT, PT, PT, UP1, 0x80, 0x0 ;  /* 0x000000000000781c */ /* 0x000fca0003f2f018 */
[----:B------:R-:W-:-:S08]  /*2380*/  @UP1 ULDC.64 UR10, c[0x0][0x9e8] ;  /* 0x00027a00000a1ab9 */ /* 0x000fd00000000a00 */
[----:B------:R-:W-:-:S05]  /*2390*/  @P1 IMAD.HI.U32 R20, R3, UR10, RZ ;  /* 0x0000000a03141c27 */ /* 0x000fca000f8e00ff */
[----:B------:R-:W-:-:S07]  /*23a0*/  @P1 SHF.R.U32.HI R3, RZ, UR11, R20 ;  /* 0x0000000bff031c19 */ /* 0x000fce0008011614 */
.L_x_1766:
[----:B------:R-:W-:Y:S05]  /*23b0*/  BSYNC B0 ;  /* 0x0000000000007941 */ /* 0x000fea0003800000 */
.L_x_1764:
[----:B------:R-:W-:-:S05]  /*23c0*/  IMAD R3, R3, UR15, R14 ;  /* 0x0000000f03037c24 */ /* 0x000fca000f8e020e */
[----:B------:R-:W-:Y:S02]  /*23d0*/  VIMNMX R2, R2, R3, !PT ;  /* 0x0000000302027248 */ /* 0x000fe40007fe0100 */
[----:B------:R-:W-:-:S07]  /*23e0*/  VIADDMNMX R0, R3, UR15, R0, PT ;  /* 0x0000000f03007c46 */ /* 0x000fce000b800100 */
.L_x_1763:
[C---:B------:R-:W-:Y:S02]  /*23f0*/  ISETP.GE.AND P6, PT, R15.reuse, 0x9, PT ;  /* 0x000000090f00780c */ /* 0x040fe40003fc6270 */
[C---:B------:R-:W-:Y:S02]  /*2400*/  ISETP.GE.AND P1, PT, R15.reuse, 0x2, PT ;  /* 0x000000020f00780c */ /* 0x040fe40003f26270 */
[C---:B------:R-:W-:Y:S02]  /*2410*/  ISETP.GT.AND P2, PT, R2.reuse, 0x8, !P6 ;  /* 0x000000080200780c */ /* 0x040fe40007744270 */
[----:B------:R-:W-:Y:S02]  /*2420*/  ISETP.GT.AND P3, PT, R2, 0x1, !P1 ;  /* 0x000000010200780c */ /* 0x000fe40004f64270 */
[----:B------:R-:W-:Y:S02]  /*2430*/  ISETP.LT.OR P2, PT, R0, 0x9, P2 ;  /* 0x000000090000780c */ /* 0x000fe40001741670 */
[----:B------:R-:W-:-:S02]  /*2440*/  ISETP.GE.AND P4, PT, R15, 0xa, PT ;  /* 0x0000000a0f00780c */ /* 0x000fc40003f86270 */
[----:B------:R-:W-:Y:S02]  /*2450*/  FSEL R28, R28, -INF , !P2 ;  /* 0xff8000001c1c7808 */ /* 0x000fe40005000000 */
[----:B------:R-:W-:Y:S02]  /*2460*/  ISETP.LT.OR P3, PT, R0, 0x2, P3 ;  /* 0x000000020000780c */ /* 0x000fe40001f61670 */
[----:B------:R-:W-:Y:S02]  /*2470*/  ISETP.GT.AND P2, PT, R2, 0x9, !P4 ;  /* 0x000000090200780c */ /* 0x000fe40006744270 */
[----:B------:R-:W-:Y:S02]  /*2480*/  FSEL R20, R25, -INF , !P3 ;  /* 0xff80000019147808 */ /* 0x000fe40005800000 */
[----:B------:R-:W-:Y:S02]  /*2490*/  ISETP.LT.OR P2, PT, R0, 0xa, P2 ;  /* 0x0000000a0000780c */ /* 0x000fe40001741670 */
[----:B------:R-:W-:-:S02]  /*24a0*/  ISETP.GE.AND P3, PT, R15, 0x11, PT ;  /* 0x000000110f00780c */ /* 0x000fc40003f66270 */
[----:B------:R-:W-:Y:S02]  /*24b0*/  FSEL R72, R29, -INF , !P2 ;  /* 0xff8000001d487808 */ /* 0x000fe40005000000 */
[----:B------:R-:W-:Y:S02]  /*24c0*/  ISETP.GT.AND P2, PT, R2, 0x10, !P3 ;  /* 0x000000100200780c */ /* 0x000fe40005f44270 */
[----:B------:R-:W-:Y:S02]  /*24d0*/  P2R R25, PR, RZ, 0x8 ;  /* 0x00000008ff197803 */ /* 0x000fe40000000000 */
[----:B------:R-:W-:Y:S02]  /*24e0*/  ISETP.LT.OR P2, PT, R0, 0x11, P2 ;  /* 0x000000110000780c */ /* 0x000fe40001741670 */
[----:B------:R-:W-:Y:S02]  /*24f0*/  ISETP.GE.AND P3, PT, R15, 0x12, PT ;  /* 0x000000120f00780c */ /* 0x000fe40003f66270 */
[----:B------:R-:W-:-:S02]  /*2500*/  FSEL R32, R32, -INF , !P2 ;  /* 0xff80000020207808 */ /* 0x000fc40005000000 */
[----:B------:R-:W-:Y:S02]  /*2510*/  ISETP.GT.AND P2, PT, R2, 0x11, !P3 ;  /* 0x000000110200780c */ /* 0x000fe40005f44270 */
[----:B------:R-:W-:Y:S02]  /*2520*/  P2R R29, PR, RZ, 0x8 ;  /* 0x00000008ff1d7803 */ /* 0x000fe40000000000 */
[----:B------:R-:W-:Y:S02]  /*2530*/  ISETP.LT.OR P2, PT, R0, 0x12, P2 ;  /* 0x000000120000780c */ /* 0x000fe40001741670 */
[----:B------:R-:W-:Y:S02]  /*2540*/  ISETP.GE.AND P3, PT, R15, 0x19, PT ;  /* 0x000000190f00780c */ /* 0x000fe40003f66270 */
[----:B------:R-:W-:Y:S02]  /*2550*/  FSEL R74, R33, -INF , !P2 ;  /* 0xff800000214a7808 */ /* 0x000fe40005000000 */
[----:B------:R-:W-:-:S02]  /*2560*/  ISETP.GT.AND P2, PT, R2, 0x18, !P3 ;  /* 0x000000180200780c */ /* 0x000fc40005f44270 */
[----:B------:R-:W-:Y:S02]  /*2570*/  P2R R33, PR, RZ, 0x8 ;  /* 0x00000008ff217803 */ /* 0x000fe40000000000 */
[----:B------:R-:W-:Y:S02]  /*2580*/  ISETP.LT.OR P2, PT, R0, 0x19, P2 ;  /* 0x000000190000780c */ /* 0x000fe40001741670 */
[----:B------:R-:W-:Y:S02]  /*2590*/  ISETP.GE.AND P3, PT, R15, 0x1a, PT ;  /* 0x0000001a0f00780c */ /* 0x000fe40003f66270 */
[----:B------:R-:W-:Y:S02]  /*25a0*/  FSEL R36, R36, -INF , !P2 ;  /* 0xff80000024247808 */ /* 0x000fe40005000000 */
[----:B------:R-:W-:Y:S02]  /*25b0*/  ISETP.GT.AND P2, PT, R2, 0x19, !P3 ;  /* 0x000000190200780c */ /* 0x000fe40005f44270 */
[----:B------:R-:W-:-:S02]  /*25c0*/  P2R R73, PR, RZ, 0x8 ;  /* 0x00000008ff497803 */ /* 0x000fc40000000000 */
[----:B------:R-:W-:Y:S02]  /*25d0*/  ISETP.LT.OR P2, PT, R0, 0x1a, P2 ;  /* 0x0000001a0000780c */ /* 0x000fe40001741670 */
[----:B------:R-:W-:Y:S02]  /*25e0*/  ISETP.GE.AND P3, PT, R15, 0x21, PT ;  /* 0x000000210f00780c */ /* 0x000fe40003f66270 */
[----:B------:R-:W-:Y:S02]  /*25f0*/  FSEL R76, R37, -INF , !P2 ;  /* 0xff800000254c7808 */ /* 0x000fe40005000000 */
[----:B------:R-:W-:Y:S02]  /*2600*/  ISETP.GT.AND P2, PT, R2, 0x20, !P3 ;  /* 0x000000200200780c */ /* 0x000fe40005f44270 */
[----:B------:R-:W-:Y:S02]  /*2610*/  P2R R37, PR, RZ, 0x8 ;  /* 0x00000008ff257803 */ /* 0x000fe40000000000 */
[----:B------:R-:W-:-:S02]  /*2620*/  ISETP.LT.OR P2, PT, R0, 0x21, P2 ;  /* 0x000000210000780c */ /* 0x000fc40001741670 */
[C---:B------:R-:W-:Y:S02]  /*2630*/  ISETP.GE.AND P3, PT, R15.reuse, 0x22, PT ;  /* 0x000000220f00780c */ /* 0x040fe40003f66270 */
[----:B------:R-:W-:Y:S02]  /*2640*/  FSEL R40, R40, -INF , !P2 ;  /* 0xff80000028287808 */ /* 0x000fe40005000000 */
[----:B------:R-:W-:Y:S02]  /*2650*/  ISETP.GT.AND P2, PT, R2, 0x21, !P3 ;  /* 0x000000210200780c */ /* 0x000fe40005f44270 */
[----:B------:R-:W-:Y:S02]  /*2660*/  P2R R75, PR, RZ, 0x8 ;  /* 0x00000008ff4b7803 */ /* 0x000fe40000000000 */
        /* <DEDUP_REMOVED lines=56> */
[----:B------:R-:W-:Y:S02]  /*29f0*/  P2R R21, PR, RZ, 0x10 ;  /* 0x00000010ff157803 */ /* 0x000fe40000000000 */
[----:B------:R-:W-:Y:S02]  /*2a00*/  FSEL R64, R64, -INF , !P2 ;  /* 0xff80000040407808 */ /* 0x000fe40005000000 */
[C---:B------:R-:W-:Y:S02]  /*2a10*/  ISETP.GE.AND P2, PT, R15.reuse, 0x52, PT ;  /* 0x000000520f00780c */ /* 0x040fe40003f46270 */
[----:B------:R-:W-:Y:S02]  /*2a20*/  ISETP.GE.AND P5, PT, R15, 0x1, PT ;  /* 0x000000010f00780c */ /* 0x000fe40003fa6270 */
[----:B------:R-:W-:-:S04]  /*2a30*/  ISETP.GT.AND P3, PT, R2, 0x51, !P2 ;  /* 0x000000510200780c */ /* 0x000fc80005764270 */
[----:B------:R-:W-:-:S04]  /*2a40*/  ISETP.LT.OR P3, PT, R0, 0x52, P3 ;  /* 0x000000520000780c */ /* 0x000fc80001f61670 */
[----:B------:R-:W-:Y:S02]  /*2a50*/  FSEL R90, R65, -INF , !P3 ;  /* 0xff800000415a7808 */ /* 0x000fe40005800000 */
[----:B------:R-:W-:-:S04]  /*2a60*/  ISETP.GE.AND P3, PT, R15, 0x59, PT ;  /* 0x000000590f00780c */ /* 0x000fc80003f66270 */
[----:B------:R-:W-:-:S04]  /*2a70*/  ISETP.GT.AND P4, PT, R2, 0x58, !P3 ;  /* 0x000000580200780c */ /* 0x000fc80005f84270 */
[----:B------:R-:W-:-:S04]  /*2a80*/  ISETP.LT.OR P4, PT, R0, 0x59, P4 ;  /* 0x000000590000780c */ /* 0x000fc80002781670 */
[----:B------:R-:W-:Y:S02]  /*2a90*/  FSEL R68, R68, -INF , !P4 ;  /* 0xff80000044447808 */ /* 0x000fe40006000000 */
[----:B------:R-:W-:-:S04]  /*2aa0*/  ISETP.GT.AND P4, PT, R2, RZ, !P5 ;  /* 0x000000ff0200720c */ /* 0x000fc80006f84270 */
[----:B------:R-:W-:-:S04]  /*2ab0*/  ISETP.LT.OR P4, PT, R0, 0x1, P4 ;  /* 0x000000010000780c */ /* 0x000fc80002781670 */
[----:B------:R-:W-:Y:S02]  /*2ac0*/  FSEL R24, R24, -INF , !P4 ;  /* 0xff80000018187808 */ /* 0x000fe40006000000 */
[----:B------:R-:W-:-:S04]  /*2ad0*/  ISETP.GE.AND P4, PT, R15, 0x5a, PT ;  /* 0x0000005a0f00780c */ /* 0x000fc80003f86270 */
[----:B------:R-:W-:Y:S02]  /*2ae0*/  P2R R15, PR, RZ, 0x10 ;  /* 0x00000010ff0f7803 */ /* 0x000fe40000000000 */
[----:B------:R-:W-:Y:S02]  /*2af0*/  ISETP.GT.AND P4, PT, R2, 0x59, !P4 ;  /* 0x000000590200780c */ /* 0x000fe40006784270 */
[----:B------:R-:W1:Y:S02]  /*2b00*/  SHFL.IDX PT, R2, R6, 0x1, 0x1c1f ;  /* 0x003c1f0006027f89 */ /* 0x000e6400000e0000 */
[----:B------:R-:W-:-:S04]  /*2b10*/  ISETP.LT.OR P4, PT, R0, 0x5a, P4 ;  /* 0x0000005a0000780c */ /* 0x000fc80002781670 */
[----:B------:R-:W-:Y:S02]  /*2b20*/  FSEL R92, R69, -INF , !P4 ;  /* 0xff800000455c7808 */ /* 0x000fe40006000000 */
[----:B------:R-:W-:Y:S02]  /*2b30*/  PLOP3.LUT P4, PT, PT, PT, UP0, 0x40, 0x0 ;  /* 0x000000000000781c */ /* 0x000fe40003f8e808 */
[----:B-1----:R-:W-:Y:S01]  /*2b40*/  VIADDMNMX R0, R2, R12, R11, PT ;  /* 0x0000000c02007246 */ /* 0x002fe2000380010b */
[----:B------:R-:W-:-:S10]  /*2b50*/  IMAD.IADD R3, R13, 0x1, R2 ;  /* 0x000000010d037824 */ /* 0x000fd400078e0202 */
[----:B------:R-:W-:Y:S05]  /*2b60*/  @P4 BRA `(.L_x_1767) ;  /* 0x00000000005c4947 */ /* 0x000fea0003800000 */
        /* <DEDUP_REMOVED lines=8> */
[----:B------:R-:W-:Y:S01]  /*2bf0*/  @P4 IMAD.HI.U32 R6, R2, UR10, RZ ;  /* 0x0000000a02064c27 */ /* 0x000fe2000f8e00ff */
[----:B------:R-:W-:-:S13]  /*2c00*/  PLOP3.LUT P4, PT, PT, PT, UP1, 0x80, 0x0 ;  /* 0x000000000000781c */ /* 0x000fda0003f8f018 */
[----:B------:R-:W-:-:S04]  /*2c10*/  @P4 SHF.R.U32.HI R2, RZ, UR11, R6 ;  /* 0x0000000bff024c19 */ /* 0x000fc80008011606 */
[----:B------:R-:W-:Y:S01]  /*2c20*/  LOP3.LUT R2, RZ, R2, RZ, 0x33, !PT ;  /* 0x00000002ff027212 */ /* 0x000fe200078e33ff */
[----:B------:R-:W-:Y:S06]  /*2c30*/  BRA `(.L_x_1770) ;  /* 0x0000000000187947 */ /* 0x000fec0003800000 */
.L_x_1769:
[----:B------:R-:W-:-:S06]  /*2c40*/  UISETP.NE.AND UP1, UPT, UR15, 0x1, UPT ;  /* 0x000000010f00788c */ /* 0x000fcc000bf25270 */
[----:B------:R-:W-:-:S05]  /*2c50*/  PLOP3.LUT P4, PT, PT, PT, UP1, 0x80, 0x0 ;  /* 0x000000000000781c */ /* 0x000fca0003f8f018 */
[----:B------:R-:W-:-:S08]  /*2c60*/  @UP1 ULDC.64 UR10, c[0x0][0x9e8] ;  /* 0x00027a00000a1ab9 */ /* 0x000fd00000000a00 */
[----:B------:R-:W-:Y:S01]  /*2c70*/  @P4 IMAD.HI.U32 R6, R2, UR10, RZ ;  /* 0x0000000a02064c27 */ /* 0x000fe2000f8e00ff */
[----:B------:R-:W-:-:S13]  /*2c80*/  PLOP3.LUT P4, PT, PT, PT, UP1, 0x80, 0x0 ;  /* 0x000000000000781c */ /* 0x000fda0003f8f018 */
[----:B------:R-:W-:-:S07]  /*2c90*/  @P4 SHF.R.U32.HI R2, RZ, UR11, R6 ;  /* 0x0000000bff024c19 */ /* 0x000fce0008011606 */
.L_x_1770:
[----:B------:R-:W-:Y:S05]  /*2ca0*/  BSYNC B0 ;  /* 0x0000000000007941 */ /* 0x000fea0003800000 */
.L_x_1768:
[----:B------:R-:W-:-:S05]  /*2cb0*/  IMAD R2, R2, UR15, R14 ;  /* 0x0000000f02027c24 */ /* 0x000fca000f8e020e */
[----:B------:R-:W-:Y:S02]  /*2cc0*/  VIMNMX R3, R3, R2, !PT ;  /* 0x0000000203037248 */ /* 0x000fe40007fe0100 */
[----:B------:R-:W-:-:S07]  /*2cd0*/  VIADDMNMX R0, R2, UR15, R0, PT ;  /* 0x0000000f02007c46 */ /* 0x000fce000b800100 */
.L_x_1767:
[C---:B------:R-:W-:Y:S01]  /*2ce0*/  ISETP.GT.AND P1, PT, R3.reuse, 0x1, !P1 ;  /* 0x000000010300780c */ /* 0x040fe20004f24270 */
[----:B------:R-:W-:Y:S01]  /*2cf0*/  ULDC UR6, c[0x0][0x988] ;  /* 0x0002620000067ab9 */ /* 0x000fe20000000800 */
[----:B------:R-:W-:Y:S02]  /*2d00*/  ISETP.GT.AND P6, PT, R3, 0x8, !P6 ;  /* 0x000000080300780c */ /* 0x000fe400077c4270 */
[C---:B------:R-:W-:Y:S02]  /*2d10*/  ISETP.LT.OR P1, PT, R0.reuse, 0x2, P1 ;  /* 0x000000020000780c */ /* 0x040fe40000f21670 */
[----:B------:R-:W-:Y:S02]  /*2d20*/  ISETP.LT.OR P6, PT, R0, 0x9, P6 ;  /* 0x000000090000780c */ /* 0x000fe400037c1670 */
[----:B------:R-:W-:Y:S02]  /*2d30*/  FSEL R27, R27, -INF , !P1 ;  /* 0xff8000001b1b7808 */ /* 0x000fe40004800000 */
[----:B------:R-:W-:-:S02]  /*2d40*/  ISETP.NE.AND P1, PT, R21, RZ, PT ;  /* 0x000000ff1500720c */ /* 0x000fc40003f25270 */
[----:B------:R-:W-:Y:S02]  /*2d50*/  FSEL R30, R30, -INF , !P6 ;  /* 0xff8000001e1e7808 */ /* 0x000fe40007000000 */
[----:B------:R-:W-:Y:S02]  /*2d60*/  ISETP.GT.AND P1, PT, R3, 0x9, !P1 ;  /* 0x000000090300780c */ /* 0x000fe40004f24270 */
[----:B------:R-:W-:Y:S02]  /*2d70*/  ISETP.NE.AND P6, PT, R33, RZ, PT ;  /* 0x000000ff2100720c */ /* 0x000fe40003fc5270 */
[----:B------:R-:W-:Y:S02]  /*2d80*/  ISETP.LT.OR P1, PT, R0, 0xa, P1 ;  /* 0x0000000a0000780c */ /* 0x000fe40000f21670 */
[----:B------:R-:W-:Y:S02]  /*2d90*/  FMNMX.FTZ R2, R24, R20, !PT ;  /* 0x0000001418027209 */ /* 0x000fe40007810000 */
[----:B------:R-:W-:-:S02]  /*2da0*/  FSEL R31, R31, -INF , !P1 ;  /* 0xff8000001f1f7808 */ /* 0x000fc40004800000 */
[----:B------:R-:W-:Y:S02]  /*2db0*/  ISETP.NE.AND P1, PT, R25, RZ, PT ;  /* 0x000000ff1900720c */ /* 0x000fe40003f25270 */
[----:B------:R-:W-:Y:S02]  /*2dc0*/  ISETP.NE.AND P4, PT, R73, RZ, PT ;  /* 0x000000ff4900720c */ /* 0x000fe40003f85270 */
[----:B------:R-:W-:Y:S02]  /*2dd0*/  ISETP.GT.AND P1, PT, R3, 0x10, !P1 ;  /* 0x000000100300780c */ /* 0x000fe40004f24270 */
[----:B------:R-:W-:Y:S02]  /*2de0*/  FMNMX.FTZ R2, R28, R2, !PT ;  /* 0x000000021c027209 */ /* 0x000fe40007810000 */
[----:B------:R-:W-:Y:S02]  /*2df0*/  ISETP.LT.OR P1, PT, R0, 0x11, P1 ;  /* 0x000000110000780c */ /* 0x000fe40000f21670 */
[----:B------:R-:W-:-:S02]  /*2e00*/  FMNMX.FTZ R2, R72, R2, !PT ;  /* 0x0000000248027209 */ /* 0x000fc40007810000 */
[----:B------:R-:W-:Y:S02]  /*2e10*/  FSEL R34, R34, -INF , !P1 ;  /* 0xff80000022227808 */ /* 0x000fe40004800000 */
[----:B------:R-:W-:Y:S02]  /*2e20*/  ISETP.NE.AND P1, PT, R29, RZ, PT ;  /* 0x000000ff1d00720c */ /* 0x000fe40003f25270 */
[----:B------:R-:W-:Y:S02]  /*2e30*/  FMNMX.FTZ R2, R32, R2, !PT ;  /* 0x0000000220027209 */ /* 0x000fe40007810000 */
[----:B------:R-:W-:Y:S02]  /*2e40*/  ISETP.GT.AND P1, PT, R3, 0x11, !P1 ;  /* 0x000000110300780c */ /* 0x000fe40004f24270 */
[----:B------:R-:W-:Y:S02]  /*2e50*/  FMNMX.FTZ R2, R74, R2, !PT ;  /* 0x000000024a027209 */ /* 0x000fe40007810000 */
[----:B------:R-:W-:-:S02]  /*2e60*/  ISETP.LT.OR P1, PT, R0, 0x12, P1 ;  /* 0x000000120000780c */ /* 0x000fc40000f21670 */
[----:B------:R-:W-:Y:S02]  /*2e70*/  FMNMX.FTZ R2, R36, R2, !PT ;  /* 0x0000000224027209 */ /* 0x000fe40007810000 */
[----:B------:R-:W-:Y:S02]  /*2e80*/  FSEL R35, R35, -INF , !P1 ;  /* 0xff80000023237808 */ /* 0x000fe40004800000 */
[----:B------:R-:W-:Y:S02]  /*2e90*/  ISETP.GT.AND P1, PT, R3, 0x18, !P6 ;  /* 0x000000180300780c */ /* 0x000fe40007724270 */
[----:B------:R-:W-:Y:S02]  /*2ea0*/  FMNMX.FTZ R2, R76, R2, !PT ;  /* 0x000000024c027209 */ /* 0x000fe40007810000 */
[----:B------:R-:W-:Y:S02]  /*2eb0*/  ISETP.LT.OR P1, PT, R0, 0x19, P1 ;  /* 0x000000190000780c */ /* 0x000fe40000f21670 */
[----:B------:R-:W-:-:S02]  /*2ec0*/  FMNMX.FTZ R2, R40, R2, !PT ;  /* 0x0000000228027209 */ /* 0x000fc40007810000 */
[----:B------:R-:W-:Y:S02]  /*2ed0*/  FSEL R38, R38, -INF , !P1 ;  /* 0xff80000026267808 */ /* 0x000fe40004800000 */
[----:B------:R-:W-:Y:S02]  /*2ee0*/  ISETP.GT.AND P1, PT, R3, 0x19, !P4 ;  /* 0x000000190300780c */ /* 0x000fe40006724270 */
[----:B------:R-:W-:Y:S02]  /*2ef0*/  FMNMX.FTZ R2, R78, R2, !PT ;  /* 0x000000024e027209 */ /* 0x000fe40007810000 */
[----:B------:R-:W-:Y:S02]  /*2f00*/  ISETP.LT.OR P1, PT, R0, 0x1a, P1 ;  /* 0x0000001a0000780c */ /* 0x000fe40000f21670 */
[----:B------:R-:W-:Y:S02]  /*2f10*/  FMNMX.FTZ R2, R44, R2, !PT ;  /* 0x000000022c027209 */ /* 0x000fe40007810000 */
[----:B------:R-:W-:-:S02]  /*2f20*/  FSEL R39, R39, -INF , !P1 ;  /* 0xff80000027277808 */ /* 0x000fc40004800000 */
[----:B------:R-:W-:Y:S02]  /*2f30*/  ISETP.NE.AND P1, PT, R37, RZ, PT ;  /* 0x000000ff2500720c */ /* 0x000fe40003f25270 */
[----:B------:R-:W-:Y:S02]  /*2f40*/  FMNMX.FTZ R2, R80, R2, !PT ;  /* 0x0000000250027209 */ /* 0x000fe40007810000 */
        /* <DEDUP_REMOVED lines=12> */
[----:B------:R-:W-:Y:S02]  /*3010*/  ISETP.NE.AND P1, PT, R41, RZ, PT ;  /* 0x000000ff2900720c */ /* 0x000fe40003f25270 */
[----:B------:R-:W-:Y:S02]  /*3020*/  FMNMX.FTZ R2, R86, R2, !PT ;  /* 0x0000000256027209 */ /* 0x000fe40007810000 */
[----:B------:R-:W-:Y:S02]  /*3030*/  ISETP.GT.AND P1, PT, R3, 0x28, !P1 ;  /* 0x000000280300780c */ /* 0x000fe40004f24270 */
[----:B------:R-:W-:-:S02]  /*3040*/  FMNMX.FTZ R2, R60, R2, !PT ;  /* 0x000000023c027209 */ /* 0x000fc40007810000 */
[----:B------:R-:W-:Y:S02]  /*3050*/  ISETP.LT.OR P1, PT, R0, 0x29, P1 ;  /* 0x000000290000780c */ /* 0x000fe40000f21670 */
[----:B------:R-:W-:Y:S02]  /*3060*/  FMNMX.FTZ R2, R88, R2, !PT ;  /* 0x0000000258027209 */ /* 0x000fe40007810000 */
[----:B------:R-:W-:Y:S02]  /*3070*/  FSEL R46, R46, -INF , !P1 ;  /* 0xff8000002e2e7808 */ /* 0x000fe40004800000 */
[----:B------:R-:W-:Y:S02]  /*3080*/  ISETP.NE.AND P1, PT, R77, RZ, PT ;  /* 0x000000ff4d00720c */ /* 0x000fe40003f25270 */
[----:B------:R-:W-:Y:S02]  /*3090*/  FMNMX.FTZ R2, R64, R2, !PT ;  /* 0x0000000240027209 */ /* 0x000fe40007810000 */
[----:B------:R-:W-:-:S02]  /*30a0*/  ISETP.GT.AND P1, PT, R3, 0x29, !P1 ;  /* 0x000000290300780c */ /* 0x000fc40004f24270 */
[----:B------:R-:W-:Y:S02]  /*30b0*/  FMNMX.FTZ R2, R90, R2, !PT ;  /* 0x000000025a027209 */ /* 0x000fe40007810000 */
[----:B------:R-:W-:Y:S02]  /*30c0*/  ISETP.LT.OR P1, PT, R0, 0x2a, P1 ;  /* 0x0000002a0000780c */ /* 0x000fe40000f21670 */
[----:B------:R-:W-:Y:S02]  /*30d0*/  FMNMX.FTZ R2, R68, R2, !PT ;  /* 0x0000000244027209 */ /* 0x000fe40007810000 */
[----:B------:R-:W-:Y:S02]  /*30e0*/  FSEL R47, R47, -INF , !P1 ;  /* 0xff8000002f2f7808 */ /* 0x000fe40004800000 */
[----:B------:R-:W-:Y:S02]  /*30f0*/  ISETP.NE.AND P1, PT, R45, RZ, PT ;  /* 0x000000ff2d00720c */ /* 0x000fe40003f25270 */
[----:B------:R-:W-:-:S02]  /*3100*/  FMNMX.FTZ R6, R92, R2, !PT ;  /* 0x000000025c067209 */ /* 0x000fc40007810000 */
[----:B------:R-:W-:Y:S02]  /*3110*/  ISETP.GT.AND P1, PT, R3, 0x30, !P1 ;  /* 0x000000300300780c */ /* 0x000fe40004f24270 */
[----:B------:R-:W-:Y:S01]  /*3120*/  ISETP.NE.AND P6, PT, R83, RZ, PT ;  /* 0x000000ff5300720c */ /* 0x000fe20003fc5270 */
[----:B------:R-:W1:Y:S01]  /*3130*/  SHFL.BFLY PT, R11, R6, 0x2, 0x1f ;  /* 0x0c401f00060b7f89 */ /* 0x000e6200000e0000 */
[----:B------:R-:W-:Y:S02]  /*3140*/  ISETP.LT.OR P1, PT, R0, 0x31, P1 ;  /* 0x000000310000780c */ /* 0x000fe40000f21670 */
[----:B------:R-:W-:Y:S02]  /*3150*/  ISETP.NE.AND P4, PT, R57, RZ, PT ;  /* 0x000000ff3900720c */ /* 0x000fe40003f85270 */
[----:B------:R-:W-:Y:S02]  /*3160*/  FSEL R50, R50, -INF , !P1 ;  /* 0xff80000032327808 */ /* 0x000fe40004800000 */
[----:B------:R-:W-:-:S02]  /*3170*/  ISETP.NE.AND P1, PT, R79, RZ, PT ;  /* 0x000000ff4f00720c */ /* 0x000fc40003f25270 */
[C---:B------:R-:W-:Y:S02]  /*3180*/  ISETP.GT.AND P5, PT, R3.reuse, RZ, !P5 ;  /* 0x000000ff0300720c */ /* 0x040fe40006fa4270 */
[----:B------:R-:W-:Y:S02]  /*3190*/  ISETP.GT.AND P1, PT, R3, 0x31, !P1 ;  /* 0x000000310300780c */ /* 0x000fe40004f24270 */
[C---:B------:R-:W-:Y:S02]  /*31a0*/  ISETP.LT.OR P5, PT, R0.reuse, 0x1, P5 ;  /* 0x000000010000780c */ /* 0x040fe40002fa1670 */
[----:B------:R-:W-:Y:S02]  /*31b0*/  ISETP.LT.OR P1, PT, R0, 0x32, P1 ;  /* 0x000000320000780c */ /* 0x000fe40000f21670 */
[----:B------:R-:W-:Y:S02]  /*31c0*/  FSEL R26, R26, -INF , !P5 ;  /* 0xff8000001a1a7808 */ /* 0x000fe40006800000 */
[----:B------:R-:W-:-:S02]  /*31d0*/  FSEL R51, R51, -INF , !P1 ;  /* 0xff80000033337808 */ /* 0x000fc40004800000 */
[----:B------:R-:W-:Y:S02]  /*31e0*/  ISETP.NE.AND P1, PT, R49, RZ, PT ;  /* 0x000000ff3100720c */ /* 0x000fe40003f25270 */
[C---:B------:R-:W-:Y:S02]  /*31f0*/  ISETP.GT.AND P2, PT, R3.reuse, 0x51, !P2 ;  /* 0x000000510300780c */ /* 0x040fe40005744270 */
[C---:B------:R-:W-:Y:S02]  /*3200*/  ISETP.GT.AND P1, PT, R3.reuse, 0x38, !P1 ;  /* 0x000000380300780c */ /* 0x040fe40004f24270 */
[----:B-1----:R-:W-:Y:S02]  /*3210*/  FMNMX.FTZ R12, R6, R11, !PT ;  /* 0x0000000b060c7209 */ /* 0x002fe40007810000 */
[----:B------:R-:W-:Y:S02]  /*3220*/  ISETP.LT.OR P1, PT, R0, 0x39, P1 ;  /* 0x000000390000780c */ /* 0x000fe40000f21670 */
[----:B------:R-:W-:Y:S01]  /*3230*/  ISETP.GT.AND P3, PT, R3, 0x58, !P3 ;  /* 0x000000580300780c */ /* 0x000fe20005f64270 */
[----:B------:R-:W1:Y:S01]  /*3240*/  SHFL.BFLY PT, R11, R12, 0x1, 0x1f ;  /* 0x0c201f000c0b7f89 */ /* 0x000e6200000e0000 */
[----:B------:R-:W-:-:S02]  /*3250*/  FSEL R54, R54, -INF , !P1 ;  /* 0xff80000036367808 */ /* 0x000fc40004800000 */
[----:B------:R-:W-:Y:S02]  /*3260*/  ISETP.NE.AND P1, PT, R81, RZ, PT ;  /* 0x000000ff5100720c */ /* 0x000fe40003f25270 */
[C---:B------:R-:W-:Y:S02]  /*3270*/  ISETP.LT.OR P2, PT, R0.reuse, 0x52, P2 ;  /* 0x000000520000780c */ /* 0x040fe40001741670 */
[----:B------:R-:W-:Y:S02]  /*3280*/  ISETP.GT.AND P1, PT, R3, 0x39, !P1 ;  /* 0x000000390300780c */ /* 0x000fe40004f24270 */
[C---:B------:R-:W-:Y:S02]  /*3290*/  ISETP.LT.OR P3, PT, R0.reuse, 0x59, P3 ;  /* 0x000000590000780c */ /* 0x040fe40001f61670 */
[----:B------:R-:W-:Y:S02]  /*32a0*/  ISETP.LT.OR P1, PT, R0, 0x3a, P1 ;  /* 0x0000003a0000780c */ /* 0x000fe40000f21670 */
[----:B------:R-:W-:-:S02]  /*32b0*/  FSEL R67, R67, -INF , !P2 ;  /* 0xff80000043437808 */ /* 0x000fc40005000000 */
[----:B------:R-:W-:Y:S02]  /*32c0*/  FSEL R55, R55, -INF , !P1 ;  /* 0xff80000037377808 */ /* 0x000fe40004800000 */
[----:B------:R-:W-:Y:S02]  /*32d0*/  ISETP.NE.AND P1, PT, R53, RZ, PT ;  /* 0x000000ff3500720c */ /* 0x000fe40003f25270 */
[----:B------:R-:W-:Y:S02]  /*32e0*/  FSEL R70, R70, -INF , !P3 ;  /* 0xff80000046467808 */ /* 0x000fe40005800000 */
[----:B------:R-:W-:Y:S02]  /*32f0*/  ISETP.GT.AND P1, PT, R3, 0x40, !P1 ;  /* 0x000000400300780c */ /* 0x000fe40004f24270 */
[----:B-1----:R-:W-:Y:S02]  /*3300*/  FMNMX.FTZ R2, R12, R11, !PT ;  /* 0x0000000b0c027209 */ /* 0x002fe40007810000 */
[----:B------:R-:W-:-:S03]  /*3310*/  ISETP.LT.OR P1, PT, R0, 0x41, P1 ;  /* 0x000000410000780c */ /* 0x000fc60000f21670 */
[----:B------:R-:W-:Y:S01]  /*3320*/  FMUL.FTZ R11, R2, UR6 ;  /* 0x00000006020b7c20 */ /* 0x000fe20008410000 */
[----:B------:R-:W-:Y:S02]  /*3330*/  FSEL R58, R58, -INF , !P1 ;  /* 0xff8000003a3a7808 */ /* 0x000fe40004800000 */
[----:B------:R-:W-:Y:S02]  /*3340*/  ISETP.GT.AND P1, PT, R3, 0x41, !P6 ;  /* 0x000000410300780c */ /* 0x000fe40007724270 */
[----:B------:R-:W-:Y:S02]  /*3350*/  ISETP.NE.AND P6, PT, R61, RZ, PT ;  /* 0x000000ff3d00720c */ /* 0x000fe40003fc5270 */
[----:B------:R-:W-:-:S04]  /*3360*/  ISETP.LT.OR P1, PT, R0, 0x42, P1 ;  /* 0x000000420000780c */ /* 0x000fc80000f21670 */
[----:B------:R-:W-:Y:S02]  /*3370*/  FSEL R59, R59, -INF , !P1 ;  /* 0xff8000003b3b7808 */ /* 0x000fe40004800000 */
[----:B------:R-:W-:Y:S02]  /*3380*/  ISETP.GT.AND P1, PT, R3, 0x48, !P4 ;  /* 0x000000480300780c */ /* 0x000fe40006724270 */
[----:B------:R-:W-:Y:S02]  /*3390*/  ISETP.NE.AND P4, PT, R85, RZ, PT ;  /* 0x000000ff5500720c */ /* 0x000fe40003f85270 */
[----:B------:R-:W-:-:S04]  /*33a0*/  ISETP.LT.OR P1, PT, R0, 0x49, P1 ;  /* 0x000000490000780c */ /* 0x000fc80000f21670 */
[----:B------:R-:W-:Y:S02]  /*33b0*/  FSEL R62, R62, -INF , !P1 ;  /* 0xff8000003e3e7808 */ /* 0x000fe40004800000 */
[----:B------:R-:W-:-:S04]  /*33c0*/  FSETP.NEU.FTZ.AND P1, PT, R2, -INF , PT ;  /* 0xff8000000200780b */ /* 0x000fc80003f3d000 */
[----:B------:R-:W-:Y:S02]  /*33d0*/  FSEL R13, R11, RZ, P1 ;  /* 0x000000ff0b0d7208 */ /* 0x000fe40000800000 */
[----:B------:R-:W-:Y:S02]  /*33e0*/  FMNMX.FTZ R11, R26, R27, !PT ;  /* 0x0000001b1a0b7209 */ /* 0x000fe40007810000 */
[----:B------:R-:W-:Y:S01]  /*33f0*/  ISETP.GT.AND P1, PT, R3, 0x49, !P4 ;  /* 0x000000490300780c */ /* 0x000fe20006724270 */
[--C-:B------:R-:W-:Y:S01]  /*3400*/  FFMA.FTZ R14, R24, UR6, -R13.reuse ;  /* 0x00000006180e7c23 */ /* 0x100fe2000801080d */
[----:B------:R-:W-:Y:S01]  /*3410*/  FMNMX.FTZ R6, R30, R11, !PT ;  /* 0x0000000b1e067209 */ /* 0x000fe20007810000 */
[--C-:B------:R-:W-:Y:S01]  /*3420*/  FFMA.FTZ R12, R20, UR6, -R13.reuse ;  /* 0x00000006140c7c23 */ /* 0x100fe2000801080d */
[----:B------:R-:W-:Y:S01]  /*3430*/  ISETP.LT.OR P1, PT, R0, 0x4a, P1 ;  /* 0x0000004a0000780c */ /* 0x000fe20000f21670 */
[--C-:B------:R-:W-:Y:S01]  /*3440*/  FFMA.FTZ R20, R28, UR6, -R13.reuse ;  /* 0x000000061c147c23 */ /* 0x100fe2000801080d */
[----:B------:R-:W-:Y:S01]  /*3450*/  FMNMX.FTZ R11, R31, R6, !PT ;  /* 0x000000061f0b7209 */ /* 0x000fe20007810000 */
[----:B------:R-:W-:Y:S01]  /*3460*/  MUFU.EX2 R14, R14 ;  /* 0x0000000e000e7308 */ /* 0x000fe20000000800 */
[----:B------:R-:W-:Y:S01]  /*3470*/  FSEL R63, R63, -INF , !P1 ;  /* 0xff8000003f3f7808 */ /* 0x000fe20004800000 */
[--C-:B------:R-:W-:Y:S01]  /*3480*/  FFMA.FTZ R21, R72, UR6, -R13.reuse ;  /* 0x0000000648157c23 */ /* 0x100fe2000801080d */
[----:B------:R-:W-:Y:S01]  /*3490*/  FMNMX.FTZ R6, R34, R11, !PT ;  /* 0x0000000b22067209 */ /* 0x000fe20007810000 */
[--C-:B------:R-:W-:Y:S01]  /*34a0*/  FFMA.FTZ R24, R32, UR6, -R13.reuse ;  /* 0x0000000620187c23 */ /* 0x100fe2000801080d */
[----:B------:R-:W-:Y:S01]  /*34b0*/  ISETP.GT.AND P1, PT, R3, 0x50, !P6 ;  /* 0x000000500300780c */ /* 0x000fe20007724270 */
[--C-:B------:R-:W-:Y:S01]  /*34c0*/  FFMA.FTZ R28, R36, UR6, -R13.reuse ;  /* 0x00000006241c7c23 */ /* 0x100fe2000801080d */
[----:B------:R-:W-:Y:S01]  /*34d0*/  FMNMX.FTZ R11, R35, R6, !PT ;  /* 0x00000006230b7209 */ /* 0x000fe20007810000 */
[----:B------:R-:W-:Y:S01]  /*34e0*/  MUFU.EX2 R20, R20 ;  /* 0x0000001400147308 */ /* 0x000fe20000000800 */
[----:B------:R-:W-:Y:S01]  /*34f0*/  ISETP.NE.AND P4, PT, R15, RZ, PT ;  /* 0x000000ff0f00720c */ /* 0x000fe20003f85270 */
[--C-:B------:R-:W-:Y:S01]  /*3500*/  FFMA.FTZ R36, R48, UR6, -R13.reuse ;  /* 0x0000000630247c23 */ /* 0x100fe2000801080d */
[----:B------:R-:W-:Y:S01]  /*3510*/  FMNMX.FTZ R6, R38, R11, !PT ;  /* 0x0000000b26067209 */ /* 0x000fe20007810000 */
[--C-:B------:R-:W-:Y:S01]  /*3520*/  FFMA.FTZ R48, R88, UR6, -R13.reuse ;  /* 0x0000000658307c23 */ /* 0x100fe2000801080d */
[----:B------:R-:W-:Y:S01]  /*3530*/  ISETP.LT.OR P1, PT, R0, 0x51, P1 ;  /* 0x000000510000780c */ /* 0x000fe20000f21670 */
[--C-:B------:R-:W-:Y:S01]  /*3540*/  FFMA.FTZ R29, R76, UR6, -R13.reuse ;  /* 0x000000064c1d7c23 */ /* 0x100fe2000801080d */
[----:B------:R-:W-:Y:S01]  /*3550*/  FMNMX.FTZ R11, R39, R6, !PT ;  /* 0x00000006270b7209 */ /* 0x000fe20007810000 */
[----:B------:R1:W2:Y:S01]  /*3560*/  MUFU.EX2 R15, R12 ;  /* 0x0000000c000f7308 */ /* 0x0002a20000000800 */
[----:B------:R-:W-:Y:S01]  /*3570*/  ISETP.GT.AND P4, PT, R3, 0x59, !P4 ;  /* 0x000000590300780c */ /* 0x000fe20006784270 */
[--C-:B------:R-:W-:Y:S01]  /*3580*/  FFMA.FTZ R32, R80, UR6, -R13.reuse ;  /* 0x0000000650207c23 */ /* 0x100fe2000801080d */
[----:B------:R-:W-:Y:S01]  /*3590*/  FMNMX.FTZ R6, R42, R11, !PT ;  /* 0x0000000b2a067209 */ /* 0x000fe20007810000 */
[--C-:B------:R-:W-:Y:S01]  /*35a0*/  FFMA.FTZ R37, R82, UR6, -R13.reuse ;  /* 0x0000000652257c23 */ /* 0x100fe2000801080d */
[----:B------:R-:W-:Y:S01]  /*35b0*/  FSEL R66, R66, -INF , !P1 ;  /* 0xff80000042427808 */ /* 0x000fe20004800000 */
[--C-:B------:R-:W-:Y:S01]  /*35c0*/  FFMA.FTZ R41, R84, UR6, -R13.reuse ;  /* 0x0000000654297c23 */ /* 0x100fe2000801080d */
[----:B------:R-:W-:Y:S01]  /*35d0*/  FMNMX.FTZ R11, R43, R6, !PT ;  /* 0x000000062b0b7209 */ /* 0x000fe20007810000 */
[----:B------:R-:W3:Y:S01]  /*35e0*/  MUFU.EX2 R21, R21 ;  /* 0x0000001500157308 */ /* 0x000ee20000000800 */
[----:B------:R-:W-:Y:S01]  /*35f0*/  ISETP.LT.OR P4, PT, R0, 0x5a, P4 ;  /* 0x0000005a0000780c */ /* 0x000fe20002781670 */
[--C-:B-1----:R-:W-:Y:S01]  /*3600*/  FFMA.FTZ R12, R74, UR6, -R13.reuse ;  /* 0x000000064a0c7c23 */ /* 0x102fe2000801080d */
[----:B------:R-:W-:Y:S01]  /*3610*/  FMNMX.FTZ R6, R46, R11, !PT ;  /* 0x0000000b2e067209 */ /* 0x000fe20007810000 */
[----:B------:R-:W-:Y:S01]  /*3620*/  FFMA.FTZ R53, R90, UR6, -R13 ;  /* 0x000000065a357c23 */ /* 0x000fe2000801080d */
[----:B------:R-:W-:-:S02]  /*3630*/  FSEL R71, R71, -INF , !P4 ;  /* 0xff80000047477808 */ /* 0x000fc40006000000 */
[----:B------:R-:W-:Y:S01]  /*3640*/  FMNMX.FTZ R11, R47, R6, !PT ;  /* 0x000000062f0b7209 */ /* 0x000fe20007810000 */
[----:B------:R-:W-:Y:S01]  /*3650*/  MUFU.EX2 R24, R24 ;  /* 0x0000001800187308 */ /* 0x000fe20000000800 */
[----:B--2---:R-:W-:Y:S02]  /*3660*/  F2FP.BF16.F32.PACK_AB R152, R15, R14 ;  /* 0x0000000e0f98723e */ /* 0x004fe400000010ff */
[----:B------:R-:W-:-:S04]  /*3670*/  FMNMX.FTZ R6, R50, R11, !PT ;  /* 0x0000000b32067209 */ /* 0x000fc80007810000 */
[----:B------:R-:W-:Y:S01]  /*3680*/  FMNMX.FTZ R11, R51, R6, !PT ;  /* 0x00000006330b7209 */ /* 0x000fe20007810000 */
[----:B------:R1:W2:Y:S01]  /*3690*/  MUFU.EX2 R25, R12 ;  /* 0x0000000c00197308 */ /* 0x0002a20000000800 */
[----:B---3--:R-:W-:Y:S02]  /*36a0*/  F2FP.BF16.F32.PACK_AB R154, R21, R20 ;  /* 0x00000014159a723e */ /* 0x008fe400000010ff */
[----:B------:R-:W-:-:S04]  /*36b0*/  FMNMX.FTZ R6, R54, R11, !PT ;  /* 0x0000000b36067209 */ /* 0x000fc80007810000 */
[----:B------:R-:W-:Y:S01]  /*36c0*/  FMNMX.FTZ R11, R55, R6, !PT ;  /* 0x00000006370b7209 */ /* 0x000fe20007810000 */
[----:B------:R-:W-:Y:S01]  /*36d0*/  MUFU.EX2 R28, R28 ;  /* 0x0000001c001c7308 */ /* 0x000fe20000000800 */
[--C-:B-1----:R-:W-:Y:S01]  /*36e0*/  FFMA.FTZ R12, R40, UR6, -R13.reuse ;  /* 0x00000006280c7c23 */ /* 0x102fe2000801080d */
[--C-:B------:R-:W-:Y:S01]  /*36f0*/  FFMA.FTZ R40, R52, UR6, -R13.reuse ;  /* 0x0000000634287c23 */ /* 0x100fe2000801080d */
[----:B------:R-:W-:Y:S01]  /*3700*/  FMNMX.FTZ R6, R58, R11, !PT ;  /* 0x0000000b3a067209 */ /* 0x000fe20007810000 */
[----:B------:R-:W-:-:S03]  /*3710*/  FFMA.FTZ R52, R64, UR6, -R13 ;  /* 0x0000000640347c23 */ /* 0x000fc6000801080d */
[----:B------:R-:W-:Y:S01]  /*3720*/  FMNMX.FTZ R11, R59, R6, !PT ;  /* 0x000000063b0b7209 */ /* 0x000fe20007810000 */
[----:B------:R-:W-:Y:S01]  /*3730*/  MUFU.EX2 R49, R48 ;  /* 0x0000003000317308 */ /* 0x000fe20000000800 */
[----:B--2---:R-:W-:Y:S02]  /*3740*/  F2FP.BF16.F32.PACK_AB R156, R25, R24 ;  /* 0x00000018199c723e */ /* 0x004fe400000010ff */
[----:B------:R-:W-:Y:S01]  /*3750*/  FMNMX.FTZ R6, R62, R11, !PT ;  /* 0x0000000b3e067209 */ /* 0x000fe20007810000 */
[----:B------:R-:W-:-:S03]  /*3760*/  FFMA.FTZ R11, R78, UR6, -R13 ;  /* 0x000000064e0b7c23 */ /* 0x000fc6000801080d */
[----:B------:R-:W-:Y:S01]  /*3770*/  FMNMX.FTZ R3, R63, R6, !PT ;  /* 0x000000063f037209 */ /* 0x000fe20007810000 */
[----:B------:R-:W1:Y:S03]  /*3780*/  MUFU.EX2 R29, R29 ;  /* 0x0000001d001d7308 */ /* 0x000e660000000800 */
[----:B------:R-:W-:-:S04]  /*3790*/  FMNMX.FTZ R6, R66, R3, !PT ;  /* 0x0000000342067209 */ /* 0x000fc80007810000 */
[----:B------:R-:W-:Y:S01]  /*37a0*/  FMNMX.FTZ R3, R67, R6, !PT ;  /* 0x0000000643037209 */ /* 0x000fe20007810000 */
[--C-:B------:R-:W-:Y:S01]  /*37b0*/  FFMA.FTZ R6, R44, UR6, -R13.reuse ;  /* 0x000000062c067c23 */ /* 0x100fe2000801080d */
[----:B------:R-:W-:Y:S01]  /*37c0*/  MUFU.EX2 R12, R12 ;  /* 0x0000000c000c7308 */ /* 0x000fe20000000800 */
[----:B------:R-:W-:Y:S01]  /*37d0*/  FFMA.FTZ R44, R56, UR6, -R13 ;  /* 0x00000006382c7c23 */ /* 0x000fe2000801080d */
[----:B------:R-:W-:-:S04]  /*37e0*/  FMNMX.FTZ R0, R70, R3, !PT ;  /* 0x0000000346007209 */ /* 0x000fc80007810000 */
[----:B------:R-:W-:Y:S02]  /*37f0*/  FMNMX.FTZ R0, R71, R0, !PT ;  /* 0x0000000047007209 */ /* 0x000fe40007810000 */
[----:B------:R-:W-:Y:S01]  /*3800*/  MUFU.EX2 R162, R6 ;  /* 0x0000000600a27308 */ /* 0x000fe20000000800 */
[----:B-1----:R-:W-:Y:S02]  /*3810*/  F2FP.BF16.F32.PACK_AB R158, R29, R28 ;  /* 0x0000001c1d9e723e */ /* 0x002fe400000010ff */
[----:B------:R-:W1:Y:S05]  /*3820*/  SHFL.BFLY PT, R3, R0, 0x2, 0x1f ;  /* 0x0c401f0000037f89 */ /* 0x000e6a00000e0000 */
[----:B------:R-:W2:Y:S08]  /*3830*/  MUFU.EX2 R11, R11 ;  /* 0x0000000b000b7308 */ /* 0x000eb00000000800 */
[----:B------:R3:W-:Y:S08]  /*3840*/  MUFU.EX2 R33, R32 ;  /* 0x0000002000217308 */ /* 0x0007f00000000800 */
[----:B------:R-:W-:Y:S01]  /*3850*/  MUFU.EX2 R36, R36 ;  /* 0x0000002400247308 */ /* 0x000fe20000000800 */
[----:B---3--:R-:W-:Y:S01]  /*3860*/  FFMA.FTZ R32, R60, UR6, -R13 ;  /* 0x000000063c207c23 */ /* 0x008fe2000801080d */
[----:B--2---:R-:W-:-:S02]  /*3870*/  F2FP.BF16.F32.PACK_AB R160, R11, R12 ;  /* 0x0000000c0ba0723e */ /* 0x004fc400000010ff */
[----:B-1----:R-:W-:Y:S01]  /*3880*/  FMNMX.FTZ R3, R0, R3, !PT ;  /* 0x0000000300037209 */ /* 0x002fe20007810000 */
[----:B------:R-:W-:-:S03]  /*3890*/  FFMA.FTZ R0, R86, UR6, -R13 ;  /* 0x0000000656007c23 */ /* 0x000fc6000801080d */
[----:B------:R-:W1:Y:S01]  /*38a0*/  MUFU.EX2 R37, R37 ;  /* 0x0000002500257308 */ /* 0x000e620000000800 */
[----:B------:R-:W2:Y:S07]  /*38b0*/  SHFL.BFLY PT, R6, R3, 0x1, 0x1f ;  /* 0x0c201f0003067f89 */ /* 0x000eae00000e0000 */
[----:B------:R3:W-:Y:S08]  /*38c0*/  MUFU.EX2 R45, R0 ;  /* 0x00000000002d7308 */ /* 0x0007f00000000800 */
[----:B------:R-:W-:Y:S01]  /*38d0*/  MUFU.EX2 R40, R40 ;  /* 0x0000002800287308 */ /* 0x000fe20000000800 */
[----:B-1----:R-:W-:-:S07]  /*38e0*/  F2FP.BF16.F32.PACK_AB R164, R37, R36 ;  /* 0x0000002425a4723e */ /* 0x002fce00000010ff */
[----:B------:R-:W-:Y:S01]  /*38f0*/  MUFU.EX2 R41, R41 ;  /* 0x0000002900297308 */ /* 0x000fe20000000800 */
[----:B--2---:R-:W-:Y:S01]  /*3900*/  FMNMX.FTZ R6, R3, R6, !PT ;  /* 0x0000000603067209 */ /* 0x004fe20007810000 */
[--C-:B------:R-:W-:Y:S01]  /*3910*/  FFMA.FTZ R3, R68, UR6, -R13.reuse ;  /* 0x0000000644037c23 */ /* 0x100fe2000801080d */
[----:B------:R-:W-:Y:S02]  /*3920*/  FFMA.FTZ R13, R92, UR6, -R13 ;  /* 0x000000065c0d7c23 */ /* 0x000fe4000801080d */
[C---:B------:R-:W-:Y:S01]  /*3930*/  FSETP.NEU.FTZ.AND P1, PT, R6.reuse, -INF , PT ;  /* 0xff8000000600780b */ /* 0x040fe20003f3d000 */
[----:B---3--:R-:W-:Y:S02]  /*3940*/  FMUL.FTZ R0, R6, UR6 ;  /* 0x0000000606007c20 */ /* 0x008fe40008410000 */
[----:B------:R1:W-:Y:S03]  /*3950*/  MUFU.EX2 R174, R3 ;  /* 0x0000000300ae7308 */ /* 0x0003e60000000800 */
[----:B------:R-:W-:-:S05]  /*3960*/  FSEL R0, R0, RZ, P1 ;  /* 0x000000ff00007208 */ /* 0x000fca0000800000 */
[--C-:B------:R-:W-:Y:S01]  /*3970*/  FFMA.FTZ R26, R26, UR6, -R0.reuse ;  /* 0x000000061a1a7c23 */ /* 0x100fe20008010800 */
[--C-:B------:R-:W-:Y:S01]  /*3980*/  FFMA.FTZ R27, R27, UR6, -R0.reuse ;  /* 0x000000061b1b7c23 */ /* 0x100fe20008010800 */
[--C-:B------:R-:W-:Y:S01]  /*3990*/  FFMA.FTZ R30, R30, UR6, -R0.reuse ;  /* 0x000000061e1e7c23 */ /* 0x100fe20008010800 */
[--C-:B------:R-:W-:Y:S01]  /*39a0*/  FFMA.FTZ R31, R31, UR6, -R0.reuse ;  /* 0x000000061f1f7c23 */ /* 0x100fe20008010800 */
[----:B-1----:R-:W-:Y:S01]  /*39b0*/  FADD.FTZ R3, R14, R15 ;  /* 0x0000000f0e037221 */ /* 0x002fe20000010000 */
[--C-:B------:R-:W-:Y:S01]  /*39c0*/  FFMA.FTZ R34, R34, UR6, -R0.reuse ;  /* 0x0000000622227c23 */ /* 0x100fe20008010800 */
[----:B------:R-:W-:Y:S01]  /*39d0*/  MUFU.EX2 R26, R26 ;  /* 0x0000001a001a7308 */ /* 0x000fe20000000800 */
[--C-:B------:R-:W-:Y:S01]  /*39e0*/  FFMA.FTZ R35, R35, UR6, -R0.reuse ;  /* 0x0000000623237c23 */ /* 0x100fe20008010800 */
[----:B------:R-:W-:Y:S01]  /*39f0*/  FADD.FTZ R48, R20, R3 ;  /* 0x0000000314307221 */ /* 0x000fe20000010000 */
[--C-:B------:R-:W-:Y:S01]  /*3a00*/  FFMA.FTZ R38, R38, UR6, -R0.reuse ;  /* 0x0000000626267c23 */ /* 0x100fe20008010800 */
[--C-:B------:R-:W-:Y:S01]  /*3a10*/  FFMA.FTZ R39, R39, UR6, -R0.reuse ;  /* 0x0000000627277c23 */ /* 0x100fe20008010800 */
[----:B------:R-:W-:Y:S01]  /*3a20*/  FFMA.FTZ R42, R42, UR6, -R0 ;  /* 0x000000062a2a7c23 */ /* 0x000fe20008010800 */
[----:B------:R-:W-:Y:S01]  /*3a30*/  FADD.FTZ R3, R21, R48 ;  /* 0x0000003015037221 */ /* 0x000fe20000010000 */
[--C-:B------:R-:W-:Y:S01]  /*3a40*/  FFMA.FTZ R43, R43, UR6, -R0.reuse ;  /* 0x000000062b2b7c23 */ /* 0x100fe20008010800 */
[----:B------:R-:W1:Y:S01]  /*3a50*/  MUFU.EX2 R27, R27 ;  /* 0x0000001b001b7308 */ /* 0x000e620000000800 */
[--C-:B------:R-:W-:Y:S01]  /*3a60*/  FFMA.FTZ R46, R46, UR6, -R0.reuse ;  /* 0x000000062e2e7c23 */ /* 0x100fe20008010800 */
[----:B------:R-:W-:Y:S01]  /*3a70*/  FADD.FTZ R48, R24, R3 ;  /* 0x0000000318307221 */ /* 0x000fe20000010000 */
[--C-:B------:R-:W-:Y:S01]  /*3a80*/  FFMA.FTZ R47, R47, UR6, -R0.reuse ;  /* 0x000000062f2f7c23 */ /* 0x100fe20008010800 */
[--C-:B------:R-:W-:Y:S01]  /*3a90*/  FFMA.FTZ R50, R50, UR6, -R0.reuse ;  /* 0x0000000632327c23 */ /* 0x100fe20008010800 */
[----:B------:R-:W-:Y:S01]  /*3aa0*/  FFMA.FTZ R51, R51, UR6, -R0 ;  /* 0x0000000633337c23 */ /* 0x000fe20008010800 */
[----:B------:R-:W-:Y:S01]  /*3ab0*/  FADD.FTZ R57, R25, R48 ;  /* 0x0000003019397221 */ /* 0x000fe20000010000 */
[--C-:B------:R-:W-:Y:S01]  /*3ac0*/  FFMA.FTZ R54, R54, UR6, -R0.reuse ;  /* 0x0000000636367c23 */ /* 0x100fe20008010800 */
[----:B------:R-:W2:Y:S01]  /*3ad0*/  MUFU.EX2 R30, R30 ;  /* 0x0000001e001e7308 */ /* 0x000ea20000000800 */
[--C-:B------:R-:W-:Y:S01]  /*3ae0*/  FFMA.FTZ R55, R55, UR6, -R0.reuse ;  /* 0x0000000637377c23 */ /* 0x100fe20008010800 */
[----:B------:R-:W-:Y:S01]  /*3af0*/  FADD.FTZ R56, R28, R57 ;  /* 0x000000391c387221 */ /* 0x000fe20000010000 */
[--C-:B------:R-:W-:Y:S01]  /*3b00*/  FFMA.FTZ R58, R58, UR6, -R0.reuse ;  /* 0x000000063a3a7c23 */ /* 0x100fe20008010800 */
[--C-:B------:R-:W-:Y:S01]  /*3b10*/  FFMA.FTZ R59, R59, UR6, -R0.reuse ;  /* 0x000000063b3b7c23 */ /* 0x100fe20008010800 */
[----:B------:R-:W-:Y:S01]  /*3b20*/  FFMA.FTZ R62, R62, UR6, -R0 ;  /* 0x000000063e3e7c23 */ /* 0x000fe20008010800 */
[----:B------:R-:W-:Y:S01]  /*3b30*/  FADD.FTZ R57, R29, R56 ;  /* 0x000000381d397221 */ /* 0x000fe20000010000 */
[--C-:B------:R-:W-:Y:S01]  /*3b40*/  FFMA.FTZ R63, R63, UR6, -R0.reuse ;  /* 0x000000063f3f7c23 */ /* 0x100fe20008010800 */
[----:B------:R-:W3:Y:S01]  /*3b50*/  MUFU.EX2 R31, R31 ;  /* 0x0000001f001f7308 */ /* 0x000ee20000000800 */
[----:B-1----:R-:W-:Y:S01]  /*3b60*/  FADD.FTZ R3, R26, R27 ;  /* 0x0000001b1a037221 */ /* 0x002fe20000010000 */
[----:B------:R-:W-:Y:S01]  /*3b70*/  FADD.FTZ R56, R12, R57 ;  /* 0x000000390c387221 */ /* 0x000fe20000010000 */
[--C-:B------:R-:W-:Y:S01]  /*3b80*/  FFMA.FTZ R66, R66, UR6, -R0.reuse ;  /* 0x0000000642427c23 */ /* 0x100fe20008010800 */
[--C-:B------:R-:W-:Y:S01]  /*3b90*/  FFMA.FTZ R67, R67, UR6, -R0.reuse ;  /* 0x0000000643437c23 */ /* 0x100fe20008010800 */
[----:B------:R-:W-:Y:S01]  /*3ba0*/  FFMA.FTZ R70, R70, UR6, -R0 ;  /* 0x0000000646467c23 */ /* 0x000fe20008010800 */
[----:B------:R-:W-:Y:S01]  /*3bb0*/  FADD.FTZ R57, R11, R56 ;  /* 0x000000380b397221 */ /* 0x000fe20000010000 */
[----:B------:R-:W-:Y:S01]  /*3bc0*/  FFMA.FTZ R0, R71, UR6, -R0 ;  /* 0x0000000647007c23 */ /* 0x000fe20008010800 */
[----:B------:R-:W1:Y:S01]  /*3bd0*/  MUFU.EX2 R34, R34 ;  /* 0x0000002200227308 */ /* 0x000e620000000800 */
[----:B--2---:R-:W-:Y:S01]  /*3be0*/  FADD.FTZ R48, R30, R3 ;  /* 0x000000031e307221 */ /* 0x004fe20000010000 */
[----:B------:R-:W-:Y:S01]  /*3bf0*/  FADD.FTZ R56, R162, R57 ;  /* 0x00000039a2387221 */ /* 0x000fe20000010000 */
[----:B------:R-:W-:-:S02]  /*3c00*/  F2FP.BF16.F32.PACK_AB R162, R33, R162 ;  /* 0x000000a221a2723e */ /* 0x000fc400000010ff */
[----:B------:R-:W-:Y:S01]  /*3c10*/  F2FP.BF16.F32.PACK_AB R166, R41, R40 ;  /* 0x0000002829a6723e */ /* 0x000fe200000010ff */
[----:B------:R-:W-:Y:S01]  /*3c20*/  FADD.FTZ R57, R33, R56 ;  /* 0x0000003821397221 */ /* 0x000fe20000010000 */
[----:B------:R-:W-:Y:S01]  /*3c30*/  F2FP.BF16.F32.PACK_AB R153, R27, R26 ;  /* 0x0000001a1b99723e */ /* 0x000fe200000010ff */
[----:B------:R-:W2:Y:S01]  /*3c40*/  MUFU.EX2 R35, R35 ;  /* 0x0000002300237308 */ /* 0x000ea20000000800 */
[C---:B---3--:R-:W-:Y:S01]  /*3c50*/  FADD.FTZ R3, R31.reuse, R48 ;  /* 0x000000301f037221 */ /* 0x048fe20000010000 */
[----:B------:R-:W-:Y:S01]  /*3c60*/  FADD.FTZ R56, R36, R57 ;  /* 0x0000003924387221 */ /* 0x000fe20000010000 */
[----:B------:R-:W-:-:S03]  /*3c70*/  F2FP.BF16.F32.PACK_AB R155, R31, R30 ;  /* 0x0000001e1f9b723e */ /* 0x000fc600000010ff */
[----:B------:R-:W-:Y:S02]  /*3c80*/  FADD.FTZ R57, R37, R56 ;  /* 0x0000003825397221 */ /* 0x000fe40000010000 */
[----:B------:R-:W3:Y:S01]  /*3c90*/  MUFU.EX2 R38, R38 ;  /* 0x0000002600267308 */ /* 0x000ee20000000800 */
[----:B-1----:R-:W-:Y:S01]  /*3ca0*/  FADD.FTZ R48, R34, R3 ;  /* 0x0000000322307221 */ /* 0x002fe20000010000 */
[----:B------:R-:W-:-:S04]  /*3cb0*/  FADD.FTZ R56, R40, R57 ;  /* 0x0000003928387221 */ /* 0x000fc80000010000 */
[----:B------:R-:W-:Y:S02]  /*3cc0*/  FADD.FTZ R57, R41, R56 ;  /* 0x0000003829397221 */ /* 0x000fe40000010000 */
[----:B------:R-:W1:Y:S01]  /*3cd0*/  MUFU.EX2 R39, R39 ;  /* 0x0000002700277308 */ /* 0x000e620000000800 */
[C---:B--2---:R-:W-:Y:S01]  /*3ce0*/  FADD.FTZ R3, R35.reuse, R48 ;  /* 0x0000003023037221 */ /* 0x044fe20000010000 */
[----:B------:R-:W-:-:S06]  /*3cf0*/  F2FP.BF16.F32.PACK_AB R157, R35, R34 ;  /* 0x00000022239d723e */ /* 0x000fcc00000010ff */
[----:B------:R-:W2:Y:S01]  /*3d00*/  MUFU.EX2 R42, R42 ;  /* 0x0000002a002a7308 */ /* 0x000ea20000000800 */
[----:B---3--:R-:W-:-:S07]  /*3d10*/  FADD.FTZ R48, R38, R3 ;  /* 0x0000000326307221 */ /* 0x008fce0000010000 */
[----:B------:R-:W3:Y:S01]  /*3d20*/  MUFU.EX2 R43, R43 ;  /* 0x0000002b002b7308 */ /* 0x000ee20000000800 */
[C---:B-1----:R-:W-:Y:S01]  /*3d30*/  FADD.FTZ R3, R39.reuse, R48 ;  /* 0x0000003027037221 */ /* 0x042fe20000010000 */
[----:B------:R-:W-:-:S06]  /*3d40*/  F2FP.BF16.F32.PACK_AB R159, R39, R38 ;  /* 0x00000026279f723e */ /* 0x000fcc00000010ff */
[----:B------:R-:W1:Y:S01]  /*3d50*/  MUFU.EX2 R46, R46 ;  /* 0x0000002e002e7308 */ /* 0x000e620000000800 */
[----:B--2---:R-:W-:-:S07]  /*3d60*/  FADD.FTZ R48, R42, R3 ;  /* 0x000000032a307221 */ /* 0x004fce0000010000 */
[----:B------:R-:W2:Y:S01]  /*3d70*/  MUFU.EX2 R47, R47 ;  /* 0x0000002f002f7308 */ /* 0x000ea20000000800 */
[C---:B---3--:R-:W-:Y:S01]  /*3d80*/  FADD.FTZ R3, R43.reuse, R48 ;  /* 0x000000302b037221 */ /* 0x048fe20000010000 */
[----:B------:R-:W-:-:S06]  /*3d90*/  F2FP.BF16.F32.PACK_AB R161, R43, R42 ;  /* 0x0000002a2ba1723e */ /* 0x000fcc00000010ff */
[----:B------:R-:W3:Y:S01]  /*3da0*/  MUFU.EX2 R50, R50 ;  /* 0x0000003200327308 */ /* 0x000ee20000000800 */
[----:B-1----:R-:W-:-:S07]  /*3db0*/  FADD.FTZ R48, R46, R3 ;  /* 0x000000032e307221 */ /* 0x002fce0000010000 */
[----:B------:R-:W1:Y:S01]  /*3dc0*/  MUFU.EX2 R44, R44 ;  /* 0x0000002c002c7308 */ /* 0x000e620000000800 */
[C---:B--2---:R-:W-:Y:S01]  /*3dd0*/  FADD.FTZ R3, R47.reuse, R48 ;  /* 0x000000302f037221 */ /* 0x044fe20000010000 */
[----:B------:R-:W-:-:S06]  /*3de0*/  F2FP.BF16.F32.PACK_AB R163, R47, R46 ;  /* 0x0000002e2fa3723e */ /* 0x000fcc00000010ff */
[----:B------:R-:W2:Y:S01]  /*3df0*/  MUFU.EX2 R51, R51 ;  /* 0x0000003300337308 */ /* 0x000ea20000000800 */
[----:B---3--:R-:W-:-:S07]  /*3e00*/  FADD.FTZ R14, R50, R3 ;  /* 0x00000003320e7221 */ /* 0x008fce0000010000 */
[----:B------:R-:W3:Y:S01]  /*3e10*/  MUFU.EX2 R54, R54 ;  /* 0x0000003600367308 */ /* 0x000ee20000000800 */
[----:B-1----:R-:W-:Y:S01]  /*3e20*/  FADD.FTZ R48, R44, R57 ;  /* 0x000000392c307221 */ /* 0x002fe20000010000 */
[----:B------:R-:W-:-:S03]  /*3e30*/  F2FP.BF16.F32.PACK_AB R168, R45, R44 ;  /* 0x0000002c2da8723e */ /* 0x000fc600000010ff */
[----:B------:R-:W-:-:S03]  /*3e40*/  FADD.FTZ R15, R45, R48 ;  /* 0x000000302d0f7221 */ /* 0x000fc60000010000 */
        /* <DEDUP_REMOVED lines=15> */
[----:B-1----:R-:W-:-:S07]  /*3f40*/  FADD.FTZ R14, R52, R11 ;  /* 0x0000000b340e7221 */ /* 0x002fce0000010000 */
[----:B------:R-:W1:Y:S01]  /*3f50*/  MUFU.EX2 R62, R62 ;  /* 0x0000003e003e7308 */ /* 0x000e620000000800 */
[C---:B--2---:R-:W-:Y:S01]  /*3f60*/  FADD.FTZ R3, R59.reuse, R12 ;  /* 0x0000000c3b037221 */ /* 0x044fe20000010000 */
[----:B------:R-:W-:-:S06]  /*3f70*/  F2FP.BF16.F32.PACK_AB R169, R59, R58 ;  /* 0x0000003a3ba9723e */ /* 0x000fcc00000010ff */
[----:B------:R-:W2:Y:S01]  /*3f80*/  MUFU.EX2 R63, R63 ;  /* 0x0000003f003f7308 */ /* 0x000ea20000000800 */
[C---:B---3--:R-:W-:Y:S01]  /*3f90*/  FADD.FTZ R11, R53.reuse, R14 ;  /* 0x0000000e350b7221 */ /* 0x048fe20000010000 */
[----:B------:R-:W-:-:S03]  /*3fa0*/  F2FP.BF16.F32.PACK_AB R172, R53, R52 ;  /* 0x0000003435ac723e */ /* 0x000fc600000010ff */
[----:B------:R-:W-:-:S03]  /*3fb0*/  FADD.FTZ R14, R174, R11 ;  /* 0x0000000bae0e7221 */ /* 0x000fc60000010000 */
[----:B------:R-:W3:Y:S01]  /*3fc0*/  MUFU.EX2 R66, R66 ;  /* 0x0000004200427308 */ /* 0x000ee20000000800 */
[----:B-1----:R-:W-:-:S07]  /*3fd0*/  FADD.FTZ R12, R62, R3 ;  /* 0x000000033e0c7221 */ /* 0x002fce0000010000 */
[----:B------:R-:W1:Y:S01]  /*3fe0*/  MUFU.EX2 R67, R67 ;  /* 0x0000004300437308 */ /* 0x000e620000000800 */
[C---:B--2---:R-:W-:Y:S01]  /*3ff0*/  FADD.FTZ R11, R63.reuse, R12 ;  /* 0x0000000c3f0b7221 */ /* 0x044fe20000010000 */
[----:B------:R-:W-:-:S06]  /*4000*/  F2FP.BF16.F32.PACK_AB R171, R63, R62 ;  /* 0x0000003e3fab723e */ /* 0x000fcc00000010ff */
[----:B------:R-:W2:Y:S01]  /*4010*/  MUFU.EX2 R70, R70 ;  /* 0x0000004600467308 */ /* 0x000ea20000000800 */
[----:B---3--:R-:W-:-:S07]  /*4020*/  FADD.FTZ R12, R66, R11 ;  /* 0x0000000b420c7221 */ /* 0x008fce0000010000 */
[----:B------:R2:W3:Y:S01]  /*4030*/  MUFU.EX2 R175, R0 ;  /* 0x0000000000af7308 */ /* 0x0004e20000000800 */
[C---:B-1----:R-:W-:Y:S01]  /*4040*/  FADD.FTZ R11, R67.reuse, R12 ;  /* 0x0000000c430b7221 */ /* 0x042fe20000010000 */
[----:B------:R-:W-:-:S06]  /*4050*/  F2FP.BF16.F32.PACK_AB R173, R67, R66 ;  /* 0x0000004243ad723e */ /* 0x000fcc00000010ff */
[----:B------:R-:W1:Y:S01]  /*4060*/  MUFU.EX2 R13, R13 ;  /* 0x0000000d000d7308 */ /* 0x000e620000000800 */
[----:B--2---:R-:W-:-:S04]  /*4070*/  FADD.FTZ R0, R70, R11 ;  /* 0x0000000b46007221 */ /* 0x004fc80000010000 */
[C---:B---3--:R-:W-:Y:S01]  /*4080*/  FADD.FTZ R0, R175.reuse, R0 ;  /* 0x00000000af007221 */ /* 0x048fe20000010000 */
[----:B------:R-:W-:Y:S01]  /*4090*/  F2FP.BF16.F32.PACK_AB R175, R175, R70 ;  /* 0x00000046afaf723e */ /* 0x000fe200000010ff */
[C---:B-1----:R-:W-:Y:S01]  /*40a0*/  FADD.FTZ R3, R13.reuse, R14 ;  /* 0x0000000e0d037221 */ /* 0x042fe20000010000 */
[----:B------:R-:W-:Y:S01]  /*40b0*/  F2FP.BF16.F32.PACK_AB R174, R13, R174 ;  /* 0x000000ae0dae723e */ /* 0x000fe200000010ff */
[----:B------:R-:W-:Y:S06]  /*40c0*/  @!P0 BRA `(.L_x_1771) ;  /* 0x0000000000048947 */ /* 0x000fec0003800000 */
[----:B------:R-:W-:Y:S01]  /*40d0*/  BPT.TRAP 0x1 ;  /* 0x000000040000795c */ /* 0x000fe20000300000 */
.L_x_1771:
[----:B------:R1:W2:Y:S01]  /*40e0*/  SYNCS.PHASECHK.TRANS64.TRYWAIT P1, [UR22+0x22850], R10 ;  /* 0x0228500aff0075a7 */ /* 0x0002a20008020156 */
[----:B------:R-:W-:Y:S05]  /*40f0*/  @!P0 BRA `(.L_x_1772) ;  /* 0x0000000000048947 */ /* 0x000fea0003800000 */
[----:B------:R-:W-:Y:S01]  /*4100*/  BPT.TRAP 0x1 ;  /* 0x000000040000795c */ /* 0x000fe20000300000 */
.L_x_1772:
[----:B--2---:R-:W-:Y:S05]  /*4110*/  @P1 BRA `(.L_x_1773) ;  /* 0x0000000000081947 */ /* 0x004fea0003800000 */
[----:B------:R-:W2:Y:S02]  /*4120*/  SYNCS.PHASECHK.TRANS64.TRYWAIT P1, [UR22+0x22850], R10 ;  /* 0x0228500aff0075a7 */ /* 0x000ea40008020156 */
[----:B--2---:R-:W-:Y:S05]  /*4130*/  @!P1 BRA `(.L_x_1774) ;  /* 0x0000010400549947 */ /* 0x004fea0003800000 */
.L_x_1773:
[----:B------:R-:W-:Y:S01]  /*4140*/  R2UR UR10, R5 ;  /* 0x00000000050a72ca */ /* 0x000fe200000e0000 */
[----:B------:R3:W-:Y:S01]  /*4150*/  BAR.SYNC.DEFER_BLOCKING R9, 0x100 ;  /* 0x000400090000751d */ /* 0x0007e20000010000 */
[----:B------:R-:W-:-:S05]  /*4160*/  ISETP.NE.AND P2, PT, R8, 0x1, PT ;  /* 0x000000010800780c */ /* 0x000fca0003f45270 */
[----:B------:R-:W-:Y:S01]  /*4170*/  UMOV UR11, 0x40000040 ;  /* 0x40000040000b7882 */ /* 0x000fe20000000000 */
[----:B--2---:R-:W2:Y:S01]  /*4180*/  S2R R11, SR_TID.X ;  /* 0x00000000000b7919 */ /* 0x004ea20000002100 */
[----:B---3--:R-:W-:-:S04]  /*4190*/  IMAD.U32 R9, RZ, RZ, UR43 ;  /* 0x0000002bff097e24 */ /* 0x008fc8000f8e00ff */
[----:B------:R-:W-:Y:S02]  /*41a0*/  UIADD3 UR10, UR10, 0x400, URZ ;  /* 0x000004000a0a7890 */ /* 0x000fe4000fffe03f */
[----:B------:R-:W3:Y:S02]  /*41b0*/  @P2 LDC R5, c[0x0][0x44c] ;  /* 0x00011300ff052b82 */ /* 0x000ee40000000800 */
[----:B------:R-:W-:-:S04]  /*41c0*/  USHF.R.U32.HI UR10, URZ, 0x4, UR10 ;  /* 0x000000043f0a7899 */ /* 0x000fc8000801160a */
[----:B------:R-:W-:Y:S02]  /*41d0*/  ULOP3.LUT UR10, UR10, 0x3fff, URZ, 0xc0, !UPT ;  /* 0x00003fff0a0a7892 */ /* 0x000fe4000f8ec03f */
[----:B01----:R-:W0:Y:S02]  /*41e0*/  @P2 LDC R10, c[0x0][0x450] ;  /* 0x00011400ff0a2b82 */ /* 0x003e240000000800 */
[----:B------:R-:W-:Y:S01]  /*41f0*/  ULOP3.LUT UR21, UR10, 0x3000000, URZ, 0xfc, !UPT ;  /* 0x030000000a157892 */ /* 0x000fe2000f8efc3f */
[----:B------:R-:W-:-:S03]  /*4200*/  WARPGROUP.ARRIVE ;  /* 0x00000000000079c5 */ /* 0x000fc60000000000 */
[----:B------:R-:W-:-:S07]  /*4210*/  UIMAD UR18, UR36, 0xc00, UR21 ;  /* 0x00000c00241278a4 */ /* 0x000fce000f8e0215 */
[----:B------:R-:W-:Y:S02]  /*4220*/  UMOV UR10, UR18 ;  /* 0x00000012000a7c82 */ /* 0x000fe40008000000 */
[----:B------:R-:W-:Y:S01]  /*4230*/  HGMMA.64x256x16.F32.BF16 R24, R152, gdesc[UR8].tnspB, RZ, !UPT, gsb0 ;  /* 0x43e0000898187df0 */ /* 0x000fe2000c0018ff */
[----:B------:R-:W-:Y:S01]  /*4240*/  UIADD3 UR10, UR18, 0x80, URZ ;  /* 0x00000080120a7890 */ /* 0x000fe2000fffe03f */
[----:B---3--:R-:W-:Y:S01]  /*4250*/  @P2 IMAD.HI.U32 R5, R5, UR43, RZ ;  /* 0x0000002b05052c27 */ /* 0x008fe2000f8e00ff */
[----:B------:R-:W-:Y:S01]  /*4260*/  UMOV UR11, 0x40000040 ;  /* 0x40000040000b7882 */ /* 0x000fe20000000000 */
[----:B--2---:R-:W-:Y:S02]  /*4270*/  LOP3.LUT P1, RZ, R11, 0x7f, RZ, 0xc0, !PT ;  /* 0x0000007f0bff7812 */ /* 0x004fe4000782c0ff */
[----:B------:R-:W-:Y:S01]  /*4280*/  IMAD.U32 R11, RZ, RZ, UR22 ;  /* 0x00000016ff0b7e24 */ /* 0x000fe2000f8e00ff */
[----:B0-----:R-:W-:-:S04]  /*4290*/  @P2 SHF.R.U32.HI R9, RZ, R10, R5 ;  /* 0x0000000aff092219 */ /* 0x001fc80000011605 */
[----:B------:R-:W-:-:S06]  /*42a0*/  IADD3 R9, R9, -R7, R16 ;  /* 0x8000000709097210 */ /* 0x000fcc0007ffe010 */
[----:B------:R-:W-:-:S05]  /*42b0*/  @!P1 VIADD R5, R11, 0x22860 ;  /* 0x000228600b059836 */ /* 0x000fca0000000000 */
[----:B------:R-:W-:Y:S01]  /*42c0*/  @!P1 PRMT R5, RZ, 0x654, R5 ;  /* 0x00000654ff059816 */ /* 0x000fe20000000005 */
[----:B------:R-:W-:Y:S02]  /*42d0*/  WARPGROUP.DEPBAR.LE gsb0, 0x0 ;  /* 0x00008000000079c5 */ /* 0x000fe40000010000 */
        /* <DEDUP_REMOVED lines=26> */
[----:B------:R-:W-:-:S13]  /*4480*/  R2UR UR10, R9 ;  /* 0x00000000090a72ca */ /* 0x000fda00000e0000 */
[----:B------:R-:W-:Y:S01]  /*4490*/  UIADD3 UR14, UR10, UR14, URZ ;  /* 0x0000000e0a0e7290 */ /* 0x000fe2000fffe03f */
[----:B------:R-:W-:Y:S02]  /*44a0*/  WARPGROUP.DEPBAR.LE gsb0, 0x0 ;  /* 0x00008000000079c5 */ /* 0x000fe40000010000 */
[----:B------:R0:W-:Y:S01]  /*44b0*/  @!P1 SYNCS.ARRIVE.TRANS64.RED.A1T0 RZ, [R5+URZ], RZ ;  /* 0x000000ff05ff99a7 */ /* 0x0001e2000810043f */
[----:B------:R-:W-:Y:S01]  /*44c0*/  PLOP3.LUT P1, PT, PT, PT, UP0, 0x40, 0x0 ;  /* 0x000000000000781c */ /* 0x000fe20003f2e808 */
[----:B0-----:R-:W-:-:S12]  /*44d0*/  VIADD R5, R176, 0xfffffffe ;  /* 0xfffffffeb0057836 */ /* 0x001fd80000000000 */
[----:B------:R-:W-:Y:S05]  /*44e0*/  @P1 BRA `(.L_x_1775) ;  /* 0x0000000000481947 */ /* 0x000fea0003800000 */
[C---:B------:R-:W-:Y:S01]  /*44f0*/  ISETP.GT.AND P1, PT, R9.reuse, RZ, PT ;  /* 0x000000ff0900720c */ /* 0x040fe20003f24270 */
[----:B------:R-:W-:-:S05]  /*4500*/  VIADD R10, R9, 0xffffffff ;  /* 0xffffffff090a7836 */ /* 0x000fca0000000000 */
[----:B------:R-:W-:-:S07]  /*4510*/  R2UR UR18, R10 ;  /* 0x000000000a1272ca */ /* 0x000fce00000e0000 */
[----:B------:R-:W-:Y:S08]  /*4520*/  @P1 BRA `(.L_x_1776) ;  /* 0x00000000001c1947 */ /* 0x000ff00003800000 */
[----:B------:R-:W-:Y:S02]  /*4530*/  UISETP.NE.AND UP1, UPT, UR15, 0x1, UPT ;  /* 0x000000010f00788c */ /* 0x000fe4000bf25270 */
[----:B------:R-:W-:-:S09]  /*4540*/  UIADD3 UR18, -UR10, URZ, URZ ;  /* 0x0000003f0a127290 */ /* 0x000fd2000fffe13f */
[----:B------:R-:W-:Y:S02]  /*4550*/  @UP1 ULDC.64 UR22, c[0x0][0x9e8] ;  /* 0x00027a0000161ab9 */ /* 0x000fe40000000a00 */
[----:B------:R-:W-:-:S04]  /*4560*/  UIMAD.WIDE.U32 UR10, UR18, UR22, URZ ;  /* 0x00000016120a72a5 */ /* 0x000fc8000f8e003f */
[----:B------:R-:W-:-:S04]  /*4570*/  @UP1 USHF.R.U32.HI UR18, URZ, UR23, UR11 ;  /* 0x000000173f121299 */ /* 0x000fc8000801160b */
[----:B------:R-:W-:Y:S01]  /*4580*/  ULOP3.LUT UR18, URZ, UR18, URZ, 0x33, !UPT ;  /* 0x000000123f127292 */ /* 0x000fe2000f8e333f */
[----:B------:R-:W-:Y:S11]  /*4590*/  BRA `(.L_x_1777) ;  /* 0x0000000000107947 */ /* 0x000ff60003800000 */
.L_x_1776:
[----:B------:R-:W-:-:S11]  /*45a0*/  UISETP.NE.AND UP1, UPT, UR15, 0x1, UPT ;  /* 0x000000010f00788c */ /* 0x000fd6000bf25270 */
[----:B------:R-:W-:Y:S02]  /*45b0*/  @UP1 ULDC.64 UR22, c[0x0][0x9e8] ;  /* 0x00027a0000161ab9 */ /* 0x000fe40000000a00 */
[----:B------:R-:W-:-:S04]  /*45c0*/  UIMAD.WIDE.U32 UR10, UR18, UR22, URZ ;  /* 0x00000016120a72a5 */ /* 0x000fc8000f8e003f */
[----:B------:R-:W-:-:S12]  /*45d0*/  @UP1 USHF.R.U32.HI UR18, URZ, UR23, UR11 ;  /* 0x000000173f121299 */ /* 0x000fd8000801160b */
.L_x_1777:
[----:B------:R-:W-:-:S04]  /*45e0*/  UIMAD UR15, UR18, UR15, UR15 ;  /* 0x0000000f120f72a4 */ /* 0x000fc8000f8e020f */
[----:B------:R-:W-:-:S04]  /*45f0*/  UISETP.LT.AND UP1, UPT, UR14, UR15, UPT ;  /* 0x0000000f0e00728c */ /* 0x000fc8000bf21270 */
[----:B------:R-:W-:-:S12]  /*4600*/  USEL UR14, UR14, UR15, UP1 ;  /* 0x0000000f0e0e7287 */ /* 0x000fd80008800000 */
.L_x_1775:
[----:B------:R-:W-:Y:S01]  /*4610*/  UIMAD.WIDE UR10, UR14, 0x2aaaaaab, URZ ;  /* 0x2aaaaaab0e0a78a5 */ /* 0x000fe2000f8e023f */
[----:B------:R-:W-:Y:S01]  /*4620*/  ULDC UR25, c[0x0][0x9e4] ;  /* 0x0002790000197ab9 */ /* 0x000fe20000000800 */
[----:B------:R-:W-:Y:S02]  /*4630*/  ULDC UR23, c[0x0][0x9dc] ;  /* 0x0002770000177ab9 */ /* 0x000fe40000000800 */
[----:B------:R-:W-:Y:S01]  /*4640*/  USHF.R.U32.HI UR10, URZ, 0x1f, UR11 ;  /* 0x0000001f3f0a7899 */ /* 0x000fe2000801160b */
[----:B------:R-:W-:Y:S01]  /*4650*/  ULDC UR24, c[0x0][0x988] ;  /* 0x0002620000187ab9 */ /* 0x000fe20000000800 */
[----:B------:R-:W-:Y:S02]  /*4660*/  ULDC UR26, c[0x0][0x9e0] ;  /* 0x00027800001a7ab9 */ /* 0x000fe40000000800 */
[----:B------:R-:W-:-:S04]  /*4670*/  ULEA.HI.SX32 UR10, UR11, UR10, 0x1c ;  /* 0x0000000a0b0a7291 */ /* 0x000fc8000f8fe23f */
[----:B------:R-:W-:-:S04]  /*4680*/  UISETP.LT.AND UP1, UPT, UR39, UR10, UPT ;  /* 0x0000000a2700728c */ /* 0x000fc8000bf21270 */
[----:B------:R-:W-:-:S06]  /*4690*/  USEL UR22, UR39, UR10, !UP1 ;  /* 0x0000000a27167287 */ /* 0x000fcc000c800000 */
[----:B------:R-:W-:-:S13]  /*46a0*/  ISETP.GE.AND P1, PT, R5, UR22, PT ;  /* 0x0000001605007c0c */ /* 0x000fda000bf26270 */
[----:B------:R-:W-:Y:S05]  /*46b0*/  @!P1 BRA `(.L_x_1778) ;  /* 0x0000003000049947 */ /* 0x000fea0003800000 */
.L_x_1795:
[----:B------:R-:W-:-:S04]  /*46c0*/  UIADD3 UR36, UR36, 0x1, URZ ;  /* 0x0000000124247890 */ /* 0x000fc8000fffe03f */
[----:B------:R-:W-:-:S04]  /*46d0*/  UISETP.NE.AND UP1, UPT, UR36, 0x2, UPT ;  /* 0x000000022400788c */ /* 0x000fc8000bf25270 */
[----:B------:R-:W-:Y:S02]  /*46e0*/  USEL UR6, URZ, 0x1, UP1 ;  /* 0x000000013f067887 */ /* 0x000fe40008800000 */
[----:B------:R-:W-:Y:S02]  /*46f0*/  USEL UR36, UR36, URZ, UP1 ;  /* 0x0000003f24247287 */ /* 0x000fe40008800000 */
[----:B------:R-:W-:Y:S01]  /*4700*/  ULOP3.LUT UR37, UR37, UR6, URZ, 0x3c, !UPT ;  /* 0x0000000625257292 */ /* 0x000fe2000f8e3c3f */
[----:B01----:R-:W-:Y:S11]  /*4710*/  @!P0 BRA `(.L_x_1779) ;  /* 0x0000000000048947 */ /* 0x003ff60003800000 */
[----:B------:R-:W-:Y:S01]  /*4720*/  BPT.TRAP 0x1 ;  /* 0x000000040000795c */ /* 0x000fe20000300000 */
.L_x_1779:
        /* <DEDUP_REMOVED lines=9> */
.L_x_1780:
[----:B-1----:R-:W-:Y:S05]  /*47c0*/  @P1 BRA `(.L_x_1781) ;  /* 0x0000000000081947 */ /* 0x002fea0003800000 */
[----:B------:R-:W1:Y:S02]  /*47d0*/  SYNCS.PHASECHK.TRANS64.TRYWAIT P1, [UR27+0x22830], R9 ;  /* 0x02283009ff0075a7 */ /* 0x000e64000802015b */
[----:B-1----:R-:W-:Y:S05]  /*47e0*/  @!P1 BRA `(.L_x_1782) ;  /* 0x000000fc00c09947 */ /* 0x002fea0003800000 */
.L_x_1781:
[----:B------:R-:W-:Y:S01]  /*47f0*/  UIMAD UR18, UR36, 0x300, UR20 ;  /* 0x00000300241278a4 */ /* 0x000fe2000f8e0214 */
[----:B------:R-:W-:Y:S01]  /*4800*/  WARPGROUP.ARRIVE ;  /* 0x00000000000079c5 */ /* 0x000fe20000000000 */
[----:B------:R-:W-:Y:S01]  /*4810*/  UMOV UR19, 0x40000040 ;  /* 0x4000004000137882 */ /* 0x000fe20000000000 */
[----:B------:R-:W-:Y:S01]  /*4820*/  UMOV UR7, 0x40000040 ;  /* 0x4000004000077882 */ /* 0x000fe20000000000 */
[----:B------:R-:W-:Y:S01]  /*4830*/  UIADD3 UR6, UR18, 0x2, URZ ;  /* 0x0000000212067890 */ /* 0x000fe2000fffe03f */
[----:B------:R-:W-:Y:S01]  /*4840*/  ISETP.NE.AND P2, PT, R8, 0x1, PT ;  /* 0x000000010800780c */ /* 0x000fe20003f45270 */
[----:B------:R-:W-:Y:S01]  /*4850*/  UIADD3 UR10, UR18, 0x4, URZ ;  /* 0x00000004120a7890 */ /* 0x000fe2000fffe03f */
[----:B------:R-:W2:Y:S01]  /*4860*/  S2R R10, SR_TID.X ;  /* 0x00000000000a7919 */ /* 0x000ea20000002100 */
[----:B------:R-:W-:Y:S01]  /*4870*/  UMOV UR11, 0x40000040 ;  /* 0x40000040000b7882 */ /* 0x000fe20000000000 */
[----:B------:R-:W-:Y:S01]  /*4880*/  HGMMA.64x96x16.F32.BF16 R152, gdesc[UR16], RZ, !UPT, gsb0 ;  /* 0x01600000109879f0 */ /* 0x000fe2000c0018ff */
[----:B------:R-:W-:Y:S01]  /*4890*/  UIADD3 UR14, UR18, 0x6, URZ ;  /* 0x00000006120e7890 */ /* 0x000fe2000fffe03f */
[----:B------:R-:W-:Y:S01]  /*48a0*/  VIADD R203, R22, UR43 ;  /* 0x0000002b16cb7c36 */ /* 0x000fe20008000000 */
[----:B------:R-:W-:Y:S01]  /*48b0*/  UMOV UR15, 0x40000040 ;  /* 0x40000040000f7882 */ /* 0x000fe20000000000 */
[----:B------:R-:W3:Y:S01]  /*48c0*/  LDC R7, c[0x0][0x288] ;  /* 0x0000a200ff077b82 */ /* 0x000ee20000000800 */
[----:B------:R-:W-:-:S02]  /*48d0*/  IMAD.U32 R12, RZ, RZ, UR27 ;  /* 0x0000001bff0c7e24 */ /* 0x000fc4000f8e00ff */
[----:B------:R-:W-:-:S05]  /*48e0*/  IMAD R13, R5, -0x60, RZ ;  /* 0xffffffa0050d7824 */ /* 0x000fca00078e02ff */
[----:B-1----:R-:W1:Y:S08]  /*48f0*/  @P2 LDC R4, c[0x0][0x44c] ;  /* 0x00011300ff042b82 */ /* 0x002e700000000800 */
[----:B------:R-:W4:Y:S01]  /*4900*/  @P2 LDC R11, c[0x0][0x450] ;  /* 0x00011400ff0b2b82 */ /* 0x000f220000000800 */
[----:B--2---:R-:W-:Y:S02]  /*4910*/  LOP3.LUT P1, RZ, R10, 0x7f, RZ, 0xc0, !PT ;  /* 0x0000007f0aff7812 */ /* 0x004fe4000782c0ff */
[----:B------:R-:W-:Y:S01]  /*4920*/  SHF.R.U32.HI R14, RZ, 0x7, R10 ;  /* 0x00000007ff0e7819 */ /* 0x000fe2000001160a */
[----:B-1----:R-:W-:-:S10]  /*4930*/  @P2 IMAD.HI.U32 R4, R203, R4, RZ ;  /* 0x00000004cb042227 */ /* 0x002fd400078e00ff */
[----:B------:R-:W-:Y:S01]  /*4940*/  @!P1 VIADD R10, R12, 0x22840 ;  /* 0x000228400c0a9836 */ /* 0x000fe20000000000 */
[----:B----4-:R-:W-:Y:S01]  /*4950*/  @P2 SHF.R.U32.HI R203, RZ, R11, R4 ;  /* 0x0000000bffcb2219 */ /* 0x010fe20000011604 */
[----:B------:R-:W-:Y:S01]  /*4960*/  VIADD R11, R13, 0x1 ;  /* 0x000000010d0b7836 */ /* 0x000fe20000000000 */
[----:B------:R-:W-:Y:S02]  /*4970*/  IADD3 R4, -R14, 0xb, RZ ;  /* 0x0000000b0e047810 */ /* 0x000fe40007ffe1ff */
[----:B------:R-:W-:Y:S01]  /*4980*/  @!P1 PRMT R10, RZ, 0x654, R10 ;  /* 0x00000654ff0a9816 */ /* 0x000fe2000000000a */
[----:B------:R-:W1:Y:S01]  /*4990*/  SHFL.IDX PT, R215, R203, RZ, 0x1c1f ;  /* 0x001c1fffcbd77589 */ /* 0x000e6200000e0000 */
[----:B------:R-:W-:-:S05]  /*49a0*/  IMAD R11, R18, -0x2, R11 ;  /* 0xfffffffe120b7824 */ /* 0x000fca00078e020b */
[----:B---3--:R-:W-:-:S05]  /*49b0*/  IADD3 R11, R11, -R7, R16 ;  /* 0x800000070b0b7210 */ /* 0x008fca0007ffe010 */
[----:B------:R-:W-:-:S04]  /*49c0*/  VIADD R21, R11, UR26 ;  /* 0x0000001a0b157c36 */ /* 0x000fc80008000000 */
[----:B-1----:R-:W-:Y:S01]  /*49d0*/  IMAD.IADD R15, R215, 0x1, R21 ;  /* 0x00000001d70f7824 */ /* 0x002fe200078e0215 */
[----:B------:R-:W-:Y:S02]  /*49e0*/  WARPGROUP.DEPBAR.LE gsb0, 0x0 ;  /* 0x00008000000079c5 */ /* 0x000fe40000010000 */
[----:B------:R-:W-:-:S06]  /*49f0*/  WARPGROUP.ARRIVE ;  /* 0x00000000000079c5 */ /* 0x000fcc0000000000 */
[----:B------:R-:W-:Y:S01]  /*4a00*/  HGMMA.64x96x16.F32.BF16 R152, gdesc[UR4], R152, gsb0 ;  /* 0x01600000049879f0 */ /* 0x000fe20008001898 */
[----:B------:R-:W-:Y:S02]  /*4a10*/  UMOV UR7, UR23 ;  /* 0x0000001700077c82 */ /* 0x000fe40008000000 */
[----:B------:R-:W-:-:S06]  /*4a20*/  ULOP3.LUT UR6, URZ, UR7, URZ, 0x33, !UPT ;  /* 0x000000073f067292 */ /* 0x000fcc000f8e333f */
[----:B------:R-:W-:-:S04]  /*4a30*/  VIADD R20, R11, UR6 ;  /* 0x000000060b147c36 */ /* 0x000fc80008000000 */
[----:B------:R-:W-:Y:S01]  /*4a40*/  IMAD.IADD R14, R215, 0x1, R20 ;  /* 0x00000001d70e7824 */ /* 0x000fe200078e0214 */
[----:B------:R-:W-:Y:S02]  /*4a50*/  WARPGROUP.DEPBAR.LE gsb0, 0x0 ;  /* 0x00008000000079c5 */ /* 0x000fe40000010000 */
[----:B------:R-:W-:-:S06]  /*4a60*/  WARPGROUP.ARRIVE ;  /* 0x00000000000079c5 */ /* 0x000fcc0000000000 */
[----:B------:R-:W-:Y:S03]  /*4a70*/  HGMMA.64x96x16.F32.BF16 R152, gdesc[UR8], R152, gsb0 ;  /* 0x01600000089879f0 */ /* 0x000fe60008001898 */
[----:B------:R-:W-:Y:S02]  /*4a80*/  WARPGROUP.DEPBAR.LE gsb0, 0x0 ;  /* 0x00008000000079c5 */ /* 0x000fe40000010000 */
[----:B------:R-:W-:-:S06]  /*4a90*/  WARPGROUP.ARRIVE ;  /* 0x00000000000079c5 */ /* 0x000fcc0000000000 */
[----:B------:R-:W-:Y:S03]  /*4aa0*/  HGMMA.64x96x16.F32.BF16 R152, gdesc[UR12], R152, gsb0 ;  /* 0x016000000c9879f0 */ /* 0x000fe60008001898 */
[----:B------:R-:W-:Y:S02]  /*4ab0*/  WARPGROUP.DEPBAR.LE gsb0, 0x0 ;  /* 0x00008000000079c5 */ /* 0x000fe40000010000 */
[----:B------:R1:W-:Y:S06]  /*4ac0*/  BAR.ARV R4, 0x100 ;  /* 0x000400040000751d */ /* 0x0003ec0000002000 */
[----:B------:R1:W-:Y:S01]  /*4ad0*/  @!P1 SYNCS.ARRIVE.TRANS64.RED.A1T0 RZ, [R10+URZ], RZ ;  /* 0x000000ff0aff99a7 */ /* 0x0003e2000810043f */
[----:B------:R-:W-:-:S13]  /*4ae0*/  PLOP3.LUT P1, PT, PT, PT, UP0, 0x40, 0x0 ;  /* 0x000000000000781c */ /* 0x000fda0003f2e808 */
[----:B-1----:R-:W-:Y:S05]  /*4af0*/  @P1 BRA `(.L_x_1783) ;  /* 0x0000000000581947 */ /* 0x002fea0003800000 */
[----:B------:R-:W-:Y:S01]  /*4b00*/  IADD3 R215, R16, -R7, R215 ;  /* 0x8000000710d77210 */ /* 0x000fe20007ffe0d7 */
[----:B------:R-:W-:Y:S03]  /*4b10*/  BSSY B0, `(.L_x_1784) ;  /* 0x0000010000007945 */ /* 0x000fe60003800000 */
[----:B------:R-:W-:-:S13]  /*4b20*/  ISETP.GT.AND P1, PT, R215, -0x1, PT ;  /* 0xffffffffd700780c */ /* 0x000fda0003f24270 */
[----:B------:R-:W-:Y:S05]  /*4b30*/  @P1 BRA `(.L_x_1785) ;  /* 0x0000000000201947 */ /* 0x000fea0003800000 */
[----:B------:R-:W-:Y:S01]  /*4b40*/  IMAD.U32 R204, RZ, RZ, UR25 ;  /* 0x00000019ffcc7e24 */ /* 0x000fe2000f8e00ff */
[----:B------:R-:W-:-:S04]  /*4b50*/  LOP3.LUT R215, RZ, R215, RZ, 0x33, !PT ;  /* 0x000000d7ffd77212 */ /* 0x000fc800078e33ff */
[----:B------:R-:W-:-:S13]  /*4b60*/  ISETP.NE.AND P1, PT, R204, 0x1, PT ;  /* 0x00000001cc00780c */ /* 0x000fda0003f25270 */
[----:B------:R-:W1:Y:S02]  /*4b70*/  @P1 LDC.64 R10, c[0x0][0x9e8] ;  /* 0x00027a00ff0a1b82 */ /* 0x000e640000000a00 */
[----:B-1----:R-:W-:-:S05]  /*4b80*/  @P1 IMAD.HI.U32 R10, R215, R10, RZ ;  /* 0x0000000ad70a1227 */ /* 0x002fca00078e00ff */
[----:B------:R-:W-:-:S04]  /*4b90*/  @P1 SHF.R.U32.HI R215, RZ, R11, R10 ;  /* 0x0000000bffd71219 */ /* 0x000fc8000001160a */
[----:B------:R-:W-:Y:S01]  /*4ba0*/  LOP3.LUT R215, RZ, R215, RZ, 0x33, !PT ;  /* 0x000000d7ffd77212 */ /* 0x000fe200078e33ff */
[----:B------:R-:W-:Y:S06]  /*4bb0*/  BRA `(.L_x_1786) ;  /* 0x0000000000147947 */ /* 0x000fec0003800000 */
.L_x_1785:
[----:B------:R-:W-:-:S05]  /*4bc0*/  IMAD.U32 R204, RZ, RZ, UR25 ;  /* 0x00000019ffcc7e24 */ /* 0x000fca000f8e00ff */
[----:B------:R-:W-:-:S13]  /*4bd0*/  ISETP.NE.AND P1, PT, R204, 0x1, PT ;  /* 0x00000001cc00780c */ /* 0x000fda0003f25270 */
[----:B------:R-:W1:Y:S02]  /*4be0*/  @P1 LDC.64 R10, c[0x0][0x9e8] ;  /* 0x00027a00ff0a1b82 */ /* 0x000e640000000a00 */
[----:B-1----:R-:W-:-:S05]  /*4bf0*/  @P1 IMAD.HI.U32 R10, R215, R10, RZ ;  /* 0x0000000ad70a1227 */ /* 0x002fca00078e00ff */
[----:B------:R-:W-:-:S07]  /*4c00*/  @P1 SHF.R.U32.HI R215, RZ, R11, R10 ;  /* 0x0000000bffd71219 */ /* 0x000fce000001160a */
.L_x_1786:
[----:B------:R-:W-:Y:S05]  /*4c10*/  BSYNC B0 ;  /* 0x0000000000007941 */ /* 0x000fea0003800000 */
.L_x_1784:
[----:B------:R-:W-:-:S04]  /*4c20*/  IMAD R10, R18, -0x2, R13 ;  /* 0xfffffffe120a7824 */ /* 0x000fc800078e020d */
[----:B------:R-:W-:-:S05]  /*4c30*/  IMAD R10, R215, R204, R10 ;  /* 0x000000ccd70a7224 */ /* 0x000fca00078e020a */
[----:B------:R-:W-:Y:S02]  /*4c40*/  VIADDMNMX R15, R10, R204, R15, PT ;  /* 0x000000cc0a0f7246 */ /* 0x000fe4000380010f */
[----:B------:R-:W-:-:S07]  /*4c50*/  VIMNMX R14, R14, R10, !PT ;  /* 0x0000000a0e0e7248 */ /* 0x000fce0007fe0100 */
.L_x_1783:
[----:B------:R-:W-:Y:S02]  /*4c60*/  ISETP.GE.AND P2, PT, R13, 0x1, PT ;  /* 0x000000010d00780c */ /* 0x000fe40003f46270 */
[----:B------:R-:W-:Y:S02]  /*4c70*/  LOP3.LUT R17, R17, 0xfffbffff, RZ, 0xc0, !PT ;  /* 0xfffbffff11117812 */ /* 0x000fe400078ec0ff */
[C---:B------:R-:W-:Y:S02]  /*4c80*/  ISETP.GE.AND P1, PT, R13.reuse, 0x2, PT ;  /* 0x000000020d00780c */ /* 0x040fe40003f26270 */
[----:B------:R-:W-:Y:S02]  /*4c90*/  ISETP.GT.AND P3, PT, R14, RZ, !P2 ;  /* 0x000000ff0e00720c */ /* 0x000fe40005764270 */
[----:B------:R-:W-:Y:S02]  /*4ca0*/  ISETP.GE.AND P4, PT, R13, 0x9, PT ;  /* 0x000000090d00780c */ /* 0x000fe40003f86270 */
[----:B------:R-:W-:-:S03]  /*4cb0*/  ISETP.LT.OR P3, PT, R15, 0x1, P3 ;  /* 0x000000010f00780c */ /* 0x000fc60001f61670 */
[----:B------:R-:W-:Y:S02]  /*4cc0*/  @P2 LOP3.LUT R17, R17, 0x40000, RZ, 0xfc, !PT ;  /* 0x0004000011112812 */ /* 0x000fe400078efcff */
[----:B------:R-:W-:Y:S02]  /*4cd0*/  ISETP.GT.AND P2, PT, R14, 0x1, !P1 ;  /* 0x000000010e00780c */ /* 0x000fe40004f44270 */
[----:B------:R-:W-:Y:S02]  /*4ce0*/  FSEL R215, R152, -INF , !P3 ;  /* 0xff80000098d77808 */ /* 0x000fe40005800000 */
[----:B------:R-:W-:Y:S02]  /*4cf0*/  ISETP.LT.OR P2, PT, R15, 0x2, P2 ;  /* 0x000000020f00780c */ /* 0x000fe40001741670 */
[----:B------:R-:W-:Y:S02]  /*4d00*/  ISETP.GE.AND P3, PT, R13, 0xa, PT ;  /* 0x0000000a0d00780c */ /* 0x000fe40003f66270 */
[----:B------:R-:W-:-:S02]  /*4d10*/  LOP3.LUT R17, R17, 0xfffffffd, RZ, 0xc0, !PT ;  /* 0xfffffffd11117812 */ /* 0x000fc400078ec0ff */
[----:B------:R-:W-:Y:S02]  /*4d20*/  FSEL R153, R153, -INF , !P2 ;  /* 0xff80000099997808 */ /* 0x000fe40005000000 */
[----:B------:R-:W-:Y:S02]  /*4d30*/  ISETP.GT.AND P2, PT, R14, 0x8, !P4 ;  /* 0x000000080e00780c */ /* 0x000fe40006744270 */
[----:B------:R-:W-:Y:S02]  /*4d40*/  @P4 LOP3.LUT R17, R17, 0x2, RZ, 0xfc, !PT ;  /* 0x0000000211114812 */ /* 0x000fe400078efcff */
[----:B------:R-:W-:Y:S02]  /*4d50*/  ISETP.LT.OR P2, PT, R15, 0x9, P2 ;  /* 0x000000090f00780c */ /* 0x000fe40001741670 */
[----:B------:R-:W-:Y:S02]  /*4d60*/  LOP3.LUT R17, R17, 0xfffffffb, RZ, 0xc0, !PT ;  /* 0xfffffffb11117812 */ /* 0x000fe400078ec0ff */
[----:B------:R-:W-:-:S02]  /*4d70*/  FSEL R156, R156, -INF , !P2 ;  /* 0xff8000009c9c7808 */ /* 0x000fc40005000000 */
[----:B------:R-:W-:Y:S02]  /*4d80*/  @P3 LOP3.LUT R17, R17, 0x4, RZ, 0xfc, !PT ;  /* 0x0000000411113812 */ /* 0x000fe400078efcff */
[----:B------:R-:W-:Y:S02]  /*4d90*/  ISETP.GT.AND P2, PT, R14, 0x9, !P3 ;  /* 0x000000090e00780c */ /* 0x000fe40005f44270 */
[----:B------:R-:W-:Y:S02]  /*4da0*/  ISETP.GE.AND P3, PT, R13, 0x11, PT ;  /* 0x000000110d00780c */ /* 0x000fe40003f66270 */
[----:B------:R-:W-:Y:S02]  /*4db0*/  ISETP.LT.OR P2, PT, R15, 0xa, P2 ;  /* 0x0000000a0f00780c */ /* 0x000fe40001741670 */
[----:B------:R-:W-:Y:S02]  /*4dc0*/  LOP3.LUT R17, R17, 0xfffffff7, RZ, 0xc0, !PT ;  /* 0xfffffff711117812 */ /* 0x000fe400078ec0ff */
[----:B------:R-:W-:-:S02]  /*4dd0*/  FSEL R157, R157, -INF , !P2 ;  /* 0xff8000009d9d7808 */ /* 0x000fc40005000000 */
[----:B------:R-:W-:-:S04]  /*4de0*/  ISETP.GT.AND P2, PT, R14, 0x10, !P3 ;  /* 0x000000100e00780c */ /* 0x000fc80005f44270 */
[----:B------:R-:W-:Y:S02]  /*4df0*/  ISETP.LT.OR P2, PT, R15, 0x11, P2 ;  /* 0x000000110f00780c */ /* 0x000fe40001741670 */
[----:B------:R-:W-:Y:S02]  /*4e00*/  @P3 LOP3.LUT R17, R17, 0x8, RZ, 0xfc, !PT ;  /* 0x0000000811113812 */ /* 0x000fe400078efcff */
[----:B------:R-:W-:Y:S02]  /*4e10*/  ISETP.GE.AND P3, PT, R13, 0x12, PT ;  /* 0x000000120d00780c */ /* 0x000fe40003f66270 */
[----:B------:R-:W-:Y:S02]  /*4e20*/  LOP3.LUT R17, R17, 0xffffffef, RZ, 0xc0, !PT ;  /* 0xffffffef11117812 */ /* 0x000fe400078ec0ff */
[----:B------:R-:W-:Y:S02]  /*4e30*/  FSEL R160, R160, -INF , !P2 ;  /* 0xff800000a0a07808 */ /* 0x000fe40005000000 */
[----:B------:R-:W-:-:S04]  /*4e40*/  ISETP.GT.AND P2, PT, R14, 0x11, !P3 ;  /* 0x000000110e00780c */ /* 0x000fc80005f44270 */
[----:B------:R-:W-:-:S03]  /*4e50*/  ISETP.LT.OR P2, PT, R15, 0x12, P2 ;  /* 0x000000120f00780c */ /* 0x000fc60001741670 */
        /* <DEDUP_REMOVED lines=68> */
[----:B------:R-:W-:Y:S02]  /*52a0*/  FSEL R184, R184, -INF , !P2 ;  /* 0xff800000b8b87808 */ /* 0x000fe40005000000 */
[----:B------:R-:W-:Y:S02]  /*52b0*/  LOP3.LUT R17, R17, 0xffffffbf, RZ, 0xc0, !PT ;  /* 0xffffffbf11117812 */ /* 0x000fe400078ec0ff */
[----:B------:R-:W-:-:S04]  /*52c0*/  ISETP.GT.AND P2, PT, R14, 0x41, !P3 ;  /* 0x000000410e00780c */ /* 0x000fc80005f44270 */
[----:B------:R-:W-:-:S03]  /*52d0*/  ISETP.LT.OR P2, PT, R15, 0x42, P2 ;  /* 0x000000420f00780c */ /* 0x000fc60001741670 */
[----:B------:R-:W-:Y:S02]  /*52e0*/  @P3 LOP3.LUT R17, R17, 0x40, RZ, 0xfc, !PT ;  /* 0x0000004011113812 */ /* 0x000fe400078efcff */
[----:B------:R-:W-:Y:S02]  /*52f0*/  ISETP.GE.AND P3, PT, R13, 0x49, PT ;  /* 0x000000490d00780c */ /* 0x000fe40003f66270 */
[----:B------:R-:W-:Y:S02]  /*5300*/  FSEL R185, R185, -INF , !P2 ;  /* 0xff800000b9b97808 */ /* 0x000fe40005000000 */
[----:B------:R-:W-:Y:S02]  /*5310*/  ISETP.GT.AND P2, PT, R14, 0x48, !P3 ;  /* 0x000000480e00780c */ /* 0x000fe40005f44270 */
[----:B------:R-:W-:Y:S02]  /*5320*/  LOP3.LUT R17, R17, 0xffffffdf, RZ, 0xc0, !PT ;  /* 0xffffffdf11117812 */ /* 0x000fe400078ec0ff */
[----:B------:R-:W-:-:S04]  /*5330*/  ISETP.LT.OR P2, PT, R15, 0x49, P2 ;  /* 0x000000490f00780c */ /* 0x000fc80001741670 */
[----:B------:R-:W-:Y:S02]  /*5340*/  FSEL R188, R188, -INF , !P2 ;  /* 0xff800000bcbc7808 */ /* 0x000fe40005000000 */
[----:B------:R-:W-:Y:S02]  /*5350*/  ISETP.GE.AND P2, PT, R13, 0x4a, PT ;  /* 0x0000004a0d00780c */ /* 0x000fe40003f46270 */
[----:B------:R-:W-:Y:S02]  /*5360*/  @P3 LOP3.LUT R17, R17, 0x20, RZ, 0xfc, !PT ;  /* 0x0000002011113812 */ /* 0x000fe400078efcff */
[----:B------:R-:W-:Y:S02]  /*5370*/  ISETP.GT.AND P3, PT, R14, 0x49, !P2 ;  /* 0x000000490e00780c */ /* 0x000fe40005764270 */
[----:B------:R-:W-:Y:S02]  /*5380*/  LOP3.LUT R17, R17, 0xfffffffe, RZ, 0xc0, !PT ;  /* 0xfffffffe11117812 */ /* 0x000fe400078ec0ff */
[----:B------:R-:W-:-:S04]  /*5390*/  ISETP.LT.OR P3, PT, R15, 0x4a, P3 ;  /* 0x0000004a0f00780c */ /* 0x000fc80001f61670 */
[----:B------:R-:W-:Y:S02]  /*53a0*/  FSEL R189, R189, -INF , !P3 ;  /* 0xff800000bdbd7808 */ /* 0x000fe40005800000 */
[----:B------:R-:W-:-:S04]  /*53b0*/  ISETP.GE.AND P3, PT, R13, 0x51, PT ;  /* 0x000000510d00780c */ /* 0x000fc80003f66270 */
[----:B------:R-:W-:-:S04]  /*53c0*/  ISETP.GT.AND P4, PT, R14, 0x50, !P3 ;  /* 0x000000500e00780c */ /* 0x000fc80005f84270 */
        /* <DEDUP_REMOVED lines=10> */
[----:B------:R-:W-:-:S13]  /*5470*/  ISETP.GE.AND P6, PT, R13, 0x5a, PT ;  /* 0x0000005a0d00780c */ /* 0x000fda0003fc6270 */
[----:B------:R-:W-:Y:S02]  /*5480*/  @P6 LOP3.LUT R17, R17, 0x1, RZ, 0xfc, !PT ;  /* 0x0000000111116812 */ /* 0x000fe400078efcff */
[----:B------:R-:W-:-:S04]  /*5490*/  ISETP.GT.AND P6, PT, R14, 0x59, !P6 ;  /* 0x000000590e00780c */ /* 0x000fc800077c4270 */
[----:B------:R-:W-:Y:S02]  /*54a0*/  ISETP.LT.OR P6, PT, R15, 0x5a, P6 ;  /* 0x0000005a0f00780c */ /* 0x000fe400037c1670 */
[----:B------:R-:W1:Y:S02]  /*54b0*/  SHFL.IDX PT, R15, R203, 0x1, 0x1c1f ;  /* 0x003c1f00cb0f7f89 */ /* 0x000e6400000e0000 */
[----:B------:R-:W-:Y:S02]  /*54c0*/  FSEL R197, R197, -INF , !P6 ;  /* 0xff800000c5c57808 */ /* 0x000fe40007000000 */
[----:B------:R-:W-:Y:S01]  /*54d0*/  PLOP3.LUT P6, PT, PT, PT, UP0, 0x40, 0x0 ;  /* 0x000000000000781c */ /* 0x000fe20003fce808 */
[--C-:B-1----:R-:W-:Y:S02]  /*54e0*/  IMAD.IADD R21, R21, 0x1, R15.reuse ;  /* 0x0000000115157824 */ /* 0x102fe400078e020f */
[----:B------:R-:W-:-:S10]  /*54f0*/  IMAD.IADD R20, R20, 0x1, R15 ;  /* 0x0000000114147824 */ /* 0x000fd400078e020f */
[----:B------:R-:W-:Y:S05]  /*5500*/  @P6 BRA `(.L_x_1787) ;  /* 0x0000000000586947 */ /* 0x000fea0003800000 */
        /* <DEDUP_REMOVED lines=12> */
.L_x_1789:
[----:B------:R-:W-:-:S05]  /*55d0*/  IMAD.U32 R14, RZ, RZ, UR25 ;  /* 0x00000019ff0e7e24 */ /* 0x000fca000f8e00ff */
[----:B------:R-:W-:-:S13]  /*55e0*/  ISETP.NE.AND P6, PT, R14, 0x1, PT ;  /* 0x000000010e00780c */ /* 0x000fda0003fc5270 */
[----:B------:R-:W1:Y:S02]  /*55f0*/  @P6 LDC.64 R10, c[0x0][0x9e8] ;  /* 0x00027a00ff0a6b82 */ /* 0x000e640000000a00 */
[----:B-1----:R-:W-:-:S05]  /*5600*/  @P6 IMAD.HI.U32 R10, R15, R10, RZ ;  /* 0x0000000a0f0a6227 */ /* 0x002fca00078e00ff */
[----:B------:R-:W-:-:S07]  /*5610*/  @P6 SHF.R.U32.HI R15, RZ, R11, R10 ;  /* 0x0000000bff0f6219 */ /* 0x000fce000001160a */
.L_x_1790:
[----:B------:R-:W-:Y:S05]  /*5620*/  BSYNC B0 ;  /* 0x0000000000007941 */ /* 0x000fea0003800000 */
.L_x_1788:
[----:B------:R-:W-:-:S04]  /*5630*/  IMAD R13, R18, -0x2, R13 ;  /* 0xfffffffe120d7824 */ /* 0x000fc800078e020d */
[----:B------:R-:W-:-:S05]  /*5640*/  IMAD R15, R15, R14, R13 ;  /* 0x0000000e0f0f7224 */ /* 0x000fca00078e020d */
[----:B------:R-:W-:Y:S02]  /*5650*/  VIADDMNMX R21, R15, R14, R21, PT ;  /* 0x0000000e0f157246 */ /* 0x000fe40003800115 */
[----:B------:R-:W-:-:S07]  /*5660*/  VIMNMX R20, R20, R15, !PT ;  /* 0x0000000f14147248 */ /* 0x000fce0007fe0100 */
.L_x_1787:
[----:B------:R-:W-:Y:S01]  /*5670*/  ISETP.GT.AND P1, PT, R20, 0x1, !P1 ;  /* 0x000000011400780c */ /* 0x000fe20004f24270 */
[----:B------:R-:W-:Y:S01]  /*5680*/  UMOV UR6, UR24 ;  /* 0x0000001800067c82 */ /* 0x000fe20008000000 */
[----:B------:R-:W-:Y:S02]  /*5690*/  LOP3.LUT P6, RZ, R17, 0x10000, RZ, 0xc0, !PT ;  /* 0x0001000011ff7812 */ /* 0x000fe400078cc0ff */
[----:B------:R-:W-:Y:S02]  /*56a0*/  ISETP.LT.OR P1, PT, R21, 0x2, P1 ;  /* 0x000000021500780c */ /* 0x000fe40000f21670 */
[----:B------:R-:W-:Y:S02]  /*56b0*/  FMNMX.FTZ R10, R215, R2, !PT ;  /* 0x00000002d70a7209 */ /* 0x000fe40007810000 */
[----:B------:R-:W-:Y:S02]  /*56c0*/  FSEL R155, R155, -INF , !P1 ;  /* 0xff8000009b9b7808 */ /* 0x000fe40004800000 */
[----:B------:R-:W-:-:S02]  /*56d0*/  LOP3.LUT P1, RZ, R17, 0x2, RZ, 0xc0, !PT ;  /* 0x0000000211ff7812 */ /* 0x000fc4000782c0ff */
[----:B------:R-:W-:Y:S02]  /*56e0*/  FMNMX.FTZ R11, R153, R10, !PT ;  /* 0x0000000a990b7209 */ /* 0x000fe40007810000 */
[----:B------:R-:W-:Y:S02]  /*56f0*/  ISETP.GT.AND P1, PT, R20, 0x8, !P1 ;  /* 0x000000081400780c */ /* 0x000fe40004f24270 */
[----:B------:R-:W-:Y:S02]  /*5700*/  FMNMX.FTZ R10, R156, R11, !PT ;  /* 0x0000000b9c0a7209 */ /* 0x000fe40007810000 */
[----:B------:R-:W-:Y:S02]  /*5710*/  ISETP.LT.OR P1, PT, R21, 0x9, P1 ;  /* 0x000000091500780c */ /* 0x000fe40000f21670 */
[----:B------:R-:W-:Y:S02]  /*5720*/  FMNMX.FTZ R11, R157, R10, !PT ;  /* 0x0000000a9d0b7209 */ /* 0x000fe40007810000 */
[----:B------:R-:W-:-:S02]  /*5730*/  FSEL R158, R158, -INF , !P1 ;  /* 0xff8000009e9e7808 */ /* 0x000fc40004800000 */
[----:B------:R-:W-:Y:S02]  /*5740*/  LOP3.LUT P1, RZ, R17, 0x4, RZ, 0xc0, !PT ;  /* 0x0000000411ff7812 */ /* 0x000fe4000782c0ff */
[----:B------:R-:W-:Y:S02]  /*5750*/  FMNMX.FTZ R10, R160, R11, !PT ;  /* 0x0000000ba00a7209 */ /* 0x000fe40007810000 */
[----:B------:R-:W-:Y:S02]  /*5760*/  ISETP.GT.AND P1, PT, R20, 0x9, !P1 ;  /* 0x000000091400780c */ /* 0x000fe40004f24270 */
[----:B------:R-:W-:Y:S02]  /*5770*/  FMNMX.FTZ R11, R161, R10, !PT ;  /* 0x0000000aa10b7209 */ /* 0x000fe40007810000 */
[----:B------:R-:W-:Y:S02]  /*5780*/  ISETP.LT.OR P1, PT, R21, 0xa, P1 ;  /* 0x0000000a1500780c */ /* 0x000fe40000f21670 */
[----:B------:R-:W-:-:S02]  /*5790*/  FMNMX.FTZ R10, R164, R11, !PT ;  /* 0x0000000ba40a7209 */ /* 0x000fc40007810000 */
[----:B------:R-:W-:Y:S02]  /*57a0*/  FSEL R159, R159, -INF , !P1 ;  /* 0xff8000009f9f7808 */ /* 0x000fe40004800000 */
[----:B------:R-:W-:Y:S02]  /*57b0*/  LOP3.LUT P1, RZ, R17, 0x8, RZ, 0xc0, !PT ;  /* 0x0000000811ff7812 */ /* 0x000fe4000782c0ff */
[----:B------:R-:W-:Y:S02]  /*57c0*/  FMNMX.FTZ R11, R165, R10, !PT ;  /* 0x0000000aa50b7209 */ /* 0x000fe40007810000 */
[----:B------:R-:W-:Y:S02]  /*57d0*/  ISETP.GT.AND P1, PT, R20, 0x10, !P1 ;  /* 0x000000101400780c */ /* 0x000fe40004f24270 */
[----:B------:R-:W-:Y:S02]  /*57e0*/  FMNMX.FTZ R10, R168, R11, !PT ;  /* 0x0000000ba80a7209 */ /* 0x000fe40007810000 */
[----:B------:R-:W-:-:S02]  /*57f0*/  ISETP.LT.OR P1, PT, R21, 0x11, P1 ;  /* 0x000000111500780c */ /* 0x000fc40000f21670 */
[----:B------:R-:W-:Y:S02]  /*5800*/  FMNMX.FTZ R11, R169, R10, !PT ;  /* 0x0000000aa90b7209 */ /* 0x000fe40007810000 */
[----:B------:R-:W-:Y:S02]  /*5810*/  FSEL R162, R162, -INF , !P1 ;  /* 0xff800000a2a27808 */ /* 0x000fe40004800000 */
[----:B------:R-:W-:Y:S02]  /*5820*/  LOP3.LUT P1, RZ, R17, 0x10, RZ, 0xc0, !PT ;  /* 0x0000001011ff7812 */ /* 0x000fe4000782c0ff */
[----:B------:R-:W-:Y:S02]  /*5830*/  FMNMX.FTZ R10, R172, R11, !PT ;  /* 0x0000000bac0a7209 */ /* 0x000fe40007810000 */
[----:B------:R-:W-:Y:S02]  /*5840*/  ISETP.GT.AND P1, PT, R20, 0x11, !P1 ;  /* 0x000000111400780c */ /* 0x000fe40004f24270 */
[----:B------:R-:W-:-:S02]  /*5850*/  FMNMX.FTZ R11, R173, R10, !PT ;  /* 0x0000000aad0b7209 */ /* 0x000fc40007810000 */
[----:B------:R-:W-:Y:S02]  /*5860*/  ISETP.LT.OR P1, PT, R21, 0x12, P1 ;  /* 0x000000121500780c */ /* 0x000fe40000f21670 */
[----:B------:R-:W-:Y:S02]  /*5870*/  FMNMX.FTZ R10, R176, R11, !PT ;  /* 0x0000000bb00a7209 */ /* 0x000fe40007810000 */
[----:B------:R-:W-:Y:S02]  /*5880*/  FSEL R163, R163, -INF , !P1 ;  /* 0xff800000a3a37808 */ /* 0x000fe40004800000 */
[----:B------:R-:W-:Y:S02]  /*5890*/  LOP3.LUT P1, RZ, R17, 0x20000, RZ, 0xc0, !PT ;  /* 0x0002000011ff7812 */ /* 0x000fe4000782c0ff */
[----:B------:R-:W-:Y:S02]  /*58a0*/  FMNMX.FTZ R11, R177, R10, !PT ;  /* 0x0000000ab10b7209 */ /* 0x000fe40007810000 */
[----:B------:R-:W-:-:S02]  /*58b0*/  ISETP.GT.AND P1, PT, R20, 0x18, !P1 ;  /* 0x000000181400780c */ /* 0x000fc40004f24270 */
[----:B------:R-:W-:Y:S02]  /*58c0*/  FMNMX.FTZ R10, R180, R11, !PT ;  /* 0x0000000bb40a7209 */ /* 0x000fe40007810000 */
[----:B------:R-:W-:Y:S02]  /*58d0*/  ISETP.LT.OR P1, PT, R21, 0x19, P1 ;  /* 0x000000191500780c */ /* 0x000fe40000f21670 */
[----:B------:R-:W-:Y:S02]  /*58e0*/  FMNMX.FTZ R11, R181, R10, !PT ;  /* 0x0000000ab50b7209 */ /* 0x000fe40007810000 */
[----:B------:R-:W-:Y:S02]  /*58f0*/  FSEL R166, R166, -INF , !P1 ;  /* 0xff800000a6a67808 */ /* 0x000fe40004800000 */
        /* <DEDUP_REMOVED lines=12> */
[----:B------:R-:W-:Y:S02]  /*59c0*/  LOP3.LUT P1, RZ, R17, 0x4000, RZ, 0xc0, !PT ;  /* 0x0000400011ff7812 */ /* 0x000fe4000782c0ff */
[----:B------:R-:W-:-:S02]  /*59d0*/  FMNMX.FTZ R11, R193, R10, !PT ;  /* 0x0000000ac10b7209 */ /* 0x000fc40007810000 */
[----:B------:R-:W-:Y:S02]  /*59e0*/  ISETP.GT.AND P1, PT, R20, 0x21, !P1 ;  /* 0x000000211400780c */ /* 0x000fe40004f24270 */
[----:B------:R-:W-:Y:S02]  /*59f0*/  FMNMX.FTZ R10, R196, R11, !PT ;  /* 0x0000000bc40a7209 */ /* 0x000fe40007810000 */
[----:B------:R-:W-:Y:S02]  /*5a00*/  ISETP.LT.OR P1, PT, R21, 0x22, P1 ;  /* 0x000000221500780c */ /* 0x000fe40000f21670 */
[----:B------:R-:W-:Y:S02]  /*5a10*/  FMNMX.FTZ R13, R197, R10, !PT ;  /* 0x0000000ac50d7209 */ /* 0x000fe40007810000 */
[----:B------:R-:W-:Y:S02]  /*5a20*/  FSEL R171, R171, -INF , !P1 ;  /* 0xff800000abab7808 */ /* 0x000fe40004800000 */
[C---:B------:R-:W-:Y:S01]  /*5a30*/  LOP3.LUT P1, RZ, R17.reuse, 0x2000, RZ, 0xc0, !PT ;  /* 0x0000200011ff7812 */ /* 0x040fe2000782c0ff */
[----:B------:R-:W1:Y:S01]  /*5a40*/  SHFL.BFLY PT, R10, R13, 0x2, 0x1f ;  /* 0x0c401f000d0a7f89 */ /* 0x000e6200000e0000 */
[----:B------:R-:W-:-:S02]  /*5a50*/  LOP3.LUT P6, RZ, R17, 0x20, RZ, 0xc0, !PT ;  /* 0x0000002011ff7812 */ /* 0x000fc400078cc0ff */
[C---:B------:R-:W-:Y:S02]  /*5a60*/  ISETP.GT.AND P1, PT, R20.reuse, 0x28, !P1 ;  /* 0x000000281400780c */ /* 0x040fe40004f24270 */
[----:B------:R-:W-:Y:S02]  /*5a70*/  ISETP.GT.AND P2, PT, R20, 0x49, !P2 ;  /* 0x000000491400780c */ /* 0x000fe40005744270 */
[C---:B------:R-:W-:Y:S02]  /*5a80*/  ISETP.LT.OR P1, PT, R21.reuse, 0x29, P1 ;  /* 0x000000291500780c */ /* 0x040fe40000f21670 */
[----:B------:R-:W-:Y:S02]  /*5a90*/  ISETP.LT.OR P2, PT, R21, 0x4a, P2 ;  /* 0x0000004a1500780c */ /* 0x000fe40001741670 */
[----:B------:R-:W-:Y:S02]  /*5aa0*/  FSEL R174, R174, -INF , !P1 ;  /* 0xff800000aeae7808 */ /* 0x000fe40004800000 */
[----:B------:R-:W-:-:S02]  /*5ab0*/  LOP3.LUT P1, RZ, R17, 0x1000, RZ, 0xc0, !PT ;  /* 0x0000100011ff7812 */ /* 0x000fc4000782c0ff */
[C---:B------:R-:W-:Y:S02]  /*5ac0*/  ISETP.GT.AND P3, PT, R20.reuse, 0x50, !P3 ;  /* 0x000000501400780c */ /* 0x040fe40005f64270 */
[----:B------:R-:W-:Y:S02]  /*5ad0*/  ISETP.GT.AND P1, PT, R20, 0x29, !P1 ;  /* 0x000000291400780c */ /* 0x000fe40004f24270 */
[----:B------:R-:W-:Y:S02]  /*5ae0*/  FSEL R191, R191, -INF , !P2 ;  /* 0xff800000bfbf7808 */ /* 0x000fe40005000000 */
[C---:B------:R-:W-:Y:S02]  /*5af0*/  ISETP.LT.OR P1, PT, R21.reuse, 0x2a, P1 ;  /* 0x0000002a1500780c */ /* 0x040fe40000f21670 */
[----:B------:R-:W-:Y:S02]  /*5b00*/  ISETP.LT.OR P3, PT, R21, 0x51, P3 ;  /* 0x000000511500780c */ /* 0x000fe40001f61670 */
[----:B------:R-:W-:-:S02]  /*5b10*/  FSEL R175, R175, -INF , !P1 ;  /* 0xff800000afaf7808 */ /* 0x000fc40004800000 */
[----:B------:R-:W-:Y:S02]  /*5b20*/  LOP3.LUT P1, RZ, R17, 0x800, RZ, 0xc0, !PT ;  /* 0x0000080011ff7812 */ /* 0x000fe4000782c0ff */
[----:B-1----:R-:W-:Y:S02]  /*5b30*/  FMNMX.FTZ R15, R13, R10, !PT ;  /* 0x0000000a0d0f7209 */ /* 0x002fe40007810000 */
[C---:B------:R-:W-:Y:S02]  /*5b40*/  ISETP.GT.AND P1, PT, R20.reuse, 0x30, !P1 ;  /* 0x000000301400780c */ /* 0x040fe40004f24270 */
[----:B------:R-:W-:Y:S01]  /*5b50*/  ISETP.GT.AND P4, PT, R20, 0x51, !P4 ;  /* 0x000000511400780c */ /* 0x000fe20006784270 */
[----:B------:R-:W1:Y:S01]  /*5b60*/  SHFL.BFLY PT, R10, R15, 0x1, 0x1f ;  /* 0x0c201f000f0a7f89 */ /* 0x000e6200000e0000 */
[----:B------:R-:W-:Y:S02]  /*5b70*/  ISETP.LT.OR P1, PT, R21, 0x31, P1 ;  /* 0x000000311500780c */ /* 0x000fe40000f21670 */
[----:B------:R-:W-:-:S02]  /*5b80*/  FSEL R194, R194, -INF , !P3 ;  /* 0xff800000c2c27808 */ /* 0x000fc40005800000 */
[----:B------:R-:W-:Y:S02]  /*5b90*/  FSEL R178, R178, -INF , !P1 ;  /* 0xff800000b2b27808 */ /* 0x000fe40004800000 */
[----:B------:R-:W-:Y:S02]  /*5ba0*/  LOP3.LUT P1, RZ, R17, 0x400, RZ, 0xc0, !PT ;  /* 0x0000040011ff7812 */ /* 0x000fe4000782c0ff */
[C---:B------:R-:W-:Y:S02]  /*5bb0*/  ISETP.GT.AND P5, PT, R20.reuse, 0x58, !P5 ;  /* 0x000000581400780c */ /* 0x040fe40006fa4270 */
[----:B------:R-:W-:Y:S02]  /*5bc0*/  ISETP.GT.AND P1, PT, R20, 0x31, !P1 ;  /* 0x000000311400780c */ /* 0x000fe40004f24270 */
[C---:B------:R-:W-:Y:S02]  /*5bd0*/  ISETP.LT.OR P4, PT, R21.reuse, 0x52, P4 ;  /* 0x000000521500780c */ /* 0x040fe40002781670 */
[----:B------:R-:W-:-:S02]  /*5be0*/  ISETP.LT.OR P1, PT, R21, 0x32, P1 ;  /* 0x000000321500780c */ /* 0x000fc40000f21670 */
[----:B------:R-:W-:Y:S02]  /*5bf0*/  ISETP.LT.OR P5, PT, R21, 0x59, P5 ;  /* 0x000000591500780c */ /* 0x000fe40002fa1670 */
[----:B------:R-:W-:Y:S02]  /*5c00*/  FSEL R179, R179, -INF , !P1 ;  /* 0xff800000b3b37808 */ /* 0x000fe40004800000 */
[----:B------:R-:W-:Y:S02]  /*5c10*/  LOP3.LUT P1, RZ, R17, 0x200, RZ, 0xc0, !PT ;  /* 0x0000020011ff7812 */ /* 0x000fe4000782c0ff */
[----:B------:R-:W-:Y:S02]  /*5c20*/  FSEL R195, R195, -INF , !P4 ;  /* 0xff800000c3c37808 */ /* 0x000fe40006000000 */
[----:B------:R-:W-:Y:S02]  /*5c30*/  ISETP.GT.AND P1, PT, R20, 0x38, !P1 ;  /* 0x000000381400780c */ /* 0x000fe40004f24270 */
[----:B-1----:R-:W-:-:S02]  /*5c40*/  FMNMX.FTZ R10, R15, R10, !PT ;  /* 0x0000000a0f0a7209 */ /* 0x002fc40007810000 */
[----:B------:R-:W-:Y:S02]  /*5c50*/  ISETP.LT.OR P1, PT, R21, 0x39, P1 ;  /* 0x000000391500780c */ /* 0x000fe40000f21670 */
[----:B------:R-:W-:Y:S01]  /*5c60*/  FSEL R198, R198, -INF , !P5 ;  /* 0xff800000c6c67808 */ /* 0x000fe20006800000 */
[----:B------:R-:W-:Y:S01]  /*5c70*/  FMUL.FTZ R14, R10, UR6 ;  /* 0x000000060a0e7c20 */ /* 0x000fe20008410000 */
[----:B------:R-:W-:Y:S02]  /*5c80*/  FSEL R182, R182, -INF , !P1 ;  /* 0xff800000b6b67808 */ /* 0x000fe40004800000 */
[----:B------:R-:W-:-:S04]  /*5c90*/  LOP3.LUT P1, RZ, R17, 0x100, RZ, 0xc0, !PT ;  /* 0x0000010011ff7812 */ /* 0x000fc8000782c0ff */
[----:B------:R-:W-:-:S04]  /*5ca0*/  ISETP.GT.AND P1, PT, R20, 0x39, !P1 ;  /* 0x000000391400780c */ /* 0x000fc80004f24270 */
[----:B------:R-:W-:-:S04]  /*5cb0*/  ISETP.LT.OR P1, PT, R21, 0x3a, P1 ;  /* 0x0000003a1500780c */ /* 0x000fc80000f21670 */
        /* <DEDUP_REMOVED lines=9> */
[----:B------:R-:W-:Y:S02]  /*5d50*/  ISETP.GT.AND P1, PT, R20, 0x48, !P6 ;  /* 0x000000481400780c */ /* 0x000fe40007724270 */
[----:B------:R-:W-:Y:S02]  /*5d60*/  LOP3.LUT P6, RZ, R17, 0x40000, RZ, 0xc0, !PT ;  /* 0x0004000011ff7812 */ /* 0x000fe400078cc0ff */
[----:B------:R-:W-:-:S04]  /*5d70*/  ISETP.LT.OR P1, PT, R21, 0x49, P1 ;  /* 0x000000491500780c */ /* 0x000fc80000f21670 */
[----:B------:R-:W-:Y:S02]  /*5d80*/  FSEL R190, R190, -INF , !P1 ;  /* 0xff800000bebe7808 */ /* 0x000fe40004800000 */
[C---:B------:R-:W-:Y:S02]  /*5d90*/  ISETP.GT.AND P1, PT, R20.reuse, RZ, !P6 ;  /* 0x000000ff1400720c */ /* 0x040fe40007724270 */
[----:B------:R-:W-:Y:S02]  /*5da0*/  LOP3.LUT P6, RZ, R17, 0x1, RZ, 0xc0, !PT ;  /* 0x0000000111ff7812 */ /* 0x000fe400078cc0ff */
[----:B------:R-:W-:Y:S02]  /*5db0*/  ISETP.LT.OR P1, PT, R21, 0x1, P1 ;  /* 0x000000011500780c */ /* 0x000fe40000f21670 */
[----:B------:R-:W-:Y:S02]  /*5dc0*/  ISETP.GT.AND P2, PT, R20, 0x59, !P6 ;  /* 0x000000591400780c */ /* 0x000fe40007744270 */
[----:B------:R-:W-:-:S02]  /*5dd0*/  FSEL R11, R154, -INF , !P1 ;  /* 0xff8000009a0b7808 */ /* 0x000fc40004800000 */
[----:B------:R-:W-:Y:S02]  /*5de0*/  FSETP.NEU.FTZ.AND P1, PT, R10, -INF , PT ;  /* 0xff8000000a00780b */ /* 0x000fe40003f3d000 */
[----:B------:R-:W-:Y:S02]  /*5df0*/  FMNMX.FTZ R154, R11, R6, !PT ;  /* 0x000000060b9a7209 */ /* 0x000fe40007810000 */
[----:B------:R-:W-:Y:S02]  /*5e00*/  FSEL R14, R14, RZ, P1 ;  /* 0x000000ff0e0e7208 */ /* 0x000fe40000800000 */
[----:B------:R-:W-:Y:S02]  /*5e10*/  FMNMX.FTZ R15, R155, R154, !PT ;  /* 0x0000009a9b0f7209 */ /* 0x000fe40007810000 */
[----:B------:R-:W-:Y:S01]  /*5e20*/  ISETP.LT.OR P2, PT, R21, 0x5a, P2 ;  /* 0x0000005a1500780c */ /* 0x000fe20001741670 */
[--C-:B------:R-:W-:Y:S01]  /*5e30*/  FFMA.FTZ R203, R156, UR6, -R14.reuse ;  /* 0x000000069ccb7c23 */ /* 0x100fe2000801080e */
[----:B------:R-:W-:Y:S01]  /*5e40*/  FMNMX.FTZ R154, R158, R15, !PT ;  /* 0x0000000f9e9a7209 */ /* 0x000fe20007810000 */
[--C-:B------:R-:W-:Y:S01]  /*5e50*/  FFMA.FTZ R13, R153, UR6, -R14.reuse ;  /* 0x00000006990d7c23 */ /* 0x100fe2000801080e */
[--C-:B------:R-:W-:Y:S01]  /*5e60*/  FFMA.FTZ R204, R160, UR6, -R14.reuse ;  /* 0x00000006a0cc7c23 */ /* 0x100fe2000801080e */
[----:B------:R-:W-:Y:S01]  /*5e70*/  FSEL R199, R199, -INF , !P2 ;  /* 0xff800000c7c77808 */ /* 0x000fe20005000000 */
[--C-:B------:R-:W-:Y:S01]  /*5e80*/  FFMA.FTZ R152, R215, UR6, -R14.reuse ;  /* 0x00000006d7987c23 */ /* 0x100fe2000801080e */
[----:B------:R-:W-:Y:S01]  /*5e90*/  FMNMX.FTZ R15, R159, R154, !PT ;  /* 0x0000009a9f0f7209 */ /* 0x000fe20007810000 */
[--C-:B------:R-:W-:Y:S01]  /*5ea0*/  FFMA.FTZ R196, R196, UR6, -R14.reuse ;  /* 0x00000006c4c47c23 */ /* 0x100fe2000801080e */
[----:B------:R1:W-:Y:S02]  /*5eb0*/  MUFU.EX2 R154, R203 ;  /* 0x000000cb009a7308 */ /* 0x0003e40000000800 */
[----:B------:R-:W-:Y:S01]  /*5ec0*/  FMNMX.FTZ R156, R162, R15, !PT ;  /* 0x0000000fa29c7209 */ /* 0x000fe20007810000 */
[----:B------:R-:W-:-:S03]  /*5ed0*/  FFMA.FTZ R15, R157, UR6, -R14 ;  /* 0x000000069d0f7c23 */ /* 0x000fc6000801080e */
[----:B------:R-:W-:Y:S02]  /*5ee0*/  FMNMX.FTZ R153, R163, R156, !PT ;  /* 0x0000009ca3997209 */ /* 0x000fe40007810000 */
[----:B------:R-:W-:Y:S01]  /*5ef0*/  MUFU.EX2 R152, R152 ;  /* 0x0000009800987308 */ /* 0x000fe20000000800 */
[----:B-1----:R-:W-:Y:S01]  /*5f00*/  FFMA.FTZ R203, R165, UR6, -R14 ;  /* 0x00000006a5cb7c23 */ /* 0x002fe2000801080e */
[----:B------:R-:W-:-:S04]  /*5f10*/  FMNMX.FTZ R156, R166, R153, !PT ;  /* 0x00000099a69c7209 */ /* 0x000fc80007810000 */
[----:B------:R-:W-:Y:S02]  /*5f20*/  FMNMX.FTZ R153, R167, R156, !PT ;  /* 0x0000009ca7997209 */ /* 0x000fe40007810000 */
[----:B------:R1:W-:Y:S02]  /*5f30*/  MUFU.EX2 R156, R204 ;  /* 0x000000cc009c7308 */ /* 0x0003e40000000800 */
[----:B------:R-:W-:Y:S01]  /*5f40*/  FMNMX.FTZ R160, R170, R153, !PT ;  /* 0x00000099aaa07209 */ /* 0x000fe20007810000 */
[----:B------:R-:W-:-:S03]  /*5f50*/  FFMA.FTZ R153, R161, UR6, -R14 ;  /* 0x00000006a1997c23 */ /* 0x000fc6000801080e */
[----:B------:R-:W-:Y:S02]  /*5f60*/  FMNMX.FTZ R157, R171, R160, !PT ;  /* 0x000000a0ab9d7209 */ /* 0x000fe40007810000 */
[----:B------:R-:W-:Y:S01]  /*5f70*/  MUFU.EX2 R13, R13 ;  /* 0x0000000d000d7308 */ /* 0x000fe20000000800 */
[--C-:B-1----:R-:W-:Y:S01]  /*5f80*/  FFMA.FTZ R204, R169, UR6, -R14.reuse ;  /* 0x00000006a9cc7c23 */ /* 0x102fe2000801080e */
[----:B------:R-:W-:Y:S01]  /*5f90*/  FMNMX.FTZ R160, R174, R157, !PT ;  /* 0x0000009daea07209 */ /* 0x000fe20007810000 */
[----:B------:R-:W-:-:S03]  /*5fa0*/  FFMA.FTZ R157, R164, UR6, -R14 ;  /* 0x00000006a49d7c23 */ /* 0x000fc6000801080e */
[----:B------:R-:W-:Y:S02]  /*5fb0*/  FMNMX.FTZ R161, R175, R160, !PT ;  /* 0x000000a0afa17209 */ /* 0x000fe40007810000 */
[----:B------:R-:W-:Y:S02]  /*5fc0*/  MUFU.EX2 R15, R15 ;  /* 0x0000000f000f7308 */ /* 0x000fe40000000800 */
[----:B------:R-:W-:-:S04]  /*5fd0*/  FMNMX.FTZ R160, R178, R161, !PT ;  /* 0x000000a1b2a07209 */ /* 0x000fc80007810000 */
[----:B------:R-:W-:Y:S02]  /*5fe0*/  FMNMX.FTZ R161, R179, R160, !PT ;  /* 0x000000a0b3a17209 */ /* 0x000fe40007810000 */
[----:B------:R-:W-:Y:S02]  /*5ff0*/  MUFU.EX2 R153, R153 ;  /* 0x0000009900997308 */ /* 0x000fe40000000800 */
[----:B------:R-:W-:Y:S01]  /*6000*/  FMNMX.FTZ R164, R182, R161, !PT ;  /* 0x000000a1b6a47209 */ /* 0x000fe20007810000 */
[----:B------:R-:W-:-:S03]  /*6010*/  FFMA.FTZ R161, R168, UR6, -R14 ;  /* 0x00000006a8a17c23 */ /* 0x000fc6000801080e */
[----:B------:R-:W-:Y:S02]  /*6020*/  FMNMX.FTZ R165, R183, R164, !PT ;  /* 0x000000a4b7a57209 */ /* 0x000fe40007810000 */
[----:B------:R-:W-:Y:S02]  /*6030*/  MUFU.EX2 R157, R157 ;  /* 0x0000009d009d7308 */ /* 0x000fe40000000800 */
[----:B------:R-:W-:-:S04]  /*6040*/  FMNMX.FTZ R164, R186, R165, !PT ;  /* 0x000000a5baa47209 */ /* 0x000fc80007810000 */
[----:B------:R-:W-:Y:S02]  /*6050*/  FMNMX.FTZ R165, R187, R164, !PT ;  /* 0x000000a4bba57209 */ /* 0x000fe40007810000 */
[----:B------:R1:W-:Y:S02]  /*6060*/  MUFU.EX2 R164, R204 ;  /* 0x000000cc00a47308 */ /* 0x0003e40000000800 */
[----:B------:R-:W-:Y:S01]  /*6070*/  FMNMX.FTZ R168, R190, R165, !PT ;  /* 0x000000a5bea87209 */ /* 0x000fe20007810000 */
[--C-:B------:R-:W-:Y:S01]  /*6080*/  FFMA.FTZ R165, R172, UR6, -R14.reuse ;  /* 0x00000006aca57c23 */ /* 0x100fe2000801080e */
[--C-:B------:R-:W-:Y:S02]  /*6090*/  FFMA.FTZ R172, R177, UR6, -R14.reuse ;  /* 0x00000006b1ac7c23 */ /* 0x100fe4000801080e */
[----:B------:R-:W-:Y:S01]  /*60a0*/  FMNMX.FTZ R169, R191, R168, !PT ;  /* 0x000000a8bfa97209 */ /* 0x000fe20007810000 */
[--C-:B------:R-:W-:Y:S01]  /*60b0*/  FFMA.FTZ R168, R173, UR6, -R14.reuse ;  /* 0x00000006ada87c23 */ /* 0x100fe2000801080e */
[--C-:B------:R-:W-:Y:S01]  /*60c0*/  FFMA.FTZ R173, R184, UR6, -R14.reuse ;  /* 0x00000006b8ad7c23 */ /* 0x100fe2000801080e */
[--C-:B------:R-:W-:Y:S01]  /*60d0*/  FFMA.FTZ R184, R189, UR6, -R14.reuse ;  /* 0x00000006bdb87c23 */ /* 0x100fe2000801080e */
[----:B------:R-:W-:Y:S01]  /*60e0*/  FMNMX.FTZ R20, R194, R169, !PT ;  /* 0x000000a9c2147209 */ /* 0x000fe20007810000 */
[--C-:B------:R-:W-:Y:S01]  /*60f0*/  FFMA.FTZ R169, R180, UR6, -R14.reuse ;  /* 0x00000006b4a97c23 */ /* 0x100fe2000801080e */
[----:B------:R-:W-:Y:S01]  /*6100*/  FFMA.FTZ R180, R185, UR6, -R14 ;  /* 0x00000006b9b47c23 */ /* 0x000fe2000801080e */
[----:B------:R-:W-:Y:S01]  /*6110*/  FSEL R189, R10, RZ, P1 ;  /* 0x000000ff0abd7208 */ /* 0x000fe20000800000 */
[----:B------:R-:W-:Y:S01]  /*6120*/  MUFU.EX2 R160, R203 ;  /* 0x000000cb00a07308 */ /* 0x000fe20000000800 */
[----:B------:R-:W-:-:S03]  /*6130*/  FMNMX.FTZ R21, R195, R20, !PT ;  /* 0x00000014c3157209 */ /* 0x000fc60007810000 */
[----:B------:R-:W-:Y:S01]  /*6140*/  FADD.FTZ R189, -R189, R2 ;  /* 0x00000002bdbd7221 */ /* 0x000fe20000010100 */
[----:B------:R-:W-:Y:S01]  /*6150*/  FMNMX.FTZ R20, R198, R21, !PT ;  /* 0x00000015c6147209 */ /* 0x000fe20007810000 */
[--C-:B------:R-:W-:Y:S01]  /*6160*/  FFMA.FTZ R21, R176, UR6, -R14.reuse ;  /* 0x00000006b0157c23 */ /* 0x100fe2000801080e */
[--C-:B------:R-:W-:Y:S01]  /*6170*/  FFMA.FTZ R176, R181, UR6, -R14.reuse ;  /* 0x00000006b5b07c23 */ /* 0x100fe2000801080e */
[--C-:B------:R-:W-:Y:S01]  /*6180*/  FFMA.FTZ R181, R192, UR6, -R14.reuse ;  /* 0x00000006c0b57c23 */ /* 0x100fe2000801080e */
[----:B------:R-:W-:Y:S01]  /*6190*/  FMNMX.FTZ R20, R199, R20, !PT ;  /* 0x00000014c7147209 */ /* 0x000fe20007810000 */
[----:B------:R-:W-:Y:S04]  /*61a0*/  MUFU.EX2 R161, R161 ;  /* 0x000000a100a17308 */ /* 0x000fe80000000800 */
[----:B------:R-:W2:Y:S04]  /*61b0*/  SHFL.BFLY PT, R177, R20, 0x2, 0x1f ;  /* 0x0c401f0014b17f89 */ /* 0x000ea800000e0000 */
[----:B------:R-:W-:Y:S08]  /*61c0*/  MUFU.EX2 R165, R165 ;  /* 0x000000a500a57308 */ /* 0x000ff00000000800 */
[----:B------:R-:W-:Y:S08]  /*61d0*/  MUFU.EX2 R168, R168 ;  /* 0x000000a800a87308 */ /* 0x000ff00000000800 */
[----:B------:R-:W-:Y:S01]  /*61e0*/  MUFU.EX2 R21, R21 ;  /* 0x0000001500157308 */ /* 0x000fe20000000800 */
[----:B--2---:R-:W-:Y:S01]  /*61f0*/  FMNMX.FTZ R185, R20, R177, !PT ;  /* 0x000000b114b97209 */ /* 0x004fe20007810000 */
[--C-:B------:R-:W-:Y:S01]  /*6200*/  FFMA.FTZ R177, R188, UR6, -R14.reuse ;  /* 0x00000006bcb17c23 */ /* 0x100fe2000801080e */
[----:B------:R-:W-:-:S05]  /*6210*/  FFMA.FTZ R188, R193, UR6, -R14 ;  /* 0x00000006c1bc7c23 */ /* 0x000fca000801080e */
[----:B------:R-:W-:Y:S01]  /*6220*/  MUFU.EX2 R172, R172 ;  /* 0x000000ac00ac7308 */ /* 0x000fe20000000800 */
[----:B------:R-:W2:Y:S07]  /*6230*/  SHFL.BFLY PT, R20, R185, 0x1, 0x1f ;  /* 0x0c201f00b9147f89 */ /* 0x000eae00000e0000 */
[----:B------:R-:W-:Y:S08]  /*6240*/  MUFU.EX2 R169, R169 ;  /* 0x000000a900a97308 */ /* 0x000ff00000000800 */
[----:B------:R-:W-:Y:S08]  /*6250*/  MUFU.EX2 R176, R176 ;  /* 0x000000b000b07308 */ /* 0x000ff00000000800 */
[----:B------:R-:W-:Y:S01]  /*6260*/  MUFU.EX2 R173, R173 ;  /* 0x000000ad00ad7308 */ /* 0x000fe20000000800 */
[----:B--2---:R-:W-:Y:S01]  /*6270*/  FMNMX.FTZ R20, R185, R20, !PT ;  /* 0x00000014b9147209 */ /* 0x004fe20007810000 */
[----:B------:R-:W-:Y:S01]  /*6280*/  FMUL.FTZ R185, R189, UR6 ;  /* 0x00000006bdb97c20 */ /* 0x000fe20008410000 */
[----:B------:R-:W-:-:S02]  /*6290*/  FFMA.FTZ R189, R197, UR6, -R14 ;  /* 0x00000006c5bd7c23 */ /* 0x000fc4000801080e */
[C---:B------:R-:W-:Y:S01]  /*62a0*/  FSETP.NEU.FTZ.AND P1, PT, R20.reuse, -INF , PT ;  /* 0xff8000001400780b */ /* 0x040fe20003f3d000 */
[----:B-1----:R-:W-:Y:S02]  /*62b0*/  FMUL.FTZ R204, R20, UR6 ;  /* 0x0000000614cc7c20 */ /* 0x002fe40008410000 */
[----:B------:R-:W1:Y:S03]  /*62c0*/  MUFU.EX2 R185, R185 ;  /* 0x000000b900b97308 */ /* 0x000e660000000800 */
[----:B------:R-:W-:-:S05]  /*62d0*/  FSEL R204, R204, RZ, P1 ;  /* 0x000000ffcccc7208 */ /* 0x000fca0000800000 */
        /* <DEDUP_REMOVED lines=9> */
[----:B-1----:R-:W-:Y:S01]  /*6370*/  FFMA.FTZ R192, R185, R3, R152 ;  /* 0x00000003b9c07223 */ /* 0x002fe20000010098 */
[----:B------:R-:W-:Y:S01]  /*6380*/  MUFU.EX2 R177, R177 ;  /* 0x000000b100b17308 */ /* 0x000fe20000000800 */
[----:B------:R-:W-:Y:S01]  /*6390*/  F2FP.BF16.F32.PACK_AB R152, R13, R152 ;  /* 0x000000980d98723e */ /* 0x000fe200000010ff */
[----:B------:R-:W-:Y:S01]  /*63a0*/  FFMA.FTZ R183, R183, UR6, -R204 ;  /* 0x00000006b7b77c23 */ /* 0x000fe200080108cc */
[----:B------:R-:W-:Y:S01]  /*63b0*/  FADD.FTZ R3, R13, R192 ;  /* 0x000000c00d037221 */ /* 0x000fe20000010000 */
[--C-:B------:R-:W-:Y:S01]  /*63c0*/  FFMA.FTZ R192, R159, UR6, -R204.reuse ;  /* 0x000000069fc07c23 */ /* 0x100fe200080108cc */
[--C-:B------:R-:W-:Y:S01]  /*63d0*/  FFMA.FTZ R159, R162, UR6, -R204.reuse ;  /* 0x00000006a29f7c23 */ /* 0x100fe200080108cc */
[--C-:B------:R-:W-:Y:S01]  /*63e0*/  FFMA.FTZ R186, R186, UR6, -R204.reuse ;  /* 0x00000006baba7c23 */ /* 0x100fe200080108cc */
[----:B------:R-:W-:Y:S01]  /*63f0*/  FADD.FTZ R158, R154, R3 ;  /* 0x000000039a9e7221 */ /* 0x000fe20000010000 */
[----:B------:R-:W1:Y:S01]  /*6400*/  MUFU.EX2 R184, R184 ;  /* 0x000000b800b87308 */ /* 0x000e620000000800 */
[----:B------:R-:W-:Y:S01]  /*6410*/  F2FP.BF16.F32.PACK_AB R154, R15, R154 ;  /* 0x0000009a0f9a723e */ /* 0x000fe200000010ff */
[----:B------:R-:W-:Y:S01]  /*6420*/  FFMA.FTZ R187, R187, UR6, -R204 ;  /* 0x00000006bbbb7c23 */ /* 0x000fe200080108cc */
[----:B------:R-:W-:Y:S01]  /*6430*/  FADD.FTZ R3, R15, R158 ;  /* 0x0000009e0f037221 */ /* 0x000fe20000010000 */
[--C-:B------:R-:W-:Y:S01]  /*6440*/  FFMA.FTZ R191, R191, UR6, -R204.reuse ;  /* 0x00000006bfbf7c23 */ /* 0x100fe200080108cc */
[--C-:B------:R-:W-:Y:S01]  /*6450*/  FFMA.FTZ R194, R194, UR6, -R204.reuse ;  /* 0x00000006c2c27c23 */ /* 0x100fe200080108cc */
[--C-:B------:R-:W-:Y:S01]  /*6460*/  FFMA.FTZ R195, R195, UR6, -R204.reuse ;  /* 0x00000006c3c37c23 */ /* 0x100fe200080108cc */
[----:B------:R-:W-:Y:S01]  /*6470*/  FADD.FTZ R158, R156, R3 ;  /* 0x000000039c9e7221 */ /* 0x000fe20000010000 */
[----:B------:R2:W-:Y:S01]  /*6480*/  MUFU.EX2 R2, R196 ;  /* 0x000000c400027308 */ /* 0x0005e20000000800 */
[--C-:B------:R-:W-:Y:S01]  /*6490*/  FFMA.FTZ R198, R198, UR6, -R204.reuse ;  /* 0x00000006c6c67c23 */ /* 0x100fe200080108cc */
[----:B------:R-:W-:Y:S01]  /*64a0*/  FFMA.FTZ R199, R199, UR6, -R204 ;  /* 0x00000006c7c77c23 */ /* 0x000fe200080108cc */
[C---:B------:R-:W-:Y:S01]  /*64b0*/  FADD.FTZ R158, R153.reuse, R158 ;  /* 0x0000009e999e7221 */ /* 0x040fe20000010000 */
[----:B------:R-:W-:Y:S01]  /*64c0*/  F2FP.BF16.F32.PACK_AB R156, R153, R156 ;  /* 0x0000009c999c723e */ /* 0x000fe200000010ff */
[-C--:B------:R-:W-:Y:S01]  /*64d0*/  FMUL.FTZ R24, R24, R185.reuse ;  /* 0x000000b918187220 */ /* 0x080fe20000410000 */
[----:B------:R-:W-:Y:S01]  /*64e0*/  FMUL.FTZ R25, R25, R185 ;  /* 0x000000b919197220 */ /* 0x000fe20000410000 */
[----:B------:R-:W-:Y:S01]  /*64f0*/  FADD.FTZ R3, R157, R158 ;  /* 0x0000009e9d037221 */ /* 0x000fe20000010000 */
[----:B------:R-:W-:Y:S01]  /*6500*/  MUFU.EX2 R181, R181 ;  /* 0x000000b500b57308 */ /* 0x000fe20000000800 */
[--C-:B--2---:R-:W-:Y:S01]  /*6510*/  FFMA.FTZ R196, R163, UR6, -R204.reuse ;  /* 0x00000006a3c47c23 */ /* 0x104fe200080108cc */
[----:B------:R-:W-:Y:S01]  /*6520*/  FFMA.FTZ R163, R166, UR6, -R204 ;  /* 0x00000006a6a37c23 */ /* 0x000fe200080108cc */
[----:B------:R-:W-:Y:S01]  /*6530*/  FADD.FTZ R158, R160, R3 ;  /* 0x00000003a09e7221 */ /* 0x000fe20000010000 */
[----:B------:R-:W-:Y:S01]  /*6540*/  F2FP.BF16.F32.PACK_AB R166, R176, R169 ;  /* 0x000000a9b0a6723e */ /* 0x000fe200000010ff */
[-C--:B------:R-:W-:Y:S01]  /*6550*/  FMUL.FTZ R28, R28, R185.reuse ;  /* 0x000000b91c1c7220 */ /* 0x080fe20000410000 */
[-C--:B------:R-:W-:Y:S01]  /*6560*/  FMUL.FTZ R29, R29, R185.reuse ;  /* 0x000000b91d1d7220 */ /* 0x080fe20000410000 */
[----:B------:R-:W-:Y:S01]  /*6570*/  FADD.FTZ R3, R161, R158 ;  /* 0x0000009ea1037221 */ /* 0x000fe20000010000 */
[----:B------:R-:W-:Y:S01]  /*6580*/  MUFU.EX2 R188, R188 ;  /* 0x000000bc00bc7308 */ /* 0x000fe20000000800 */
[-C--:B------:R-:W-:Y:S01]  /*6590*/  FMUL.FTZ R32, R32, R185.reuse ;  /* 0x000000b920207220 */ /* 0x080fe20000410000 */
[-C--:B------:R-:W-:Y:S01]  /*65a0*/  FMUL.FTZ R33, R33, R185.reuse ;  /* 0x000000b921217220 */ /* 0x080fe20000410000 */
[----:B------:R-:W-:Y:S01]  /*65b0*/  FADD.FTZ R158, R164, R3 ;  /* 0x00000003a49e7221 */ /* 0x000fe20000010000 */
[----:B------:R-:W-:Y:S01]  /*65c0*/  FSEL R3, R20, RZ, P1 ;  /* 0x000000ff14037208 */ /* 0x000fe20000800000 */
[-C--:B------:R-:W-:Y:S01]  /*65d0*/  FMUL.FTZ R36, R36, R185.reuse ;  /* 0x000000b924247220 */ /* 0x080fe20000410000 */
[----:B------:R-:W-:Y:S01]  /*65e0*/  FMUL.FTZ R37, R37, R185 ;  /* 0x000000b925257220 */ /* 0x000fe20000410000 */
[----:B------:R-:W-:Y:S01]  /*65f0*/  FADD.FTZ R193, R165, R158 ;  /* 0x0000009ea5c17221 */ /* 0x000fe20000010000 */
[----:B------:R-:W-:Y:S01]  /*6600*/  MUFU.EX2 R11, R11 ;  /* 0x0000000b000b7308 */ /* 0x000fe20000000800 */
[----:B------:R-:W-:Y:S01]  /*6610*/  FADD.FTZ R3, -R3, R6 ;  /* 0x0000000603037221 */ /* 0x000fe20000010100 */
[--C-:B------:R-:W-:Y:S01]  /*6620*/  FFMA.FTZ R6, R167, UR6, -R204.reuse ;  /* 0x00000006a7067c23 */ /* 0x100fe200080108cc */
[----:B------:R-:W-:Y:S01]  /*6630*/  FADD.FTZ R158, R168, R193 ;  /* 0x000000c1a89e7221 */ /* 0x000fe20000010000 */
[----:B------:R-:W-:Y:S01]  /*6640*/  FFMA.FTZ R167, R170, UR6, -R204 ;  /* 0x00000006aaa77c23 */ /* 0x000fe200080108cc */
[----:B-1----:R-:W-:Y:S01]  /*6650*/  F2FP.BF16.F32.PACK_AB R170, R184, R177 ;  /* 0x000000b1b8aa723e */ /* 0x002fe200000010ff */
[-C--:B------:R-:W-:Y:S01]  /*6660*/  FMUL.FTZ R40, R40, R185.reuse ;  /* 0x000000b928287220 */ /* 0x080fe20000410000 */
[----:B------:R-:W-:Y:S01]  /*6670*/  FADD.FTZ R193, R21, R158 ;  /* 0x0000009e15c17221 */ /* 0x000fe20000010000 */
[----:B------:R-:W-:Y:S01]  /*6680*/  FFMA.FTZ R158, R171, UR6, -R204 ;  /* 0x00000006ab9e7c23 */ /* 0x000fe200080108cc */
[----:B------:R-:W1:Y:S01]  /*6690*/  MUFU.EX2 R14, R14 ;  /* 0x0000000e000e7308 */ /* 0x000e620000000800 */
[-C--:B------:R-:W-:Y:S01]  /*66a0*/  FMUL.FTZ R41, R41, R185.reuse ;  /* 0x000000b929297220 */ /* 0x080fe20000410000 */
[----:B------:R-:W-:Y:S01]  /*66b0*/  FADD.FTZ R162, R172, R193 ;  /* 0x000000c1aca27221 */ /* 0x000fe20000010000 */
[-C--:B------:R-:W-:Y:S01]  /*66c0*/  FMUL.FTZ R44, R44, R185.reuse ;  /* 0x000000b92c2c7220 */ /* 0x080fe20000410000 */
[-C--:B------:R-:W-:Y:S01]  /*66d0*/  FMUL.FTZ R45, R45, R185.reuse ;  /* 0x000000b92d2d7220 */ /* 0x080fe20000410000 */
[-C--:B------:R-:W-:Y:S01]  /*66e0*/  FMUL.FTZ R48, R48, R185.reuse ;  /* 0x000000b930307220 */ /* 0x080fe20000410000 */
[----:B------:R-:W-:Y:S01]  /*66f0*/  FADD.FTZ R171, R169, R162 ;  /* 0x000000a2a9ab7221 */ /* 0x000fe20000010000 */
[-C--:B------:R-:W-:Y:S01]  /*6700*/  FMUL.FTZ R49, R49, R185.reuse ;  /* 0x000000b931317220 */ /* 0x080fe20000410000 */
[----:B------:R-:W-:Y:S01]  /*6710*/  MUFU.EX2 R155, R155 ;  /* 0x0000009b009b7308 */ /* 0x000fe20000000800 */
[-C--:B------:R-:W-:Y:S01]  /*6720*/  FMUL.FTZ R52, R52, R185.reuse ;  /* 0x000000b934347220 */ /* 0x080fe20000410000 */
[----:B------:R-:W-:Y:S01]  /*6730*/  FADD.FTZ R162, R176, R171 ;  /* 0x000000abb0a27221 */ /* 0x000fe20000010000 */
[----:B------:R-:W-:Y:S01]  /*6740*/  FMUL.FTZ R176, R3, UR6 ;  /* 0x0000000603b07c20 */ /* 0x000fe20008410000 */
[----:B------:R-:W-:Y:S01]  /*6750*/  FFMA.FTZ R171, R190, UR6, -R204 ;  /* 0x00000006beab7c23 */ /* 0x000fe200080108cc */
[-C--:B------:R-:W-:Y:S01]  /*6760*/  FMUL.FTZ R53, R53, R185.reuse ;  /* 0x000000b935357220 */ /* 0x080fe20000410000 */
[----:B------:R-:W-:Y:S01]  /*6770*/  FADD.FTZ R193, R173, R162 ;  /* 0x000000a2adc17221 */ /* 0x000fe20000010000 */
[----:B------:R-:W-:Y:S01]  /*6780*/  FMUL.FTZ R56, R56, R185 ;  /* 0x000000b938387220 */ /* 0x000fe20000410000 */
[----:B------:R-:W-:Y:S01]  /*6790*/  MUFU.EX2 R192, R192 ;  /* 0x000000c000c07308 */ /* 0x000fe20000000800 */
[----:B-1----:R-:W-:Y:S01]  /*67a0*/  F2FP.BF16.F32.PACK_AB R153, R14, R11 ;  /* 0x0000000b0e99723e */ /* 0x002fe200000010ff */
[----:B------:R-:W-:Y:S01]  /*67b0*/  FADD.FTZ R162, R180, R193 ;  /* 0x000000c1b4a27221 */ /* 0x000fe20000010000 */
[-C--:B------:R-:W-:Y:S01]  /*67c0*/  FMUL.FTZ R57, R57, R185.reuse ;  /* 0x000000b939397220 */ /* 0x080fe20000410000 */
[-C--:B------:R-:W-:Y:S01]  /*67d0*/  FMUL.FTZ R60, R60, R185.reuse ;  /* 0x000000b93c3c7220 */ /* 0x080fe20000410000 */
[-C--:B------:R-:W-:Y:S01]  /*67e0*/  FMUL.FTZ R61, R61, R185.reuse ;  /* 0x000000b93d3d7220 */ /* 0x080fe20000410000 */
[----:B------:R-:W-:Y:S01]  /*67f0*/  FADD.FTZ R193, R177, R162 ;  /* 0x000000a2b1c17221 */ /* 0x000fe20000010000 */
[-C--:B------:R-:W-:Y:S01]  /*6800*/  FMUL.FTZ R64, R64, R185.reuse ;  /* 0x000000b940407220 */ /* 0x080fe20000410000 */
[----:B------:R-:W1:Y:S01]  /*6810*/  MUFU.EX2 R176, R176 ;  /* 0x000000b000b07308 */ /* 0x000e620000000800 */
[-C--:B------:R-:W-:Y:S01]  /*6820*/  FMUL.FTZ R65, R65, R185.reuse ;  /* 0x000000b941417220 */ /* 0x080fe20000410000 */
[----:B------:R-:W-:Y:S01]  /*6830*/  FADD.FTZ R162, R184, R193 ;  /* 0x000000c1b8a27221 */ /* 0x000fe20000010000 */
[-C--:B------:R-:W-:Y:S01]  /*6840*/  FMUL.FTZ R68, R68, R185.reuse ;  /* 0x000000b944447220 */ /* 0x080fe20000410000 */
[-C--:B------:R-:W-:Y:S01]  /*6850*/  FMUL.FTZ R69, R69, R185.reuse ;  /* 0x000000b945457220 */ /* 0x080fe20000410000 */
[----:B------:R-:W-:Y:S01]  /*6860*/  FMUL.FTZ R72, R72, R185 ;  /* 0x000000b948487220 */ /* 0x000fe20000410000 */
[----:B------:R-:W-:Y:S01]  /*6870*/  FADD.FTZ R15, R181, R162 ;  /* 0x000000a2b50f7221 */ /* 0x000fe20000010000 */
[----:B------:R-:W-:Y:S01]  /*6880*/  F2FP.BF16.F32.PACK_AB R162, R168, R165 ;  /* 0x000000a5a8a2723e */ /* 0x000fe200000010ff */
[----:B------:R2:W-:Y:S01]  /*6890*/  MUFU.EX2 R13, R174 ;  /* 0x000000ae000d7308 */ /* 0x0005e20000000800 */
[----:B------:R-:W-:Y:S01]  /*68a0*/  F2FP.BF16.F32.PACK_AB R168, R180, R173 ;  /* 0x000000adb4a8723e */ /* 0x000fe200000010ff */
[----:B------:R-:W-:Y:S01]  /*68b0*/  FADD.FTZ R15, R188, R15 ;  /* 0x0000000fbc0f7221 */ /* 0x000fe20000010000 */
[-C--:B------:R-:W-:Y:S01]  /*68c0*/  FMUL.FTZ R73, R73, R185.reuse ;  /* 0x000000b949497220 */ /* 0x080fe20000410000 */
[-C--:B------:R-:W-:Y:S01]  /*68d0*/  FMUL.FTZ R76, R76, R185.reuse ;  /* 0x000000b94c4c7220 */ /* 0x080fe20000410000 */
[-C--:B------:R-:W-:Y:S01]  /*68e0*/  FMUL.FTZ R77, R77, R185.reuse ;  /* 0x000000b94d4d7220 */ /* 0x080fe20000410000 */
[-C--:B------:R-:W-:Y:S01]  /*68f0*/  FMUL.FTZ R80, R80, R185.reuse ;  /* 0x000000b950507220 */ /* 0x080fe20000410000 */
[-C--:B------:R-:W-:Y:S01]  /*6900*/  FMUL.FTZ R81, R81, R185.reuse ;  /* 0x000000b951517220 */ /* 0x080fe20000410000 */
[----:B------:R-:W3:Y:S01]  /*6910*/  MUFU.EX2 R159, R159 ;  /* 0x0000009f009f7308 */ /* 0x000ee20000000800 */
[----:B--2---:R-:W-:Y:S01]  /*6920*/  FADD.FTZ R174, R2, R15 ;  /* 0x0000000f02ae7221 */ /* 0x004fe20000010000 */
[----:B-1----:R-:W-:Y:S01]  /*6930*/  FFMA.FTZ R15, R176, R0, R11 ;  /* 0x00000000b00f7223 */ /* 0x002fe2000001000b */
        /* <DEDUP_REMOVED lines=13> */
[----:B------:R-:W2:Y:S01]  /*6a10*/  MUFU.EX2 R163, R163 ;  /* 0x000000a300a37308 */ /* 0x000ea20000000800 */
[-C--:B------:R-:W-:Y:S01]  /*6a20*/  FMUL.FTZ R101, R101, R185.reuse ;  /* 0x000000b965657220 */ /* 0x080fe20000410000 */
[----:B---3--:R-:W-:Y:S01]  /*6a30*/  FADD.FTZ R15, R159, R0 ;  /* 0x000000009f0f7221 */ /* 0x008fe20000010000 */
[-C--:B------:R-:W-:Y:S01]  /*6a40*/  FMUL.FTZ R104, R104, R185.reuse ;  /* 0x000000b968687220 */ /* 0x080fe20000410000 */
[-C--:B------:R-:W-:Y:S01]  /*6a50*/  FMUL.FTZ R105, R105, R185.reuse ;  /* 0x000000b969697220 */ /* 0x080fe20000410000 */
[-C--:B------:R-:W-:Y:S01]  /*6a60*/  FMUL.FTZ R108, R108, R185.reuse ;  /* 0x000000b96c6c7220 */ /* 0x080fe20000410000 */
[-C--:B------:R-:W-:Y:S01]  /*6a70*/  FMUL.FTZ R109, R109, R185.reuse ;  /* 0x000000b96d6d7220 */ /* 0x080fe20000410000 */
[-C--:B------:R-:W-:Y:S01]  /*6a80*/  FMUL.FTZ R112, R112, R185.reuse ;  /* 0x000000b970707220 */ /* 0x080fe20000410000 */
[----:B------:R-:W-:Y:S01]  /*6a90*/  MUFU.EX2 R6, R6 ;  /* 0x0000000600067308 */ /* 0x000fe20000000800 */
[----:B-1----:R-:W-:Y:S01]  /*6aa0*/  FADD.FTZ R0, R196, R15 ;  /* 0x0000000fc4007221 */ /* 0x002fe20000010000 */
[-C--:B------:R-:W-:Y:S01]  /*6ab0*/  FMUL.FTZ R113, R113, R185.reuse ;  /* 0x000000b971717220 */ /* 0x080fe20000410000 */
[-C--:B------:R-:W-:Y:S01]  /*6ac0*/  FMUL.FTZ R116, R116, R185.reuse ;  /* 0x000000b974747220 */ /* 0x080fe20000410000 */
[-C--:B------:R-:W-:Y:S01]  /*6ad0*/  FMUL.FTZ R117, R117, R185.reuse ;  /* 0x000000b975757220 */ /* 0x080fe20000410000 */
[-C--:B------:R-:W-:Y:S01]  /*6ae0*/  FMUL.FTZ R120, R120, R185.reuse ;  /* 0x000000b978787220 */ /* 0x080fe20000410000 */
[-C--:B------:R-:W-:Y:S01]  /*6af0*/  FMUL.FTZ R121, R121, R185.reuse ;  /* 0x000000b979797220 */ /* 0x080fe20000410000 */
[-C--:B------:R-:W-:Y:S01]  /*6b00*/  FMUL.FTZ R124, R124, R185.reuse ;  /* 0x000000b97c7c7220 */ /* 0x080fe20000410000 */
[----:B------:R-:W-:Y:S01]  /*6b10*/  MUFU.EX2 R167, R167 ;  /* 0x000000a700a77308 */ /* 0x000fe20000000800 */
[----:B--2---:R-:W-:Y:S01]  /*6b20*/  FADD.FTZ R15, R163, R0 ;  /* 0x00000000a30f7221 */ /* 0x004fe20000010000 */
        /* <DEDUP_REMOVED lines=13> */
[----:B------:R-:W-:Y:S01]  /*6c00*/  FMUL.FTZ R149, R149, R185 ;  /* 0x000000b995957220 */ /* 0x000fe20000410000 */
[----:B------:R2:W3:Y:S01]  /*6c10*/  MUFU.EX2 R190, R158 ;  /* 0x0000009e00be7308 */ /* 0x0004e20000000800 */
[----:B------:R-:W-:Y:S01]  /*6c20*/  F2FP.BF16.F32.PACK_AB R155, R192, R155 ;  /* 0x0000009bc09b723e */ /* 0x000fe200000010ff */
[-C--:B------:R-:W-:Y:S01]  /*6c30*/  FMUL.FTZ R26, R26, R176.reuse ;  /* 0x000000b01a1a7220 */ /* 0x080fe20000410000 */
[-C--:B------:R-:W-:Y:S01]  /*6c40*/  FMUL.FTZ R27, R27, R176.reuse ;  /* 0x000000b01b1b7220 */ /* 0x080fe20000410000 */
[-C--:B------:R-:W-:Y:S01]  /*6c50*/  FMUL.FTZ R30, R30, R176.reuse ;  /* 0x000000b01e1e7220 */ /* 0x080fe20000410000 */
[-C--:B------:R-:W-:Y:S01]  /*6c60*/  FMUL.FTZ R31, R31, R176.reuse ;  /* 0x000000b01f1f7220 */ /* 0x080fe20000410000 */
[-C--:B------:R-:W-:Y:S01]  /*6c70*/  FMUL.FTZ R34, R34, R176.reuse ;  /* 0x000000b022227220 */ /* 0x080fe20000410000 */
[----:B------:R-:W-:Y:S01]  /*6c80*/  FMUL.FTZ R35, R35, R176 ;  /* 0x000000b023237220 */ /* 0x000fe20000410000 */
[----:B------:R-:W4:Y:S01]  /*6c90*/  MUFU.EX2 R204, R175 ;  /* 0x000000af00cc7308 */ /* 0x000f220000000800 */
[C---:B-1----:R-:W-:Y:S01]  /*6ca0*/  FADD.FTZ R3, R189.reuse, R174 ;  /* 0x000000aebd037221 */ /* 0x042fe20000010000 */
[----:B------:R-:W-:Y:S01]  /*6cb0*/  F2FP.BF16.F32.PACK_AB R174, R189, R2 ;  /* 0x00000002bdae723e */ /* 0x000fe200000010ff */
[-C--:B------:R-:W-:Y:S01]  /*6cc0*/  FMUL.FTZ R38, R38, R176.reuse ;  /* 0x000000b026267220 */ /* 0x080fe20000410000 */
[----:B--2---:R-:W-:Y:S01]  /*6cd0*/  F2FP.BF16.F32.PACK_AB R158, R160, R157 ;  /* 0x0000009da09e723e */ /* 0x004fe200000010ff */
[-C--:B------:R-:W-:Y:S01]  /*6ce0*/  FMUL.FTZ R39, R39, R176.reuse ;  /* 0x000000b027277220 */ /* 0x080fe20000410000 */
[----:B------:R-:W-:Y:S01]  /*6cf0*/  F2FP.BF16.F32.PACK_AB R157, R196, R159 ;  /* 0x0000009fc49d723e */ /* 0x000fe200000010ff */
[-C--:B------:R-:W-:Y:S01]  /*6d00*/  FMUL.FTZ R42, R42, R176.reuse ;  /* 0x000000b02a2a7220 */ /* 0x080fe20000410000 */
[----:B------:R1:W2:Y:S01]  /*6d10*/  MUFU.EX2 R165, R178 ;  /* 0x000000b200a57308 */ /* 0x0002a20000000800 */
[----:B------:R-:W-:Y:S01]  /*6d20*/  F2FP.BF16.F32.PACK_AB R159, R6, R163 ;  /* 0x000000a3069f723e */ /* 0x000fe200000010ff */
[-C--:B------:R-:W-:Y:S01]  /*6d30*/  FMUL.FTZ R43, R43, R176.reuse ;  /* 0x000000b02b2b7220 */ /* 0x080fe20000410000 */
[----:B------:R-:W-:Y:S01]  /*6d40*/  F2FP.BF16.F32.PACK_AB R160, R164, R161 ;  /* 0x000000a1a4a0723e */ /* 0x000fe200000010ff */
[-C--:B------:R-:W-:Y:S01]  /*6d50*/  FMUL.FTZ R46, R46, R176.reuse ;  /* 0x000000b02e2e7220 */ /* 0x080fe20000410000 */
[----:B------:R-:W-:Y:S01]  /*6d60*/  F2FP.BF16.F32.PACK_AB R164, R172, R21 ;  /* 0x00000015aca4723e */ /* 0x000fe200000010ff */
[-C--:B------:R-:W-:Y:S01]  /*6d70*/  FMUL.FTZ R47, R47, R176.reuse ;  /* 0x000000b02f2f7220 */ /* 0x080fe20000410000 */
[----:B---3--:R-:W-:Y:S01]  /*6d80*/  F2FP.BF16.F32.PACK_AB R161, R190, R167 ;  /* 0x000000a7bea1723e */ /* 0x008fe200000010ff */
[----:B------:R-:W3:Y:S01]  /*6d90*/  MUFU.EX2 R2, R179 ;  /* 0x000000b300027308 */ /* 0x000ee20000000800 */
[----:B-1----:R-:W-:Y:S01]  /*6da0*/  FADD.FTZ R178, R6, R15 ;  /* 0x0000000f06b27221 */ /* 0x002fe20000010000 */
[----:B------:R-:W-:Y:S01]  /*6db0*/  F2FP.BF16.F32.PACK_AB R172, R188, R181 ;  /* 0x000000b5bcac723e */ /* 0x000fe200000010ff */
[-C--:B------:R-:W-:Y:S01]  /*6dc0*/  FMUL.FTZ R50, R50, R176.reuse ;  /* 0x000000b032327220 */ /* 0x080fe20000410000 */
[----:B----4-:R-:W-:Y:S01]  /*6dd0*/  F2FP.BF16.F32.PACK_AB R163, R204, R13 ;  /* 0x0000000dcca3723e */ /* 0x010fe200000010ff */
[----:B------:R-:W-:Y:S01]  /*6de0*/  FADD.FTZ R15, R167, R178 ;  /* 0x000000b2a70f7221 */ /* 0x000fe20000010000 */
[-C--:B------:R-:W-:Y:S01]  /*6df0*/  FMUL.FTZ R51, R51, R176.reuse ;  /* 0x000000b033337220 */ /* 0x080fe20000410000 */
[-C--:B------:R-:W-:Y:S01]  /*6e00*/  FMUL.FTZ R54, R54, R176.reuse ;  /* 0x000000b036367220 */ /* 0x080fe20000410000 */
[----:B------:R-:W1:Y:S01]  /*6e10*/  MUFU.EX2 R182, R182 ;  /* 0x000000b600b67308 */ /* 0x000e620000000800 */
[----:B------:R-:W-:Y:S01]  /*6e20*/  FADD.FTZ R178, R190, R15 ;  /* 0x0000000fbeb27221 */ /* 0x000fe20000010000 */
[-C--:B------:R-:W-:Y:S01]  /*6e30*/  FMUL.FTZ R55, R55, R176.reuse ;  /* 0x000000b037377220 */ /* 0x080fe20000410000 */
[-C--:B------:R-:W-:Y:S01]  /*6e40*/  FMUL.FTZ R58, R58, R176.reuse ;  /* 0x000000b03a3a7220 */ /* 0x080fe20000410000 */
[-C--:B------:R-:W-:Y:S01]  /*6e50*/  FMUL.FTZ R59, R59, R176.reuse ;  /* 0x000000b03b3b7220 */ /* 0x080fe20000410000 */
[----:B------:R-:W-:Y:S01]  /*6e60*/  FADD.FTZ R15, R13, R178 ;  /* 0x000000b20d0f7221 */ /* 0x000fe20000010000 */
[-C--:B------:R-:W-:Y:S01]  /*6e70*/  FMUL.FTZ R62, R62, R176.reuse ;  /* 0x000000b03e3e7220 */ /* 0x080fe20000410000 */
[-C--:B------:R-:W-:Y:S01]  /*6e80*/  FMUL.FTZ R63, R63, R176.reuse ;  /* 0x000000b03f3f7220 */ /* 0x080fe20000410000 */
[----:B------:R-:W4:Y:S01]  /*6e90*/  MUFU.EX2 R183, R183 ;  /* 0x000000b700b77308 */ /* 0x000f220000000800 */
[----:B------:R-:W-:Y:S01]  /*6ea0*/  FADD.FTZ R180, R204, R15 ;  /* 0x0000000fccb47221 */ /* 0x000fe20000010000 */
[-C--:B------:R-:W-:Y:S01]  /*6eb0*/  FMUL.FTZ R66, R66, R176.reuse ;  /* 0x000000b042427220 */ /* 0x080fe20000410000 */
[-C--:B------:R-:W-:Y:S01]  /*6ec0*/  FMUL.FTZ R67, R67, R176.reuse ;  /* 0x000000b043437220 */ /* 0x080fe20000410000 */
[-C--:B------:R-:W-:Y:S01]  /*6ed0*/  FMUL.FTZ R70, R70, R176.reuse ;  /* 0x000000b046467220 */ /* 0x080fe20000410000 */
[----:B--2---:R-:W-:Y:S01]  /*6ee0*/  FADD.FTZ R15, R165, R180 ;  /* 0x000000b4a50f7221 */ /* 0x004fe20000010000 */
[C---:B---3--:R-:W-:Y:S01]  /*6ef0*/  F2FP.BF16.F32.PACK_AB R165, R2.reuse, R165 ;  /* 0x000000a502a5723e */ /* 0x048fe200000010ff */
[-C--:B------:R-:W-:Y:S01]  /*6f00*/  FMUL.FTZ R71, R71, R176.reuse ;  /* 0x000000b047477220 */ /* 0x080fe20000410000 */
[----:B------:R-:W2:Y:S01]  /*6f10*/  MUFU.EX2 R169, R186 ;  /* 0x000000ba00a97308 */ /* 0x000ea20000000800 */
[----:B------:R-:W-:Y:S01]  /*6f20*/  FADD.FTZ R15, R2, R15 ;  /* 0x0000000f020f7221 */ /* 0x000fe20000010000 */
[-C--:B------:R-:W-:Y:S01]  /*6f30*/  FMUL.FTZ R74, R74, R176.reuse ;  /* 0x000000b04a4a7220 */ /* 0x080fe20000410000 */
[-C--:B------:R-:W-:Y:S01]  /*6f40*/  FMUL.FTZ R75, R75, R176.reuse ;  /* 0x000000b04b4b7220 */ /* 0x080fe20000410000 */
[-C--:B------:R-:W-:Y:S01]  /*6f50*/  FMUL.FTZ R78, R78, R176.reuse ;  /* 0x000000b04e4e7220 */ /* 0x080fe20000410000 */
[----:B-1----:R-:W-:Y:S01]  /*6f60*/  FADD.FTZ R184, R182, R15 ;  /* 0x0000000fb6b87221 */ /* 0x002fe20000010000 */
[-C--:B------:R-:W-:Y:S01]  /*6f70*/  FMUL.FTZ R79, R79, R176.reuse ;  /* 0x000000b04f4f7220 */ /* 0x080fe20000410000 */
[----:B------:R-:W-:Y:S01]  /*6f80*/  FMUL.FTZ R82, R82, R176 ;  /* 0x000000b052527220 */ /* 0x000fe20000410000 */
[----:B------:R-:W1:Y:S01]  /*6f90*/  MUFU.EX2 R0, R187 ;  /* 0x000000bb00007308 */ /* 0x000e620000000800 */
[C---:B----4-:R-:W-:Y:S01]  /*6fa0*/  FADD.FTZ R184, R183.reuse, R184 ;  /* 0x000000b8b7b87221 */ /* 0x050fe20000010000 */
[----:B------:R-:W-:Y:S01]  /*6fb0*/  F2FP.BF16.F32.PACK_AB R167, R183, R182 ;  /* 0x000000b6b7a7723e */ /* 0x000fe200000010ff */
        /* <DEDUP_REMOVED lines=14> */
[C---:B-1----:R-:W-:Y:S01]  /*70a0*/  FADD.FTZ R184, R0.reuse, R15 ;  /* 0x0000000f00b87221 */ /* 0x042fe20000010000 */
[----:B------:R-:W-:Y:S01]  /*70b0*/  F2FP.BF16.F32.PACK_AB R169, R0, R169 ;  /* 0x000000a900a9723e */ /* 0x000fe200000010ff */
[-C--:B------:R-:W-:Y:S01]  /*70c0*/  FMUL.FTZ R106, R106, R176.reuse ;  /* 0x000000b06a6a7220 */ /* 0x080fe20000410000 */
[-C--:B------:R-:W-:Y:S01]  /*70d0*/  FMUL.FTZ R107, R107, R176.reuse ;  /* 0x000000b06b6b7220 */ /* 0x080fe20000410000 */
[-C--:B------:R-:W-:Y:S01]  /*70e0*/  FMUL.FTZ R110, R110, R176.reuse ;  /* 0x000000b06e6e7220 */ /* 0x080fe20000410000 */
[-C--:B------:R-:W-:Y:S01]  /*70f0*/  FMUL.FTZ R111, R111, R176.reuse ;  /* 0x000000b06f6f7220 */ /* 0x080fe20000410000 */
[-C--:B------:R-:W-:Y:S01]  /*7100*/  FMUL.FTZ R114, R114, R176.reuse ;  /* 0x000000b072727220 */ /* 0x080fe20000410000 */
[----:B------:R-:W1:Y:S01]  /*7110*/  MUFU.EX2 R173, R194 ;  /* 0x000000c200ad7308 */ /* 0x000e620000000800 */
        /* <DEDUP_REMOVED lines=24> */
[C---:B---3--:R-:W-:Y:S01]  /*72a0*/  FADD.FTZ R6, R180.reuse, R11 ;  /* 0x0000000bb4067221 */ /* 0x048fe20000010000 */
[----:B------:R-:W-:Y:S01]  /*72b0*/  F2FP.BF16.F32.PACK_AB R173, R180, R173 ;  /* 0x000000adb4ad723e */ /* 0x000fe200000010ff */
[-C--:B------:R-:W-:Y:S01]  /*72c0*/  FMUL.FTZ R150, R150, R176.reuse ;  /* 0x000000b096967220 */ /* 0x080fe20000410000 */
[----:B------:R-:W-:Y:S01]  /*72d0*/  FMUL.FTZ R151, R151, R176 ;  /* 0x000000b097977220 */ /* 0x000fe20000410000 */
[----:B--2---:R-:W-:-:S04]  /*72e0*/  FADD.FTZ R11, R175, R6 ;  /* 0x00000006af0b7221 */ /* 0x004fc80000010000 */
[C---:B-1----:R-:W-:Y:S01]  /*72f0*/  FADD.FTZ R0, R184.reuse, R11 ;  /* 0x0000000bb8007221 */ /* 0x042fe20000010000 */
[----:B------:R-:W-:Y:S01]  /*7300*/  F2FP.BF16.F32.PACK_AB R175, R184, R175 ;  /* 0x000000afb8af723e */ /* 0x000fe200000010ff */
[----:B------:R-:W-:Y:S06]  /*7310*/  @!P0 BRA `(.L_x_1791) ;  /* 0x0000000000048947 */ /* 0x000fec0003800000 */
[----:B------:R-:W-:Y:S01]  /*7320*/  BPT.TRAP 0x1 ;  /* 0x000000040000795c */ /* 0x000fe20000300000 */
.L_x_1791:
[----:B------:R1:W2:Y:S01]  /*7330*/  SYNCS.PHASECHK.TRANS64.TRYWAIT P1, [UR27+0x22850], R9 ;  /* 0x02285009ff0075a7 */ /* 0x0002a2000802015b */
[----:B------:R-:W-:Y:S05]  /*7340*/  @!P0 BRA `(.L_x_1792) ;  /* 0x0000000000048947 */ /* 0x000fea0003800000 */
[----:B------:R-:W-:Y:S01]  /*7350*/  BPT.TRAP 0x1 ;  /* 0x000000040000795c */ /* 0x000fe20000300000 */
.L_x_1792:
[----:B--2---:R-:W-:Y:S05]  /*7360*/  @P1 BRA `(.L_x_1793) ;  /* 0x0000000000081947 */ /* 0x004fea0003800000 */
[----:B------:R-:W2:Y:S02]  /*7370*/  SYNCS.PHASECHK.TRANS64.TRYWAIT P1, [UR27+0x22850], R9 ;  /* 0x02285009ff0075a7 */ /* 0x000ea4000802015b */
[----:B--2---:R-:W-:Y:S05]  /*7380*/  @!P1 BRA `(.L_x_1794) ;  /* 0x000000d000f09947 */ /* 0x004fea0003800000 */
.L_x_1793:
[----:B------:R-:W3:Y:S01]  /*7390*/  S2R R2, SR_TID.X ;  /* 0x0000000000027919 */ /* 0x000ee20000002100 */
[----:B------:R-:W-:Y:S01]  /*73a0*/  UIMAD UR14, UR36, 0xc00, UR21 ;  /* 0x00000c00240e78a4 */ /* 0x000fe2000f8e0215 */
[----:B------:R-:W-:Y:S01]  /*73b0*/  UMOV UR11, 0x40000040 ;  /* 0x40000040000b7882 */ /* 0x000fe20000000000 */
[----:B------:R-:W4:Y:S05]  /*73c0*/  S2R R6, SR_TID.X ;  /* 0x0000000000067919 */ /* 0x000f2a0000002100 */
[----:B------:R-:W-:Y:S01]  /*73d0*/  UMOV UR10, UR14 ;  /* 0x0000000e000a7c82 */ /* 0x000fe20008000000 */
[----:B---3--:R-:W-:Y:S02]  /*73e0*/  SHF.R.U32.HI R2, RZ, 0x7, R2 ;  /* 0x00000007ff027819 */ /* 0x008fe40000011602 */
[----:B----4-:R-:W-:-:S03]  /*73f0*/  LOP3.LUT P1, RZ, R6, 0x7f, RZ, 0xc0, !PT ;  /* 0x0000007f06ff7812 */ /* 0x010fc6000782c0ff */
[----:B------:R-:W-:Y:S02]  /*7400*/  VIADD R2, R2, 0x8 ;  /* 0x0000000802027836 */ /* 0x000fe40000000000 */
[----:B------:R-:W-:-:S03]  /*7410*/  IMAD.MOV.U32 R6, RZ, RZ, R20 ;  /* 0x000000ffff067224 */ /* 0x000fc600078e0014 */
[----:B------:R3:W-:Y:S05]  /*7420*/  BAR.SYNC.DEFER_BLOCKING R2, 0x100 ;  /* 0x000400020000751d */ /* 0x0007ea0000010000 */
[----:B--2---:R-:W-:Y:S02]  /*7430*/  @!P1 VIADD R12, R12, 0x22860 ;  /* 0x000228600c0c9836 */ /* 0x004fe40000000000 */
[----:B---3--:R-:W-:-:S03]  /*7440*/  IMAD.MOV.U32 R2, RZ, RZ, R10 ;  /* 0x000000ffff027224 */ /* 0x008fc600078e000a */
[----:B------:R-:W-:Y:S01]  /*7450*/  @!P1 PRMT R12, RZ, 0x654, R12 ;  /* 0x00000654ff0c9816 */ /* 0x000fe2000000000c */
        /* <DEDUP_REMOVED lines=34> */
[C---:B------:R-:W-:Y:S01]  /*7680*/  ISETP.GT.AND P1, PT, R5.reuse, UR22, PT ;  /* 0x0000001605007c0c */ /* 0x040fe2000bf24270 */
[----:B------:R-:W-:-:S12]  /*7690*/  VIADD R5, R5, 0xffffffff ;  /* 0xffffffff05057836 */ /* 0x000fd80000000000 */
[----:B--2---:R-:W-:Y:S05]  /*76a0*/  @P1 BRA `(.L_x_1795) ;  /* 0xffffffd000041947 */ /* 0x004fea000383ffff */
[----:B------:R-:W-:Y:S02]  /*76b0*/  IMAD.MOV.U32 R6, RZ, RZ, R20 ;  /* 0x000000ffff067224 */ /* 0x000fe400078e0014 */
[----:B------:R-:W-:-:S07]  /*76c0*/  IMAD.MOV.U32 R2, RZ, RZ, R10 ;  /* 0x000000ffff027224 */ /* 0x000fce00078e000a */
.L_x_1778:
[----:B------:R-:W-:Y:S01]  /*76d0*/  ULDC UR10, c[0x0][0x448] ;  /* 0x00011200000a7ab9 */ /* 0x000fe20000000800 */
[----:B------:R-:W-:Y:S01]  /*76e0*/  IADD3 R7, R16, 0x1, -R7 ;  /* 0x0000000110077810 */ /* 0x000fe20007ffe807 */
[----:B------:R-:W-:Y:S01]  /*76f0*/  UISETP.NE.AND UP0, UPT, UR10, 0x1, UPT ;  /* 0x000000010a00788c */ /* 0x000fe2000bf05270 */
[----:B------:R-:W-:Y:S02]  /*7700*/  ULDC UR15, c[0x0][0x9e4] ;  /* 0x00027900000f7ab9 */ /* 0x000fe40000000800 */
[----:B------:R-:W-:Y:S01]  /*7710*/  R2UR UR18, R7 ;  /* 0x00000000071272ca */ /* 0x000fe200000e0000 */
[----:B------:R-:W-:Y:S02]  /*7720*/  UISETP.GE.AND UP1, UPT, UR15, 0x1, UPT ;  /* 0x000000010f00788c */ /* 0x000fe4000bf26270 */
[----:B------:R-:W-:-:S04]  /*7730*/  UIADD3 UR14, UR43, 0x7f, URZ ;  /* 0x0000007f2b0e7890 */ /* 0x000fc8000fffe03f */
[----:B------:R-:W-:Y:S01]  /*7740*/  PLOP3.LUT P1, PT, PT, PT, UP1, 0x40, 0x0 ;  /* 0x000000000000781c */ /* 0x000fe20003f2e818 */
[----:B------:R-:W-:Y:S01]  /*7750*/  @UP0 ULDC UR10, c[0x0][0x44c] ;  /* 0x00011300000a0ab9 */ /* 0x000fe20000000800 */
[----:B------:R-:W-:Y:S01]  /*7760*/  @UP0 ULDC UR19, c[0x0][0x450] ;  /* 0x0001140000130ab9 */ /* 0x000fe20000000800 */
[----:B------:R-:W-:-:S04]  /*7770*/  UIMAD.WIDE.U32 UR10, UR14, UR10, URZ ;  /* 0x0000000a0e0a72a5 */ /* 0x000fc8000f8e003f */
[----:B------:R-:W-:-:S04]  /*7780*/  @UP0 USHF.R.U32.HI UR14, URZ, UR19, UR11 ;  /* 0x000000133f0e0299 */ /* 0x000fc8000801160b */
[----:B------:R-:W-:-:S04]  /*7790*/  UIADD3 UR14, UR18, UR14, URZ ;  /* 0x0000000e120e7290 */ /* 0x000fc8000fffe03f */
[----:B------:R-:W-:Y:S01]  /*77a0*/  UIADD3 UR7, UR14, -UR7, URZ ;  /* 0x800000070e077290 */ /* 0x000fe2000fffe03f */
[----:B------:R-:W-:Y:S11]  /*77b0*/  @P1 BRA `(.L_x_1796) ;  /* 0x0000000000441947 */ /* 0x000ff60003800000 */
[----:B------:R-:W-:-:S06]  /*77c0*/  UISETP.GT.AND UP2, UPT, UR14, -0x1, UPT ;  /* 0xffffffff0e00788c */ /* 0x000fcc000bf44270 */
[----:B------:R-:W-:-:S13]  /*77d0*/  PLOP3.LUT P1, PT, PT, PT, UP2, 0x80, 0x0 ;  /* 0x000000000000781c */ /* 0x000fda0003f2f028 */
[----:B------:R-:W-:Y:S05]  /*77e0*/  @P1 BRA `(.L_x_1797) ;  /* 0x00000000001c1947 */ /* 0x000fea0003800000 */
[----:B------:R-:W-:Y:S02]  /*77f0*/  UISETP.NE.AND UP2, UPT, UR15, 0x1, UPT ;  /* 0x000000010f00788c */ /* 0x000fe4000bf45270 */
[----:B------:R-:W-:-:S09]  /*7800*/  ULOP3.LUT UR14, URZ, UR14, URZ, 0x33, !UPT ;  /* 0x0000000e3f0e7292 */ /* 0x000fd2000f8e333f */
[----:B------:R-:W-:Y:S02]  /*7810*/  @UP2 ULDC.64 UR18, c[0x0][0x9e8] ;  /* 0x00027a0000122ab9 */ /* 0x000fe40000000a00 */
[----:B------:R-:W-:-:S04]  /*7820*/  UIMAD.WIDE.U32 UR10, UR14, UR18, URZ ;  /* 0x000000120e0a72a5 */ /* 0x000fc8000f8e003f */
[----:B------:R-:W-:-:S04]  /*7830*/  @UP2 USHF.R.U32.HI UR14, URZ, UR19, UR11 ;  /* 0x000000133f0e2299 */ /* 0x000fc8000801160b */
[----:B------:R-:W-:Y:S01]  /*7840*/  ULOP3.LUT UR14, URZ, UR14, URZ, 0x33, !UPT ;  /* 0x0000000e3f0e7292 */ /* 0x000fe2000f8e333f */
[----:B------:R-:W-:Y:S11]  /*7850*/  BRA `(.L_x_1798) ;  /* 0x0000000000107947 */ /* 0x000ff60003800000 */
.L_x_1797:
[----:B------:R-:W-:-:S11]  /*7860*/  UISETP.NE.AND UP2, UPT, UR15, 0x1, UPT ;  /* 0x000000010f00788c */ /* 0x000fd6000bf45270 */
[----:B------:R-:W-:Y:S02]  /*7870*/  @UP2 ULDC.64 UR18, c[0x0][0x9e8] ;  /* 0x00027a0000122ab9 */ /* 0x000fe40000000a00 */
[----:B------:R-:W-:-:S04]  /*7880*/  UIMAD.WIDE.U32 UR10, UR14, UR18, URZ ;  /* 0x000000120e0a72a5 */ /* 0x000fc8000f8e003f */
[----:B------:R-:W-:-:S12]  /*7890*/  @UP2 USHF.R.U32.HI UR14, URZ, UR19, UR11 ;  /* 0x000000133f0e2299 */ /* 0x000fd8000801160b */
.L_x_1798:
[----:B------:R-:W-:-:S04]  /*78a0*/  UIMAD UR14, UR14, UR15, URZ ;  /* 0x0000000f0e0e72a4 */ /* 0x000fc8000f8e023f */
[----:B------:R-:W-:-:S04]  /*78b0*/  UISETP.LT.AND UP2, UPT, UR7, UR14, UPT ;  /* 0x0000000e0700728c */ /* 0x000fc8000bf41270 */
[----:B------:R-:W-:-:S12]  /*78c0*/  USEL UR7, UR7, UR14, !UP2 ;  /* 0x0000000e07077287 */ /* 0x000fd8000d000000 */
.L_x_1796:
[----:B------:R-:W-:-:S04]  /*78d0*/  UIADD3 UR10, UR7, 0x5f, URZ ;  /* 0x0000005f070a7890 */ /* 0x000fc8000fffe03f */
[----:B------:R-:W-:-:S04]  /*78e0*/  UIMAD.WIDE UR10, UR10, 0x2aaaaaab, URZ ;  /* 0x2aaaaaab0a0a78a5 */ /* 0x000fc8000f8e023f */
[----:B------:R-:W-:-:S04]  /*78f0*/  USHF.R.U32.HI UR7, URZ, 0x1f, UR11 ;  /* 0x0000001f3f077899 */ /* 0x000fc8000801160b */
[----:B------:R-:W-:-:S04]  /*7900*/  ULEA.HI.SX32 UR7, UR11, UR7, 0x1c ;  /* 0x000000070b077291 */ /* 0x000fc8000f8fe23f */
[----:B------:R-:W-:-:S04]  /*7910*/  UISETP.LT.AND UP2, UPT, UR39, UR7, UPT ;  /* 0x000000072700728c */ /* 0x000fc8000bf41270 */
[----:B------:R-:W-:-:S06]  /*7920*/  USEL UR22, UR39, UR7, !UP2 ;  /* 0x0000000727167287 */ /* 0x000fcc000d000000 */
[----:B------:R-:W-:-:S13]  /*7930*/  ISETP.GE.AND P1, PT, R5, UR22, PT ;  /* 0x0000001605007c0c */ /* 0x000fda000bf26270 */
[----:B------:R-:W-:Y:S05]  /*7940*/  @!P1 BRA `(.L_x_1799) ;  /* 0x0000001c005c9947 */ /* 0x000fea0003800000 */
[----:B------:R-:W-:Y:S01]  /*7950*/  IMAD.MOV.U32 R203, RZ, RZ, R6 ;  /* 0x000000ffffcb7224 */ /* 0x000fe200078e0006 */
[----:B------:R-:W-:Y:S01]  /*7960*/  ULDC UR23, c[0x0][0x988] ;  /* 0x0002620000177ab9 */ /* 0x000fe20000000800 */
[----:B01----:R-:W-:Y:S02]  /*7970*/  IMAD.MOV.U32 R9, RZ, RZ, R2 ;  /* 0x000000ffff097224 */ /* 0x003fe400078e0002 */
[----:B------:R-:W-:-:S07]  /*7980*/  IMAD.MOV.U32 R7, RZ, RZ, R5 ;  /* 0x000000ffff077224 */ /* 0x000fce00078e0005 */
.L_x_1808:
[----:B------:R-:W-:Y:S01]  /*7990*/  UIADD3 UR36, UR36, 0x1, URZ ;  /* 0x0000000124247890 */ /* 0x000fe2000fffe03f */
[C---:B------:R-:W-:Y:S01]  /*79a0*/  ISETP.GT.AND P1, PT, R7.reuse, UR22, PT ;  /* 0x0000001607007c0c */ /* 0x040fe2000bf24270 */
[----:B------:R-:W-:Y:S02]  /*79b0*/  VIADD R7, R7, 0xffffffff ;  /* 0xffffffff07077836 */ /* 0x000fe40000000000 */
[----:B------:R-:W-:-:S04]  /*79c0*/  UISETP.NE.AND UP2, UPT, UR36, 0x2, UPT ;  /* 0x000000022400788c */ /* 0x000fc8000bf45270 */
[----:B------:R-:W-:Y:S02]  /*79d0*/  USEL UR6, URZ, 0x1, UP2 ;  /* 0x000000013f067887 */ /* 0x000fe40009000000 */
[----:B------:R-:W-:Y:S02]  /*79e0*/  USEL UR36, UR36, URZ, UP2 ;  /* 0x0000003f24247287 */ /* 0x000fe40009000000 */
[----:B------:R-:W-:Y:S01]  /*79f0*/  ULOP3.LUT UR37, UR37, UR6, URZ, 0x3c, !UPT ;  /* 0x0000000625257292 */ /* 0x000fe2000f8e3c3f */
[----:B-1----:R-:W-:Y:S11]  /*7a00*/  @!P0 BRA `(.L_x_1800) ;  /* 0x0000000000048947 */ /* 0x002ff60003800000 */
[----:B------:R-:W-:Y:S01]  /*7a10*/  BPT.TRAP 0x1 ;  /* 0x000000040000795c */ /* 0x000fe20000300000 */
.L_x_1800:
        /* <DEDUP_REMOVED lines=9> */
.L_x_1801:
[----:B-1----:R-:W-:Y:S05]  /*7ab0*/  @P2 BRA `(.L_x_1802) ;  /* 0x0000000000082947 */ /* 0x002fea0003800000 */
[----:B------:R-:W1:Y:S02]  /*7ac0*/  SYNCS.PHASECHK.TRANS64.TRYWAIT P2, [UR24+0x22830], R5 ;  /* 0x02283005ff0075a7 */ /* 0x000e640008040158 */
[----:B-1----:R-:W-:Y:S05]  /*7ad0*/  @!P2 BRA `(.L_x_1803) ;  /* 0x000000cc0030a947 */ /* 0x002fea0003800000 */
.L_x_1802:
        /* <DEDUP_REMOVED lines=11> */
[----:B--2---:R-:W-:Y:S02]  /*7b90*/  LOP3.LUT P2, RZ, R215, 0x7f, RZ, 0xc0, !PT ;  /* 0x0000007fd7ff7812 */ /* 0x004fe4000784c0ff */
[----:B------:R-:W-:Y:S01]  /*7ba0*/  SHF.R.U32.HI R215, RZ, 0x7, R215 ;  /* 0x00000007ffd77819 */ /* 0x000fe200000116d7 */
        /* <DEDUP_REMOVED lines=37> */
[----:B-1----:R-:W-:-:S05]  /*7e00*/  FMNMX.FTZ R12, R10, R11, !PT ;  /* 0x0000000b0a0c7209 */ /* 0x002fca0007810000 */
[----:B------:R-:W1:Y:S02]  /*7e10*/  SHFL.BFLY PT, R11, R12, 0x1, 0x1f ;  /* 0x0c201f000c0b7f89 */ /* 0x000e6400000e0000 */
[----:B-1----:R-:W-:Y:S02]  /*7e20*/  FMNMX.FTZ R2, R12, R11, !PT ;  /* 0x0000000b0c027209 */ /* 0x002fe40007810000 */
[----:B------:R-:W-:-:S03]  /*7e30*/  FMNMX.FTZ R11, R155, R6, !PT ;  /* 0x000000069b0b7209 */ /* 0x000fc60007810000 */
[----:B------:R-:W-:Y:S01]  /*7e40*/  FADD.FTZ R4, -R2, R9 ;  /* 0x0000000902047221 */ /* 0x000fe20000010100 */
[----:B------:R-:W-:-:S03]  /*7e50*/  FMNMX.FTZ R6, R158, R11, !PT ;  /* 0x0000000b9e067209 */ /* 0x000fc60007810000 */
[----:B------:R-:W-:Y:S01]  /*7e60*/  FMUL.FTZ R8, R4, UR6 ;  /* 0x0000000604087c20 */ /* 0x000fe20008410000 */
[----:B------:R-:W-:Y:S01]  /*7e70*/  FMNMX.FTZ R11, R159, R6, !PT ;  /* 0x000000069f0b7209 */ /* 0x000fe20007810000 */
[----:B------:R-:W-:-:S03]  /*7e80*/  FMUL.FTZ R4, R2, UR6 ;  /* 0x0000000602047c20 */ /* 0x000fc60008410000 */
        /* <DEDUP_REMOVED lines=21> */
[----:B------:R-:W1:Y:S03]  /*7fe0*/  MUFU.EX2 R8, R8 ;  /* 0x0000000800087308 */ /* 0x000e660000000800 */
[----:B------:R-:W-:Y:S01]  /*7ff0*/  FMNMX.FTZ R6, R174, R13, !PT ;  /* 0x0000000dae067209 */ /* 0x000fe20007810000 */
[--C-:B------:R-:W-:Y:S01]  /*8000*/  FFMA.FTZ R13, R161, UR6, -R4.reuse ;  /* 0x00000006a10d7c23 */ /* 0x100fe20008010804 */
[--C-:B------:R-:W-:Y:S01]  /*8010*/  FFMA.FTZ R161, R181, UR6, -R4.reuse ;  /* 0x00000006b5a17c23 */ /* 0x100fe20008010804 */
[----:B------:R-:W-:Y:S01]  /*8020*/  FFMA.FTZ R181, R197, UR6, -R4 ;  /* 0x00000006c5b57c23 */ /* 0x000fe20008010804 */
[----:B------:R-:W-:Y:S01]  /*8030*/  FMNMX.FTZ R15, R175, R6, !PT ;  /* 0x00000006af0f7209 */ /* 0x000fe20007810000 */
[----:B------:R-:W2:Y:S03]  /*8040*/  MUFU.EX2 R9, R9 ;  /* 0x0000000900097308 */ /* 0x000ea60000000800 */
[----:B------:R-:W-:-:S04]  /*8050*/  FMNMX.FTZ R6, R178, R15, !PT ;  /* 0x0000000fb2067209 */ /* 0x000fc80007810000 */
[----:B------:R-:W-:Y:S01]  /*8060*/  FMNMX.FTZ R15, R179, R6, !PT ;  /* 0x00000006b30f7209 */ /* 0x000fe20007810000 */
[----:B------:R-:W3:Y:S01]  /*8070*/  MUFU.EX2 R152, R152 ;  /* 0x0000009800987308 */ /* 0x000ee20000000800 */
[-C--:B-1----:R-:W-:Y:S01]  /*8080*/  FMUL.FTZ R24, R24, R8.reuse ;  /* 0x0000000818187220 */ /* 0x082fe20000410000 */
[-C--:B------:R-:W-:Y:S01]  /*8090*/  FMUL.FTZ R25, R25, R8.reuse ;  /* 0x0000000819197220 */ /* 0x080fe20000410000 */
[----:B------:R-:W-:Y:S01]  /*80a0*/  FMNMX.FTZ R6, R182, R15, !PT ;  /* 0x0000000fb6067209 */ /* 0x000fe20007810000 */
[--C-:B------:R-:W-:Y:S01]  /*80b0*/  FFMA.FTZ R15, R165, UR6, -R4.reuse ;  /* 0x00000006a50f7c23 */ /* 0x100fe20008010804 */
[-C--:B------:R-:W-:Y:S01]  /*80c0*/  FMUL.FTZ R28, R28, R8.reuse ;  /* 0x000000081c1c7220 */ /* 0x080fe20000410000 */
[----:B------:R-:W-:Y:S01]  /*80d0*/  FMUL.FTZ R29, R29, R8 ;  /* 0x000000081d1d7220 */ /* 0x000fe20000410000 */
[----:B------:R-:W-:Y:S01]  /*80e0*/  FMNMX.FTZ R21, R183, R6, !PT ;  /* 0x00000006b7157209 */ /* 0x000fe20007810000 */
[----:B------:R-:W-:Y:S01]  /*80f0*/  MUFU.EX2 R10, R10 ;  /* 0x0000000a000a7308 */ /* 0x000fe20000000800 */
[----:B--2---:R-:W-:Y:S01]  /*8100*/  FFMA.FTZ R3, R8, R3, R9 ;  /* 0x0000000308037223 */ /* 0x004fe20000010009 */
[-C--:B------:R-:W-:Y:S01]  /*8110*/  FMUL.FTZ R32, R32, R8.reuse ;  /* 0x0000000820207220 */ /* 0x080fe20000410000 */
[----:B------:R-:W-:Y:S01]  /*8120*/  FMNMX.FTZ R6, R186, R21, !PT ;  /* 0x00000015ba067209 */ /* 0x000fe20007810000 */
[-C--:B------:R-:W-:Y:S01]  /*8130*/  FMUL.FTZ R33, R33, R8.reuse ;  /* 0x0000000821217220 */ /* 0x080fe20000410000 */
[-C--:B------:R-:W-:Y:S01]  /*8140*/  FMUL.FTZ R36, R36, R8.reuse ;  /* 0x0000000824247220 */ /* 0x080fe20000410000 */
[----:B------:R-:W-:Y:S01]  /*8150*/  FMUL.FTZ R37, R37, R8 ;  /* 0x0000000825257220 */ /* 0x000fe20000410000 */
[----:B------:R-:W-:Y:S01]  /*8160*/  FMNMX.FTZ R21, R187, R6, !PT ;  /* 0x00000006bb157209 */ /* 0x000fe20007810000 */
[----:B------:R-:W-:Y:S01]  /*8170*/  MUFU.EX2 R11, R11 ;  /* 0x0000000b000b7308 */ /* 0x000fe20000000800 */
[C---:B---3--:R-:W-:Y:S01]  /*8180*/  FADD.FTZ R3, R152.reuse, R3 ;  /* 0x0000000398037221 */ /* 0x048fe20000010000 */
[----:B------:R-:W-:Y:S01]  /*8190*/  F2FP.BF16.F32.PACK_AB R152, R152, R9 ;  /* 0x000000099898723e */ /* 0x000fe200000010ff */
[-C--:B------:R-:W-:Y:S01]  /*81a0*/  FMUL.FTZ R40, R40, R8.reuse ;  /* 0x0000000828287220 */ /* 0x080fe20000410000 */
[----:B------:R-:W-:Y:S01]  /*81b0*/  FMNMX.FTZ R6, R190, R21, !PT ;  /* 0x00000015be067209 */ /* 0x000fe20007810000 */
[--C-:B------:R-:W-:Y:S01]  /*81c0*/  FFMA.FTZ R21, R169, UR6, -R4.reuse ;  /* 0x00000006a9157c23 */ /* 0x100fe20008010804 */
[--C-:B------:R-:W-:Y:S01]  /*81d0*/  FFMA.FTZ R169, R188, UR6, -R4.reuse ;  /* 0x00000006bca97c23 */ /* 0x100fe20008010804 */
[----:B------:R-:W-:Y:S01]  /*81e0*/  FMUL.FTZ R41, R41, R8 ;  /* 0x0000000829297220 */ /* 0x000fe20000410000 */
[----:B------:R-:W-:Y:S01]  /*81f0*/  FMNMX.FTZ R153, R191, R6, !PT ;  /* 0x00000006bf997209 */ /* 0x000fe20007810000 */
[----:B------:R-:W-:Y:S01]  /*8200*/  MUFU.EX2 R156, R156 ;  /* 0x0000009c009c7308 */ /* 0x000fe20000000800 */
[-C--:B------:R-:W-:Y:S01]  /*8210*/  FMUL.FTZ R44, R44, R8.reuse ;  /* 0x000000082c2c7220 */ /* 0x080fe20000410000 */
[-C--:B------:R-:W-:Y:S01]  /*8220*/  FMUL.FTZ R45, R45, R8.reuse ;  /* 0x000000082d2d7220 */ /* 0x080fe20000410000 */
[----:B------:R-:W-:Y:S01]  /*8230*/  FMNMX.FTZ R6, R194, R153, !PT ;  /* 0x00000099c2067209 */ /* 0x000fe20007810000 */
[-C--:B------:R-:W-:Y:S01]  /*8240*/  FMUL.FTZ R48, R48, R8.reuse ;  /* 0x0000000830307220 */ /* 0x080fe20000410000 */
[-C--:B------:R-:W-:Y:S01]  /*8250*/  FMUL.FTZ R49, R49, R8.reuse ;  /* 0x0000000831317220 */ /* 0x080fe20000410000 */
[----:B------:R-:W-:Y:S01]  /*8260*/  FMUL.FTZ R52, R52, R8 ;  /* 0x0000000834347220 */ /* 0x000fe20000410000 */
[----:B------:R-:W-:Y:S01]  /*8270*/  FMNMX.FTZ R153, R195, R6, !PT ;  /* 0x00000006c3997209 */ /* 0x000fe20007810000 */
[----:B------:R-:W-:Y:S01]  /*8280*/  MUFU.EX2 R13, R13 ;  /* 0x0000000d000d7308 */ /* 0x000fe20000000800 */
[-C--:B------:R-:W-:Y:S01]  /*8290*/  FMUL.FTZ R53, R53, R8.reuse ;  /* 0x0000000835357220 */ /* 0x080fe20000410000 */
        /* <DEDUP_REMOVED lines=9> */
[-C--:B------:R-:W-:Y:S01]  /*8330*/  FMUL.FTZ R64, R64, R8.reuse ;  /* 0x0000000840407220 */ /* 0x080fe20000410000 */
[----:B------:R-:W1:Y:S01]  /*8340*/  SHFL.BFLY PT, R165, R6, 0x2, 0x1f ;  /* 0x0c401f0006a57f89 */ /* 0x000e6200000e0000 */
        /* <DEDUP_REMOVED lines=23> */
[----:B-1----:R-:W-:Y:S01]  /*84c0*/  FMNMX.FTZ R177, R6, R165, !PT ;  /* 0x000000a506b17209 */ /* 0x002fe20007810000 */
[----:B------:R-:W-:Y:S01]  /*84d0*/  FFMA.FTZ R165, R185, UR6, -R4 ;  /* 0x00000006b9a57c23 */ /* 0x000fe20008010804 */
[-C--:B------:R-:W-:Y:S01]  /*84e0*/  FMUL.FTZ R105, R105, R8.reuse ;  /* 0x0000000869697220 */ /* 0x080fe20000410000 */
[-C--:B------:R-:W-:Y:S01]  /*84f0*/  FMUL.FTZ R108, R108, R8.reuse ;  /* 0x000000086c6c7220 */ /* 0x080fe20000410000 */
[----:B------:R-:W-:Y:S01]  /*8500*/  MUFU.EX2 R14, R14 ;  /* 0x0000000e000e7308 */ /* 0x000fe20000000800 */
[----:B------:R-:W1:Y:S01]  /*8510*/  SHFL.BFLY PT, R6, R177, 0x1, 0x1f ;  /* 0x0c201f00b1067f89 */ /* 0x000e6200000e0000 */
        /* <DEDUP_REMOVED lines=21> */
[----:B------:R-:W-:Y:S01]  /*8670*/  FMUL.FTZ R148, R148, R8 ;  /* 0x0000000894947220 */ /* 0x000fe20000410000 */
[----:B------:R-:W-:Y:S01]  /*8680*/  MUFU.EX2 R157, R157 ;  /* 0x0000009d009d7308 */ /* 0x000fe20000000800 */
[----:B-1----:R-:W-:Y:S01]  /*8690*/  FMNMX.FTZ R6, R177, R6, !PT ;  /* 0x00000006b1067209 */ /* 0x002fe20007810000 */
[----:B------:R-:W-:-:S04]  /*86a0*/  FMUL.FTZ R149, R149, R8 ;  /* 0x0000000895957220 */ /* 0x000fc80000410000 */
[C---:B------:R-:W-:Y:S01]  /*86b0*/  FMUL.FTZ R189, R6.reuse, UR6 ;  /* 0x0000000606bd7c20 */ /* 0x040fe20008410000 */
[----:B------:R-:W-:Y:S01]  /*86c0*/  FADD.FTZ R4, -R6, R203 ;  /* 0x000000cb06047221 */ /* 0x000fe20000010100 */
[----:B------:R-:W-:Y:S02]  /*86d0*/  MUFU.EX2 R20, R20 ;  /* 0x0000001400147308 */ /* 0x000fe40000000800 */
[--C-:B------:R-:W-:Y:S01]  /*86e0*/  FFMA.FTZ R184, R154, UR6, -R189.reuse ;  /* 0x000000069ab87c23 */ /* 0x100fe200080108bd */
[----:B------:R-:W-:Y:S01]  /*86f0*/  FMUL.FTZ R4, R4, UR6 ;  /* 0x0000000604047c20 */ /* 0x000fe20008410000 */
[--C-:B------:R-:W-:Y:S01]  /*8700*/  FFMA.FTZ R155, R155, UR6, -R189.reuse ;  /* 0x000000069b9b7c23 */ /* 0x100fe200080108bd */
[--C-:B------:R-:W-:Y:S01]  /*8710*/  FFMA.FTZ R185, R158, UR6, -R189.reuse ;  /* 0x000000069eb97c23 */ /* 0x100fe200080108bd */
[--C-:B------:R-:W-:Y:S01]  /*8720*/  FFMA.FTZ R188, R159, UR6, -R189.reuse ;  /* 0x000000069fbc7c23 */ /* 0x100fe200080108bd */
[--C-:B------:R-:W-:Y:S01]  /*8730*/  FFMA.FTZ R216, R175, UR6, -R189.reuse ;  /* 0x00000006afd87c23 */ /* 0x100fe200080108bd */
[----:B------:R1:W-:Y:S01]  /*8740*/  MUFU.EX2 R177, R4 ;  /* 0x0000000400b17308 */ /* 0x0003e20000000800 */
[--C-:B------:R-:W-:Y:S01]  /*8750*/  FFMA.FTZ R159, R162, UR6, -R189.reuse ;  /* 0x00000006a29f7c23 */ /* 0x100fe200080108bd */
[----:B------:R-:W-:Y:S01]  /*8760*/  FFMA.FTZ R175, R178, UR6, -R189 ;  /* 0x00000006b2af7c23 */ /* 0x000fe200080108bd */
[----:B------:R-:W-:-:S02]  /*8770*/  IMAD.U32 R178, RZ, RZ, UR24 ;  /* 0x00000018ffb27e24 */ /* 0x000fc4000f8e00ff */
[--C-:B------:R-:W-:Y:S01]  /*8780*/  FFMA.FTZ R192, R163, UR6, -R189.reuse ;  /* 0x00000006a3c07c23 */ /* 0x100fe200080108bd */
[--C-:B------:R-:W-:Y:S01]  /*8790*/  FFMA.FTZ R163, R166, UR6, -R189.reuse ;  /* 0x00000006a6a37c23 */ /* 0x100fe200080108bd */
[--C-:B------:R-:W-:Y:S01]  /*87a0*/  FFMA.FTZ R196, R167, UR6, -R189.reuse ;  /* 0x00000006a7c47c23 */ /* 0x100fe200080108bd */
[----:B------:R-:W-:Y:S01]  /*87b0*/  @!P2 VIADD R154, R178, 0x22840 ;  /* 0x00022840b29aa836 */ /* 0x000fe20000000000 */
[----:B------:R-:W2:Y:S01]  /*87c0*/  MUFU.EX2 R184, R184 ;  /* 0x000000b800b87308 */ /* 0x000ea20000000800 */
[----:B-1----:R-:W-:Y:S01]  /*87d0*/  IADD3 R4, -R215, 0xb, RZ ;  /* 0x0000000bd7047810 */ /* 0x002fe20007ffe1ff */
[--C-:B------:R-:W-:Y:S01]  /*87e0*/  FFMA.FTZ R167, R170, UR6, -R189.reuse ;  /* 0x00000006aaa77c23 */ /* 0x100fe200080108bd */
[--C-:B------:R-:W-:Y:S01]  /*87f0*/  FFMA.FTZ R204, R171, UR6, -R189.reuse ;  /* 0x00000006abcc7c23 */ /* 0x100fe200080108bd */
[----:B------:R-:W-:Y:S01]  /*8800*/  @!P2 PRMT R154, RZ, 0x654, R154 ;  /* 0x00000654ff9aa816 */ /* 0x000fe2000000009a */
[--C-:B------:R-:W-:Y:S01]  /*8810*/  FFMA.FTZ R171, R174, UR6, -R189.reuse ;  /* 0x00000006aeab7c23 */ /* 0x100fe200080108bd */
[----:B------:R1:W-:Y:S06]  /*8820*/  BAR.ARV R4, 0x100 ;  /* 0x000400040000751d */ /* 0x0003ec0000002000 */
[----:B------:R-:W3:Y:S01]  /*8830*/  MUFU.EX2 R155, R155 ;  /* 0x0000009b009b7308 */ /* 0x000ee20000000800 */
[----:B------:R4:W-:Y:S01]  /*8840*/  @!P2 SYNCS.ARRIVE.TRANS64.RED.A1T0 RZ, [R154+URZ], RZ ;  /* 0x000000ff9affa9a7 */ /* 0x0009e2000810043f */
[--C-:B------:R-:W-:Y:S01]  /*8850*/  FFMA.FTZ R218, R179, UR6, -R189.reuse ;  /* 0x00000006b3da7c23 */ /* 0x100fe200080108bd */
[--C-:B------:R-:W-:Y:S01]  /*8860*/  FFMA.FTZ R179, R182, UR6, -R189.reuse ;  /* 0x00000006b6b37c23 */ /* 0x100fe200080108bd */
[--C-:B------:R-:W-:Y:S01]  /*8870*/  FFMA.FTZ R182, R183, UR6, -R189.reuse ;  /* 0x00000006b7b67c23 */ /* 0x100fe200080108bd */
[----:B--2---:R-:W-:Y:S01]  /*8880*/  FFMA.FTZ R0, R177, R0, R184 ;  /* 0x00000000b1007223 */ /* 0x004fe200000100b8 */
[--C-:B------:R-:W-:Y:S01]  /*8890*/  FFMA.FTZ R183, R186, UR6, -R189.reuse ;  /* 0x00000006bab77c23 */ /* 0x100fe200080108bd */
[----:B------:R-:W-:Y:S01]  /*88a0*/  FFMA.FTZ R186, R187, UR6, -R189 ;  /* 0x00000006bbba7c23 */ /* 0x000fe200080108bd */
[----:B------:R-:W2:Y:S01]  /*88b0*/  MUFU.EX2 R185, R185 ;  /* 0x000000b900b97308 */ /* 0x000ea20000000800 */
[----:B----4-:R-:W-:Y:S01]  /*88c0*/  FADD.FTZ R154, R10, R3 ;  /* 0x000000030a9a7221 */ /* 0x010fe20000010000 */
[--C-:B------:R-:W-:Y:S01]  /*88d0*/  FFMA.FTZ R187, R190, UR6, -R189.reuse ;  /* 0x00000006bebb7c23 */ /* 0x100fe200080108bd */
[--C-:B------:R-:W-:Y:S01]  /*88e0*/  FFMA.FTZ R190, R191, UR6, -R189.reuse ;  /* 0x00000006bfbe7c23 */ /* 0x100fe200080108bd */
[--C-:B------:R-:W-:Y:S01]  /*88f0*/  FFMA.FTZ R194, R194, UR6, -R189.reuse ;  /* 0x00000006c2c27c23 */ /* 0x100fe200080108bd */
[----:B------:R-:W-:Y:S01]  /*8900*/  FADD.FTZ R3, R11, R154 ;  /* 0x0000009a0b037221 */ /* 0x000fe20000010000 */
[--C-:B------:R-:W-:Y:S01]  /*8910*/  FFMA.FTZ R195, R195, UR6, -R189.reuse ;  /* 0x00000006c3c37c23 */ /* 0x100fe200080108bd */
[----:B------:R-:W-:Y:S01]  /*8920*/  FFMA.FTZ R198, R198, UR6, -R189 ;  /* 0x00000006c6c67c23 */ /* 0x000fe200080108bd */
[----:B------:R-:W4:Y:S01]  /*8930*/  MUFU.EX2 R188, R188 ;  /* 0x000000bc00bc7308 */ /* 0x000f220000000800 */
[----:B---3--:R-:W-:Y:S01]  /*8940*/  FADD.FTZ R0, R155, R0 ;  /* 0x000000009b007221 */ /* 0x008fe20000010000 */
[----:B------:R-:W-:Y:S01]  /*8950*/  FADD.FTZ R154, R156, R3 ;  /* 0x000000039c9a7221 */ /* 0x000fe20000010000 */
[----:B------:R-:W-:Y:S01]  /*8960*/  FFMA.FTZ R199, R199, UR6, -R189 ;  /* 0x00000006c7c77c23 */ /* 0x000fe200080108bd */
[----:B------:R-:W-:Y:S01]  /*8970*/  F2FP.BF16.F32.PACK_AB R162, R153, R14 ;  /* 0x0000000e99a2723e */ /* 0x000fe200000010ff */
[-C--:B------:R-:W-:Y:S01]  /*8980*/  FMUL.FTZ R26, R26, R177.reuse ;  /* 0x000000b11a1a7220 */ /* 0x080fe20000410000 */
[C---:B------:R-:W-:Y:S01]  /*8990*/  FADD.FTZ R3, R13.reuse, R154 ;  /* 0x0000009a0d037221 */ /* 0x040fe20000010000 */
[----:B------:R-:W-:Y:S01]  /*89a0*/  F2FP.BF16.F32.PACK_AB R156, R13, R156 ;  /* 0x0000009c0d9c723e */ /* 0x000fe200000010ff */
[----:B------:R-:W3:Y:S01]  /*89b0*/  MUFU.EX2 R159, R159 ;  /* 0x0000009f009f7308 */ /* 0x000ee20000000800 */
[----:B--2---:R-:W-:Y:S01]  /*89c0*/  FADD.FTZ R9, R185, R0 ;  /* 0x00000000b9097221 */ /* 0x004fe20000010000 */
[----:B------:R-:W-:Y:S01]  /*89d0*/  FADD.FTZ R154, R12, R3 ;  /* 0x000000030c9a7221 */ /* 0x000fe20000010000 */
[-C--:B------:R-:W-:Y:S01]  /*89e0*/  FMUL.FTZ R27, R27, R177.reuse ;  /* 0x000000b11b1b7220 */ /* 0x080fe20000410000 */
[-C--:B------:R-:W-:Y:S01]  /*89f0*/  FMUL.FTZ R30, R30, R177.reuse ;  /* 0x000000b11e1e7220 */ /* 0x080fe20000410000 */
[-C--:B------:R-:W-:Y:S01]  /*8a00*/  FMUL.FTZ R31, R31, R177.reuse ;  /* 0x000000b11f1f7220 */ /* 0x080fe20000410000 */
[----:B------:R-:W-:Y:S01]  /*8a10*/  FADD.FTZ R3, R15, R154 ;  /* 0x0000009a0f037221 */ /* 0x000fe20000010000 */
[-C--:B------:R-:W-:Y:S01]  /*8a20*/  FMUL.FTZ R34, R34, R177.reuse ;  /* 0x000000b122227220 */ /* 0x080fe20000410000 */
[----:B------:R-:W2:Y:S01]  /*8a30*/  MUFU.EX2 R192, R192 ;  /* 0x000000c000c07308 */ /* 0x000ea20000000800 */
[----:B----4-:R-:W-:Y:S01]  /*8a40*/  FADD.FTZ R0, R188, R9 ;  /* 0x00000009bc007221 */ /* 0x010fe20000010000 */
[----:B------:R-:W-:Y:S01]  /*8a50*/  FADD.FTZ R154, R160, R3 ;  /* 0x00000003a09a7221 */ /* 0x000fe20000010000 */
[----:B------:R-:W-:Y:S01]  /*8a60*/  F2FP.BF16.F32.PACK_AB R160, R21, R160 ;  /* 0x000000a015a0723e */ /* 0x000fe200000010ff */
[-C--:B------:R-:W-:Y:S01]  /*8a70*/  FMUL.FTZ R35, R35, R177.reuse ;  /* 0x000000b123237220 */ /* 0x080fe20000410000 */
[-C--:B------:R-:W-:Y:S01]  /*8a80*/  FMUL.FTZ R38, R38, R177.reuse ;  /* 0x000000b126267220 */ /* 0x080fe20000410000 */
[----:B------:R-:W-:Y:S01]  /*8a90*/  FADD.FTZ R3, R21, R154 ;  /* 0x0000009a15037221 */ /* 0x000fe20000010000 */
[-C--:B------:R-:W-:Y:S01]  /*8aa0*/  FMUL.FTZ R39, R39, R177.reuse ;  /* 0x000000b127277220 */ /* 0x080fe20000410000 */
[----:B------:R-:W4:Y:S01]  /*8ab0*/  MUFU.EX2 R163, R163 ;  /* 0x000000a300a37308 */ /* 0x000f220000000800 */
[----:B---3--:R-:W-:Y:S01]  /*8ac0*/  FADD.FTZ R9, R159, R0 ;  /* 0x000000009f097221 */ /* 0x008fe20000010000 */
[----:B------:R-:W-:Y:S01]  /*8ad0*/  FADD.FTZ R154, R14, R3 ;  /* 0x000000030e9a7221 */ /* 0x000fe20000010000 */
[-C--:B------:R-:W-:Y:S01]  /*8ae0*/  FMUL.FTZ R42, R42, R177.reuse ;  /* 0x000000b12a2a7220 */ /* 0x080fe20000410000 */
[-C--:B------:R-:W-:Y:S01]  /*8af0*/  FMUL.FTZ R43, R43, R177.reuse ;  /* 0x000000b12b2b7220 */ /* 0x080fe20000410000 */
[-C--:B------:R-:W-:Y:S01]  /*8b00*/  FMUL.FTZ R46, R46, R177.reuse ;  /* 0x000000b12e2e7220 */ /* 0x080fe20000410000 */
[----:B------:R-:W-:Y:S01]  /*8b10*/  FADD.FTZ R3, R153, R154 ;  /* 0x0000009a99037221 */ /* 0x000fe20000010000 */
[----:B------:R-:W-:Y:S01]  /*8b20*/  F2FP.BF16.F32.PACK_AB R153, R155, R184 ;  /* 0x000000b89b99723e */ /* 0x000fe200000010ff */
[----:B------:R-:W3:Y:S01]  /*8b30*/  MUFU.EX2 R196, R196 ;  /* 0x000000c400c47308 */ /* 0x000ee20000000800 */
[----:B--2---:R-:W-:Y:S01]  /*8b40*/  FADD.FTZ R0, R192, R9 ;  /* 0x00000009c0007221 */ /* 0x004fe20000010000 */
[----:B------:R-:W-:Y:S01]  /*8b50*/  FADD.FTZ R154, R164, R3 ;  /* 0x00000003a49a7221 */ /* 0x000fe20000010000 */
[----:B------:R-:W-:Y:S01]  /*8b60*/  F2FP.BF16.F32.PACK_AB R164, R157, R164 ;  /* 0x000000a49da4723e */ /* 0x000fe200000010ff */
[-C--:B------:R-:W-:Y:S01]  /*8b70*/  FMUL.FTZ R47, R47, R177.reuse ;  /* 0x000000b12f2f7220 */ /* 0x080fe20000410000 */
[----:B------:R-:W-:Y:S01]  /*8b80*/  FMUL.FTZ R50, R50, R177 ;  /* 0x000000b132327220 */ /* 0x000fe20000410000 */
[----:B------:R-:W-:Y:S01]  /*8b90*/  FADD.FTZ R3, R157, R154 ;  /* 0x0000009a9d037221 */ /* 0x000fe20000010000 */
[----:B------:R-:W-:Y:S01]  /*8ba0*/  F2FP.BF16.F32.PACK_AB R157, R192, R159 ;  /* 0x0000009fc09d723e */ /* 0x000fe200000010ff */
[----:B------:R-:W2:Y:S01]  /*8bb0*/  MUFU.EX2 R167, R167 ;  /* 0x000000a700a77308 */ /* 0x000ea20000000800 */
[----:B----4-:R-:W-:Y:S01]  /*8bc0*/  FADD.FTZ R9, R163, R0 ;  /* 0x00000000a3097221 */ /* 0x010fe20000010000 */
[----:B------:R-:W-:Y:S01]  /*8bd0*/  FADD.FTZ R154, R20, R3 ;  /* 0x00000003149a7221 */ /* 0x000fe20000010000 */
[-C--:B------:R-:W-:Y:S01]  /*8be0*/  FMUL.FTZ R51, R51, R177.reuse ;  /* 0x000000b133337220 */ /* 0x080fe20000410000 */
[-C--:B------:R-:W-:Y:S01]  /*8bf0*/  FMUL.FTZ R54, R54, R177.reuse ;  /* 0x000000b136367220 */ /* 0x080fe20000410000 */
[-C--:B------:R-:W-:Y:S01]  /*8c00*/  FMUL.FTZ R55, R55, R177.reuse ;  /* 0x000000b137377220 */ /* 0x080fe20000410000 */
[-C--:B------:R-:W-:Y:S01]  /*8c10*/  FMUL.FTZ R58, R58, R177.reuse ;  /* 0x000000b13a3a7220 */ /* 0x080fe20000410000 */
[----:B------:R-:W-:Y:S01]  /*8c20*/  FMUL.FTZ R59, R59, R177 ;  /* 0x000000b13b3b7220 */ /* 0x000fe20000410000 */
[----:B------:R-:W4:Y:S01]  /*8c30*/  MUFU.EX2 R204, R204 ;  /* 0x000000cc00cc7308 */ /* 0x000f220000000800 */
[C---:B---3--:R-:W-:Y:S01]  /*8c40*/  FADD.FTZ R0, R196.reuse, R9 ;  /* 0x00000009c4007221 */ /* 0x048fe20000010000 */
        /* <DEDUP_REMOVED lines=29> */
[----:B------:R-:W-:Y:S01]  /*8e20*/  FMUL.FTZ R106, R106, R177 ;  /* 0x000000b16a6a7220 */ /* 0x000fe20000410000 */
        /* <DEDUP_REMOVED lines=33> */
[C---:B----4-:R-:W-:Y:S01]  /*9040*/  FADD.FTZ R3, R161.reuse, R154 ;  /* 0x0000009aa1037221 */ /* 0x050fe20000010000 */
[----:B------:R-:W-:-:S02]  /*9050*/  F2FP.BF16.F32.PACK_AB R166, R161, R20 ;  /* 0x00000014a1a6723e */ /* 0x000fc400000010ff */
[----:B------:R-:W-:Y:S02]  /*9060*/  F2FP.BF16.F32.PACK_AB R161, R204, R167 ;  /* 0x000000a7cca1723e */ /* 0x000fe400000010ff */
[----:B------:R-:W-:Y:S02]  /*9070*/  F2FP.BF16.F32.PACK_AB R155, R188, R185 ;  /* 0x000000b9bc9b723e */ /* 0x000fe400000010ff */
[----:B------:R-:W4:Y:S01]  /*9080*/  MUFU.EX2 R183, R183 ;  /* 0x000000b700b77308 */ /* 0x000f220000000800 */
[C---:B---3--:R-:W-:Y:S01]  /*9090*/  FADD.FTZ R0, R182.reuse, R9 ;  /* 0x00000009b6007221 */ /* 0x048fe20000010000 */
[----:B------:R-:W-:-:S06]  /*90a0*/  F2FP.BF16.F32.PACK_AB R167, R182, R179 ;  /* 0x000000b3b6a7723e */ /* 0x000fcc00000010ff */
[----:B------:R-:W3:Y:S01]  /*90b0*/  MUFU.EX2 R165, R165 ;  /* 0x000000a500a57308 */ /* 0x000ee20000000800 */
[----:B--2---:R-:W-:-:S07]  /*90c0*/  FADD.FTZ R154, R168, R3 ;  /* 0x00000003a89a7221 */ /* 0x004fce0000010000 */
[----:B------:R-:W2:Y:S01]  /*90d0*/  MUFU.EX2 R186, R186 ;  /* 0x000000ba00ba7308 */ /* 0x000ea20000000800 */
[----:B----4-:R-:W-:-:S07]  /*90e0*/  FADD.FTZ R9, R183, R0 ;  /* 0x00000000b7097221 */ /* 0x010fce0000010000 */
[----:B------:R-:W4:Y:S01]  /*90f0*/  MUFU.EX2 R169, R169 ;  /* 0x000000a900a97308 */ /* 0x000f220000000800 */
[C---:B---3--:R-:W-:Y:S01]  /*9100*/  FADD.FTZ R154, R165.reuse, R154 ;  /* 0x0000009aa59a7221 */ /* 0x048fe20000010000 */
[----:B------:R-:W-:Y:S02]  /*9110*/  F2FP.BF16.F32.PACK_AB R168, R165, R168 ;  /* 0x000000a8a5a8723e */ /* 0x000fe400000010ff */
[----:B------:R-:W-:-:S04]  /*9120*/  F2FP.BF16.F32.PACK_AB R165, R218, R175 ;  /* 0x000000afdaa5723e */ /* 0x000fc800000010ff */
[----:B------:R-:W3:Y:S01]  /*9130*/  MUFU.EX2 R187, R187 ;  /* 0x000000bb00bb7308 */ /* 0x000ee20000000800 */
[----:B--2---:R-:W-:-:S07]  /*9140*/  FADD.FTZ R0, R186, R9 ;  /* 0x00000009ba007221 */ /* 0x004fce0000010000 */
[----:B------:R-:W2:Y:S01]  /*9150*/  MUFU.EX2 R172, R172 ;  /* 0x000000ac00ac7308 */ /* 0x000ea20000000800 */
[----:B----4-:R-:W-:Y:S01]  /*9160*/  FADD.FTZ R3, R169, R154 ;  /* 0x0000009aa9037221 */ /* 0x010fe20000010000 */
[----:B------:R-:W-:-:S06]  /*9170*/  F2FP.BF16.F32.PACK_AB R154, R11, R10 ;  /* 0x0000000a0b9a723e */ /* 0x000fcc00000010ff */
[----:B------:R-:W4:Y:S01]  /*9180*/  MUFU.EX2 R190, R190 ;  /* 0x000000be00be7308 */ /* 0x000f220000000800 */
[----:B---3--:R-:W-:-:S07]  /*9190*/  FADD.FTZ R9, R187, R0 ;  /* 0x00000000bb097221 */ /* 0x008fce0000010000 */
[----:B------:R-:W3:Y:S01]  /*91a0*/  MUFU.EX2 R173, R173 ;  /* 0x000000ad00ad7308 */ /* 0x000ee20000000800 */
[C---:B--2---:R-:W-:Y:S01]  /*91b0*/  FADD.FTZ R158, R172.reuse, R3 ;  /* 0x00000003ac9e7221 */ /* 0x044fe20000010000 */
[----:B------:R-:W-:Y:S02]  /*91c0*/  F2FP.BF16.F32.PACK_AB R170, R172, R169 ;  /* 0x000000a9acaa723e */ /* 0x000fe400000010ff */
[----:B------:R-:W-:-:S04]  /*91d0*/  F2FP.BF16.F32.PACK_AB R169, R186, R183 ;  /* 0x000000b7baa9723e */ /* 0x000fc800000010ff */
[----:B------:R-:W2:Y:S01]  /*91e0*/  MUFU.EX2 R189, R194 ;  /* 0x000000c200bd7308 */ /* 0x000ea20000000800 */
[C---:B----4-:R-:W-:Y:S01]  /*91f0*/  FADD.FTZ R0, R190.reuse, R9 ;  /* 0x00000009be007221 */ /* 0x050fe20000010000 */
[----:B------:R-:W-:-:S06]  /*9200*/  F2FP.BF16.F32.PACK_AB R171, R190, R187 ;  /* 0x000000bbbeab723e */ /* 0x000fcc00000010ff */
[----:B------:R-:W4:Y:S01]  /*9210*/  MUFU.EX2 R176, R176 ;  /* 0x000000b000b07308 */ /* 0x000f220000000800 */
[----:B---3--:R-:W-:Y:S01]  /*9220*/  FADD.FTZ R3, R173, R158 ;  /* 0x0000009ead037221 */ /* 0x008fe20000010000 */
[----:B------:R-:W-:-:S06]  /*9230*/  F2FP.BF16.F32.PACK_AB R158, R15, R12 ;  /* 0x0000000c0f9e723e */ /* 0x000fcc00000010ff */
        /* <DEDUP_REMOVED lines=9> */
[----:B--2---:R-:W-:-:S07]  /*92d0*/  FADD.FTZ R10, R180, R3 ;  /* 0x00000003b40a7221 */ /* 0x004fce0000010000 */
[----:B------:R-:W2:Y:S01]  /*92e0*/  MUFU.EX2 R199, R199 ;  /* 0x000000c700c77308 */ /* 0x000ea20000000800 */
[----:B----4-:R-:W-:Y:S01]  /*92f0*/  FADD.FTZ R0, R198, R9 ;  /* 0x00000009c6007221 */ /* 0x010fe20000010000 */
[C---:B---3--:R-:W-:Y:S01]  /*9300*/  FADD.FTZ R3, R181.reuse, R10 ;  /* 0x0000000ab5037221 */ /* 0x048fe20000010000 */
[----:B------:R-:W-:Y:S02]  /*9310*/  F2FP.BF16.F32.PACK_AB R174, R181, R180 ;  /* 0x000000b4b5ae723e */ /* 0x000fe400000010ff */
[C---:B--2---:R-:W-:Y:S01]  /*9320*/  FADD.FTZ R0, R199.reuse, R0 ;  /* 0x00000000c7007221 */ /* 0x044fe20000010000 */
[----:B------:R-:W-:Y:S01]  /*9330*/  F2FP.BF16.F32.PACK_AB R175, R199, R198 ;  /* 0x000000c6c7af723e */ /* 0x000fe200000010ff */
[----:B-1----:R-:W-:Y:S06]  /*9340*/  @!P0 BRA `(.L_x_1804) ;  /* 0x0000000000048947 */ /* 0x002fec0003800000 */
[----:B------:R-:W-:Y:S01]  /*9350*/  BPT.TRAP 0x1 ;  /* 0x000000040000795c */ /* 0x000fe20000300000 */
.L_x_1804:
[----:B------:R1:W2:Y:S01]  /*9360*/  SYNCS.PHASECHK.TRANS64.TRYWAIT P2, [UR24+0x22850], R5 ;  /* 0x02285005ff0075a7 */ /* 0x0002a20008040158 */
[----:B------:R-:W-:Y:S05]  /*9370*/  @!P0 BRA `(.L_x_1805) ;  /* 0x0000000000048947 */ /* 0x000fea0003800000 */
[----:B------:R-:W-:Y:S01]  /*9380*/  BPT.TRAP 0x1 ;  /* 0x000000040000795c */ /* 0x000fe20000300000 */
.L_x_1805:
[----:B--2---:R-:W-:Y:S05]  /*9390*/  @P2 BRA `(.L_x_1806) ;  /* 0x0000000000082947 */ /* 0x004fea0003800000 */
[----:B------:R-:W2:Y:S02]  /*93a0*/  SYNCS.PHASECHK.TRANS64.TRYWAIT P2, [UR24+0x22850], R5 ;  /* 0x02285005ff0075a7 */ /* 0x000ea40008040158 */
[----:B--2---:R-:W-:Y:S05]  /*93b0*/  @!P2 BRA `(.L_x_1807) ;  /* 0x000000b40010a947 */ /* 0x004fea0003800000 */
.L_x_1806:
[----:B------:R-:W3:Y:S01]  /*93c0*/  S2R R8, SR_TID.X ;  /* 0x0000000000087919 */ /* 0x000ee20000002100 */
[----:B------:R-:W-:Y:S01]  /*93d0*/  UIMAD UR7, UR36, 0xc00, UR21 ;  /* 0x00000c00240778a4 */ /* 0x000fe2000f8e0215 */
[----:B------:R-:W-:Y:S01]  /*93e0*/  IMAD.MOV.U32 R203, RZ, RZ, R6 ;  /* 0x000000ffffcb7224 */ /* 0x000fe200078e0006 */
[----:B------:R-:W-:Y:S01]  /*93f0*/  UMOV UR11, 0x40000040 ;  /* 0x40000040000b7882 */ /* 0x000fe20000000000 */
[----:B------:R-:W-:-:S04]  /*9400*/  IMAD.MOV.U32 R9, RZ, RZ, R2 ;  /* 0x000000ffff097224 */ /* 0x000fc800078e0002 */
[----:B------:R-:W-:Y:S01]  /*9410*/  UMOV UR10, UR7 ;  /* 0x00000007000a7c82 */ /* 0x000fe20008000000 */
[----:B---3--:R-:W-:-:S05]  /*9420*/  SHF.R.U32.HI R8, RZ, 0x7, R8 ;  /* 0x00000007ff087819 */ /* 0x008fca0000011608 */
[----:B012---:R-:W-:Y:S02]  /*9430*/  VIADD R5, R8, 0x8 ;  /* 0x0000000808057836 */ /* 0x007fe40000000000 */
[----:B------:R-:W0:Y:S03]  /*9440*/  S2R R8, SR_TID.X ;  /* 0x0000000000087919 */ /* 0x000e260000002100 */
[----:B------:R1:W-:Y:S06]  /*9450*/  BAR.SYNC.DEFER_BLOCKING R5, 0x100 ;  /* 0x000400050000751d */ /* 0x0003ec0000010000 */
[----:B------:R-:W-:Y:S01]  /*9460*/  WARPGROUP.ARRIVE ;  /* 0x00000000000079c5 */ /* 0x000fe20000000000 */
[----:B0-----:R-:W-:-:S05]  /*9470*/  LOP3.LUT P2, RZ, R8, 0x7f, RZ, 0xc0, !PT ;  /* 0x0000007f08ff7812 */ /* 0x001fca000784c0ff */
[----:B------:R-:W-:Y:S01]  /*9480*/  HGMMA.64x256x16.F32.BF16 R24, R152, gdesc[UR8].tnspB, R24, gsb0 ;  /* 0x43e0000898187df0 */ /* 0x000fe20008001818 */
[----:B------:R-:W-:Y:S01]  /*9490*/  UIADD3 UR10, UR7, 0x80, URZ ;  /* 0x00000080070a7890 */ /* 0x000fe2000fffe03f */
[----:B------:R-:W-:-:S06]  /*94a0*/  UMOV UR11, 0x40000040 ;  /* 0x40000040000b7882 */ /* 0x000fcc0000000000 */
[----:B------:R-:W-:-:S05]  /*94b0*/  @!P2 VIADD R178, R178, 0x22860 ;  /* 0x00022860b2b2a836 */ /* 0x000fca0000000000 */
[----:B------:R-:W-:Y:S01]  /*94c0*/  @!P2 PRMT R178, RZ, 0x654, R178 ;  /* 0x00000654ffb2a816 */ /* 0x000fe200000000b2 */
[----:B------:R-:W-:Y:S02]  /*94d0*/  WARPGROUP.DEPBAR.LE gsb0, 0x0 ;  /* 0x00008000000079c5 */ /* 0x000fe40000010000 */
[----:B------:R-:W-:-:S12]  /*94e0*/  WARPGROUP.ARRIVE ;  /* 0x00000000000079c5 */ /* 0x000fd80000000000 */
        /* <DEDUP_REMOVED lines=28> */
[----:B-1----:R-:W-:-:S07]  /*96b0*/  IMAD.MOV.U32 R5, RZ, RZ, R7 ;  /* 0x000000ffff057224 */ /* 0x002fce00078e0007 */
.L_x_1799:
[----:B------:R-:W-:-:S13]  /*96c0*/  ISETP.GE.AND P1, PT, R5, UR39, PT ;  /* 0x0000002705007c0c */ /* 0x000fda000bf26270 */
[----:B------:R-:W-:Y:S05]  /*96d0*/  @!P1 BRA `(.L_x_1809) ;  /* 0x0000003000109947 */ /* 0x000fea0003800000 */
[----:B------:R-:W-:Y:S01]  /*96e0*/  IMAD.MOV.U32 R12, RZ, RZ, R6 ;  /* 0x000000ffff0c7224 */ /* 0x000fe200078e0006 */
[----:B------:R-:W-:Y:S01]  /*96f0*/  ULDC UR23, c[0x0][0x9e4] ;  /* 0x0002790000177ab9 */ /* 0x000fe20000000800 */
[----:B01----:R-:W-:Y:S01]  /*9700*/  IMAD.MOV.U32 R9, RZ, RZ, R2 ;  /* 0x000000ffff097224 */ /* 0x003fe200078e0002 */
[----:B------:R-:W-:Y:S01]  /*9710*/  ULDC UR24, c[0x0][0x288] ;  /* 0x0000a20000187ab9 */ /* 0x000fe20000000800 */
[----:B------:R-:W-:Y:S01]  /*9720*/  ULDC UR25, c[0x0][0x9dc] ;  /* 0x0002770000197ab9 */ /* 0x000fe20000000800 */
[----:B------:R-:W-:Y:S01]  /*9730*/  ULDC UR22, c[0x0][0x988] ;  /* 0x0002620000167ab9 */ /* 0x000fe20000000800 */
[----:B------:R-:W-:-:S05]  /*9740*/  ULDC UR26, c[0x0][0x9e0] ;  /* 0x00027800001a7ab9 */ /* 0x000fca0000000800 */
.L_x_1826:
[----:B------:R-:W-:-:S04]  /*9750*/  UIADD3 UR36, UR36, 0x1, URZ ;  /* 0x0000000124247890 */ /* 0x000fc8000fffe03f */
[----:B------:R-:W-:-:S04]  /*9760*/  UISETP.NE.AND UP2, UPT, UR36, 0x2, UPT ;  /* 0x000000022400788c */ /* 0x000fc8000bf45270 */
[----:B------:R-:W-:Y:S02]  /*9770*/  USEL UR6, URZ, 0x1, UP2 ;  /* 0x000000013f067887 */ /* 0x000fe40009000000 */
[----:B------:R-:W-:Y:S02]  /*9780*/  USEL UR36, UR36, URZ, UP2 ;  /* 0x0000003f24247287 */ /* 0x000fe40009000000 */
[----:B------:R-:W-:Y:S01]  /*9790*/  ULOP3.LUT UR37, UR37, UR6, URZ, 0x3c, !UPT ;  /* 0x0000000625257292 */ /* 0x000fe2000f8e3c3f */
[----:B------:R-:W-:Y:S11]  /*97a0*/  @!P0 BRA `(.L_x_1810) ;  /* 0x0000000000048947 */ /* 0x000ff60003800000 */
[----:B------:R-:W-:Y:S01]  /*97b0*/  BPT.TRAP 0x1 ;  /* 0x000000040000795c */ /* 0x000fe20000300000 */
.L_x_1810:
        /* <DEDUP_REMOVED lines=9> */
.L_x_1811:
[----:B-1----:R-:W-:Y:S05]  /*9850*/  @P1 BRA `(.L_x_1812) ;  /* 0x0000000000081947 */ /* 0x002fea0003800000 */
[----:B------:R-:W1:Y:S02]  /*9860*/  SYNCS.PHASECHK.TRANS64.TRYWAIT P1, [UR27+0x22830], R7 ;  /* 0x02283007ff0075a7 */ /* 0x000e64000802015b */
[----:B-1----:R-:W-:Y:S05]  /*9870*/  @!P1 BRA `(.L_x_1813) ;  /* 0x000000ac00f49947 */ /* 0x002fea0003800000 */
.L_x_1812:
[----:B------:R-:W-:Y:S01]  /*9880*/  UIMAD UR18, UR36, 0x300, UR20 ;  /* 0x00000300241278a4 */ /* 0x000fe2000f8e0214 */
[----:B------:R-:W-:Y:S01]  /*9890*/  WARPGROUP.ARRIVE ;  /* 0x00000000000079c5 */ /* 0x000fe20000000000 */
[----:B------:R-:W-:Y:S01]  /*98a0*/  UMOV UR19, 0x40000040 ;  /* 0x4000004000137882 */ /* 0x000fe20000000000 */
[----:B------:R-:W-:Y:S01]  /*98b0*/  UMOV UR7, 0x40000040 ;  /* 0x4000004000077882 */ /* 0x000fe20000000000 */
[----:B------:R-:W-:-:S03]  /*98c0*/  UIADD3 UR6, UR18, 0x2, URZ ;  /* 0x0000000212067890 */ /* 0x000fc6000fffe03f */
[----:B------:R-:W2:Y:S01]  /*98d0*/  S2R R4, SR_TID.X ;  /* 0x0000000000047919 */ /* 0x000ea20000002100 */
[----:B------:R-:W-:Y:S01]  /*98e0*/  UIADD3 UR10, UR18, 0x4, URZ ;  /* 0x00000004120a7890 */ /* 0x000fe2000fffe03f */
[----:B------:R-:W-:Y:S01]  /*98f0*/  PLOP3.LUT P1, PT, PT, PT, UP0, 0x80, 0x0 ;  /* 0x000000000000781c */ /* 0x000fe20003f2f008 */
[----:B------:R-:W-:Y:S01]  /*9900*/  UMOV UR11, 0x40000040 ;  /* 0x40000040000b7882 */ /* 0x000fe20000000000 */
[----:B------:R-:W-:Y:S01]  /*9910*/  HGMMA.64x96x16.F32.BF16 R152, gdesc[UR16], RZ, !UPT, gsb0 ;  /* 0x01600000109879f0 */ /* 0x000fe2000c0018ff */
[----:B------:R-:W-:Y:S01]  /*9920*/  UIADD3 UR14, UR18, 0x6, URZ ;  /* 0x00000006120e7890 */ /* 0x000fe2000fffe03f */
[----:B------:R-:W-:Y:S01]  /*9930*/  PLOP3.LUT P2, PT, PT, PT, UP0, 0x80, 0x0 ;  /* 0x000000000000781c */ /* 0x000fe20003f4f008 */
[----:B------:R-:W-:Y:S01]  /*9940*/  UMOV UR15, 0x40000040 ;  /* 0x40000040000f7882 */ /* 0x000fe20000000000 */
[----:B------:R-:W-:Y:S02]  /*9950*/  VIADD R20, R22, UR43 ;  /* 0x0000002b16147c36 */ /* 0x000fe40008000000 */
[----:B------:R-:W-:-:S02]  /*9960*/  IMAD R13, R5, -0x60, RZ ;  /* 0xffffffa0050d7824 */ /* 0x000fc400078e02ff */
[----:B------:R-:W-:Y:S02]  /*9970*/  IMAD.U32 R8, RZ, RZ, UR27 ;  /* 0x0000001bff087e24 */ /* 0x000fe4000f8e00ff */
[----:B------:R-:W-:-:S04]  /*9980*/  VIADD R11, R13, 0x1 ;  /* 0x000000010d0b7836 */ /* 0x000fc80000000000 */
[----:B------:R-:W-:-:S05]  /*9990*/  IMAD R11, R18, -0x2, R11 ;  /* 0xfffffffe120b7824 */ /* 0x000fca00078e020b */
[----:B------:R-:W-:-:S05]  /*99a0*/  IADD3 R11, R11, -UR24, R16 ;  /* 0x800000180b0b7c10 */ /* 0x000fca000fffe010 */
[----:B------:R-:W-:Y:S01]  /*99b0*/  VIADD R15, R11, UR26 ;  /* 0x0000001a0b0f7c36 */ /* 0x000fe20008000000 */
[----:B--2---:R-:W-:Y:S02]  /*99c0*/  LOP3.LUT P3, RZ, R4, 0x7f, RZ, 0xc0, !PT ;  /* 0x0000007f04ff7812 */ /* 0x004fe4000786c0ff */
[----:B------:R-:W-:-:S04]  /*99d0*/  SHF.R.U32.HI R4, RZ, 0x7, R4 ;  /* 0x00000007ff047819 */ /* 0x000fc80000011604 */
[----:B------:R-:W-:Y:S01]  /*99e0*/  IADD3 R4, -R4, 0xb, RZ ;  /* 0x0000000b04047810 */ /* 0x000fe20007ffe1ff */
[----:B------:R-:W-:Y:S02]  /*99f0*/  WARPGROUP.DEPBAR.LE gsb0, 0x0 ;  /* 0x00008000000079c5 */ /* 0x000fe40000010000 */
[----:B------:R-:W-:-:S06]  /*9a00*/  WARPGROUP.ARRIVE ;  /* 0x00000000000079c5 */ /* 0x000fcc0000000000 */
[----:B------:R-:W-:Y:S01]  /*9a10*/  HGMMA.64x96x16.F32.BF16 R152, gdesc[UR4], R152, gsb0 ;  /* 0x01600000049879f0 */ /* 0x000fe20008001898 */
[----:B------:R-:W-:Y:S02]  /*9a20*/  @UP0 ULDC UR6, c[0x0][0x44c] ;  /* 0x0001130000060ab9 */ /* 0x000fe40000000800 */
[----:B-1----:R-:W-:Y:S01]  /*9a30*/  @P1 IMAD.HI.U32 R2, R20, UR6, RZ ;  /* 0x0000000614021c27 */ /* 0x002fe2000f8e00ff */
[----:B------:R-:W-:Y:S01]  /*9a40*/  @UP0 ULDC UR6, c[0x0][0x450] ;  /* 0x0001140000060ab9 */ /* 0x000fe20000000800 */
[----:B------:R-:W-:-:S03]  /*9a50*/  PLOP3.LUT P1, PT, PT, PT, UP1, 0x40, 0x0 ;  /* 0x000000000000781c */ /* 0x000fc60003f2e818 */
[----:B------:R-:W-:Y:S01]  /*9a60*/  @P2 SHF.R.U32.HI R20, RZ, UR6, R2 ;  /* 0x00000006ff142c19 */ /* 0x000fe20008011602 */
[----:B------:R-:W-:Y:S01]  /*9a70*/  @!P3 VIADD R2, R8, 0x22840 ;  /* 0x000228400802b836 */ /* 0x000fe20000000000 */
[----:B------:R-:W-:-:S03]  /*9a80*/  ULOP3.LUT UR6, URZ, UR25, URZ, 0x33, !UPT ;  /* 0x000000193f067292 */ /* 0x000fc6000f8e333f */
[----:B------:R-:W1:Y:S01]  /*9a90*/  SHFL.IDX PT, R21, R20, RZ, 0x1c1f ;  /* 0x001c1fff14157589 */ /* 0x000e6200000e0000 */
[----:B------:R-:W-:Y:S02]  /*9aa0*/  @!P3 PRMT R2, RZ, 0x654, R2 ;  /* 0x00000654ff02b816 */ /* 0x000fe40000000002 */
[----:B------:R-:W-:Y:S02]  /*9ab0*/  VIADD R14, R11, UR6 ;  /* 0x000000060b0e7c36 */ /* 0x000fe40008000000 */
[----:B-1----:R-:W-:Y:S01]  /*9ac0*/  IMAD.IADD R6, R21, 0x1, R15 ;  /* 0x0000000115067824 */ /* 0x002fe200078e020f */
        /* <DEDUP_REMOVED lines=8> */
[----:B------:R2:W-:Y:S02]  /*9b50*/  @!P3 SYNCS.ARRIVE.TRANS64.RED.A1T0 RZ, [R2+URZ], RZ ;  /* 0x000000ff02ffb9a7 */ /* 0x0005e4000810043f */
[----:B--2---:R-:W-:Y:S01]  /*9b60*/  IMAD.IADD R2, R21, 0x1, R14 ;  /* 0x0000000115027824 */ /* 0x004fe200078e020e */
[----:B-1----:R-:W-:Y:S06]  /*9b70*/  @P1 BRA `(.L_x_1814) ;  /* 0x0000000000581947 */ /* 0x002fec0003800000 */
[----:B------:R-:W-:Y:S01]  /*9b80*/  IADD3 R21, R16, -UR24, R21 ;  /* 0x8000001810157c10 */ /* 0x000fe2000fffe015 */
        /* <DEDUP_REMOVED lines=11> */
.L_x_1816:
[----:B------:R-:W-:-:S05]  /*9c40*/  IMAD.U32 R203, RZ, RZ, UR23 ;  /* 0x00000017ffcb7e24 */ /* 0x000fca000f8e00ff */
[----:B------:R-:W-:-:S13]  /*9c50*/  ISETP.NE.AND P1, PT, R203, 0x1, PT ;  /* 0x00000001cb00780c */ /* 0x000fda0003f25270 */
[----:B------:R-:W1:Y:S02]  /*9c60*/  @P1 LDC.64 R10, c[0x0][0x9e8] ;  /* 0x00027a00ff0a1b82 */ /* 0x000e640000000a00 */
[----:B-1----:R-:W-:-:S05]  /*9c70*/  @P1 IMAD.HI.U32 R10, R21, R10, RZ ;  /* 0x0000000a150a1227 */ /* 0x002fca00078e00ff */
[----:B------:R-:W-:-:S07]  /*9c80*/  @P1 SHF.R.U32.HI R21, RZ, R11, R10 ;  /* 0x0000000bff151219 */ /* 0x000fce000001160a */
.L_x_1817:
[----:B------:R-:W-:Y:S05]  /*9c90*/  BSYNC B0 ;  /* 0x0000000000007941 */ /* 0x000fea0003800000 */
.L_x_1815:
[----:B------:R-:W-:-:S04]  /*9ca0*/  IMAD R10, R18, -0x2, R13 ;  /* 0xfffffffe120a7824 */ /* 0x000fc800078e020d */
[----:B------:R-:W-:-:S05]  /*9cb0*/  IMAD R21, R21, R203, R10 ;  /* 0x000000cb15157224 */ /* 0x000fca00078e020a */
[----:B------:R-:W-:Y:S02]  /*9cc0*/  VIADDMNMX R6, R21, R203, R6, PT ;  /* 0x000000cb15067246 */ /* 0x000fe40003800106 */
[----:B------:R-:W-:-:S07]  /*9cd0*/  VIMNMX R2, R2, R21, !PT ;  /* 0x0000001502027248 */ /* 0x000fce0007fe0100 */
.L_x_1814:
[C---:B------:R-:W-:Y:S01]  /*9ce0*/  ISETP.GE.AND P1, PT, R13.reuse, 0x1, PT ;  /* 0x000000010d00780c */ /* 0x040fe20003f26270 */
[----:B------:R-:W1:Y:S01]  /*9cf0*/  SHFL.IDX PT, R21, R20, 0x1, 0x1c1f ;  /* 0x003c1f0014157f89 */ /* 0x000e6200000e0000 */
[----:B------:R-:W-:Y:S02]  /*9d00*/  ISETP.GE.AND P4, PT, R13, 0x9, PT ;  /* 0x000000090d00780c */ /* 0x000fe40003f86270 */
[----:B------:R-:W-:Y:S02]  /*9d10*/  LOP3.LUT R17, R17, 0xfffbffff, RZ, 0xc0, !PT ;  /* 0xfffbffff11117812 */ /* 0x000fe400078ec0ff */
[----:B------:R-:W-:-:S04]  /*9d20*/  ISETP.GT.AND P2, PT, R2, RZ, !P1 ;  /* 0x000000ff0200720c */ /* 0x000fc80004f44270 */
[----:B------:R-:W-:-:S03]  /*9d30*/  ISETP.LT.OR P2, PT, R6, 0x1, P2 ;  /* 0x000000010600780c */ /* 0x000fc60001741670 */
[----:B------:R-:W-:Y:S02]  /*9d40*/  @P1 LOP3.LUT R17, R17, 0x40000, RZ, 0xfc, !PT ;  /* 0x0004000011111812 */ /* 0x000fe400078efcff */
[----:B------:R-:W-:Y:S02]  /*9d50*/  ISETP.GE.AND P1, PT, R13, 0x2, PT ;  /* 0x000000020d00780c */ /* 0x000fe40003f26270 */
[----:B------:R-:W-:Y:S02]  /*9d60*/  LOP3.LUT R17, R17, 0xfffffffd, RZ, 0xc0, !PT ;  /* 0xfffffffd11117812 */ /* 0x000fe400078ec0ff */
[----:B------:R-:W-:Y:S02]  /*9d70*/  FSEL R152, R152, -INF , !P2 ;  /* 0xff80000098987808 */ /* 0x000fe40005000000 */
[----:B------:R-:W-:Y:S02]  /*9d80*/  ISETP.GT.AND P3, PT, R2, 0x1, !P1 ;  /* 0x000000010200780c */ /* 0x000fe40004f64270 */
[----:B------:R-:W-:-:S02]  /*9d90*/  @P4 LOP3.LUT R17, R17, 0x2, RZ, 0xfc, !PT ;  /* 0x0000000211114812 */ /* 0x000fc400078efcff */
[----:B------:R-:W-:Y:S01]  /*9da0*/  ISETP.GT.AND P2, PT, R2, 0x8, !P4 ;  /* 0x000000080200780c */ /* 0x000fe20006744270 */
[--C-:B-1----:R-:W-:Y:S01]  /*9db0*/  IMAD.IADD R15, R15, 0x1, R21.reuse ;  /* 0x000000010f0f7824 */ /* 0x102fe200078e0215 */
[----:B------:R-:W-:Y:S01]  /*9dc0*/  ISETP.GE.AND P4, PT, R13, 0xa, PT ;  /* 0x0000000a0d00780c */ /* 0x000fe20003f86270 */
[----:B------:R-:W-:Y:S01]  /*9dd0*/  IMAD.IADD R14, R14, 0x1, R21 ;  /* 0x000000010e0e7824 */ /* 0x000fe200078e0215 */
[C---:B------:R-:W-:Y:S02]  /*9de0*/  ISETP.LT.OR P3, PT, R6.reuse, 0x2, P3 ;  /* 0x000000020600780c */ /* 0x040fe40001f61670 */
[----:B------:R-:W-:Y:S02]  /*9df0*/  ISETP.LT.OR P2, PT, R6, 0x9, P2 ;  /* 0x000000090600780c */ /* 0x000fe40001741670 */
[----:B------:R-:W-:Y:S02]  /*9e00*/  FSEL R153, R153, -INF , !P3 ;  /* 0xff80000099997808 */ /* 0x000fe40005800000 */
[----:B------:R-:W-:-:S02]  /*9e10*/  ISETP.GE.AND P3, PT, R13, 0x11, PT ;  /* 0x000000110d00780c */ /* 0x000fc40003f66270 */
[----:B------:R-:W-:Y:S02]  /*9e20*/  LOP3.LUT R17, R17, 0xfffffffb, RZ, 0xc0, !PT ;  /* 0xfffffffb11117812 */ /* 0x000fe400078ec0ff */
[----:B------:R-:W-:Y:S02]  /*9e30*/  FSEL R156, R156, -INF , !P2 ;  /* 0xff8000009c9c7808 */ /* 0x000fe40005000000 */
[----:B------:R-:W-:Y:S02]  /*9e40*/  ISETP.GT.AND P2, PT, R2, 0x9, !P4 ;  /* 0x000000090200780c */ /* 0x000fe40006744270 */
[----:B------:R-:W-:Y:S02]  /*9e50*/  @P4 LOP3.LUT R17, R17, 0x4, RZ, 0xfc, !PT ;  /* 0x0000000411114812 */ /* 0x000fe400078efcff */
[----:B------:R-:W-:Y:S02]  /*9e60*/  ISETP.LT.OR P2, PT, R6, 0xa, P2 ;  /* 0x0000000a0600780c */ /* 0x000fe40001741670 */
[----:B------:R-:W-:-:S02]  /*9e70*/  LOP3.LUT R17, R17, 0xfffffff7, RZ, 0xc0, !PT ;  /* 0xfffffff711117812 */ /* 0x000fc400078ec0ff */
[----:B------:R-:W-:Y:S02]  /*9e80*/  FSEL R157, R157, -INF , !P2 ;  /* 0xff8000009d9d7808 */ /* 0x000fe40005000000 */
[----:B------:R-:W-:Y:S02]  /*9e90*/  @P3 LOP3.LUT R17, R17, 0x8, RZ, 0xfc, !PT ;  /* 0x0000000811113812 */ /* 0x000fe400078efcff */
[----:B------:R-:W-:Y:S02]  /*9ea0*/  ISETP.GT.AND P2, PT, R2, 0x10, !P3 ;  /* 0x000000100200780c */ /* 0x000fe40005f44270 */
[----:B------:R-:W-:Y:S02]  /*9eb0*/  ISETP.GE.AND P3, PT, R13, 0x12, PT ;  /* 0x000000120d00780c */ /* 0x000fe40003f66270 */
[----:B------:R-:W-:Y:S02]  /*9ec0*/  ISETP.LT.OR P2, PT, R6, 0x11, P2 ;  /* 0x000000110600780c */ /* 0x000fe40001741670 */
[----:B------:R-:W-:-:S02]  /*9ed0*/  LOP3.LUT R17, R17, 0xffffffef, RZ, 0xc0, !PT ;  /* 0xffffffef11117812 */ /* 0x000fc400078ec0ff */
[----:B------:R-:W-:Y:S02]  /*9ee0*/  FSEL R160, R160, -INF , !P2 ;  /* 0xff800000a0a07808 */ /* 0x000fe40005000000 */
        /* <DEDUP_REMOVED lines=102> */
[----:B------:R-:W-:-:S04]  /*a550*/  ISETP.LT.OR P6, PT, R6, 0x5a, P6 ;  /* 0x0000005a0600780c */ /* 0x000fc800037c1670 */
[----:B------:R-:W-:Y:S02]  /*a560*/  FSEL R197, R197, -INF , !P6 ;  /* 0xff800000c5c57808 */ /* 0x000fe40007000000 */
[----:B------:R-:W-:-:S13]  /*a570*/  PLOP3.LUT P6, PT, PT, PT, UP1, 0x40, 0x0 ;  /* 0x000000000000781c */ /* 0x000fda0003fce818 */
[----:B------:R-:W-:Y:S05]  /*a580*/  @P6 BRA `(.L_x_1818) ;  /* 0x0000000000586947 */ /* 0x000fea0003800000 */
        /* <DEDUP_REMOVED lines=12> */
.L_x_1820:
[----:B------:R-:W-:-:S05]  /*a650*/  IMAD.U32 R2, RZ, RZ, UR23 ;  /* 0x00000017ff027e24 */ /* 0x000fca000f8e00ff */
[----:B------:R-:W-:-:S13]  /*a660*/  ISETP.NE.AND P6, PT, R2, 0x1, PT ;  /* 0x000000010200780c */ /* 0x000fda0003fc5270 */
[----:B------:R-:W1:Y:S02]  /*a670*/  @P6 LDC.64 R10, c[0x0][0x9e8] ;  /* 0x00027a00ff0a6b82 */ /* 0x000e640000000a00 */
[----:B-1----:R-:W-:-:S05]  /*a680*/  @P6 IMAD.HI.U32 R10, R21, R10, RZ ;  /* 0x0000000a150a6227 */ /* 0x002fca00078e00ff */
[----:B------:R-:W-:-:S07]  /*a690*/  @P6 SHF.R.U32.HI R21, RZ, R11, R10 ;  /* 0x0000000bff156219 */ /* 0x000fce000001160a */
.L_x_1821:
[----:B------:R-:W-:Y:S05]  /*a6a0*/  BSYNC B0 ;  /* 0x0000000000007941 */ /* 0x000fea0003800000 */
.L_x_1819:
[----:B------:R-:W-:-:S04]  /*a6b0*/  IMAD R13, R18, -0x2, R13 ;  /* 0xfffffffe120d7824 */ /* 0x000fc800078e020d */
[----:B------:R-:W-:-:S05]  /*a6c0*/  IMAD R21, R21, R2, R13 ;  /* 0x0000000215157224 */ /* 0x000fca00078e020d */
[----:B------:R-:W-:Y:S02]  /*a6d0*/  VIADDMNMX R15, R21, R2, R15, PT ;  /* 0x00000002150f7246 */ /* 0x000fe4000380010f */
[----:B------:R-:W-:-:S07]  /*a6e0*/  VIMNMX R14, R14, R21, !PT ;  /* 0x000000150e0e7248 */ /* 0x000fce0007fe0100 */
.L_x_1818:
        /* <DEDUP_REMOVED lines=70> */
[C---:B------:R-:W-:Y:S02]  /*ab50*/  ISETP.GT.AND P1, PT, R14.reuse, 0x29, !P1 ;  /* 0x000000290e00780c */ /* 0x040fe40004f24270 */
[----:B------:R-:W-:Y:S02]  /*ab60*/  FSEL R191, R191, -INF , !P2 ;  /* 0xff800000bfbf7808 */ /* 0x000fe40005000000 */
[----:B------:R-:W-:Y:S02]  /*ab70*/  ISETP.LT.OR P1, PT, R15, 0x2a, P1 ;  /* 0x0000002a0f00780c */ /* 0x000fe40000f21670 */
[----:B------:R-:W-:Y:S02]  /*ab80*/  ISETP.GT.AND P4, PT, R14, 0x51, !P4 ;  /* 0x000000510e00780c */ /* 0x000fe40006784270 */
[----:B------:R-:W-:-:S02]  /*ab90*/  FSEL R175, R175, -INF , !P1 ;  /* 0xff800000afaf7808 */ /* 0x000fc40004800000 */
[----:B------:R-:W-:Y:S02]  /*aba0*/  LOP3.LUT P1, RZ, R17, 0x800, RZ, 0xc0, !PT ;  /* 0x0000080011ff7812 */ /* 0x000fe4000782c0ff */
[----:B-1----:R-:W-:Y:S02]  /*abb0*/  FMNMX.FTZ R13, R6, R11, !PT ;  /* 0x0000000b060d7209 */ /* 0x002fe40007810000 */
[C---:B------:R-:W-:Y:S02]  /*abc0*/  ISETP.GT.AND P1, PT, R14.reuse, 0x30, !P1 ;  /* 0x000000300e00780c */ /* 0x040fe40004f24270 */
[C---:B------:R-:W-:Y:S01]  /*abd0*/  ISETP.LT.OR P3, PT, R15.reuse, 0x51, P3 ;  /* 0x000000510f00780c */ /* 0x040fe20001f61670 */
[----:B------:R-:W1:Y:S01]  /*abe0*/  SHFL.BFLY PT, R2, R13, 0x1, 0x1f ;  /* 0x0c201f000d027f89 */ /* 0x000e6200000e0000 */
[----:B------:R-:W-:Y:S02]  /*abf0*/  ISETP.LT.OR P1, PT, R15, 0x31, P1 ;  /* 0x000000310f00780c */ /* 0x000fe40000f21670 */
[----:B------:R-:W-:-:S02]  /*ac00*/  ISETP.GT.AND P5, PT, R14, 0x58, !P5 ;  /* 0x000000580e00780c */ /* 0x000fc40006fa4270 */
[----:B------:R-:W-:Y:S02]  /*ac10*/  FSEL R178, R178, -INF , !P1 ;  /* 0xff800000b2b27808 */ /* 0x000fe40004800000 */
[----:B------:R-:W-:Y:S02]  /*ac20*/  LOP3.LUT P1, RZ, R17, 0x400, RZ, 0xc0, !PT ;  /* 0x0000040011ff7812 */ /* 0x000fe4000782c0ff */
[C---:B------:R-:W-:Y:S02]  /*ac30*/  ISETP.LT.OR P4, PT, R15.reuse, 0x52, P4 ;  /* 0x000000520f00780c */ /* 0x040fe40002781670 */
[----:B------:R-:W-:Y:S02]  /*ac40*/  ISETP.GT.AND P1, PT, R14, 0x31, !P1 ;  /* 0x000000310e00780c */ /* 0x000fe40004f24270 */
[----:B------:R-:W-:Y:S02]  /*ac50*/  FSEL R194, R194, -INF , !P3 ;  /* 0xff800000c2c27808 */ /* 0x000fe40005800000 */
        /* <DEDUP_REMOVED lines=40> */
[----:B------:R-:W-:Y:S01]  /*aee0*/  FSEL R199, R199, -INF , !P2 ;  /* 0xff800000c7c77808 */ /* 0x000fe20005000000 */
[--C-:B------:R-:W-:Y:S01]  /*aef0*/  FFMA.FTZ R173, R185, UR6, -R10.reuse ;  /* 0x00000006b9ad7c23 */ /* 0x100fe2000801080a */
[----:B------:R-:W-:Y:S01]  /*af00*/  FMNMX.FTZ R21, R159, R6, !PT ;  /* 0x000000069f157209 */ /* 0x000fe20007810000 */
[--C-:B------:R-:W-:Y:S01]  /*af10*/  FFMA.FTZ R14, R172, UR6, -R10.reuse ;  /* 0x00000006ac0e7c23 */ /* 0x100fe2000801080a */
[--C-:B------:R-:W-:Y:S01]  /*af20*/  FFMA.FTZ R172, R184, UR6, -R10.reuse ;  /* 0x00000006b8ac7c23 */ /* 0x100fe2000801080a */
[----:B------:R-:W-:Y:S01]  /*af30*/  FSEL R184, R2, RZ, P1 ;  /* 0x000000ff02b87208 */ /* 0x000fe20000800000 */
[--C-:B------:R-:W-:Y:S01]  /*af40*/  FFMA.FTZ R152, R152, UR6, -R10.reuse ;  /* 0x0000000698987c23 */ /* 0x100fe2000801080a */
[----:B------:R-:W-:Y:S01]  /*af50*/  FMNMX.FTZ R6, R162, R21, !PT ;  /* 0x00000015a2067209 */ /* 0x000fe20007810000 */
[--C-:B------:R-:W-:Y:S01]  /*af60*/  FFMA.FTZ R21, R157, UR6, -R10.reuse ;  /* 0x000000069d157c23 */ /* 0x100fe2000801080a */
[--C-:B------:R-:W-:Y:S01]  /*af70*/  FFMA.FTZ R154, R156, UR6, -R10.reuse ;  /* 0x000000069c9a7c23 */ /* 0x100fe2000801080a */
[----:B------:R-:W-:Y:S01]  /*af80*/  FADD.FTZ R9, -R184, R9 ;  /* 0x00000009b8097221 */ /* 0x000fe20000010100 */
[----:B------:R-:W-:Y:S01]  /*af90*/  FMNMX.FTZ R153, R163, R6, !PT ;  /* 0x00000006a3997209 */ /* 0x000fe20007810000 */
[----:B------:R-:W-:Y:S01]  /*afa0*/  MUFU.EX2 R152, R152 ;  /* 0x0000009800987308 */ /* 0x000fe20000000800 */
[--C-:B------:R-:W-:Y:S01]  /*afb0*/  FFMA.FTZ R20, R164, UR6, -R10.reuse ;  /* 0x00000006a4147c23 */ /* 0x100fe2000801080a */
[----:B------:R-:W-:Y:S01]  /*afc0*/  FMUL.FTZ R9, R9, UR6 ;  /* 0x0000000609097c20 */ /* 0x000fe20008410000 */
        /* <DEDUP_REMOVED lines=18> */
[----:B------:R-:W-:Y:S01]  /*b0f0*/  FMUL.FTZ R25, R25, R9 ;  /* 0x0000000919197220 */ /* 0x000fe20000410000 */
[----:B------:R-:W-:Y:S01]  /*b100*/  FMNMX.FTZ R6, R178, R157, !PT ;  /* 0x0000009db2067209 */ /* 0x000fe20007810000 */
[--C-:B------:R-:W-:Y:S01]  /*b110*/  FFMA.FTZ R157, R165, UR6, -R10.reuse ;  /* 0x00000006a59d7c23 */ /* 0x100fe2000801080a */
[-C--:B------:R-:W-:Y:S01]  /*b120*/  FMUL.FTZ R28, R28, R9.reuse ;  /* 0x000000091c1c7220 */ /* 0x080fe20000410000 */
[-C--:B------:R-:W-:Y:S01]  /*b130*/  FMUL.FTZ R29, R29, R9.reuse ;  /* 0x000000091d1d7220 */ /* 0x080fe20000410000 */
[----:B------:R-:W-:Y:S01]  /*b140*/  FMNMX.FTZ R161, R179, R6, !PT ;  /* 0x00000006b3a17209 */ /* 0x000fe20007810000 */
[----:B------:R-:W1:Y:S01]  /*b150*/  MUFU.EX2 R21, R21 ;  /* 0x0000001500157308 */ /* 0x000e620000000800 */
[-C--:B------:R-:W-:Y:S01]  /*b160*/  FMUL.FTZ R32, R32, R9.reuse ;  /* 0x0000000920207220 */ /* 0x080fe20000410000 */
[----:B------:R-:W-:Y:S01]  /*b170*/  FMUL.FTZ R33, R33, R9 ;  /* 0x0000000921217220 */ /* 0x000fe20000410000 */
[----:B------:R-:W-:Y:S01]  /*b180*/  FMNMX.FTZ R6, R182, R161, !PT ;  /* 0x000000a1b6067209 */ /* 0x000fe20007810000 */
[-C--:B------:R-:W-:Y:S01]  /*b190*/  FMUL.FTZ R36, R36, R9.reuse ;  /* 0x0000000924247220 */ /* 0x080fe20000410000 */
[-C--:B------:R-:W-:Y:S01]  /*b1a0*/  FMUL.FTZ R37, R37, R9.reuse ;  /* 0x0000000925257220 */ /* 0x080fe20000410000 */
[-C--:B------:R-:W-:Y:S01]  /*b1b0*/  FMUL.FTZ R40, R40, R9.reuse ;  /* 0x0000000928287220 */ /* 0x080fe20000410000 */
[----:B------:R-:W-:Y:S01]  /*b1c0*/  FMNMX.FTZ R161, R183, R6, !PT ;  /* 0x00000006b7a17209 */ /* 0x000fe20007810000 */
[----:B------:R-:W4:Y:S01]  /*b1d0*/  MUFU.EX2 R156, R156 ;  /* 0x0000009c009c7308 */ /* 0x000f220000000800 */
[-C--:B------:R-:W-:Y:S01]  /*b1e0*/  FMUL.FTZ R41, R41, R9.reuse ;  /* 0x0000000929297220 */ /* 0x080fe20000410000 */
[----:B------:R-:W-:Y:S01]  /*b1f0*/  FMUL.FTZ R44, R44, R9 ;  /* 0x000000092c2c7220 */ /* 0x000fe20000410000 */
[----:B------:R-:W-:Y:S01]  /*b200*/  FMNMX.FTZ R6, R186, R161, !PT ;  /* 0x000000a1ba067209 */ /* 0x000fe20007810000 */
[--C-:B------:R-:W-:Y:S01]  /*b210*/  FFMA.FTZ R161, R169, UR6, -R10.reuse ;  /* 0x00000006a9a17c23 */ /* 0x100fe2000801080a */
[--C-:B------:R-:W-:Y:S01]  /*b220*/  FFMA.FTZ R169, R181, UR6, -R10.reuse ;  /* 0x00000006b5a97c23 */ /* 0x100fe2000801080a */
[----:B------:R-:W-:Y:S01]  /*b230*/  FFMA.FTZ R181, R193, UR6, -R10 ;  /* 0x00000006c1b57c23 */ /* 0x000fe2000801080a */
[----:B------:R-:W-:Y:S01]  /*b240*/  FMNMX.FTZ R165, R187, R6, !PT ;  /* 0x00000006bba57209 */ /* 0x000fe20007810000 */
[----:B------:R5:W-:Y:S01]  /*b250*/  MUFU.EX2 R184, R188 ;  /* 0x000000bc00b87308 */ /* 0x000be20000000800 */
[-C--:B------:R-:W-:Y:S01]  /*b260*/  FMUL.FTZ R45, R45, R9.reuse ;  /* 0x000000092d2d7220 */ /* 0x080fe20000410000 */
[----:B------:R-:W-:Y:S01]  /*b270*/  FMUL.FTZ R48, R48, R9 ;  /* 0x0000000930307220 */ /* 0x000fe20000410000 */
[----:B------:R-:W-:Y:S01]  /*b280*/  FMNMX.FTZ R6, R190, R165, !PT ;  /* 0x000000a5be067209 */ /* 0x000fe20007810000 */
[-C--:B------:R-:W-:Y:S01]  /*b290*/  FMUL.FTZ R49, R49, R9.reuse ;  /* 0x0000000931317220 */ /* 0x080fe20000410000 */
[-C--:B------:R-:W-:Y:S01]  /*b2a0*/  FMUL.FTZ R52, R52, R9.reuse ;  /* 0x0000000934347220 */ /* 0x080fe20000410000 */
[----:B------:R-:W-:Y:S01]  /*b2b0*/  FMUL.FTZ R53, R53, R9 ;  /* 0x0000000935357220 */ /* 0x000fe20000410000 */
[----:B------:R-:W-:Y:S01]  /*b2c0*/  FMNMX.FTZ R165, R191, R6, !PT ;  /* 0x00000006bfa57209 */ /* 0x000fe20007810000 */
[----:B------:R-:W0:Y:S01]  /*b2d0*/  MUFU.EX2 R153, R153 ;  /* 0x0000009900997308 */ /* 0x000e220000000800 */
[----:B-----5:R-:W-:Y:S01]  /*b2e0*/  FFMA.FTZ R188, R9, R3, R152 ;  /* 0x0000000309bc7223 */ /* 0x020fe20000010098 */
[C---:B--2---:R-:W-:Y:S01]  /*b2f0*/  F2FP.BF16.F32.PACK_AB R152, R13.reuse, R152 ;  /* 0x000000980d98723e */ /* 0x044fe200000010ff */
[----:B------:R-:W-:Y:S01]  /*b300*/  FMUL.FTZ R56, R56, R9 ;  /* 0x0000000938387220 */ /* 0x000fe20000410000 */
[----:B------:R-:W-:Y:S01]  /*b310*/  FMNMX.FTZ R6, R194, R165, !PT ;  /* 0x000000a5c2067209 */ /* 0x000fe20007810000 */
[----:B------:R-:W-:Y:S01]  /*b320*/  FADD.FTZ R3, R13, R188 ;  /* 0x000000bc0d037221 */ /* 0x000fe20000010000 */
[-C--:B------:R-:W-:Y:S01]  /*b330*/  FMUL.FTZ R57, R57, R9.reuse ;  /* 0x0000000939397220 */ /* 0x080fe20000410000 */
[-C--:B------:R-:W-:Y:S01]  /*b340*/  FMUL.FTZ R60, R60, R9.reuse ;  /* 0x000000093c3c7220 */ /* 0x080fe20000410000 */
[----:B------:R-:W-:Y:S01]  /*b350*/  FMNMX.FTZ R165, R195, R6, !PT ;  /* 0x00000006c3a57209 */ /* 0x000fe20007810000 */
[----:B------:R-:W-:Y:S01]  /*b360*/  MUFU.EX2 R20, R20 ;  /* 0x0000001400147308 */ /* 0x000fe20000000800 */
[-C--:B------:R-:W-:Y:S01]  /*b370*/  FMUL.FTZ R61, R61, R9.reuse ;  /* 0x000000093d3d7220 */ /* 0x080fe20000410000 */
[----:B------:R-:W-:Y:S01]  /*b380*/  FMUL.FTZ R64, R64, R9 ;  /* 0x0000000940407220 */ /* 0x000fe20000410000 */
[----:B------:R-:W-:Y:S01]  /*b390*/  FMNMX.FTZ R6, R198, R165, !PT ;  /* 0x000000a5c6067209 */ /* 0x000fe20007810000 */
[--C-:B------:R-:W-:Y:S01]  /*b3a0*/  FFMA.FTZ R165, R177, UR6, -R10.reuse ;  /* 0x00000006b1a57c23 */ /* 0x100fe2000801080a */
[-C--:B------:R-:W-:Y:S01]  /*b3b0*/  FMUL.FTZ R65, R65, R9.reuse ;  /* 0x0000000941417220 */ /* 0x080fe20000410000 */
[-C--:B------:R-:W-:Y:S01]  /*b3c0*/  FMUL.FTZ R68, R68, R9.reuse ;  /* 0x0000000944447220 */ /* 0x080fe20000410000 */
[----:B------:R-:W-:Y:S01]  /*b3d0*/  FMNMX.FTZ R6, R199, R6, !PT ;  /* 0x00000006c7067209 */ /* 0x000fe20007810000 */
[----:B------:R-:W-:Y:S01]  /*b3e0*/  MUFU.EX2 R157, R157 ;  /* 0x0000009d009d7308 */ /* 0x000fe20000000800 */
[-C--:B------:R-:W-:Y:S01]  /*b3f0*/  FMUL.FTZ R69, R69, R9.reuse ;  /* 0x0000000945457220 */ /* 0x080fe20000410000 */
[-C--:B------:R-:W-:Y:S01]  /*b400*/  FMUL.FTZ R72, R72, R9.reuse ;  /* 0x0000000948487220 */ /* 0x080fe20000410000 */
[-C--:B------:R-:W-:Y:S01]  /*b410*/  FMUL.FTZ R73, R73, R9.reuse ;  /* 0x0000000949497220 */ /* 0x080fe20000410000 */
[----:B------:R-:W2:Y:S01]  /*b420*/  SHFL.BFLY PT, R177, R6, 0x2, 0x1f ;  /* 0x0c401f0006b17f89 */ /* 0x000ea200000e0000 */
        /* <DEDUP_REMOVED lines=22> */
[----:B------:R-:W-:Y:S01]  /*b590*/  FMUL.FTZ R113, R113, R9 ;  /* 0x0000000971717220 */ /* 0x000fe20000410000 */
[----:B--2---:R-:W-:Y:S01]  /*b5a0*/  FMNMX.FTZ R185, R6, R177, !PT ;  /* 0x000000b106b97209 */ /* 0x004fe20007810000 */
[----:B------:R-:W-:Y:S01]  /*b5b0*/  FFMA.FTZ R177, R189, UR6, -R10 ;  /* 0x00000006bdb17c23 */ /* 0x000fe2000801080a */
[-C--:B------:R-:W-:Y:S01]  /*b5c0*/  FMUL.FTZ R116, R116, R9.reuse ;  /* 0x0000000974747220 */ /* 0x080fe20000410000 */
[-C--:B------:R-:W-:Y:S01]  /*b5d0*/  FMUL.FTZ R117, R117, R9.reuse ;  /* 0x0000000975757220 */ /* 0x080fe20000410000 */
[----:B------:R-:W-:Y:S01]  /*b5e0*/  MUFU.EX2 R15, R15 ;  /* 0x0000000f000f7308 */ /* 0x000fe20000000800 */
[----:B------:R-:W2:Y:S01]  /*b5f0*/  SHFL.BFLY PT, R6, R185, 0x1, 0x1f ;  /* 0x0c201f00b9067f89 */ /* 0x000ea200000e0000 */
        /* <DEDUP_REMOVED lines=17> */
[----:B------:R-:W-:-:S05]  /*b710*/  FMUL.FTZ R149, R149, R9 ;  /* 0x0000000995957220 */ /* 0x000fca0000410000 */
[----:B------:R-:W-:Y:S01]  /*b720*/  MUFU.EX2 R168, R168 ;  /* 0x000000a800a87308 */ /* 0x000fe20000000800 */
[----:B--2---:R-:W-:Y:S01]  /*b730*/  FMNMX.FTZ R6, R185, R6, !PT ;  /* 0x00000006b9067209 */ /* 0x004fe20007810000 */
[----:B------:R-:W-:-:S03]  /*b740*/  FFMA.FTZ R185, R197, UR6, -R10 ;  /* 0x00000006c5b97c23 */ /* 0x000fc6000801080a */
[C---:B------:R-:W-:Y:S01]  /*b750*/  FSETP.NEU.FTZ.AND P1, PT, R6.reuse, -INF , PT ;  /* 0xff8000000600780b */ /* 0x040fe20003f3d000 */
[----:B------:R-:W-:Y:S02]  /*b760*/  FMUL.FTZ R196, R6, UR6 ;  /* 0x0000000606c47c20 */ /* 0x000fe40008410000 */
[----:B------:R-:W2:Y:S03]  /*b770*/  MUFU.EX2 R169, R169 ;  /* 0x000000a900a97308 */ /* 0x000ea60000000800 */
[----:B------:R-:W-:-:S05]  /*b780*/  FSEL R196, R196, RZ, P1 ;  /* 0x000000ffc4c47208 */ /* 0x000fca0000800000 */
[--C-:B------:R-:W-:Y:S01]  /*b790*/  FFMA.FTZ R10, R155, UR6, -R196.reuse ;  /* 0x000000069b0a7c23 */ /* 0x100fe200080108c4 */
[--C-:B------:R-:W-:Y:S01]  /*b7a0*/  FFMA.FTZ R155, R158, UR6, -R196.reuse ;  /* 0x000000069e9b7c23 */ /* 0x100fe200080108c4 */
[----:B---3--:R-:W-:Y:S01]  /*b7b0*/  FADD.FTZ R158, R154, R3 ;  /* 0x000000039a9e7221 */ /* 0x008fe20000010000 */
[--C-:B------:R-:W-:Y:S01]  /*b7c0*/  FFMA.FTZ R188, R159, UR6, -R196.reuse ;  /* 0x000000069fbc7c23 */ /* 0x100fe200080108c4 */
[----:B------:R-:W-:Y:S01]  /*b7d0*/  MUFU.EX2 R172, R172 ;  /* 0x000000ac00ac7308 */ /* 0x000fe20000000800 */
[----:B------:R-:W-:Y:S01]  /*b7e0*/  FFMA.FTZ R159, R162, UR6, -R196 ;  /* 0x00000006a29f7c23 */ /* 0x000fe200080108c4 */
[C---:B-1----:R-:W-:Y:S01]  /*b7f0*/  FADD.FTZ R3, R21.reuse, R158 ;  /* 0x0000009e15037221 */ /* 0x042fe20000010000 */
[----:B------:R-:W-:Y:S01]  /*b800*/  F2FP.BF16.F32.PACK_AB R154, R21, R154 ;  /* 0x0000009a159a723e */ /* 0x000fe200000010ff */
[--C-:B------:R-:W-:Y:S01]  /*b810*/  FFMA.FTZ R11, R11, UR6, -R196.reuse ;  /* 0x000000060b0b7c23 */ /* 0x100fe200080108c4 */
[--C-:B------:R-:W-:Y:S01]  /*b820*/  FFMA.FTZ R174, R174, UR6, -R196.reuse ;  /* 0x00000006aeae7c23 */ /* 0x100fe200080108c4 */
[----:B----4-:R-:W-:Y:S01]  /*b830*/  FADD.FTZ R158, R156, R3 ;  /* 0x000000039c9e7221 */ /* 0x010fe20000010000 */
[--C-:B------:R-:W-:Y:S01]  /*b840*/  FFMA.FTZ R192, R163, UR6, -R196.reuse ;  /* 0x00000006a3c07c23 */ /* 0x100fe200080108c4 */
[----:B------:R-:W-:Y:S01]  /*b850*/  MUFU.EX2 R173, R173 ;  /* 0x000000ad00ad7308 */ /* 0x000fe20000000800 */
[----:B------:R-:W-:Y:S01]  /*b860*/  FFMA.FTZ R163, R166, UR6, -R196 ;  /* 0x00000006a6a37c23 */ /* 0x000fe200080108c4 */
[----:B0-----:R-:W-:Y:S01]  /*b870*/  FADD.FTZ R3, R153, R158 ;  /* 0x0000009e99037221 */ /* 0x001fe20000010000 */
[--C-:B------:R-:W-:Y:S01]  /*b880*/  FFMA.FTZ R175, R175, UR6, -R196.reuse ;  /* 0x00000006afaf7c23 */ /* 0x100fe200080108c4 */
[----:B--2---:R-:W-:Y:S01]  /*b890*/  F2FP.BF16.F32.PACK_AB R166, R169, R168 ;  /* 0x000000a8a9a6723e */ /* 0x004fe200000010ff */
[--C-:B------:R-:W-:Y:S01]  /*b8a0*/  FFMA.FTZ R179, R179, UR6, -R196.reuse ;  /* 0x00000006b3b37c23 */ /* 0x100fe200080108c4 */
[----:B------:R-:W-:Y:S01]  /*b8b0*/  FADD.FTZ R158, R20, R3 ;  /* 0x00000003149e7221 */ /* 0x000fe20000010000 */
[--C-:B------:R-:W-:Y:S01]  /*b8c0*/  FFMA.FTZ R182, R182, UR6, -R196.reuse ;  /* 0x00000006b6b67c23 */ /* 0x100fe200080108c4 */
[----:B------:R-:W-:Y:S01]  /*b8d0*/  MUFU.EX2 R176, R176 ;  /* 0x000000b000b07308 */ /* 0x000fe20000000800 */
[----:B------:R-:W-:Y:S01]  /*b8e0*/  FFMA.FTZ R183, R183, UR6, -R196 ;  /* 0x00000006b7b77c23 */ /* 0x000fe200080108c4 */
[----:B------:R-:W-:Y:S01]  /*b8f0*/  FADD.FTZ R3, R157, R158 ;  /* 0x0000009e9d037221 */ /* 0x000fe20000010000 */
[--C-:B------:R-:W-:Y:S01]  /*b900*/  FFMA.FTZ R186, R186, UR6, -R196.reuse ;  /* 0x00000006baba7c23 */ /* 0x100fe200080108c4 */
[--C-:B------:R-:W-:Y:S01]  /*b910*/  FFMA.FTZ R187, R187, UR6, -R196.reuse ;  /* 0x00000006bbbb7c23 */ /* 0x100fe200080108c4 */
[--C-:B------:R-:W-:Y:S01]  /*b920*/  FFMA.FTZ R190, R190, UR6, -R196.reuse ;  /* 0x00000006bebe7c23 */ /* 0x100fe200080108c4 */
[----:B------:R-:W-:Y:S01]  /*b930*/  FADD.FTZ R158, R160, R3 ;  /* 0x00000003a09e7221 */ /* 0x000fe20000010000 */
[----:B------:R-:W-:Y:S01]  /*b940*/  FSEL R3, R6, RZ, P1 ;  /* 0x000000ff06037208 */ /* 0x000fe20000800000 */
[----:B------:R-:W0:Y:S01]  /*b950*/  MUFU.EX2 R177, R177 ;  /* 0x000000b100b17308 */ /* 0x000e220000000800 */
[----:B------:R-:W-:Y:S01]  /*b960*/  FFMA.FTZ R191, R191, UR6, -R196 ;  /* 0x00000006bfbf7c23 */ /* 0x000fe200080108c4 */
[----:B------:R-:W-:Y:S01]  /*b970*/  FADD.FTZ R189, R161, R158 ;  /* 0x0000009ea1bd7221 */ /* 0x000fe20000010000 */
[----:B------:R-:W-:Y:S01]  /*b980*/  FFMA.FTZ R194, R194, UR6, -R196 ;  /* 0x00000006c2c27c23 */ /* 0x000fe200080108c4 */
[----:B------:R-:W-:Y:S01]  /*b990*/  FADD.FTZ R3, -R3, R12 ;  /* 0x0000000c03037221 */ /* 0x000fe20000010100 */
        /* <DEDUP_REMOVED lines=8> */
[----:B------:R-:W-:Y:S01]  /*ba20*/  FFMA.FTZ R198, R198, UR6, -R196 ;  /* 0x00000006c6c67c23 */ /* 0x000fe200080108c4 */
[----:B------:R-:W-:Y:S01]  /*ba30*/  FADD.FTZ R162, R164, R189 ;  /* 0x000000bda4a27221 */ /* 0x000fe20000010000 */
[----:B------:R-:W-:Y:S01]  /*ba40*/  F2FP.BF16.F32.PACK_AB R164, R165, R164 ;  /* 0x000000a4a5a4723e */ /* 0x000fe200000010ff */
[----:B------:R-:W1:Y:S01]  /*ba50*/  MUFU.EX2 R181, R181 ;  /* 0x000000b500b57308 */ /* 0x000e620000000800 */
[----:B0-----:R-:W-:Y:S01]  /*ba60*/  F2FP.BF16.F32.PACK_AB R170, R177, R176 ;  /* 0x000000b0b1aa723e */ /* 0x001fe200000010ff */
[----:B------:R-:W-:Y:S01]  /*ba70*/  FADD.FTZ R189, R165, R162 ;  /* 0x000000a2a5bd7221 */ /* 0x000fe20000010000 */
[----:B------:R-:W-:Y:S01]  /*ba80*/  FFMA.FTZ R196, R199, UR6, -R196 ;  /* 0x00000006c7c47c23 */ /* 0x000fe200080108c4 */
[----:B------:R-:W-:-:S02]  /*ba90*/  F2FP.BF16.F32.PACK_AB R156, R153, R156 ;  /* 0x0000009c999c723e */ /* 0x000fc400000010ff */
[----:B------:R-:W-:Y:S01]  /*baa0*/  FADD.FTZ R162, R168, R189 ;  /* 0x000000bda8a27221 */ /* 0x000fe20000010000 */
[----:B------:R-:W-:Y:S01]  /*bab0*/  F2FP.BF16.F32.PACK_AB R168, R173, R172 ;  /* 0x000000acada8723e */ /* 0x000fe200000010ff */
[----:B------:R0:W-:Y:S01]  /*bac0*/  MUFU.EX2 R178, R158 ;  /* 0x0000009e00b27308 */ /* 0x0001e20000000800 */
[----:B------:R-:W-:Y:S01]  /*bad0*/  F2FP.BF16.F32.PACK_AB R160, R161, R160 ;  /* 0x000000a0a1a0723e */ /* 0x000fe200000010ff */
[----:B------:R-:W-:-:S04]  /*bae0*/  FADD.FTZ R189, R169, R162 ;  /* 0x000000a2a9bd7221 */ /* 0x000fc80000010000 */
[----:B------:R-:W-:Y:S02]  /*baf0*/  FADD.FTZ R162, R172, R189 ;  /* 0x000000bdaca27221 */ /* 0x000fe40000010000 */
[----:B------:R-:W-:Y:S01]  /*bb00*/  MUFU.EX2 R11, R11 ;  /* 0x0000000b000b7308 */ /* 0x000fe20000000800 */
[----:B0-----:R-:W-:Y:S01]  /*bb10*/  F2FP.BF16.F32.PACK_AB R158, R157, R20 ;  /* 0x000000149d9e723e */ /* 0x001fe200000010ff */
[----:B------:R-:W-:Y:S01]  /*bb20*/  FADD.FTZ R189, R173, R162 ;  /* 0x000000a2adbd7221 */ /* 0x000fe20000010000 */
[----:B-1----:R-:W-:-:S03]  /*bb30*/  F2FP.BF16.F32.PACK_AB R172, R181, R180 ;  /* 0x000000b4b5ac723e */ /* 0x002fc600000010ff */
[----:B------:R-:W-:Y:S02]  /*bb40*/  FADD.FTZ R162, R176, R189 ;  /* 0x000000bdb0a27221 */ /* 0x000fe40000010000 */
[----:B------:R-:W0:Y:S02]  /*bb50*/  MUFU.EX2 R10, R10 ;  /* 0x0000000a000a7308 */ /* 0x000e240000000800 */
[----:B------:R-:W-:Y:S01]  /*bb60*/  FADD.FTZ R21, R177, R162 ;  /* 0x000000a2b1157221 */ /* 0x000fe20000010000 */
[----:B------:R-:W-:-:S03]  /*bb70*/  F2FP.BF16.F32.PACK_AB R162, R15, R14 ;  /* 0x0000000e0fa2723e */ /* 0x000fc600000010ff */
[----:B------:R-:W-:Y:S02]  /*bb80*/  FADD.FTZ R20, R180, R21 ;  /* 0x00000015b4147221 */ /* 0x000fe40000010000 */
[----:B------:R-:W-:Y:S02]  /*bb90*/  MUFU.EX2 R155, R155 ;  /* 0x0000009b009b7308 */ /* 0x000fe40000000800 */
[----:B------:R-:W-:Y:S01]  /*bba0*/  FADD.FTZ R15, R181, R20 ;  /* 0x00000014b50f7221 */ /* 0x000fe20000010000 */
[----:B------:R-:W-:-:S05]  /*bbb0*/  FMUL.FTZ R20, R3, UR6 ;  /* 0x0000000603147c20 */ /* 0x000fca0008410000 */
[----:B------:R-:W-:Y:S01]  /*bbc0*/  MUFU.EX2 R188, R188 ;  /* 0x000000bc00bc7308 */ /* 0x000fe20000000800 */
[----:B0-----:R-:W-:-:S07]  /*bbd0*/  F2FP.BF16.F32.PACK_AB R153, R10, R11 ;  /* 0x0000000b0a99723e */ /* 0x001fce00000010ff */
[----:B------:R-:W0:Y:S08]  /*bbe0*/  MUFU.EX2 R20, R20 ;  /* 0x0000001400147308 */ /* 0x000e300000000800 */
[----:B------:R1:W-:Y:S08]  /*bbf0*/  MUFU.EX2 R13, R174 ;  /* 0x000000ae000d7308 */ /* 0x0003f00000000800 */
[----:B------:R-:W2:Y:S01]  /*bc00*/  MUFU.EX2 R159, R159 ;  /* 0x0000009f009f7308 */ /* 0x000ea20000000800 */
[----:B-1----:R-:W-:Y:S01]  /*bc10*/  FADD.FTZ R174, R184, R15 ;  /* 0x0000000fb8ae7221 */ /* 0x002fe20000010000 */
[----:B0-----:R-:W-:Y:S01]  /*bc20*/  FFMA.FTZ R15, R20, R0, R11 ;  /* 0x00000000140f7223 */ /* 0x001fe2000001000b */
[-C--:B------:R-:W-:Y:S01]  /*bc30*/  FMUL.FTZ R26, R26, R20.reuse ;  /* 0x000000141a1a7220 */ /* 0x080fe20000410000 */
[-C--:B------:R-:W-:Y:S01]  /*bc40*/  FMUL.FTZ R27, R27, R20.reuse ;  /* 0x000000141b1b7220 */ /* 0x080fe20000410000 */
[-C--:B------:R-:W-:Y:S01]  /*bc50*/  FMUL.FTZ R30, R30, R20.reuse ;  /* 0x000000141e1e7220 */ /* 0x080fe20000410000 */
[----:B------:R-:W-:Y:S01]  /*bc60*/  FADD.FTZ R0, R10, R15 ;  /* 0x0000000f0a007221 */ /* 0x000fe20000010000 */
[-C--:B------:R-:W-:Y:S01]  /*bc70*/  FMUL.FTZ R31, R31, R20.reuse ;  /* 0x000000141f1f7220 */ /* 0x080fe20000410000 */
[----:B------:R-:W0:Y:S01]  /*bc80*/  MUFU.EX2 R192, R192 ;  /* 0x000000c000c07308 */ /* 0x000e220000000800 */
[-C--:B------:R-:W-:Y:S01]  /*bc90*/  FMUL.FTZ R34, R34, R20.reuse ;  /* 0x0000001422227220 */ /* 0x080fe20000410000 */
[----:B------:R-:W-:Y:S01]  /*bca0*/  FADD.FTZ R15, R155, R0 ;  /* 0x000000009b0f7221 */ /* 0x000fe20000010000 */
[----:B------:R-:W-:Y:S01]  /*bcb0*/  F2FP.BF16.F32.PACK_AB R155, R188, R155 ;  /* 0x0000009bbc9b723e */ /* 0x000fe200000010ff */
[-C--:B------:R-:W-:Y:S01]  /*bcc0*/  FMUL.FTZ R35, R35, R20.reuse ;  /* 0x0000001423237220 */ /* 0x080fe20000410000 */
[-C--:B------:R-:W-:Y:S01]  /*bcd0*/  FMUL.FTZ R38, R38, R20.reuse ;  /* 0x0000001426267220 */ /* 0x080fe20000410000 */
[----:B------:R-:W-:Y:S01]  /*bce0*/  FADD.FTZ R0, R188, R15 ;  /* 0x0000000fbc007221 */ /* 0x000fe20000010000 */
[-C--:B------:R-:W-:Y:S01]  /*bcf0*/  FMUL.FTZ R39, R39, R20.reuse ;  /* 0x0000001427277220 */ /* 0x080fe20000410000 */
[----:B------:R-:W1:Y:S01]  /*bd00*/  MUFU.EX2 R163, R163 ;  /* 0x000000a300a37308 */ /* 0x000e620000000800 */
[-C--:B------:R-:W-:Y:S01]  /*bd10*/  FMUL.FTZ R42, R42, R20.reuse ;  /* 0x000000142a2a7220 */ /* 0x080fe20000410000 */
[----:B--2---:R-:W-:Y:S01]  /*bd20*/  FADD.FTZ R15, R159, R0 ;  /* 0x000000009f0f7221 */ /* 0x004fe20000010000 */
        /* <DEDUP_REMOVED lines=31> */
[----:B------:R-:W-:Y:S01]  /*bf20*/  F2FP.BF16.F32.PACK_AB R161, R178, R167 ;  /* 0x000000a7b2a1723e */ /* 0x000fe200000010ff */
[-C--:B------:R-:W-:Y:S01]  /*bf30*/  FMUL.FTZ R86, R86, R20.reuse ;  /* 0x0000001456567220 */ /* 0x080fe20000410000 */
[-C--:B------:R-:W-:Y:S01]  /*bf40*/  FMUL.FTZ R87, R87, R20.reuse ;  /* 0x0000001457577220 */ /* 0x080fe20000410000 */
[----:B------:R-:W-:Y:S01]  /*bf50*/  FADD.FTZ R180, R178, R15 ;  /* 0x0000000fb2b47221 */ /* 0x000fe20000010000 */
[-C--:B------:R-:W-:Y:S01]  /*bf60*/  FMUL.FTZ R90, R90, R20.reuse ;  /* 0x000000145a5a7220 */ /* 0x080fe20000410000 */
[----:B------:R-:W-:Y:S01]  /*bf70*/  FMUL.FTZ R91, R91, R20 ;  /* 0x000000145b5b7220 */ /* 0x000fe20000410000 */
[----:B------:R-:W0:Y:S01]  /*bf80*/  MUFU.EX2 R165, R171 ;  /* 0x000000ab00a57308 */ /* 0x000e220000000800 */
[----:B------:R-:W-:Y:S01]  /*bf90*/  FADD.FTZ R15, R13, R180 ;  /* 0x000000b40d0f7221 */ /* 0x000fe20000010000 */
[C---:B-1----:R-:W-:Y:S01]  /*bfa0*/  FADD.FTZ R3, R185.reuse, R174 ;  /* 0x000000aeb9037221 */ /* 0x042fe20000010000 */
[----:B------:R-:W-:Y:S01]  /*bfb0*/  F2FP.BF16.F32.PACK_AB R174, R185, R184 ;  /* 0x000000b8b9ae723e */ /* 0x000fe200000010ff */
        /* <DEDUP_REMOVED lines=21> */
[C---:B-1----:R-:W-:Y:S01]  /*c110*/  FADD.FTZ R15, R176.reuse, R15 ;  /* 0x0000000fb00f7221 */ /* 0x042fe20000010000 */
[----:B------:R-:W-:Y:S01]  /*c120*/  F2FP.BF16.F32.PACK_AB R165, R176, R165 ;  /* 0x000000a5b0a5723e */ /* 0x000fe200000010ff */
[-C--:B------:R-:W-:Y:S01]  /*c130*/  FMUL.FTZ R123, R123, R20.reuse ;  /* 0x000000147b7b7220 */ /* 0x080fe20000410000 */
[-C--:B------:R-:W-:Y:S01]  /*c140*/  FMUL.FTZ R126, R126, R20.reuse ;  /* 0x000000147e7e7220 */ /* 0x080fe20000410000 */
[-C--:B------:R-:W-:Y:S01]  /*c150*/  FMUL.FTZ R127, R127, R20.reuse ;  /* 0x000000147f7f7220 */ /* 0x080fe20000410000 */
[-C--:B------:R-:W-:Y:S01]  /*c160*/  FMUL.FTZ R130, R130, R20.reuse ;  /* 0x0000001482827220 */ /* 0x080fe20000410000 */
[-C--:B------:R-:W-:Y:S01]  /*c170*/  FMUL.FTZ R131, R131, R20.reuse ;  /* 0x0000001483837220 */ /* 0x080fe20000410000 */
[----:B------:R2:W1:Y:S01]  /*c180*/  MUFU.EX2 R169, R186 ;  /* 0x000000ba00a97308 */ /* 0x0004620000000800 */
[-C--:B------:R-:W-:Y:S01]  /*c190*/  FMUL.FTZ R134, R134, R20.reuse ;  /* 0x0000001486867220 */ /* 0x080fe20000410000 */
[-C--:B------:R-:W-:Y:S01]  /*c1a0*/  FMUL.FTZ R135, R135, R20.reuse ;  /* 0x0000001487877220 */ /* 0x080fe20000410000 */
[-C--:B------:R-:W-:Y:S01]  /*c1b0*/  FMUL.FTZ R138, R138, R20.reuse ;  /* 0x000000148a8a7220 */ /* 0x080fe20000410000 */
[-C--:B------:R-:W-:Y:S01]  /*c1c0*/  FMUL.FTZ R139, R139, R20.reuse ;  /* 0x000000148b8b7220 */ /* 0x080fe20000410000 */
[-C--:B------:R-:W-:Y:S01]  /*c1d0*/  FMUL.FTZ R142, R142, R20.reuse ;  /* 0x000000148e8e7220 */ /* 0x080fe20000410000 */
[-C--:B------:R-:W-:Y:S01]  /*c1e0*/  FMUL.FTZ R143, R143, R20.reuse ;  /* 0x000000148f8f7220 */ /* 0x080fe20000410000 */
[----:B------:R-:W-:Y:S01]  /*c1f0*/  FMUL.FTZ R146, R146, R20 ;  /* 0x0000001492927220 */ /* 0x000fe20000410000 */
[----:B------:R-:W3:Y:S01]  /*c200*/  MUFU.EX2 R0, R187 ;  /* 0x000000bb00007308 */ /* 0x000ee20000000800 */
[----:B--2---:R-:W-:Y:S01]  /*c210*/  FADD.FTZ R186, R182, R15 ;  /* 0x0000000fb6ba7221 */ /* 0x004fe20000010000 */
[----:B0-----:R-:W-:Y:S01]  /*c220*/  F2FP.BF16.F32.PACK_AB R167, R183, R182 ;  /* 0x000000b6b7a7723e */ /* 0x001fe200000010ff */
[-C--:B------:R-:W-:Y:S01]  /*c230*/  FMUL.FTZ R147, R147, R20.reuse ;  /* 0x0000001493937220 */ /* 0x080fe20000410000 */
[-C--:B------:R-:W-:Y:S01]  /*c240*/  FMUL.FTZ R150, R150, R20.reuse ;  /* 0x0000001496967220 */ /* 0x080fe20000410000 */
[----:B------:R-:W-:Y:S01]  /*c250*/  FADD.FTZ R186, R183, R186 ;  /* 0x000000bab7ba7221 */ /* 0x000fe20000010000 */
[----:B------:R-:W-:-:S02]  /*c260*/  FMUL.FTZ R151, R151, R20 ;  /* 0x0000001497977220 */ /* 0x000fc40000410000 */
[----:B------:R-:W0:Y:S01]  /*c270*/  MUFU.EX2 R171, R190 ;  /* 0x000000be00ab7308 */ /* 0x000e220000000800 */
[----:B-1----:R-:W-:-:S07]  /*c280*/  FADD.FTZ R15, R169, R186 ;  /* 0x000000baa90f7221 */ /* 0x002fce0000010000 */
[----:B------:R-:W1:Y:S01]  /*c290*/  MUFU.EX2 R180, R191 ;  /* 0x000000bf00b47308 */ /* 0x000e620000000800 */
[C---:B---3--:R-:W-:Y:S01]  /*c2a0*/  FADD.FTZ R186, R0.reuse, R15 ;  /* 0x0000000f00ba7221 */ /* 0x048fe20000010000 */
        /* <DEDUP_REMOVED lines=10> */
[----:B------:R-:W-:-:S03]  /*c350*/  F2FP.BF16.F32.PACK_AB R173, R184, R173 ;  /* 0x000000adb8ad723e */ /* 0x000fc600000010ff */
[----:B-1----:R-:W-:-:S04]  /*c360*/  FADD.FTZ R9, R175, R10 ;  /* 0x0000000aaf097221 */ /* 0x002fc80000010000 */
[C---:B--2---:R-:W-:Y:S01]  /*c370*/  FADD.FTZ R0, R196.reuse, R9 ;  /* 0x00000009c4007221 */ /* 0x044fe20000010000 */
[----:B------:R-:W-:Y:S01]  /*c380*/  F2FP.BF16.F32.PACK_AB R175, R196, R175 ;  /* 0x000000afc4af723e */ /* 0x000fe200000010ff */
[----:B------:R-:W-:Y:S06]  /*c390*/  @!P0 BRA `(.L_x_1822) ;  /* 0x0000000000048947 */ /* 0x000fec0003800000 */
[----:B------:R-:W-:Y:S01]  /*c3a0*/  BPT.TRAP 0x1 ;  /* 0x000000040000795c */ /* 0x000fe20000300000 */
.L_x_1822:
[----:B------:R0:W1:Y:S01]  /*c3b0*/  SYNCS.PHASECHK.TRANS64.TRYWAIT P1, [UR27+0x22850], R7 ;  /* 0x02285007ff0075a7 */ /* 0x000062000802015b */
[----:B------:R-:W-:Y:S05]  /*c3c0*/  @!P0 BRA `(.L_x_1823) ;  /* 0x0000000000048947 */ /* 0x000fea0003800000 */
[----:B------:R-:W-:Y:S01]  /*c3d0*/  BPT.TRAP 0x1 ;  /* 0x000000040000795c */ /* 0x000fe20000300000 */
.L_x_1823:
[----:B-1----:R-:W-:Y:S05]  /*c3e0*/  @P1 BRA `(.L_x_1824) ;  /* 0x0000000000081947 */ /* 0x002fea0003800000 */
[----:B------:R-:W1:Y:S02]  /*c3f0*/  SYNCS.PHASECHK.TRANS64.TRYWAIT P1, [UR27+0x22850], R7 ;  /* 0x02285007ff0075a7 */ /* 0x000e64000802015b */
[----:B-1----:R-:W-:Y:S05]  /*c400*/  @!P1 BRA `(.L_x_1825) ;  /* 0x0000008400289947 */ /* 0x002fea0003800000 */
.L_x_1824:
[----:B------:R-:W2:Y:S01]  /*c410*/  S2R R9, SR_TID.X ;  /* 0x0000000000097919 */ /* 0x000ea20000002100 */
[----:B------:R-:W-:Y:S01]  /*c420*/  UIMAD UR7, UR36, 0xc00, UR21 ;  /* 0x00000c00240778a4 */ /* 0x000fe2000f8e0215 */
[----:B------:R-:W-:Y:S01]  /*c430*/  IMAD.MOV.U32 R12, RZ, RZ, R6 ;  /* 0x000000ffff0c7224 */ /* 0x000fe200078e0006 */
[----:B------:R-:W-:-:S05]  /*c440*/  UMOV UR11, 0x40000040 ;  /* 0x40000040000b7882 */ /* 0x000fca0000000000 */
[----:B------:R-:W-:Y:S01]  /*c450*/  UMOV UR10, UR7 ;  /* 0x00000007000a7c82 */ /* 0x000fe20008000000 */
[----:B--2---:R-:W-:-:S05]  /*c460*/  SHF.R.U32.HI R9, RZ, 0x7, R9 ;  /* 0x00000007ff097819 */ /* 0x004fca0000011609 */
[----:B01----:R-:W-:Y:S02]  /*c470*/  VIADD R7, R9, 0x8 ;  /* 0x0000000809077836 */ /* 0x003fe40000000000 */
[----:B------:R-:W0:Y:S03]  /*c480*/  S2R R9, SR_TID.X ;  /* 0x0000000000097919 */ /* 0x000e260000002100 */
[----:B------:R2:W-:Y:S06]  /*c490*/  BAR.SYNC.DEFER_BLOCKING R7, 0x100 ;  /* 0x000400070000751d */ /* 0x0005ec0000010000 */
[----:B------:R-:W-:Y:S01]  /*c4a0*/  WARPGROUP.ARRIVE ;  /* 0x00000000000079c5 */ /* 0x000fe20000000000 */
[----:B0-----:R-:W-:Y:S01]  /*c4b0*/  LOP3.LUT P1, RZ, R9, 0x7f, RZ, 0xc0, !PT ;  /* 0x0000007f09ff7812 */ /* 0x001fe2000782c0ff */
[----:B------:R-:W-:-:S04]  /*c4c0*/  IMAD.MOV.U32 R9, RZ, RZ, R2 ;  /* 0x000000ffff097224 */ /* 0x000fc800078e0002 */
        /* <DEDUP_REMOVED lines=37> */
.L_x_1809:
[----:B------:R-:W2:Y:S01]  /*c720*/  SHFL.BFLY PT, R8, R3, 0x2, 0x1f ;  /* 0x0c401f0003087f89 */ /* 0x000ea200000e0000 */
[----:B------:R-:W-:Y:S01]  /*c730*/  UIADD3 UR36, UR36, 0x1, URZ ;  /* 0x0000000124247890 */ /* 0x000fe2000fffe03f */
[----:B------:R-:W-:Y:S01]  /*c740*/  IMAD.U32 R12, RZ, RZ, UR6 ;  /* 0x00000006ff0c7e24 */ /* 0x000fe2000f8e00ff */
[----:B------:R3:W-:Y:S06]  /*c750*/  BAR.ARV R4, 0x100 ;  /* 0x000400040000751d */ /* 0x0007ec0000002000 */
[----:B------:R-:W-:Y:S02]  /*c760*/  UISETP.NE.AND UP0, UPT, UR36, 0x2, UPT ;  /* 0x000000022400788c */ /* 0x000fe4000bf05270 */
[----:B------:R-:W-:Y:S06]  /*c770*/  BAR.ARV 0x8, 0x180 ;  /* 0x0206000000007b1d */ /* 0x000fec0000002000 */
[----:B---3--:R-:W-:Y:S01]  /*c780*/  IMAD.MOV.U32 R4, RZ, RZ, -0x800000 ;  /* 0xff800000ff047424 */ /* 0x008fe200078e00ff */
[----:B------:R-:W-:Y:S01]  /*c790*/  USEL UR4, URZ, 0x1, UP0 ;  /* 0x000000013f047887 */ /* 0x000fe20008000000 */
[----:B------:R-:W3:Y:S01]  /*c7a0*/  SHFL.BFLY PT, R7, R0, 0x2, 0x1f ;  /* 0x0c401f0000077f89 */ /* 0x000ee200000e0000 */
[----:B------:R-:W-:Y:S01]  /*c7b0*/  PLOP3.LUT P0, PT, PT, PT, PT, 0x8, 0x0 ;  /* 0x000000000000781c */ /* 0x000fe20003f0e170 */
[----:B------:R-:W-:Y:S01]  /*c7c0*/  UIADD3 UR38, UR38, 0x1, URZ ;  /* 0x0000000126267890 */ /* 0x000fe2000fffe03f */
[----:B--2---:R-:W-:Y:S01]  /*c7d0*/  FADD.FTZ R8, R8, R3 ;  /* 0x0000000308087221 */ /* 0x004fe20000010000 */
[----:B------:R-:W-:Y:S01]  /*c7e0*/  IMAD.MOV.U32 R3, RZ, RZ, -0x800000 ;  /* 0xff800000ff037424 */ /* 0x000fe200078e00ff */
[----:B------:R-:W-:-:S02]  /*c7f0*/  USEL UR36, UR36, URZ, UP0 ;  /* 0x0000003f24247287 */ /* 0x000fc40008000000 */
[----:B------:R-:W-:Y:S01]  /*c800*/  ULOP3.LUT UR37, UR37, UR4, URZ, 0x3c, !UPT ;  /* 0x0000000425257292 */ /* 0x000fe2000f8e3c3f */
[----:B------:R-:W2:Y:S01]  /*c810*/  SHFL.BFLY PT, R5, R8, 0x1, 0x1f ;  /* 0x0c201f0008057f89 */ /* 0x000ea200000e0000 */
[----:B---3--:R-:W-:Y:S01]  /*c820*/  FADD.FTZ R7, R7, R0 ;  /* 0x0000000007077221 */ /* 0x008fe20000010000 */
[----:B------:R-:W-:-:S04]  /*c830*/  IMAD.MOV.U32 R0, RZ, RZ, RZ ;  /* 0x000000ffff007224 */ /* 0x000fc800078e00ff */
[----:B------:R-:W3:Y:S01]  /*c840*/  SHFL.BFLY PT, R10, R7, 0x1, 0x1f ;  /* 0x0c201f00070a7f89 */ /* 0x000ee200000e0000 */
[----:B--2---:R-:W-:Y:S01]  /*c850*/  FADD.FTZ R11, R8, R5 ;  /* 0x00000005080b7221 */ /* 0x004fe20000010000 */
[----:B------:R-:W-:-:S04]  /*c860*/  IMAD.MOV.U32 R5, RZ, RZ, RZ ;  /* 0x000000ffff057224 */ /* 0x000fc800078e00ff */
[----:B------:R-:W-:-:S13]  /*c870*/  FSETP.NE.FTZ.AND P1, PT, R11, RZ, PT ;  /* 0x000000ff0b00720b */ /* 0x000fda0003f35000 */
[----:B------:R-:W2:Y:S01]  /*c880*/  @P1 MUFU.LG2 R8, R11 ;  /* 0x0000000b00081308 */ /* 0x000ea20000000c00 */
[----:B---3--:R-:W-:Y:S01]  /*c890*/  FADD.FTZ R10, R7, R10 ;  /* 0x0000000a070a7221 */ /* 0x008fe20000010000 */
[----:B------:R-:W-:-:S04]  /*c8a0*/  IMAD.U32 R7, RZ, RZ, UR6 ;  /* 0x00000006ff077e24 */ /* 0x000fc8000f8e00ff */
[----:B------:R-:W-:Y:S02]  /*c8b0*/  FSETP.NE.FTZ.AND P2, PT, R10, RZ, PT ;  /* 0x000000ff0a00720b */ /* 0x000fe40003f55000 */
[----:B------:R-:W3:Y:S01]  /*c8c0*/  @P1 MUFU.RCP R5, R11 ;  /* 0x0000000b00051308 */ /* 0x000ee20000001000 */
[----:B------:R-:W-:Y:S01]  /*c8d0*/  @P1 FMUL.FTZ R7, R7, 0.69314718246459960938 ;  /* 0x3f31721807071820 */ /* 0x000fe20000410000 */
[----:B--2---:R-:W-:-:S09]  /*c8e0*/  @P1 FMUL.FTZ R8, R8, 0.69314718246459960938 ;  /* 0x3f31721808081820 */ /* 0x004fd20000410000 */
[----:B01----:R-:W0:Y:S01]  /*c8f0*/  @P2 MUFU.LG2 R9, R10 ;  /* 0x0000000a00092308 */ /* 0x003e220000000c00 */
[----:B------:R-:W-:Y:S01]  /*c900*/  @P2 FMUL.FTZ R12, R12, 0.69314718246459960938 ;  /* 0x3f3172180c0c2820 */ /* 0x000fe20000410000 */
[----:B------:R-:W-:Y:S01]  /*c910*/  @P1 FFMA.FTZ R4, R7, R2, R8 ;  /* 0x0000000207041223 */ /* 0x000fe20000010008 */
[-C--:B---3--:R-:W-:Y:S01]  /*c920*/  FMUL.FTZ R180, R40, R5.reuse ;  /* 0x0000000528b47220 */ /* 0x088fe20000410000 */
[-C--:B------:R-:W-:Y:S01]  /*c930*/  FMUL.FTZ R24, R24, R5.reuse ;  /* 0x0000000518187220 */ /* 0x080fe20000410000 */
[----:B------:R-:W-:-:S03]  /*c940*/  FMUL.FTZ R25, R25, R5 ;  /* 0x0000000519197220 */ /* 0x000fc60000410000 */
        /* <DEDUP_REMOVED lines=127> */
[----:B------:R-:W-:-:S07]  /*d140*/  @P2 FFMA.FTZ R3, R12, R6, R9 ;  /* 0x000000060c032223 */ /* 0x000fce0000010009 */
.L_x_1756:
[----:B------:R-:W0:Y:S01]  /*d150*/  S2R R7, SR_CgaCtaId ;  /* 0x0000000000077919 */ /* 0x000e220000008800 */
[----:B------:R-:W-:Y:S01]  /*d160*/  MOV R176, 0x400 ;  /* 0x0000040000b07802 */ /* 0x000fe20000000f00 */
[----:B------:R-:W-:Y:S01]  /*d170*/  BSSY B0, `(.L_x_1827) ;  /* 0x000028f000007945 */ /* 0x000fe20003800000 */
[----:B------:R-:W-:Y:S02]  /*d180*/  BAR.SYNC.DEFER_BLOCKING 0x5, 0x180 ;  /* 0x0146000000007b1d */ /* 0x000fe40000010000 */
[----:B0-----:R-:W-:-:S05]  /*d190*/  LEA R176, R7, R176, 0x18 ;  /* 0x000000b007b07211 */ /* 0x001fca00078ec0ff */
[----:B------:R-:W0:Y:S02]  /*d1a0*/  LDS R2, [R176+0x228d0] ;  /* 0x0228d000b0027984 */ /* 0x000e240000000800 */
[----:B0-----:R-:W-:Y:S01]  /*d1b0*/  R2UR UR4, R2 ;  /* 0x00000000020472ca */ /* 0x001fe200000e0000 */
[----:B------:R-:W-:Y:S06]  /*d1c0*/  BAR.ARV 0x4, 0x180 ;  /* 0x0106000000007b1d */ /* 0x000fec0000002000 */
[----:B------:R-:W-:Y:S08]  /*d1d0*/  @P0 BRA `(.L_x_1828) ;  /* 0x0000001c004c0947 */ /* 0x000ff00003800000 */
[----:B------:R-:W0:Y:S01]  /*d1e0*/  S2R R7, SR_SWINHI ;  /* 0x0000000000077919 */ /* 0x000e220000002f00 */
[----:B------:R-:W-:Y:S01]  /*d1f0*/  IMAD R9, R205, 0x40, R19 ;  /* 0x00000040cd097824 */ /* 0x000fe200078e0213 */
[----:B------:R-:W-:Y:S01]  /*d200*/  F2FP.BF16.F32.PACK_AB R32, R33, R32 ;  /* 0x000000202120723e */ /* 0x000fe200000010ff */
[----:B------:R-:W-:Y:S01]  /*d210*/  USHF.R.S32.HI UR10, URZ, 0x1f, UR40 ;  /* 0x0000001f3f0a7899 */ /* 0x000fe20008011428 */
[----:B------:R-:W-:Y:S01]  /*d220*/  F2FP.BF16.F32.PACK_AB R33, R35, R34 ;  /* 0x000000222321723e */ /* 0x000fe200000010ff */
[----:B------:R-:W-:Y:S01]  /*d230*/  BAR.SYNC.DEFER_BLOCKING 0x1, 0x100 ;  /* 0x0044000000007b1d */ /* 0x000fe20000010000 */
[----:B------:R-:W-:Y:S01]  /*d240*/  F2FP.BF16.F32.PACK_AB R35, R39, R38 ;  /* 0x000000262723723e */ /* 0x000fe200000010ff */
[----:B------:R-:W-:Y:S01]  /*d250*/  USHF.R.S32.HI UR12, URZ, 0x1f, UR42 ;  /* 0x0000001f3f0c7899 */ /* 0x000fe2000801142a */
[----:B------:R-:W-:Y:S02]  /*d260*/  F2FP.BF16.F32.PACK_AB R24, R25, R24 ;  /* 0x000000181918723e */ /* 0x000fe400000010ff */
[----:B------:R-:W-:Y:S01]  /*d270*/  F2FP.BF16.F32.PACK_AB R25, R40, R26 ;  /* 0x0000001a2819723e */ /* 0x000fe200000010ff */
[----:B------:R-:W-:Y:S01]  /*d280*/  ULDC.64 UR8, c[0x0][0xb90] ;  /* 0x0002e40000087ab9 */ /* 0x000fe20000000a00 */
[----:B------:R-:W-:Y:S01]  /*d290*/  F2FP.BF16.F32.PACK_AB R26, R29, R28 ;  /* 0x0000001c1d1a723e */ /* 0x000fe200000010ff */
[----:B------:R-:W-:Y:S01]  /*d2a0*/  UIMAD UR5, UR10, UR8, URZ ;  /* 0x000000080a0572a4 */ /* 0x000fe2000f8e023f */
[----:B------:R-:W-:Y:S01]  /*d2b0*/  F2FP.BF16.F32.PACK_AB R27, R27, R30 ;  /* 0x0000001e1b1b723e */ /* 0x000fe200000010ff */
[----:B------:R-:W-:Y:S01]  /*d2c0*/  UIMAD.WIDE.U32 UR6, UR40, UR8, URZ ;  /* 0x00000008280672a5 */ /* 0x000fe2000f8e003f */
[----:B------:R-:W-:Y:S01]  /*d2d0*/  F2FP.BF16.F32.PACK_AB R34, R37, R36 ;  /* 0x000000242522723e */ /* 0x000fe200000010ff */
[----:B------:R-:W-:Y:S01]  /*d2e0*/  UIMAD UR5, UR40, UR9, UR5 ;  /* 0x00000009280572a4 */ /* 0x000fe2000f8e0205 */
[----:B------:R-:W-:-:S02]  /*d2f0*/  F2FP.BF16.F32.PACK_AB R144, R145, R144 ;  /* 0x000000909190723e */ /* 0x000fc400000010ff */
[----:B------:R-:W-:Y:S01]  /*d300*/  ULDC.64 UR8, c[0x0][0xb98] ;  /* 0x0002e60000087ab9 */ /* 0x000fe20000000a00 */
[----:B------:R-:W-:Y:S01]  /*d310*/  UIADD3 UR7, UR7, UR5, URZ ;  /* 0x0000000507077290 */ /* 0x000fe2000fffe03f */
[----:B------:R-:W-:Y:S01]  /*d320*/  F2FP.BF16.F32.PACK_AB R145, R178, R177 ;  /* 0x000000b1b291723e */ /* 0x000fe200000010ff */
[----:B------:R-:W-:Y:S02]  /*d330*/  UIMAD UR5, UR12, UR8, URZ ;  /* 0x000000080c0572a4 */ /* 0x000fe4000f8e023f */
[----:B------:R-:W-:Y:S02]  /*d340*/  UIMAD.WIDE.U32 UR6, UR42, UR8, UR6 ;  /* 0x000000082a0672a5 */ /* 0x000fe4000f8e0006 */
[----:B------:R-:W-:-:S03]  /*d350*/  UIMAD UR5, UR42, UR9, UR5 ;  /* 0x000000092a0572a4 */ /* 0x000fc6000f8e0205 */
[----:B------:R-:W-:Y:S01]  /*d360*/  ULDC.64 UR8, c[0x0][0xae8] ;  /* 0x0002ba0000087ab9 */ /* 0x000fe20000000a00 */
[----:B------:R-:W-:Y:S02]  /*d370*/  MOV R170, R176 ;  /* 0x000000b000aa7202 */ /* 0x000fe40000000f00 */
[----:B0-----:R-:W-:-:S03]  /*d380*/  MOV R171, R7 ;  /* 0x0000000700ab7202 */ /* 0x001fc60000000f00 */
[----:B------:R-:W-:-:S04]  /*d390*/  IMAD.WIDE R6, R209, 0x2, R170 ;  /* 0x00000002d1067825 */ /* 0x000fc800078e02aa */
[----:B------:R-:W-:Y:S01]  /*d3a0*/  IMAD.WIDE R170, R9, 0x2, R170 ;  /* 0x0000000209aa7825 */ /* 0x000fe200078e02aa */
[C---:B------:R-:W-:Y:S02]  /*d3b0*/  IADD3 R11, P3, R6.reuse, 0xc060, RZ ;  /* 0x0000c060060b7810 */ /* 0x040fe40007f7e0ff */
[C---:B------:R-:W-:Y:S02]  /*d3c0*/  LOP3.LUT R173, R6.reuse, 0x380, RZ, 0xc0, !PT ;  /* 0x0000038006ad7812 */ /* 0x040fe400078ec0ff */
[----:B------:R-:W-:Y:S01]  /*d3d0*/  LOP3.LUT R8, R11, 0x380, RZ, 0xc0, !PT ;  /* 0x000003800b087812 */ /* 0x000fe200078ec0ff */
[----:B------:R-:W-:Y:S01]  /*d3e0*/  IMAD.X R9, RZ, RZ, R7, P3 ;  /* 0x000000ffff097224 */ /* 0x000fe200018e0607 */
[----:B------:R-:W-:Y:S02]  /*d3f0*/  IADD3 R131, P4, R6, 0xc040, RZ ;  /* 0x0000c04006837810 */ /* 0x000fe40007f9e0ff */
[----:B------:R-:W-:Y:S02]  /*d400*/  SHF.R.U64 R8, R8, 0x3, RZ ;  /* 0x0000000308087819 */ /* 0x000fe400000012ff */
[----:B------:R-:W-:-:S02]  /*d410*/  IADD3 R12, P5, R6, 0xc020, RZ ;  /* 0x0000c020060c7810 */ /* 0x000fc40007fbe0ff */
[C---:B------:R-:W-:Y:S02]  /*d420*/  IADD3 R127, P6, R6.reuse, 0xc000, RZ ;  /* 0x0000c000067f7810 */ /* 0x040fe40007fde0ff */
[C---:B------:R-:W-:Y:S01]  /*d430*/  IADD3 R123, P0, R6.reuse, 0x8060, RZ ;  /* 0x00008060067b7810 */ /* 0x040fe20007f1e0ff */
[--C-:B------:R-:W-:Y:S01]  /*d440*/  IMAD.X R13, RZ, RZ, R7.reuse, P5 ;  /* 0x000000ffff0d7224 */ /* 0x100fe200028e0607 */
[C---:B------:R-:W-:Y:S01]  /*d450*/  IADD3 R21, P1, R6.reuse, 0x20, RZ ;  /* 0x0000002006157810 */ /* 0x040fe20007f3e0ff */
[--C-:B------:R-:W-:Y:S01]  /*d460*/  IMAD.X R15, RZ, RZ, R7.reuse, P6 ;  /* 0x000000ffff0f7224 */ /* 0x100fe200030e0607 */
        /* <DEDUP_REMOVED lines=21> */
[----:B------:R-:W-:Y:S01]  /*d5c0*/  LOP3.LUT R172, R173, R6, RZ, 0x3c, !PT ;  /* 0x00000006adac7212 */ /* 0x000fe200078e3cff */
[--C-:B------:R-:W-:Y:S01]  /*d5d0*/  IMAD.X R147, RZ, RZ, R7.reuse, P2 ;  /* 0x000000ffff937224 */ /* 0x100fe200010e0607 */
[----:B------:R-:W-:Y:S01]  /*d5e0*/  LOP3.LUT R6, R127, 0x380, RZ, 0xc0, !PT ;  /* 0x000003807f067812 */ /* 0x000fe200078ec0ff */
[--C-:B------:R-:W-:Y:S01]  /*d5f0*/  IMAD.X R169, RZ, RZ, R7.reuse, P3 ;  /* 0x000000ffffa97224 */ /* 0x100fe200018e0607 */
[----:B------:R-:W-:Y:S01]  /*d600*/  LOP3.LUT R2, R123, 0x380, RZ, 0xc0, !PT ;  /* 0x000003807b027812 */ /* 0x000fe200078ec0ff */
[----:B------:R-:W-:Y:S01]  /*d610*/  IMAD.MOV.U32 R173, RZ, RZ, R7 ;  /* 0x000000ffffad7224 */ /* 0x000fe200078e0007 */
[----:B------:R-:W-:-:S02]  /*d620*/  SHF.R.U64 R6, R6, 0x3, RZ ;  /* 0x0000000306067819 */ /* 0x000fc400000012ff */
[----:B------:R-:W-:Y:S02]  /*d630*/  LOP3.LUT R7, R12, 0x380, RZ, 0xc0, !PT ;  /* 0x000003800c077812 */ /* 0x000fe400078ec0ff */
[----:B------:R-:W-:Y:S02]  /*d640*/  LOP3.LUT R14, R6, R127, RZ, 0x3c, !PT ;  /* 0x0000007f060e7212 */ /* 0x000fe400078e3cff */
[----:B------:R-:W-:Y:S02]  /*d650*/  LOP3.LUT R6, R115, 0x380, RZ, 0xc0, !PT ;  /* 0x0000038073067812 */ /* 0x000fe400078ec0ff */
[----:B------:R-:W-:Y:S02]  /*d660*/  SHF.R.U64 R7, R7, 0x3, RZ ;  /* 0x0000000307077819 */ /* 0x000fe400000012ff */
[----:B------:R-:W-:Y:S02]  /*d670*/  SHF.R.U64 R6, R6, 0x3, RZ ;  /* 0x0000000306067819 */ /* 0x000fe400000012ff */
[----:B------:R-:W-:-:S02]  /*d680*/  MOV R173, R172 ;  /* 0x000000ac00ad7202 */ /* 0x000fc40000000f00 */
[----:B------:R-:W-:Y:S01]  /*d690*/  LOP3.LUT R158, R6, R115, RZ, 0x3c, !PT ;  /* 0x00000073069e7212 */ /* 0x000fe200078e3cff */
[----:B------:R-:W0:Y:S01]  /*d6a0*/  LDC R172, c[0x0][0xbe8] ;  /* 0x0002fa00ffac7b82 */ /* 0x000e220000000800 */
[----:B------:R-:W-:Y:S01]  /*d6b0*/  IADD3 R115, P2, R170, 0x7000, RZ ;  /* 0x00007000aa737810 */ /* 0x000fe20007f5e0ff */
[----:B------:R1:W-:Y:S01]  /*d6c0*/  STSM.16.M88.4 [R173], R24 ;  /* 0x00000018ad007844 */ /* 0x0003e20000000200 */
[----:B------:R-:W-:Y:S02]  /*d6d0*/  LOP3.LUT R12, R7, R12, RZ, 0x3c, !PT ;  /* 0x0000000c070c7212 */ /* 0x000fe400078e3cff */
[----:B------:R-:W-:Y:S02]  /*d6e0*/  LOP3.LUT R114, R115, 0x380, RZ, 0xc0, !PT ;  /* 0x0000038073727812 */ /* 0x000fe400078ec0ff */
[----:B------:R-:W-:Y:S02]  /*d6f0*/  LOP3.LUT R7, R20, 0x380, RZ, 0xc0, !PT ;  /* 0x0000038014077812 */ /* 0x000fe400078ec0ff */
[----:B------:R-:W-:-:S02]  /*d700*/  SHF.R.U64 R114, R114, 0x3, RZ ;  /* 0x0000000372727819 */ /* 0x000fc400000012ff */
[----:B------:R-:W-:Y:S02]  /*d710*/  SHF.R.U64 R7, R7, 0x3, RZ ;  /* 0x0000000307077819 */ /* 0x000fe400000012ff */
[----:B------:R-:W-:Y:S01]  /*d720*/  LOP3.LUT R114, R114, R115, RZ, 0x3c, !PT ;  /* 0x0000007372727212 */ /* 0x000fe200078e3cff */
[----:B------:R-:W-:Y:S01]  /*d730*/  IMAD.X R115, RZ, RZ, R171, P2 ;  /* 0x000000ffff737224 */ /* 0x000fe200010e06ab */
[----:B------:R-:W-:Y:S02]  /*d740*/  IADD3 R143, P2, R170, 0xe000, RZ ;  /* 0x0000e000aa8f7810 */ /* 0x000fe40007f5e0ff */
[----:B------:R-:W-:Y:S02]  /*d750*/  LOP3.LUT R156, R7, R20, RZ, 0x3c, !PT ;  /* 0x00000014079c7212 */ /* 0x000fe400078e3cff */
[----:B------:R-:W-:Y:S02]  /*d760*/  LOP3.LUT R7, R16, 0x380, RZ, 0xc0, !PT ;  /* 0x0000038010077812 */ /* 0x000fe400078ec0ff */
[----:B------:R-:W-:-:S02]  /*d770*/  LOP3.LUT R142, R143, 0x380, RZ, 0xc0, !PT ;  /* 0x000003808f8e7812 */ /* 0x000fc400078ec0ff */
[----:B------:R-:W-:Y:S02]  /*d780*/  SHF.R.U64 R2, R2, 0x3, RZ ;  /* 0x0000000302027819 */ /* 0x000fe400000012ff */
[----:B------:R-:W-:Y:S02]  /*d790*/  LOP3.LUT R6, R107, 0x380, RZ, 0xc0, !PT ;  /* 0x000003806b067812 */ /* 0x000fe400078ec0ff */
[----:B------:R-:W-:Y:S02]  /*d7a0*/  SHF.R.U64 R7, R7, 0x3, RZ ;  /* 0x0000000307077819 */ /* 0x000fe400000012ff */
[----:B------:R-:W-:Y:S02]  /*d7b0*/  SHF.R.U64 R142, R142, 0x3, RZ ;  /* 0x000000038e8e7819 */ /* 0x000fe400000012ff */
[----:B------:R-:W-:Y:S02]  /*d7c0*/  LOP3.LUT R150, R2, R123, RZ, 0x3c, !PT ;  /* 0x0000007b02967212 */ /* 0x000fe400078e3cff */
[----:B------:R-:W-:-:S02]  /*d7d0*/  SHF.R.U64 R6, R6, 0x3, RZ ;  /* 0x0000000306067819 */ /* 0x000fc400000012ff */
[----:B------:R-:W-:Y:S02]  /*d7e0*/  LOP3.LUT R164, R7, R16, RZ, 0x3c, !PT ;  /* 0x0000001007a47212 */ /* 0x000fe400078e3cff */
[----:B------:R-:W-:Y:S02]  /*d7f0*/  LOP3.LUT R2, R21, 0x380, RZ, 0xc0, !PT ;  /* 0x0000038015027812 */ /* 0x000fe400078ec0ff */
[----:B------:R-:W-:Y:S02]  /*d800*/  IADD3 R7, P3, R170, 0x1000, RZ ;  /* 0x00001000aa077810 */ /* 0x000fe40007f7e0ff */
[----:B------:R-:W-:Y:S01]  /*d810*/  LOP3.LUT R142, R142, R143, RZ, 0x3c, !PT ;  /* 0x0000008f8e8e7212 */ /* 0x000fe200078e3cff */
[----:B------:R-:W-:Y:S01]  /*d820*/  IMAD.X R143, RZ, RZ, R171, P2 ;  /* 0x000000ffff8f7224 */ /* 0x000fe200010e06ab */
[----:B0-----:R-:W-:Y:S02]  /*d830*/  ISETP.NE.AND P2, PT, R172, 0x1, PT ;  /* 0x00000001ac00780c */ /* 0x001fe40003f45270 */
[----:B------:R-:W-:-:S02]  /*d840*/  LOP3.LUT R166, R6, R107, RZ, 0x3c, !PT ;  /* 0x0000006b06a67212 */ /* 0x000fc400078e3cff */
[----:B------:R-:W-:Y:S02]  /*d850*/  SHF.R.U64 R2, R2, 0x3, RZ ;  /* 0x0000000302027819 */ /* 0x000fe400000012ff */
[----:B------:R-:W-:Y:S02]  /*d860*/  LOP3.LUT R6, R7, 0x380, RZ, 0xc0, !PT ;  /* 0x0000038007067812 */ /* 0x000fe400078ec0ff */
[----:B------:R-:W-:Y:S02]  /*d870*/  LOP3.LUT R98, R119, 0x380, RZ, 0xc0, !PT ;  /* 0x0000038077627812 */ /* 0x000fe400078ec0ff */
[----:B------:R-:W-:Y:S02]  /*d880*/  LOP3.LUT R152, R2, R21, RZ, 0x3c, !PT ;  /* 0x0000001502987212 */ /* 0x000fe400078e3cff */
[----:B------:R-:W-:Y:S01]  /*d890*/  SHF.R.U64 R6, R6, 0x3, RZ ;  /* 0x0000000306067819 */ /* 0x000fe200000012ff */
[----:B------:R-:W0:Y:S01]  /*d8a0*/  @P2 LDC R38, c[0x0][0xbf0] ;  /* 0x0002fc00ff262b82 */ /* 0x000e220000000800 */
[----:B------:R-:W-:-:S02]  /*d8b0*/  SHF.R.U64 R98, R98, 0x3, RZ ;  /* 0x0000000362627819 */ /* 0x000fc400000012ff */
[----:B------:R-:W-:Y:S02]  /*d8c0*/  LOP3.LUT R2, R31, 0x380, RZ, 0xc0, !PT ;  /* 0x000003801f027812 */ /* 0x000fe400078ec0ff */
[----:B------:R-:W-:Y:S01]  /*d8d0*/  LOP3.LUT R6, R6, R7, RZ, 0x3c, !PT ;  /* 0x0000000706067212 */ /* 0x000fe200078e3cff */
[----:B------:R-:W-:Y:S01]  /*d8e0*/  IMAD.X R7, RZ, RZ, R171, P3 ;  /* 0x000000ffff077224 */ /* 0x000fe200018e06ab */
[----:B------:R-:W-:Y:S02]  /*d8f0*/  LOP3.LUT R154, R98, R119, RZ, 0x3c, !PT ;  /* 0x00000077629a7212 */ /* 0x000fe400078e3cff */
[----:B------:R-:W-:Y:S02]  /*d900*/  SHF.R.U64 R2, R2, 0x3, RZ ;  /* 0x0000000302027819 */ /* 0x000fe400000012ff */
[----:B------:R-:W-:Y:S02]  /*d910*/  IADD3 R119, P3, R170, 0x8000, RZ ;  /* 0x00008000aa777810 */ /* 0x000fe40007f7e0ff */
[----:B------:R-:W-:-:S02]  /*d920*/  MOV R150, R150 ;  /* 0x0000009600967202 */ /* 0x000fc40000000f00 */
[----:B------:R-:W2:Y:S01]  /*d930*/  @P2 LDC R151, c[0x0][0xbec] ;  /* 0x0002fb00ff972b82 */ /* 0x000ea20000000800 */
[----:B------:R-:W-:Y:S02]  /*d940*/  LOP3.LUT R162, R2, R31, RZ, 0x3c, !PT ;  /* 0x0000001f02a27212 */ /* 0x000fe400078e3cff */
[----:B------:R-:W-:Y:S02]  /*d950*/  LOP3.LUT R20, R111, 0x380, RZ, 0xc0, !PT ;  /* 0x000003806f147812 */ /* 0x000fe400078ec0ff */
[----:B------:R-:W-:Y:S02]  /*d960*/  LOP3.LUT R16, R103, 0x380, RZ, 0xc0, !PT ;  /* 0x0000038067107812 */ /* 0x000fe400078ec0ff */
[----:B------:R-:W-:Y:S02]  /*d970*/  LOP3.LUT R2, R99, 0x380, RZ, 0xc0, !PT ;  /* 0x0000038063027812 */ /* 0x000fe400078ec0ff */
[----:B------:R-:W-:Y:S02]  /*d980*/  LOP3.LUT R118, R119, 0x380, RZ, 0xc0, !PT ;  /* 0x0000038077767812 */ /* 0x000fe400078ec0ff */
[----:B------:R-:W-:-:S02]  /*d990*/  SHF.R.U64 R20, R20, 0x3, RZ ;  /* 0x0000000314147819 */ /* 0x000fc400000012ff */
[----:B------:R-:W-:Y:S02]  /*d9a0*/  SHF.R.U64 R16, R16, 0x3, RZ ;  /* 0x0000000310107819 */ /* 0x000fe400000012ff */
[----:B------:R-:W-:Y:S02]  /*d9b0*/  SHF.R.U64 R2, R2, 0x3, RZ ;  /* 0x0000000302027819 */ /* 0x000fe400000012ff */
[----:B------:R-:W-:Y:S02]  /*d9c0*/  SHF.R.U64 R118, R118, 0x3, RZ ;  /* 0x0000000376767819 */ /* 0x000fe400000012ff */
[----:B------:R-:W-:Y:S02]  /*d9d0*/  LOP3.LUT R160, R20, R111, RZ, 0x3c, !PT ;  /* 0x0000006f14a07212 */ /* 0x000fe400078e3cff */
[----:B------:R-:W-:Y:S02]  /*d9e0*/  LOP3.LUT R146, R16, R103, RZ, 0x3c, !PT ;  /* 0x0000006710927212 */ /* 0x000fe400078e3cff */
[----:B------:R-:W-:-:S02]  /*d9f0*/  LOP3.LUT R168, R2, R99, RZ, 0x3c, !PT ;  /* 0x0000006302a87212 */ /* 0x000fc400078e3cff */
[----:B------:R-:W-:Y:S01]  /*da00*/  LOP3.LUT R118, R118, R119, RZ, 0x3c, !PT ;  /* 0x0000007776767212 */ /* 0x000fe200078e3cff */
[----:B------:R-:W-:Y:S01]  /*da10*/  IMAD.X R119, RZ, RZ, R171, P3 ;  /* 0x000000ffff777224 */ /* 0x000fe200018e06ab */
[C---:B------:R-:W-:Y:S02]  /*da20*/  IADD3 R21, P4, R170.reuse, 0x2000, RZ ;  /* 0x00002000aa157810 */ /* 0x040fe40007f9e0ff */
[C---:B------:R-:W-:Y:S02]  /*da30*/  IADD3 R99, P5, R170.reuse, 0x3000, RZ ;  /* 0x00003000aa637810 */ /* 0x040fe40007fbe0ff */
[C---:B------:R-:W-:Y:S02]  /*da40*/  IADD3 R103, P6, R170.reuse, 0x4000, RZ ;  /* 0x00004000aa677810 */ /* 0x040fe40007fde0ff */
[C---:B------:R-:W-:Y:S02]  /*da50*/  IADD3 R107, P0, R170.reuse, 0x5000, RZ ;  /* 0x00005000aa6b7810 */ /* 0x040fe40007f1e0ff */
[----:B------:R-:W-:-:S02]  /*da60*/  IADD3 R111, P1, R170, 0x6000, RZ ;  /* 0x00006000aa6f7810 */ /* 0x000fc40007f3e0ff */
[----:B------:R-:W-:Y:S02]  /*da70*/  IADD3 R215, P3, R170, 0xf000, RZ ;  /* 0x0000f000aad77810 */ /* 0x000fe40007f7e0ff */
[----:B------:R-:W-:Y:S02]  /*da80*/  LOP3.LUT R10, R131, 0x380, RZ, 0xc0, !PT ;  /* 0x00000380830a7812 */ /* 0x000fe400078ec0ff */
[----:B------:R-:W-:Y:S01]  /*da90*/  LOP3.LUT R20, R21, 0x380, RZ, 0xc0, !PT ;  /* 0x0000038015147812 */ /* 0x000fe200078ec0ff */
[----:B------:R-:W-:Y:S01]  /*daa0*/  IMAD.X R31, RZ, RZ, R171, P3 ;  /* 0x000000ffff1f7224 */ /* 0x000fe200018e06ab */
[----:B------:R-:W-:Y:S02]  /*dab0*/  LOP3.LUT R98, R99, 0x380, RZ, 0xc0, !PT ;  /* 0x0000038063627812 */ /* 0x000fe400078ec0ff */
[----:B------:R-:W-:Y:S02]  /*dac0*/  LOP3.LUT R102, R103, 0x380, RZ, 0xc0, !PT ;  /* 0x0000038067667812 */ /* 0x000fe400078ec0ff */
[----:B------:R-:W-:-:S02]  /*dad0*/  LOP3.LUT R106, R107, 0x380, RZ, 0xc0, !PT ;  /* 0x000003806b6a7812 */ /* 0x000fc400078ec0ff */
[----:B------:R-:W-:Y:S02]  /*dae0*/  LOP3.LUT R110, R111, 0x380, RZ, 0xc0, !PT ;  /* 0x000003806f6e7812 */ /* 0x000fe400078ec0ff */
[----:B------:R-:W-:Y:S02]  /*daf0*/  LOP3.LUT R2, R215, 0x380, RZ, 0xc0, !PT ;  /* 0x00000380d7027812 */ /* 0x000fe400078ec0ff */
[----:B------:R-:W-:Y:S02]  /*db00*/  SHF.R.U64 R10, R10, 0x3, RZ ;  /* 0x000000030a0a7819 */ /* 0x000fe400000012ff */
[----:B------:R-:W-:Y:S02]  /*db10*/  LOP3.LUT R29, R170, 0x380, RZ, 0xc0, !PT ;  /* 0x00000380aa1d7812 */ /* 0x000fe400078ec0ff */
[----:B------:R-:W-:Y:S02]  /*db20*/  MOV R40, R8 ;  /* 0x0000000800287202 */ /* 0x000fe40000000f00 */
[----:B------:R-:W-:Y:S01]  /*db30*/  F2FP.BF16.F32.PACK_AB R9, R43, R42 ;  /* 0x0000002a2b09723e */ /* 0x000fe200000010ff */
[----:B------:R-:W-:Y:S01]  /*db40*/  VIADD R42, R22, UR43 ;  /* 0x0000002b162a7c36 */ /* 0x000fe20008000000 */
[----:B------:R-:W-:-:S02]  /*db50*/  SHF.R.U64 R20, R20, 0x3, RZ ;  /* 0x0000000314147819 */ /* 0x000fc400000012ff */
[----:B------:R-:W-:Y:S01]  /*db60*/  SHF.R.U64 R98, R98, 0x3, RZ ;  /* 0x0000000362627819 */ /* 0x000fe200000012ff */
[----:B--2---:R-:W-:Y:S01]  /*db70*/  @P2 IMAD.HI.U32 R37, R42, R151, RZ ;  /* 0x000000972a252227 */ /* 0x004fe200078e00ff */
[----:B------:R-:W-:Y:S02]  /*db80*/  SHF.R.U64 R102, R102, 0x3, RZ ;  /* 0x0000000366667819 */ /* 0x000fe400000012ff */
[----:B------:R-:W-:Y:S01]  /*db90*/  SHF.R.U64 R106, R106, 0x3, RZ ;  /* 0x000000036a6a7819 */ /* 0x000fe200000012ff */
[----:B------:R-:W-:Y:S01]  /*dba0*/  IMAD.MOV.U32 R36, RZ, RZ, R42 ;  /* 0x000000ffff247224 */ /* 0x000fe200078e002a */
[----:B------:R-:W-:Y:S02]  /*dbb0*/  SHF.R.U64 R110, R110, 0x3, RZ ;  /* 0x000000036e6e7819 */ /* 0x000fe400000012ff */
[----:B------:R-:W-:Y:S02]  /*dbc0*/  SHF.R.U64 R2, R2, 0x3, RZ ;  /* 0x0000000302027819 */ /* 0x000fe400000012ff */
[----:B------:R-:W-:-:S02]  /*dbd0*/  LOP3.LUT R10, R10, R131, RZ, 0x3c, !PT ;  /* 0x000000830a0a7212 */ /* 0x000fc400078e3cff */
[----:B------:R-:W-:Y:S02]  /*dbe0*/  SHF.R.U64 R29, R29, 0x3, RZ ;  /* 0x000000031d1d7819 */ /* 0x000fe400000012ff */
        /* <DEDUP_REMOVED lines=10> */
[----:B------:R-:W-:-:S02]  /*dc90*/  LOP3.LUT R30, R2, R215, RZ, 0x3c, !PT ;  /* 0x000000d7021e7212 */ /* 0x000fc400078e3cff */
[C---:B------:R-:W-:Y:S02]  /*dca0*/  IADD3 R123, P4, R170.reuse, 0x9000, RZ ;  /* 0x00009000aa7b7810 */ /* 0x040fe40007f9e0ff */
[C---:B------:R-:W-:Y:S02]  /*dcb0*/  IADD3 R127, P5, R170.reuse, 0xa000, RZ ;  /* 0x0000a000aa7f7810 */ /* 0x040fe40007fbe0ff */
[C---:B------:R-:W-:Y:S02]  /*dcc0*/  IADD3 R131, P6, R170.reuse, 0xb000, RZ ;  /* 0x0000b000aa837810 */ /* 0x040fe40007fde0ff */
[C---:B------:R-:W-:Y:S02]  /*dcd0*/  IADD3 R135, P0, R170.reuse, 0xc000, RZ ;  /* 0x0000c000aa877810 */ /* 0x040fe40007f1e0ff */
[----:B------:R-:W-:Y:S02]  /*dce0*/  IADD3 R139, P1, R170, 0xd000, RZ ;  /* 0x0000d000aa8b7810 */ /* 0x000fe40007f3e0ff */
[----:B------:R-:W-:Y:S01]  /*dcf0*/  LOP3.LUT R28, R29, R170, RZ, 0x3c, !PT ;  /* 0x000000aa1d1c7212 */ /* 0x000fe200078e3cff */
[----:B------:R-:W-:Y:S01]  /*dd00*/  IMAD.MOV.U32 R29, RZ, RZ, R171 ;  /* 0x000000ffff1d7224 */ /* 0x000fe200078e00ab */
[----:B------:R-:W-:-:S02]  /*dd10*/  MOV R2, R10 ;  /* 0x0000000a00027202 */ /* 0x000fc40000000f00 */
[----:B------:R-:W-:Y:S02]  /*dd20*/  MOV R152, R152 ;  /* 0x0000009800987202 */ /* 0x000fe40000000f00 */
[----:B------:R-:W-:Y:S02]  /*dd30*/  MOV R16, R12 ;  /* 0x0000000c00107202 */ /* 0x000fe40000000f00 */
[----:B------:R-:W-:Y:S01]  /*dd40*/  MOV R170, R14 ;  /* 0x0000000e00aa7202 */ /* 0x000fe20000000f00 */
[----:B------:R-:W-:Y:S01]  /*dd50*/  STSM.16.M88.4 [R152], R32 ;  /* 0x0000002098007844 */ /* 0x000fe20000000200 */
[----:B------:R-:W-:Y:S02]  /*dd60*/  MOV R162, R162 ;  /* 0x000000a200a27202 */ /* 0x000fe40000000f00 */
[----:B------:R-:W-:Y:S02]  /*dd70*/  F2FP.BF16.F32.PACK_AB R8, R41, R180 ;  /* 0x000000b42908723e */ /* 0x000fe400000010ff */
[----:B------:R-:W-:-:S02]  /*dd80*/  F2FP.BF16.F32.PACK_AB R10, R45, R181 ;  /* 0x000000b52d0a723e */ /* 0x000fc400000010ff */
[----:B------:R-:W-:Y:S02]  /*dd90*/  F2FP.BF16.F32.PACK_AB R11, R47, R46 ;  /* 0x0000002e2f0b723e */ /* 0x000fe400000010ff */
[----:B------:R-:W-:Y:S02]  /*dda0*/  MOV R168, R168 ;  /* 0x000000a800a87202 */ /* 0x000fe40000000f00 */
[----:B------:R-:W-:Y:S01]  /*ddb0*/  F2FP.BF16.F32.PACK_AB R12, R49, R182 ;  /* 0x000000b6310c723e */ /* 0x000fe200000010ff */
[----:B------:R2:W-:Y:S01]  /*ddc0*/  STSM.16.M88.4 [R162], R8 ;  /* 0x00000008a2007844 */ /* 0x0005e20000000200 */
[----:B------:R-:W-:Y:S02]  /*ddd0*/  F2FP.BF16.F32.PACK_AB R13, R51, R50 ;  /* 0x00000032330d723e */ /* 0x000fe400000010ff */
[----:B------:R-:W-:Y:S02]  /*dde0*/  F2FP.BF16.F32.PACK_AB R14, R53, R183 ;  /* 0x000000b7350e723e */ /* 0x000fe400000010ff */
[----:B------:R-:W-:-:S02]  /*ddf0*/  F2FP.BF16.F32.PACK_AB R15, R55, R54 ;  /* 0x00000036370f723e */ /* 0x000fc400000010ff */
[----:B------:R-:W-:Y:S02]  /*de00*/  MOV R146, R146 ;  /* 0x0000009200927202 */ /* 0x000fe40000000f00 */
[----:B-1----:R-:W-:Y:S01]  /*de10*/  F2FP.BF16.F32.PACK_AB R24, R57, R184 ;  /* 0x000000b83918723e */ /* 0x002fe200000010ff */
[----:B------:R1:W-:Y:S01]  /*de20*/  STSM.16.M88.4 [R168], R12 ;  /* 0x0000000ca8007844 */ /* 0x0003e20000000200 */
[----:B------:R-:W-:Y:S02]  /*de30*/  F2FP.BF16.F32.PACK_AB R25, R59, R58 ;  /* 0x0000003a3b19723e */ /* 0x000fe400000010ff */
[----:B------:R-:W-:Y:S02]  /*de40*/  F2FP.BF16.F32.PACK_AB R26, R61, R185 ;  /* 0x000000b93d1a723e */ /* 0x000fe400000010ff */
[----:B------:R-:W-:Y:S02]  /*de50*/  F2FP.BF16.F32.PACK_AB R27, R63, R62 ;  /* 0x0000003e3f1b723e */ /* 0x000fe400000010ff */
[----:B0-----:R-:W-:-:S02]  /*de60*/  @P2 SHF.R.U32.HI R36, RZ, R38, R37 ;  /* 0x00000026ff242219 */ /* 0x001fc40000011625 */
[----:B------:R-:W-:Y:S01]  /*de70*/  LOP3.LUT R134, R135, 0x380, RZ, 0xc0, !PT ;  /* 0x0000038087867812 */ /* 0x000fe200078ec0ff */
[----:B------:R0:W-:Y:S01]  /*de80*/  STSM.16.M88.4 [R146], R24 ;  /* 0x0000001892007844 */ /* 0x0001e20000000200 */
[----:B------:R-:W-:Y:S01]  /*de90*/  MOV R166, R166 ;  /* 0x000000a600a67202 */ /* 0x000fe20000000f00 */
[----:B------:R-:W-:Y:S01]  /*dea0*/  IMAD.MOV R37, RZ, RZ, -R36 ;  /* 0x000000ffff257224 */ /* 0x000fe200078e0a24 */
[----:B--2---:R-:W-:Y:S02]  /*deb0*/  F2FP.BF16.F32.PACK_AB R8, R65, R186 ;  /* 0x000000ba4108723e */ /* 0x004fe400000010ff */
[----:B------:R-:W-:Y:S01]  /*dec0*/  F2FP.BF16.F32.PACK_AB R9, R67, R66 ;  /* 0x000000424309723e */ /* 0x000fe200000010ff */
[----:B------:R-:W-:Y:S01]  /*ded0*/  IMAD R37, R172, R37, R42 ;  /* 0x00000025ac257224 */ /* 0x000fe200078e022a */
        /* <DEDUP_REMOVED lines=8> */
[----:B------:R-:W-:-:S02]  /*df60*/  SHF.R.U64 R134, R134, 0x3, RZ ;  /* 0x0000000386867819 */ /* 0x000fc400000012ff */
[----:B------:R-:W-:Y:S01]  /*df70*/  MOV R160, R160 ;  /* 0x000000a000a07202 */ /* 0x000fe20000000f00 */
[----:B------:R2:W-:Y:S01]  /*df80*/  STSM.16.M88.4 [R164], R12 ;  /* 0x0000000ca4007844 */ /* 0x0005e20000000200 */
[----:B0-----:R-:W-:Y:S02]  /*df90*/  F2FP.BF16.F32.PACK_AB R24, R81, R190 ;  /* 0x000000be5118723e */ /* 0x001fe400000010ff */
[----:B------:R-:W-:Y:S02]  /*dfa0*/  F2FP.BF16.F32.PACK_AB R25, R83, R82 ;  /* 0x000000525319723e */ /* 0x000fe400000010ff */
[----:B------:R-:W-:Y:S02]  /*dfb0*/  F2FP.BF16.F32.PACK_AB R26, R85, R191 ;  /* 0x000000bf551a723e */ /* 0x000fe400000010ff */
[----:B------:R-:W-:Y:S02]  /*dfc0*/  F2FP.BF16.F32.PACK_AB R27, R87, R86 ;  /* 0x00000056571b723e */ /* 0x000fe400000010ff */
[----:B------:R-:W-:Y:S01]  /*dfd0*/  LOP3.LUT R134, R134, R135, RZ, 0x3c, !PT ;  /* 0x0000008786867212 */ /* 0x000fe200078e3cff */
[----:B------:R-:W-:Y:S01]  /*dfe0*/  IMAD.X R135, RZ, RZ, R171, P0 ;  /* 0x000000ffff877224 */ /* 0x000fe200000e06ab */
[----:B-1----:R-:W-:Y:S01]  /*dff0*/  F2FP.BF16.F32.PACK_AB R9, R44, R5 ;  /* 0x000000052c09723e */ /* 0x002fe200000010ff */
[----:B------:R0:W-:Y:S01]  /*e000*/  STSM.16.M88.4 [R160], R24 ;  /* 0x00000018a0007844 */ /* 0x0001e20000000200 */
[----:B------:R-:W-:-:S02]  /*e010*/  SHF.R.S32.HI R5, RZ, 0x1f, R37 ;  /* 0x0000001fff057819 */ /* 0x000fc40000011425 */
[----:B------:R-:W-:Y:S01]  /*e020*/  MOV R158, R158 ;  /* 0x0000009e009e7202 */ /* 0x000fe20000000f00 */
[----:B--2---:R-:W-:Y:S01]  /*e030*/  IMAD.U32 R13, RZ, RZ, UR5 ;  /* 0x00000005ff0d7e24 */ /* 0x004fe2000f8e00ff */
[----:B------:R-:W-:Y:S01]  /*e040*/  SHF.R.S32.HI R12, RZ, 0x1f, R36 ;  /* 0x0000001fff0c7819 */ /* 0x000fe20000011424 */
[----:B------:R-:W-:Y:S01]  /*e050*/  ULDC UR5, c[0x0][0xa88] ;  /* 0x0002a20000057ab9 */ /* 0x000fe20000000800 */
[----:B------:R-:W-:Y:S02]  /*e060*/  F2FP.BF16.F32.PACK_AB R32, R89, R192 ;  /* 0x000000c05920723e */ /* 0x000fe400000010ff */
[----:B------:R-:W-:Y:S02]  /*e070*/  F2FP.BF16.F32.PACK_AB R33, R91, R90 ;  /* 0x0000005a5b21723e */ /* 0x000fe400000010ff */
[----:B------:R-:W-:Y:S02]  /*e080*/  F2FP.BF16.F32.PACK_AB R34, R93, R193 ;  /* 0x000000c15d22723e */ /* 0x000fe400000010ff */
[----:B------:R-:W-:-:S02]  /*e090*/  F2FP.BF16.F32.PACK_AB R35, R95, R94 ;  /* 0x0000005e5f23723e */ /* 0x000fc400000010ff */
[----:B------:R-:W-:Y:S01]  /*e0a0*/  MOV R156, R156 ;  /* 0x0000009c009c7202 */ /* 0x000fe20000000f00 */
[----:B0-----:R-:W-:Y:S01]  /*e0b0*/  VIADD R26, R208, UR43 ;  /* 0x0000002bd01a7c36 */ /* 0x001fe20008000000 */
[----:B------:R-:W-:Y:S01]  /*e0c0*/  IADD3 R24, P0, R36, UR6, RZ ;  /* 0x0000000624187c10 */ /* 0x000fe2000ff1e0ff */
[----:B------:R0:W-:Y:S01]  /*e0d0*/  STSM.16.M88.4 [R158], R32 ;  /* 0x000000209e007844 */ /* 0x0001e20000000200 */
[----:B------:R-:W-:Y:S02]  /*e0e0*/  F2FP.BF16.F32.PACK_AB R8, R97, R194 ;  /* 0x000000c26108723e */ /* 0x000fe400000010ff */
[----:B------:R-:W-:Y:S01]  /*e0f0*/  IADD3.X R25, R12, UR7, R13, P0, !PT ;  /* 0x000000070c197c10 */ /* 0x000fe200087fe40d */
[----:B------:R-:W-:Y:S01]  /*e100*/  ULDC.64 UR6, c[0x0][0xb88] ;  /* 0x0002e20000067ab9 */ /* 0x000fe20000000a00 */
[----:B------:R-:W-:Y:S01]  /*e110*/  F2FP.BF16.F32.PACK_AB R10, R101, R195 ;  /* 0x000000c3650a723e */ /* 0x000fe200000010ff */
[----:B------:R-:W-:Y:S01]  /*e120*/  IMAD R12, R5, UR6, RZ ;  /* 0x00000006050c7c24 */ /* 0x000fe2000f8e02ff */
[----:B------:R-:W-:Y:S01]  /*e130*/  F2FP.BF16.F32.PACK_AB R11, R52, R48 ;  /* 0x00000030340b723e */ /* 0x000fe200000010ff */
[----:B------:R-:W-:Y:S01]  /*e140*/  IMAD.WIDE.U32 R24, R37, UR6, R24 ;  /* 0x0000000625187c25 */ /* 0x000fe2000f8e0018 */
[----:B------:R-:W-:-:S02]  /*e150*/  LOP3.LUT R138, R139, 0x380, RZ, 0xc0, !PT ;  /* 0x000003808b8a7812 */ /* 0x000fc400078ec0ff */
[----:B------:R-:W-:Y:S01]  /*e160*/  LOP3.LUT P0, RZ, R206, 0x3, RZ, 0xc0, !PT ;  /* 0x00000003ceff7812 */ /* 0x000fe2000780c0ff */
[----:B------:R-:W-:Y:S01]  /*e170*/  IMAD R37, R37, UR7, R12 ;  /* 0x0000000725257c24 */ /* 0x000fe2000f8e020c */
[----:B------:R1:W-:Y:S01]  /*e180*/  STSM.16.M88.4 [R156], R8 ;  /* 0x000000089c007844 */ /* 0x0003e20000000200 */
[----:B------:R-:W-:Y:S01]  /*e190*/  ULDC.64 UR6, c[0x0][0xb50] ;  /* 0x0002d40000067ab9 */ /* 0x000fe20000000a00 */
[----:B------:R-:W-:Y:S01]  /*e1a0*/  SHF.R.U64 R138, R138, 0x3, RZ ;  /* 0x000000038a8a7819 */ /* 0x000fe200000012ff */
[----:B------:R-:W-:Y:S01]  /*e1b0*/  IMAD R5, R172, UR5, RZ ;  /* 0x00000005ac057c24 */ /* 0x000fe2000f8e02ff */
[----:B0-----:R-:W-:Y:S02]  /*e1c0*/  LEA R34, P3, R24, UR6, 0x2 ;  /* 0x0000000618227c11 */ /* 0x001fe4000f8610ff */
[----:B------:R-:W-:Y:S02]  /*e1d0*/  MOV R154, R154 ;  /* 0x0000009a009a7202 */ /* 0x000fe40000000f00 */
[----:B------:R-:W-:Y:S01]  /*e1e0*/  F2FP.BF16.F32.PACK_AB R12, R105, R196 ;  /* 0x000000c4690c723e */ /* 0x000fe200000010ff */
[----:B------:R-:W-:Y:S01]  /*e1f0*/  SHFL.IDX PT, R42, R34, RZ, 0x1c1f ;  /* 0x001c1fff222a7589 */ /* 0x000fe200000e0000 */
[----:B------:R-:W-:-:S02]  /*e200*/  F2FP.BF16.F32.PACK_AB R13, R60, R56 ;  /* 0x000000383c0d723e */ /* 0x000fc400000010ff */
[----:B------:R-:W-:Y:S01]  /*e210*/  F2FP.BF16.F32.PACK_AB R14, R109, R197 ;  /* 0x000000c56d0e723e */ /* 0x000fe200000010ff */
[----:B------:R-:W-:Y:S01]  /*e220*/  SHFL.IDX PT, R52, R34, 0x1, 0x1c1f ;  /* 0x003c1f0022347f89 */ /* 0x000fe200000e0000 */
[----:B------:R-:W-:Y:S01]  /*e230*/  F2FP.BF16.F32.PACK_AB R15, R68, R64 ;  /* 0x00000040440f723e */ /* 0x000fe200000010ff */
[----:B-1----:R-:W-:Y:S01]  /*e240*/  IMAD.IADD R9, R25, 0x1, R37 ;  /* 0x0000000119097824 */ /* 0x002fe200078e0225 */
[----:B------:R-:W-:Y:S01]  /*e250*/  LOP3.LUT R138, R138, R139, RZ, 0x3c, !PT ;  /* 0x0000008b8a8a7212 */ /* 0x000fe200078e3cff */
[----:B------:R-:W-:Y:S02]  /*e260*/  VIADD R8, R26, 0x8 ;  /* 0x000000081a087836 */ /* 0x000fe40000000000 */
[----:B------:R0:W-:Y:S01]  /*e270*/  STSM.16.M88.4 [R154], R12 ;  /* 0x0000000c9a007844 */ /* 0x0001e20000000200 */
[----:B------:R-:W-:Y:S01]  /*e280*/  IMAD.X R139, RZ, RZ, R171, P1 ;  /* 0x000000ffff8b7224 */ /* 0x000fe200008e06ab */
[----:B------:R-:W-:Y:S02]  /*e290*/  LEA.HI.X R35, R24, UR7, R9, 0x2, P3 ;  /* 0x0000000718237c11 */ /* 0x000fe400098f1409 */
[----:B------:R-:W-:-:S02]  /*e2a0*/  ISETP.GE.OR P1, PT, R26, R5, P0 ;  /* 0x000000051a00720c */ /* 0x000fc40000726670 */
[----:B------:R-:W-:Y:S01]  /*e2b0*/  ISETP.GE.OR P0, PT, R8, R5, P0 ;  /* 0x000000050800720c */ /* 0x000fe20000706670 */
[----:B------:R-:W1:Y:S01]  /*e2c0*/  SHFL.IDX PT, R43, R35, RZ, 0x1c1f ;  /* 0x001c1fff232b7589 */ /* 0x000e6200000e0000 */
[----:B------:R-:W-:Y:S02]  /*e2d0*/  F2FP.BF16.F32.PACK_AB R8, R113, R198 ;  /* 0x000000c67108723e */ /* 0x000fe400000010ff */
[----:B------:R-:W-:Y:S01]  /*e2e0*/  F2FP.BF16.F32.PACK_AB R9, R76, R72 ;  /* 0x000000484c09723e */ /* 0x000fe200000010ff */
[----:B------:R-:W2:Y:S01]  /*e2f0*/  SHFL.IDX PT, R53, R35, 0x1, 0x1c1f ;  /* 0x003c1f0023357f89 */ /* 0x000ea200000e0000 */
[----:B------:R-:W-:Y:S02]  /*e300*/  F2FP.BF16.F32.PACK_AB R10, R117, R199 ;  /* 0x000000c7750a723e */ /* 0x000fe400000010ff */
[----:B------:R-:W-:Y:S02]  /*e310*/  F2FP.BF16.F32.PACK_AB R11, R84, R80 ;  /* 0x00000050540b723e */ /* 0x000fe400000010ff */
[----:B0-----:R-:W-:-:S02]  /*e320*/  F2FP.BF16.F32.PACK_AB R12, R121, R203 ;  /* 0x000000cb790c723e */ /* 0x001fc400000010ff */
[----:B------:R-:W-:Y:S01]  /*e330*/  F2FP.BF16.F32.PACK_AB R13, R92, R88 ;  /* 0x000000585c0d723e */ /* 0x000fe200000010ff */
[----:B------:R0:W-:Y:S01]  /*e340*/  STSM.16.M88.4 [R150], R8 ;  /* 0x0000000896007844 */ /* 0x0001e20000000200 */
[----:B------:R-:W-:Y:S02]  /*e350*/  F2FP.BF16.F32.PACK_AB R14, R125, R124 ;  /* 0x0000007c7d0e723e */ /* 0x000fe400000010ff */
[----:B------:R-:W-:Y:S02]  /*e360*/  F2FP.BF16.F32.PACK_AB R15, R100, R96 ;  /* 0x00000060640f723e */ /* 0x000fe400000010ff */
[----:B------:R-:W-:Y:S02]  /*e370*/  F2FP.BF16.F32.PACK_AB R24, R129, R204 ;  /* 0x000000cc8118723e */ /* 0x000fe400000010ff */
[----:B------:R-:W-:Y:S01]  /*e380*/  F2FP.BF16.F32.PACK_AB R25, R108, R104 ;  /* 0x000000686c19723e */ /* 0x000fe200000010ff */
[----:B------:R-:W-:Y:S01]  /*e390*/  STSM.16.M88.4 [R170], R12 ;  /* 0x0000000caa007844 */ /* 0x000fe20000000200 */
[----:B------:R-:W-:-:S02]  /*e3a0*/  F2FP.BF16.F32.PACK_AB R26, R133, R132 ;  /* 0x00000084851a723e */ /* 0x000fc400000010ff */
[----:B------:R-:W-:Y:S02]  /*e3b0*/  F2FP.BF16.F32.PACK_AB R27, R116, R112 ;  /* 0x00000070741b723e */ /* 0x000fe400000010ff */
[----:B------:R-:W-:Y:S02]  /*e3c0*/  F2FP.BF16.F32.PACK_AB R32, R137, R136 ;  /* 0x000000888920723e */ /* 0x000fe400000010ff */
[----:B------:R-:W-:Y:S01]  /*e3d0*/  F2FP.BF16.F32.PACK_AB R33, R128, R120 ;  /* 0x000000788021723e */ /* 0x000fe200000010ff */
[----:B------:R-:W-:Y:S01]  /*e3e0*/  STSM.16.M88.4 [R16], R24 ;  /* 0x0000001810007844 */ /* 0x000fe20000000200 */
[----:B------:R-:W-:Y:S01]  /*e3f0*/  F2FP.BF16.F32.PACK_AB R34, R141, R140 ;  /* 0x0000008c8d22723e */ /* 0x000fe200000010ff */
[----:B0-----:R-:W0:Y:S01]  /*e400*/  @P2 LDC R9, c[0x0][0xbf0] ;  /* 0x0002fc00ff092b82 */ /* 0x001e220000000800 */
[----:B------:R-:W-:Y:S02]  /*e410*/  F2FP.BF16.F32.PACK_AB R35, R175, R174 ;  /* 0x000000aeaf23723e */ /* 0x000fe400000010ff */
[----:B------:R-:W-:-:S02]  /*e420*/  F2FP.BF16.F32.PACK_AB R146, R149, R148 ;  /* 0x000000949592723e */ /* 0x000fc400000010ff */
[----:B------:R-:W-:Y:S01]  /*e430*/  F2FP.BF16.F32.PACK_AB R147, R0, R179 ;  /* 0x000000b30093723e */ /* 0x000fe200000010ff */
[----:B------:R-:W-:Y:S01]  /*e440*/  STSM.16.M88.4 [R2], R32 ;  /* 0x0000002002007844 */ /* 0x000fe20000000200 */
[----:B------:R-:W-:Y:S02]  /*e450*/  LOP3.LUT R122, R123, 0x380, RZ, 0xc0, !PT ;  /* 0x000003807b7a7812 */ /* 0x000fe400078ec0ff */
[----:B------:R-:W-:Y:S01]  /*e460*/  LOP3.LUT R126, R127, 0x380, RZ, 0xc0, !PT ;  /* 0x000003807f7e7812 */ /* 0x000fe200078ec0ff */
[----:B------:R-:W-:Y:S01]  /*e470*/  STSM.16.M88.4 [R40], R144 ;  /* 0x0000009028007844 */ /* 0x000fe20000000200 */
[----:B------:R-:W-:Y:S01]  /*e480*/  IMAD R0, R202, 0x20, R205 ;  /* 0x00000020ca007824 */ /* 0x000fe200078e02cd */
[----:B------:R-:W-:Y:S01]  /*e490*/  UIMAD UR5, UR10, UR8, URZ ;  /* 0x000000080a0572a4 */ /* 0x000fe2000f8e023f */
[----:B------:R-:W-:Y:S01]  /*e4a0*/  LOP3.LUT R130, R131, 0x380, RZ, 0xc0, !PT ;  /* 0x0000038083827812 */ /* 0x000fe200078ec0ff */
[----:B------:R-:W-:Y:S01]  /*e4b0*/  BAR.SYNC.DEFER_BLOCKING 0x1, 0x100 ;  /* 0x0044000000007b1d */ /* 0x000fe20000010000 */
[----:B------:R-:W-:Y:S01]  /*e4c0*/  UIMAD.WIDE.U32 UR6, UR40, UR8, URZ ;  /* 0x00000008280672a5 */ /* 0x000fe2000f8e003f */
[----:B------:R-:W-:Y:S01]  /*e4d0*/  SHF.R.U64 R122, R122, 0x3, RZ ;  /* 0x000000037a7a7819 */ /* 0x000fe200000012ff */
[----:B------:R-:W-:Y:S01]  /*e4e0*/  UIMAD UR5, UR40, UR9, UR5 ;  /* 0x00000009280572a4 */ /* 0x000fe2000f8e0205 */
[----:B------:R-:W-:-:S02]  /*e4f0*/  SHF.R.U64 R126, R126, 0x3, RZ ;  /* 0x000000037e7e7819 */ /* 0x000fc400000012ff */
[----:B------:R-:W-:Y:S01]  /*e500*/  ULDC.64 UR10, c[0x0][0xaf0] ;  /* 0x0002bc00000a7ab9 */ /* 0x000fe20000000a00 */
[----:B------:R-:W-:Y:S01]  /*e510*/  SHF.R.U64 R130, R130, 0x3, RZ ;  /* 0x0000000382827819 */ /* 0x000fe200000012ff */
[----:B-1----:R1:W-:Y:S01]  /*e520*/  @!P1 ST.E desc[UR46][R42.64], R4 ;  /* 0x000000042a009985 */ /* 0x0023e2000c10192e */
[----:B------:R-:W-:Y:S01]  /*e530*/  UIMAD UR8, UR12, UR10, URZ ;  /* 0x0000000a0c0872a4 */ /* 0x000fe2000f8e023f */
[----:B------:R-:W-:Y:S01]  /*e540*/  LOP3.LUT R122, R122, R123, RZ, 0x3c, !PT ;  /* 0x0000007b7a7a7212 */ /* 0x000fe200078e3cff */
[----:B------:R-:W-:Y:S01]  /*e550*/  UIADD3 UR7, UR7, UR5, URZ ;  /* 0x0000000507077290 */ /* 0x000fe2000fffe03f */
[----:B--2---:R2:W-:Y:S01]  /*e560*/  @!P0 ST.E desc[UR46][R52.64], R3 ;  /* 0x0000000334008985 */ /* 0x0045e2000c10192e */
[----:B------:R-:W-:Y:S02]  /*e570*/  LOP3.LUT R126, R126, R127, RZ, 0x3c, !PT ;  /* 0x0000007f7e7e7212 */ /* 0x000fe400078e3cff */
[----:B------:R-:W-:Y:S01]  /*e580*/  LOP3.LUT R130, R130, R131, RZ, 0x3c, !PT ;  /* 0x0000008382827212 */ /* 0x000fe200078e3cff */
[----:B------:R3:W5:Y:S01]  /*e590*/  LD.E.128 R44, desc[UR46][R6.64] ;  /* 0x0000002e062c7980 */ /* 0x000762000c101d00 */
[----:B-1----:R-:W-:Y:S01]  /*e5a0*/  VIADD R4, R0, UR43 ;  /* 0x0000002b00047c36 */ /* 0x002fe20008000000 */
[----:B------:R-:W-:Y:S01]  /*e5b0*/  UIMAD UR5, UR42, UR11, UR8 ;  /* 0x0000000b2a0572a4 */ /* 0x000fe2000f8e0208 */
[--C-:B------:R-:W-:Y:S01]  /*e5c0*/  IMAD.X R123, RZ, RZ, R171.reuse, P4 ;  /* 0x000000ffff7b7224 */ /* 0x100fe200020e06ab */
[----:B------:R-:W-:Y:S01]  /*e5d0*/  UIMAD.WIDE.U32 UR6, UR42, UR10, UR6 ;  /* 0x0000000a2a0672a5 */ /* 0x000fe2000f8e0006 */
[----:B--2---:R-:W1:Y:S01]  /*e5e0*/  @P2 LDC R3, c[0x0][0xbec] ;  /* 0x0002fb00ff032b82 */ /* 0x004e620000000800 */
[--C-:B------:R-:W-:Y:S01]  /*e5f0*/  IMAD.X R127, RZ, RZ, R171.reuse, P5 ;  /* 0x000000ffff7f7224 */ /* 0x100fe200028e06ab */
[----:B------:R-:W-:Y:S01]  /*e600*/  ULDC.64 UR8, c[0x0][0xae0] ;  /* 0x0002b80000087ab9 */ /* 0x000fe20000000a00 */
[----:B---3--:R-:W-:Y:S01]  /*e610*/  IMAD.MOV.U32 R7, RZ, RZ, R4 ;  /* 0x000000ffff077224 */ /* 0x008fe200078e0004 */
[----:B------:R-:W-:Y:S01]  /*e620*/  UIADD3 UR5, UR7, UR5, URZ ;  /* 0x0000000507057290 */ /* 0x000fe2000fffe03f */
[----:B------:R-:W-:Y:S01]  /*e630*/  IMAD.X R131, RZ, RZ, R171, P6 ;  /* 0x000000ffff837224 */ /* 0x000fe200030e06ab */
[----:B------:R2:W5:Y:S01]  /*e640*/  LD.E.128 R36, desc[UR46][R28.64] ;  /* 0x0000002e1c247980 */ /* 0x000562000c101d00 */
[----:B------:R-:W-:-:S03]  /*e650*/  IMAD.U32 R2, RZ, RZ, UR6 ;  /* 0x00000006ff027e24 */ /* 0x000fc6000f8e00ff */
[----:B------:R2:W5:Y:S04]  /*e660*/  LD.E.128 R48, desc[UR46][R20.64] ;  /* 0x0000002e14307980 */ /* 0x000568000c101d00 */
[----:B------:R-:W5:Y:S04]  /*e670*/  LD.E.128 R96, desc[UR46][R98.64] ;  /* 0x0000002e62607980 */ /* 0x000f68000c101d00 */
[----:B------:R-:W5:Y:S04]  /*e680*/  LD.E.128 R100, desc[UR46][R102.64] ;  /* 0x0000002e66647980 */ /* 0x000f68000c101d00 */
[----:B------:R-:W5:Y:S01]  /*e690*/  LD.E.128 R104, desc[UR46][R106.64] ;  /* 0x0000002e6a687980 */ /* 0x000f62000c101d00 */
[----:B-1----:R-:W-:-:S03]  /*e6a0*/  @P2 IMAD.HI.U32 R0, R4, R3, RZ ;  /* 0x0000000304002227 */ /* 0x002fc600078e00ff */
[----:B------:R-:W5:Y:S02]  /*e6b0*/  LD.E.128 R108, desc[UR46][R110.64] ;  /* 0x0000002e6e6c7980 */ /* 0x000f64000c101d00 */
[----:B0-----:R-:W-:Y:S02]  /*e6c0*/  @P2 SHF.R.U32.HI R7, RZ, R9, R0 ;  /* 0x00000009ff072219 */ /* 0x001fe40000011600 */
[----:B------:R-:W5:Y:S02]  /*e6d0*/  LD.E.128 R112, desc[UR46][R114.64] ;  /* 0x0000002e72707980 */ /* 0x000f64000c101d00 */
[--C-:B------:R-:W-:Y:S01]  /*e6e0*/  SHF.R.S32.HI R0, RZ, 0x1f, R7.reuse ;  /* 0x0000001fff007819 */ /* 0x100fe20000011407 */
[----:B------:R-:W-:Y:S01]  /*e6f0*/  IMAD.MOV R9, RZ, RZ, -R7 ;  /* 0x000000ffff097224 */ /* 0x000fe200078e0a07 */
[----:B------:R-:W5:Y:S01]  /*e700*/  LD.E.128 R116, desc[UR46][R118.64] ;  /* 0x0000002e76747980 */ /* 0x000f62000c101d00 */
[----:B------:R-:W-:Y:S01]  /*e710*/  IMAD.U32 R3, RZ, RZ, UR7 ;  /* 0x00000007ff037e24 */ /* 0x000fe2000f8e00ff */
[----:B------:R-:W-:Y:S01]  /*e720*/  ULDC.64 UR6, c[0x0][0xad8] ;  /* 0x0002b60000067ab9 */ /* 0x000fe20000000a00 */
[----:B------:R-:W-:Y:S01]  /*e730*/  IMAD R0, R0, UR8, RZ ;  /* 0x0000000800007c24 */ /* 0x000fe2000f8e02ff */
[----:B------:R-:W5:Y:S01]  /*e740*/  LD.E.128 R120, desc[UR46][R122.64] ;  /* 0x0000002e7a787980 */ /* 0x000f62000c101d00 */
[----:B------:R-:W-:-:S02]  /*e750*/  IMAD R9, R172, R9, R4 ;  /* 0x00000009ac097224 */ /* 0x000fc400078e0204 */
[----:B------:R-:W-:Y:S01]  /*e760*/  IMAD.U32 R3, RZ, RZ, UR5 ;  /* 0x00000005ff037e24 */ /* 0x000fe2000f8e00ff */
[----:B------:R-:W5:Y:S01]  /*e770*/  LD.E.128 R124, desc[UR46][R126.64] ;  /* 0x0000002e7e7c7980 */ /* 0x000f62000c101d00 */
[C---:B------:R-:W-:Y:S01]  /*e780*/  IMAD R11, R7.reuse, UR9, R0 ;  /* 0x00000009070b7c24 */ /* 0x040fe2000f8e0200 */
[----:B------:R-:W-:Y:S02]  /*e790*/  SHF.R.S32.HI R0, RZ, 0x1f, R9 ;  /* 0x0000001fff007819 */ /* 0x000fe40000011409 */
[----:B------:R-:W5:Y:S01]  /*e7a0*/  LD.E.128 R128, desc[UR46][R130.64] ;  /* 0x0000002e82807980 */ /* 0x000f62000c101d00 */
[----:B------:R-:W-:-:S03]  /*e7b0*/  IMAD.WIDE.U32 R2, R7, UR8, R2 ;  /* 0x0000000807027c25 */ /* 0x000fc6000f8e0002 */
[----:B------:R-:W5:Y:S04]  /*e7c0*/  LD.E.128 R132, desc[UR46][R134.64] ;  /* 0x0000002e86847980 */ /* 0x000f68000c101d00 */
[----:B------:R-:W5:Y:S04]  /*e7d0*/  LD.E.128 R136, desc[UR46][R138.64] ;  /* 0x0000002e8a887980 */ /* 0x000f68000c101d00 */
[----:B------:R-:W5:Y:S04]  /*e7e0*/  LD.E.128 R140, desc[UR46][R142.64] ;  /* 0x0000002e8e8c7980 */ /* 0x000f68000c101d00 */
[----:B------:R-:W5:Y:S01]  /*e7f0*/  LD.E.128 R28, desc[UR46][R30.64] ;  /* 0x0000002e1e1c7980 */ /* 0x000f62000c101d00 */
        /* <DEDUP_REMOVED lines=8> */
[----:B------:R-:W-:Y:S02]  /*e880*/  VIADD R14, R205, UR43 ;  /* 0x0000002bcd0e7c36 */ /* 0x000fe40008000000 */
[C---:B------:R-:W-:Y:S02]  /*e890*/  IMAD R7, R9.reuse, UR7, R4 ;  /* 0x0000000709077c24 */ /* 0x040fe4000f8e0204 */
[----:B------:R-:W-:Y:S01]  /*e8a0*/  IMAD.WIDE.U32 R2, R9, UR6, R2 ;  /* 0x0000000609027c25 */ /* 0x000fe2000f8e0002 */
[C---:B------:R-:W-:Y:S01]  /*e8b0*/  ISETP.GE.AND P2, PT, R14.reuse, R5, PT ;  /* 0x000000050e00720c */ /* 0x040fe20003f46270 */
[----:B------:R-:W-:Y:S02]  /*e8c0*/  ULDC.64 UR6, c[0x0][0xa80] ;  /* 0x0002a00000067ab9 */ /* 0x000fe40000000a00 */
[----:B------:R-:W-:Y:S01]  /*e8d0*/  VIADD R0, R14, 0x20 ;  /* 0x000000200e007836 */ /* 0x000fe20000000000 */
[----:B------:R-:W-:Y:S01]  /*e8e0*/  LEA R4, P3, R2, UR6, 0x1 ;  /* 0x0000000602047c11 */ /* 0x000fe2000f8608ff */
[----:B------:R-:W-:-:S02]  /*e8f0*/  IMAD.IADD R3, R3, 0x1, R7 ;  /* 0x0000000103037824 */ /* 0x000fc400078e0207 */
[----:B------:R-:W-:Y:S01]  /*e900*/  VIADD R176, R176, 0x22820 ;  /* 0x00022820b0b07836 */ /* 0x000fe20000000000 */
[-C--:B------:R-:W-:Y:S01]  /*e910*/  ISETP.GE.AND P1, PT, R0, R5.reuse, PT ;  /* 0x000000050000720c */ /* 0x080fe20003f26270 */
[----:B------:R-:W-:Y:S01]  /*e920*/  VIADD R0, R14, 0x40 ;  /* 0x000000400e007836 */ /* 0x000fe20000000000 */
[----:B------:R-:W-:Y:S02]  /*e930*/  LEA.HI.X R12, R2, UR7, R3, 0x1, P3 ;  /* 0x00000007020c7c11 */ /* 0x000fe400098f0c03 */
[----:B------:R-:W-:Y:S01]  /*e940*/  PRMT R176, RZ, 0x654, R176 ;  /* 0x00000654ffb07816 */ /* 0x000fe200000000b0 */
[----:B0-----:R2:W0:Y:S01]  /*e950*/  SHFL.IDX PT, R10, R4, RZ, 0x181f ;  /* 0x00181fff040a7589 */ /* 0x00142200000e0000 */
[----:B------:R-:W-:Y:S01]  /*e960*/  ISETP.GE.AND P0, PT, R0, R5, PT ;  /* 0x000000050000720c */ /* 0x000fe20003f06270 */
[----:B------:R-:W-:Y:S01]  /*e970*/  BSSY B1, `(.L_x_1829) ;  /* 0x0000015000017945 */ /* 0x000fe20003800000 */
[----:B------:R2:W-:Y:S01]  /*e980*/  SYNCS.ARRIVE.TRANS64.RED.A1T0 RZ, [R176+URZ], RZ ;  /* 0x000000ffb0ff79a7 */ /* 0x0005e2000810043f */
[----:B------:R2:W1:Y:S02]  /*e990*/  SHFL.IDX PT, R0, R12, RZ, 0x181f ;  /* 0x00181fff0c007589 */ /* 0x00046400000e0000 */
[----:B------:R-:W-:Y:S08]  /*e9a0*/  @P2 BRA `(.L_x_1830) ;  /* 0x0000000000442947 */ /* 0x000ff00003800000 */
        /* <DEDUP_REMOVED lines=17> */
.L_x_1830:
[----:B------:R-:W-:Y:S05]  /*eac0*/  BSYNC B1 ;  /* 0x0000000000017941 */ /* 0x000fea0003800000 */
.L_x_1829:
[----:B-1----:R1:W4:Y:S01]  /*ead0*/  SHFL.IDX PT, R0, R12, 0x1, 0x181f ;  /* 0x00381f000c007f89 */ /* 0x00232200000e0000 */
[----:B------:R-:W-:Y:S03]  /*eae0*/  BSSY B1, `(.L_x_1831) ;  /* 0x0000014000017945 */ /* 0x000fe60003800000 */
[----:B0--3--:R1:W0:Y:S01]  /*eaf0*/  SHFL.IDX PT, R10, R4, 0x1, 0x181f ;  /* 0x00381f00040a7f89 */ /* 0x00922200000e0000 */
        /* <DEDUP_REMOVED lines=11> */
[----:B-----5:R3:W-:Y:S01]  /*ebb0*/  @!P4 ST.E.128 desc[UR46][R2.64], R44 ;  /* 0x0000002c0200c985 */ /* 0x0207e2000c101d2e */
[----:B------:R-:W-:-:S02]  /*ebc0*/  @!P1 LEA R10, P5, R201, R10, 0x1 ;  /* 0x0000000ac90a9211 */ /* 0x000fc400078a08ff */
[-C--:B------:R-:W-:Y:S01]  /*ebd0*/  @!P2 LEA.HI.X R9, R23, R0.reuse, R211, 0x1, P6 ;  /* 0x000000001709a211 */ /* 0x080fe200030f0cd3 */
[----:B------:R3:W-:Y:S01]  /*ebe0*/  @!P3 ST.E.128 desc[UR46][R6.64], R104 ;  /* 0x000000680600b985 */ /* 0x0007e2000c101d2e */
[----:B------:R-:W-:-:S03]  /*ebf0*/  @!P1 LEA.HI.X R11, R201, R0, R210, 0x1, P5 ;  /* 0x00000000c90b9211 */ /* 0x000fc600028f0cd2 */
[----:B------:R3:W-:Y:S04]  /*ec00*/  @!P2 ST.E.128 desc[UR46][R8.64], R120 ;  /* 0x000000780800a985 */ /* 0x0007e8000c101d2e */
[----:B------:R3:W-:Y:S02]  /*ec10*/  @!P1 ST.E.128 desc[UR46][R10.64], R136 ;  /* 0x000000880a009985 */ /* 0x0007e4000c101d2e */
.L_x_1832:
[----:B------:R-:W-:Y:S05]  /*ec20*/  BSYNC B1 ;  /* 0x0000000000017941 */ /* 0x000fea0003800000 */
.L_x_1831:
[----:B----4-:R4:W1:Y:S01]  /*ec30*/  SHFL.IDX PT, R0, R12, 0x2, 0x181f ;  /* 0x00581f000c007f89 */ /* 0x01086200000e0000 */
        /* <DEDUP_REMOVED lines=11> */
[----:B-1----:R-:W-:Y:S02]  /*ecf0*/  @!P3 LEA.HI.X R3, R19, R0, R213, 0x1, P6 ;  /* 0x000000001303b211 */ /* 0x002fe400030f0cd5 */
[----:B------:R-:W-:Y:S02]  /*ed00*/  @!P0 LEA R10, P6, R201, R10, 0x1 ;  /* 0x0000000ac90a8211 */ /* 0x000fe400078c08ff */
[-C--:B------:R-:W-:Y:S01]  /*ed10*/  @!P2 LEA.HI.X R7, R200, R0.reuse, R212, 0x1, P5 ;  /* 0x00000000c807a211 */ /* 0x080fe200028f0cd4 */
[----:B-----5:R3:W-:Y:S01]  /*ed20*/  @!P3 ST.E.128 desc[UR46][R2.64], R48 ;  /* 0x000000300200b985 */ /* 0x0207e2000c101d2e */
[----:B------:R-:W-:-:S02]  /*ed30*/  @!P1 LEA.HI.X R9, R23, R0, R211, 0x1, P4 ;  /* 0x0000000017099211 */ /* 0x000fc400020f0cd3 */
[----:B------:R-:W-:Y:S01]  /*ed40*/  @!P0 LEA.HI.X R11, R201, R0, R210, 0x1, P6 ;  /* 0x00000000c90b8211 */ /* 0x000fe200030f0cd2 */
[----:B------:R3:W-:Y:S04]  /*ed50*/  @!P2 ST.E.128 desc[UR46][R6.64], R108 ;  /* 0x0000006c0600a985 */ /* 0x0007e8000c101d2e */
[----:B------:R3:W-:Y:S04]  /*ed60*/  @!P1 ST.E.128 desc[UR46][R8.64], R124 ;  /* 0x0000007c08009985 */ /* 0x0007e8000c101d2e */
[----:B------:R3:W-:Y:S02]  /*ed70*/  @!P0 ST.E.128 desc[UR46][R10.64], R140 ;  /* 0x0000008c0a008985 */ /* 0x0007e4000c101d2e */
.L_x_1834:
[----:B------:R-:W-:Y:S05]  /*ed80*/  BSYNC B1 ;  /* 0x0000000000017941 */ /* 0x000fea0003800000 */
.L_x_1833:
[----:B-1----:R-:W-:Y:S01]  /*ed90*/  VIADD R0, R14, 0x60 ;  /* 0x000000600e007836 */ /* 0x002fe20000000000 */
[----:B--2-4-:R-:W1:Y:S04]  /*eda0*/  SHFL.IDX PT, R12, R12, 0x3, 0x181f ;  /* 0x00781f000c0c7f89 */ /* 0x014e6800000e0000 */
[----:B------:R-:W-:Y:S01]  /*edb0*/  ISETP.GE.AND P0, PT, R0, R5, PT ;  /* 0x000000050000720c */ /* 0x000fe20003f06270 */
[----:B---3--:R2:W3:-:S12]  /*edc0*/  SHFL.IDX PT, R8, R4, 0x3, 0x181f ;  /* 0x00781f0004087f89 */ /* 0x0084d800000e0000 */
[----:B--2---:R-:W-:Y:S05]  /*edd0*/  @P0 BRA `(.L_x_1835) ;  /* 0x0000000c00200947 */ /* 0x004fea0003800000 */
[----:B------:R-:W-:Y:S02]  /*ede0*/  ULDC UR5, c[0x0][0xac8] ;  /* 0x0002b20000057ab9 */ /* 0x000fe40000000800 */
[----:B------:R-:W-:Y:S02]  /*edf0*/  ISETP.GE.AND P3, PT, R19, UR5, PT ;  /* 0x0000000513007c0c */ /* 0x000fe4000bf66270 */
[----:B------:R-:W-:Y:S02]  /*ee00*/  ISETP.GE.AND P4, PT, R200, UR5, PT ;  /* 0x00000005c8007c0c */ /* 0x000fe4000bf86270 */
[----:B------:R-:W-:-:S09]  /*ee10*/  ISETP.GE.AND P5, PT, R23, UR5, PT ;  /* 0x0000000517007c0c */ /* 0x000fd2000bfa6270 */
[-C--:B---3--:R-:W-:Y:S02]  /*ee20*/  @!P3 LEA R2, P0, R19, R8.reuse, 0x1 ;  /* 0x000000081302b211 */ /* 0x088fe400078008ff */
[CC--:B------:R-:W-:Y:S02]  /*ee30*/  @!P4 LEA R4, P1, R200.reuse, R8.reuse, 0x1 ;  /* 0x00000008c804c211 */ /* 0x0c0fe400078208ff */
[----:B------:R-:W-:Y:S02]  /*ee40*/  @!P5 LEA R6, P2, R23, R8, 0x1 ;  /* 0x000000081706d211 */ /* 0x000fe400078408ff */
[-C--:B-1----:R-:W-:Y:S02]  /*ee50*/  @!P3 LEA.HI.X R3, R19, R12.reuse, R213, 0x1, P0 ;  /* 0x0000000c1303b211 */ /* 0x082fe400000f0cd5 */
[-C--:B------:R-:W-:Y:S02]  /*ee60*/  @!P4 LEA.HI.X R5, R200, R12.reuse, R212, 0x1, P1 ;  /* 0x0000000cc805c211 */ /* 0x080fe400008f0cd4 */
[----:B------:R-:W-:Y:S01]  /*ee70*/  @!P5 LEA.HI.X R7, R23, R12, R211, 0x1, P2 ;  /* 0x0000000c1707d211 */ /* 0x000fe200010f0cd3 */
[----:B-----5:R1:W-:Y:S01]  /*ee80*/  @!P3 ST.E.128 desc[UR46][R2.64], R96 ;  /* 0x000000600200b985 */ /* 0x0203e2000c101d2e */
[----:B------:R-:W-:-:S03]  /*ee90*/  ISETP.GE.AND P0, PT, R201, UR5, PT ;  /* 0x00000005c9007c0c */ /* 0x000fc6000bf06270 */
[----:B------:R1:W-:Y:S04]  /*eea0*/  @!P4 ST.E.128 desc[UR46][R4.64], R112 ;  /* 0x000000700400c985 */ /* 0x0003e8000c101d2e */
[----:B------:R1:W-:Y:S06]  /*eeb0*/  @!P5 ST.E.128 desc[UR46][R6.64], R128 ;  /* 0x000000800600d985 */ /* 0x0003ec000c101d2e */
[----:B------:R-:W-:Y:S05]  /*eec0*/  @P0 BRA `(.L_x_1835) ;  /* 0x0000000800e40947 */ /* 0x000fea0003800000 */
[----:B-1----:R-:W-:-:S04]  /*eed0*/  LEA R2, P0, R201, R8, 0x1 ;  /* 0x00000008c9027211 */ /* 0x002fc800078008ff */
[----:B------:R-:W-:-:S05]  /*eee0*/  LEA.HI.X R3, R201, R12, R210, 0x1, P0 ;  /* 0x0000000cc9037211 */ /* 0x000fca00000f0cd2 */
[----:B------:R1:W-:Y:S01]  /*eef0*/  ST.E.128 desc[UR46][R2.64], R28 ;  /* 0x0000001c02007985 */ /* 0x0003e2000c101d2e */
[----:B------:R-:W-:Y:S05]  /*ef00*/  BRA `(.L_x_1835) ;  /* 0x0000000800d47947 */ /* 0x000fea0003800000 */
.L_x_1828:
[----:B------:R-:W0:Y:S01]  /*ef10*/  LDC R8, c[0x0][0xbe8] ;  /* 0x0002fa00ff087b82 */ /* 0x000e220000000800 */
[----:B------:R-:W-:Y:S01]  /*ef20*/  ISETP.GE.AND P0, PT, R214, 0x80, PT ;  /* 0x00000080d600780c */ /* 0x000fe20003f06270 */
[----:B------:R-:W-:Y:S01]  /*ef30*/  USHF.R.S32.HI UR8, URZ, 0x1f, UR40 ;  /* 0x0000001f3f087899 */ /* 0x000fe20008011428 */
[----:B------:R-:W-:Y:S01]  /*ef40*/  BSSY B1, `(.L_x_1836) ;  /* 0x000002f000017945 */ /* 0x000fe20003800000 */
[----:B------:R-:W-:Y:S01]  /*ef50*/  USHF.R.S32.HI UR9, URZ, 0x1f, UR42 ;  /* 0x0000001f3f097899 */ /* 0x000fe2000801142a */
[----:B------:R-:W-:Y:S01]  /*ef60*/  IMAD R6, R202, 0x20, R205 ;  /* 0x00000020ca067824 */ /* 0x000fe200078e02cd */
[----:B0-----:R-:W-:-:S13]  /*ef70*/  ISETP.NE.AND P1, PT, R8, 0x1, PT ;  /* 0x000000010800780c */ /* 0x001fda0003f25270 */
[----:B------:R-:W0:Y:S08]  /*ef80*/  @P1 LDC R9, c[0x0][0xbec] ;  /* 0x0002fb00ff091b82 */ /* 0x000e300000000800 */
[----:B------:R-:W1:Y:S01]  /*ef90*/  @P1 LDC R11, c[0x0][0xbf0] ;  /* 0x0002fc00ff0b1b82 */ /* 0x000e620000000800 */
[----:B------:R-:W-:Y:S05]  /*efa0*/  @P0 BRA `(.L_x_1837) ;  /* 0x0000000000a00947 */ /* 0x000fea0003800000 */
[----:B------:R-:W2:Y:S01]  /*efb0*/  S2R R0, SR_TID.X ;  /* 0x0000000000007919 */ /* 0x000ea20000002100 */
[----:B------:R-:W3:Y:S01]  /*efc0*/  LDC R3, c[0x0][0xbe8] ;  /* 0x0002fa00ff037b82 */ /* 0x000ee20000000800 */
[----:B------:R-:W-:Y:S01]  /*efd0*/  IMAD.U32 R4, RZ, RZ, UR43 ;  /* 0x0000002bff047e24 */ /* 0x000fe2000f8e00ff */
[----:B------:R-:W-:Y:S02]  /*efe0*/  ULDC UR5, c[0x0][0xa88] ;  /* 0x0002a20000057ab9 */ /* 0x000fe40000000800 */
[----:B---3--:R-:W-:Y:S02]  /*eff0*/  IMAD R5, R3, UR5, RZ ;  /* 0x0000000503057c24 */ /* 0x008fe4000f8e02ff */
[----:B--2---:R-:W-:-:S04]  /*f000*/  IADD3 R4, R4, -0x80, R0 ;  /* 0xffffff8004047810 */ /* 0x004fc80007ffe000 */
[----:B------:R-:W-:-:S13]  /*f010*/  ISETP.GE.AND P0, PT, R4, R5, PT ;  /* 0x000000050400720c */ /* 0x000fda0003f06270 */
[----:B------:R-:W-:Y:S05]  /*f020*/  @P0 BRA `(.L_x_1837) ;  /* 0x0000000000800947 */ /* 0x000fea0003800000 */
[----:B------:R-:W-:Y:S01]  /*f030*/  ISETP.NE.AND P0, PT, R3, 0x1, PT ;  /* 0x000000010300780c */ /* 0x000fe20003f05270 */
[----:B------:R-:W-:Y:S01]  /*f040*/  ULDC.64 UR10, c[0x0][0xb90] ;  /* 0x0002e400000a7ab9 */ /* 0x000fe20000000a00 */
[----:B------:R-:W-:Y:S01]  /*f050*/  IMAD.MOV.U32 R2, RZ, RZ, R4 ;  /* 0x000000ffff027224 */ /* 0x000fe200078e0004 */
[----:B------:R-:W-:Y:S02]  /*f060*/  UIMAD UR5, UR8, UR10, URZ ;  /* 0x0000000a080572a4 */ /* 0x000fe4000f8e023f */
[----:B------:R-:W-:Y:S02]  /*f070*/  UIMAD.WIDE.U32 UR6, UR40, UR10, URZ ;  /* 0x0000000a280672a5 */ /* 0x000fe4000f8e003f */
[----:B------:R-:W-:-:S03]  /*f080*/  UIMAD UR5, UR40, UR11, UR5 ;  /* 0x0000000b280572a4 */ /* 0x000fc6000f8e0205 */
[----:B------:R-:W-:Y:S01]  /*f090*/  ULDC.64 UR10, c[0x0][0xb98] ;  /* 0x0002e600000a7ab9 */ /* 0x000fe20000000a00 */
[----:B------:R-:W-:Y:S02]  /*f0a0*/  UIADD3 UR7, UR7, UR5, URZ ;  /* 0x0000000507077290 */ /* 0x000fe4000fffe03f */
[----:B------:R-:W2:Y:S01]  /*f0b0*/  @P0 LDC R5, c[0x0][0xbec] ;  /* 0x0002fb00ff050b82 */ /* 0x000ea20000000800 */
[----:B------:R-:W-:Y:S02]  /*f0c0*/  UIMAD UR5, UR9, UR10, URZ ;  /* 0x0000000a090572a4 */ /* 0x000fe4000f8e023f */
[----:B------:R-:W-:Y:S02]  /*f0d0*/  UIMAD.WIDE.U32 UR6, UR42, UR10, UR6 ;  /* 0x0000000a2a0672a5 */ /* 0x000fe4000f8e0006 */
[----:B------:R-:W-:-:S03]  /*f0e0*/  UIMAD UR5, UR42, UR11, UR5 ;  /* 0x0000000b2a0572a4 */ /* 0x000fc6000f8e0205 */
[----:B------:R-:W3:Y:S01]  /*f0f0*/  @P0 LDC R7, c[0x0][0xbf0] ;  /* 0x0002fc00ff070b82 */ /* 0x000ee20000000800 */
[----:B------:R-:W-:Y:S01]  /*f100*/  ULDC.64 UR10, c[0x0][0xb88] ;  /* 0x0002e200000a7ab9 */ /* 0x000fe20000000a00 */
[----:B--2---:R-:W-:-:S05]  /*f110*/  @P0 IMAD.HI.U32 R0, R4, R5, RZ ;  /* 0x0000000504000227 */ /* 0x004fca00078e00ff */
[----:B---3--:R-:W-:-:S05]  /*f120*/  @P0 SHF.R.U32.HI R2, RZ, R7, R0 ;  /* 0x00000007ff020219 */ /* 0x008fca0000011600 */
[----:B------:R-:W-:-:S04]  /*f130*/  IMAD.MOV R5, RZ, RZ, -R2 ;  /* 0x000000ffff057224 */ /* 0x000fc800078e0a02 */
[----:B------:R-:W-:Y:S01]  /*f140*/  IMAD R5, R3, R5, R4 ;  /* 0x0000000503057224 */ /* 0x000fe200078e0204 */
[----:B------:R-:W-:Y:S01]  /*f150*/  SHF.R.S32.HI R3, RZ, 0x1f, R2 ;  /* 0x0000001fff037819 */ /* 0x000fe20000011402 */
[----:B------:R-:W-:Y:S01]  /*f160*/  IMAD.U32 R4, RZ, RZ, UR5 ;  /* 0x00000005ff047e24 */ /* 0x000fe2000f8e00ff */
        /* <DEDUP_REMOVED lines=12> */
.L_x_1837:
[----:B------:R-:W-:Y:S05]  /*f230*/  BSYNC B1 ;  /* 0x0000000000017941 */ /* 0x000fea0003800000 */
.L_x_1836:
[----:B------:R-:W-:Y:S01]  /*f240*/  ULDC.64 UR10, c[0x0][0xae8] ;  /* 0x0002ba00000a7ab9 */ /* 0x000fe20000000a00 */
[----:B------:R-:W-:Y:S01]  /*f250*/  VIADD R6, R6, UR43 ;  /* 0x0000002b06067c36 */ /* 0x000fe20008000000 */
[----:B------:R-:W-:Y:S01]  /*f260*/  UIMAD UR5, UR8, UR10, URZ ;  /* 0x0000000a080572a4 */ /* 0x000fe2000f8e023f */
[----:B------:R-:W-:Y:S01]  /*f270*/  BSSY B1, `(.L_x_1838) ;  /* 0x000003c000017945 */ /* 0x000fe20003800000 */
[----:B------:R-:W-:Y:S01]  /*f280*/  UIMAD.WIDE.U32 UR6, UR40, UR10, URZ ;  /* 0x0000000a280672a5 */ /* 0x000fe2000f8e003f */
[----:B0-----:R-:W-:Y:S01]  /*f290*/  @P1 IMAD.HI.U32 R0, R6, R9, RZ ;  /* 0x0000000906001227 */ /* 0x001fe200078e00ff */
[----:B------:R-:W-:-:S03]  /*f2a0*/  UIMAD UR5, UR40, UR11, UR5 ;  /* 0x0000000b280572a4 */ /* 0x000fc6000f8e0205 */
[----:B------:R-:W-:Y:S01]  /*f2b0*/  ULDC.64 UR10, c[0x0][0xaf0] ;  /* 0x0002bc00000a7ab9 */ /* 0x000fe20000000a00 */
[----:B------:R-:W-:Y:S01]  /*f2c0*/  UIADD3 UR7, UR7, UR5, URZ ;  /* 0x0000000507077290 */ /* 0x000fe2000fffe03f */
[----:B--2---:R-:W-:Y:S01]  /*f2d0*/  IMAD.MOV.U32 R5, RZ, RZ, R6 ;  /* 0x000000ffff057224 */ /* 0x004fe200078e0006 */
        /* <DEDUP_REMOVED lines=10> */
[----:B------:R-:W-:Y:S02]  /*f380*/  IMAD R7, R8, R7, R6 ;  /* 0x0000000708077224 */ /* 0x000fe400078e0206 */
[----:B------:R-:W-:Y:S01]  /*f390*/  IMAD.U32 R2, RZ, RZ, UR6 ;  /* 0x00000006ff027e24 */ /* 0x000fe2000f8e00ff */
[----:B------:R-:W-:Y:S01]  /*f3a0*/  ULDC.64 UR6, c[0x0][0xad8] ;  /* 0x0002b60000067ab9 */ /* 0x000fe20000000a00 */
[----:B------:R-:W-:Y:S01]  /*f3b0*/  IMAD.U32 R3, RZ, RZ, UR5 ;  /* 0x00000005ff037e24 */ /* 0x000fe2000f8e00ff */
[----:B------:R-:W-:Y:S01]  /*f3c0*/  ULDC UR5, c[0x0][0xa88] ;  /* 0x0002a20000057ab9 */ /* 0x000fe20000000800 */
[C---:B------:R-:W-:Y:S01]  /*f3d0*/  IMAD R9, R5.reuse, UR9, R0 ;  /* 0x0000000905097c24 */ /* 0x040fe2000f8e0200 */
[----:B------:R-:W-:Y:S01]  /*f3e0*/  SHF.R.S32.HI R0, RZ, 0x1f, R7 ;  /* 0x0000001fff007819 */ /* 0x000fe20000011407 */
[----:B------:R-:W-:-:S04]  /*f3f0*/  IMAD.WIDE.U32 R2, R5, UR8, R2 ;  /* 0x0000000805027c25 */ /* 0x000fc8000f8e0002 */
[----:B------:R-:W-:Y:S02]  /*f400*/  IMAD.IADD R3, R3, 0x1, R9 ;  /* 0x0000000103037824 */ /* 0x000fe400078e0209 */
[----:B------:R-:W-:Y:S02]  /*f410*/  IMAD R4, R0, UR6, RZ ;  /* 0x0000000600047c24 */ /* 0x000fe4000f8e02ff */
[----:B------:R-:W-:Y:S02]  /*f420*/  VIADD R6, R205, UR43 ;  /* 0x0000002bcd067c36 */ /* 0x000fe40008000000 */
[----:B------:R-:W-:Y:S02]  /*f430*/  IMAD R9, R8, UR5, RZ ;  /* 0x0000000508097c24 */ /* 0x000fe4000f8e02ff */
[C---:B------:R-:W-:Y:S02]  /*f440*/  IMAD R5, R7.reuse, UR7, R4 ;  /* 0x0000000707057c24 */ /* 0x040fe4000f8e0204 */
[----:B------:R-:W-:Y:S01]  /*f450*/  IMAD.WIDE.U32 R2, R7, UR6, R2 ;  /* 0x0000000607027c25 */ /* 0x000fe2000f8e0002 */
[----:B------:R-:W-:Y:S01]  /*f460*/  ISETP.GE.AND P2, PT, R6, R9, PT ;  /* 0x000000090600720c */ /* 0x000fe20003f46270 */
[----:B------:R-:W-:-:S02]  /*f470*/  ULDC.64 UR6, c[0x0][0xa80] ;  /* 0x0002a00000067ab9 */ /* 0x000fc40000000a00 */
[----:B------:R-:W-:Y:S01]  /*f480*/  VIADD R0, R6, 0x20 ;  /* 0x0000002006007836 */ /* 0x000fe20000000000 */
[----:B------:R-:W-:Y:S01]  /*f490*/  LEA R4, P3, R2, UR6, 0x1 ;  /* 0x0000000602047c11 */ /* 0x000fe2000f8608ff */
[----:B------:R-:W-:-:S03]  /*f4a0*/  IMAD.IADD R3, R3, 0x1, R5 ;  /* 0x0000000103037824 */ /* 0x000fc600078e0205 */
[-C--:B------:R-:W-:Y:S01]  /*f4b0*/  ISETP.GE.AND P1, PT, R0, R9.reuse, PT ;  /* 0x000000090000720c */ /* 0x080fe20003f26270 */
[----:B------:R-:W-:Y:S01]  /*f4c0*/  VIADD R0, R6, 0x40 ;  /* 0x0000004006007836 */ /* 0x000fe20000000000 */
[----:B------:R-:W-:Y:S02]  /*f4d0*/  LEA.HI.X R5, R2, UR7, R3, 0x1, P3 ;  /* 0x0000000702057c11 */ /* 0x000fe400098f0c03 */
[----:B------:R0:W1:Y:S02]  /*f4e0*/  SHFL.IDX PT, R2, R4, RZ, 0x181f ;  /* 0x00181fff04027589 */ /* 0x00006400000e0000 */
[----:B------:R-:W-:Y:S02]  /*f4f0*/  ISETP.GE.AND P0, PT, R0, R9, PT ;  /* 0x000000090000720c */ /* 0x000fe40003f06270 */
[----:B------:R0:W2:Y:S01]  /*f500*/  SHFL.IDX PT, R0, R5, RZ, 0x181f ;  /* 0x00181fff05007589 */ /* 0x0000a200000e0000 */
[----:B------:R-:W-:Y:S10]  /*f510*/  @P2 BRA `(.L_x_1839) ;  /* 0x0000000000442947 */ /* 0x000ff40003800000 */
        /* <DEDUP_REMOVED lines=17> */
.L_x_1839:
[----:B------:R-:W-:Y:S05]  /*f630*/  BSYNC B1 ;  /* 0x0000000000017941 */ /* 0x000fea0003800000 */
.L_x_1838:
[----:B--2---:R2:W4:Y:S01]  /*f640*/  SHFL.IDX PT, R0, R5, 0x1, 0x181f ;  /* 0x00381f0005007f89 */ /* 0x00452200000e0000 */
[----:B------:R-:W-:Y:S03]  /*f650*/  BSSY B1, `(.L_x_1840) ;  /* 0x0000014000017945 */ /* 0x000fe60003800000 */
[----:B-1-3--:R2:W1:Y:S01]  /*f660*/  SHFL.IDX PT, R2, R4, 0x1, 0x181f ;  /* 0x00381f0004027f89 */ /* 0x00a46200000e0000 */
        /* <DEDUP_REMOVED lines=8> */
[----:B----4-:R-:W-:Y:S02]  /*f6f0*/  @!P4 LEA.HI.X R11, R19, R0, R213, 0x1, P6 ;  /* 0x00000000130bc211 */ /* 0x010fe400030f0cd5 */
        /* <DEDUP_REMOVED lines=9> */
.L_x_1841:
[----:B------:R-:W-:Y:S05]  /*f790*/  BSYNC B1 ;  /* 0x0000000000017941 */ /* 0x000fea0003800000 */
.L_x_1840:
[----:B----4-:R4:W0:Y:S01]  /*f7a0*/  SHFL.IDX PT, R0, R5, 0x2, 0x181f ;  /* 0x00581f0005007f89 */ /* 0x01082200000e0000 */
        /* <DEDUP_REMOVED lines=20> */
.L_x_1843:
[----:B------:R-:W-:Y:S05]  /*f8f0*/  BSYNC B1 ;  /* 0x0000000000017941 */ /* 0x000fea0003800000 */
.L_x_1842:
[----:B---3--:R-:W-:Y:S01]  /*f900*/  VIADD R3, R6, 0x60 ;  /* 0x0000006006037836 */ /* 0x008fe20000000000 */
[----:B0-----:R0:W3:Y:S04]  /*f910*/  SHFL.IDX PT, R0, R5, 0x3, 0x181f ;  /* 0x00781f0005007f89 */ /* 0x0010e800000e0000 */
[----:B------:R-:W-:Y:S01]  /*f920*/  ISETP.GE.AND P0, PT, R3, R9, PT ;  /* 0x000000090300720c */ /* 0x000fe20003f06270 */
[----:B-1----:R0:W1:-:S12]  /*f930*/  SHFL.IDX PT, R2, R4, 0x3, 0x181f ;  /* 0x00781f0004027f89 */ /* 0x00205800000e0000 */
[----:B0-----:R-:W-:Y:S05]  /*f940*/  @P0 BRA `(.L_x_1835) ;  /* 0x0000000000440947 */ /* 0x001fea0003800000 */
[----:B------:R-:W-:Y:S02]  /*f950*/  ULDC UR5, c[0x0][0xac8] ;  /* 0x0002b20000057ab9 */ /* 0x000fe40000000800 */
[----:B------:R-:W-:Y:S02]  /*f960*/  ISETP.GE.AND P3, PT, R19, UR5, PT ;  /* 0x0000000513007c0c */ /* 0x000fe4000bf66270 */
[----:B------:R-:W-:Y:S02]  /*f970*/  ISETP.GE.AND P2, PT, R200, UR5, PT ;  /* 0x00000005c8007c0c */ /* 0x000fe4000bf46270 */
[----:B------:R-:W-:Y:S02]  /*f980*/  ISETP.GE.AND P1, PT, R23, UR5, PT ;  /* 0x0000000517007c0c */ /* 0x000fe4000bf26270 */
[----:B------:R-:W-:-:S07]  /*f990*/  ISETP.GE.AND P0, PT, R201, UR5, PT ;  /* 0x00000005c9007c0c */ /* 0x000fce000bf06270 */
[-C--:B-12-4-:R-:W-:Y:S02]  /*f9a0*/  @!P3 LEA R4, P6, R19, R2.reuse, 0x1 ;  /* 0x000000021304b211 */ /* 0x096fe400078c08ff */
[CC--:B------:R-:W-:Y:S02]  /*f9b0*/  @!P2 LEA R6, P5, R200.reuse, R2.reuse, 0x1 ;  /* 0x00000002c806a211 */ /* 0x0c0fe400078a08ff */
[----:B------:R-:W-:Y:S02]  /*f9c0*/  @!P1 LEA R8, P4, R23, R2, 0x1 ;  /* 0x0000000217089211 */ /* 0x000fe400078808ff */
[----:B---3--:R-:W-:Y:S02]  /*f9d0*/  @!P3 LEA.HI.X R5, R19, R0, R213, 0x1, P6 ;  /* 0x000000001305b211 */ /* 0x008fe400030f0cd5 */
        /* <DEDUP_REMOVED lines=8> */
.L_x_1835:
[----:B------:R-:W-:Y:S05]  /*fa60*/  BSYNC B0 ;  /* 0x0000000000007941 */ /* 0x000fea0003800000 */
.L_x_1827:
[----:B------:R-:W-:Y:S02]  /*fa70*/  ULDC UR5, c[0x0][0xc38] ;  /* 0x00030e0000057ab9 */ /* 0x000fe40000000800 */
[----:B------:R-:W-:-:S06]  /*fa80*/  UISETP.GE.AND UP0, UPT, UR4, UR5, UPT ;  /* 0x000000050400728c */ /* 0x000fcc000bf06270 */
[----:B------:R-:W-:-:S13]  /*fa90*/  PLOP3.LUT P0, PT, PT, PT, UP0, 0x80, 0x0 ;  /* 0x000000000000781c */ /* 0x000fda0003f0f008 */
[----:B------:R-:W-:Y:S05]  /*faa0*/  @!P0 BRA `(.L_x_1844) ;  /* 0xffffff1000d08947 */ /* 0x000fea000383ffff */
[----:B------:R-:W-:Y:S05]  /*fab0*/  EXIT ;  /* 0x000000000000794d */ /* 0x000fea0003800000 */
.L_x_1746:
[----:B------:R-:W-:-:S08]  /*fac0*/  NOP ;  /* 0x0000000000007918 */ /* 0x000fd00000000000 */
[----:B------:R-:W0:-:S00]  /*fad0*/  USETMAXREG.DEALLOC.CTAPOOL 0x18 ;  /* 0x00000018000079c8 */ /* 0x000e0000080e0500 */
[----:B0-----:R-:W-:-:S06]  /*fae0*/  LOP3.LUT R0, R0, 0x3, RZ, 0xc0, !PT ;  /* 0x0000000300007812 */ /* 0x001fcc00078ec0ff */
[----:B------:R-:W0:Y:S01]  /*faf0*/  S2UR UR6, SR_CTAID.X ;  /* 0x00000000000679c3 */ /* 0x000e220000002500 */
[----:B------:R-:W-:Y:S01]  /*fb00*/  LOP3.LUT R17, R17, 0xfffffffb, RZ, 0xc0, !PT ;  /* 0xfffffffb11117812 */ /* 0x000fe200078ec0ff */
[----:B------:R-:W-:Y:S01]  /*fb10*/  STL [R1+0x18], RZ ;  /* 0x000018ff01007387 */ /* 0x000fe20000100800 */
[----:B------:R-:W-:-:S03]  /*fb20*/  IMAD.MOV.U32 R19, RZ, RZ, RZ ;  /* 0x000000ffff137224 */ /* 0x000fc600078e00ff */
[----:B------:R-:W1:Y:S02]  /*fb30*/  SHFL.IDX PT, R0, R0, RZ, 0x1f ;  /* 0x00001fff00007589 */ /* 0x000e6400000e0000 */
[----:B-1----:R-:W-:Y:S02]  /*fb40*/  ISETP.NE.AND P0, PT, R0, RZ, PT ;  /* 0x000000ff0000720c */ /* 0x002fe40003f05270 */
[----:B------:R-:W0:Y:S11]  /*fb50*/  LDC R0, c[0x0][0xc38] ;  /* 0x00030e00ff007b82 */ /* 0x000e360000000800 */
[----:B------:R-:W-:Y:S01]  /*fb60*/  @P0 LOP3.LUT R17, R17, 0x4, RZ, 0xfc, !PT ;  /* 0x0000000411110812 */ /* 0x000fe200078efcff */
[----:B------:R-:W-:Y:S06]  /*fb70*/  @P0 BAR.ARV 0x4, 0x180 ;  /* 0x0106000000000b1d */ /* 0x000fec0000002000 */
[----:B0-----:R-:W-:Y:S01]  /*fb80*/  ISETP.LE.AND P0, PT, R0, UR6, PT ;  /* 0x0000000600007c0c */ /* 0x001fe2000bf03270 */
[----:B------:R-:W-:-:S05]  /*fb90*/  IMAD.MOV.U32 R0, RZ, RZ, 0x1 ;  /* 0x00000001ff007424 */ /* 0x000fca00078e00ff */
[----:B------:R0:W-:Y:S07]  /*fba0*/  STL [R1+0x4], R0 ;  /* 0x0000040001007387 */ /* 0x0001ee0000100800 */
[----:B------:R-:W-:Y:S05]  /*fbb0*/  @P0 BRA `(.L_x_1845) ;  /* 0x00000044009c0947 */ /* 0x000fea0003800000 */
[----:B------:R-:W1:Y:S01]  /*fbc0*/  S2R R5, SR_TID.X ;  /* 0x0000000000057919 */ /* 0x000e620000002100 */
[----:B------:R-:W2:Y:S01]  /*fbd0*/  S2UR UR5, SR_CgaCtaId ;  /* 0x00000000000579c3 */ /* 0x000ea20000008800 */
[----:B------:R-:W-:Y:S01]  /*fbe0*/  UMOV UR4, 0x400 ;  /* 0x0000040000047882 */ /* 0x000fe20000000000 */
[----:B------:R-:W-:Y:S01]  /*fbf0*/  IMAD.MOV.U32 R19, RZ, RZ, RZ ;  /* 0x000000ffff137224 */ /* 0x000fe200078e00ff */
[----:B------:R-:W-:Y:S01]  /*fc00*/  ULDC UR42, c[0x0][0xc] ;  /* 0x00000300002a7ab9 */ /* 0x000fe20000000800 */
[----:B------:R-:W-:Y:S01]  /*fc10*/  ULDC.64 UR44, c[0x0][0x198] ;  /* 0x00006600002c7ab9 */ /* 0x000fe20000000a00 */
[----:B--2---:R-:W-:-:S06]  /*fc20*/  ULEA UR4, UR5, UR4, 0x18 ;  /* 0x0000000405047291 */ /* 0x004fcc000f8ec03f */
[----:B------:R-:W-:Y:S01]  /*fc30*/  IMAD.U32 R18, RZ, RZ, UR4 ;  /* 0x00000004ff127e24 */ /* 0x000fe2000f8e00ff */
[C---:B-1----:R-:W-:Y:S01]  /*fc40*/  LOP3.LUT R4, R5.reuse, 0x7f, RZ, 0xc0, !PT ;  /* 0x0000007f05047812 */ /* 0x042fe200078ec0ff */
[----:B0-----:R-:W-:-:S05]  /*fc50*/  IMAD.SHL.U32 R0, R5, 0x8, RZ ;  /* 0x0000000805007824 */ /* 0x001fca00078e00ff */
[----:B------:R-:W-:-:S04]  /*fc60*/  LOP3.LUT R2, R0, 0x1f8, RZ, 0xc0, !PT ;  /* 0x000001f800027812 */ /* 0x000fc800078ec0ff */
[----:B------:R-:W-:Y:S01]  /*fc70*/  LOP3.LUT R3, R2, 0x38, R5, 0x78, !PT ;  /* 0x0000003802037812 */ /* 0x000fe200078e7805 */
[----:B------:R-:W-:Y:S01]  /*fc80*/  IMAD.SHL.U32 R2, R4, 0x8, RZ ;  /* 0x0000000804027824 */ /* 0x000fe200078e00ff */
[----:B------:R-:W-:-:S04]  /*fc90*/  SHF.R.U32.HI R4, RZ, 0x3, R4 ;  /* 0x00000003ff047819 */ /* 0x000fc80000011604 */
[----:B------:R-:W-:Y:S01]  /*fca0*/  LOP3.LUT R3, R3, 0x200, R2, 0xf8, !PT ;  /* 0x0000020003037812 */ /* 0x000fe200078ef802 */
[----:B------:R-:W-:-:S04]  /*fcb0*/  IMAD.SHL.U32 R2, R5, 0x10, RZ ;  /* 0x0000001005027824 */ /* 0x000fc800078e00ff */
[----:B------:R-:W-:Y:S01]  /*fcc0*/  IMAD R3, R3, 0x2, R18 ;  /* 0x0000000203037824 */ /* 0x000fe200078e0212 */
[----:B------:R-:W-:Y:S01]  /*fcd0*/  LOP3.LUT R0, R4, 0x70, R2, 0xf8, !PT ;  /* 0x0000007004007812 */ /* 0x000fe200078ef802 */
[----:B------:R-:W-:Y:S02]  /*fce0*/  IMAD.U32 R2, RZ, RZ, UR6 ;  /* 0x00000006ff027e24 */ /* 0x000fe4000f8e00ff */
[----:B------:R-:W-:Y:S01]  /*fcf0*/  IMAD.MOV.U32 R0, RZ, RZ, 0x1 ;  /* 0x00000001ff007424 */ /* 0x000fe200078e00ff */
[----:B------:R0:W-:Y:S04]  /*fd00*/  STL [R1+0x10], R3 ;  /* 0x0000100301007387 */ /* 0x0001e80000100800 */
[----:B------:R0:W-:Y:S04]  /*fd10*/  STL [R1+0xc], R2 ;  /* 0x00000c0201007387 */ /* 0x0001e80000100800 */
[----:B------:R0:W-:Y:S04]  /*fd20*/  STL [R1+0x18], RZ ;  /* 0x000018ff01007387 */ /* 0x0001e80000100800 */
[----:B------:R0:W-:Y:S02]  /*fd30*/  STL [R1+0x4], R0 ;  /* 0x0000040001007387 */ /* 0x0001e40000100800 */
.L_x_1941:
[----:B0-2---:R-:W2:Y:S01]  /*fd40*/  LDL R0, [R1+0xc] ;  /* 0x00000c0001007983 */ /* 0x005ea20000100800 */
[----:B------:R-:W-:Y:S02]  /*fd50*/  ULDC UR8, c[0x0][0xc60] ;  /* 0x0003180000087ab9 */ /* 0x000fe40000000800 */
[----:B------:R-:W-:-:S11]  /*fd60*/  UISETP.NE.AND UP0, UPT, UR8, 0x1, UPT ;  /* 0x000000010800788c */ /* 0x000fd6000bf05270 */
[----:B------:R-:W-:Y:S01]  /*fd70*/  @UP0 ULDC UR4, c[0x0][0xc64] ;  /* 0x0003190000040ab9 */ /* 0x000fe20000000800 */
[----:B------:R-:W-:Y:S01]  /*fd80*/  @UP0 ULDC UR9, c[0x0][0xc68] ;  /* 0x00031a0000090ab9 */ /* 0x000fe20000000800 */
[C---:B--2---:R-:W-:Y:S02]  /*fd90*/  R2UR UR7, R0.reuse ;  /* 0x00000000000772ca */ /* 0x044fe400000e0000 */
[----:B------:R-:W-:-:S11]  /*fda0*/  R2UR UR6, R0 ;  /* 0x00000000000672ca */ /* 0x000fd600000e0000 */
[----:B------:R-:W-:-:S04]  /*fdb0*/  UIMAD.WIDE.U32 UR4, UR7, UR4, URZ ;  /* 0x00000004070472a5 */ /* 0x000fc8000f8e003f */
[----:B------:R-:W-:-:S03]  /*fdc0*/  @UP0 USHF.R.U32.HI UR7, URZ, UR9, UR5 ;  /* 0x000000093f070299 */ /* 0x000fc60008011605 */
[----:B------:R-:W-:Y:S02]  /*fdd0*/  ULDC UR4, c[0x0][0xc78] ;  /* 0x00031e0000047ab9 */ /* 0x000fe40000000800 */
[----:B------:R-:W-:Y:S02]  /*fde0*/  UISETP.GE.AND UP0, UPT, UR7, UR4, UPT ;  /* 0x000000040700728c */ /* 0x000fe4000bf06270 */
[----:B------:R-:W-:-:S04]  /*fdf0*/  UIADD3 UR4, -UR7, URZ, URZ ;  /* 0x0000003f07047290 */ /* 0x000fc8000fffe13f */
[----:B------:R-:W-:Y:S01]  /*fe00*/  PLOP3.LUT P0, PT, PT, PT, UP0, 0x80, 0x0 ;  /* 0x000000000000781c */ /* 0x000fe20003f0f008 */
[----:B------:R-:W-:-:S12]  /*fe10*/  UIMAD UR8, UR8, UR4, UR6 ;  /* 0x00000004080872a4 */ /* 0x000fd8000f8e0206 */
[----:B-1----:R-:W-:Y:S05]  /*fe20*/  @!P0 BRA `(.L_x_1846) ;  /* 0x0000000000208947 */ /* 0x002fea0003800000 */
        /* <DEDUP_REMOVED lines=8> */
.L_x_1846:
[----:B------:R-:W-:Y:S01]  /*feb0*/  ULDC UR9, c[0x0][0xc54] ;  /* 0x0003150000097ab9 */ /* 0x000fe20000000800 */
[----:B------:R-:W-:Y:S01]  /*fec0*/  UMOV UR6, UR8 ;  /* 0x0000000800067c82 */ /* 0x000fe20008000000 */
[----:B------:R-:W-:-:S11]  /*fed0*/  UISETP.NE.AND UP0, UPT, UR9, 0x1, UPT ;  /* 0x000000010900788c */ /* 0x000fd6000bf05270 */
[----:B------:R-:W-:Y:S02]  /*fee0*/  @UP0 ULDC.64 UR10, c[0x0][0xc58] ;  /* 0x00031600000a0ab9 */ /* 0x000fe40000000a00 */
[----:B------:R-:W-:-:S04]  /*fef0*/  UIMAD.WIDE.U32 UR4, UR8, UR10, URZ ;  /* 0x0000000a080472a5 */ /* 0x000fc8000f8e003f */
[----:B------:R-:W-:-:S04]  /*ff00*/  @UP0 USHF.R.U32.HI UR6, URZ, UR11, UR5 ;  /* 0x0000000b3f060299 */ /* 0x000fc80008011605 */
[----:B------:R-:W-:-:S12]  /*ff10*/  UIMAD UR4, UR6, UR9, URZ ;  /* 0x00000009060472a4 */ /* 0x000fd8000f8e023f */
.L_x_1847:
[----:B------:R-:W-:Y:S02]  /*ff20*/  UIADD3 UR4, UR8, -UR4, URZ ;  /* 0x8000000408047290 */ /* 0x000fe4000fffe03f */
[----:B------:R-:W-:Y:S01]  /*ff30*/  ULOP3.LUT UR5, URZ, UR6, URZ, 0x33, !UPT ;  /* 0x000000063f057292 */ /* 0x000fe2000f8e333f */
[----:B------:R-:W-:Y:S01]  /*ff40*/  ULDC UR14, c[0x0][0xc48] ;  /* 0x00031200000e7ab9 */ /* 0x000fe20000000800 */
[----:B------:R-:W-:Y:S01]  /*ff50*/  ULDC UR8, c[0x0][0x448] ;  /* 0x0001120000087ab9 */ /* 0x000fe20000000800 */
[----:B------:R-:W-:Y:S01]  /*ff60*/  ULDC UR40, c[0x0][0xc3c] ;  /* 0x00030f0000287ab9 */ /* 0x000fe20000000800 */
[----:B------:R-:W-:Y:S02]  /*ff70*/  UISETP.NE.AND UP2, UPT, UR14, 0x1, UPT ;  /* 0x000000010e00788c */ /* 0x000fe4000bf45270 */
[----:B------:R-:W-:Y:S02]  /*ff80*/  UISETP.NE.AND UP1, UPT, UR8, 0x1, UPT ;  /* 0x000000010800788c */ /* 0x000fe4000bf25270 */
[----:B------:R-:W-:Y:S01]  /*ff90*/  UIADD3 UR40, UR5, UR40, URZ ;  /* 0x0000002805287290 */ /* 0x000fe2000fffe03f */
[----:B------:R-:W-:Y:S01]  /*ffa0*/  ULDC.64 UR10, c[0x0][0x418] ;  /* 0x00010600000a7ab9 */ /* 0x000fe20000000a00 */
[----:B------:R-:W-:Y:S01]  /*ffb0*/  ULDC UR13, c[0x0][0xc54] ;  /* 0x00031500000d7ab9 */ /* 0x000fe20000000800 */
[----:B------:R-:W-:-:S02]  /*ffc0*/  UISETP.NE.U32.AND UP0, UPT, UR10, URZ, UPT ;  /* 0x0000003f0a00728c */ /* 0x000fc4000bf05070 */
[----:B------:R-:W-:Y:S02]  /*ffd0*/  UIMAD UR13, UR7, UR13, UR4 ;  /* 0x0000000d070d72a4 */ /* 0x000fe4000f8e0204 */
[----:B------:R-:W-:Y:S01]  /*ffe0*/  USHF.L.U32 UR40, UR40, 0x7, URZ ;  /* 0x0000000728287899 */ /* 0x000fe2000800063f */
[----:B------:R-:W-:Y:S01]  /*fff0*/  ULDC.64 UR4, c[0x0][0x9e0] ;  /* 0x0002780000047ab9 */ /* 0x000fe20000000a00 */
[----:B------:R-:W-:Y:S02]  /*10000*/  UISETP.NE.AND.EX UP0, UPT, UR11, URZ, UPT, UP0 ;  /* 0x0000003f0b00728c */ /* 0x000fe4000bf05300 */
[----:B------:R-:W-:Y:S02]  /*10010*/  UISETP.GE.AND UP3, UPT, UR5, 0x1, UPT ;  /* 0x000000010500788c */ /* 0x000fe4000bf66270 */
[----:B------:R-:W-:Y:S01]  /*10020*/  UIADD3 UR12, UR40, 0x7f, URZ ;  /* 0x0000007f280c7890 */ /* 0x000fe2000fffe03f */
[----:B------:R-:W-:Y:S01]  /*10030*/  ULDC UR10, c[0x0][0x424] ;  /* 0x00010900000a7ab9 */ /* 0x000fe20000000800 */
[----:B------:R-:W-:Y:S01]  /*10040*/  ULDC UR6, c[0x0][0x288] ;  /* 0x0000a20000067ab9 */ /* 0x000fe20000000800 */
[----:B------:R-:W-:Y:S01]  /*10050*/  @UP2 ULDC UR8, c[0x0][0xc4c] ;  /* 0x0003130000082ab9 */ /* 0x000fe20000000800 */
[----:B------:R-:W-:Y:S01]  /*10060*/  @UP1 ULDC UR11, c[0x0][0x44c] ;  /* 0x00011300000b1ab9 */ /* 0x000fe20000000800 */
[----:B------:R-:W-:Y:S01]  /*10070*/  USEL UR15, UR10, 0x1, UP0 ;  /* 0x000000010a0f7887 */ /* 0x000fe20008000000 */
[----:B------:R-:W-:Y:S01]  /*10080*/  PLOP3.LUT P1, PT, PT, PT, UP3, 0x80, 0x0 ;  /* 0x000000000000781c */ /* 0x000fe20003f2f038 */
[----:B------:R-:W-:-:S02]  /*10090*/  UIADD3 UR16, -UR6, 0x1, URZ ;  /* 0x0000000106107890 */ /* 0x000fc4000fffe13f */
[----:B------:R-:W-:Y:S02]  /*100a0*/  UIMAD.WIDE.U32 UR8, UR13, UR8, URZ ;  /* 0x000000080d0872a5 */ /* 0x000fe4000f8e003f */
[----:B------:R-:W-:Y:S01]  /*100b0*/  UIMAD.WIDE.U32 UR10, UR12, UR11, URZ ;  /* 0x0000000b0c0a72a5 */ /* 0x000fe2000f8e003f */
[----:B------:R-:W-:Y:S01]  /*100c0*/  ULDC UR7, c[0x0][0x2f0] ;  /* 0x0000bc0000077ab9 */ /* 0x000fe20000000800 */
[----:B------:R-:W-:Y:S01]  /*100d0*/  @UP2 ULDC UR17, c[0x0][0xc50] ;  /* 0x0003140000112ab9 */ /* 0x000fe20000000800 */
[----:B------:R-:W-:Y:S01]  /*100e0*/  @UP1 ULDC UR18, c[0x0][0x450] ;  /* 0x0001140000121ab9 */ /* 0x000fe20000000800 */
[----:B------:R-:W-:Y:S01]  /*100f0*/  UMOV UR43, UR13 ;  /* 0x0000000d002b7c82 */ /* 0x000fe20008000000 */
[----:B------:R-:W-:Y:S02]  /*10100*/  UIMAD UR16, UR15, UR7, UR16 ;  /* 0x000000070f1072a4 */ /* 0x000fe4000f8e0210 */
[----:B------:R-:W-:Y:S02]  /*10110*/  @UP2 USHF.R.U32.HI UR43, URZ, UR17, UR9 ;  /* 0x000000113f2b2299 */ /* 0x000fe40008011609 */
[----:B------:R-:W-:-:S02]  /*10120*/  @UP1 USHF.R.U32.HI UR12, URZ, UR18, UR11 ;  /* 0x000000123f0c1299 */ /* 0x000fc4000801160b */
[----:B------:R-:W-:Y:S02]  /*10130*/  UIADD3 UR36, -UR43, URZ, URZ ;  /* 0x0000003f2b247290 */ /* 0x000fe4000fffe13f */
[----:B------:R-:W-:Y:S02]  /*10140*/  UIADD3 UR12, UR16, UR12, URZ ;  /* 0x0000000c100c7290 */ /* 0x000fe4000fffe03f */
[----:B------:R-:W-:Y:S02]  /*10150*/  UIMAD UR36, UR14, UR36, UR13 ;  /* 0x000000240e2472a4 */ /* 0x000fe4000f8e020d */
[----:B------:R-:W-:Y:S01]  /*10160*/  UIADD3 UR4, UR12, UR4, URZ ;  /* 0x000000040c047290 */ /* 0x000fe2000fffe03f */
[----:B------:R-:W-:Y:S11]  /*10170*/  @!P1 BRA `(.L_x_1848) ;  /* 0x0000000000449947 */ /* 0x000ff60003800000 */
[----:B------:R-:W-:Y:S01]  /*10180*/  ISETP.LT.AND P0, PT, RZ, UR12, PT ;  /* 0x0000000cff007c0c */ /* 0x000fe2000bf01270 */
[----:B------:R-:W-:-:S12]  /*10190*/  UIADD3 UR10, UR12, -0x1, URZ ;  /* 0xffffffff0c0a7890 */ /* 0x000fd8000fffe03f */
[----:B------:R-:W-:Y:S05]  /*101a0*/  @P0 BRA `(.L_x_1849) ;  /* 0x00000000001c0947 */ /* 0x000fea0003800000 */
[----:B------:R-:W-:Y:S02]  /*101b0*/  UISETP.NE.AND UP0, UPT, UR5, 0x1, UPT ;  /* 0x000000010500788c */ /* 0x000fe4000bf05270 */
[----:B------:R-:W-:-:S09]  /*101c0*/  UIADD3 UR10, -UR12, URZ, URZ ;  /* 0x0000003f0c0a7290 */ /* 0x000fd2000fffe13f */
[----:B------:R-:W-:Y:S02]  /*101d0*/  @UP0 ULDC.64 UR12, c[0x0][0x9e8] ;  /* 0x00027a00000c0ab9 */ /* 0x000fe40000000a00 */
[----:B------:R-:W-:-:S04]  /*101e0*/  UIMAD.WIDE.U32 UR8, UR10, UR12, URZ ;  /* 0x0000000c0a0872a5 */ /* 0x000fc8000f8e003f */
[----:B------:R-:W-:-:S04]  /*101f0*/  @UP0 USHF.R.U32.HI UR10, URZ, UR13, UR9 ;  /* 0x0000000d3f0a0299 */ /* 0x000fc80008011609 */
[----:B------:R-:W-:Y:S01]  /*10200*/  ULOP3.LUT UR10, URZ, UR10, URZ, 0x33, !UPT ;  /* 0x0000000a3f0a7292 */ /* 0x000fe2000f8e333f */
[----:B------:R-:W-:Y:S11]  /*10210*/  BRA `(.L_x_1850) ;  /* 0x0000000000107947 */ /* 0x000ff60003800000 */
.L_x_1849:
[----:B------:R-:W-:-:S11]  /*10220*/  UISETP.NE.AND UP0, UPT, UR5, 0x1, UPT ;  /* 0x000000010500788c */ /* 0x000fd6000bf05270 */
[----:B------:R-:W-:Y:S02]  /*10230*/  @UP0 ULDC.64 UR12, c[0x0][0x9e8] ;  /* 0x00027a00000c0ab9 */ /* 0x000fe40000000a00 */
[----:B------:R-:W-:-:S04]  /*10240*/  UIMAD.WIDE.U32 UR8, UR10, UR12, URZ ;  /* 0x0000000c0a0872a5 */ /* 0x000fc8000f8e003f */
[----:B------:R-:W-:-:S12]  /*10250*/  @UP0 USHF.R.U32.HI UR10, URZ, UR13, UR9 ;  /* 0x0000000d3f0a0299 */ /* 0x000fd80008011609 */
.L_x_1850:
[----:B------:R-:W-:-:S04]  /*10260*/  UIMAD UR10, UR10, UR5, UR5 ;  /* 0x000000050a0a72a4 */ /* 0x000fc8000f8e0205 */
[----:B------:R-:W-:-:S04]  /*10270*/  UISETP.LT.AND UP0, UPT, UR4, UR10, UPT ;  /* 0x0000000a0400728c */ /* 0x000fc8000bf01270 */
[----:B------:R-:W-:-:S12]  /*10280*/  USEL UR4, UR4, UR10, UP0 ;  /* 0x0000000a04047287 */ /* 0x000fd80008000000 */
.L_x_1848:
[----:B------:R-:W-:Y:S02]  /*10290*/  UIMAD UR8, UR15, UR7, 0x5f ;  /* 0x0000005f0f0874a4 */ /* 0x000fe4000f8e0207 */
[----:B------:R-:W-:Y:S02]  /*102a0*/  UIADD3 UR10, UR4, 0x5f, URZ ;  /* 0x0000005f040a7890 */ /* 0x000fe4000fffe03f */
[----:B------:R-:W-:Y:S02]  /*102b0*/  UIMAD.WIDE UR8, UR8, 0x2aaaaaab, URZ ;  /* 0x2aaaaaab080878a5 */ /* 0x000fe4000f8e023f */
[----:B------:R-:W-:Y:S01]  /*102c0*/  UIMAD.WIDE UR10, UR10, 0x2aaaaaab, URZ ;  /* 0x2aaaaaab0a0a78a5 */ /* 0x000fe2000f8e023f */
[----:B------:R-:W-:Y:S01]  /*102d0*/  @UP1 ULDC UR12, c[0x0][0x44c] ;  /* 0x00011300000c1ab9 */ /* 0x000fe20000000800 */
[----:B------:R-:W-:Y:S02]  /*102e0*/  UIMAD UR7, UR15, UR7, -UR6 ;  /* 0x000000070f0772a4 */ /* 0x000fe4000f8e0a06 */
[----:B------:R-:W-:-:S02]  /*102f0*/  UIMAD.WIDE.U32 UR12, UR40, UR12, URZ ;  /* 0x0000000c280c72a5 */ /* 0x000fc4000f8e003f */
[----:B------:R-:W-:Y:S02]  /*10300*/  USHF.R.U32.HI UR6, URZ, 0x1f, UR9 ;  /* 0x0000001f3f067899 */ /* 0x000fe40008011609 */
[----:B------:R-:W-:Y:S01]  /*10310*/  USHF.R.U32.HI UR4, URZ, 0x1f, UR11 ;  /* 0x0000001f3f047899 */ /* 0x000fe2000801160b */
[----:B------:R-:W-:Y:S01]  /*10320*/  @UP1 ULDC UR16, c[0x0][0x450] ;  /* 0x0001140000101ab9 */ /* 0x000fe20000000800 */
[----:B------:R-:W-:Y:S01]  /*10330*/  UMOV UR14, UR40 ;  /* 0x00000028000e7c82 */ /* 0x000fe20008000000 */
[----:B------:R-:W-:Y:S02]  /*10340*/  @UP1 USHF.R.U32.HI UR14, URZ, UR16, UR13 ;  /* 0x000000103f0e1299 */ /* 0x000fe4000801160d */
[----:B------:R-:W-:Y:S02]  /*10350*/  ULEA.HI.SX32 UR9, UR9, UR6, 0x1c ;  /* 0x0000000609097291 */ /* 0x000fe4000f8fe23f */
[----:B------:R-:W-:Y:S02]  /*10360*/  ULEA.HI.SX32 UR4, UR11, UR4, 0x1c ;  /* 0x000000040b047291 */ /* 0x000fe4000f8fe23f */
[----:B------:R-:W-:-:S02]  /*10370*/  UIADD3 UR6, UR7, UR14, URZ ;  /* 0x0000000e07067290 */ /* 0x000fc4000fffe03f */
[----:B------:R-:W-:Y:S01]  /*10380*/  UISETP.LT.AND UP0, UPT, UR9, UR4, UPT ;  /* 0x000000040900728c */ /* 0x000fe2000bf01270 */
[----:B------:R-:W-:Y:S02]  /*10390*/  ULDC UR8, c[0x0][0x9dc] ;  /* 0x0002770000087ab9 */ /* 0x000fe40000000800 */
[----:B------:R-:W-:Y:S02]  /*103a0*/  UIADD3 UR8, UR6, -UR8, URZ ;  /* 0x8000000806087290 */ /* 0x000fe4000fffe03f */
[----:B------:R-:W-:Y:S01]  /*103b0*/  USEL UR39, UR9, UR4, UP0 ;  /* 0x0000000409277287 */ /* 0x000fe20008000000 */
[----:B------:R-:W-:Y:S11]  /*103c0*/  @!P1 BRA `(.L_x_1851) ;  /* 0x0000000000489947 */ /* 0x000ff60003800000 */
[----:B------:R-:W-:Y:S02]  /*103d0*/  UMOV UR4, UR6 ;  /* 0x0000000600047c82 */ /* 0x000fe40008000000 */
        /* <DEDUP_REMOVED lines=10> */
.L_x_1852:
[----:B------:R-:W-:-:S11]  /*10480*/  UISETP.NE.AND UP0, UPT, UR5, 0x1, UPT ;  /* 0x000000010500788c */ /* 0x000fd6000bf05270 */
[----:B------:R-:W-:Y:S02]  /*10490*/  @UP0 ULDC.64 UR10, c[0x0][0x9e8] ;  /* 0x00027a00000a0ab9 */ /* 0x000fe40000000a00 */
[----:B------:R-:W-:-:S04]  /*104a0*/  UIMAD.WIDE.U32 UR6, UR4, UR10, URZ ;  /* 0x0000000a040672a5 */ /* 0x000fc8000f8e003f */
[----:B------:R-:W-:-:S12]  /*104b0*/  @UP0 USHF.R.U32.HI UR4, URZ, UR11, UR7 ;  /* 0x0000000b3f040299 */ /* 0x000fd80008011607 */
.L_x_1853:
[----:B------:R-:W-:-:S04]  /*104c0*/  UIMAD UR4, UR4, UR5, URZ ;  /* 0x00000005040472a4 */ /* 0x000fc8000f8e023f */
[----:B------:R-:W-:-:S04]  /*104d0*/  UISETP.LT.AND UP0, UPT, UR8, UR4, UPT ;  /* 0x000000040800728c */ /* 0x000fc8000bf01270 */
[----:B------:R-:W-:-:S12]  /*104e0*/  USEL UR8, UR8, UR4, !UP0 ;  /* 0x0000000408087287 */ /* 0x000fd8000c000000 */
.L_x_1851:
[----:B------:R-:W-:Y:S01]  /*104f0*/  UIMAD.WIDE UR4, UR8, 0x2aaaaaab, URZ ;  /* 0x2aaaaaab080478a5 */ /* 0x000fe2000f8e023f */
[----:B------:R-:W-:Y:S03]  /*10500*/  BSSY B7, `(.L_x_1854) ;  /* 0x00003b6000077945 */ /* 0x000fe60003800000 */
[----:B------:R-:W-:-:S04]  /*10510*/  USHF.R.U32.HI UR4, URZ, 0x1f, UR5 ;  /* 0x0000001f3f047899 */ /* 0x000fc80008011605 */
[----:B------:R-:W-:-:S04]  /*10520*/  ULEA.HI.SX32 UR4, UR5, UR4, 0x1c ;  /* 0x0000000405047291 */ /* 0x000fc8000f8fe23f */
[----:B------:R-:W-:-:S04]  /*10530*/  UISETP.LT.AND UP0, UPT, URZ, UR4, UPT ;  /* 0x000000043f00728c */ /* 0x000fc8000bf01270 */
[----:B------:R-:W-:-:S04]  /*10540*/  USEL UR38, URZ, UR4, !UP0 ;  /* 0x000000043f267287 */ /* 0x000fc8000c000000 */
[----:B------:R-:W-:-:S06]  /*10550*/  UISETP.GT.AND UP0, UPT, UR39, UR38, UPT ;  /* 0x000000262700728c */ /* 0x000fcc000bf04270 */
[----:B------:R-:W-:-:S13]  /*10560*/  PLOP3.LUT P0, PT, PT, PT, UP0, 0x80, 0x0 ;  /* 0x000000000000781c */ /* 0x000fda0003f0f008 */
        /* <DEDUP_REMOVED lines=11> */
[----:B-1----:R-:W2:Y:S01]  /*10620*/  @P1 ATOMG.E.ADD.STRONG.GPU PT, R3, desc[UR46][R2.64], R5 ;  /* 0x00000005020319a8 */ /* 0x002ea200081ee1ee */
[----:B------:R-:W0:Y:S02]  /*10630*/  S2R R4, SR_LTMASK ;  /* 0x0000000000047919 */ /* 0x000e240000003900 */
[----:B0-----:R-:W-:-:S04]  /*10640*/  LOP3.LUT R4, R4, UR4, RZ, 0xc0, !PT ;  /* 0x0000000404047c12 */ /* 0x001fc8000f8ec0ff */
[----:B------:R-:W0:Y:S01]  /*10650*/  POPC R7, R4 ;  /* 0x0000000400077309 */ /* 0x000e220000000000 */
[----:B--2---:R-:W0:Y:S02]  /*10660*/  SHFL.IDX PT, R0, R3, R0, 0x1f ;  /* 0x00001f0003007589 */ /* 0x004e2400000e0000 */
[----:B0-----:R-:W-:-:S05]  /*10670*/  IADD3 R0, R0, UR42, R7 ;  /* 0x0000002a00007c10 */ /* 0x001fca000fffe007 */
[----:B------:R4:W-:Y:S01]  /*10680*/  STL [R1+0xc], R0 ;  /* 0x00000c0001007387 */ /* 0x0009e20000100800 */
[----:B------:R-:W-:Y:S05]  /*10690*/  BRA `(.L_x_1856) ;  /* 0x0000003800707947 */ /* 0x000fea0003800000 */
.L_x_1855:
[----:B------:R-:W-:Y:S01]  /*106a0*/  VIADD R0, R18, 0x1c400 ;  /* 0x0001c40012007836 */ /* 0x000fe20000000000 */
[----:B------:R-:W-:Y:S04]  /*106b0*/  BSSY B6, `(.L_x_1857) ;  /* 0x0000013000067945 */ /* 0x000fe80003800000 */
        /* <DEDUP_REMOVED lines=18> */
.L_x_1858:
[----:B------:R-:W-:Y:S05]  /*107e0*/  BSYNC B6 ;  /* 0x0000000000067941 */ /* 0x000fea0003800000 */
.L_x_1857:
        /* <DEDUP_REMOVED lines=20> */
.L_x_1861:
        /* <DEDUP_REMOVED lines=15> */
.L_x_1860:
[----:B------:R-:W-:Y:S05]  /*10a20*/  BSYNC B6 ;  /* 0x0000000000067941 */ /* 0x000fea0003800000 */
.L_x_1859:
[----:B------:R-:W-:Y:S01]  /*10a30*/  ULDC.64 UR4, c[0x0][0x9f8] ;  /* 0x00027e0000047ab9 */ /* 0x000fe20000000a00 */
[----:B------:R-:W-:Y:S01]  /*10a40*/  IMAD.U32 R7, RZ, RZ, UR43 ;  /* 0x0000002bff077e24 */ /* 0x000fe2000f8e00ff */
[----:B------:R-:W-:-:S04]  /*10a50*/  UISETP.NE.U32.AND UP0, UPT, UR4, URZ, UPT ;  /* 0x0000003f0400728c */ /* 0x000fc8000bf05070 */
[----:B------:R-:W-:-:S06]  /*10a60*/  UISETP.NE.AND.EX UP0, UPT, UR5, URZ, UPT, UP0 ;  /* 0x0000003f0500728c */ /* 0x000fcc000bf05300 */
[----:B------:R-:W-:-:S05]  /*10a70*/  PLOP3.LUT P0, PT, PT, PT, UP0, 0x80, 0x0 ;  /* 0x000000000000781c */ /* 0x000fca0003f0f008 */
[----:B------:R-:W-:Y:S02]  /*10a80*/  @UP0 ULDC.64 UR4, c[0x0][0x9f8] ;  /* 0x00027e0000040ab9 */ /* 0x000fe40000000a00 */
[----:B------:R-:W-:-:S06]  /*10a90*/  @UP0 UIMAD.WIDE UR4, UR43, 0x4, UR4 ;  /* 0x000000042b0408a5 */ /* 0x000fcc000f8e0204 */
[----:B------:R-:W-:Y:S02]  /*10aa0*/  IMAD.U32 R2, RZ, RZ, UR4 ;  /* 0x00000004ff027e24 */ /* 0x000fe4000f8e00ff */
[----:B------:R-:W-:-:S05]  /*10ab0*/  IMAD.U32 R3, RZ, RZ, UR5 ;  /* 0x00000005ff037e24 */ /* 0x000fca000f8e00ff */
[----:B------:R0:W2:Y:S01]  /*10ac0*/  @P0 LDG.E R7, desc[UR46][R2.64] ;  /* 0x0000002e02070981 */ /* 0x0000a2000c1e1900 */
[----:B------:R-:W-:Y:S01]  /*10ad0*/  UMOV UR4, 0xffffffff ;  /* 0xffffffff00047882 */ /* 0x000fe20000000000 */
[----:B------:R-:W-:Y:S01]  /*10ae0*/  IMAD.U32 R0, RZ, RZ, UR39 ;  /* 0x00000027ff007e24 */ /* 0x000fe2000f8e00ff */
[----:B------:R-:W-:Y:S01]  /*10af0*/  LOP3.LUT R17, R17, 0xfffffffe, RZ, 0xc0, !PT ;  /* 0xfffffffe11117812 */ /* 0x000fe200078ec0ff */
[----:B------:R-:W1:Y:S02]  /*10b00*/  S2R R4, SR_TID.X ;  /* 0x0000000000047919 */ /* 0x000e640000002100 */
[----:B------:R-:W-:Y:S01]  /*10b10*/  VIADD R0, R0, 0xffffffff ;  /* 0xffffffff00007836 */ /* 0x000fe20000000000 */
[----:B0-----:R-:W0:Y:S02]  /*10b20*/  LDC.64 R2, c[0x0][0x418] ;  /* 0x00010600ff027b82 */ /* 0x001e240000000a00 */
[----:B0-----:R-:W-:Y:S02]  /*10b30*/  ISETP.NE.U32.AND P0, PT, R2, RZ, PT ;  /* 0x000000ff0200720c */ /* 0x001fe40003f05070 */
[----:B-1----:R-:W-:-:S02]  /*10b40*/  SHF.R.U32.HI R4, RZ, 0x5, R4 ;  /* 0x00000005ff047819 */ /* 0x002fc40000011604 */
[----:B------:R-:W-:Y:S02]  /*10b50*/  ISETP.NE.AND.EX P1, PT, R3, RZ, PT, P0 ;  /* 0x000000ff0300720c */ /* 0x000fe40003f25300 */
[----:B------:R-:W-:-:S11]  /*10b60*/  LOP3.LUT R4, R4, 0x3, RZ, 0xc0, !PT ;  /* 0x0000000304047812 */ /* 0x000fd600078ec0ff */
[----:B------:R-:W-:Y:S02]  /*10b70*/  @P1 LOP3.LUT R17, R17, 0x1, RZ, 0xfc, !PT ;  /* 0x0000000111111812 */ /* 0x000fe400078efcff */
[----:B--2---:R-:W-:Y:S01]  /*10b80*/  SHF.R.S32.HI R8, RZ, 0x1f, R7 ;  /* 0x0000001fff087819 */ /* 0x004fe20000011407 */
[----:B------:R0:W-:Y:S01]  /*10b90*/  STL [R1], R7 ;  /* 0x0000000701007387 */ /* 0x0001e20000100800 */
[----:B------:R-:W-:-:S03]  /*10ba0*/  SEL R16, R7, RZ, !P1 ;  /* 0x000000ff07107207 */ /* 0x000fc60004800000 */
[----:B------:R0:W-:Y:S01]  /*10bb0*/  STL [R1+0x8], R8 ;  /* 0x0000080801007387 */ /* 0x0001e20000100800 */
[----:B------:R-:W-:Y:S05]  /*10bc0*/  BRA.DIV UR4, `(.L_x_1862) ;  /* 0x0000003e044c7947 */ /* 0x000fea000b800000 */
[----:B------:R1:W2:Y:S02]  /*10bd0*/  SHFL.IDX PT, R14, R4, RZ, 0x1f ;  /* 0x00001fff040e7589 */ /* 0x0002a400000e0000 */
.L_x_1956:
[----:B------:R3:W-:Y:S01]  /*10be0*/  STL [R1+0x14], R0 ;  /* 0x0000140001007387 */ /* 0x0007e20000100800 */
[----:B--2---:R-:W-:Y:S02]  /*10bf0*/  ISETP.NE.AND P0, PT, R14, RZ, PT ;  /* 0x000000ff0e00720c */ /* 0x004fe40003f05270 */
[----:B------:R-:W-:Y:S02]  /*10c00*/  PLOP3.LUT P2, PT, PT, PT, PT, 0x8, 0x0 ;  /* 0x000000000000781c */ /* 0x000fe40003f4e170 */
[----:B------:R-:W-:-:S11]  /*10c10*/  LOP3.LUT R17, R17, 0xfffffffd, RZ, 0xc0, !PT ;  /* 0xfffffffd11117812 */ /* 0x000fd600078ec0ff */
[----:B------:R-:W-:Y:S01]  /*10c20*/  @P2 LOP3.LUT R17, R17, 0x2, RZ, 0xfc, !PT ;  /* 0x0000000211112812 */ /* 0x000fe200078efcff */
[----:B---3--:R-:W-:Y:S06]  /*10c30*/  @P0 BRA `(.L_x_1863) ;  /* 0x0000000000f00947 */ /* 0x008fec0003800000 */
[----:B------:R-:W-:-:S03]  /*10c40*/  UMOV UR4, 0xffffffff ;  /* 0xffffffff00047882 */ /* 0x000fc60000000000 */
[----:B------:R-:W-:Y:S05]  /*10c50*/  BRA.DIV UR4, `(.L_x_1864) ;  /* 0x0000003e04487947 */ /* 0x000fea000b800000 */
[----:B------:R-:W-:-:S13]  /*10c60*/  ELECT P6, URZ, PT ;  /* 0x00000000003f782f */ /* 0x000fda00038c0000 */
.L_x_1959:
[----:B------:R-:W-:Y:S05]  /*10c70*/  @!P6 BRA `(.L_x_1863) ;  /* 0x0000000000e0e947 */ /* 0x000fea0003800000 */
[----:B------:R-:W-:Y:S01]  /*10c80*/  IMAD.MOV.U32 R16, RZ, RZ, R7 ;  /* 0x000000ffff107224 */ /* 0x000fe200078e0007 */
[----:B------:R-:W-:Y:S06]  /*10c90*/  @!P1 BRA `(.L_x_1865) ;  /* 0x00000000004c9947 */ /* 0x000fec0003800000 */
[----:B------:R-:W-:Y:S01]  /*10ca0*/  IMAD.MOV.U32 R9, RZ, RZ, R0 ;  /* 0x000000ffff097224 */ /* 0x000fe200078e0000 */
[----:B------:R-:W-:Y:S01]  /*10cb0*/  ULDC.64 UR4, c[0x0][0x428] ;  /* 0x00010a0000047ab9 */ /* 0x000fe20000000a00 */
[----:B------:R-:W2:Y:S02]  /*10cc0*/  LDC R0, c[0x0][0x43c] ;  /* 0x00010f00ff007b82 */ /* 0x000ea40000000800 */
[----:B--2---:R-:W-:-:S13]  /*10cd0*/  ISETP.NE.AND P0, PT, R0, 0x1, PT ;  /* 0x000000010000780c */ /* 0x004fda0003f05270 */
[----:B-1----:R-:W1:Y:S02]  /*10ce0*/  @P0 LDC.64 R4, c[0x0][0x440] ;  /* 0x00011000ff040b82 */ /* 0x002e640000000a00 */
[----:B-1----:R-:W-:-:S04]  /*10cf0*/  @P0 IMAD.HI.U32 R6, R9, R4, RZ ;  /* 0x0000000409060227 */ /* 0x002fc800078e00ff */
[----:B------:R-:W-:Y:S01]  /*10d00*/  IMAD.MOV.U32 R4, RZ, RZ, R9 ;  /* 0x000000ffff047224 */ /* 0x000fe200078e0009 */
[----:B------:R-:W-:-:S05]  /*10d10*/  @P0 SHF.R.U32.HI R4, RZ, R5, R6 ;  /* 0x00000005ff040219 */ /* 0x000fca0000011606 */
[----:B------:R-:W-:-:S04]  /*10d20*/  IMAD.MOV R5, RZ, RZ, -R4 ;  /* 0x000000ffff057224 */ /* 0x000fc800078e0a04 */
[----:B------:R-:W-:Y:S01]  /*10d30*/  IMAD R9, R0, R5, R9 ;  /* 0x0000000500097224 */ /* 0x000fe200078e0209 */
[----:B------:R-:W-:Y:S01]  /*10d40*/  SHF.R.S32.HI R5, RZ, 0x1f, R4 ;  /* 0x0000001fff057819 */ /* 0x000fe20000011404 */
[----:B------:R-:W-:-:S03]  /*10d50*/  IMAD R0, R8, UR4, RZ ;  /* 0x0000000408007c24 */ /* 0x000fc6000f8e02ff */
[----:B------:R2:W-:Y:S01]  /*10d60*/  STL [R1+0x14], R9 ;  /* 0x0000140901007387 */ /* 0x0005e20000100800 */
[----:B------:R-:W-:-:S04]  /*10d70*/  IMAD.WIDE.U32 R4, R7, UR4, R4 ;  /* 0x0000000407047c25 */ /* 0x000fc8000f8e0004 */
[----:B------:R-:W-:Y:S01]  /*10d80*/  IMAD R0, R7, UR5, R0 ;  /* 0x0000000507007c24 */ /* 0x000fe2000f8e0200 */
[----:B------:R-:W-:-:S03]  /*10d90*/  LEA R2, P0, R4, R2, 0x2 ;  /* 0x0000000204027211 */ /* 0x000fc600078010ff */
[----:B------:R-:W-:-:S05]  /*10da0*/  IMAD.IADD R0, R5, 0x1, R0 ;  /* 0x0000000105007824 */ /* 0x000fca00078e0200 */
[----:B------:R-:W-:-:S05]  /*10db0*/  LEA.HI.X R3, R4, R3, R0, 0x2, P0 ;  /* 0x0000000304037211 */ /* 0x000fca00000f1400 */
[----:B------:R2:W5:Y:S02]  /*10dc0*/  LDG.E R16, desc[UR46][R2.64] ;  /* 0x0000002e02107981 */ /* 0x000564000c1e1900 */
.L_x_1865:
[----:B------:R-:W3:Y:S01]  /*10dd0*/  LDL R0, [R1+0x4] ;  /* 0x0000040001007983 */ /* 0x000ee20000100800 */
[----:B--2---:R-:W-:Y:S01]  /*10de0*/  IMAD R3, R19, 0x8, R18 ;  /* 0x0000000813037824 */ /* 0x004fe200078e0212 */
[----:B0-----:R-:W0:Y:S02]  /*10df0*/  S2R R7, SR_TID.X ;  /* 0x0000000000077919 */ /* 0x001e240000002100 */
[----:B0-----:R-:W-:-:S04]  /*10e00*/  LOP3.LUT R7, R7, 0x7f, RZ, 0xc0, !PT ;  /* 0x0000007f07077812 */ /* 0x001fc800078ec0ff */
[----:B------:R-:W-:Y:S02]  /*10e10*/  ISETP.NE.AND P1, PT, R7, RZ, PT ;  /* 0x000000ff0700720c */ /* 0x000fe40003f25270 */
[----:B---3--:R-:W-:-:S04]  /*10e20*/  SHF.L.U32 R0, R0, 0x1f, RZ ;  /* 0x0000001f00007819 */ /* 0x008fc800000006ff */
[----:B------:R-:W0:Y:S02]  /*10e30*/  SYNCS.PHASECHK.TRANS64.TRYWAIT P0, [R3+URZ+0x22840], R0 ;  /* 0x02284000030075a7 */ /* 0x000e24000800017f */
[----:B0-----:R-:W-:Y:S05]  /*10e40*/  @!P0 BRA `(.L_x_1866) ;  /* 0x0000003800ec8947 */ /* 0x001fea0003800000 */
.L_x_1960:
        /* <DEDUP_REMOVED lines=8> */
.L_x_1867:
[----:B------:R-:W2:Y:S01]  /*10ed0*/  LDL R2, [R1+0x14] ;  /* 0x0000140001027983 */ /* 0x000ea20000100800 */
[----:B0-----:R-:W-:Y:S01]  /*10ee0*/  IMAD R0, R19, 0x3000, R18 ;  /* 0x0000300013007824 */ /* 0x001fe200078e0212 */
[----:B------:R-:W-:Y:S01]  /*10ef0*/  R2UR UR33, R3 ;  /* 0x00000000032172ca */ /* 0x000fe200000e0000 */
[----:B------:R-:W-:Y:S01]  /*10f00*/  UIADD3 UR4, UP0, UR44, 0x370, URZ ;  /* 0x000003702c047890 */ /* 0x000fe2000ff1e03f */
[----:B-----5:R-:W-:Y:S01]  /*10f10*/  R2UR UR37, R16 ;  /* 0x00000000102572ca */ /* 0x020fe200000e0000 */
[----:B------:R-:W-:Y:S01]  /*10f20*/  UMOV UR6, 0x0 ;  /* 0x0000000000067882 */ /* 0x000fe20000000000 */
[----:B------:R-:W-:Y:S01]  /*10f30*/  R2UR UR32, R0 ;  /* 0x00000000002072ca */ /* 0x000fe200000e0000 */
[----:B------:R-:W-:Y:S01]  /*10f40*/  UIADD3.X UR5, URZ, UR45, URZ, UP0, !UPT ;  /* 0x0000002d3f057290 */ /* 0x000fe200087fe43f */
[----:B------:R-:W-:Y:S01]  /*10f50*/  PLOP3.LUT P0, PT, PT, PT, PT, 0x80, 0x0 ;  /* 0x000000000000781c */ /* 0x000fe20003f0f070 */
[----:B------:R-:W-:Y:S01]  /*10f60*/  UMOV UR7, 0x14f00000 ;  /* 0x14f0000000077882 */ /* 0x000fe20000000000 */
[----:B------:R-:W-:Y:S01]  /*10f70*/  UMOV UR34, URZ ;  /* 0x0000003f00227c82 */ /* 0x000fe20008000000 */
[----:B------:R-:W-:-:S04]  /*10f80*/  LOP3.LUT R17, R17, 0xfffffffd, RZ, 0xc0, !PT ;  /* 0xfffffffd11117812 */ /* 0x000fc800078ec0ff */
[----:B------:R-:W-:-:S04]  /*10f90*/  UIADD3 UR33, UR33, 0x22830, URZ ;  /* 0x0002283021217890 */ /* 0x000fc8000fffe03f */
[----:B------:R-:W-:Y:S02]  /*10fa0*/  UIADD3 UR32, UR32, 0x1c400, URZ ;  /* 0x0001c40020207890 */ /* 0x000fe4000fffe03f */
[----:B------:R-:W-:Y:S02]  /*10fb0*/  @P0 LOP3.LUT R17, R17, 0x2, RZ, 0xfc, !PT ;  /* 0x0000000211110812 */ /* 0x000fe400078efcff */
[----:B--2---:R-:W-:-:S13]  /*10fc0*/  R2UR UR35, R2 ;  /* 0x00000000022372ca */ /* 0x004fda00000e0000 */
[----:B------:R-:W-:-:S09]  /*10fd0*/  UIMAD UR35, UR35, 0x60, URZ ;  /* 0x00000060232378a4 */ /* 0x000fd2000f8e023f */
[----:B------:R2:W-:Y:S02]  /*10fe0*/  UTMALDG.4D [UR32], [UR4], desc[UR6] ;  /* 0x00000620040075b4 */ /* 0x0005e40008019000 */
[----:B--2---:R-:W-:Y:S01]  /*10ff0*/  NOP ;  /* 0x0000000000007918 */ /* 0x004fe20000000000 */
.L_x_1863:
[----:B------:R-:W-:Y:S01]  /*11000*/  VIADD R0, R18, 0x18400 ;  /* 0x0001840012007836 */ /* 0x000fe20000000000 */
[----:B------:R-:W-:Y:S05]  /*11010*/  WARPSYNC.ALL ;  /* 0x0000000000007948 */ /* 0x000fea0003800000 */
[----:B------:R-:W-:Y:S01]  /*11020*/  BAR.SYNC.DEFER_BLOCKING 0x8, 0x180 ;  /* 0x0206000000007b1d */ /* 0x000fe20000010000 */
[----:B------:R-:W-:-:S05]  /*11030*/  LOP3.LUT P0, RZ, R0, 0x3ff, RZ, 0xc0, !PT ;  /* 0x000003ff00ff7812 */ /* 0x000fca000780c0ff */
[----:B------:R-:W-:Y:S08]  /*11040*/  BSSY B6, `(.L_x_1868) ;  /* 0x0000012000067945 */ /* 0x000ff00003800000 */
[----:B------:R-:W-:Y:S05]  /*11050*/  @!P0 BRA `(.L_x_1869) ;  /* 0x0000000000408947 */ /* 0x000fea0003800000 */
[----:B------:R-:W-:Y:S01]  /*11060*/  MOV R2, 0x0 ;  /* 0x0000000000027802 */ /* 0x000fe20000000f00 */
[----:B------:R-:W-:Y:S01]  /*11070*/  ULDC.64 UR6, c[0x4][0x98] ;  /* 0x0100260000067ab9 */ /* 0x000fe20000000a00 */
[----:B------:R-:W-:Y:S01]  /*11080*/  ULDC.64 UR8, c[0x4][0xa0] ;  /* 0x0100280000087ab9 */ /* 0x000fe20000000a00 */
[----:B------:R-:W-:Y:S01]  /*11090*/  ULDC.64 UR4, c[0x4][0x20] ;  /* 0x0100080000047ab9 */ /* 0x000fe20000000a00 */
[----:B-1----:R-:W-:Y:S02]  /*110a0*/  IMAD.U32 R4, RZ, RZ, UR6 ;  /* 0x00000006ff047e24 */ /* 0x002fe4000f8e00ff */
[----:B------:R-:W1:Y:S01]  /*110b0*/  LDC.64 R2, c[0x4][R2] ;  /* 0x0100000002027b82 */ /* 0x000e620000000a00 */
[----:B------:R-:W-:Y:S02]  /*110c0*/  IMAD.U32 R5, RZ, RZ, UR7 ;  /* 0x00000007ff057e24 */ /* 0x000fe4000f8e00ff */
[----:B------:R-:W-:Y:S02]  /*110d0*/  IMAD.U32 R6, RZ, RZ, UR8 ;  /* 0x00000008ff067e24 */ /* 0x000fe4000f8e00ff */
[----:B0-----:R-:W-:-:S02]  /*110e0*/  IMAD.U32 R7, RZ, RZ, UR9 ;  /* 0x00000009ff077e24 */ /* 0x001fc4000f8e00ff */
[----:B------:R-:W-:Y:S02]  /*110f0*/  IMAD.U32 R10, RZ, RZ, UR4 ;  /* 0x00000004ff0a7e24 */ /* 0x000fe4000f8e00ff */
[----:B------:R-:W-:Y:S02]  /*11100*/  IMAD.U32 R11, RZ, RZ, UR5 ;  /* 0x00000005ff0b7e24 */ /* 0x000fe4000f8e00ff */
[----:B------:R-:W-:Y:S02]  /*11110*/  IMAD.MOV.U32 R8, RZ, RZ, 0x70 ;  /* 0x00000070ff087424 */ /* 0x000fe400078e00ff */
[----:B------:R-:W-:Y:S02]  /*11120*/  IMAD.MOV.U32 R12, RZ, RZ, 0x1 ;  /* 0x00000001ff0c7424 */ /* 0x000fe400078e00ff */
[----:B------:R-:W-:-:S07]  /*11130*/  IMAD.MOV.U32 R13, RZ, RZ, RZ ;  /* 0x000000ffff0d7224 */ /* 0x000fce00078e00ff */
[----:B------:R-:W-:-:S07]  /*11140*/  LEPC R20, `(.L_x_1869) ;  /* 0x000000001014794e */ /* 0x000fce0000000000 */
[----:B-1----:R-:W-:Y:S05]  /*11150*/  CALL.ABS.NOINC R2 ;  /* 0x0000000002007343 */ /* 0x002fea0003c00000 */
.L_x_1869:
[----:B------:R-:W-:Y:S05]  /*11160*/  BSYNC B6 ;  /* 0x0000000000067941 */ /* 0x000fea0003800000 */
.L_x_1868:
[----:B------:R2:W5:Y:S01]  /*11170*/  LDL R10, [R1+0x10] ;  /* 0x00001000010a7983 */ /* 0x0005620000100800 */
[----:B0-----:R-:W0:Y:S01]  /*11180*/  LDC R7, c[0x0][0x448] ;  /* 0x00011200ff077b82 */ /* 0x001e220000000800 */
[----:B------:R-:W3:Y:S01]  /*11190*/  S2R R2, SR_TID.X ;  /* 0x0000000000027919 */ /* 0x000ee20000002100 */
[----:B------:R-:W-:Y:S01]  /*111a0*/  USHF.R.S32.HI UR4, URZ, 0x1f, UR36 ;  /* 0x0000001f3f047899 */ /* 0x000fe20008011424 */
[----:B------:R-:W-:Y:S01]  /*111b0*/  ULDC.64 UR8, c[0x0][0x2d8] ;  /* 0x0000b60000087ab9 */ /* 0x000fe20000000a00 */
[----:B0-----:R-:W-:Y:S02]  /*111c0*/  ISETP.NE.AND P0, PT, R7, 0x1, PT ;  /* 0x000000010700780c */ /* 0x001fe40003f05270 */
[C---:B---3--:R-:W-:Y:S01]  /*111d0*/  LOP3.LUT R0, R2.reuse, 0x7f, RZ, 0xc0, !PT ;  /* 0x0000007f02007812 */ /* 0x048fe200078ec0ff */
[----:B------:R-:W-:-:S10]  /*111e0*/  IMAD.SHL.U32 R2, R2, 0x10, RZ ;  /* 0x0000001002027824 */ /* 0x000fd400078e00ff */
[----:B------:R-:W0:Y:S01]  /*111f0*/  @P0 LDC R3, c[0x0][0x44c] ;  /* 0x00011300ff030b82 */ /* 0x000e220000000800 */
[----:B------:R-:W-:-:S04]  /*11200*/  SHF.R.U32.HI R0, RZ, 0x3, R0 ;  /* 0x00000003ff007819 */ /* 0x000fc80000011600 */
[----:B------:R-:W-:-:S03]  /*11210*/  LOP3.LUT R2, R0, 0x70, R2, 0xf8, !PT ;  /* 0x0000007000027812 */ /* 0x000fc600078ef802 */
[----:B------:R-:W3:Y:S01]  /*11220*/  @P0 LDC R0, c[0x0][0x450] ;  /* 0x00011400ff000b82 */ /* 0x000ee20000000800 */
[----:B------:R-:W-:Y:S01]  /*11230*/  UIMAD UR6, UR4, UR8, URZ ;  /* 0x00000008040672a4 */ /* 0x000fe2000f8e023f */
[----:B------:R-:W-:Y:S01]  /*11240*/  VIADD R2, R2, UR40 ;  /* 0x0000002802027c36 */ /* 0x000fe20008000000 */
[----:B------:R-:W-:Y:S02]  /*11250*/  UIMAD.WIDE.U32 UR4, UR36, UR8, URZ ;  /* 0x00000008240472a5 */ /* 0x000fe4000f8e003f */
[----:B------:R-:W-:Y:S01]  /*11260*/  UIMAD UR6, UR36, UR9, UR6 ;  /* 0x00000009240672a4 */ /* 0x000fe2000f8e0206 */
[----:B------:R-:W-:Y:S01]  /*11270*/  IMAD.MOV.U32 R6, RZ, RZ, R2 ;  /* 0x000000ffff067224 */ /* 0x000fe200078e0002 */
[----:B------:R-:W-:Y:S02]  /*11280*/  USHF.R.S32.HI UR7, URZ, 0x1f, UR43 ;  /* 0x0000001f3f077899 */ /* 0x000fe4000801142b */
[----:B------:R-:W-:Y:S01]  /*11290*/  UIADD3 UR5, UR5, UR6, URZ ;  /* 0x0000000605057290 */ /* 0x000fe2000fffe03f */
[----:B------:R-:W-:Y:S01]  /*112a0*/  ULDC.64 UR8, c[0x0][0x2e0] ;  /* 0x0000b80000087ab9 */ /* 0x000fe20000000a00 */
[----:B0-----:R-:W-:-:S02]  /*112b0*/  @P0 IMAD.HI.U32 R3, R2, R3, RZ ;  /* 0x0000000302030227 */ /* 0x001fc400078e00ff */
[----:B------:R-:W-:Y:S01]  /*112c0*/  UIMAD.WIDE.U32 UR4, UR43, UR8, UR4 ;  /* 0x000000082b0472a5 */ /* 0x000fe2000f8e0004 */
[----:B------:R-:W0:Y:S01]  /*112d0*/  S2R R9, SR_TID.X ;  /* 0x0000000000097919 */ /* 0x000e220000002100 */
[----:B------:R-:W-:Y:S01]  /*112e0*/  UIMAD UR6, UR7, UR8, URZ ;  /* 0x00000008070672a4 */ /* 0x000fe2000f8e023f */
[----:B---3--:R-:W-:-:S03]  /*112f0*/  @P0 SHF.R.U32.HI R6, RZ, R0, R3 ;  /* 0x00000000ff060219 */ /* 0x008fc60000011603 */
[----:B------:R-:W-:Y:S01]  /*11300*/  UIMAD UR6, UR43, UR9, UR6 ;  /* 0x000000092b0672a4 */ /* 0x000fe2000f8e0206 */
[----:B-1----:R-:W-:Y:S02]  /*11310*/  IMAD.U32 R4, RZ, RZ, UR4 ;  /* 0x00000004ff047e24 */ /* 0x002fe4000f8e00ff */
[----:B------:R-:W-:Y:S01]  /*11320*/  IMAD.MOV R0, RZ, RZ, -R6 ;  /* 0x000000ffff007224 */ /* 0x000fe200078e0a06 */
[----:B------:R-:W-:-:S03]  /*11330*/  UIADD3 UR6, UR5, UR6, URZ ;  /* 0x0000000605067290 */ /* 0x000fc6000fffe03f */
[----:B------:R-:W-:Y:S02]  /*11340*/  IMAD R0, R7, R0, R2 ;  /* 0x0000000007007224 */ /* 0x000fe400078e0202 */
[----:B------:R-:W-:Y:S01]  /*11350*/  IMAD.MOV.U32 R2, RZ, RZ, R4 ;  /* 0x000000ffff027224 */ /* 0x000fe200078e0004 */
[----:B------:R-:W-:Y:S01]  /*11360*/  SHF.R.S32.HI R4, RZ, 0x1f, R6 ;  /* 0x0000001fff047819 */ /* 0x000fe20000011406 */
[----:B------:R-:W-:Y:S01]  /*11370*/  IMAD.U32 R5, RZ, RZ, UR5 ;  /* 0x00000005ff057e24 */ /* 0x000fe2000f8e00ff */
[----:B------:R-:W-:Y:S01]  /*11380*/  ULDC.64 UR4, c[0x0][0x2d0] ;  /* 0x0000b40000047ab9 */ /* 0x000fe20000000a00 */
[----:B------:R-:W-:Y:S01]  /*11390*/  IMAD.U32 R3, RZ, RZ, UR6 ;  /* 0x00000006ff037e24 */ /* 0x000fe2000f8e00ff */
[----:B------:R-:W-:Y:S01]  /*113a0*/  ULDC UR6, c[0x0][0x2b8] ;  /* 0x0000ae0000067ab9 */ /* 0x000fe20000000800 */
[----:B------:R-:W-:Y:S02]  /*113b0*/  IMAD R4, R4, UR4, RZ ;  /* 0x0000000404047c24 */ /* 0x000fe4000f8e02ff */
[----:B------:R-:W-:-:S04]  /*113c0*/  IMAD.WIDE.U32 R2, R6, UR4, R2 ;  /* 0x0000000406027c25 */ /* 0x000fc8000f8e0002 */
[----:B------:R-:W-:Y:S01]  /*113d0*/  IMAD R4, R6, UR5, R4 ;  /* 0x0000000506047c24 */ /* 0x000fe2000f8e0204 */
[----:B------:R-:W-:-:S03]  /*113e0*/  ULDC.64 UR4, c[0x0][0x2c8] ;  /* 0x0000b20000047ab9 */ /* 0x000fc60000000a00 */
[----:B------:R-:W-:Y:S01]  /*113f0*/  IMAD.IADD R3, R3, 0x1, R4 ;  /* 0x0000000103037824 */ /* 0x000fe200078e0204 */
[----:B------:R-:W-:Y:S01]  /*11400*/  SHF.R.S32.HI R4, RZ, 0x1f, R0 ;  /* 0x0000001fff047819 */ /* 0x000fe20000011400 */
[----:B0-----:R-:W-:-:S04]  /*11410*/  IMAD.SHL.U32 R8, R9, 0x8, RZ ;  /* 0x0000000809087824 */ /* 0x001fc800078e00ff */
[----:B------:R-:W-:Y:S02]  /*11420*/  IMAD R4, R4, UR4, RZ ;  /* 0x0000000404047c24 */ /* 0x000fe4000f8e02ff */
[----:B------:R-:W-:-:S04]  /*11430*/  IMAD.WIDE.U32 R2, R0, UR4, R2 ;  /* 0x0000000400027c25 */ /* 0x000fc8000f8e0002 */
[----:B------:R-:W-:Y:S01]  /*11440*/  IMAD R5, R0, UR5, R4 ;  /* 0x0000000500057c24 */ /* 0x000fe2000f8e0204 */
[----:B------:R-:W-:Y:S01]  /*11450*/  ULDC.64 UR4, c[0x0][0x280] ;  /* 0x0000a00000047ab9 */ /* 0x000fe20000000a00 */
[----:B------:R-:W-:Y:S02]  /*11460*/  LOP3.LUT R8, R8, 0x38, RZ, 0xc0, !PT ;  /* 0x0000003808087812 */ /* 0x000fe400078ec0ff */
[----:B------:R-:W-:Y:S01]  /*11470*/  IMAD.IADD R4, R3, 0x1, R5 ;  /* 0x0000000103047824 */ /* 0x000fe200078e0205 */
[----:B------:R-:W-:Y:S01]  /*11480*/  LEA R0, P1, R2, UR4, 0x1 ;  /* 0x0000000402007c11 */ /* 0x000fe2000f8208ff */
[----:B------:R-:W-:Y:S01]  /*11490*/  UMOV UR4, 0xffffffff ;  /* 0xffffffff00047882 */ /* 0x000fe20000000000 */
[----:B------:R-:W-:Y:S02]  /*114a0*/  ISETP.GE.AND P0, PT, R8, UR6, PT ;  /* 0x0000000608007c0c */ /* 0x000fe4000bf06270 */
[----:B------:R-:W-:Y:S01]  /*114b0*/  LEA.HI.X R4, R2, UR5, R4, 0x1, P1 ;  /* 0x0000000502047c11 */ /* 0x000fe200088f0c04 */
[----:B--2---:R-:W-:Y:S10]  /*114c0*/  BRA.DIV UR4, `(.L_x_1870) ;  /* 0x0000003604607947 */ /* 0x004ff4000b800000 */
[----:B------:R-:W0:Y:S01]  /*114d0*/  S2R R5, SR_TID.X ;  /* 0x0000000000057919 */ /* 0x000e220000002100 */
[----:B------:R-:W-:Y:S02]  /*114e0*/  ULDC UR4, c[0x0][0x288] ;  /* 0x0000a20000047ab9 */ /* 0x000fe40000000800 */
[----:B------:R-:W-:Y:S01]  /*114f0*/  IMAD R3, R7, UR4, RZ ;  /* 0x0000000407037c24 */ /* 0x000fe2000f8e02ff */
[----:B------:R-:W1:Y:S01]  /*11500*/  S2R R8, SR_TID.X ;  /* 0x0000000000087919 */ /* 0x000e620000002100 */
[----:B------:R-:W2:Y:S04]  /*11510*/  SHFL.IDX PT, R6, R0, RZ, 0x181f ;  /* 0x00181fff00067589 */ /* 0x000ea800000e0000 */
[----:B------:R-:W-:Y:S04]  /*11520*/  SHFL.IDX PT, R9, R0, 0x1, 0x181f ;  /* 0x00381f0000097f89 */ /* 0x000fe800000e0000 */
[----:B------:R-:W-:Y:S01]  /*11530*/  SHFL.IDX PT, R14, R0, 0x7, 0x181f ;  /* 0x00f81f00000e7f89 */ /* 0x000fe200000e0000 */
[----:B0-----:R-:W-:-:S04]  /*11540*/  LOP3.LUT R5, R5, 0x7f, RZ, 0xc0, !PT ;  /* 0x0000007f05057812 */ /* 0x001fc800078ec0ff */
[----:B------:R-:W-:Y:S01]  /*11550*/  SHF.R.U32.HI R5, RZ, 0x3, R5 ;  /* 0x00000003ff057819 */ /* 0x000fe20000011605 */
[----:B-1----:R-:W-:Y:S02]  /*11560*/  IMAD.SHL.U32 R11, R8, 0x8, RZ ;  /* 0x00000008080b7824 */ /* 0x002fe400078e00ff */
[----:B------:R-:W-:Y:S02]  /*11570*/  SHFL.IDX PT, R8, R4, 0x1, 0x181f ;  /* 0x00381f0004087f89 */ /* 0x000fe400000e0000 */
[----:B------:R-:W-:Y:S01]  /*11580*/  VIADD R2, R5, UR40 ;  /* 0x0000002805027c36 */ /* 0x000fe20008000000 */
[----:B------:R-:W-:-:S03]  /*11590*/  LOP3.LUT R11, R11, 0x38, RZ, 0xc0, !PT ;  /* 0x000000380b0b7812 */ /* 0x000fc600078ec0ff */
[C---:B------:R-:W-:Y:S01]  /*115a0*/  VIADD R5, R2.reuse, 0x10 ;  /* 0x0000001002057836 */ /* 0x040fe20000000000 */
[----:B------:R-:W-:-:S04]  /*115b0*/  ISETP.GE.AND P3, PT, R2, R3, PT ;  /* 0x000000030200720c */ /* 0x000fc80003f66270 */
[----:B------:R-:W-:Y:S02]  /*115c0*/  ISETP.GE.AND P1, PT, R5, R3, PT ;  /* 0x000000030500720c */ /* 0x000fe40003f26270 */
[----:B------:R-:W0:Y:S07]  /*115d0*/  SHFL.IDX PT, R5, R4, RZ, 0x181f ;  /* 0x00181fff04057589 */ /* 0x000e2e00000e0000 */
[----:B--2---:R-:W-:-:S05]  /*115e0*/  @!P3 LEA R6, P2, R11, R6, 0x1 ;  /* 0x000000060b06b211 */ /* 0x004fca00078408ff */
[----:B0-----:R-:W-:-:S04]  /*115f0*/  @!P3 IMAD.X R5, RZ, RZ, R5, P2 ;  /* 0x000000ffff05b224 */ /* 0x001fc800010e0605 */
[----:B------:R-:W-:Y:S02]  /*11600*/  @!P3 IMAD.MOV.U32 R7, RZ, RZ, R5 ;  /* 0x000000ffff07b224 */ /* 0x000fe400078e0005 */
[----:B------:R-:W-:-:S03]  /*11610*/  VIADD R5, R2, 0x20 ;  /* 0x0000002002057836 */ /* 0x000fc60000000000 */
[----:B-----5:R0:W-:Y:S02]  /*11620*/  @!P3 LDGSTS.E.BYPASS.LTC128B.128 [R10+0x18400], desc[UR46][R6.64], !P0 ;  /* 0x18400000060abfae */ /* 0x0201e4000c101d6e */
[----:B0-----:R-:W-:-:S05]  /*11630*/  @!P1 LEA R6, P2, R11, R9, 0x1 ;  /* 0x000000090b069211 */ /* 0x001fca00078408ff */
[----:B------:R-:W-:-:S05]  /*11640*/  @!P1 IMAD.X R7, RZ, RZ, R8, P2 ;  /* 0x000000ffff079224 */ /* 0x000fca00010e0608 */
[----:B------:R0:W-:Y:S01]  /*11650*/  @!P1 LDGSTS.E.BYPASS.LTC128B.128 [R10+0x18c00], desc[UR46][R6.64], !P0 ;  /* 0x18c00000060a9fae */ /* 0x0001e2000c101d6e */
[----:B------:R-:W-:-:S03]  /*11660*/  ISETP.GE.AND P1, PT, R5, R3, PT ;  /* 0x000000030500720c */ /* 0x000fc60003f26270 */
[----:B------:R-:W-:Y:S04]  /*11670*/  SHFL.IDX PT, R5, R4, 0x2, 0x181f ;  /* 0x00581f0004057f89 */ /* 0x000fe800000e0000 */
[----:B0-----:R-:W0:Y:S06]  /*11680*/  SHFL.IDX PT, R6, R0, 0x2, 0x181f ;  /* 0x00581f0000067f89 */ /* 0x001e2c00000e0000 */
[----:B0-----:R-:W-:-:S05]  /*11690*/  @!P1 LEA R6, P2, R11, R6, 0x1 ;  /* 0x000000060b069211 */ /* 0x001fca00078408ff */
[----:B------:R-:W-:-:S04]  /*116a0*/  @!P1 IMAD.X R5, RZ, RZ, R5, P2 ;  /* 0x000000ffff059224 */ /* 0x000fc800010e0605 */
[----:B------:R-:W-:Y:S02]  /*116b0*/  @!P1 IMAD.MOV.U32 R7, RZ, RZ, R5 ;  /* 0x000000ffff079224 */ /* 0x000fe400078e0005 */
[----:B------:R-:W-:-:S03]  /*116c0*/  VIADD R5, R2, 0x30 ;  /* 0x0000003002057836 */ /* 0x000fc60000000000 */
[----:B------:R0:W-:Y:S02]  /*116d0*/  @!P1 LDGSTS.E.BYPASS.LTC128B.128 [R10+0x19400], desc[UR46][R6.64], !P0 ;  /* 0x19400000060a9fae */ /* 0x0001e4000c101d6e */
[----:B------:R-:W-:Y:S02]  /*116e0*/  ISETP.GE.AND P1, PT, R5, R3, PT ;  /* 0x000000030500720c */ /* 0x000fe40003f26270 */
[----:B------:R-:W-:Y:S04]  /*116f0*/  SHFL.IDX PT, R5, R4, 0x3, 0x181f ;  /* 0x00781f0004057f89 */ /* 0x000fe800000e0000 */
[----:B0-----:R-:W0:Y:S07]  /*11700*/  SHFL.IDX PT, R6, R0, 0x3, 0x181f ;  /* 0x00781f0000067f89 */ /* 0x001e2e00000e0000 */
        /* <DEDUP_REMOVED lines=23> */
[----:B------:R-:W-:Y:S04]  /*11880*/  SHFL.IDX PT, R4, R4, 0x7, 0x181f ;  /* 0x00f81f0004047f89 */ /* 0x000fe800000e0000 */
[----:B0-----:R-:W0:Y:S03]  /*11890*/  SHFL.IDX PT, R6, R0, 0x6, 0x181f ;  /* 0x00d81f0000067f89 */ /* 0x001e2600000e0000 */
[----:B0-----:R-:W-:-:S05]  /*118a0*/  @!P1 LEA R6, P2, R11, R6, 0x1 ;  /* 0x000000060b069211 */ /* 0x001fca00078408ff */
[----:B------:R-:W-:-:S04]  /*118b0*/  @!P1 IMAD.X R5, RZ, RZ, R5, P2 ;  /* 0x000000ffff059224 */ /* 0x000fc800010e0605 */
[----:B------:R-:W-:-:S05]  /*118c0*/  @!P1 IMAD.MOV.U32 R7, RZ, RZ, R5 ;  /* 0x000000ffff079224 */ /* 0x000fca00078e0005 */
[----:B------:R0:W-:Y:S02]  /*118d0*/  @!P1 LDGSTS.E.BYPASS.LTC128B.128 [R10+0x1b400], desc[UR46][R6.64], !P0 ;  /* 0x1b400000060a9fae */ /* 0x0001e4000c101d6e */
.L_x_1977:
[----:B------:R-:W1:Y:S01]  /*118e0*/  S2R R0, SR_TID.X ;  /* 0x0000000000007919 */ /* 0x000e620000002100 */
[----:B------:R-:W-:-:S05]  /*118f0*/  VIADD R2, R2, 0x70 ;  /* 0x0000007002027836 */ /* 0x000fca0000000000 */
[----:B------:R-:W-:Y:S01]  /*11900*/  ISETP.GE.AND P1, PT, R2, R3, PT ;  /* 0x000000030200720c */ /* 0x000fe20003f26270 */
[----:B-1----:R-:W-:-:S05]  /*11910*/  IMAD.SHL.U32 R0, R0, 0x8, RZ ;  /* 0x0000000800007824 */ /* 0x002fca00078e00ff */
[----:B------:R-:W-:-:S07]  /*11920*/  LOP3.LUT R0, R0, 0x38, RZ, 0xc0, !PT ;  /* 0x0000003800007812 */ /* 0x000fce00078ec0ff */
[----:B------:R-:W-:-:S05]  /*11930*/  @!P1 LEA R2, P2, R0, R14, 0x1 ;  /* 0x0000000e00029211 */ /* 0x000fca00078408ff */
[----:B------:R-:W-:-:S05]  /*11940*/  @!P1 IMAD.X R3, RZ, RZ, R4, P2 ;  /* 0x000000ffff039224 */ /* 0x000fca00010e0604 */
[----:B------:R-:W-:Y:S01]  /*11950*/  @!PT LDS RZ, [RZ] ;  /* 0x00000000fffff984 */ /* 0x000fe20000000800 */
[----:B------:R-:W-:Y:S01]  /*11960*/  @!PT LDS RZ, [RZ] ;  /* 0x00000000fffff984 */ /* 0x000fe20000000800 */
[----:B------:R-:W-:Y:S01]  /*11970*/  @!PT LDS RZ, [RZ] ;  /* 0x00000000fffff984 */ /* 0x000fe20000000800 */
[----:B------:R1:W-:Y:S01]  /*11980*/  @!P1 LDGSTS.E.BYPASS.LTC128B.128 [R10+0x1bc00], desc[UR46][R2.64], !P0 ;  /* 0x1bc00000020a9fae */ /* 0x0003e2000c101d6e */
[----:B------:R-:W-:Y:S01]  /*11990*/  PLOP3.LUT P0, PT, PT, PT, PT, 0x80, 0x0 ;  /* 0x000000000000781c */ /* 0x000fe20003f0f070 */
[----:B------:R-:W-:-:S12]  /*119a0*/  NOP ;  /* 0x0000000000007918 */ /* 0x000fd80000000000 */
.L_x_1871:
[----:B------:R-:W-:Y:S02]  /*119b0*/  PLOP3.LUT P1, PT, P1, P0, PT, 0xa2, 0x0 ;  /* 0x000000000000781c */ /* 0x000fe40000f21472 */
[----:B------:R-:W-:-:S08]  /*119c0*/  @P0 R2UR P1, UR4, R18 ;  /* 0x00000000120402ca */ /* 0x000fd00000020000 */
[----:B------:R-:W-:-:S05]  /*119d0*/  @P0 PLOP3.LUT P0, PT, P1, PT, PT, 0x80, 0x0 ;  /* 0x000000000000081c */ /* 0x000fca0000f0f070 */
[----:B------:R-:W-:Y:S01]  /*119e0*/  @!P1 SYNCS.ARRIVE.TRANS64.RED.A0T1 RZ, [UR4+0x22800], RZ ;  /* 0x022800ffffff99a7 */ /* 0x000fe20008200404 */
[----:B------:R-:W-:Y:S07]  /*119f0*/  @!P1 ARRIVES.LDGSTSBAR.64.TRANSCNT [UR4+0x22800] ;  /* 0x02280000ff0099b0 */ /* 0x000fee0008000a84 */
[----:B------:R-:W-:Y:S05]  /*11a00*/  @P0 BRA.U.ANY `(.L_x_1871) ;  /* 0xfffffffd00e80947 */ /* 0x000fea000393ffff */
[----:B-1----:R-:W2:Y:S02]  /*11a10*/  LDL.LU R2, [R1+0x18] ;  /* 0x0000180001027983 */ /* 0x002ea40000300800 */
        /* <DEDUP_REMOVED lines=10> */
[----:B-12---:R-:W-:Y:S05]  /*11ac0*/  @!P0 BRA `(.L_x_1873) ;  /* 0x0000003800688947 */ /* 0x006fea0003800000 */
.L_x_1978:
[----:B------:R-:W-:Y:S05]  /*11ad0*/  BSYNC B0 ;  /* 0x0000000000007941 */ /* 0x000fea0003800000 */
.L_x_1872:
[----:B------:R-:W-:Y:S01]  /*11ae0*/  LOP3.LUT P0, RZ, R17, 0x2, RZ, 0xc0, !PT ;  /* 0x0000000211ff7812 */ /* 0x000fe2000780c0ff */
[----:B------:R-:W-:-:S12]  /*11af0*/  BSSY B0, `(.L_x_1874) ;  /* 0x0000058000007945 */ /* 0x000fd80003800000 */
[----:B------:R-:W-:Y:S05]  /*11b00*/  @!P0 BRA `(.L_x_1875) ;  /* 0x0000000400588947 */ /* 0x000fea0003800000 */
[----:B------:R-:W1:Y:S01]  /*11b10*/  LDL R4, [R1+0x4] ;  /* 0x0000040001047983 */ /* 0x000e620000100800 */
[----:B------:R-:W2:Y:S02]  /*11b20*/  S2R R0, SR_TID.X ;  /* 0x0000000000007919 */ /* 0x000ea40000002100 */
[----:B--2---:R-:W-:Y:S01]  /*11b30*/  LOP3.LUT R2, R0, 0x7f, RZ, 0xc0, !PT ;  /* 0x0000007f00027812 */ /* 0x004fe200078ec0ff */
[----:B------:R-:W-:Y:S01]  /*11b40*/  IMAD R0, R19, 0x8, R18 ;  /* 0x0000000813007824 */ /* 0x000fe200078e0212 */
[----:B------:R-:W-:Y:S02]  /*11b50*/  BSSY B1, `(.L_x_1876) ;  /* 0x0000005000017945 */ /* 0x000fe40003800000 */
[----:B------:R-:W-:Y:S02]  /*11b60*/  ISETP.NE.AND P1, PT, R2, RZ, PT ;  /* 0x000000ff0200720c */ /* 0x000fe40003f25270 */
[----:B-1----:R-:W-:-:S04]  /*11b70*/  SHF.L.U32 R3, R4, 0x1f, RZ ;  /* 0x0000001f04037819 */ /* 0x002fc800000006ff */
[----:B------:R-:W1:Y:S02]  /*11b80*/  SYNCS.PHASECHK.TRANS64.TRYWAIT P0, [R0+URZ+0x22860], R3 ;  /* 0x02286003000075a7 */ /* 0x000e64000800017f */
[----:B-1----:R-:W-:Y:S05]  /*11b90*/  @!P0 BRA `(.L_x_1877) ;  /* 0x0000003800488947 */ /* 0x002fea0003800000 */
.L_x_1979:
[----:B------:R-:W-:Y:S05]  /*11ba0*/  BSYNC B1 ;  /* 0x0000000000017941 */ /* 0x000fea0003800000 */
.L_x_1876:
[----:B------:R-:W-:Y:S04]  /*11bb0*/  BSSY B1, `(.L_x_1878) ;  /* 0x0000009000017945 */ /* 0x000fe80003800000 */
[----:B------:R-:W-:Y:S05]  /*11bc0*/  @P1 BRA `(.L_x_1879) ;  /* 0x00000000001c1947 */ /* 0x000fea0003800000 */
[----:B------:R-:W2:Y:S01]  /*11bd0*/  S2R R2, SR_TID.X ;  /* 0x0000000000027919 */ /* 0x000ea20000002100 */
[----:B-1----:R-:W-:-:S04]  /*11be0*/  IMAD.MOV.U32 R3, RZ, RZ, 0xc000 ;  /* 0x0000c000ff037424 */ /* 0x002fc800078e00ff */
[----:B------:R3:W-:Y:S01]  /*11bf0*/  SYNCS.ARRIVE.TRANS64 RZ, [R0+URZ+0x22850], R3 ;  /* 0x0228500300ff79a7 */ /* 0x0007e2000800003f */
[----:B--2---:R-:W-:-:S04]  /*11c00*/  LOP3.LUT R2, R2, 0x1f, RZ, 0xc0, !PT ;  /* 0x0000001f02027812 */ /* 0x004fc800078ec0ff */
[----:B------:R-:W-:-:S13]  /*11c10*/  ISETP.NE.AND P0, PT, R2, RZ, PT ;  /* 0x000000ff0200720c */ /* 0x000fda0003f05270 */
[----:B---3--:R-:W-:Y:S05]  /*11c20*/  @!P0 BRA `(.L_x_1879) ;  /* 0x0000000000048947 */ /* 0x008fea0003800000 */
[----:B------:R-:W-:Y:S01]  /*11c30*/  BPT.TRAP 0x1 ;  /* 0x000000040000795c */ /* 0x000fe20000300000 */
.L_x_1879:
[----:B------:R-:W-:Y:S05]  /*11c40*/  BSYNC B1 ;  /* 0x0000000000017941 */ /* 0x000fea0003800000 */
.L_x_1878:
[----:B------:R-:W2:Y:S01]  /*11c50*/  LDL.LU R2, [R1+0x14] ;  /* 0x0000140001027983 */ /* 0x000ea20000300800 */
[----:B-1----:R-:W-:Y:S01]  /*11c60*/  IMAD R3, R19, 0xc000, R18 ;  /* 0x0000c00013037824 */ /* 0x002fe200078e0212 */
[----:B------:R-:W-:Y:S01]  /*11c70*/  UIADD3 UR4, UP0, UR44, 0x470, URZ ;  /* 0x000004702c047890 */ /* 0x000fe2000ff1e03f */
[----:B------:R-:W-:Y:S01]  /*11c80*/  PLOP3.LUT P0, PT, PT, PT, PT, 0x80, 0x0 ;  /* 0x000000000000781c */ /* 0x000fe20003f0f070 */
[----:B------:R-:W-:Y:S01]  /*11c90*/  VIADD R0, R0, 0x22850 ;  /* 0x0002285000007836 */ /* 0x000fe20000000000 */
[----:B------:R-:W-:Y:S01]  /*11ca0*/  UMOV UR6, 0x0 ;  /* 0x0000000000067882 */ /* 0x000fe20000000000 */
[----:B------:R-:W-:Y:S01]  /*11cb0*/  VIADD R4, R3, 0x400 ;  /* 0x0000040003047836 */ /* 0x000fe20000000000 */
[----:B------:R-:W-:Y:S01]  /*11cc0*/  UIADD3.X UR5, URZ, UR45, URZ, UP0, !UPT ;  /* 0x0000002d3f057290 */ /* 0x000fe200087fe43f */
[----:B------:R-:W-:Y:S01]  /*11cd0*/  UMOV UR7, 0x14f00000 ;  /* 0x14f0000000077882 */ /* 0x000fe20000000000 */
[----:B------:R-:W-:Y:S01]  /*11ce0*/  UMOV UR10, URZ ;  /* 0x0000003f000a7c82 */ /* 0x000fe20008000000 */
[----:B--2---:R-:W-:-:S09]  /*11cf0*/  IMAD R2, R2, 0x60, RZ ;  /* 0x0000006002027824 */ /* 0x004fd200078e02ff */
.L_x_1880:
[----:B------:R-:W-:-:S13]  /*11d00*/  @P0 ELECT P1, URZ, PT ;  /* 0x00000000003f082f */ /* 0x000fda0003820000 */
[----:B------:R-:W-:Y:S01]  /*11d10*/  @P1 R2UR UR13, R16 ;  /* 0x00000000100d12ca */ /* 0x000fe200000e0000 */
[----:B------:R-:W-:Y:S01]  /*11d20*/  UMOV UR12, UR36 ;  /* 0x00000024000c7c82 */ /* 0x000fe20008000000 */
[----:B------:R-:W-:Y:S02]  /*11d30*/  @P1 R2UR UR11, R2 ;  /* 0x00000000020b12ca */ /* 0x000fe400000e0000 */
[----:B------:R-:W-:Y:S02]  /*11d40*/  @P1 R2UR UR9, R0 ;  /* 0x00000000000912ca */ /* 0x000fe400000e0000 */
[----:B------:R-:W-:Y:S02]  /*11d50*/  @P1 R2UR UR8, R4 ;  /* 0x00000000040812ca */ /* 0x000fe400000e0000 */
[----:B------:R-:W-:Y:S02]  /*11d60*/  @P1 PLOP3.LUT P0, PT, P1, PT, PT, 0x8, 0x0 ;  /* 0x000000000000181c */ /* 0x000fe40000f0e170 */
[----:B------:R-:W-:-:S09]  /*11d70*/  PLOP3.LUT P1, PT, PT, PT, PT, 0x8, 0x0 ;  /* 0x000000000000781c */ /* 0x000fd20003f2e170 */
[----:B------:R1:W-:Y:S02]  /*11d80*/  UTMALDG.4D [UR8], [UR4], desc[UR6] ;  /* 0x00000608040075b4 */ /* 0x0003e40008019000 */
[----:B-1----:R-:W-:Y:S05]  /*11d90*/  @P0 BRA.U.ANY `(.L_x_1880) ;  /* 0xfffffffd00d80947 */ /* 0x002fea000393ffff */
[----:B------:R-:W-:Y:S01]  /*11da0*/  PLOP3.LUT P0, PT, PT, PT, PT, 0x80, 0x0 ;  /* 0x000000000000781c */ /* 0x000fe20003f0f070 */
[----:B------:R-:W-:Y:S01]  /*11db0*/  VIADD R4, R3, 0x3400 ;  /* 0x0000340003047836 */ /* 0x000fe20000000000 */
[----:B------:R-:W-:Y:S01]  /*11dc0*/  UMOV UR6, 0x0 ;  /* 0x0000000000067882 */ /* 0x000fe20000000000 */
[----:B------:R-:W-:Y:S01]  /*11dd0*/  UMOV UR7, 0x14f00000 ;  /* 0x14f0000000077882 */ /* 0x000fe20000000000 */
[----:B------:R-:W-:-:S09]  /*11de0*/  UMOV UR10, 0x40 ;  /* 0x00000040000a7882 */ /* 0x000fd20000000000 */
.L_x_1881:
        /* <DEDUP_REMOVED lines=15> */
.L_x_1882:
        /* <DEDUP_REMOVED lines=15> */
.L_x_1883:
        /* <DEDUP_REMOVED lines=9> */
[----:B--2---:R-:W-:Y:S05]  /*12060*/  @P0 BRA.U.ANY `(.L_x_1883) ;  /* 0xfffffffd00d80947 */ /* 0x004fea000393ffff */
.L_x_1875:
[----:B------:R-:W-:Y:S05]  /*12070*/  BSYNC B0 ;  /* 0x0000000000007941 */ /* 0x000fea0003800000 */
.L_x_1874:
[----:B------:R-:W-:-:S04]  /*12080*/  UIADD3 UR4, UR39, -0x2, URZ ;  /* 0xfffffffe27047890 */ /* 0x000fc8000fffe03f */
[----:B------:R-:W-:-:S06]  /*12090*/  UISETP.GE.AND UP0, UPT, UR4, UR38, UPT ;  /* 0x000000260400728c */ /* 0x000fcc000bf06270 */
[----:B------:R-:W-:-:S13]  /*120a0*/  PLOP3.LUT P0, PT, PT, PT, UP0, 0x80, 0x0 ;  /* 0x000000000000781c */ /* 0x000fda0003f0f008 */
[----:B------:R-:W-:Y:S05]  /*120b0*/  @!P0 BRA `(.L_x_1884) ;  /* 0x0000001c00808947 */ /* 0x000fea0003800000 */
[----:B-1----:R-:W-:Y:S01]  /*120c0*/  IMAD R3, RZ, RZ, -UR39 ;  /* 0x80000027ff037e24 */ /* 0x002fe2000f8e02ff */
[----:B0-----:R-:W-:-:S04]  /*120d0*/  LOP3.LUT R6, RZ, UR38, RZ, 0x33, !PT ;  /* 0x00000026ff067c12 */ /* 0x001fc8000f8e33ff */
[----:B------:R-:W-:-:S05]  /*120e0*/  VIADDMNMX R6, R3, 0x1, R6, !PT ;  /* 0x0000000103067846 */ /* 0x000fca0007800106 */
[----:B------:R-:W-:-:S05]  /*120f0*/  VIADD R0, R6, UR39 ;  /* 0x0000002706007c36 */ /* 0x000fca0008000000 */
[----:B------:R-:W-:-:S04]  /*12100*/  LOP3.LUT R0, R0, 0x1, RZ, 0xc0, !PT ;  /* 0x0000000100007812 */ /* 0x000fc800078ec0ff */
[----:B------:R-:W-:Y:S01]  /*12110*/  ISETP.NE.U32.AND P0, PT, R0, 0x1, PT ;  /* 0x000000010000780c */ /* 0x000fe20003f05070 */
[----:B------:R-:W-:-:S12]  /*12120*/  IMAD.U32 R0, RZ, RZ, UR4 ;  /* 0x00000004ff007e24 */ /* 0x000fd8000f8e00ff */
[----:B------:R-:W-:Y:S05]  /*12130*/  @P0 BRA `(.L_x_1885) ;  /* 0x00000008006c0947 */ /* 0x000fea0003800000 */
[----:B------:R-:W2:Y:S01]  /*12140*/  LDL.LU R8, [R1+0x4] ;  /* 0x0000040001087983 */ /* 0x000ea20000300800 */
[----:B------:R-:W-:Y:S01]  /*12150*/  VIADD R19, R19, 0x1 ;  /* 0x0000000113137836 */ /* 0x000fe20000000000 */
[----:B------:R-:W-:Y:S01]  /*12160*/  LOP3.LUT P2, RZ, R17, 0x2, RZ, 0xc0, !PT ;  /* 0x0000000211ff7812 */ /* 0x000fe2000784c0ff */
[----:B------:R-:W-:Y:S03]  /*12170*/  BSSY B0, `(.L_x_1886) ;  /* 0x0000095000007945 */ /* 0x000fe60003800000 */
[----:B------:R-:W-:-:S04]  /*12180*/  ISETP.NE.AND P0, PT, R19, 0x2, PT ;  /* 0x000000021300780c */ /* 0x000fc80003f05270 */
[----:B------:R-:W-:Y:S02]  /*12190*/  SEL R2, RZ, 0x1, P0 ;  /* 0x00000001ff027807 */ /* 0x000fe40000000000 */
[----:B------:R-:W-:Y:S02]  /*121a0*/  SEL R19, R19, RZ, P0 ;  /* 0x000000ff13137207 */ /* 0x000fe40000000000 */
[----:B--2---:R-:W-:-:S05]  /*121b0*/  LOP3.LUT R8, R8, R2, RZ, 0x3c, !PT ;  /* 0x0000000208087212 */ /* 0x004fca00078e3cff */
[----:B------:R0:W-:Y:S01]  /*121c0*/  STL [R1+0x4], R8 ;  /* 0x0000040801007387 */ /* 0x0001e20000100800 */
[----:B------:R-:W-:Y:S05]  /*121d0*/  @!P2 BRA `(.L_x_1887) ;  /* 0x000000080038a947 */ /* 0x000fea0003800000 */
[----:B------:R-:W-:-:S13]  /*121e0*/  LOP3.LUT P2, RZ, R17, 0x1, RZ, 0xc0, !PT ;  /* 0x0000000111ff7812 */ /* 0x000fda000784c0ff */
[----:B------:R-:W-:Y:S05]  /*121f0*/  @!P2 BRA `(.L_x_1888) ;  /* 0x000000000050a947 */ /* 0x000fea0003800000 */
[----:B------:R-:W2:Y:S01]  /*12200*/  LDL R7, [R1+0x8] ;  /* 0x0000080001077983 */ /* 0x000ea20000100800 */
[----:B------:R-:W1:Y:S03]  /*12210*/  LDC R5, c[0x0][0x43c] ;  /* 0x00010f00ff057b82 */ /* 0x000e660000000800 */
[----:B------:R-:W3:Y:S01]  /*12220*/  LDL R9, [R1] ;  /* 0x0000000001097983 */ /* 0x000ee20000100800 */
[----:B------:R-:W-:Y:S01]  /*12230*/  IMAD.MOV.U32 R4, RZ, RZ, R0 ;  /* 0x000000ffff047224 */ /* 0x000fe200078e0000 */
[----:B------:R-:W-:Y:S01]  /*12240*/  ULDC.64 UR4, c[0x0][0x428] ;  /* 0x00010a0000047ab9 */ /* 0x000fe20000000a00 */
[----:B-1----:R-:W-:-:S13]  /*12250*/  ISETP.NE.AND P0, PT, R5, 0x1, PT ;  /* 0x000000010500780c */ /* 0x002fda0003f05270 */
[----:B------:R-:W1:Y:S02]  /*12260*/  @P0 LDC.64 R2, c[0x0][0x440] ;  /* 0x00011000ff020b82 */ /* 0x000e640000000a00 */
[----:B-1----:R-:W-:-:S05]  /*12270*/  @P0 IMAD.HI.U32 R2, R0, R2, RZ ;  /* 0x0000000200020227 */ /* 0x002fca00078e00ff */
[----:B------:R-:W-:-:S05]  /*12280*/  @P0 SHF.R.U32.HI R4, RZ, R3, R2 ;  /* 0x00000003ff040219 */ /* 0x000fca0000011602 */
[----:B------:R-:W-:-:S04]  /*12290*/  IMAD.MOV R2, RZ, RZ, -R4 ;  /* 0x000000ffff027224 */ /* 0x000fc800078e0a04 */
[----:B------:R-:W-:Y:S01]  /*122a0*/  IMAD R0, R5, R2, R0 ;  /* 0x0000000205007224 */ /* 0x000fe200078e0200 */
[----:B------:R-:W-:Y:S01]  /*122b0*/  SHF.R.S32.HI R5, RZ, 0x1f, R4 ;  /* 0x0000001fff057819 */ /* 0x000fe20000011404 */
[----:B------:R-:W1:Y:S01]  /*122c0*/  LDC.64 R2, c[0x0][0x418] ;  /* 0x00010600ff027b82 */ /* 0x000e620000000a00 */
[----:B--2---:R-:W-:-:S04]  /*122d0*/  IMAD R7, R7, UR4, RZ ;  /* 0x0000000407077c24 */ /* 0x004fc8000f8e02ff */
[C---:B---3--:R-:W-:Y:S02]  /*122e0*/  IMAD R7, R9.reuse, UR5, R7 ;  /* 0x0000000509077c24 */ /* 0x048fe4000f8e0207 */
[----:B------:R-:W-:-:S04]  /*122f0*/  IMAD.WIDE.U32 R4, R9, UR4, R4 ;  /* 0x0000000409047c25 */ /* 0x000fc8000f8e0004 */
[----:B------:R-:W-:Y:S01]  /*12300*/  IMAD.IADD R7, R7, 0x1, R5 ;  /* 0x0000000107077824 */ /* 0x000fe200078e0205 */
[----:B-1----:R-:W-:-:S04]  /*12310*/  LEA R2, P0, R4, R2, 0x2 ;  /* 0x0000000204027211 */ /* 0x002fc800078010ff */
[----:B------:R-:W-:-:S05]  /*12320*/  LEA.HI.X R3, R4, R3, R7, 0x2, P0 ;  /* 0x0000000304037211 */ /* 0x000fca00000f1407 */
[----:B------:R1:W5:Y:S04]  /*12330*/  LDG.E R16, desc[UR46][R2.64] ;  /* 0x0000002e02107981 */ /* 0x000368000c1e1900 */
.L_x_1888:
[----:B-1----:R-:W1:Y:S01]  /*12340*/  S2R R2, SR_TID.X ;  /* 0x0000000000027919 */ /* 0x002e620000002100 */
[----:B------:R-:W-:Y:S01]  /*12350*/  IMAD R4, R19, 0x8, R18 ;  /* 0x0000000813047824 */ /* 0x000fe200078e0212 */
[----:B------:R-:W-:Y:S01]  /*12360*/  BSSY B1, `(.L_x_1889) ;  /* 0x0000006000017945 */ /* 0x000fe20003800000 */
[----:B-1----:R-:W-:Y:S02]  /*12370*/  LOP3.LUT R3, R2, 0x7f, RZ, 0xc0, !PT ;  /* 0x0000007f02037812 */ /* 0x002fe400078ec0ff */
[----:B------:R-:W-:Y:S02]  /*12380*/  SHF.L.U32 R2, R8, 0x1f, RZ ;  /* 0x0000001f08027819 */ /* 0x000fe400000006ff */
[----:B------:R-:W-:Y:S02]  /*12390*/  ISETP.NE.AND P1, PT, R3, RZ, PT ;  /* 0x000000ff0300720c */ /* 0x000fe40003f25270 */
[----:B------:R-:W1:Y:S02]  /*123a0*/  SYNCS.PHASECHK.TRANS64.TRYWAIT P0, [R4+URZ+0x22840], R2 ;  /* 0x02284002040075a7 */ /* 0x000e64000800017f */
[----:B-1----:R-:W-:Y:S09]  /*123b0*/  @!P0 BRA `(.L_x_1890) ;  /* 0x0000003000548947 */ /* 0x002ff20003800000 */
.L_x_1980:
[----:B------:R-:W-:Y:S05]  /*123c0*/  BSYNC B1 ;  /* 0x0000000000017941 */ /* 0x000fea0003800000 */
.L_x_1889:
        /* <DEDUP_REMOVED lines=9> */
.L_x_1892:
[----:B------:R-:W-:Y:S05]  /*12460*/  BSYNC B1 ;  /* 0x0000000000017941 */ /* 0x000fea0003800000 */
.L_x_1891:
[----:B------:R-:W-:Y:S01]  /*12470*/  IMAD.MOV.U32 R7, RZ, RZ, RZ ;  /* 0x000000ffff077224 */ /* 0x000fe200078e00ff */
[----:B------:R-:W-:Y:S01]  /*12480*/  UIADD3 UR4, UP0, UR44, 0x370, URZ ;  /* 0x000003702c047890 */ /* 0x000fe2000ff1e03f */
[----:B------:R-:W-:Y:S01]  /*12490*/  IMAD R3, R19, 0x3000, R18 ;  /* 0x0000300013037824 */ /* 0x000fe200078e0212 */
[----:B------:R-:W-:Y:S01]  /*124a0*/  PLOP3.LUT P0, PT, PT, PT, PT, 0x80, 0x0 ;  /* 0x000000000000781c */ /* 0x000fe20003f0f070 */
[----:B------:R-:W-:Y:S01]  /*124b0*/  IMAD R5, R0, 0x60, RZ ;  /* 0x0000006000057824 */ /* 0x000fe200078e02ff */
[----:B------:R-:W-:Y:S01]  /*124c0*/  R2UR UR10, R7 ;  /* 0x00000000070a72ca */ /* 0x000fe200000e0000 */
[----:B------:R-:W-:Y:S01]  /*124d0*/  VIADD R0, R3, 0x1c400 ;  /* 0x0001c40003007836 */ /* 0x000fe20000000000 */
[----:B------:R-:W-:Y:S01]  /*124e0*/  UIADD3.X UR5, URZ, UR45, URZ, UP0, !UPT ;  /* 0x0000002d3f057290 */ /* 0x000fe200087fe43f */
[----:B------:R-:W-:Y:S01]  /*124f0*/  VIADD R3, R4, 0x22830 ;  /* 0x0002283004037836 */ /* 0x000fe20000000000 */
[----:B------:R-:W-:Y:S01]  /*12500*/  UMOV UR6, 0x0 ;  /* 0x0000000000067882 */ /* 0x000fe20000000000 */
[----:B------:R-:W-:-:S10]  /*12510*/  UMOV UR7, 0x14f00000 ;  /* 0x14f0000000077882 */ /* 0x000fd40000000000 */
.L_x_1893:
[----:B------:R-:W-:-:S13]  /*12520*/  @P0 ELECT P2, URZ, PT ;  /* 0x00000000003f082f */ /* 0x000fda0003840000 */
[----:B-----5:R-:W-:Y:S01]  /*12530*/  @P2 R2UR UR13, R16 ;  /* 0x00000000100d22ca */ /* 0x020fe200000e0000 */
        /* <DEDUP_REMOVED lines=8> */
[----:B------:R-:W2:Y:S01]  /*125c0*/  SYNCS.PHASECHK.TRANS64.TRYWAIT P0, [R4+URZ+0x22860], R2 ;  /* 0x02286002040075a7 */ /* 0x000ea2000800017f */
[----:B------:R-:W-:Y:S04]  /*125d0*/  BSSY B1, `(.L_x_1894) ;  /* 0x0000002000017945 */ /* 0x000fe80003800000 */
[----:B--2---:R-:W-:Y:S05]  /*125e0*/  @!P0 BRA `(.L_x_1895) ;  /* 0x0000002c00dc8947 */ /* 0x004fea0003800000 */
.L_x_1981:
[----:B------:R-:W-:Y:S05]  /*125f0*/  BSYNC B1 ;  /* 0x0000000000017941 */ /* 0x000fea0003800000 */
.L_x_1894:
[----:B------:R-:W-:Y:S01]  /*12600*/  BSSY B1, `(.L_x_1896) ;  /* 0x000000b000017945 */ /* 0x000fe20003800000 */
[----:B-12---:R-:W-:Y:S02]  /*12610*/  IMAD.MOV.U32 R2, RZ, RZ, 0x0 ;  /* 0x00000000ff027424 */ /* 0x006fe400078e00ff */
[----:B------:R-:W-:Y:S01]  /*12620*/  IMAD.MOV.U32 R3, RZ, RZ, 0x14f00000 ;  /* 0x14f00000ff037424 */ /* 0x000fe200078e00ff */
[----:B------:R-:W-:Y:S06]  /*12630*/  @P1 BRA `(.L_x_1897) ;  /* 0x00000000001c1947 */ /* 0x000fec0003800000 */
[----:B------:R-:W0:Y:S02]  /*12640*/  S2R R0, SR_TID.X ;  /* 0x0000000000007919 */ /* 0x000e240000002100 */
[----:B0-----:R-:W-:Y:S01]  /*12650*/  LOP3.LUT R8, R0, 0x1f, RZ, 0xc0, !PT ;  /* 0x0000001f00087812 */ /* 0x001fe200078ec0ff */
[----:B------:R-:W-:-:S03]  /*12660*/  IMAD.MOV.U32 R0, RZ, RZ, 0xc000 ;  /* 0x0000c000ff007424 */ /* 0x000fc600078e00ff */
[----:B------:R-:W-:Y:S01]  /*12670*/  ISETP.NE.AND P0, PT, R8, RZ, PT ;  /* 0x000000ff0800720c */ /* 0x000fe20003f05270 */
[----:B------:R1:W-:-:S12]  /*12680*/  SYNCS.ARRIVE.TRANS64 RZ, [R4+URZ+0x22850], R0 ;  /* 0x0228500004ff79a7 */ /* 0x0003d8000800003f */
[----:B-1----:R-:W-:Y:S05]  /*12690*/  @!P0 BRA `(.L_x_1897) ;  /* 0x0000000000048947 */ /* 0x002fea0003800000 */
[----:B------:R-:W-:Y:S01]  /*126a0*/  BPT.TRAP 0x1 ;  /* 0x000000040000795c */ /* 0x000fe20000300000 */
.L_x_1897:
[----:B------:R-:W-:Y:S05]  /*126b0*/  BSYNC B1 ;  /* 0x0000000000017941 */ /* 0x000fea0003800000 */
.L_x_1896:
        /* <DEDUP_REMOVED lines=9> */
.L_x_1898:
        /* <DEDUP_REMOVED lines=10> */
[----:B------:R-:W-:Y:S01]  /*127f0*/  R2UR UR6, R2 ;  /* 0x00000000020672ca */ /* 0x000fe200000e0000 */
[----:B------:R-:W-:Y:S01]  /*12800*/  VIADD R7, R0, 0x3400 ;  /* 0x0000340000077836 */ /* 0x000fe20000000000 */
[----:B------:R-:W-:Y:S01]  /*12810*/  R2UR UR7, R3 ;  /* 0x00000000030772ca */ /* 0x000fe200000e0000 */
[----:B------:R-:W-:Y:S01]  /*12820*/  UMOV UR10, 0x40 ;  /* 0x00000040000a7882 */ /* 0x000fe20000000000 */
[----:B------:R-:W-:-:S13]  /*12830*/  PLOP3.LUT P0, PT, PT, PT, PT, 0x80, 0x0 ;  /* 0x000000000000781c */ /* 0x000fda0003f0f070 */
.L_x_1899:
        /* <DEDUP_REMOVED lines=15> */
.L_x_1900:
        /* <DEDUP_REMOVED lines=15> */
.L_x_1901:
        /* <DEDUP_REMOVED lines=10> */
.L_x_1887:
[----:B------:R-:W-:Y:S05]  /*12ac0*/  BSYNC B0 ;  /* 0x0000000000007941 */ /* 0x000fea0003800000 */
.L_x_1886:
[----:B------:R-:W-:-:S06]  /*12ad0*/  UIADD3 UR4, UR39, -0x3, URZ ;  /* 0xfffffffd27047890 */ /* 0x000fcc000fffe03f */
[----:B------:R-:W-:-:S07]  /*12ae0*/  IMAD.U32 R0, RZ, RZ, UR4 ;  /* 0x00000004ff007e24 */ /* 0x000fce000f8e00ff */
.L_x_1885:
[----:B------:R-:W-:Y:S01]  /*12af0*/  ULOP3.LUT UR4, URZ, UR39, URZ, 0x33, !UPT ;  /* 0x000000273f047292 */ /* 0x000fe2000f8e333f */
[----:B------:R-:W-:Y:S01]  /*12b00*/  VIADD R6, R6, 0xfffffffe ;  /* 0xfffffffe06067836 */ /* 0x000fe20000000000 */
[----:B------:R-:W-:Y:S04]  /*12b10*/  BSSY B0, `(.L_x_1884) ;  /* 0x000013a000007945 */ /* 0x000fe80003800000 */
[----:B------:R-:W-:-:S13]  /*12b20*/  ISETP.NE.AND P0, PT, R6, UR4, PT ;  /* 0x0000000406007c0c */ /* 0x000fda000bf05270 */
[----:B------:R-:W-:Y:S05]  /*12b30*/  @!P0 BRA `(.L_x_1902) ;  /* 0x0000001000dc8947 */ /* 0x000fea0003800000 */
.L_x_1935:
[----:B------:R-:W2:Y:S01]  /*12b40*/  LDL.LU R2, [R1+0x4] ;  /* 0x0000040001027983 */ /* 0x000ea20000300800 */
[----:B------:R-:W-:Y:S01]  /*12b50*/  LOP3.LUT P1, RZ, R17, 0x2, RZ, 0xc0, !PT ;  /* 0x0000000211ff7812 */ /* 0x000fe2000782c0ff */
[----:B------:R-:W-:Y:S01]  /*12b60*/  VIADD R6, R19, 0x1 ;  /* 0x0000000113067836 */ /* 0x000fe20000000000 */
[----:B------:R-:W-:Y:S05]  /*12b70*/  YIELD ;  /* 0x0000000000007946 */ /* 0x000fea0003800000 */
[----:B------:R-:W-:Y:S01]  /*12b80*/  ISETP.NE.AND P0, PT, R6, 0x2, PT ;  /* 0x000000020600780c */ /* 0x000fe20003f05270 */
[----:B------:R-:W-:Y:S03]  /*12b90*/  BSSY B1, `(.L_x_1903) ;  /* 0x0000094000017945 */ /* 0x000fe60003800000 */
[----:B------:R-:W-:-:S02]  /*12ba0*/  SEL R7, RZ, 0x1, P0 ;  /* 0x00000001ff077807 */ /* 0x000fc40000000000 */
[----:B------:R-:W-:Y:S02]  /*12bb0*/  SEL R6, R6, RZ, P0 ;  /* 0x000000ff06067207 */ /* 0x000fe40000000000 */
[----:B--2---:R-:W-:Y:S01]  /*12bc0*/  LOP3.LUT R7, R2, R7, RZ, 0x3c, !PT ;  /* 0x0000000702077212 */ /* 0x004fe200078e3cff */
[----:B------:R-:W-:Y:S06]  /*12bd0*/  @!P1 BRA `(.L_x_1904) ;  /* 0x00000008003c9947 */ /* 0x000fec0003800000 */
[----:B------:R-:W-:Y:S01]  /*12be0*/  LOP3.LUT P1, RZ, R17, 0x1, RZ, 0xc0, !PT ;  /* 0x0000000111ff7812 */ /* 0x000fe2000782c0ff */
[----:B0-----:R-:W-:-:S12]  /*12bf0*/  IMAD.MOV.U32 R8, RZ, RZ, R0 ;  /* 0x000000ffff087224 */ /* 0x001fd800078e0000 */
[----:B------:R-:W-:Y:S05]  /*12c00*/  @!P1 BRA `(.L_x_1905) ;  /* 0x0000000000509947 */ /* 0x000fea0003800000 */
[----:B------:R-:W2:Y:S01]  /*12c10*/  LDL R10, [R1+0x8] ;  /* 0x00000800010a7983 */ /* 0x000ea20000100800 */
[----:B------:R-:W0:Y:S01]  /*12c20*/  LDC R5, c[0x0][0x43c] ;  /* 0x00010f00ff057b82 */ /* 0x000e220000000800 */
[----:B------:R-:W-:Y:S02]  /*12c30*/  ULDC.64 UR4, c[0x0][0x428] ;  /* 0x00010a0000047ab9 */ /* 0x000fe40000000a00 */
[----:B------:R-:W3:Y:S01]  /*12c40*/  LDL R9, [R1] ;  /* 0x0000000001097983 */ /* 0x000ee20000100800 */
        /* <DEDUP_REMOVED lines=16> */
.L_x_1905:
[----:B------:R-:W1:Y:S01]  /*12d50*/  S2R R2, SR_TID.X ;  /* 0x0000000000027919 */ /* 0x000e620000002100 */
[----:B0-----:R-:W-:Y:S01]  /*12d60*/  IMAD R4, R6, 0x8, R18 ;  /* 0x0000000806047824 */ /* 0x001fe200078e0212 */
[----:B------:R-:W-:Y:S01]  /*12d70*/  BSSY B2, `(.L_x_1906) ;  /* 0x0000006000027945 */ /* 0x000fe20003800000 */
[----:B-1----:R-:W-:Y:S02]  /*12d80*/  LOP3.LUT R3, R2, 0x7f, RZ, 0xc0, !PT ;  /* 0x0000007f02037812 */ /* 0x002fe400078ec0ff */
[----:B------:R-:W-:Y:S02]  /*12d90*/  SHF.L.U32 R2, R7, 0x1f, RZ ;  /* 0x0000001f07027819 */ /* 0x000fe400000006ff */
[----:B------:R-:W-:Y:S02]  /*12da0*/  ISETP.NE.AND P1, PT, R3, RZ, PT ;  /* 0x000000ff0300720c */ /* 0x000fe40003f25270 */
[----:B------:R-:W0:Y:S02]  /*12db0*/  SYNCS.PHASECHK.TRANS64.TRYWAIT P0, [R4+URZ+0x22840], R2 ;  /* 0x02284002040075a7 */ /* 0x000e24000800017f */
[----:B0-----:R-:W-:Y:S09]  /*12dc0*/  @!P0 BRA `(.L_x_1907) ;  /* 0x0000002400f88947 */ /* 0x001ff20003800000 */
.L_x_1982:
[----:B------:R-:W-:Y:S05]  /*12dd0*/  BSYNC B2 ;  /* 0x0000000000027941 */ /* 0x000fea0003800000 */
.L_x_1906:
        /* <DEDUP_REMOVED lines=9> */
.L_x_1909:
[----:B------:R-:W-:Y:S05]  /*12e70*/  BSYNC B2 ;  /* 0x0000000000027941 */ /* 0x000fea0003800000 */
.L_x_1908:
        /* <DEDUP_REMOVED lines=11> */
.L_x_1910:
        /* <DEDUP_REMOVED lines=10> */
[----:B------:R-:W1:Y:S01]  /*12fd0*/  SYNCS.PHASECHK.TRANS64.TRYWAIT P0, [R4+URZ+0x22860], R2 ;  /* 0x02286002040075a7 */ /* 0x000e62000800017f */
[----:B------:R-:W-:Y:S04]  /*12fe0*/  BSSY B2, `(.L_x_1911) ;  /* 0x0000002000027945 */ /* 0x000fe80003800000 */
[----:B-1----:R-:W-:Y:S05]  /*12ff0*/  @!P0 BRA `(.L_x_1912) ;  /* 0x0000002400808947 */ /* 0x002fea0003800000 */
.L_x_1983:
[----:B------:R-:W-:Y:S05]  /*13000*/  BSYNC B2 ;  /* 0x0000000000027941 */ /* 0x000fea0003800000 */
.L_x_1911:
        /* <DEDUP_REMOVED lines=11> */
.L_x_1914:
[----:B------:R-:W-:Y:S05]  /*130c0*/  BSYNC B2 ;  /* 0x0000000000027941 */ /* 0x000fea0003800000 */
.L_x_1913:
[----:B------:R-:W-:Y:S01]  /*130d0*/  R2UR UR6, R2 ;  /* 0x00000000020672ca */ /* 0x000fe200000e0000 */
[----:B------:R-:W-:Y:S01]  /*130e0*/  UIADD3 UR4, UP0, UR44, 0x470, URZ ;  /* 0x000004702c047890 */ /* 0x000fe2000ff1e03f */
[----:B------:R-:W-:Y:S01]  /*130f0*/  R2UR UR7, R3 ;  /* 0x00000000030772ca */ /* 0x000fe200000e0000 */
[----:B------:R-:W-:Y:S01]  /*13100*/  VIADD R4, R4, 0x22850 ;  /* 0x0002285004047836 */ /* 0x000fe20000000000 */
[----:B------:R-:W-:Y:S01]  /*13110*/  R2UR UR10, R5 ;  /* 0x00000000050a72ca */ /* 0x000fe200000e0000 */
[----:B------:R-:W-:Y:S01]  /*13120*/  IMAD R5, R6, 0xc000, R18 ;  /* 0x0000c00006057824 */ /* 0x000fe200078e0212 */
[----:B------:R-:W-:Y:S01]  /*13130*/  PLOP3.LUT P0, PT, PT, PT, PT, 0x80, 0x0 ;  /* 0x000000000000781c */ /* 0x000fe20003f0f070 */
[----:B------:R-:W-:Y:S02]  /*13140*/  UIADD3.X UR5, URZ, UR45, URZ, UP0, !UPT ;  /* 0x0000002d3f057290 */ /* 0x000fe400087fe43f */
[----:B------:R-:W-:-:S10]  /*13150*/  VIADD R9, R5, 0x400 ;  /* 0x0000040005097836 */ /* 0x000fd40000000000 */
.L_x_1915:
        /* <DEDUP_REMOVED lines=15> */
.L_x_1916:
        /* <DEDUP_REMOVED lines=15> */
.L_x_1917:
        /* <DEDUP_REMOVED lines=15> */
.L_x_1918:
        /* <DEDUP_REMOVED lines=10> */
.L_x_1904:
[----:B------:R-:W-:Y:S05]  /*134d0*/  BSYNC B1 ;  /* 0x0000000000017941 */ /* 0x000fea0003800000 */
.L_x_1903:
[----:B------:R-:W-:Y:S01]  /*134e0*/  VIADD R6, R6, 0x1 ;  /* 0x0000000106067836 */ /* 0x000fe20000000000 */
[----:B------:R-:W-:Y:S01]  /*134f0*/  LOP3.LUT P2, RZ, R17, 0x2, RZ, 0xc0, !PT ;  /* 0x0000000211ff7812 */ /* 0x000fe2000784c0ff */
[----:B------:R-:W-:Y:S03]  /*13500*/  BSSY B1, `(.L_x_1919) ;  /* 0x0000097000017945 */ /* 0x000fe60003800000 */
[----:B------:R-:W-:-:S04]  /*13510*/  ISETP.NE.AND P0, PT, R6, 0x2, PT ;  /* 0x000000020600780c */ /* 0x000fc80003f05270 */
[----:B------:R-:W-:Y:S02]  /*13520*/  SEL R2, RZ, 0x1, P0 ;  /* 0x00000001ff027807 */ /* 0x000fe40000000000 */
[----:B------:R-:W-:Y:S01]  /*13530*/  SEL R19, R6, RZ, P0 ;  /* 0x000000ff06137207 */ /* 0x000fe20000000000 */
[----:B------:R-:W-:Y:S01]  /*13540*/  VIADD R6, R0, 0xffffffff ;  /* 0xffffffff00067836 */ /* 0x000fe20000000000 */
[----:B0-----:R-:W-:-:S05]  /*13550*/  LOP3.LUT R8, R7, R2, RZ, 0x3c, !PT ;  /* 0x0000000207087212 */ /* 0x001fca00078e3cff */
[----:B------:R0:W-:Y:S01]  /*13560*/  STL [R1+0x4], R8 ;  /* 0x0000040801007387 */ /* 0x0001e20000100800 */
[----:B------:R-:W-:Y:S05]  /*13570*/  @!P2 BRA `(.L_x_1920) ;  /* 0x00000008003ca947 */ /* 0x000fea0003800000 */
[----:B------:R-:W-:Y:S01]  /*13580*/  LOP3.LUT P2, RZ, R17, 0x1, RZ, 0xc0, !PT ;  /* 0x0000000111ff7812 */ /* 0x000fe2000784c0ff */
[----:B------:R-:W-:-:S12]  /*13590*/  IMAD.MOV.U32 R7, RZ, RZ, R6 ;  /* 0x000000ffff077224 */ /* 0x000fd800078e0006 */
        /* <DEDUP_REMOVED lines=21> */
.L_x_1921:
[----:B------:R-:W2:Y:S01]  /*136f0*/  S2R R2, SR_TID.X ;  /* 0x0000000000027919 */ /* 0x000ea20000002100 */
[----:B-1----:R-:W-:Y:S01]  /*13700*/  IMAD R4, R19, 0x8, R18 ;  /* 0x0000000813047824 */ /* 0x002fe200078e0212 */
[----:B------:R-:W-:Y:S01]  /*13710*/  BSSY B2, `(.L_x_1922) ;  /* 0x0000006000027945 */ /* 0x000fe20003800000 */
[----:B--2---:R-:W-:Y:S02]  /*13720*/  LOP3.LUT R3, R2, 0x7f, RZ, 0xc0, !PT ;  /* 0x0000007f02037812 */ /* 0x004fe400078ec0ff */
[----:B------:R-:W-:Y:S02]  /*13730*/  SHF.L.U32 R2, R8, 0x1f, RZ ;  /* 0x0000001f08027819 */ /* 0x000fe400000006ff */
[----:B------:R-:W-:Y:S02]  /*13740*/  ISETP.NE.AND P1, PT, R3, RZ, PT ;  /* 0x000000ff0300720c */ /* 0x000fe40003f25270 */
[----:B------:R-:W1:Y:S02]  /*13750*/  SYNCS.PHASECHK.TRANS64.TRYWAIT P0, [R4+URZ+0x22840], R2 ;  /* 0x02284002040075a7 */ /* 0x000e64000800017f */
[----:B-1----:R-:W-:Y:S09]  /*13760*/  @!P0 BRA `(.L_x_1923) ;  /* 0x0000001c00b88947 */ /* 0x002ff20003800000 */
.L_x_1984:
[----:B------:R-:W-:Y:S05]  /*13770*/  BSYNC B2 ;  /* 0x0000000000027941 */ /* 0x000fea0003800000 */
.L_x_1922:
        /* <DEDUP_REMOVED lines=9> */
.L_x_1925:
[----:B------:R-:W-:Y:S05]  /*13810*/  BSYNC B2 ;  /* 0x0000000000027941 */ /* 0x000fea0003800000 */
.L_x_1924:
        /* <DEDUP_REMOVED lines=8> */
[----:B0-----:R-:W-:Y:S01]  /*138a0*/  VIADD R8, R4, 0x22830 ;  /* 0x0002283004087836 */ /* 0x001fe20000000000 */
[----:B------:R-:W-:Y:S01]  /*138b0*/  UMOV UR6, 0x0 ;  /* 0x0000000000067882 */ /* 0x000fe20000000000 */
[----:B------:R-:W-:-:S10]  /*138c0*/  UMOV UR7, 0x14f00000 ;  /* 0x14f0000000077882 */ /* 0x000fd40000000000 */
.L_x_1926:
        /* <DEDUP_REMOVED lines=10> */
[----:B------:R-:W0:Y:S01]  /*13970*/  SYNCS.PHASECHK.TRANS64.TRYWAIT P0, [R4+URZ+0x22860], R2 ;  /* 0x02286002040075a7 */ /* 0x000e22000800017f */
[----:B------:R-:W-:Y:S04]  /*13980*/  BSSY B2, `(.L_x_1927) ;  /* 0x0000002000027945 */ /* 0x000fe80003800000 */
[----:B0-----:R-:W-:Y:S05]  /*13990*/  @!P0 BRA `(.L_x_1928) ;  /* 0x0000001c00408947 */ /* 0x001fea0003800000 */
.L_x_1985:
[----:B------:R-:W-:Y:S05]  /*139a0*/  BSYNC B2 ;  /* 0x0000000000027941 */ /* 0x000fea0003800000 */
.L_x_1927:
        /* <DEDUP_REMOVED lines=11> */
.L_x_1930:
[----:B------:R-:W-:Y:S05]  /*13a60*/  BSYNC B2 ;  /* 0x0000000000027941 */ /* 0x000fea0003800000 */
.L_x_1929:
        /* <DEDUP_REMOVED lines=9> */
.L_x_1931:
        /* <DEDUP_REMOVED lines=15> */
.L_x_1932:
        /* <DEDUP_REMOVED lines=15> */
.L_x_1933:
        /* <DEDUP_REMOVED lines=15> */
.L_x_1934:
        /* <DEDUP_REMOVED lines=10> */
.L_x_1920:
[----:B------:R-:W-:Y:S05]  /*13e70*/  BSYNC B1 ;  /* 0x0000000000017941 */ /* 0x000fea0003800000 */
.L_x_1919:
[----:B------:R-:W-:Y:S01]  /*13e80*/  ISETP.GT.AND P0, PT, R6, UR38, PT ;  /* 0x0000002606007c0c */ /* 0x000fe2000bf04270 */
[----:B------:R-:W-:-:S12]  /*13e90*/  VIADD R0, R0, 0xfffffffe ;  /* 0xfffffffe00007836 */ /* 0x000fd80000000000 */
[----:B------:R-:W-:Y:S05]  /*13ea0*/  @P0 BRA `(.L_x_1935) ;  /* 0xffffffec00240947 */ /* 0x000fea000383ffff */
.L_x_1902:
[----:B------:R-:W-:Y:S05]  /*13eb0*/  BSYNC B0 ;  /* 0x0000000000007941 */ /* 0x000fea0003800000 */
.L_x_1884:
[----:B------:R-:W2:Y:S01]  /*13ec0*/  LDL.LU R2, [R1+0x4] ;  /* 0x0000040001027983 */ /* 0x000ea20000300800 */
[----:B------:R-:W3:Y:S01]  /*13ed0*/  S2R R0, SR_TID.X ;  /* 0x0000000000007919 */ /* 0x000ee20000002100 */
[----:B------:R-:W-:-:S05]  /*13ee0*/  VIADD R19, R19, 0x1 ;  /* 0x0000000113137836 */ /* 0x000fca0000000000 */
[----:B------:R-:W-:Y:S02]  /*13ef0*/  ISETP.NE.AND P1, PT, R19, 0x2, PT ;  /* 0x000000021300780c */ /* 0x000fe40003f25270 */
[----:B---3--:R-:W-:-:S04]  /*13f00*/  LOP3.LUT R0, R0, 0x7f, RZ, 0xc0, !PT ;  /* 0x0000007f00007812 */ /* 0x008fc800078ec0ff */
[----:B------:R-:W-:Y:S02]  /*13f10*/  ISETP.NE.AND P0, PT, R0, RZ, PT ;  /* 0x000000ff0000720c */ /* 0x000fe40003f05270 */
[----:B------:R-:W-:Y:S01]  /*13f20*/  SEL R0, RZ, 0x1, P1 ;  /* 0x00000001ff007807 */ /* 0x000fe20000800000 */
[----:B------:R-:W-:Y:S03]  /*13f30*/  BSSY B0, `(.L_x_1936) ;  /* 0x0000011000007945 */ /* 0x000fe60003800000 */
[----:B--2---:R-:W-:-:S05]  /*13f40*/  LOP3.LUT R2, R2, R0, RZ, 0x3c, !PT ;  /* 0x0000000002027212 */ /* 0x004fca00078e3cff */
[----:B------:R2:W-:Y:S02]  /*13f50*/  STL [R1+0x4], R2 ;  /* 0x0000040201007387 */ /* 0x0005e40000100800 */
[----:B------:R-:W-:Y:S05]  /*13f60*/  @P0 BRA `(.L_x_1937) ;  /* 0x0000000000340947 */ /* 0x000fea0003800000 */
[----:B------:R-:W3:Y:S01]  /*13f70*/  S2R R5, SR_LANEID ;  /* 0x0000000000057919 */ /* 0x000ee20000000000 */
[----:B------:R-:W-:Y:S01]  /*13f80*/  VOTEU.ANY UR4, UPT, PT ;  /* 0x0000000000047886 */ /* 0x000fe200038e0100 */
[----:B-12---:R-:W1:Y:S01]  /*13f90*/  LDC.64 R2, c[0x0][0xc80] ;  /* 0x00032000ff027b82 */ /* 0x006e620000000a00 */
[----:B------:R-:W3:Y:S02]  /*13fa0*/  FLO.U32 R0, UR4 ;  /* 0x0000000400007d00 */ /* 0x000ee400080e0000 */
[----:B---3--:R-:W-:-:S06]  /*13fb0*/  ISETP.EQ.U32.AND P2, PT, R0, R5, PT ;  /* 0x000000050000720c */ /* 0x008fcc0003f42070 */
[----:B------:R-:W1:Y:S07]  /*13fc0*/  POPC R5, UR4 ;  /* 0x0000000400057d09 */ /* 0x000e6e0008000000 */
[----:B-1----:R-:W2:Y:S01]  /*13fd0*/  @P2 ATOMG.E.ADD.STRONG.GPU PT, R3, desc[UR46][R2.64], R5 ;  /* 0x00000005020329a8 */ /* 0x002ea200081ee1ee */
[----:B------:R-:W1:Y:S02]  /*13fe0*/  S2R R4, SR_LTMASK ;  /* 0x0000000000047919 */ /* 0x000e640000003900 */
[----:B-1----:R-:W-:-:S04]  /*13ff0*/  LOP3.LUT R4, R4, UR4, RZ, 0xc0, !PT ;  /* 0x0000000404047c12 */ /* 0x002fc8000f8ec0ff */
[----:B0-----:R-:W0:Y:S01]  /*14000*/  POPC R7, R4 ;  /* 0x0000000400077309 */ /* 0x001e220000000000 */
[----:B--2---:R-:W0:Y:S02]  /*14010*/  SHFL.IDX PT, R0, R3, R0, 0x1f ;  /* 0x00001f0003007589 */ /* 0x004e2400000e0000 */
[----:B0-----:R-:W-:-:S05]  /*14020*/  IADD3 R0, R0, UR42, R7 ;  /* 0x0000002a00007c10 */ /* 0x001fca000fffe007 */
[----:B------:R3:W-:Y:S02]  /*14030*/  STL [R1+0xc], R0 ;  /* 0x00000c0001007387 */ /* 0x0007e40000100800 */
.L_x_1937:
[----:B------:R-:W-:Y:S05]  /*14040*/  BSYNC B0 ;  /* 0x0000000000007941 */ /* 0x000fea0003800000 */
.L_x_1936:
[----:B------:R-:W-:-:S07]  /*14050*/  SEL R19, R19, RZ, P1 ;  /* 0x000000ff13137207 */ /* 0x000fce0000800000 */
.L_x_1856:
[----:B------:R-:W-:Y:S05]  /*14060*/  BSYNC B7 ;  /* 0x0000000000077941 */ /* 0x000fea0003800000 */
.L_x_1854:
[----:B--2---:R2:W5:Y:S01]  /*14070*/  LDL R2, [R1+0xc] ;  /* 0x00000c0001027983 */ /* 0x0045620000100800 */
[----:B------:R-:W-:-:S13]  /*14080*/  LOP3.LUT P1, RZ, R17, 0x4, RZ, 0xc0, !PT ;  /* 0x0000000411ff7812 */ /* 0x000fda000782c0ff */
[----:B--2---:R-:W-:Y:S05]  /*14090*/  @!P1 BRA `(.L_x_1938) ;  /* 0x0000000000289947 */ /* 0x004fea0003800000 */
[----:B------:R-:W-:Y:S05]  /*140a0*/  WARPSYNC.ALL ;  /* 0x0000000000007948 */ /* 0x000fea0003800000 */
[----:B------:R-:W2:Y:S08]  /*140b0*/  S2UR UR5, SR_CgaCtaId ;  /* 0x00000000000579c3 */ /* 0x000eb00000008800 */
[----:B------:R-:W-:Y:S06]  /*140c0*/  BAR.SYNC.DEFER_BLOCKING 0x5, 0x180 ;  /* 0x0146000000007b1d */ /* 0x000fec0000010000 */
[----:B------:R-:W-:-:S02]  /*140d0*/  UMOV UR4, 0x400 ;  /* 0x0000040000047882 */ /* 0x000fc40000000000 */
[----:B--2---:R-:W-:-:S06]  /*140e0*/  ULEA UR4, UR5, UR4, 0x18 ;  /* 0x0000000405047291 */ /* 0x004fcc000f8ec03f */
[----:B-1----:R-:W-:-:S05]  /*140f0*/  IMAD.U32 R18, RZ, RZ, UR4 ;  /* 0x00000004ff127e24 */ /* 0x002fca000f8e00ff */
[----:B-----5:R-:W1:Y:S04]  /*14100*/  LDS R2, [R18+0x228d0] ;  /* 0x0228d00012027984 */ /* 0x020e680000000800 */
[----:B-1----:R1:W-:Y:S01]  /*14110*/  STL [R1+0xc], R2 ;  /* 0x00000c0201007387 */ /* 0x0023e20000100800 */
[----:B------:R-:W-:Y:S06]  /*14120*/  BAR.ARV 0x4, 0x180 ;  /* 0x0106000000007b1d */ /* 0x000fec0000002000 */
[----:B------:R-:W-:Y:S05]  /*14130*/  BRA `(.L_x_1939) ;  /* 0x00000000002c7947 */ /* 0x000fea0003800000 */
.L_x_1938:
[----:B------:R-:W-:-:S03]  /*14140*/  UMOV UR4, 0xffffffff ;  /* 0xffffffff00047882 */ /* 0x000fc60000000000 */
[----:B------:R-:W-:Y:S05]  /*14150*/  BRA.DIV UR4, `(.L_x_1940) ;  /* 0x0000001604647947 */ /* 0x000fea000b800000 */
[----:B-----5:R2:W0:Y:S02]  /*14160*/  SHFL.IDX PT, R14, R2, RZ, 0x1f ;  /* 0x00001fff020e7589 */ /* 0x02042400000e0000 */
.L_x_1988:
[----:B-1----:R-:W1:Y:S01]  /*14170*/  @!P0 S2R R3, SR_CgaCtaId ;  /* 0x0000000000038919 */ /* 0x002e620000008800 */
[----:B------:R-:W-:Y:S05]  /*14180*/  WARPSYNC.ALL ;  /* 0x0000000000007948 */ /* 0x000fea0003800000 */
[----:B------:R-:W-:Y:S01]  /*14190*/  BAR.SYNC.DEFER_BLOCKING 0x4, 0x180 ;  /* 0x0106000000007b1d */ /* 0x000fe20000010000 */
[----:B---34-:R-:W-:-:S05]  /*141a0*/  @!P0 MOV R0, 0x400 ;  /* 0x0000040000008802 */ /* 0x018fca0000000f00 */
[----:B0-----:R0:W-:Y:S01]  /*141b0*/  STL [R1+0xc], R14 ;  /* 0x00000c0e01007387 */ /* 0x0011e20000100800 */
[----:B-1----:R-:W-:-:S05]  /*141c0*/  @!P0 LEA R18, R3, R0, 0x18 ;  /* 0x0000000003128211 */ /* 0x002fca00078ec0ff */
[----:B------:R0:W-:Y:S01]  /*141d0*/  @!P0 STS [R18+0x228d0], R2 ;  /* 0x0228d00212008388 */ /* 0x0001e20000000800 */
[----:B------:R-:W-:Y:S06]  /*141e0*/  BAR.ARV 0x5, 0x180 ;  /* 0x0146000000007b1d */ /* 0x000fec0000002000 */
.L_x_1939:
[----:B---34-:R-:W3:Y:S01]  /*141f0*/  LDL R0, [R1+0xc] ;  /* 0x00000c0001007983 */ /* 0x018ee20000100800 */
[----:B------:R-:W-:Y:S02]  /*14200*/  ULDC UR4, c[0x0][0xc38] ;  /* 0x00030e0000047ab9 */ /* 0x000fe40000000800 */
[----:B---3--:R-:W-:-:S13]  /*14210*/  ISETP.GE.AND P0, PT, R0, UR4, PT ;  /* 0x0000000400007c0c */ /* 0x008fda000bf06270 */
[----:B------:R-:W-:Y:S05]  /*14220*/  @!P0 BRA `(.L_x_1941) ;  /* 0xffffffb800c48947 */ /* 0x000fea000383ffff */
.L_x_1845:
[----:B0-----:R-:W3:Y:S01]  /*14230*/  LDL.LU R0, [R1+0x18] ;  /* 0x0000180001007983 */ /* 0x001ee20000300800 */
[----:B------:R-:W-:Y:S01]  /*14240*/  BSSY B0, `(.L_x_1942) ;  /* 0x000000b000007945 */ /* 0x000fe20003800000 */
[----:B------:R-:W0:Y:S01]  /*14250*/  S2R R5, SR_CgaCtaId ;  /* 0x0000000000057919 */ /* 0x000e220000008800 */
[----:B---3--:R-:W-:-:S05]  /*14260*/  VIADD R0, R0, 0x1 ;  /* 0x0000000100007836 */ /* 0x008fca0000000000 */
[----:B-12---:R-:W-:-:S04]  /*14270*/  LEA.HI R2, R0, R0, RZ, 0x1 ;  /* 0x0000000000027211 */ /* 0x006fc800078f08ff */
[----:B------:R-:W-:-:S05]  /*14280*/  LOP3.LUT R3, R2, 0xfffffffe, RZ, 0xc0, !PT ;  /* 0xfffffffe02037812 */ /* 0x000fca00078ec0ff */
[----:B------:R-:W-:Y:S01]  /*14290*/  IMAD.IADD R3, R0, 0x1, -R3 ;  /* 0x0000000100037824 */ /* 0x000fe200078e0a03 */
[----:B------:R-:W-:-:S04]  /*142a0*/  MOV R0, 0x400 ;  /* 0x0000040000007802 */ /* 0x000fc80000000f00 */
[----:B0-----:R-:W-:Y:S02]  /*142b0*/  LEA R0, R5, R0, 0x18 ;  /* 0x0000000005007211 */ /* 0x001fe400078ec0ff */
[----:B------:R-:W-:-:S04]  /*142c0*/  SHF.L.U32 R3, R3, 0x1f, RZ ;  /* 0x0000001f03037819 */ /* 0x000fc800000006ff */
[----:B------:R-:W0:Y:S02]  /*142d0*/  SYNCS.PHASECHK.TRANS64.TRYWAIT P0, [R0+URZ+0x22820], R3 ;  /* 0x02282003000075a7 */ /* 0x000e24000800017f */
[----:B0-----:R-:W-:Y:S05]  /*142e0*/  @!P0 BRA `(.L_x_1943) ;  /* 0x0000001400288947 */ /* 0x001fea0003800000 */
.L_x_1989:
[----:B------:R-:W-:Y:S05]  /*142f0*/  BSYNC B0 ;  /* 0x0000000000007941 */ /* 0x000fea0003800000 */
.L_x_1942:
[----:B------:R-:W-:-:S03]  /*14300*/  UMOV UR4, 0xffffffff ;  /* 0xffffffff00047882 */ /* 0x000fc60000000000 */
[----:B------:R-:W-:Y:S05]  /*14310*/  BRA.DIV UR4, `(.L_x_1944) ;  /* 0x0000001604307947 */ /* 0x000fea000b800000 */
[----:B------:R-:W1:Y:S02]  /*14320*/  S2R R2, SR_TID.X ;  /* 0x0000000000027919 */ /* 0x000e640000002100 */
[----:B-1----:R-:W-:-:S04]  /*14330*/  SHF.R.U32.HI R2, RZ, 0x5, R2 ;  /* 0x00000005ff027819 */ /* 0x002fc80000011602 */
[----:B------:R-:W-:-:S05]  /*14340*/  LOP3.LUT R2, R2, 0x3, RZ, 0xc0, !PT ;  /* 0x0000000302027812 */ /* 0x000fca00078ec0ff */
[----:B------:R1:W2:Y:S02]  /*14350*/  SHFL.IDX PT, R14, R2, RZ, 0x1f ;  /* 0x00001fff020e7589 */ /* 0x0002a400000e0000 */
.L_x_1992:
[----:B--2---:R-:W-:Y:S01]  /*14360*/  ISETP.NE.AND P0, PT, R14, RZ, PT ;  /* 0x000000ff0e00720c */ /* 0x004fe20003f05270 */
[----:B------:R-:W-:-:S12]  /*14370*/  BSSY B0, `(.L_x_1945) ;  /* 0x0000025000007945 */ /* 0x000fd80003800000 */
[----:B------:R-:W-:Y:S05]  /*14380*/  @P0 BRA `(.L_x_1946) ;  /* 0x00000000008c0947 */ /* 0x000fea0003800000 */
[----:B------:R-:W-:-:S03]  /*14390*/  UMOV UR4, 0xffffffff ;  /* 0xffffffff00047882 */ /* 0x000fc60000000000 */
[----:B------:R-:W-:Y:S05]  /*143a0*/  BRA.DIV UR4, `(.L_x_1947) ;  /* 0x0000001604407947 */ /* 0x000fea000b800000 */
[----:B------:R-:W-:-:S13]  /*143b0*/  ELECT P6, URZ, PT ;  /* 0x00000000003f782f */ /* 0x000fda00038c0000 */
.L_x_1995:
[----:B------:R-:W-:Y:S05]  /*143c0*/  @!P6 BRA `(.L_x_1946) ;  /* 0x00000000007ce947 */ /* 0x000fea0003800000 */
[----:B------:R-:W-:-:S06]  /*143d0*/  ULOP3.LUT UR4, UR41, 0x2, URZ, 0xfc, !UPT ;  /* 0x0000000229047892 */ /* 0x000fcc000f8efc3f */
[----:B-1----:R-:W-:-:S05]  /*143e0*/  IMAD.U32 R2, RZ, RZ, UR4 ;  /* 0x00000004ff027e24 */ /* 0x002fca000f8e00ff */
[----:B------:R-:W-:-:S13]  /*143f0*/  ISETP.NE.AND P2, PT, R2, 0x3, PT ;  /* 0x000000030200780c */ /* 0x000fda0003f45270 */
[----:B------:R-:W-:Y:S05]  /*14400*/  @!P2 BRA `(.L_x_1948) ;  /* 0x000000000004a947 */ /* 0x000fea0003800000 */
[----:B------:R-:W-:Y:S01]  /*14410*/  BPT.TRAP 0x1 ;  /* 0x000000040000795c */ /* 0x000fe20000300000 */
.L_x_1948:
[----:B------:R-:W2:Y:S01]  /*14420*/  LDL.LU R7, [R1+0x4] ;  /* 0x0000040001077983 */ /* 0x000ea20000300800 */
[----:B------:R-:W-:Y:S02]  /*14430*/  VIADD R2, R0, 0x22840 ;  /* 0x0002284000027836 */ /* 0x000fe40000000000 */
[C---:B0-----:R-:W-:Y:S02]  /*14440*/  VIADD R3, R19.reuse, 0x1 ;  /* 0x0000000113037836 */ /* 0x041fe40000000000 */
[----:B------:R-:W-:-:S03]  /*14450*/  IMAD R6, R19, 0x8, R2 ;  /* 0x0000000813067824 */ /* 0x000fc600078e0202 */
[----:B------:R-:W-:-:S04]  /*14460*/  ISETP.NE.AND P1, PT, R3, 0x2, PT ;  /* 0x000000020300780c */ /* 0x000fc80003f25270 */
[----:B------:R-:W-:Y:S02]  /*14470*/  SEL R4, RZ, 0x1, P1 ;  /* 0x00000001ff047807 */ /* 0x000fe40000800000 */
[----:B------:R-:W-:Y:S02]  /*14480*/  SEL R3, R3, RZ, P1 ;  /* 0x000000ff03037207 */ /* 0x000fe40000800000 */
[C---:B--2---:R-:W-:Y:S02]  /*14490*/  SHF.L.U32 R5, R7.reuse, 0x1f, RZ ;  /* 0x0000001f07057819 */ /* 0x044fe400000006ff */
[----:B------:R-:W-:Y:S01]  /*144a0*/  LOP3.LUT R4, R7, R4, RZ, 0x3c, !PT ;  /* 0x0000000407047212 */ /* 0x000fe200078e3cff */
[----:B------:R-:W-:Y:S01]  /*144b0*/  IMAD R7, R3, 0x8, R2 ;  /* 0x0000000803077824 */ /* 0x000fe200078e0202 */
[----:B------:R-:W0:Y:S02]  /*144c0*/  SYNCS.PHASECHK.TRANS64.TRYWAIT P0, [R6+URZ], R5 ;  /* 0x00000005060075a7 */ /* 0x000e24000800017f */
[----:B------:R-:W-:Y:S01]  /*144d0*/  SHF.L.U32 R2, R4, 0x1f, RZ ;  /* 0x0000001f04027819 */ /* 0x000fe200000006ff */
[----:B0-----:R-:W-:Y:S06]  /*144e0*/  @!P0 BRA `(.L_x_1949) ;  /* 0x0000001400108947 */ /* 0x001fec0003800000 */
.L_x_1996:
[----:B------:R-:W1:Y:S02]  /*144f0*/  SYNCS.PHASECHK.TRANS64.TRYWAIT P0, [R7+URZ], R2 ;  /* 0x00000002070075a7 */ /* 0x000e64000800017f */
[----:B-1----:R-:W-:Y:S05]  /*14500*/  @!P0 BRA `(.L_x_1950) ;  /* 0x00000014001c8947 */ /* 0x002fea0003800000 */
.L_x_1997:
[----:B------:R-:W-:Y:S05]  /*14510*/  @!P2 BRA `(.L_x_1951) ;  /* 0x000000000004a947 */ /* 0x000fea0003800000 */
[----:B------:R-:W-:Y:S01]  /*14520*/  BPT.TRAP 0x1 ;  /* 0x000000040000795c */ /* 0x000fe20000300000 */
.L_x_1951:
[----:B------:R-:W-:-:S04]  /*14530*/  VIADD R0, R0, 0x22860 ;  /* 0x0002286000007836 */ /* 0x000fc80000000000 */
[----:B------:R-:W-:-:S04]  /*14540*/  IMAD R4, R19, 0x8, R0 ;  /* 0x0000000813047824 */ /* 0x000fc800078e0200 */
[----:B------:R-:W2:Y:S02]  /*14550*/  SYNCS.PHASECHK.TRANS64.TRYWAIT P0, [R4+URZ], R5 ;  /* 0x00000005040075a7 */ /* 0x000ea4000800017f */
[----:B--2---:R-:W-:Y:S05]  /*14560*/  @!P0 BRA `(.L_x_1952) ;  /* 0x0000001400188947 */ /* 0x004fea0003800000 */
.L_x_1998:
[----:B------:R-:W-:-:S07]  /*14570*/  IMAD R3, R3, 0x8, R0 ;  /* 0x0000000803037824 */ /* 0x000fce00078e0200 */
.L_x_1953:
[----:B---3--:R3:W4:Y:S02]  /*14580*/  SYNCS.PHASECHK.TRANS64.TRYWAIT P0, [R3+URZ], R2 ;  /* 0x00000002030075a7 */ /* 0x008724000800017f */
[----:B----4-:R-:W-:Y:S05]  /*14590*/  @!P0 NANOSLEEP.SYNCS 0x989680 ;  /* 0x009896800000895d */ /* 0x010fea0003900000 */
[----:B------:R-:W4:Y:S02]  /*145a0*/  @!P0 SYNCS.PHASECHK.TRANS64 P0, [R3+URZ], R2 ;  /* 0x00000002030085a7 */ /* 0x000f24000800007f */
[----:B----4-:R-:W-:Y:S05]  /*145b0*/  @!P0 BRA `(.L_x_1953) ;  /* 0xfffffffc00f08947 */ /* 0x010fea000383ffff */
.L_x_1946:
[----:B------:R-:W-:Y:S05]  /*145c0*/  BSYNC B0 ;  /* 0x0000000000007941 */ /* 0x000fea0003800000 */
.L_x_1945:
[----:B------:R-:W-:Y:S05]  /*145d0*/  EXIT ;  /* 0x000000000000794d */ /* 0x000fea0003800000 */
.L_x_1758:
[----:B0-----:R0:W1:Y:S02]  /*145e0*/  SYNCS.PHASECHK.TRANS64.TRYWAIT P0, [R5+URZ+0x22800], R0 ;  /* 0x02280000050075a7 */ /* 0x001064000800017f */
[----:B-1----:R-:W-:Y:S05]  /*145f0*/  @!P0 NANOSLEEP.SYNCS 0x989680 ;  /* 0x009896800000895d */ /* 0x002fea0003900000 */
[----:B------:R-:W1:Y:S02]  /*14600*/  @!P0 SYNCS.PHASECHK.TRANS64 P0, [R5+URZ+0x22800], R0 ;  /* 0x02280000050085a7 */ /* 0x000e64000800007f */
[----:B-1----:R-:W-:Y:S05]  /*14610*/  @!P0 BRA `(.L_x_1758) ;  /* 0xfffffffc00f08947 */ /* 0x002fea000383ffff */
[----:B------:R-:W-:Y:S05]  /*14620*/  BRA `(.L_x_1954) ;  /* 0xfffffed400b07947 */ /* 0x000fea000383ffff */
.L_x_1762:
[----:B-1----:R-:W-:-:S04]  /*14630*/  IMAD.U32 R3, RZ, RZ, UR22 ;  /* 0x00000016ff037e24 */ /* 0x002fc8000f8e00ff */
[----:B------:R1:W2:Y:S03]  /*14640*/  SYNCS.PHASECHK.TRANS64.TRYWAIT P1, [R3+URZ+0x22830], R10 ;  /* 0x0228300a030075a7 */ /* 0x0002a6000802017f */
[----:B--2---:R-:W-:Y:S05]  /*14650*/  @!P1 NANOSLEEP.SYNCS 0x989680 ;  /* 0x009896800000995d */ /* 0x004fea0003900000 */
[----:B------:R-:W2:Y:S02]  /*14660*/  @!P1 SYNCS.PHASECHK.TRANS64 P1, [R3+URZ+0x22830], R10 ;  /* 0x0228300a030095a7 */ /* 0x000ea4000802007f */
[----:B--2---:R-:W-:Y:S05]  /*14670*/  @!P1 BRA `(.L_x_1762) ;  /* 0xfffffffc00ec9947 */ /* 0x004fea000383ffff */
[----:B------:R-:W-:Y:S05]  /*14680*/  BRA `(.L_x_1761) ;  /* 0xfffffed400d87947 */ /* 0x000fea000383ffff */
.L_x_1774:
[----:B--2---:R-:W-:-:S04]  /*14690*/  IMAD.U32 R11, RZ, RZ, UR22 ;  /* 0x00000016ff0b7e24 */ /* 0x004fc8000f8e00ff */
[----:B------:R2:W3:Y:S03]  /*146a0*/  SYNCS.PHASECHK.TRANS64.TRYWAIT P1, [R11+URZ+0x22850], R10 ;  /* 0x0228500a0b0075a7 */ /* 0x0004e6000802017f */
[----:B---3--:R-:W-:Y:S05]  /*146b0*/  @!P1 NANOSLEEP.SYNCS 0x989680 ;  /* 0x009896800000995d */ /* 0x008fea0003900000 */
[----:B------:R-:W3:Y:S02]  /*146c0*/  @!P1 SYNCS.PHASECHK.TRANS64 P1, [R11+URZ+0x22850], R10 ;  /* 0x0228500a0b0095a7 */ /* 0x000ee4000802007f */
[----:B---3--:R-:W-:Y:S05]  /*146d0*/  @!P1 BRA `(.L_x_1774) ;  /* 0xfffffffc00ec9947 */ /* 0x008fea000383ffff */
[----:B------:R-:W-:Y:S05]  /*146e0*/  BRA `(.L_x_1773) ;  /* 0xfffffef800947947 */ /* 0x000fea000383ffff */
.L_x_1782:
[----:B-1----:R-:W-:-:S04]  /*146f0*/  IMAD.U32 R4, RZ, RZ, UR27 ;  /* 0x0000001bff047e24 */ /* 0x002fc8000f8e00ff */
[----:B------:R1:W2:Y:S03]  /*14700*/  SYNCS.PHASECHK.TRANS64.TRYWAIT P1, [R4+URZ+0x22830], R9 ;  /* 0x02283009040075a7 */ /* 0x0002a6000802017f */
[----:B--2---:R-:W-:Y:S05]  /*14710*/  @!P1 NANOSLEEP.SYNCS 0x989680 ;  /* 0x009896800000995d */ /* 0x004fea0003900000 */
[----:B------:R-:W2:Y:S02]  /*14720*/  @!P1 SYNCS.PHASECHK.TRANS64 P1, [R4+URZ+0x22830], R9 ;  /* 0x02283009040095a7 */ /* 0x000ea4000802007f */
[----:B--2---:R-:W-:Y:S05]  /*14730*/  @!P1 BRA `(.L_x_1782) ;  /* 0xfffffffc00ec9947 */ /* 0x004fea000383ffff */
[----:B------:R-:W-:Y:S05]  /*14740*/  BRA `(.L_x_1781) ;  /* 0xffffff0000287947 */ /* 0x000fea000383ffff */
.L_x_1794:
[----:B--2---:R2:W3:Y:S02]  /*14750*/  SYNCS.PHASECHK.TRANS64.TRYWAIT P1, [R12+URZ+0x22850], R9 ;  /* 0x022850090c0075a7 */ /* 0x0044e4000802017f */
[----:B---3--:R-:W-:Y:S05]  /*14760*/  @!P1 NANOSLEEP.SYNCS 0x989680 ;  /* 0x009896800000995d */ /* 0x008fea0003900000 */
[----:B------:R-:W3:Y:S02]  /*14770*/  @!P1 SYNCS.PHASECHK.TRANS64 P1, [R12+URZ+0x22850], R9 ;  /* 0x022850090c0095a7 */ /* 0x000ee4000802007f */
[----:B---3--:R-:W-:Y:S05]  /*14780*/  @!P1 BRA `(.L_x_1794) ;  /* 0xfffffffc00f09947 */ /* 0x008fea000383ffff */
[----:B------:R-:W-:Y:S05]  /*14790*/  BRA `(.L_x_1793) ;  /* 0xffffff2800fc7947 */ /* 0x000fea000383ffff */
.L_x_1803:
[----:B-1----:R-:W-:-:S04]  /*147a0*/  IMAD.U32 R2, RZ, RZ, UR24 ;  /* 0x00000018ff027e24 */ /* 0x002fc8000f8e00ff */
[----:B------:R1:W2:Y:S03]  /*147b0*/  SYNCS.PHASECHK.TRANS64.TRYWAIT P2, [R2+URZ+0x22830], R5 ;  /* 0x02283005020075a7 */ /* 0x0002a6000804017f */
[----:B--2---:R-:W-:Y:S05]  /*147c0*/  @!P2 NANOSLEEP.SYNCS 0x989680 ;  /* 0x009896800000a95d */ /* 0x004fea0003900000 */
[----:B------:R-:W2:Y:S02]  /*147d0*/  @!P2 SYNCS.PHASECHK.TRANS64 P2, [R2+URZ+0x22830], R5 ;  /* 0x022830050200a5a7 */ /* 0x000ea4000804007f */
[----:B--2---:R-:W-:Y:S05]  /*147e0*/  @!P2 BRA `(.L_x_1803) ;  /* 0xfffffffc00eca947 */ /* 0x004fea000383ffff */
[----:B------:R-:W-:Y:S05]  /*147f0*/  BRA `(.L_x_1802) ;  /* 0xffffff3000b87947 */ /* 0x000fea000383ffff */
.L_x_1807:
[----:B--2---:R2:W3:Y:S02]  /*14800*/  SYNCS.PHASECHK.TRANS64.TRYWAIT P2, [R178+URZ+0x22850], R5 ;  /* 0x02285005b20075a7 */ /* 0x0044e4000804017f */
[----:B---3--:R-:W-:Y:S05]  /*14810*/  @!P2 NANOSLEEP.SYNCS 0x989680 ;  /* 0x009896800000a95d */ /* 0x008fea0003900000 */
[----:B------:R-:W3:Y:S02]  /*14820*/  @!P2 SYNCS.PHASECHK.TRANS64 P2, [R178+URZ+0x22850], R5 ;  /* 0x02285005b200a5a7 */ /* 0x000ee4000804007f */
[----:B---3--:R-:W-:Y:S05]  /*14830*/  @!P2 BRA `(.L_x_1807) ;  /* 0xfffffffc00f0a947 */ /* 0x008fea000383ffff */
[----:B------:R-:W-:Y:S05]  /*14840*/  BRA `(.L_x_1806) ;  /* 0xffffff4800dc7947 */ /* 0x000fea000383ffff */
.L_x_1813:
[----:B-1----:R-:W-:-:S04]  /*14850*/  IMAD.U32 R2, RZ, RZ, UR27 ;  /* 0x0000001bff027e24 */ /* 0x002fc8000f8e00ff */
[----:B------:R1:W2:Y:S03]  /*14860*/  SYNCS.PHASECHK.TRANS64.TRYWAIT P1, [R2+URZ+0x22830], R7 ;  /* 0x02283007020075a7 */ /* 0x0002a6000802017f */
[----:B--2---:R-:W-:Y:S05]  /*14870*/  @!P1 NANOSLEEP.SYNCS 0x989680 ;  /* 0x009896800000995d */ /* 0x004fea0003900000 */
[----:B------:R-:W2:Y:S02]  /*14880*/  @!P1 SYNCS.PHASECHK.TRANS64 P1, [R2+URZ+0x22830], R7 ;  /* 0x02283007020095a7 */ /* 0x000ea4000802007f */
[----:B--2---:R-:W-:Y:S05]  /*14890*/  @!P1 BRA `(.L_x_1813) ;  /* 0xfffffffc00ec9947 */ /* 0x004fea000383ffff */
[----:B------:R-:W-:Y:S05]  /*148a0*/  BRA `(.L_x_1812) ;  /* 0xffffff4c00f47947 */ /* 0x000fea000383ffff */
.L_x_1825:
[----:B-1----:R1:W2:Y:S02]  /*148b0*/  SYNCS.PHASECHK.TRANS64.TRYWAIT P1, [R8+URZ+0x22850], R7 ;  /* 0x02285007080075a7 */ /* 0x0022a4000802017f */
[----:B--2---:R-:W-:Y:S05]  /*148c0*/  @!P1 NANOSLEEP.SYNCS 0x989680 ;  /* 0x009896800000995d */ /* 0x004fea0003900000 */
[----:B------:R-:W2:Y:S02]  /*148d0*/  @!P1 SYNCS.PHASECHK.TRANS64 P1, [R8+URZ+0x22850], R7 ;  /* 0x02285007080095a7 */ /* 0x000ea4000802007f */
[----:B--2---:R-:W-:Y:S05]  /*148e0*/  @!P1 BRA `(.L_x_1825) ;  /* 0xfffffffc00f09947 */ /* 0x004fea000383ffff */
[----:B------:R-:W-:Y:S05]  /*148f0*/  BRA `(.L_x_1824) ;  /* 0xffffff7800c47947 */ /* 0x000fea000383ffff */
.L_x_1862:
[----:B------:R-:W-:Y:S02]  /*14900*/  IMAD.MOV.U32 R13, RZ, RZ, R4 ;  /* 0x000000ffff0d7224 */ /* 0x000fe400078e0004 */
[----:B------:R-:W-:Y:S02]  /*14910*/  IMAD.MOV.U32 R12, RZ, RZ, RZ ;  /* 0x000000ffff0c7224 */ /* 0x000fe400078e00ff */
[----:B------:R-:W-:Y:S02]  /*14920*/  IMAD.MOV.U32 R11, RZ, RZ, 0x1f ;  /* 0x0000001fff0b7424 */ /* 0x000fe400078e00ff */
[----:B------:R-:W-:-:S07]  /*14930*/  IMAD.MOV.U32 R15, RZ, RZ, -0x1 ;  /* 0xffffffffff0f7424 */ /* 0x000fce00078e00ff */
[----:B0-----:R-:W-:Y:S05]  /*14940*/  WARPSYNC.COLLECTIVE R15, `(.L_x_1955) ;  /* 0x000000000f087348 */ /* 0x001fea0003c00000 */
[----:B------:R1:W2:Y:S02]  /*14950*/  SHFL.IDX P6, R14, R13, R12, R11 ;  /* 0x0000000c0d0e7389 */ /* 0x0002a400000c000b */
[----:B012---:R-:W-:Y:S01]  /*14960*/  ENDCOLLECTIVE ;  /* 0x000000000000791b */ /* 0x007fe20003800000 */
.L_x_1955:
[----:B------:R-:W-:Y:S05]  /*14970*/  BRA `(.L_x_1956) ;  /* 0xffffffc000987947 */ /* 0x000fea000383ffff */
.L_x_1864:
[----:B------:R-:W-:Y:S01]  /*14980*/  BSSY B0, `(.L_x_1957) ;  /* 0x0000006000007945 */ /* 0x000fe20003800000 */
[----:B------:R-:W-:-:S07]  /*14990*/  IMAD.MOV.U32 R15, RZ, RZ, -0x1 ;  /* 0xffffffffff0f7424 */ /* 0x000fce00078e00ff */
[----:B01----:R-:W-:Y:S05]  /*149a0*/  WARPSYNC.COLLECTIVE R15, `(.L_x_1958) ;  /* 0x000000000f0c7348 */ /* 0x003fea0003c00000 */
[----:B------:R-:W-:Y:S02]  /*149b0*/  ELECT P6, UR62, PT ;  /* 0x00000000003e782f */ /* 0x000fe400038c0000 */
[----:B------:R-:W-:Y:S01]  /*149c0*/  MOV R14, UR62 ;  /* 0x0000003e000e7c02 */ /* 0x000fe20008000f00 */
[----:B01----:R-:W-:Y:S10]  /*149d0*/  ENDCOLLECTIVE ;  /* 0x000000000000791b */ /* 0x003ff40003800000 */
.L_x_1958:
[----:B------:R-:W-:Y:S05]  /*149e0*/  BSYNC B0 ;  /* 0x0000000000007941 */ /* 0x000fea0003800000 */
.L_x_1957:
[----:B------:R-:W-:Y:S05]  /*149f0*/  BRA `(.L_x_1959) ;  /* 0xffffffc0009c7947 */ /* 0x000fea000383ffff */
.L_x_1866:
[----:B0-----:R0:W2:Y:S02]  /*14a00*/  SYNCS.PHASECHK.TRANS64.TRYWAIT P0, [R3+URZ+0x22840], R0 ;  /* 0x02284000030075a7 */ /* 0x0010a4000800017f */
[----:B--2---:R-:W-:Y:S05]  /*14a10*/  @!P0 NANOSLEEP.SYNCS 0x989680 ;  /* 0x009896800000895d */ /* 0x004fea0003900000 */
[----:B------:R-:W2:Y:S02]  /*14a20*/  @!P0 SYNCS.PHASECHK.TRANS64 P0, [R3+URZ+0x22840], R0 ;  /* 0x02284000030085a7 */ /* 0x000ea4000800007f */
[----:B--2---:R-:W-:Y:S05]  /*14a30*/  @!P0 BRA `(.L_x_1866) ;  /* 0xfffffffc00f08947 */ /* 0x004fea000383ffff */
[----:B------:R-:W-:Y:S05]  /*14a40*/  BRA `(.L_x_1960) ;  /* 0xffffffc400007947 */ /* 0x000fea000383ffff */
.L_x_1870:
[----:B------:R-:W-:Y:S01]  /*14a50*/  IMAD.MOV.U32 R13, RZ, RZ, R4 ;  /* 0x000000ffff0d7224 */ /* 0x000fe200078e0004 */
[----:B------:R-:W-:Y:S01]  /*14a60*/  LOP3.LUT R9, R9, 0x7f, RZ, 0xc0, !PT ;  /* 0x0000007f09097812 */ /* 0x000fe200078ec0ff */
[----:B------:R-:W-:Y:S02]  /*14a70*/  IMAD.MOV.U32 R12, RZ, RZ, RZ ;  /* 0x000000ffff0c7224 */ /* 0x000fe400078e00ff */
[----:B------:R-:W-:Y:S01]  /*14a80*/  IMAD.MOV.U32 R11, RZ, RZ, 0x181f ;  /* 0x0000181fff0b7424 */ /* 0x000fe200078e00ff */
[----:B------:R-:W-:Y:S01]  /*14a90*/  SHF.R.U32.HI R9, RZ, 0x3, R9 ;  /* 0x00000003ff097819 */ /* 0x000fe20000011609 */
[----:B------:R-:W-:-:S04]  /*14aa0*/  IMAD.MOV.U32 R15, RZ, RZ, -0x1 ;  /* 0xffffffffff0f7424 */ /* 0x000fc800078e00ff */
[----:B------:R-:W-:-:S07]  /*14ab0*/  VIADD R2, R9, UR40 ;  /* 0x0000002809027c36 */ /* 0x000fce0008000000 */
[----:B-----5:R-:W-:Y:S05]  /*14ac0*/  WARPSYNC.COLLECTIVE R15, `(.L_x_1961) ;  /* 0x000000000f087348 */ /* 0x020fea0003c00000 */
[----:B------:R0:W1:Y:S02]  /*14ad0*/  SHFL.IDX P6, R14, R13, R12, R11 ;  /* 0x0000000c0d0e7389 */ /* 0x00006400000c000b */
[----:B01---5:R-:W-:Y:S01]  /*14ae0*/  ENDCOLLECTIVE ;  /* 0x000000000000791b */ /* 0x023fe20003800000 */
.L_x_1961:
[----:B------:R-:W0:Y:S01]  /*14af0*/  S2R R9, SR_TID.X ;  /* 0x0000000000097919 */ /* 0x000e220000002100 */
[----:B------:R-:W-:Y:S02]  /*14b00*/  IMAD.MOV.U32 R13, RZ, RZ, R0 ;  /* 0x000000ffff0d7224 */ /* 0x000fe400078e0000 */
[----:B------:R-:W-:-:S07]  /*14b10*/  IMAD.MOV.U32 R5, RZ, RZ, R14 ;  /* 0x000000ffff057224 */ /* 0x000fce00078e000e */
[----:B0-----:R-:W-:Y:S05]  /*14b20*/  WARPSYNC.COLLECTIVE R15, `(.L_x_1962) ;  /* 0x000000000f087348 */ /* 0x001fea0003c00000 */
[----:B------:R1:W2:Y:S02]  /*14b30*/  SHFL.IDX P6, R14, R13, R12, R11 ;  /* 0x0000000c0d0e7389 */ /* 0x0002a400000c000b */
[----:B012---:R-:W-:Y:S01]  /*14b40*/  ENDCOLLECTIVE ;  /* 0x000000000000791b */ /* 0x007fe20003800000 */
.L_x_1962:
[----:B------:R-:W-:Y:S02]  /*14b50*/  ULDC UR4, c[0x0][0x288] ;  /* 0x0000a20000047ab9 */ /* 0x000fe40000000800 */
[----:B------:R-:W-:-:S05]  /*14b60*/  IMAD R3, R7, UR4, RZ ;  /* 0x0000000407037c24 */ /* 0x000fca000f8e02ff */
[----:B------:R-:W-:Y:S01]  /*14b70*/  ISETP.GE.AND P1, PT, R2, R3, PT ;  /* 0x000000030200720c */ /* 0x000fe20003f26270 */
[----:B------:R-:W-:Y:S02]  /*14b80*/  IMAD.MOV.U32 R13, RZ, RZ, R4 ;  /* 0x000000ffff0d7224 */ /* 0x000fe400078e0004 */
[----:B------:R-:W-:Y:S02]  /*14b90*/  IMAD.MOV.U32 R12, RZ, RZ, 0x1 ;  /* 0x00000001ff0c7424 */ /* 0x000fe400078e00ff */
[----:B------:R-:W-:-:S08]  /*14ba0*/  IMAD.MOV.U32 R6, RZ, RZ, R14 ;  /* 0x000000ffff067224 */ /* 0x000fd000078e000e */
[----:B------:R-:W-:Y:S05]  /*14bb0*/  WARPSYNC.COLLECTIVE R15, `(.L_x_1963) ;  /* 0x000000000f087348 */ /* 0x000fea0003c00000 */
[----:B------:R0:W1:Y:S02]  /*14bc0*/  SHFL.IDX P6, R14, R13, R12, R11 ;  /* 0x0000000c0d0e7389 */ /* 0x00006400000c000b */
[----:B01----:R-:W-:Y:S01]  /*14bd0*/  ENDCOLLECTIVE ;  /* 0x000000000000791b */ /* 0x003fe20003800000 */
.L_x_1963:
[----:B------:R-:W-:-:S05]  /*14be0*/  @!P1 LEA R6, P2, R8, R6, 0x1 ;  /* 0x0000000608069211 */ /* 0x000fca00078408ff */
[----:B------:R-:W-:-:S04]  /*14bf0*/  @!P1 IMAD.X R5, RZ, RZ, R5, P2 ;  /* 0x000000ffff059224 */ /* 0x000fc800010e0605 */
[----:B------:R-:W-:Y:S02]  /*14c00*/  @!P1 IMAD.MOV.U32 R7, RZ, RZ, R5 ;  /* 0x000000ffff079224 */ /* 0x000fe400078e0005 */
[----:B------:R-:W-:Y:S02]  /*14c10*/  IMAD.MOV.U32 R13, RZ, RZ, R0 ;  /* 0x000000ffff0d7224 */ /* 0x000fe400078e0000 */
[C---:B------:R-:W-:Y:S01]  /*14c20*/  VIADD R5, R2.reuse, 0x10 ;  /* 0x0000001002057836 */ /* 0x040fe20000000000 */
[----:B------:R-:W-:Y:S01]  /*14c30*/  @!PT LDS RZ, [RZ] ;  /* 0x00000000fffff984 */ /* 0x000fe20000000800 */
[----:B------:R-:W-:Y:S01]  /*14c40*/  @!PT LDS RZ, [RZ] ;  /* 0x00000000fffff984 */ /* 0x000fe20000000800 */
[----:B------:R-:W-:Y:S01]  /*14c50*/  @!PT LDS RZ, [RZ] ;  /* 0x00000000fffff984 */ /* 0x000fe20000000800 */
[----:B------:R0:W-:Y:S04]  /*14c60*/  @!P1 LDGSTS.E.BYPASS.LTC128B.128 [R10+0x18400], desc[UR46][R6.64], !P0 ;  /* 0x18400000060a9fae */ /* 0x0001e8000c101d6e */
[----:B------:R-:W-:Y:S01]  /*14c70*/  ISETP.GE.AND P1, PT, R5, R3, PT ;  /* 0x000000030500720c */ /* 0x000fe20003f26270 */
[----:B------:R-:W-:-:S02]  /*14c80*/  VIADD R5, R2, 0x20 ;  /* 0x0000002002057836 */ /* 0x000fc40000000000 */
[----:B------:R-:W-:-:S10]  /*14c90*/  IMAD.MOV.U32 R8, RZ, RZ, R14 ;  /* 0x000000ffff087224 */ /* 0x000fd400078e000e */
[----:B0-----:R-:W-:Y:S05]  /*14ca0*/  WARPSYNC.COLLECTIVE R15, `(.L_x_1964) ;  /* 0x000000000f087348 */ /* 0x001fea0003c00000 */
[----:B------:R1:W2:Y:S02]  /*14cb0*/  SHFL.IDX P6, R14, R13, R12, R11 ;  /* 0x0000000c0d0e7389 */ /* 0x0002a400000c000b */
[----:B012---:R-:W-:Y:S01]  /*14cc0*/  ENDCOLLECTIVE ;  /* 0x000000000000791b */ /* 0x007fe20003800000 */
.L_x_1964:
[----:B------:R-:W-:-:S05]  /*14cd0*/  IMAD.SHL.U32 R7, R9, 0x8, RZ ;  /* 0x0000000809077824 */ /* 0x000fca00078e00ff */
[----:B------:R-:W-:Y:S01]  /*14ce0*/  LOP3.LUT R7, R7, 0x38, RZ, 0xc0, !PT ;  /* 0x0000003807077812 */ /* 0x000fe200078ec0ff */
[----:B------:R-:W-:Y:S02]  /*14cf0*/  IMAD.MOV.U32 R13, RZ, RZ, R4 ;  /* 0x000000ffff0d7224 */ /* 0x000fe400078e0004 */
[----:B------:R-:W-:Y:S02]  /*14d00*/  IMAD.MOV.U32 R12, RZ, RZ, 0x2 ;  /* 0x00000002ff0c7424 */ /* 0x000fe400078e00ff */
[----:B------:R-:W-:-:S07]  /*14d10*/  IMAD.MOV.U32 R9, RZ, RZ, R14 ;  /* 0x000000ffff097224 */ /* 0x000fce00078e000e */
[----:B------:R-:W-:Y:S05]  /*14d20*/  WARPSYNC.COLLECTIVE R15, `(.L_x_1965) ;  /* 0x000000000f087348 */ /* 0x000fea0003c00000 */
[----:B------:R0:W1:Y:S02]  /*14d30*/  SHFL.IDX P6, R14, R13, R12, R11 ;  /* 0x0000000c0d0e7389 */ /* 0x00006400000c000b */
[----:B01----:R-:W-:Y:S01]  /*14d40*/  ENDCOLLECTIVE ;  /* 0x000000000000791b */ /* 0x003fe20003800000 */
.L_x_1965:
[----:B------:R-:W-:Y:S02]  /*14d50*/  @!P1 LEA R6, P2, R7, R9, 0x1 ;  /* 0x0000000907069211 */ /* 0x000fe400078408ff */
[----:B------:R-:W0:Y:S03]  /*14d60*/  S2R R9, SR_TID.X ;  /* 0x0000000000097919 */ /* 0x000e260000002100 */
[----:B------:R-:W-:Y:S02]  /*14d70*/  @!P1 IMAD.X R7, RZ, RZ, R8, P2 ;  /* 0x000000ffff079224 */ /* 0x000fe400010e0608 */
[----:B------:R-:W-:-:S03]  /*14d80*/  VIADD R8, R2, 0x60 ;  /* 0x0000006002087836 */ /* 0x000fc60000000000 */
[----:B------:R-:W-:Y:S01]  /*14d90*/  @!PT LDS RZ, [RZ] ;  /* 0x00000000fffff984 */ /* 0x000fe20000000800 */
[----:B------:R-:W-:Y:S01]  /*14da0*/  @!PT LDS RZ, [RZ] ;  /* 0x00000000fffff984 */ /* 0x000fe20000000800 */
[----:B------:R-:W-:Y:S01]  /*14db0*/  @!PT LDS RZ, [RZ] ;  /* 0x00000000fffff984 */ /* 0x000fe20000000800 */
[----:B------:R1:W-:Y:S01]  /*14dc0*/  @!P1 LDGSTS.E.BYPASS.LTC128B.128 [R10+0x18c00], desc[UR46][R6.64], !P0 ;  /* 0x18c00000060a9fae */ /* 0x0003e2000c101d6e */
[----:B------:R-:W-:Y:S01]  /*14dd0*/  IMAD.MOV.U32 R13, RZ, RZ, R0 ;  /* 0x000000ffff0d7224 */ /* 0x000fe200078e0000 */
[----:B------:R-:W-:Y:S01]  /*14de0*/  ISETP.GE.AND P1, PT, R5, R3, PT ;  /* 0x000000030500720c */ /* 0x000fe20003f26270 */
[----:B------:R-:W-:-:S12]  /*14df0*/  IMAD.MOV.U32 R5, RZ, RZ, R14 ;  /* 0x000000ffff057224 */ /* 0x000fd800078e000e */
[----:B01----:R-:W-:Y:S05]  /*14e00*/  WARPSYNC.COLLECTIVE R15, `(.L_x_1966) ;  /* 0x000000000f087348 */ /* 0x003fea0003c00000 */
[----:B------:R2:W3:Y:S02]  /*14e10*/  SHFL.IDX P6, R14, R13, R12, R11 ;  /* 0x0000000c0d0e7389 */ /* 0x0004e400000c000b */
[----:B0123--:R-:W-:Y:S01]  /*14e20*/  ENDCOLLECTIVE ;  /* 0x000000000000791b */ /* 0x00ffe20003800000 */
.L_x_1966:
[----:B------:R-:W-:Y:S02]  /*14e30*/  IMAD.SHL.U32 R9, R9, 0x8, RZ ;  /* 0x0000000809097824 */ /* 0x000fe400078e00ff */
[----:B------:R-:W-:Y:S02]  /*14e40*/  IMAD.MOV.U32 R13, RZ, RZ, R4 ;  /* 0x000000ffff0d7224 */ /* 0x000fe400078e0004 */
[----:B------:R-:W-:Y:S01]  /*14e50*/  IMAD.MOV.U32 R12, RZ, RZ, 0x3 ;  /* 0x00000003ff0c7424 */ /* 0x000fe200078e00ff */
[----:B------:R-:W-:Y:S01]  /*14e60*/  LOP3.LUT R9, R9, 0x38, RZ, 0xc0, !PT ;  /* 0x0000003809097812 */ /* 0x000fe200078ec0ff */
[----:B------:R-:W-:-:S07]  /*14e70*/  IMAD.MOV.U32 R6, RZ, RZ, R14 ;  /* 0x000000ffff067224 */ /* 0x000fce00078e000e */
[----:B------:R-:W-:Y:S05]  /*14e80*/  WARPSYNC.COLLECTIVE R15, `(.L_x_1967) ;  /* 0x000000000f087348 */ /* 0x000fea0003c00000 */
[----:B------:R0:W1:Y:S02]  /*14e90*/  SHFL.IDX P6, R14, R13, R12, R11 ;  /* 0x0000000c0d0e7389 */ /* 0x00006400000c000b */
[----:B01----:R-:W-:Y:S01]  /*14ea0*/  ENDCOLLECTIVE ;  /* 0x000000000000791b */ /* 0x003fe20003800000 */
.L_x_1967:
[----:B------:R-:W-:-:S05]  /*14eb0*/  @!P1 LEA R6, P2, R9, R6, 0x1 ;  /* 0x0000000609069211 */ /* 0x000fca00078408ff */
[----:B------:R-:W-:-:S04]  /*14ec0*/  @!P1 IMAD.X R5, RZ, RZ, R5, P2 ;  /* 0x000000ffff059224 */ /* 0x000fc800010e0605 */
[----:B------:R-:W-:Y:S02]  /*14ed0*/  @!P1 IMAD.MOV.U32 R7, RZ, RZ, R5 ;  /* 0x000000ffff079224 */ /* 0x000fe400078e0005 */
[----:B------:R-:W-:Y:S02]  /*14ee0*/  VIADD R5, R2, 0x30 ;  /* 0x0000003002057836 */ /* 0x000fe40000000000 */
[----:B------:R-:W-:Y:S01]  /*14ef0*/  IMAD.MOV.U32 R13, RZ, RZ, R0 ;  /* 0x000000ffff0d7224 */ /* 0x000fe200078e0000 */
[----:B------:R-:W-:Y:S01]  /*14f00*/  @!PT LDS RZ, [RZ] ;  /* 0x00000000fffff984 */ /* 0x000fe20000000800 */
[----:B------:R-:W-:Y:S01]  /*14f10*/  @!PT LDS RZ, [RZ] ;  /* 0x00000000fffff984 */ /* 0x000fe20000000800 */
[----:B------:R-:W-:Y:S01]  /*14f20*/  @!PT LDS RZ, [RZ] ;  /* 0x00000000fffff984 */ /* 0x000fe20000000800 */
[----:B------:R0:W-:Y:S02]  /*14f30*/  @!P1 LDGSTS.E.BYPASS.LTC128B.128 [R10+0x19400], desc[UR46][R6.64], !P0 ;  /* 0x19400000060a9fae */ /* 0x0001e4000c101d6e */
[----:B------:R-:W-:Y:S01]  /*14f40*/  ISETP.GE.AND P1, PT, R5, R3, PT ;  /* 0x000000030500720c */ /* 0x000fe20003f26270 */
[----:B------:R-:W-:-:S12]  /*14f50*/  IMAD.MOV.U32 R5, RZ, RZ, R14 ;  /* 0x000000ffff057224 */ /* 0x000fd800078e000e */
[----:B0-----:R-:W-:Y:S05]  /*14f60*/  WARPSYNC.COLLECTIVE R15, `(.L_x_1968) ;  /* 0x000000000f087348 */ /* 0x001fea0003c00000 */
[----:B------:R1:W2:Y:S02]  /*14f70*/  SHFL.IDX P6, R14, R13, R12, R11 ;  /* 0x0000000c0d0e7389 */ /* 0x0002a400000c000b */
[----:B012---:R-:W-:Y:S01]  /*14f80*/  ENDCOLLECTIVE ;  /* 0x000000000000791b */ /* 0x007fe20003800000 */
.L_x_1968:
[----:B------:R-:W-:Y:S02]  /*14f90*/  IMAD.MOV.U32 R13, RZ, RZ, R4 ;  /* 0x000000ffff0d7224 */ /* 0x000fe400078e0004 */
[----:B------:R-:W-:Y:S02]  /*14fa0*/  IMAD.MOV.U32 R12, RZ, RZ, 0x4 ;  /* 0x00000004ff0c7424 */ /* 0x000fe400078e00ff */
[----:B------:R-:W-:-:S07]  /*14fb0*/  IMAD.MOV.U32 R6, RZ, RZ, R14 ;  /* 0x000000ffff067224 */ /* 0x000fce00078e000e */
[----:B------:R-:W-:Y:S05]  /*14fc0*/  WARPSYNC.COLLECTIVE R15, `(.L_x_1969) ;  /* 0x000000000f087348 */ /* 0x000fea0003c00000 */
[----:B------:R0:W1:Y:S02]  /*14fd0*/  SHFL.IDX P6, R14, R13, R12, R11 ;  /* 0x0000000c0d0e7389 */ /* 0x00006400000c000b */
[----:B01----:R-:W-:Y:S01]  /*14fe0*/  ENDCOLLECTIVE ;  /* 0x000000000000791b */ /* 0x003fe20003800000 */
.L_x_1969:
        /* <DEDUP_REMOVED lines=14> */
.L_x_1970:
[----:B------:R-:W-:Y:S02]  /*150d0*/  IMAD.MOV.U32 R13, RZ, RZ, R4 ;  /* 0x000000ffff0d7224 */ /* 0x000fe400078e0004 */
[----:B------:R-:W-:Y:S02]  /*150e0*/  IMAD.MOV.U32 R12, RZ, RZ, 0x5 ;  /* 0x00000005ff0c7424 */ /* 0x000fe400078e00ff */
[----:B------:R-:W-:-:S07]  /*150f0*/  IMAD.MOV.U32 R6, RZ, RZ, R14 ;  /* 0x000000ffff067224 */ /* 0x000fce00078e000e */
[----:B------:R-:W-:Y:S05]  /*15100*/  WARPSYNC.COLLECTIVE R15, `(.L_x_1971) ;  /* 0x000000000f087348 */ /* 0x000fea0003c00000 */
[----:B------:R0:W1:Y:S02]  /*15110*/  SHFL.IDX P6, R14, R13, R12, R11 ;  /* 0x0000000c0d0e7389 */ /* 0x00006400000c000b */
[----:B01----:R-:W-:Y:S01]  /*15120*/  ENDCOLLECTIVE ;  /* 0x000000000000791b */ /* 0x003fe20003800000 */
.L_x_1971:
        /* <DEDUP_REMOVED lines=14> */
.L_x_1972:
[----:B------:R-:W-:Y:S02]  /*15210*/  IMAD.MOV.U32 R13, RZ, RZ, R4 ;  /* 0x000000ffff0d7224 */ /* 0x000fe400078e0004 */
[----:B------:R-:W-:Y:S02]  /*15220*/  IMAD.MOV.U32 R12, RZ, RZ, 0x6 ;  /* 0x00000006ff0c7424 */ /* 0x000fe400078e00ff */
[----:B------:R-:W-:-:S07]  /*15230*/  IMAD.MOV.U32 R6, RZ, RZ, R14 ;  /* 0x000000ffff067224 */ /* 0x000fce00078e000e */
[----:B------:R-:W-:Y:S05]  /*15240*/  WARPSYNC.COLLECTIVE R15, `(.L_x_1973) ;  /* 0x000000000f087348 */ /* 0x000fea0003c00000 */
[----:B------:R0:W1:Y:S02]  /*15250*/  SHFL.IDX P6, R14, R13, R12, R11 ;  /* 0x0000000c0d0e7389 */ /* 0x00006400000c000b */
[----:B01----:R-:W-:Y:S01]  /*15260*/  ENDCOLLECTIVE ;  /* 0x000000000000791b */ /* 0x003fe20003800000 */
.L_x_1973:
[----:B------:R-:W-:-:S05]  /*15270*/  @!P1 LEA R6, P2, R9, R6, 0x1 ;  /* 0x0000000609069211 */ /* 0x000fca00078408ff */
[----:B------:R-:W-:-:S04]  /*15280*/  @!P1 IMAD.X R5, RZ, RZ, R5, P2 ;  /* 0x000000ffff059224 */ /* 0x000fc800010e0605 */
[----:B------:R-:W-:Y:S02]  /*15290*/  @!P1 IMAD.MOV.U32 R7, RZ, RZ, R5 ;  /* 0x000000ffff079224 */ /* 0x000fe400078e0005 */
[----:B------:R-:W-:-:S03]  /*152a0*/  IMAD.MOV.U32 R13, RZ, RZ, R0 ;  /* 0x000000ffff0d7224 */ /* 0x000fc600078e0000 */
[----:B------:R-:W-:Y:S01]  /*152b0*/  @!PT LDS RZ, [RZ] ;  /* 0x00000000fffff984 */ /* 0x000fe20000000800 */
[----:B------:R-:W-:Y:S01]  /*152c0*/  @!PT LDS RZ, [RZ] ;  /* 0x00000000fffff984 */ /* 0x000fe20000000800 */
[----:B------:R-:W-:Y:S01]  /*152d0*/  @!PT LDS RZ, [RZ] ;  /* 0x00000000fffff984 */ /* 0x000fe20000000800 */
[----:B------:R0:W-:Y:S01]  /*152e0*/  @!P1 LDGSTS.E.BYPASS.LTC128B.128 [R10+0x1ac00], desc[UR46][R6.64], !P0 ;  /* 0x1ac00000060a9fae */ /* 0x0001e2000c101d6e */
[----:B------:R-:W-:Y:S01]  /*152f0*/  ISETP.GE.AND P1, PT, R8, R3, PT ;  /* 0x000000030800720c */ /* 0x000fe20003f26270 */
[----:B------:R-:W-:-:S12]  /*15300*/  IMAD.MOV.U32 R5, RZ, RZ, R14 ;  /* 0x000000ffff057224 */ /* 0x000fd800078e000e */
[----:B0-----:R-:W-:Y:S05]  /*15310*/  WARPSYNC.COLLECTIVE R15, `(.L_x_1974) ;  /* 0x000000000f087348 */ /* 0x001fea0003c00000 */
[----:B------:R1:W2:Y:S02]  /*15320*/  SHFL.IDX P6, R14, R13, R12, R11 ;  /* 0x0000000c0d0e7389 */ /* 0x0002a400000c000b */
[----:B012---:R-:W-:Y:S01]  /*15330*/  ENDCOLLECTIVE ;  /* 0x000000000000791b */ /* 0x007fe20003800000 */
.L_x_1974:
[----:B------:R-:W-:Y:S02]  /*15340*/  IMAD.MOV.U32 R13, RZ, RZ, R4 ;  /* 0x000000ffff0d7224 */ /* 0x000fe400078e0004 */
[----:B------:R-:W-:Y:S02]  /*15350*/  IMAD.MOV.U32 R12, RZ, RZ, 0x7 ;  /* 0x00000007ff0c7424 */ /* 0x000fe400078e00ff */
[----:B------:R-:W-:-:S07]  /*15360*/  IMAD.MOV.U32 R6, RZ, RZ, R14 ;  /* 0x000000ffff067224 */ /* 0x000fce00078e000e */
[----:B------:R-:W-:Y:S05]  /*15370*/  WARPSYNC.COLLECTIVE R15, `(.L_x_1975) ;  /* 0x000000000f087348 */ /* 0x000fea0003c00000 */
[----:B------:R0:W1:Y:S02]  /*15380*/  SHFL.IDX P6, R14, R13, R12, R11 ;  /* 0x0000000c0d0e7389 */ /* 0x00006400000c000b */
[----:B01----:R-:W-:Y:S01]  /*15390*/  ENDCOLLECTIVE ;  /* 0x000000000000791b */ /* 0x003fe20003800000 */
.L_x_1975:
        /* <DEDUP_REMOVED lines=12> */
.L_x_1976:
[----:B------:R-:W-:Y:S05]  /*15460*/  BRA `(.L_x_1977) ;  /* 0xffffffc4001c7947 */ /* 0x000fea000383ffff */
.L_x_1873:
[----:B-1----:R1:W2:Y:S02]  /*15470*/  SYNCS.PHASECHK.TRANS64.TRYWAIT P0, [R18+URZ+0x22820], R3 ;  /* 0x02282003120075a7 */ /* 0x0022a4000800017f */
[----:B--2---:R-:W-:Y:S05]  /*15480*/  @!P0 NANOSLEEP.SYNCS 0x989680 ;  /* 0x009896800000895d */ /* 0x004fea0003900000 */
[----:B------:R-:W2:Y:S02]  /*15490*/  @!P0 SYNCS.PHASECHK.TRANS64 P0, [R18+URZ+0x22820], R3 ;  /* 0x02282003120085a7 */ /* 0x000ea4000800007f */
[----:B--2---:R-:W-:Y:S05]  /*154a0*/  @!P0 BRA `(.L_x_1873) ;  /* 0xfffffffc00f08947 */ /* 0x004fea000383ffff */
[----:B------:R-:W-:Y:S05]  /*154b0*/  BRA `(.L_x_1978) ;  /* 0xffffffc400847947 */ /* 0x000fea000383ffff */
.L_x_1877:
[----:B-1----:R1:W2:Y:S02]  /*154c0*/  SYNCS.PHASECHK.TRANS64.TRYWAIT P0, [R0+URZ+0x22860], R3 ;  /* 0x02286003000075a7 */ /* 0x0022a4000800017f */
[----:B--2---:R-:W-:Y:S05]  /*154d0*/  @!P0 NANOSLEEP.SYNCS 0x989680 ;  /* 0x009896800000895d */ /* 0x004fea0003900000 */
[----:B------:R-:W2:Y:S02]  /*154e0*/  @!P0 SYNCS.PHASECHK.TRANS64 P0, [R0+URZ+0x22860], R3 ;  /* 0x02286003000085a7 */ /* 0x000ea4000800007f */
[----:B--2---:R-:W-:Y:S05]  /*154f0*/  @!P0 BRA `(.L_x_1877) ;  /* 0xfffffffc00f08947 */ /* 0x004fea000383ffff */
[----:B------:R-:W-:Y:S05]  /*15500*/  BRA `(.L_x_1979) ;  /* 0xffffffc400a47947 */ /* 0x000fea000383ffff */
.L_x_1890:
[----:B-1----:R1:W2:Y:S02]  /*15510*/  SYNCS.PHASECHK.TRANS64.TRYWAIT P0, [R4+URZ+0x22840], R2 ;  /* 0x02284002040075a7 */ /* 0x0022a4000800017f */
[----:B--2---:R-:W-:Y:S05]  /*15520*/  @!P0 NANOSLEEP.SYNCS 0x989680 ;  /* 0x009896800000895d */ /* 0x004fea0003900000 */
[----:B------:R-:W2:Y:S02]  /*15530*/  @!P0 SYNCS.PHASECHK.TRANS64 P0, [R4+URZ+0x22840], R2 ;  /* 0x02284002040085a7 */ /* 0x000ea4000800007f */
[----:B--2---:R-:W-:Y:S05]  /*15540*/  @!P0 BRA `(.L_x_1890) ;  /* 0xfffffffc00f08947 */ /* 0x004fea000383ffff */
[----:B------:R-:W-:Y:S05]  /*15550*/  BRA `(.L_x_1980) ;  /* 0xffffffcc00987947 */ /* 0x000fea000383ffff */
.L_x_1895:
[----:B--2---:R2:W3:Y:S02]  /*15560*/  SYNCS.PHASECHK.TRANS64.TRYWAIT P0, [R4+URZ+0x22860], R2 ;  /* 0x02286002040075a7 */ /* 0x0044e4000800017f */
[----:B---3--:R-:W-:Y:S05]  /*15570*/  @!P0 NANOSLEEP.SYNCS 0x989680 ;  /* 0x009896800000895d */ /* 0x008fea0003900000 */
[----:B------:R-:W3:Y:S02]  /*15580*/  @!P0 SYNCS.PHASECHK.TRANS64 P0, [R4+URZ+0x22860], R2 ;  /* 0x02286002040085a7 */ /* 0x000ee4000800007f */
[----:B---3--:R-:W-:Y:S05]  /*15590*/  @!P0 BRA `(.L_x_1895) ;  /* 0xfffffffc00f08947 */ /* 0x008fea000383ffff */
[----:B------:R-:W-:Y:S05]  /*155a0*/  BRA `(.L_x_1981) ;  /* 0xffffffd000107947 */ /* 0x000fea000383ffff */
.L_x_1907:
[----:B0-----:R0:W1:Y:S02]  /*155b0*/  SYNCS.PHASECHK.TRANS64.TRYWAIT P0, [R4+URZ+0x22840], R2 ;  /* 0x02284002040075a7 */ /* 0x001064000800017f */
[----:B-1----:R-:W-:Y:S05]  /*155c0*/  @!P0 NANOSLEEP.SYNCS 0x989680 ;  /* 0x009896800000895d */ /* 0x002fea0003900000 */
[----:B------:R-:W1:Y:S02]  /*155d0*/  @!P0 SYNCS.PHASECHK.TRANS64 P0, [R4+URZ+0x22840], R2 ;  /* 0x02284002040085a7 */ /* 0x000e64000800007f */
[----:B-1----:R-:W-:Y:S05]  /*155e0*/  @!P0 BRA `(.L_x_1907) ;  /* 0xfffffffc00f08947 */ /* 0x002fea000383ffff */
[----:B------:R-:W-:Y:S05]  /*155f0*/  BRA `(.L_x_1982) ;  /* 0xffffffd400f47947 */ /* 0x000fea000383ffff */
.L_x_1912:
[----:B-1----:R1:W2:Y:S02]  /*15600*/  SYNCS.PHASECHK.TRANS64.TRYWAIT P0, [R4+URZ+0x22860], R2 ;  /* 0x02286002040075a7 */ /* 0x0022a4000800017f */
[----:B--2---:R-:W-:Y:S05]  /*15610*/  @!P0 NANOSLEEP.SYNCS 0x989680 ;  /* 0x009896800000895d */ /* 0x004fea0003900000 */
[----:B------:R-:W2:Y:S02]  /*15620*/  @!P0 SYNCS.PHASECHK.TRANS64 P0, [R4+URZ+0x22860], R2 ;  /* 0x02286002040085a7 */ /* 0x000ea4000800007f */
[----:B--2---:R-:W-:Y:S05]  /*15630*/  @!P0 BRA `(.L_x_1912) ;  /* 0xfffffffc00f08947 */ /* 0x004fea000383ffff */
[----:B------:R-:W-:Y:S05]  /*15640*/  BRA `(.L_x_1983) ;  /* 0xffffffd8006c7947 */ /* 0x000fea000383ffff */
.L_x_1923:
[----:B-1----:R1:W2:Y:S02]  /*15650*/  SYNCS.PHASECHK.TRANS64.TRYWAIT P0, [R4+URZ+0x22840], R2 ;  /* 0x02284002040075a7 */ /* 0x0022a4000800017f */
[----:B--2---:R-:W-:Y:S05]  /*15660*/  @!P0 NANOSLEEP.SYNCS 0x989680 ;  /* 0x009896800000895d */ /* 0x004fea0003900000 */
[----:B------:R-:W2:Y:S02]  /*15670*/  @!P0 SYNCS.PHASECHK.TRANS64 P0, [R4+URZ+0x22840], R2 ;  /* 0x02284002040085a7 */ /* 0x000ea4000800007f */
[----:B--2---:R-:W-:Y:S05]  /*15680*/  @!P0 BRA `(.L_x_1923) ;  /* 0xfffffffc00f08947 */ /* 0x004fea000383ffff */
[----:B------:R-:W-:Y:S05]  /*15690*/  BRA `(.L_x_1984) ;  /* 0xffffffe000347947 */ /* 0x000fea000383ffff */
.L_x_1928:
[----:B0-----:R0:W2:Y:S02]  /*156a0*/  SYNCS.PHASECHK.TRANS64.TRYWAIT P0, [R4+URZ+0x22860], R2 ;  /* 0x02286002040075a7 */ /* 0x0010a4000800017f */
[----:B--2---:R-:W-:Y:S05]  /*156b0*/  @!P0 NANOSLEEP.SYNCS 0x989680 ;  /* 0x009896800000895d */ /* 0x004fea0003900000 */
[----:B------:R-:W2:Y:S02]  /*156c0*/  @!P0 SYNCS.PHASECHK.TRANS64 P0, [R4+URZ+0x22860], R2 ;  /* 0x02286002040085a7 */ /* 0x000ea4000800007f */
[----:B--2---:R-:W-:Y:S05]  /*156d0*/  @!P0 BRA `(.L_x_1928) ;  /* 0xfffffffc00f08947 */ /* 0x004fea000383ffff */
[----:B------:R-:W-:Y:S05]  /*156e0*/  BRA `(.L_x_1985) ;  /* 0xffffffe000ac7947 */ /* 0x000fea000383ffff */
.L_x_1940:
[----:B------:R-:W-:Y:S01]  /*156f0*/  BSSY B0, `(.L_x_1986) ;  /* 0x0000008000007945 */ /* 0x000fe20003800000 */
[----:B-----5:R-:W-:Y:S02]  /*15700*/  IMAD.MOV.U32 R13, RZ, RZ, R2 ;  /* 0x000000ffff0d7224 */ /* 0x020fe400078e0002 */
[----:B------:R-:W-:Y:S02]  /*15710*/  IMAD.MOV.U32 R12, RZ, RZ, RZ ;  /* 0x000000ffff0c7224 */ /* 0x000fe400078e00ff */
[----:B------:R-:W-:Y:S02]  /*15720*/  IMAD.MOV.U32 R11, RZ, RZ, 0x1f ;  /* 0x0000001fff0b7424 */ /* 0x000fe400078e00ff */
[----:B------:R-:W-:-:S07]  /*15730*/  IMAD.MOV.U32 R15, RZ, RZ, -0x1 ;  /* 0xffffffffff0f7424 */ /* 0x000fce00078e00ff */
[----:B01-34-:R-:W-:Y:S05]  /*15740*/  WARPSYNC.COLLECTIVE R15, `(.L_x_1987) ;  /* 0x000000000f087348 */ /* 0x01bfea0003c00000 */
[----:B------:R2:W0:Y:S02]  /*15750*/  SHFL.IDX P6, R14, R13, R12, R11 ;  /* 0x0000000c0d0e7389 */ /* 0x00042400000c000b */
[----:B01234-:R-:W-:Y:S01]  /*15760*/  ENDCOLLECTIVE ;  /* 0x000000000000791b */ /* 0x01ffe20003800000 */
.L_x_1987:
[----:B------:R-:W-:Y:S05]  /*15770*/  BSYNC B0 ;  /* 0x0000000000007941 */ /* 0x000fea0003800000 */
.L_x_1986:
[----:B------:R-:W-:Y:S05]  /*15780*/  BRA `(.L_x_1988) ;  /* 0xffffffe800787947 */ /* 0x000fea000383ffff */
.L_x_1943:
[----:B0-----:R0:W1:Y:S02]  /*15790*/  SYNCS.PHASECHK.TRANS64.TRYWAIT P0, [R0+URZ+0x22820], R3 ;  /* 0x02282003000075a7 */ /* 0x001064000800017f */
[----:B-1----:R-:W-:Y:S05]  /*157a0*/  @!P0 NANOSLEEP.SYNCS 0x989680 ;  /* 0x009896800000895d */ /* 0x002fea0003900000 */
[----:B------:R-:W1:Y:S02]  /*157b0*/  @!P0 SYNCS.PHASECHK.TRANS64 P0, [R0+URZ+0x22820], R3 ;  /* 0x02282003000085a7 */ /* 0x000e64000800007f */
[----:B-1----:R-:W-:Y:S05]  /*157c0*/  @!P0 BRA `(.L_x_1943) ;  /* 0xfffffffc00f08947 */ /* 0x002fea000383ffff */
[----:B------:R-:W-:Y:S05]  /*157d0*/  BRA `(.L_x_1989) ;  /* 0xffffffe800c47947 */ /* 0x000fea000383ffff */
.L_x_1944:
        /* <DEDUP_REMOVED lines=8> */
[----:B0-----:R-:W-:Y:S05]  /*15860*/  WARPSYNC.COLLECTIVE R15, `(.L_x_1991) ;  /* 0x000000000f087348 */ /* 0x001fea0003c00000 */
[----:B------:R1:W2:Y:S02]  /*15870*/  SHFL.IDX P6, R14, R13, R12, R11 ;  /* 0x0000000c0d0e7389 */ /* 0x0002a400000c000b */
[----:B012---:R-:W-:Y:S01]  /*15880*/  ENDCOLLECTIVE ;  /* 0x000000000000791b */ /* 0x007fe20003800000 */
.L_x_1991:
[----:B------:R-:W-:Y:S05]  /*15890*/  BSYNC B0 ;  /* 0x0000000000007941 */ /* 0x000fea0003800000 */
.L_x_1990:
[----:B------:R-:W-:Y:S05]  /*158a0*/  BRA `(.L_x_1992) ;  /* 0xffffffe800ac7947 */ /* 0x000fea000383ffff */
.L_x_1947:
[----:B------:R-:W-:Y:S01]  /*158b0*/  BSSY B1, `(.L_x_1993) ;  /* 0x0000006000017945 */ /* 0x000fe20003800000 */
[----:B------:R-:W-:-:S07]  /*158c0*/  IMAD.MOV.U32 R15, RZ, RZ, -0x1 ;  /* 0xffffffffff0f7424 */ /* 0x000fce00078e00ff */
[----:B01----:R-:W-:Y:S05]  /*158d0*/  WARPSYNC.COLLECTIVE R15, `(.L_x_1994) ;  /* 0x000000000f0c7348 */ /* 0x003fea0003c00000 */
[----:B------:R-:W-:Y:S02]  /*158e0*/  ELECT P6, UR62, PT ;  /* 0x00000000003e782f */ /* 0x000fe400038c0000 */
[----:B------:R-:W-:Y:S01]  /*158f0*/  MOV R14, UR62 ;  /* 0x0000003e000e7c02 */ /* 0x000fe20008000f00 */
[----:B01----:R-:W-:Y:S10]  /*15900*/  ENDCOLLECTIVE ;  /* 0x000000000000791b */ /* 0x003ff40003800000 */
.L_x_1994:
[----:B------:R-:W-:Y:S05]  /*15910*/  BSYNC B1 ;  /* 0x0000000000017941 */ /* 0x000fea0003800000 */
.L_x_1993:
[----:B------:R-:W-:Y:S05]  /*15920*/  BRA `(.L_x_1995) ;  /* 0xffffffe800a47947 */ /* 0x000fea000383ffff */
.L_x_1949:
[----:B0-----:R0:W1:Y:S02]  /*15930*/  SYNCS.PHASECHK.TRANS64.TRYWAIT P0, [R6+URZ], R5 ;  /* 0x00000005060075a7 */ /* 0x001064000800017f */
[----:B-1----:R-:W-:Y:S05]  /*15940*/  @!P0 NANOSLEEP.SYNCS 0x989680 ;  /* 0x009896800000895d */ /* 0x002fea0003900000 */
[----:B------:R-:W1:Y:S02]  /*15950*/  @!P0 SYNCS.PHASECHK.TRANS64 P0, [R6+URZ], R5 ;  /* 0x00000005060085a7 */ /* 0x000e64000800007f */
[----:B-1----:R-:W-:Y:S05]  /*15960*/  @!P0 BRA `(.L_x_1949) ;  /* 0xfffffffc00f08947 */ /* 0x002fea000383ffff */
[----:B------:R-:W-:Y:S05]  /*15970*/  BRA `(.L_x_1996) ;  /* 0xffffffe800dc7947 */ /* 0x000fea000383ffff */
.L_x_1950:
[----:B-1----:R1:W2:Y:S02]  /*15980*/  SYNCS.PHASECHK.TRANS64.TRYWAIT P0, [R7+URZ], R2 ;  /* 0x00000002070075a7 */ /* 0x0022a4000800017f */
[----:B--2---:R-:W-:Y:S05]  /*15990*/  @!P0 NANOSLEEP.SYNCS 0x989680 ;  /* 0x009896800000895d */ /* 0x004fea0003900000 */
[----:B------:R-:W2:Y:S02]  /*159a0*/  @!P0 SYNCS.PHASECHK.TRANS64 P0, [R7+URZ], R2 ;  /* 0x00000002070085a7 */ /* 0x000ea4000800007f */
[----:B--2---:R-:W-:Y:S05]  /*159b0*/  @!P0 BRA `(.L_x_1950) ;  /* 0xfffffffc00f08947 */ /* 0x004fea000383ffff */
[----:B------:R-:W-:Y:S05]  /*159c0*/  BRA `(.L_x_1997) ;  /* 0xffffffe800d07947 */ /* 0x000fea000383ffff */
.L_x_1952:
[----:B--2---:R2:W3:Y:S02]  /*159d0*/  SYNCS.PHASECHK.TRANS64.TRYWAIT P0, [R4+URZ], R5 ;  /* 0x00000005040075a7 */ /* 0x0044e4000800017f */
[----:B---3--:R-:W-:Y:S05]  /*159e0*/  @!P0 NANOSLEEP.SYNCS 0x989680 ;  /* 0x009896800000895d */ /* 0x008fea0003900000 */
[----:B------:R-:W3:Y:S02]  /*159f0*/  @!P0 SYNCS.PHASECHK.TRANS64 P0, [R4+URZ], R5 ;  /* 0x00000005040085a7 */ /* 0x000ee4000800007f */
[----:B---3--:R-:W-:Y:S05]  /*15a00*/  @!P0 BRA `(.L_x_1952) ;  /* 0xfffffffc00f08947 */ /* 0x008fea000383ffff */
[----:B------:R-:W-:Y:S05]  /*15a10*/  BRA `(.L_x_1998) ;  /* 0xffffffe800d47947 */ /* 0x000fea000383ffff */
.L_x_1999:
        /* <DEDUP_REMOVED lines=14> */
.L_x_6040:


//--------------------- .text._ZN7cutlass13device_kernelIN5flash11enable_sm90INS1_16FlashAttnFwdSm90INS1_25CollectiveMainloopFwdSm90ILi2EN4cute5tupleIJNS5_1CILi1EEES8_S8_EEENS6_IJNS7_ILi128EEENS7_ILi96EEENS7_ILi64EEEEEELi256ENS_10bfloat16_tEfNS_4arch4Sm90ELb0ELb1ELb0ELb0ELb0ELb0ELb1ELb1ELb0ELb1ELb0ELb0EEENS1_21CollectiveEpilogueFwdINS6_IJSA_NS7_ILi256EEESB_EEES9_SE_SG_Li256ELb0ELb1ELb0ELb0EEENS1_30DynamicPersistentTileSchedulerILi256ELi128ELb0ELb1ELb1EEEEEEEEEvNT_6ParamsE --------------------------
	.section	.text._ZN7cutlass13device_kernelIN5flash11enable_sm90INS1_16FlashAttnFwdSm90INS1_25CollectiveMainloopFwdSm90ILi2EN4cute5tupleIJNS5_1CILi1EEES8_S8_EEENS6_IJNS7_ILi128EEENS7_ILi96EEENS7_ILi64EEEEEELi256ENS_10bfloat16_tEfNS_4arch4Sm90ELb0ELb1ELb0ELb0ELb0ELb0ELb1ELb1ELb0ELb1ELb0ELb0EEENS1_21CollectiveEpilogueFwdINS6_IJSA_NS7_ILi256EEESB_EEES9_SE_SG_Li256ELb0ELb1ELb0ELb0EEENS1_30DynamicPersistentTileSchedulerILi256ELi128ELb0ELb1ELb1EEEEEEEEEvNT_6ParamsE,"ax",@progbits
	.align	128
.text._ZN7cutlass13device_kernelIN5flash11enable_sm90INS1_16FlashAttnFwdSm90INS1_25CollectiveMainloopFwdSm90ILi2EN4cute5tupleIJNS5_1CILi1EEES8_S8_EEENS6_IJNS7_ILi128EEENS7_ILi96EEENS7_ILi64EEEEEELi256ENS_10bfloat16_tEfNS_4arch4Sm90ELb0ELb1ELb0ELb0ELb0ELb0ELb1ELb1ELb0ELb1ELb0ELb0EEENS1_21CollectiveEpilogueFwdINS6_IJSA_NS7_ILi256EEESB_EEES9_SE_SG_Li256ELb0ELb1ELb0ELb0EEENS1_30DynamicPersistentTileSchedulerILi256ELi128ELb0ELb1ELb1EEEEEEEEEvNT_6ParamsE:
        .type           _ZN7cutlass13device_kernelIN5flash11enable_sm90INS1_16FlashAttnFwdSm90INS1_25CollectiveMainloopFwdSm90ILi2EN4cute5tupleIJNS5_1CILi1EEES8_S8_EEENS6_IJNS7_ILi128EEENS7_ILi96EEENS7_ILi64EEEEEELi256ENS_10bfloat16_tEfNS_4arch4Sm90ELb0ELb1ELb0ELb0ELb0ELb0ELb1ELb1ELb0ELb1ELb0ELb0EEENS1_21CollectiveEpilogueFwdINS6_IJSA_NS7_ILi256EEESB_EEES9_SE_SG_Li256ELb0ELb1ELb0ELb0EEENS1_30DynamicPersistentTileSchedulerILi256ELi128ELb0ELb1ELb1EEEEEEEEEvNT_6ParamsE,@function
        .size           _ZN7cutlass13device_kernelIN5flash11enable_sm90INS1_16FlashAttnFwdSm90INS1_25CollectiveMainloopFwdSm90ILi2EN4cute5tupleIJNS5_1CILi1EEES8_S8_EEENS6_IJNS7_ILi128EEENS7_ILi96EEENS7_ILi64EEEEEELi256ENS_10bfloat16_tEfNS_4arch4Sm90ELb0ELb1ELb0ELb0ELb0ELb0ELb1ELb1ELb0ELb1ELb0ELb0EEENS1_21CollectiveEpilogueFwdINS6_IJSA_NS7_ILi256EEESB_EEES9_SE_SG_Li256ELb0ELb1ELb0ELb0EEENS1_30DynamicPersistentTileSchedulerILi256ELi128ELb0ELb1ELb1EEEEEEEEEvNT_6ParamsE,(.L_x_6041 - _ZN7cutlass13device_kernelIN5flash11enable_sm90INS1_16FlashAttnFwdSm90INS1_25CollectiveMainloopFwdSm90ILi2EN4cute5tupleIJNS5_1CILi1EEES8_S8_EEENS6_IJNS7_ILi128EEENS7_ILi96EEENS7_ILi64EEEEEELi256ENS_10bfloat16_tEfNS_4arch4Sm90ELb0ELb1ELb0ELb0ELb0ELb0ELb1ELb1ELb0ELb1ELb0ELb0EEENS1_21CollectiveEpilogueFwdINS6_IJSA_NS7_ILi256EEESB_EEES9_SE_SG_Li256ELb0ELb1ELb0ELb0EEENS1_30DynamicPersistentTileSchedulerILi256ELi128ELb0ELb1ELb1EEEEEEEEEvNT_6ParamsE)
        .other          _ZN7cutlass13device_kernelIN5flash11enable_sm90INS1_16FlashAttnFwdSm90INS1_25CollectiveMainloopFwdSm90ILi2EN4cute5tupleIJNS5_1CILi1EEES8_S8_EEENS6_IJNS7_ILi128EEENS7_ILi96EEENS7_ILi64EEEEEELi256ENS_10bfloat16_tEfNS_4arch4Sm90ELb0ELb1ELb0ELb0ELb0ELb0ELb1ELb1ELb0ELb1ELb0ELb0EEENS1_21CollectiveEpilogueFwdINS6_IJSA_NS7_ILi256EEESB_EEES9_SE_SG_Li256ELb0ELb1ELb0ELb0EEENS1_30DynamicPersistentTileSchedulerILi256ELi128ELb0ELb1ELb1EEEEEEEEEvNT_6ParamsE,@"STO_CUDA_ENTRY STV_DEFAULT"
_ZN7cutlass13device_kernelIN5flash11enable_sm90INS1_16FlashAttnFwdSm90INS1_25CollectiveMainloopFwdSm90ILi2EN4cute5tupleIJNS5_1CILi1EEES8_S8_EEENS6_IJNS7_ILi128EEENS7_ILi96EEENS7_ILi64EEEEEELi256ENS_10bfloat16_tEfNS_4arch4Sm90ELb0ELb1ELb0ELb0ELb0ELb0ELb1ELb1ELb0ELb1ELb0ELb0EEENS1_21CollectiveEpilogueFwdINS6_IJSA_NS7_ILi256EEESB_EEES9_SE_SG_Li256ELb0ELb1ELb0ELb0EEENS1_30DynamicPersistentTileSchedulerILi256ELi128ELb0ELb1ELb1EEEEEEEEEvNT_6ParamsE:
[----:B------:R-:W0:Y:S02]  /*0000*/  LDC R1, c[0x0][0x28] ;  /* 0x00000a00ff017b82 */ /* 0x000e240000000800 */
[----:B0-----:R-:W-:Y:S01]  /*0010*/  VIADD R1, R1, 0xfffffb50 ;  /* 0xfffffb5001017836 */ /* 0x001fe20000000000 */
[----:B------:R-:W0:Y:S01]  /*0020*/  S2R R3, SR_TID.X ;  /* 0x0000000000037919 */ /* 0x000e220000002100 */
[----:B------:R-:W-:Y:S01]  /*0030*/  ELECT P0, URZ, PT ;  /* 0x00000000003f782f */ /* 0x000fe20003800000 */
[----:B------:R-:W-:Y:S01]  /*0040*/  BSSY B0, `(.L_x_2000) ;  /* 0x0000012000007945 */ /* 0x000fe20003800000 */
[----:B------:R-:W-:Y:S02]  /*0050*/  ULDC UR4, c[0x0][0x20] ;  /* 0x0000080000047ab9 */ /* 0x000fe40000000800 */
[----:B------:R-:W-:Y:S01]  /*0060*/  IADD3 R16, P1, R1, UR4, RZ ;  /* 0x0000000401107c10 */ /* 0x000fe2000ff3e0ff */
[----:B------:R-:W-:-:S04]  /*0070*/  ULDC UR4, c[0x0][0x24] ;  /* 0x0000090000047ab9 */ /* 0x000fc80000000800 */
[----:B------:R-:W-:Y:S01]  /*0080*/  IMAD.X R17, RZ, RZ, UR4, P1 ;  /* 0x00000004ff117e24 */ /* 0x000fe200088e06ff */
        /* <DEDUP_REMOVED lines=13> */
.L_x_2001:
[----:B------:R-:W-:Y:S05]  /*0160*/  BSYNC B0 ;  /* 0x0000000000007941 */ /* 0x000fea0003800000 */
.L_x_2000:
        /* <DEDUP_REMOVED lines=43> */
.L_x_2002:
        /* <DEDUP_REMOVED lines=22> */
.L_x_2003:
        /* <DEDUP_REMOVED lines=18> */
.L_x_2004:
        /* <DEDUP_REMOVED lines=22> */
.L_x_2005:
        /* <DEDUP_REMOVED lines=22> */
.L_x_2006:
[----:B------:R-:W-:Y:S01]  /*0960*/  IADD3 R2, P0, R16, 0x70, RZ ;  /* 0x0000007010027810 */ /* 0x000fe20007f1e0ff */
[----:B------:R-:W-:Y:S01]  /*0970*/  UMOV UR41, 0x1 ;  /* 0x0000000100297882 */ /* 0x000fe20000000000 */
[----:B------:R-:W-:Y:S01]  /*0980*/  PLOP3.LUT P1, PT, PT, PT, UP0, 0x80, 0x0 ;  /* 0x000000000000781c */ /* 0x000fe20003f2f008 */
[----:B------:R-:W-:Y:S01]  /*0990*/  NOP ;  /* 0x0000000000007918 */ /* 0x000fe20000000000 */
[----:B------:R-:W-:Y:S01]  /*09a0*/  USEL UR41, UR41, 0x2, !UP0 ;  /* 0x0000000229297887 */ /* 0x000fe2000c000000 */
[----:B------:R4:W-:Y:S01]  /*09b0*/  STL [R1+0x464], R2 ;  /* 0x0004640201007387 */ /* 0x0009e20000100800 */
[----:B------:R-:W-:Y:S01]  /*09c0*/  ULDC.64 UR48, c[0x0][0x208] ;  /* 0x0000820000307ab9 */ /* 0x000fe20000000a00 */
[----:B------:R-:W-:Y:S02]  /*09d0*/  IMAD.MOV.U32 R22, RZ, RZ, R16 ;  /* 0x000000ffff167224 */ /* 0x000fe400078e0010 */
[--C-:B------:R-:W-:Y:S02]  /*09e0*/  IMAD.MOV.U32 R23, RZ, RZ, R17.reuse ;  /* 0x000000ffff177224 */ /* 0x100fe400078e0011 */
[----:B----4-:R-:W-:-:S05]  /*09f0*/  IMAD.X R2, RZ, RZ, R17, P0 ;  /* 0x000000ffff027224 */ /* 0x010fca00000e0611 */
[----:B------:R4:W-:Y:S01]  /*0a00*/  STL [R1+0x460], R2 ;  /* 0x0004600201007387 */ /* 0x0009e20000100800 */
[----:B0123--:R-:W-:Y:S06]  /*0a10*/  BAR.SYNC.DEFER_BLOCKING 0x0 ;  /* 0x0000000000007b1d */ /* 0x00ffec0000010000 */
[----:B------:R-:W-:Y:S05]  /*0a20*/  @!P1 BRA `(.L_x_2007) ;  /* 0x0000020800f49947 */ /* 0x000fea0003800000 */
.L_x_2008:
[----:B------:R-:W-:-:S08]  /*0a30*/  NOP ;  /* 0x0000000000007918 */ /* 0x000fd00000000000 */
[----:B------:R-:W0:Y:S02]  /*0a40*/  USETMAXREG.TRY_ALLOC.CTAPOOL UP0, 0xf0 ;  /* 0x000000f0000079c8 */ /* 0x000e240008000600 */
[----:B0-----:R-:W-:-:S13]  /*0a50*/  PLOP3.LUT P0, PT, PT, PT, UP0, 0x80, 0x0 ;  /* 0x000000000000781c */ /* 0x001fda0003f0f008 */
[----:B------:R-:W-:Y:S05]  /*0a60*/  @!P0 BRA `(.L_x_2008) ;  /* 0xfffffffc00f08947 */ /* 0x000fea000383ffff */
[----:B------:R-:W0:Y:S08]  /*0a70*/  S2UR UR5, SR_CTAID.X ;  /* 0x00000000000579c3 */ /* 0x000e300000002500 */
[----:B------:R-:W-:Y:S08]  /*0a80*/  BAR.ARV 0x4, 0x180 ;  /* 0x0106000000007b1d */ /* 0x000ff00000002000 */
[----:B------:R-:W-:Y:S08]  /*0a90*/  BAR.ARV 0x8, 0x180 ;  /* 0x0206000000007b1d */ /* 0x000ff00000002000 */
[----:B------:R-:W0:Y:S01]  /*0aa0*/  LDC R0, c[0x0][0xd38] ;  /* 0x00034e00ff007b82 */ /* 0x000e220000000800 */
[----:B------:R-:W-:Y:S01]  /*0ab0*/  ISETP.NE.AND P0, PT, R14, 0x1, PT ;  /* 0x000000010e00780c */ /* 0x000fe20003f05270 */
[----:B------:R1:W-:-:S12]  /*0ac0*/  STL.64 [R1+0x210], RZ ;  /* 0x000210ff01007387 */ /* 0x0003d80000100a00 */
[----:B------:R-:W-:Y:S06]  /*0ad0*/  @!P0 BAR.ARV 0x9, 0x100 ;  /* 0x0244000000008b1d */ /* 0x000fec0000002000 */
[C---:B------:R-:W-:Y:S02]  /*0ae0*/  IADD3 R214, P1, R16.reuse, 0x210, RZ ;  /* 0x0000021010d67810 */ /* 0x040fe40007f3e0ff */
[----:B------:R-:W-:Y:S01]  /*0af0*/  IADD3 R224, P2, R16, 0x21c, RZ ;  /* 0x0000021c10e07810 */ /* 0x000fe20007f5e0ff */
[----:B------:R1:W-:Y:S01]  /*0b00*/  STL [R1+0x218], RZ ;  /* 0x000218ff01007387 */ /* 0x0003e20000100800 */
[----:B0-----:R-:W-:Y:S01]  /*0b10*/  ISETP.LE.AND P0, PT, R0, UR5, PT ;  /* 0x0000000500007c0c */ /* 0x001fe2000bf03270 */
[----:B------:R-:W-:-:S02]  /*0b20*/  IMAD.X R213, RZ, RZ, R17, P1 ;  /* 0x000000ffffd57224 */ /* 0x000fc400008e0611 */
[----:B------:R1:W-:Y:S01]  /*0b30*/  STL [R1+0x21c], RZ ;  /* 0x00021cff01007387 */ /* 0x0003e20000100800 */
[----:B------:R-:W-:-:S09]  /*0b40*/  IMAD.X R223, RZ, RZ, R17, P2 ;  /* 0x000000ffffdf7224 */ /* 0x000fd200010e0611 */
[----:B-1----:R-:W-:Y:S05]  /*0b50*/  @P0 EXIT ;  /* 0x000000000000094d */ /* 0x002fea0003800000 */
[----:B----4-:R-:W0:Y:S01]  /*0b60*/  S2R R2, SR_TID.X ;  /* 0x0000000000027919 */ /* 0x010e220000002100 */
[----:B------:R-:W1:Y:S01]  /*0b70*/  S2UR UR6, SR_CgaCtaId ;  /* 0x00000000000679c3 */ /* 0x000e620000008800 */
[----:B------:R-:W-:Y:S01]  /*0b80*/  UMOV UR44, 0x400 ;  /* 0x00000400002c7882 */ /* 0x000fe20000000000 */
[----:B------:R-:W-:Y:S01]  /*0b90*/  IMAD.MOV.U32 R189, RZ, RZ, 0x2 ;  /* 0x00000002ffbd7424 */ /* 0x000fe200078e00ff */
[C---:B------:R-:W-:Y:S01]  /*0ba0*/  IADD3 R208, -R14.reuse, 0xb, RZ ;  /* 0x0000000b0ed07810 */ /* 0x040fe20007ffe1ff */
[----:B------:R-:W-:-:S04]  /*0bb0*/  VIADD R209, R14, 0x8 ;  /* 0x000000080ed17836 */ /* 0x000fc80000000000 */
[----:B------:R-:W2:Y:S01]  /*0bc0*/  S2UR UR4, SR_SWINHI ;  /* 0x00000000000479c3 */ /* 0x000ea20000002f00 */
[----:B-1----:R-:W-:Y:S01]  /*0bd0*/  ULEA UR44, UR6, UR44, 0x18 ;  /* 0x0000002c062c7291 */ /* 0x002fe2000f8ec03f */
[----:B0-----:R-:W-:-:S06]  /*0be0*/  VIADD R206, R2, 0xffffff80 ;  /* 0xffffff8002ce7836 */ /* 0x001fcc0000000000 */
[----:B------:R-:W-:Y:S01]  /*0bf0*/  UMOV UR36, UR44 ;  /* 0x0000002c00247c82 */ /* 0x000fe20008000000 */
[----:B--2---:R-:W-:Y:S01]  /*0c00*/  UMOV UR37, UR4 ;  /* 0x0000000400257c82 */ /* 0x004fe20008000000 */
[----:B------:R-:W-:Y:S01]  /*0c10*/  UMOV UR4, UR5 ;  /* 0x0000000500047c82 */ /* 0x000fe20008000000 */
[----:B------:R-:W-:-:S04]  /*0c20*/  SHF.R.S32.HI R15, RZ, 0x1f, R206 ;  /* 0x0000001fff0f7819 */ /* 0x000fc800000114ce */
[CC--:B------:R-:W-:Y:S02]  /*0c30*/  LEA.HI R2, R15.reuse, R206.reuse, RZ, 0x4 ;  /* 0x000000ce0f027211 */ /* 0x0c0fe400078f20ff */
[CC--:B------:R-:W-:Y:S02]  /*0c40*/  LEA.HI R0, R15.reuse, R206.reuse, RZ, 0x5 ;  /* 0x000000ce0f007211 */ /* 0x0c0fe400078f28ff */
[----:B------:R-:W-:Y:S02]  /*0c50*/  SHF.R.S32.HI R5, RZ, 0x4, R2 ;  /* 0x00000004ff057819 */ /* 0x000fe40000011402 */
[----:B------:R-:W-:Y:S01]  /*0c60*/  LOP3.LUT R3, R2, 0x3fffff0, RZ, 0xc0, !PT ;  /* 0x03fffff002037812 */ /* 0x000fe200078ec0ff */
[----:B------:R-:W-:Y:S01]  /*0c70*/  IMAD.SHL.U32 R6, R0, 0x20, RZ ;  /* 0x0000002000067824 */ /* 0x000fe200078e00ff */
[----:B------:R-:W-:Y:S02]  /*0c80*/  LEA.HI R0, R15, R206, RZ, 0x7 ;  /* 0x000000ce0f007211 */ /* 0x000fe400078f38ff */
[----:B------:R-:W-:Y:S01]  /*0c90*/  LEA.HI R4, R2, R5, RZ, 0x1 ;  /* 0x0000000502047211 */ /* 0x000fe200078f08ff */
[----:B------:R-:W-:Y:S01]  /*0ca0*/  IMAD.IADD R2, R206, 0x1, -R3 ;  /* 0x00000001ce027824 */ /* 0x000fe200078e0a03 */
[----:B------:R-:W-:-:S02]  /*0cb0*/  LOP3.LUT R3, R0, 0xffffff80, RZ, 0xc0, !PT ;  /* 0xffffff8000037812 */ /* 0x000fc400078ec0ff */
[----:B------:R-:W-:Y:S02]  /*0cc0*/  LOP3.LUT R7, R6, 0xfffffc00, RZ, 0xc0, !PT ;  /* 0xfffffc0006077812 */ /* 0x000fe400078ec0ff */
[----:B------:R-:W-:Y:S01]  /*0cd0*/  LOP3.LUT R4, R4, 0x1ffffffe, RZ, 0xc0, !PT ;  /* 0x1ffffffe04047812 */ /* 0x000fe200078ec0ff */
[----:B------:R-:W-:Y:S01]  /*0ce0*/  IMAD.IADD R212, R206, 0x1, -R3 ;  /* 0x00000001ced47824 */ /* 0x000fe200078e0a03 */
[----:B------:R-:W-:Y:S01]  /*0cf0*/  SHF.R.S32.HI R227, RZ, 0x7, R0 ;  /* 0x00000007ffe37819 */ /* 0x000fe20000011400 */
[----:B------:R-:W-:Y:S01]  /*0d00*/  IMAD R7, R2, 0x40, R7 ;  /* 0x0000004002077824 */ /* 0x000fe200078e0207 */
[----:B------:R-:W-:Y:S01]  /*0d10*/  LEA.HI R2, R15, R206, RZ, 0x2 ;  /* 0x000000ce0f027211 */ /* 0x000fe200078f10ff */
[----:B------:R-:W-:Y:S01]  /*0d20*/  IMAD.IADD R4, R5, 0x1, -R4 ;  /* 0x0000000105047824 */ /* 0x000fe200078e0a04 */
[----:B------:R-:W-:Y:S02]  /*0d30*/  SHF.R.S32.HI R3, RZ, 0x1f, R212 ;  /* 0x0000001fff037819 */ /* 0x000fe400000114d4 */
[----:B------:R-:W-:Y:S01]  /*0d40*/  LOP3.LUT R5, R2, 0xfffffffc, RZ, 0xc0, !PT ;  /* 0xfffffffc02057812 */ /* 0x000fe200078ec0ff */
[----:B------:R-:W-:Y:S01]  /*0d50*/  IMAD R4, R4, 0x8, R7 ;  /* 0x0000000804047824 */ /* 0x000fe200078e0207 */
[----:B------:R-:W-:-:S02]  /*0d60*/  LEA.HI R19, R3, R212, RZ, 0x2 ;  /* 0x000000d403137211 */ /* 0x000fc400078f10ff */
[----:B------:R-:W-:Y:S01]  /*0d70*/  LEA.HI R3, R3, R212, RZ, 0x5 ;  /* 0x000000d403037211 */ /* 0x000fe200078f28ff */
[----:B------:R-:W-:Y:S01]  /*0d80*/  IMAD.IADD R6, R206, 0x1, -R5 ;  /* 0x00000001ce067824 */ /* 0x000fe200078e0a05 */
[--C-:B------:R-:W-:Y:S01]  /*0d90*/  SHF.R.S32.HI R2, RZ, 0x2, R19.reuse ;  /* 0x00000002ff027819 */ /* 0x100fe20000011413 */
[----:B------:R-:W-:Y:S01]  /*0da0*/  IMAD.WIDE R188, R4, R189, UR36 ;  /* 0x0000002404bc7e25 */ /* 0x000fe2000f8e02bd */
[----:B------:R-:W-:Y:S02]  /*0db0*/  SHF.R.S32.HI R5, RZ, 0x1f, R19 ;  /* 0x0000001fff057819 */ /* 0x000fe40000011413 */
[----:B------:R-:W-:Y:S02]  /*0dc0*/  SHF.R.S32.HI R3, RZ, 0x5, R3 ;  /* 0x00000005ff037819 */ /* 0x000fe40000011403 */
[----:B------:R-:W-:Y:S02]  /*0dd0*/  LEA.HI R5, R5, R2, RZ, 0x3 ;  /* 0x0000000205057211 */ /* 0x000fe400078f18ff */
[----:B------:R-:W-:-:S02]  /*0de0*/  IADD3 R9, P0, R188, 0x20, RZ ;  /* 0x00000020bc097810 */ /* 0x000fc40007f1e0ff */
[----:B------:R-:W-:Y:S02]  /*0df0*/  LOP3.LUT R5, R5, 0xfffffff8, RZ, 0xc0, !PT ;  /* 0xfffffff805057812 */ /* 0x000fe400078ec0ff */
[----:B------:R-:W-:Y:S02]  /*0e00*/  LOP3.LUT R8, R9, 0x380, RZ, 0xc0, !PT ;  /* 0x0000038009087812 */ /* 0x000fe400078ec0ff */
[----:B------:R-:W-:Y:S01]  /*0e10*/  LEA.HI R7, R6, R6, RZ, 0x1 ;  /* 0x0000000606077211 */ /* 0x000fe200078f08ff */
[----:B------:R-:W-:Y:S01]  /*0e20*/  IMAD.IADD R2, R2, 0x1, -R5 ;  /* 0x0000000102027824 */ /* 0x000fe200078e0a05 */
[----:B------:R-:W-:Y:S02]  /*0e30*/  SHF.R.U64 R8, R8, 0x3, RZ ;  /* 0x0000000308087819 */ /* 0x000fe400000012ff */
[----:B------:R-:W-:Y:S01]  /*0e40*/  LOP3.LUT R7, R7, 0x1ffffffe, RZ, 0xc0, !PT ;  /* 0x1ffffffe07077812 */ /* 0x000fe200078ec0ff */
[----:B------:R-:W-:Y:S01]  /*0e50*/  IMAD R21, R3, 0x10, R2 ;  /* 0x0000001003157824 */ /* 0x000fe200078e0202 */
[----:B------:R-:W-:Y:S01]  /*0e60*/  LOP3.LUT R2, R8, R9, RZ, 0x3c, !PT ;  /* 0x0000000908027212 */ /* 0x000fe200078e3cff */
[----:B------:R-:W-:Y:S01]  /*0e70*/  IMAD.X R3, RZ, RZ, R189, P0 ;  /* 0x000000ffff037224 */ /* 0x000fe200000e06bd */
[----:B------:R-:W-:Y:S01]  /*0e80*/  LEA.HI R15, R15, R206, RZ, 0x3 ;  /* 0x000000ce0f0f7211 */ /* 0x000fe200078f18ff */
[----:B------:R-:W-:Y:S01]  /*0e90*/  IMAD.IADD R25, R6, 0x1, -R7 ;  /* 0x0000000106197824 */ /* 0x000fe200078e0a07 */
[----:B------:R-:W-:-:S02]  /*0ea0*/  IADD3 R5, P1, R188, 0x40, RZ ;  /* 0x00000040bc057810 */ /* 0x000fc40007f3e0ff */
[----:B------:R-:W-:Y:S02]  /*0eb0*/  MOV R235, R2 ;  /* 0x0000000200eb7202 */ /* 0x000fe40000000f00 */
[C---:B------:R-:W-:Y:S02]  /*0ec0*/  IADD3 R7, P2, R188.reuse, 0x60, RZ ;  /* 0x00000060bc077810 */ /* 0x040fe40007f5e0ff */
[C---:B------:R-:W-:Y:S02]  /*0ed0*/  IADD3 R9, P3, R188.reuse, 0x4000, RZ ;  /* 0x00004000bc097810 */ /* 0x040fe40007f7e0ff */
[C---:B------:R-:W-:Y:S02]  /*0ee0*/  IADD3 R231, P4, R188.reuse, 0x4020, RZ ;  /* 0x00004020bce77810 */ /* 0x040fe40007f9e0ff */
[C---:B------:R-:W-:Y:S02]  /*0ef0*/  IADD3 R11, P5, R188.reuse, 0x4040, RZ ;  /* 0x00004040bc0b7810 */ /* 0x040fe40007fbe0ff */
[----:B------:R-:W-:-:S02]  /*0f00*/  IADD3 R13, P6, R188, 0xc060, RZ ;  /* 0x0000c060bc0d7810 */ /* 0x000fc40007fde0ff */
[----:B------:R-:W-:Y:S02]  /*0f10*/  LOP3.LUT R3, R15, 0xfffffff8, RZ, 0xc0, !PT ;  /* 0xfffffff80f037812 */ /* 0x000fe400078ec0ff */
[----:B------:R-:W-:Y:S02]  /*0f20*/  LEA.HI R0, R0, R227, RZ, 0x1 ;  /* 0x000000e300007211 */ /* 0x000fe400078f08ff */
[----:B------:R-:W-:Y:S01]  /*0f30*/  LOP3.LUT R4, R5, 0x380, RZ, 0xc0, !PT ;  /* 0x0000038005047812 */ /* 0x000fe200078ec0ff */
[----:B------:R-:W-:Y:S01]  /*0f40*/  IMAD.IADD R3, R206, 0x1, -R3 ;  /* 0x00000001ce037824 */ /* 0x000fe200078e0a03 */
[----:B------:R-:W-:Y:S02]  /*0f50*/  LOP3.LUT R6, R7, 0x380, RZ, 0xc0, !PT ;  /* 0x0000038007067812 */ /* 0x000fe400078ec0ff */
[----:B------:R-:W-:Y:S01]  /*0f60*/  LOP3.LUT R8, R9, 0x380, RZ, 0xc0, !PT ;  /* 0x0000038009087812 */ /* 0x000fe200078ec0ff */
[----:B------:R-:W-:Y:S01]  /*0f70*/  IMAD.SHL.U32 R194, R3, 0x8, RZ ;  /* 0x0000000803c27824 */ /* 0x000fe200078e00ff */
[----:B------:R-:W-:-:S02]  /*0f80*/  LOP3.LUT R230, R231, 0x380, RZ, 0xc0, !PT ;  /* 0x00000380e7e67812 */ /* 0x000fc400078ec0ff */
[----:B------:R-:W-:Y:S01]  /*0f90*/  LOP3.LUT R10, R11, 0x380, RZ, 0xc0, !PT ;  /* 0x000003800b0a7812 */ /* 0x000fe200078ec0ff */
[C---:B------:R-:W-:Y:S01]  /*0fa0*/  VIADD R196, R194.reuse, 0x40 ;  /* 0x00000040c2c47836 */ /* 0x040fe20000000000 */
[----:B------:R-:W-:Y:S01]  /*0fb0*/  LOP3.LUT R12, R13, 0x380, RZ, 0xc0, !PT ;  /* 0x000003800d0c7812 */ /* 0x000fe200078ec0ff */
[----:B------:R-:W-:Y:S01]  /*0fc0*/  VIADD R195, R194, 0x80 ;  /* 0x00000080c2c37836 */ /* 0x000fe20000000000 */
[----:B------:R-:W-:Y:S01]  /*0fd0*/  LOP3.LUT R0, R0, 0x3fffffe, RZ, 0xc0, !PT ;  /* 0x03fffffe00007812 */ /* 0x000fe200078ec0ff */
[----:B------:R-:W-:Y:S01]  /*0fe0*/  VIADD R197, R194, 0xc0 ;  /* 0x000000c0c2c57836 */ /* 0x000fe20000000000 */
[----:B------:R-:W-:Y:S02]  /*0ff0*/  SHF.R.U64 R4, R4, 0x3, RZ ;  /* 0x0000000304047819 */ /* 0x000fe400000012ff */
[----:B------:R-:W-:Y:S01]  /*1000*/  SHF.R.U64 R6, R6, 0x3, RZ ;  /* 0x0000000306067819 */ /* 0x000fe200000012ff */
[----:B------:R-:W-:Y:S01]  /*1010*/  IMAD.IADD R0, R227, 0x1, -R0 ;  /* 0x00000001e3007824 */ /* 0x000fe200078e0a00 */
[----:B------:R-:W-:-:S02]  /*1020*/  SHF.R.U64 R8, R8, 0x3, RZ ;  /* 0x0000000308087819 */ /* 0x000fc400000012ff */
[----:B------:R-:W-:Y:S01]  /*1030*/  SHF.R.U64 R230, R230, 0x3, RZ ;  /* 0x00000003e6e67819 */ /* 0x000fe200000012ff */
[----:B------:R-:W-:Y:S01]  /*1040*/  IMAD R204, R0, 0x40, R21 ;  /* 0x0000004000cc7824 */ /* 0x000fe200078e0215 */
[----:B------:R-:W-:Y:S02]  /*1050*/  SHF.R.U64 R10, R10, 0x3, RZ ;  /* 0x000000030a0a7819 */ /* 0x000fe400000012ff */
[----:B------:R-:W-:Y:S01]  /*1060*/  SHF.R.U64 R12, R12, 0x3, RZ ;  /* 0x000000030c0c7819 */ /* 0x000fe200000012ff */
[----:B------:R-:W-:Y:S01]  /*1070*/  IMAD R236, R25, 0x8, R204 ;  /* 0x0000000819ec7824 */ /* 0x000fe200078e02cc */
[----:B------:R-:W-:Y:S02]  /*1080*/  LOP3.LUT R19, R19, 0x7ffffffc, RZ, 0xc0, !PT ;  /* 0x7ffffffc13137812 */ /* 0x000fe400078ec0ff */
        /* <DEDUP_REMOVED lines=12> */
[----:B------:R-:W-:Y:S01]  /*1150*/  IADD3 R18, P0, R16, 0x13c, RZ ;  /* 0x0000013c10127810 */ /* 0x000fe20007f1e0ff */
[----:B------:R-:W-:Y:S01]  /*1160*/  IMAD.IADD R19, R212, 0x1, -R19 ;  /* 0x00000001d4137824 */ /* 0x000fe200078e0a13 */
[----:B------:R-:W-:-:S02]  /*1170*/  IADD3 R226, P1, R16, 0x220, RZ ;  /* 0x0000022010e27810 */ /* 0x000fc40007f3e0ff */
[----:B------:R-:W-:Y:S01]  /*1180*/  SHF.R.S32.HI R210, RZ, 0x3, R15 ;  /* 0x00000003ffd27819 */ /* 0x000fe2000001140f */
[--C-:B------:R-:W-:Y:S01]  /*1190*/  IMAD.X R164, RZ, RZ, R17.reuse, P0 ;  /* 0x000000ffffa47224 */ /* 0x100fe200000e0611 */
[----:B------:R-:W-:Y:S01]  /*11a0*/  MOV R234, R4 ;  /* 0x0000000400ea7202 */ /* 0x000fe20000000f00 */
[----:B------:R-:W-:Y:S01]  /*11b0*/  IMAD.X R225, RZ, RZ, R17, P1 ;  /* 0x000000ffffe17224 */ /* 0x000fe200008e0611 */
[----:B------:R-:W-:Y:S01]  /*11c0*/  MOV R233, R6 ;  /* 0x0000000600e97202 */ /* 0x000fe20000000f00 */
[----:B------:R-:W-:Y:S01]  /*11d0*/  IMAD R211, R3, 0x20, R210 ;  /* 0x0000002003d37824 */ /* 0x000fe200078e02d2 */
[----:B------:R-:W-:Y:S01]  /*11e0*/  MOV R232, R8 ;  /* 0x0000000800e87202 */ /* 0x000fe20000000f00 */
[----:B------:R-:W-:Y:S01]  /*11f0*/  IMAD.SHL.U32 R205, R19, 0x2, RZ ;  /* 0x0000000213cd7824 */ /* 0x000fe200078e00ff */
[----:B------:R-:W-:Y:S02]  /*1200*/  MOV R230, R230 ;  /* 0x000000e600e67202 */ /* 0x000fe40000000f00 */
[----:B------:R-:W-:-:S02]  /*1210*/  MOV R229, R10 ;  /* 0x0000000a00e57202 */ /* 0x000fc40000000f00 */
[----:B------:R-:W-:Y:S02]  /*1220*/  MOV R228, R12 ;  /* 0x0000000c00e47202 */ /* 0x000fe40000000f00 */
[----:B------:R-:W-:Y:S02]  /*1230*/  SHF.R.S32.HI R203, RZ, 0x1f, R194 ;  /* 0x0000001fffcb7819 */ /* 0x000fe400000114c2 */
[----:B------:R-:W-:Y:S02]  /*1240*/  SHF.R.S32.HI R202, RZ, 0x1f, R196 ;  /* 0x0000001fffca7819 */ /* 0x000fe400000114c4 */
[----:B------:R-:W-:Y:S02]  /*1250*/  SHF.R.S32.HI R201, RZ, 0x1f, R195 ;  /* 0x0000001fffc97819 */ /* 0x000fe400000114c3 */
[----:B------:R-:W-:-:S07]  /*1260*/  SHF.R.S32.HI R200, RZ, 0x1f, R197 ;  /* 0x0000001fffc87819 */ /* 0x000fce00000114c5 */
.L_x_2131:
        /* <DEDUP_REMOVED lines=12> */
[----:B01234-:R-:W-:Y:S05]  /*1330*/  @!P0 BRA `(.L_x_2009) ;  /* 0x0000000000208947 */ /* 0x01ffea0003800000 */
        /* <DEDUP_REMOVED lines=8> */
.L_x_2009:
[----:B------:R-:W-:Y:S01]  /*13c0*/  ULDC UR7, c[0x0][0xd54] ;  /* 0x0003550000077ab9 */ /* 0x000fe20000000800 */
[----:B------:R-:W-:Y:S01]  /*13d0*/  UMOV UR6, UR9 ;  /* 0x0000000900067c82 */ /* 0x000fe20008000000 */
[----:B------:R-:W-:-:S11]  /*13e0*/  UISETP.NE.AND UP0, UPT, UR7, 0x1, UPT ;  /* 0x000000010700788c */ /* 0x000fd6000bf05270 */
[----:B------:R-:W-:Y:S02]  /*13f0*/  @UP0 ULDC.64 UR10, c[0x0][0xd58] ;  /* 0x00035600000a0ab9 */ /* 0x000fe40000000a00 */
[----:B------:R-:W-:-:S04]  /*1400*/  UIMAD.WIDE.U32 UR4, UR9, UR10, URZ ;  /* 0x0000000a090472a5 */ /* 0x000fc8000f8e003f */
[----:B------:R-:W-:-:S04]  /*1410*/  @UP0 USHF.R.U32.HI UR6, URZ, UR11, UR5 ;  /* 0x0000000b3f060299 */ /* 0x000fc80008011605 */
[----:B------:R-:W-:-:S12]  /*1420*/  UIMAD UR4, UR6, UR7, URZ ;  /* 0x00000007060472a4 */ /* 0x000fd8000f8e023f */
.L_x_2010:
[----:B------:R-:W0:Y:S01]  /*1430*/  S2R R0, SR_TID.X ;  /* 0x0000000000007919 */ /* 0x000e220000002100 */
[----:B------:R-:W-:Y:S01]  /*1440*/  ULOP3.LUT UR5, URZ, UR6, URZ, 0x33, !UPT ;  /* 0x000000063f057292 */ /* 0x000fe2000f8e333f */
[----:B------:R-:W-:Y:S01]  /*1450*/  IMAD.MOV.U32 R2, RZ, RZ, 0x3000 ;  /* 0x00003000ff027424 */ /* 0x000fe200078e00ff */
[----:B------:R-:W-:Y:S01]  /*1460*/  UIADD3 UR6, UP2, UR36, 0x32450, URZ ;  /* 0x0003245024067890 */ /* 0x000fe2000ff5e03f */
[----:B------:R-:W-:Y:S01]  /*1470*/  IMAD.U32 R3, RZ, RZ, UR41 ;  /* 0x00000029ff037e24 */ /* 0x000fe2000f8e00ff */
[----:B------:R-:W-:Y:S01]  /*1480*/  ULDC UR39, c[0x0][0xd3c] ;  /* 0x00034f0000277ab9 */ /* 0x000fe20000000800 */
[----:B------:R-:W-:Y:S01]  /*1490*/  UIADD3 UR7, UP0, UR36, 0x32430, URZ ;  /* 0x0003243024077890 */ /* 0x000fe2000ff1e03f */
[----:B------:R-:W-:Y:S01]  /*14a0*/  IMAD.MOV.U32 R5, RZ, RZ, 0x100 ;  /* 0x00000100ff057424 */ /* 0x000fe200078e00ff */
[----:B------:R-:W-:Y:S01]  /*14b0*/  UIADD3 UR39, UR5, UR39, URZ ;  /* 0x0000002705277290 */ /* 0x000fe2000fffe03f */
[----:B------:R1:W-:Y:S01]  /*14c0*/  STL.64 [R1+0x18], R2 ;  /* 0x0000180201007387 */ /* 0x0003e20000100a00 */
[----:B------:R-:W-:Y:S01]  /*14d0*/  UIADD3.X UR5, URZ, UR37, URZ, UP2, !UPT ;  /* 0x000000253f057290 */ /* 0x000fe200097fe43f */
[----:B------:R-:W-:Y:S01]  /*14e0*/  IMAD.MOV.U32 R6, RZ, RZ, 0x1 ;  /* 0x00000001ff067424 */ /* 0x000fe200078e00ff */
[----:B------:R-:W-:Y:S01]  /*14f0*/  UIADD3 UR10, UP1, UR36, 0x32440, URZ ;  /* 0x00032440240a7890 */ /* 0x000fe2000ff3e03f */
[----:B------:R-:W-:Y:S01]  /*1500*/  IMAD.MOV.U32 R7, RZ, RZ, RZ ;  /* 0x000000ffff077224 */ /* 0x000fe200078e00ff */
[----:B------:R-:W-:Y:S01]  /*1510*/  UIADD3 UR11, UP3, UR36, 0x32460, URZ ;  /* 0x00032460240b7890 */ /* 0x000fe2000ff7e03f */
[----:B------:R-:W-:Y:S01]  /*1520*/  IMAD.MOV.U32 R8, RZ, RZ, 0xc000 ;  /* 0x0000c000ff087424 */ /* 0x000fe200078e00ff */
[----:B------:R-:W-:Y:S01]  /*1530*/  UIADD3 UR4, UR9, -UR4, URZ ;  /* 0x8000000409047290 */ /* 0x000fe2000fffe03f */
[----:B------:R-:W-:Y:S01]  /*1540*/  IMAD.U32 R9, RZ, RZ, UR41 ;  /* 0x00000029ff097e24 */ /* 0x000fe2000f8e00ff */
[----:B------:R-:W-:Y:S01]  /*1550*/  UIADD3.X UR12, URZ, UR37, URZ, UP3, !UPT ;  /* 0x000000253f0c7290 */ /* 0x000fe20009ffe43f */
[----:B------:R-:W-:Y:S01]  /*1560*/  IMAD.MOV.U32 R11, RZ, RZ, 0x100 ;  /* 0x00000100ff0b7424 */ /* 0x000fe200078e00ff */
[----:B------:R-:W-:Y:S01]  /*1570*/  ULDC UR42, c[0x0][0xd48] ;  /* 0x00035200002a7ab9 */ /* 0x000fe20000000800 */
[----:B-1----:R-:W-:Y:S01]  /*1580*/  IMAD.U32 R3, RZ, RZ, UR5 ;  /* 0x00000005ff037e24 */ /* 0x002fe2000f8e00ff */
[----:B------:R-:W-:Y:S01]  /*1590*/  UIADD3.X UR5, URZ, UR37, URZ, UP0, !UPT ;  /* 0x000000253f057290 */ /* 0x000fe200087fe43f */
[----:B------:R-:W-:Y:S01]  /*15a0*/  IMAD.U32 R2, RZ, RZ, UR6 ;  /* 0x00000006ff027e24 */ /* 0x000fe2000f8e00ff */
[----:B------:R-:W-:Y:S01]  /*15b0*/  UIADD3.X UR6, URZ, UR37, URZ, UP1, !UPT ;  /* 0x000000253f067290 */ /* 0x000fe20008ffe43f */
[----:B------:R-:W-:Y:S01]  /*15c0*/  IMAD.U32 R12, RZ, RZ, UR11 ;  /* 0x0000000bff0c7e24 */ /* 0x000fe2000f8e00ff */
[----:B------:R-:W-:Y:S01]  /*15d0*/  UISETP.NE.AND UP2, UPT, UR42, 0x1, UPT ;  /* 0x000000012a00788c */ /* 0x000fe2000bf45270 */
[----:B------:R-:W-:Y:S01]  /*15e0*/  IMAD.U32 R13, RZ, RZ, UR12 ;  /* 0x0000000cff0d7e24 */ /* 0x000fe2000f8e00ff */
[----:B------:R-:W-:Y:S01]  /*15f0*/  ULDC UR12, c[0x0][0xd54] ;  /* 0x00035500000c7ab9 */ /* 0x000fe20000000800 */
[----:B------:R-:W-:Y:S01]  /*1600*/  IMAD.MOV.U32 R20, RZ, RZ, 0x1 ;  /* 0x00000001ff147424 */ /* 0x000fe200078e00ff */
[----:B------:R-:W-:Y:S01]  /*1610*/  UIMAD UR12, UR8, UR12, UR4 ;  /* 0x0000000c080c72a4 */ /* 0x000fe2000f8e0204 */
[----:B------:R-:W-:Y:S01]  /*1620*/  IMAD.MOV.U32 R21, RZ, RZ, RZ ;  /* 0x000000ffff157224 */ /* 0x000fe200078e00ff */
[----:B0-----:R-:W-:Y:S01]  /*1630*/  LOP3.LUT R0, R0, 0x7f, RZ, 0xc0, !PT ;  /* 0x0000007f00007812 */ /* 0x001fe200078ec0ff */
[----:B------:R-:W-:Y:S01]  /*1640*/  IMAD.U32 R14, RZ, RZ, UR39 ;  /* 0x00000027ff0e7e24 */ /* 0x000fe2000f8e00ff */
[----:B------:R-:W-:Y:S01]  /*1650*/  USHF.L.U32 UR39, UR39, 0x7, URZ ;  /* 0x0000000727277899 */ /* 0x000fe2000800063f */
[----:B------:R-:W-:Y:S01]  /*1660*/  STL.128 [R1+0x430], RZ ;  /* 0x000430ff01007387 */ /* 0x000fe20000100c00 */
[----:B------:R-:W-:Y:S01]  /*1670*/  ISETP.NE.AND P0, PT, R0, RZ, PT ;  /* 0x000000ff0000720c */ /* 0x000fe20003f05270 */
[----:B------:R-:W-:Y:S01]  /*1680*/  ULDC UR45, c[0x0][0x424] ;  /* 0x00010900002d7ab9 */ /* 0x000fe20000000800 */
[----:B------:R-:W0:Y:S01]  /*1690*/  LDC R0, c[0x0][0xa80] ;  /* 0x0002a000ff007b82 */ /* 0x000e220000000800 */
[----:B------:R-:W-:Y:S01]  /*16a0*/  STL.64 [R1+0x60], R20 ;  /* 0x0000601401007387 */ /* 0x000fe20000100a00 */
[----:B------:R-:W-:Y:S01]  /*16b0*/  SEL R4, RZ, 0x1, P0 ;  /* 0x00000001ff047807 */ /* 0x000fe20000000000 */
[----:B------:R-:W-:Y:S01]  /*16c0*/  ULDC UR11, c[0x0][0x2f0] ;  /* 0x0000bc00000b7ab9 */ /* 0x000fe20000000800 */
[----:B------:R-:W-:Y:S01]  /*16d0*/  ULDC UR46, c[0x0][0x288] ;  /* 0x0000a200002e7ab9 */ /* 0x000fe20000000800 */
[----:B------:R-:W-:Y:S01]  /*16e0*/  STL [R1+0x70], R14 ;  /* 0x0000700e01007387 */ /* 0x000fe20000100800 */
[----:B------:R-:W-:Y:S01]  /*16f0*/  @UP2 ULDC UR13, c[0x0][0xd50] ;  /* 0x00035400000d2ab9 */ /* 0x000fe20000000800 */
[----:B------:R-:W-:Y:S01]  /*1700*/  IMAD.MOV.U32 R10, RZ, RZ, R4 ;  /* 0x000000ffff0a7224 */ /* 0x000fe200078e0004 */
[----:B------:R-:W-:Y:S01]  /*1710*/  UMOV UR38, UR12 ;  /* 0x0000000c00267c82 */ /* 0x000fe20008000000 */
[----:B------:R1:W-:Y:S01]  /*1720*/  STL.128 [R1+0x20], R4 ;  /* 0x0000200401007387 */ /* 0x0003e20000100c00 */
[----:B------:R-:W-:-:S02]  /*1730*/  IADD3 R32, P0, R16, 0x430, RZ ;  /* 0x0000043010207810 */ /* 0x000fc40007f1e0ff */
[----:B------:R-:W-:Y:S01]  /*1740*/  IADD3 R43, P1, R16, 0x38, RZ ;  /* 0x00000038102b7810 */ /* 0x000fe20007f3e0ff */
[----:B------:R2:W-:Y:S02]  /*1750*/  STL.128 [R1+0x50], R8 ;  /* 0x0000500801007387 */ /* 0x0005e40000100c00 */
[--C-:B------:R-:W-:Y:S02]  /*1760*/  IMAD.X R45, RZ, RZ, R17.reuse, P0 ;  /* 0x000000ffff2d7224 */ /* 0x100fe400000e0611 */
[----:B------:R3:W-:Y:S01]  /*1770*/  STL.128 [R1+0x440], RZ ;  /* 0x000440ff01007387 */ /* 0x0007e20000100c00 */
[----:B------:R-:W-:-:S03]  /*1780*/  IMAD.X R48, RZ, RZ, R17, P1 ;  /* 0x000000ffff307224 */ /* 0x000fc600008e0611 */
[----:B------:R3:W-:Y:S01]  /*1790*/  STL.128 [R1+0x220], RZ ;  /* 0x000220ff01007387 */ /* 0x0007e20000100c00 */
[----:B-1----:R-:W-:Y:S01]  /*17a0*/  IMAD.U32 R5, RZ, RZ, UR5 ;  /* 0x00000005ff057e24 */ /* 0x002fe2000f8e00ff */
[----:B------:R-:W-:Y:S01]  /*17b0*/  ULDC UR5, c[0x0][0x448] ;  /* 0x0001120000057ab9 */ /* 0x000fe20000000800 */
[----:B------:R-:W-:Y:S01]  /*17c0*/  IMAD.U32 R4, RZ, RZ, UR7 ;  /* 0x00000007ff047e24 */ /* 0x000fe2000f8e00ff */
[----:B------:R-:W-:Y:S01]  /*17d0*/  UISETP.NE.AND UP1, UPT, UR5, 0x1, UPT ;  /* 0x000000010500788c */ /* 0x000fe2000bf25270 */
[----:B--2---:R-:W-:Y:S01]  /*17e0*/  IMAD.MOV.U32 R9, RZ, RZ, R3 ;  /* 0x000000ffff097224 */ /* 0x004fe200078e0003 */
[----:B0-----:R3:W-:Y:S01]  /*17f0*/  STL [R1+0x450], R0 ;  /* 0x0004500001007387 */ /* 0x0017e20000100800 */
[----:B------:R-:W-:Y:S01]  /*1800*/  IMAD.U32 R3, RZ, RZ, UR6 ;  /* 0x00000006ff037e24 */ /* 0x000fe2000f8e00ff */
[----:B------:R-:W-:Y:S01]  /*1810*/  ULDC.64 UR6, c[0x0][0x418] ;  /* 0x0001060000067ab9 */ /* 0x000fe20000000a00 */
[----:B------:R-:W-:Y:S01]  /*1820*/  IMAD.MOV.U32 R8, RZ, RZ, R2 ;  /* 0x000000ffff087224 */ /* 0x000fe200078e0002 */
[----:B------:R-:W-:Y:S01]  /*1830*/  UISETP.NE.U32.AND UP0, UPT, UR6, URZ, UPT ;  /* 0x0000003f0600728c */ /* 0x000fe2000bf05070 */
[----:B------:R-:W-:Y:S01]  /*1840*/  IMAD.MOV.U32 R10, RZ, RZ, R12 ;  /* 0x000000ffff0a7224 */ /* 0x000fe200078e000c */
[----:B------:R-:W-:Y:S01]  /*1850*/  ULDC.64 UR4, c[0x0][0xad8] ;  /* 0x0002b60000047ab9 */ /* 0x000fe20000000a00 */
[----:B------:R-:W-:Y:S01]  /*1860*/  IMAD.MOV.U32 R11, RZ, RZ, R13 ;  /* 0x000000ffff0b7224 */ /* 0x000fe200078e000d */
[----:B------:R-:W-:Y:S01]  /*1870*/  UISETP.NE.AND.EX UP0, UPT, UR7, URZ, UPT, UP0 ;  /* 0x0000003f0700728c */ /* 0x000fe2000bf05300 */
[----:B------:R-:W-:Y:S01]  /*1880*/  IMAD.U32 R2, RZ, RZ, UR10 ;  /* 0x0000000aff027e24 */ /* 0x000fe2000f8e00ff */
[----:B------:R-:W-:Y:S01]  /*1890*/  UISETP.GE.AND UP3, UPT, UR5, 0x1, UPT ;  /* 0x000000010500788c */ /* 0x000fe2000bf66270 */
[----:B------:R3:W-:Y:S01]  /*18a0*/  STL.64 [R1+0x8], R4 ;  /* 0x0000080401007387 */ /* 0x0007e20000100a00 */
[----:B------:R-:W-:-:S02]  /*18b0*/  UIADD3 UR10, UR39, 0x7f, URZ ;  /* 0x0000007f270a7890 */ /* 0x000fc4000fffe03f */
[----:B------:R-:W-:Y:S01]  /*18c0*/  USEL UR45, UR45, 0x1, UP0 ;  /* 0x000000012d2d7887 */ /* 0x000fe20008000000 */
[----:B------:R3:W-:Y:S01]  /*18d0*/  STL.128 [R1+0x40], R8 ;  /* 0x0000400801007387 */ /* 0x0007e20000100c00 */
[----:B------:R-:W-:Y:S01]  /*18e0*/  @UP2 ULDC UR6, c[0x0][0xd4c] ;  /* 0x0003530000062ab9 */ /* 0x000fe20000000800 */
[----:B------:R-:W-:Y:S01]  /*18f0*/  @UP1 ULDC UR8, c[0x0][0x44c] ;  /* 0x0001130000081ab9 */ /* 0x000fe20000000800 */
[----:B------:R-:W-:Y:S01]  /*1900*/  UIMAD.WIDE.U32 UR6, UR12, UR6, URZ ;  /* 0x000000060c0672a5 */ /* 0x000fe2000f8e003f */
[----:B------:R3:W-:Y:S01]  /*1910*/  STL.64 [R1+0x68], R10 ;  /* 0x0000680a01007387 */ /* 0x0007e20000100a00 */
[----:B------:R-:W-:Y:S01]  /*1920*/  UIMAD.WIDE.U32 UR8, UR10, UR8, URZ ;  /* 0x000000080a0872a5 */ /* 0x000fe2000f8e003f */
[----:B------:R-:W-:Y:S01]  /*1930*/  PLOP3.LUT P2, PT, PT, PT, UP3, 0x80, 0x0 ;  /* 0x000000000000781c */ /* 0x000fe20003f4f038 */
[----:B------:R-:W-:Y:S01]  /*1940*/  UIMAD UR45, UR45, UR11, URZ ;  /* 0x0000000b2d2d72a4 */ /* 0x000fe2000f8e023f */
[----:B------:R3:W-:Y:S01]  /*1950*/  STL.64 [R1+0x10], R2 ;  /* 0x0000100201007387 */ /* 0x0007e20000100a00 */
[----:B------:R-:W-:Y:S01]  /*1960*/  @UP1 ULDC UR14, c[0x0][0x450] ;  /* 0x00011400000e1ab9 */ /* 0x000fe20000000800 */
[----:B------:R-:W-:-:S02]  /*1970*/  @UP2 USHF.R.U32.HI UR38, URZ, UR13, UR7 ;  /* 0x0000000d3f262299 */ /* 0x000fc40008011607 */
[----:B------:R3:W-:Y:S01]  /*1980*/  STL.64 [R1+0x30], R2 ;  /* 0x0000300201007387 */ /* 0x0007e20000100a00 */
[----:B------:R-:W-:Y:S02]  /*1990*/  UIADD3 UR40, UR45, 0x1, -UR46 ;  /* 0x000000012d287890 */ /* 0x000fe4000fffe82e */
[----:B------:R-:W-:Y:S01]  /*19a0*/  @UP1 USHF.R.U32.HI UR10, URZ, UR14, UR9 ;  /* 0x0000000e3f0a1299 */ /* 0x000fe20008011609 */
[----:B------:R3:W-:Y:S01]  /*19b0*/  STL.128 [R1+0x230], RZ ;  /* 0x000230ff01007387 */ /* 0x0007e20000100c00 */
[----:B------:R-:W-:Y:S02]  /*19c0*/  UIADD3 UR6, -UR38, URZ, URZ ;  /* 0x0000003f26067290 */ /* 0x000fe4000fffe13f */
[----:B------:R-:W-:Y:S01]  /*19d0*/  UIADD3 UR10, UR40, UR10, URZ ;  /* 0x0000000a280a7290 */ /* 0x000fe2000fffe03f */
[----:B------:R3:W-:Y:S01]  /*19e0*/  STL.128 [R1+0x240], RZ ;  /* 0x000240ff01007387 */ /* 0x0007e20000100c00 */
[----:B------:R-:W-:Y:S02]  /*19f0*/  UIMAD UR42, UR42, UR6, UR12 ;  /* 0x000000062a2a72a4 */ /* 0x000fe4000f8e020c */
[----:B------:R-:W-:Y:S01]  /*1a00*/  UIADD3 UR4, UR10, UR4, URZ ;  /* 0x000000040a047290 */ /* 0x000fe2000fffe03f */
[----:B------:R3:W-:Y:S04]  /*1a10*/  STL.128 [R1+0x250], RZ ;  /* 0x000250ff01007387 */ /* 0x0007e80000100c00 */
        /* <DEDUP_REMOVED lines=28> */
[----:B------:R3:W-:Y:S04]  /*1be0*/  STL.64 [R1], RZ ;  /* 0x000000ff01007387 */ /* 0x0007e80000100a00 */
[----:B------:R3:W-:Y:S01]  /*1bf0*/  STL.64 [R1+0x38], RZ ;  /* 0x000038ff01007387 */ /* 0x0007e20000100a00 */
[----:B------:R-:W-:Y:S05]  /*1c00*/  @!P2 BRA `(.L_x_2011) ;  /* 0x000000000044a947 */ /* 0x000fea0003800000 */
        /* <DEDUP_REMOVED lines=10> */
.L_x_2012:
[----:B------:R-:W-:-:S11]  /*1cb0*/  UISETP.NE.AND UP0, UPT, UR5, 0x1, UPT ;  /* 0x000000010500788c */ /* 0x000fd6000bf05270 */
[----:B------:R-:W-:Y:S02]  /*1cc0*/  @UP0 ULDC.64 UR10, c[0x0][0xae0] ;  /* 0x0002b800000a0ab9 */ /* 0x000fe40000000a00 */
[----:B------:R-:W-:-:S04]  /*1cd0*/  UIMAD.WIDE.U32 UR6, UR8, UR10, URZ ;  /* 0x0000000a080672a5 */ /* 0x000fc8000f8e003f */
[----:B------:R-:W-:-:S12]  /*1ce0*/  @UP0 USHF.R.U32.HI UR8, URZ, UR11, UR7 ;  /* 0x0000000b3f080299 */ /* 0x000fd80008011607 */
.L_x_2013:
[----:B------:R-:W-:-:S04]  /*1cf0*/  UIMAD UR8, UR8, UR5, UR5 ;  /* 0x00000005080872a4 */ /* 0x000fc8000f8e0205 */
[----:B------:R-:W-:-:S04]  /*1d00*/  UISETP.LT.AND UP0, UPT, UR4, UR8, UPT ;  /* 0x000000080400728c */ /* 0x000fc8000bf01270 */
[----:B------:R-:W-:-:S12]  /*1d10*/  USEL UR4, UR4, UR8, UP0 ;  /* 0x0000000804047287 */ /* 0x000fd80008000000 */
.L_x_2011:
[----:B------:R-:W-:Y:S02]  /*1d20*/  UIADD3 UR6, UR45, 0x5f, URZ ;  /* 0x0000005f2d067890 */ /* 0x000fe4000fffe03f */
[----:B------:R-:W-:Y:S02]  /*1d30*/  UIADD3 UR8, UR4, 0x5f, URZ ;  /* 0x0000005f04087890 */ /* 0x000fe4000fffe03f */
[----:B------:R-:W-:Y:S02]  /*1d40*/  UIMAD.WIDE UR6, UR6, 0x2aaaaaab, URZ ;  /* 0x2aaaaaab060678a5 */ /* 0x000fe4000f8e023f */
[----:B------:R-:W-:Y:S01]  /*1d50*/  UIMAD.WIDE UR8, UR8, 0x2aaaaaab, URZ ;  /* 0x2aaaaaab080878a5 */ /* 0x000fe2000f8e023f */
[----:B------:R-:W-:Y:S01]  /*1d60*/  @UP1 ULDC UR10, c[0x0][0x44c] ;  /* 0x00011300000a1ab9 */ /* 0x000fe20000000800 */
[----:B------:R-:W-:Y:S02]  /*1d70*/  USHF.R.U32.HI UR4, URZ, 0x1f, UR7 ;  /* 0x0000001f3f047899 */ /* 0x000fe40008011607 */
[----:B------:R-:W-:-:S02]  /*1d80*/  UIMAD.WIDE.U32 UR10, UR39, UR10, URZ ;  /* 0x0000000a270a72a5 */ /* 0x000fc4000f8e003f */
[----:B------:R-:W-:Y:S01]  /*1d90*/  USHF.R.U32.HI UR6, URZ, 0x1f, UR9 ;  /* 0x0000001f3f067899 */ /* 0x000fe20008011609 */
[----:B------:R-:W-:Y:S01]  /*1da0*/  @UP1 ULDC UR13, c[0x0][0x450] ;  /* 0x00011400000d1ab9 */ /* 0x000fe20000000800 */
[----:B------:R-:W-:Y:S01]  /*1db0*/  UMOV UR12, UR39 ;  /* 0x00000027000c7c82 */ /* 0x000fe20008000000 */
[----:B------:R-:W-:Y:S02]  /*1dc0*/  UIADD3 UR46, UR45, -UR46, URZ ;  /* 0x8000002e2d2e7290 */ /* 0x000fe4000fffe03f */
        /* <DEDUP_REMOVED lines=20> */
.L_x_2015:
[----:B------:R-:W-:-:S11]  /*1f10*/  UISETP.NE.AND UP0, UPT, UR5, 0x1, UPT ;  /* 0x000000010500788c */ /* 0x000fd6000bf05270 */
[----:B------:R-:W-:Y:S02]  /*1f20*/  @UP0 ULDC.64 UR10, c[0x0][0xae0] ;  /* 0x0002b800000a0ab9 */ /* 0x000fe40000000a00 */
[----:B------:R-:W-:-:S04]  /*1f30*/  UIMAD.WIDE.U32 UR6, UR4, UR10, URZ ;  /* 0x0000000a040672a5 */ /* 0x000fc8000f8e003f */
[----:B------:R-:W-:-:S12]  /*1f40*/  @UP0 USHF.R.U32.HI UR4, URZ, UR11, UR7 ;  /* 0x0000000b3f040299 */ /* 0x000fd80008011607 */
.L_x_2016:
[----:B------:R-:W-:-:S04]  /*1f50*/  UIMAD UR4, UR4, UR5, URZ ;  /* 0x00000005040472a4 */ /* 0x000fc8000f8e023f */
[----:B------:R-:W-:-:S04]  /*1f60*/  UISETP.LT.AND UP0, UPT, UR8, UR4, UPT ;  /* 0x000000040800728c */ /* 0x000fc8000bf01270 */
[----:B------:R-:W-:-:S12]  /*1f70*/  USEL UR8, UR8, UR4, !UP0 ;  /* 0x0000000408087287 */ /* 0x000fd8000c000000 */
.L_x_2014:
[----:B------:R-:W-:Y:S01]  /*1f80*/  UIMAD.WIDE UR4, UR8, 0x2aaaaaab, URZ ;  /* 0x2aaaaaab080478a5 */ /* 0x000fe2000f8e023f */
[----:B------:R-:W-:-:S03]  /*1f90*/  PLOP3.LUT P0, PT, PT, PT, PT, 0x80, 0x0 ;  /* 0x000000000000781c */ /* 0x000fc60003f0f070 */
[----:B------:R-:W-:-:S04]  /*1fa0*/  USHF.R.U32.HI UR4, URZ, 0x1f, UR5 ;  /* 0x0000001f3f047899 */ /* 0x000fc80008011605 */
[----:B------:R-:W-:-:S04]  /*1fb0*/  ULEA.HI.SX32 UR4, UR5, UR4, 0x1c ;  /* 0x0000000405047291 */ /* 0x000fc8000f8fe23f */
[----:B------:R-:W-:-:S04]  /*1fc0*/  UISETP.LT.AND UP0, UPT, URZ, UR4, UPT ;  /* 0x000000043f00728c */ /* 0x000fc8000bf01270 */
[----:B------:R-:W-:-:S04]  /*1fd0*/  USEL UR43, URZ, UR4, !UP0 ;  /* 0x000000043f2b7287 */ /* 0x000fc8000c000000 */
[----:B------:R-:W-:-:S06]  /*1fe0*/  UISETP.GT.AND UP0, UPT, UR47, UR43, UPT ;  /* 0x0000002b2f00728c */ /* 0x000fcc000bf04270 */
[----:B------:R-:W-:-:S13]  /*1ff0*/  PLOP3.LUT P1, PT, PT, PT, UP0, 0x80, 0x0 ;  /* 0x000000000000781c */ /* 0x000fda0003f2f008 */
[----:B------:R-:W-:Y:S05]  /*2000*/  @!P1 BRA `(.L_x_2017) ;  /* 0x000001cc00549947 */ /* 0x000fea0003800000 */
[----:B---3--:R-:W0:Y:S01]  /*2010*/  SHFL.IDX PT, R0, R227, RZ, 0x1f ;  /* 0x00001fffe3007589 */ /* 0x008e2200000e0000 */
[----:B------:R-:W-:Y:S01]  /*2020*/  UIADD3 UR6, UR44, 0x18400, URZ ;  /* 0x000184002c067890 */ /* 0x000fe2000fffe03f */
[----:B------:R-:W-:Y:S01]  /*2030*/  IMAD.MOV.U32 R12, RZ, RZ, 0x1 ;  /* 0x00000001ff0c7424 */ /* 0x000fe200078e00ff */
[----:B------:R-:W-:Y:S01]  /*2040*/  UIADD3 UR5, UR44, 0x400, URZ ;  /* 0x000004002c057890 */ /* 0x000fe2000fffe03f */
[----:B------:R-:W-:Y:S01]  /*2050*/  IMAD.MOV.U32 R4, RZ, RZ, 0x1 ;  /* 0x00000001ff047424 */ /* 0x000fe200078e00ff */
[----:B------:R-:W-:Y:S01]  /*2060*/  UIADD3 UR4, UR44, 0x1c400, URZ ;  /* 0x0001c4002c047890 */ /* 0x000fe2000fffe03f */
[----:B------:R-:W-:Y:S01]  /*2070*/  IMAD.MOV.U32 R5, RZ, RZ, RZ ;  /* 0x000000ffff057224 */ /* 0x000fe200078e00ff */
[----:B------:R-:W-:Y:S01]  /*2080*/  USHF.R.U32.HI UR5, URZ, 0x4, UR5 ;  /* 0x000000043f057899 */ /* 0x000fe20008011605 */
[----:B------:R-:W-:Y:S01]  /*2090*/  IMAD.MOV.U32 R6, RZ, RZ, 0x1 ;  /* 0x00000001ff067424 */ /* 0x000fe200078e00ff */
[----:B------:R-:W-:Y:S01]  /*20a0*/  USHF.R.U32.HI UR4, URZ, 0x4, UR4 ;  /* 0x000000043f047899 */ /* 0x000fe20008011604 */
[----:B------:R-:W-:Y:S01]  /*20b0*/  IMAD.MOV.U32 R7, RZ, RZ, RZ ;  /* 0x000000ffff077224 */ /* 0x000fe200078e00ff */
[----:B------:R-:W-:Y:S01]  /*20c0*/  ULOP3.LUT UR5, UR5, 0x3fff, URZ, 0xc0, !UPT ;  /* 0x00003fff05057892 */ /* 0x000fe2000f8ec03f */
[----:B------:R-:W-:Y:S01]  /*20d0*/  IMAD.MOV.U32 R13, RZ, RZ, RZ ;  /* 0x000000ffff0d7224 */ /* 0x000fe200078e00ff */
[----:B------:R-:W-:Y:S01]  /*20e0*/  ULOP3.LUT UR4, UR4, 0x3fff, URZ, 0xc0, !UPT ;  /* 0x00003fff04047892 */ /* 0x000fe2000f8ec03f */
[----:B------:R-:W-:Y:S01]  /*20f0*/  IMAD.MOV.U32 R9, RZ, RZ, 0x40000040 ;  /* 0x40000040ff097424 */ /* 0x000fe200078e00ff */
[----:B------:R-:W-:Y:S01]  /*2100*/  ULOP3.LUT UR7, UR5, 0x3000000, URZ, 0xfc, !UPT ;  /* 0x0300000005077892 */ /* 0x000fe2000f8efc3f */
[----:B------:R1:W-:Y:S01]  /*2110*/  STL.128 [R1+0x80], R4 ;  /* 0x0000800401007387 */ /* 0x0003e20000100c00 */
[----:B------:R-:W-:Y:S01]  /*2120*/  ULOP3.LUT UR4, UR4, 0x10000, URZ, 0xfc, !UPT ;  /* 0x0001000004047892 */ /* 0x000fe2000f8efc3f */
[----:B------:R-:W-:Y:S01]  /*2130*/  IMAD.MOV.U32 R11, RZ, RZ, 0x40000040 ;  /* 0x40000040ff0b7424 */ /* 0x000fe200078e00ff */
[----:B------:R-:W-:Y:S01]  /*2140*/  ULOP3.LUT UR5, UR5, 0x10000, URZ, 0xfc, !UPT ;  /* 0x0001000005057892 */ /* 0x000fe2000f8efc3f */
[----:B------:R2:W-:Y:S01]  /*2150*/  STL.64 [R1+0x90], R12 ;  /* 0x0000900c01007387 */ /* 0x0005e20000100a00 */
[----:B------:R-:W-:Y:S01]  /*2160*/  IMAD.U32 R10, RZ, RZ, UR7 ;  /* 0x00000007ff0a7e24 */ /* 0x000fe2000f8e00ff */
[----:B------:R-:W-:Y:S01]  /*2170*/  IADD3 R27, P1, R16, 0xa0, RZ ;  /* 0x000000a0101b7810 */ /* 0x000fe20007f3e0ff */
[----:B------:R-:W-:Y:S01]  /*2180*/  IMAD.U32 R8, RZ, RZ, UR4 ;  /* 0x00000004ff087e24 */ /* 0x000fe2000f8e00ff */
[----:B0-----:R-:W-:Y:S01]  /*2190*/  LEA.HI R2, R0, R0, RZ, 0x1 ;  /* 0x0000000000027211 */ /* 0x001fe200078f08ff */
[----:B------:R-:W-:Y:S01]  /*21a0*/  IMAD.U32 R14, RZ, RZ, UR5 ;  /* 0x00000005ff0e7e24 */ /* 0x000fe2000f8e00ff */
[----:B------:R-:W-:Y:S01]  /*21b0*/  ULOP3.LUT UP0, URZ, UR6, 0x1bf, URZ, 0xc0, !UPT ;  /* 0x000001bf063f7892 */ /* 0x000fe2000f80c03f */
[----:B------:R-:W-:Y:S01]  /*21c0*/  IMAD.MOV.U32 R15, RZ, RZ, 0x40000040 ;  /* 0x40000040ff0f7424 */ /* 0x000fe200078e00ff */
[----:B------:R-:W-:Y:S01]  /*21d0*/  LOP3.LUT R3, R2, 0x7fffe, RZ, 0xc0, !PT ;  /* 0x0007fffe02037812 */ /* 0x000fe200078ec0ff */
[----:B------:R0:W-:Y:S01]  /*21e0*/  STL.128 [R1+0xa0], R8 ;  /* 0x0000a00801007387 */ /* 0x0001e20000100c00 */
[----:B------:R-:W-:Y:S01]  /*21f0*/  IMAD.X R44, RZ, RZ, R17, P1 ;  /* 0x000000ffff2c7224 */ /* 0x000fe200008e0611 */
[----:B------:R-:W-:Y:S01]  /*2200*/  IADD3 R30, P5, R16, 0x118, RZ ;  /* 0x00000118101e7810 */ /* 0x000fe20007fbe0ff */
[----:B-1----:R-:W-:Y:S01]  /*2210*/  IMAD.MOV.U32 R5, RZ, RZ, 0x40000040 ;  /* 0x40000040ff057424 */ /* 0x002fe200078e00ff */
[----:B------:R0:W-:Y:S01]  /*2220*/  STL.64 [R1+0x78], RZ ;  /* 0x000078ff01007387 */ /* 0x0001e20000100a00 */
[----:B------:R-:W-:Y:S01]  /*2230*/  IMAD.IADD R3, R0, 0x1, -R3 ;  /* 0x0000000100037824 */ /* 0x000fe200078e0a03 */
[----:B------:R-:W-:Y:S01]  /*2240*/  PLOP3.LUT P1, PT, PT, PT, UP0, 0x80, 0x0 ;  /* 0x000000000000781c */ /* 0x000fe20003f2f008 */
[----:B--2---:R-:W-:Y:S01]  /*2250*/  IMAD.MOV.U32 R13, RZ, RZ, 0x40000040 ;  /* 0x40000040ff0d7424 */ /* 0x004fe200078e00ff */
[----:B------:R0:W-:Y:S01]  /*2260*/  STL.128 [R1+0xb0], RZ ;  /* 0x0000b0ff01007387 */ /* 0x0001e20000100c00 */
[C---:B------:R-:W-:Y:S01]  /*2270*/  IADD3 R29, P6, R16.reuse, 0x110, RZ ;  /* 0x00000110101d7810 */ /* 0x040fe20007fde0ff */
[--C-:B------:R-:W-:Y:S01]  /*2280*/  IMAD.X R31, RZ, RZ, R17.reuse, P5 ;  /* 0x000000ffff1f7224 */ /* 0x100fe200028e0611 */
[----:B------:R-:W-:Y:S01]  /*2290*/  LEA R3, R3, UR6, 0xd ;  /* 0x0000000603037c11 */ /* 0x000fe2000f8e68ff */
[----:B------:R0:W-:Y:S01]  /*22a0*/  STL.128 [R1+0xc0], RZ ;  /* 0x0000c0ff01007387 */ /* 0x0001e20000100c00 */
[----:B------:R-:W-:Y:S01]  /*22b0*/  IADD3 R28, P0, R16, 0xa8, RZ ;  /* 0x000000a8101c7810 */ /* 0x000fe20007f1e0ff */
[----:B------:R-:W-:Y:S01]  /*22c0*/  IMAD.X R46, RZ, RZ, R17, P6 ;  /* 0x000000ffff2e7224 */ /* 0x000fe200030e0611 */
[----:B------:R-:W-:Y:S01]  /*22d0*/  SHF.R.U32.HI R0, RZ, 0x4, R3 ;  /* 0x00000004ff007819 */ /* 0x000fe20000011603 */
[----:B------:R-:W-:Y:S01]  /*22e0*/  VIADD R2, R3, 0xa000 ;  /* 0x0000a00003027836 */ /* 0x000fe20000000000 */
[----:B------:R0:W-:Y:S01]  /*22f0*/  STL.128 [R1+0xd0], RZ ;  /* 0x0000d0ff01007387 */ /* 0x0001e20000100c00 */
[----:B------:R-:W-:Y:S01]  /*2300*/  IMAD.X R41, RZ, RZ, R17, P0 ;  /* 0x000000ffff297224 */ /* 0x000fe200000e0611 */
[----:B------:R-:W-:-:S02]  /*2310*/  LOP3.LUT R0, R0, 0x3fff, RZ, 0xc0, !PT ;  /* 0x00003fff00007812 */ /* 0x000fc400078ec0ff */
[----:B------:R-:W-:Y:S01]  /*2320*/  SHF.R.U32.HI R2, RZ, 0x4, R2 ;  /* 0x00000004ff027819 */ /* 0x000fe20000011602 */
[----:B------:R0:W-:Y:S01]  /*2330*/  STL.128 [R1+0xe0], RZ ;  /* 0x0000e0ff01007387 */ /* 0x0001e20000100c00 */
[----:B------:R-:W-:Y:S02]  /*2340*/  LOP3.LUT R4, R0, 0x10000, RZ, 0xfc, !PT ;  /* 0x0001000000047812 */ /* 0x000fe400078efcff */
[----:B------:R-:W-:Y:S01]  /*2350*/  LOP3.LUT R2, R2, 0x3fff, RZ, 0xc0, !PT ;  /* 0x00003fff02027812 */ /* 0x000fe200078ec0ff */
[----:B------:R0:W-:Y:S01]  /*2360*/  STL.128 [R1+0xf0], RZ ;  /* 0x0000f0ff01007387 */ /* 0x0001e20000100c00 */
[----:B------:R-:W-:Y:S02]  /*2370*/  IADD3 R26, P2, R16, 0x98, RZ ;  /* 0x00000098101a7810 */ /* 0x000fe40007f5e0ff */
[----:B------:R-:W-:Y:S01]  /*2380*/  LOP3.LUT R2, R2, 0x10000, RZ, 0xfc, !PT ;  /* 0x0001000002027812 */ /* 0x000fe200078efcff */
[----:B------:R0:W-:Y:S01]  /*2390*/  STL.64 [R1+0x98], R4 ;  /* 0x0000980401007387 */ /* 0x0001e20000100a00 */
[C---:B------:R-:W-:Y:S01]  /*23a0*/  IADD3 R25, P3, R16.reuse, 0x90, RZ ;  /* 0x0000009010197810 */ /* 0x040fe20007f7e0ff */
[--C-:B------:R-:W-:Y:S01]  /*23b0*/  IMAD.X R33, RZ, RZ, R17.reuse, P2 ;  /* 0x000000ffff217224 */ /* 0x100fe200010e0611 */
[C---:B------:R-:W-:Y:S01]  /*23c0*/  IADD3 R24, P4, R16.reuse, 0x88, RZ ;  /* 0x0000008810187810 */ /* 0x040fe20007f9e0ff */
[----:B------:R-:W-:Y:S01]  /*23d0*/  IMAD.MOV.U32 R12, RZ, RZ, R2 ;  /* 0x000000ffff0c7224 */ /* 0x000fe200078e0002 */
[----:B------:R0:W-:Y:S01]  /*23e0*/  STL.128 [R1+0x100], RZ ;  /* 0x000100ff01007387 */ /* 0x0001e20000100c00 */
[C---:B------:R-:W-:Y:S01]  /*23f0*/  IADD3 R19, P5, R16.reuse, 0x80, RZ ;  /* 0x0000008010137810 */ /* 0x040fe20007fbe0ff */
[--C-:B------:R-:W-:Y:S01]  /*2400*/  IMAD.X R42, RZ, RZ, R17.reuse, P3 ;  /* 0x000000ffff2a7224 */ /* 0x100fe200018e0611 */
[C---:B------:R-:W-:Y:S01]  /*2410*/  IADD3 R34, P6, R16.reuse, 0x78, RZ ;  /* 0x0000007810227810 */ /* 0x040fe20007fde0ff */
[----:B------:R0:W-:Y:S01]  /*2420*/  STL.128 [R1+0x110], R12 ;  /* 0x0001100c01007387 */ /* 0x0001e20000100c00 */
[----:B------:R-:W-:Y:S01]  /*2430*/  IADD3 R37, P0, R16, 0xb0, RZ ;  /* 0x000000b010257810 */ /* 0x000fe20007f1e0ff */
[----:B------:R-:W-:-:S02]  /*2440*/  IMAD.X R39, RZ, RZ, R17, P4 ;  /* 0x000000ffff277224 */ /* 0x000fc400020e0611 */
[--C-:B------:R-:W-:Y:S02]  /*2450*/  IMAD.X R40, RZ, RZ, R17.reuse, P5 ;  /* 0x000000ffff287224 */ /* 0x100fe400028e0611 */
[--C-:B------:R-:W-:Y:S02]  /*2460*/  IMAD.X R35, RZ, RZ, R17.reuse, P6 ;  /* 0x000000ffff237224 */ /* 0x100fe400030e0611 */
[----:B------:R-:W-:Y:S01]  /*2470*/  IMAD.X R38, RZ, RZ, R17, P0 ;  /* 0x000000ffff267224 */ /* 0x000fe200000e0611 */
[----:B------:R-:W-:Y:S06]  /*2480*/  @!P1 BRA `(.L_x_2018) ;  /* 0x0000000000409947 */ /* 0x000fec0003800000 */
[----:B------:R-:W-:Y:S01]  /*2490*/  MOV R0, 0x0 ;  /* 0x0000000000007802 */ /* 0x000fe20000000f00 */
[----:B------:R-:W-:Y:S01]  /*24a0*/  ULDC.64 UR4, c[0x4][0x98] ;  /* 0x0100260000047ab9 */ /* 0x000fe20000000a00 */
[----:B------:R-:W-:Y:S01]  /*24b0*/  ULDC.64 UR6, c[0x4][0x38] ;  /* 0x01000e0000067ab9 */ /* 0x000fe20000000a00 */
[----:B0-----:R-:W-:Y:S01]  /*24c0*/  IMAD.U32 R4, RZ, RZ, UR4 ;  /* 0x00000004ff047e24 */ /* 0x001fe2000f8e00ff */
        /* <DEDUP_REMOVED lines=12> */
.L_x_2018:
[----:B------:R-:W1:Y:S01]  /*2590*/  S2R R20, SR_TID.X ;  /* 0x0000000000147919 */ /* 0x000e620000002100 */
[----:B0-----:R-:W0:Y:S01]  /*25a0*/  LDC R13, c[0x0][0x288] ;  /* 0x0000a200ff0d7b82 */ /* 0x001e220000000800 */
[----:B------:R-:W-:Y:S01]  /*25b0*/  IADD3 R8, P0, R16, 0x120, RZ ;  /* 0x0000012010087810 */ /* 0x000fe20007f1e0ff */
[----:B------:R-:W-:Y:S01]  /*25c0*/  ULDC UR4, c[0x0][0x20] ;  /* 0x0000080000047ab9 */ /* 0x000fe20000000800 */
[----:B------:R-:W-:Y:S01]  /*25d0*/  IMAD.U32 R11, RZ, RZ, UR45 ;  /* 0x0000002dff0b7e24 */ /* 0x000fe2000f8e00ff */
[----:B------:R-:W-:Y:S01]  /*25e0*/  STL.64 [R1+0x130], R34 ;  /* 0x0001302201007387 */ /* 0x000fe20000100a00 */
[----:B------:R-:W-:Y:S02]  /*25f0*/  VIADD R198, R18, -UR4 ;  /* 0x8000000412c67c36 */ /* 0x000fe40008000000 */
[----:B------:R-:W-:Y:S01]  /*2600*/  IMAD.X R9, RZ, RZ, R17, P0 ;  /* 0x000000ffff097224 */ /* 0x000fe200000e0611 */
[----:B------:R-:W2:Y:S01]  /*2610*/  LDC R15, c[0x0][0xad4] ;  /* 0x0002b500ff0f7b82 */ /* 0x000ea20000000800 */
[----:B------:R-:W-:Y:S04]  /*2620*/  STL.64 [R1+0x120], R204 ;  /* 0x000120cc01007387 */ /* 0x000fe80000100a00 */
[----:B------:R3:W-:Y:S03]  /*2630*/  STL.64 [R1+0x128], R8 ;  /* 0x0001280801007387 */ /* 0x0007e60000100a00 */
[----:B------:R-:W4:Y:S01]  /*2640*/  LDC.64 R4, c[0x0][0xad8] ;  /* 0x0002b600ff047b82 */ /* 0x000f220000000a00 */
[----:B------:R0:W-:Y:S04]  /*2650*/  STL.U8 [R1+0x138], RZ ;  /* 0x000138ff01007387 */ /* 0x0001e80000100000 */
[----:B------:R0:W-:Y:S03]  /*2660*/  STL [R198+0x8], R11 ;  /* 0x0000080bc6007387 */ /* 0x0001e60000100800 */
[----:B------:R-:W5:Y:S01]  /*2670*/  LDC.64 R2, c[0x0][0xae0] ;  /* 0x0002b800ff027b82 */ /* 0x000f620000000a00 */
[----:B0-----:R0:W-:Y:S04]  /*2680*/  STL [R198+0x4], R13 ;  /* 0x0000040dc6007387 */ /* 0x0011e80000100800 */
[----:B------:R0:W-:Y:S01]  /*2690*/  STL [R198+0x14], RZ ;  /* 0x000014ffc6007387 */ /* 0x0001e20000100800 */
[----:B-1----:R-:W-:-:S02]  /*26a0*/  VIADD R206, R20, 0xffffff80 ;  /* 0xffffff8014ce7836 */ /* 0x002fc40000000000 */
[----:B------:R-:W1:Y:S01]  /*26b0*/  LDC.64 R6, c[0x0][0x448] ;  /* 0x00011200ff067b82 */ /* 0x000e620000000a00 */
[----:B--2---:R0:W-:Y:S04]  /*26c0*/  STL [R198+0xc], R15 ;  /* 0x00000c0fc6007387 */ /* 0x0041e80000100800 */
[----:B------:R0:W-:Y:S03]  /*26d0*/  STL [R198], R206 ;  /* 0x000000cec6007387 */ /* 0x0001e60000100800 */
[----:B------:R-:W2:Y:S01]  /*26e0*/  LDC R237, c[0x0][0x450] ;  /* 0x00011400ffed7b82 */ /* 0x000ea20000000800 */
[----:B----4-:R0:W-:Y:S04]  /*26f0*/  STL [R198+0x10], R4 ;  /* 0x00001004c6007387 */ /* 0x0101e80000100800 */
[----:B------:R0:W-:Y:S04]  /*2700*/  STL [R198+0x18], R5 ;  /* 0x00001805c6007387 */ /* 0x0001e80000100800 */
[----:B-----5:R0:W-:Y:S04]  /*2710*/  STL [R198+0x1c], R2 ;  /* 0x00001c02c6007387 */ /* 0x0201e80000100800 */
[----:B------:R0:W-:Y:S04]  /*2720*/  STL [R198+0x20], R3 ;  /* 0x00002003c6007387 */ /* 0x0001e80000100800 */
[----:B-1----:R0:W-:Y:S04]  /*2730*/  STL [R198+0x24], R6 ;  /* 0x00002406c6007387 */ /* 0x0021e80000100800 */
[----:B------:R0:W-:Y:S04]  /*2740*/  STL [R198+0x28], R7 ;  /* 0x00002807c6007387 */ /* 0x0001e80000100800 */
[----:B--2---:R0:W-:Y:S04]  /*2750*/  STL [R198+0x2c], R237 ;  /* 0x00002cedc6007387 */ /* 0x0041e80000100800 */
[----:B---3--:R-:W2:Y:S01]  /*2760*/  LDL R9, [R1+0x21c] ;  /* 0x00021c0001097983 */ /* 0x008ea20000100800 */
[----:B------:R-:W-:Y:S03]  /*2770*/  BSSY B0, `(.L_x_2019) ;  /* 0x0000008000007945 */ /* 0x000fe60003800000 */
[----:B------:R0:W-:Y:S01]  /*2780*/  STL.U8 [R1+0x16c], RZ ;  /* 0x00016cff01007387 */ /* 0x0001e20000100000 */
[----:B--2---:R-:W-:-:S04]  /*2790*/  LEA.HI R0, R9, R9, RZ, 0x1 ;  /* 0x0000000909007211 */ /* 0x004fc800078f08ff */
[----:B------:R-:W-:-:S05]  /*27a0*/  LOP3.LUT R0, R0, 0xfffffffe, RZ, 0xc0, !PT ;  /* 0xfffffffe00007812 */ /* 0x000fca00078ec0ff */
[----:B------:R-:W-:-:S05]  /*27b0*/  IMAD.IADD R0, R9, 0x1, -R0 ;  /* 0x0000000109007824 */ /* 0x000fca00078e0a00 */
[----:B------:R-:W-:-:S04]  /*27c0*/  SHF.L.U32 R0, R0, 0x1f, RZ ;  /* 0x0000001f00007819 */ /* 0x000fc800000006ff */
[----:B------:R-:W1:Y:S02]  /*27d0*/  SYNCS.PHASECHK.TRANS64.TRYWAIT P0, [UR44+0x32400], R0 ;  /* 0x03240000ff0075a7 */ /* 0x000e64000800016c */
[----:B01----:R-:W-:Y:S05]  /*27e0*/  @!P0 BRA `(.L_x_2020) ;  /* 0x0000024400a08947 */ /* 0x003fea0003800000 */
.L_x_2247:
[----:B------:R-:W-:Y:S05]  /*27f0*/  BSYNC B0 ;  /* 0x0000000000007941 */ /* 0x000fea0003800000 */
.L_x_2019:
[----:B------:R-:W2:Y:S04]  /*2800*/  LDL R36, [R1+0x1c] ;  /* 0x00001c0001247983 */ /* 0x000ea80000100800 */
[----:B------:R1:W5:Y:S01]  /*2810*/  LDL.64 R12, [R1+0x210] ;  /* 0x00021000010c7983 */ /* 0x0003620000100a00 */
[----:B------:R-:W-:Y:S01]  /*2820*/  IMAD.MOV.U32 R10, RZ, RZ, R19 ;  /* 0x000000ffff0a7224 */ /* 0x000fe200078e0013 */
[C---:B------:R-:W-:Y:S01]  /*2830*/  IADD3 R20, P0, R16.reuse, 0x16c, RZ ;  /* 0x0000016c10147810 */ /* 0x040fe20007f1e0ff */
[----:B------:R-:W-:Y:S01]  /*2840*/  IMAD.MOV.U32 R11, RZ, RZ, R40 ;  /* 0x000000ffff0b7224 */ /* 0x000fe200078e0028 */
[C---:B0-----:R-:W-:Y:S01]  /*2850*/  IADD3 R0, P2, R16.reuse, 0x420, RZ ;  /* 0x0000042010007810 */ /* 0x041fe20007f5e0ff */
[----:B------:R-:W-:Y:S01]  /*2860*/  IMAD.MOV.U32 R8, RZ, RZ, R214 ;  /* 0x000000ffff087224 */ /* 0x000fe200078e00d6 */
[----:B------:R-:W-:Y:S01]  /*2870*/  IADD3 R14, P1, R16, 0x128, RZ ;  /* 0x00000128100e7810 */ /* 0x000fe20007f3e0ff */
[----:B------:R-:W-:-:S02]  /*2880*/  IMAD.MOV.U32 R9, RZ, RZ, R213 ;  /* 0x000000ffff097224 */ /* 0x000fc400078e00d5 */
[--C-:B------:R-:W-:Y:S02]  /*2890*/  IMAD.X R21, RZ, RZ, R17.reuse, P0 ;  /* 0x000000ffff157224 */ /* 0x100fe400000e0611 */
[--C-:B------:R-:W-:Y:S01]  /*28a0*/  IMAD.X R15, RZ, RZ, R17.reuse, P2 ;  /* 0x000000ffff0f7224 */ /* 0x100fe200010e0611 */
[----:B------:R0:W-:Y:S01]  /*28b0*/  STL.128 [R1+0x170], R8 ;  /* 0x0001700801007387 */ /* 0x0001e20000100c00 */
[----:B------:R-:W-:Y:S02]  /*28c0*/  IMAD.X R19, RZ, RZ, R17, P1 ;  /* 0x000000ffff137224 */ /* 0x000fe400008e0611 */
[----:B------:R-:W-:Y:S02]  /*28d0*/  IMAD.U32 R220, RZ, RZ, UR36 ;  /* 0x00000024ffdc7e24 */ /* 0x000fe4000f8e00ff */
[----:B------:R-:W-:Y:S01]  /*28e0*/  IMAD.U32 R221, RZ, RZ, UR37 ;  /* 0x00000025ffdd7e24 */ /* 0x000fe2000f8e00ff */
[----:B------:R-:W-:Y:S05]  /*28f0*/  WARPSYNC.ALL ;  /* 0x0000000000007948 */ /* 0x000fea0003800000 */
[----:B------:R-:W-:Y:S01]  /*2900*/  IMAD.MOV.U32 R222, RZ, RZ, R224 ;  /* 0x000000ffffde7224 */ /* 0x000fe200078e00e0 */
[----:B------:R-:W-:Y:S01]  /*2910*/  BSSY B0, `(.L_x_2021) ;  /* 0x000002c000007945 */ /* 0x000fe20003800000 */
[----:B------:R-:W-:-:S02]  /*2920*/  IMAD.MOV.U32 R34, RZ, RZ, R14 ;  /* 0x000000ffff227224 */ /* 0x000fc400078e000e */
[----:B------:R-:W-:Y:S01]  /*2930*/  IMAD.MOV.U32 R35, RZ, RZ, R19 ;  /* 0x000000ffff237224 */ /* 0x000fe200078e0013 */
[----:B------:R-:W-:Y:S01]  /*2940*/  STL.128 [R1+0x1a0], R220 ;  /* 0x0001a0dc01007387 */ /* 0x000fe20000100c00 */
[----:B0-----:R-:W-:Y:S02]  /*2950*/  IMAD.MOV.U32 R8, RZ, RZ, R26 ;  /* 0x000000ffff087224 */ /* 0x001fe400078e001a */
[----:B------:R-:W-:Y:S02]  /*2960*/  IMAD.MOV.U32 R9, RZ, RZ, R33 ;  /* 0x000000ffff097224 */ /* 0x000fe400078e0021 */
[----:B------:R-:W-:Y:S02]  /*2970*/  IMAD.MOV.U32 R10, RZ, RZ, R27 ;  /* 0x000000ffff0a7224 */ /* 0x000fe400078e001b */
[----:B------:R-:W-:Y:S02]  /*2980*/  IMAD.MOV.U32 R11, RZ, RZ, R44 ;  /* 0x000000ffff0b7224 */ /* 0x000fe400078e002c */
[----:B------:R-:W-:-:S03]  /*2990*/  IMAD.MOV.U32 R33, RZ, RZ, R45 ;  /* 0x000000ffff217224 */ /* 0x000fc600078e002d */
[----:B------:R0:W-:Y:S04]  /*29a0*/  STL.128 [R1+0x190], R8 ;  /* 0x0001900801007387 */ /* 0x0001e80000100c00 */
[----:B------:R-:W-:Y:S01]  /*29b0*/  STL.128 [R1+0x1e0], R32 ;  /* 0x0001e02001007387 */ /* 0x000fe20000100c00 */
[----:B0-----:R-:W-:Y:S02]  /*29c0*/  IMAD.MOV.U32 R8, RZ, RZ, R43 ;  /* 0x000000ffff087224 */ /* 0x001fe400078e002b */
[----:B------:R-:W-:Y:S02]  /*29d0*/  IMAD.MOV.U32 R9, RZ, RZ, R48 ;  /* 0x000000ffff097224 */ /* 0x000fe400078e0030 */
[----:B------:R-:W-:Y:S02]  /*29e0*/  IMAD.MOV.U32 R10, RZ, RZ, R25 ;  /* 0x000000ffff0a7224 */ /* 0x000fe400078e0019 */
[----:B------:R-:W-:-:S05]  /*29f0*/  IMAD.MOV.U32 R11, RZ, RZ, R42 ;  /* 0x000000ffff0b7224 */ /* 0x000fca00078e002a */
[----:B------:R0:W-:Y:S02]  /*2a00*/  STL.128 [R1+0x1b0], R8 ;  /* 0x0001b00801007387 */ /* 0x0001e40000100c00 */
[----:B0-----:R-:W-:Y:S02]  /*2a10*/  IMAD.MOV.U32 R8, RZ, RZ, R29 ;  /* 0x000000ffff087224 */ /* 0x001fe400078e001d */
[----:B------:R-:W-:Y:S02]  /*2a20*/  IMAD.MOV.U32 R9, RZ, RZ, R46 ;  /* 0x000000ffff097224 */ /* 0x000fe400078e002e */
[----:B------:R-:W-:Y:S02]  /*2a30*/  IMAD.MOV.U32 R10, RZ, RZ, R30 ;  /* 0x000000ffff0a7224 */ /* 0x000fe400078e001e */
[----:B------:R-:W-:-:S05]  /*2a40*/  IMAD.MOV.U32 R11, RZ, RZ, R31 ;  /* 0x000000ffff0b7224 */ /* 0x000fca00078e001f */
[----:B------:R0:W-:Y:S02]  /*2a50*/  STL.128 [R1+0x1c0], R8 ;  /* 0x0001c00801007387 */ /* 0x0001e40000100c00 */
[----:B0-----:R-:W-:Y:S01]  /*2a60*/  IMAD.MOV.U32 R10, RZ, RZ, R20 ;  /* 0x000000ffff0a7224 */ /* 0x001fe200078e0014 */
[----:B------:R1:W-:Y:S01]  /*2a70*/  BAR.SYNC.DEFER_BLOCKING R209, 0x100 ;  /* 0x000400d10000751d */ /* 0x0003e20000010000 */
[----:B------:R-:W-:Y:S01]  /*2a80*/  IMAD.MOV.U32 R11, RZ, RZ, R21 ;  /* 0x000000ffff0b7224 */ /* 0x000fe200078e0015 */
[----:B------:R-:W-:Y:S01]  /*2a90*/  IADD3 R20, P0, R16, 0x138, RZ ;  /* 0x0000013810147810 */ /* 0x000fe20007f1e0ff */
[----:B------:R-:W-:Y:S02]  /*2aa0*/  IMAD.MOV.U32 R8, RZ, RZ, R0 ;  /* 0x000000ffff087224 */ /* 0x000fe400078e0000 */
[----:B------:R-:W-:Y:S02]  /*2ab0*/  IMAD.MOV.U32 R9, RZ, RZ, R15 ;  /* 0x000000ffff097224 */ /* 0x000fe400078e000f */
[----:B------:R-:W-:-:S03]  /*2ac0*/  IMAD.X R21, RZ, RZ, R17, P0 ;  /* 0x000000ffff157224 */ /* 0x000fc600000e0611 */
        /* <DEDUP_REMOVED lines=11> */
[----:B------:R1:W-:Y:S01]  /*2b80*/  STL.128 [R1+0x200], R8 ;  /* 0x0002000801007387 */ /* 0x0003e20000100c00 */
[----:B--2---:R-:W-:-:S04]  /*2b90*/  LOP3.LUT R0, R36, 0x1, RZ, 0xfc, !PT ;  /* 0x0000000124007812 */ /* 0x004fc800078efcff */
[----:B------:R-:W-:-:S13]  /*2ba0*/  ISETP.NE.AND P1, PT, R0, 0x3, PT ;  /* 0x000000030000780c */ /* 0x000fda0003f25270 */
[----:B-1----:R-:W-:Y:S05]  /*2bb0*/  @!P1 BRA `(.L_x_2022) ;  /* 0x0000000000049947 */ /* 0x002fea0003800000 */
[----:B------:R-:W-:Y:S01]  /*2bc0*/  BPT.TRAP 0x1 ;  /* 0x000000040000795c */ /* 0x000fe20000300000 */
.L_x_2022:
[----:B------:R-:W-:Y:S05]  /*2bd0*/  BSYNC B0 ;  /* 0x0000000000007941 */ /* 0x000fea0003800000 */
.L_x_2021:
[----:B------:R-:W2:Y:S01]  /*2be0*/  LDL.64 R8, [R1+0x8] ;  /* 0x0000080001087983 */ /* 0x000ea20000100a00 */
[----:B-----5:R-:W-:Y:S01]  /*2bf0*/  SHF.L.U32 R13, R13, 0x1f, RZ ;  /* 0x0000001f0d0d7819 */ /* 0x020fe200000006ff */
[----:B------:R-:W-:Y:S01]  /*2c00*/  BSSY B0, `(.L_x_2023) ;  /* 0x0000006000007945 */ /* 0x000fe20003800000 */
[----:B--2---:R-:W-:-:S05]  /*2c10*/  MOV R9, R8 ;  /* 0x0000000800097202 */ /* 0x004fca0000000f00 */
[----:B------:R-:W-:-:S04]  /*2c20*/  IMAD R12, R12, 0x8, R9 ;  /* 0x000000080c0c7824 */ /* 0x000fc800078e0209 */
[----:B------:R0:W1:Y:S01]  /*2c30*/  SYNCS.PHASECHK.TRANS64.TRYWAIT P0, [R12+URZ], R13 ;  /* 0x0000000d0c0075a7 */ /* 0x000062000800017f */
[----:B------:R-:W-:Y:S05]  /*2c40*/  @!P1 BRA `(.L_x_2024) ;  /* 0x0000000000049947 */ /* 0x000fea0003800000 */
[----:B------:R-:W-:Y:S01]  /*2c50*/  BPT.TRAP 0x1 ;  /* 0x000000040000795c */ /* 0x000fe20000300000 */
.L_x_2024:
[----:B------:R-:W-:Y:S05]  /*2c60*/  BSYNC B0 ;  /* 0x0000000000007941 */ /* 0x000fea0003800000 */
.L_x_2023:
[----:B------:R-:W-:Y:S04]  /*2c70*/  BSSY B0, `(.L_x_2025) ;  /* 0x0000004000007945 */ /* 0x000fe80003800000 */
[----:B-1----:R-:W-:Y:S05]  /*2c80*/  @P0 BRA `(.L_x_2026) ;  /* 0x0000000000080947 */ /* 0x002fea0003800000 */
[----:B------:R-:W1:Y:S02]  /*2c90*/  SYNCS.PHASECHK.TRANS64.TRYWAIT P0, [R12+URZ], R13 ;  /* 0x0000000d0c0075a7 */ /* 0x000e64000800017f */
[----:B-1----:R-:W-:Y:S05]  /*2ca0*/  @!P0 BRA `(.L_x_2027) ;  /* 0x0000024000888947 */ /* 0x002fea0003800000 */
.L_x_2026:
[----:B------:R-:W-:Y:S05]  /*2cb0*/  BSYNC B0 ;  /* 0x0000000000007941 */ /* 0x000fea0003800000 */
.L_x_2025:
[----:B01----:R-:W2:Y:S04]  /*2cc0*/  LDL R13, [R1+0x210] ;  /* 0x00021000010d7983 */ /* 0x003ea80000100800 */
[----:B------:R-:W2:Y:S01]  /*2cd0*/  LDL.64 R8, [R1+0xa0] ;  /* 0x0000a00001087983 */ /* 0x000ea20000100a00 */
[----:B------:R-:W-:Y:S05]  /*2ce0*/  WARPSYNC.ALL ;  /* 0x0000000000007948 */ /* 0x000fea0003800000 */
[----:B------:R-:W3:Y:S04]  /*2cf0*/  LDL.64 R24, [R1+0x98] ;  /* 0x0000980001187983 */ /* 0x000ee80000100a00 */
[----:B------:R-:W4:Y:S04]  /*2d00*/  LDL.64 R10, [R1+0x98] ;  /* 0x00009800010a7983 */ /* 0x000f280000100a00 */
[----:B------:R-:W5:Y:S01]  /*2d10*/  LDL.64 R14, [R1+0x98] ;  /* 0x00009800010e7983 */ /* 0x000f620000100a00 */
[----:B--2---:R-:W-:-:S03]  /*2d20*/  IMAD R8, R13, 0x300, R8 ;  /* 0x000003000d087824 */ /* 0x004fc600078e0208 */
[----:B------:R-:W2:Y:S01]  /*2d30*/  LDL.64 R20, [R1+0x98] ;  /* 0x0000980001147983 */ /* 0x000ea20000100a00 */
[----:B------:R-:W-:Y:S02]  /*2d40*/  R2UR UR7, R9 ;  /* 0x00000000090772ca */ /* 0x000fe400000e0000 */
[C---:B------:R-:W-:Y:S01]  /*2d50*/  R2UR UR6, R8.reuse ;  /* 0x00000000080672ca */ /* 0x040fe200000e0000 */
[----:B------:R-:W2:Y:S01]  /*2d60*/  LDL R19, [R1+0x21c] ;  /* 0x00021c0001137983 */ /* 0x000ea20000100800 */
[----:B------:R-:W-:Y:S01]  /*2d70*/  VIADD R12, R8, 0x2 ;  /* 0x00000002080c7836 */ /* 0x000fe20000000000 */
[----:B------:R-:W-:Y:S01]  /*2d80*/  BSSY B0, `(.L_x_2028) ;  /* 0x000002e000007945 */ /* 0x000fe20003800000 */
[----:B------:R-:W-:Y:S01]  /*2d90*/  IMAD.MOV.U32 R13, RZ, RZ, R9 ;  /* 0x000000ffff0d7224 */ /* 0x000fe200078e0009 */
[----:B------:R0:W-:Y:S01]  /*2da0*/  STL [R1+0x80], RZ ;  /* 0x000080ff01007387 */ /* 0x0001e20000100800 */
[----:B---3--:R-:W-:Y:S02]  /*2db0*/  R2UR UR4, R24 ;  /* 0x00000000180472ca */ /* 0x008fe400000e0000 */
[----:B------:R-:W-:-:S02]  /*2dc0*/  R2UR UR5, R25 ;  /* 0x00000000190572ca */ /* 0x000fc400000e0000 */
[----:B------:R-:W-:Y:S01]  /*2dd0*/  WARPGROUP.ARRIVE ;  /* 0x00000000000079c5 */ /* 0x000fe20000000000 */
[----:B----4-:R-:W-:Y:S02]  /*2de0*/  VIADD R10, R10, 0x2 ;  /* 0x000000020a0a7836 */ /* 0x010fe40000000000 */
[----:B-----5:R-:W-:Y:S02]  /*2df0*/  VIADD R14, R14, 0x4 ;  /* 0x000000040e0e7836 */ /* 0x020fe40000000000 */
[----:B--2---:R-:W-:-:S06]  /*2e00*/  VIADD R20, R20, 0x6 ;  /* 0x0000000614147836 */ /* 0x004fcc0000000000 */
[----:B------:R-:W-:Y:S01]  /*2e10*/  HGMMA.64x96x16.F32.BF16 R24, gdesc[UR4], RZ, !UPT, gsb0 ;  /* 0x01600000041879f0 */ /* 0x000fe2000c0018ff */
[----:B------:R-:W-:Y:S02]  /*2e20*/  R2UR UR6, R12 ;  /* 0x000000000c0672ca */ /* 0x000fe400000e0000 */
[----:B------:R-:W-:Y:S02]  /*2e30*/  R2UR UR7, R13 ;  /* 0x000000000d0772ca */ /* 0x000fe400000e0000 */
[----:B------:R-:W-:Y:S01]  /*2e40*/  R2UR UR4, R10 ;  /* 0x000000000a0472ca */ /* 0x000fe200000e0000 */
[C---:B------:R-:W-:Y:S01]  /*2e50*/  VIADD R10, R8.reuse, 0x4 ;  /* 0x00000004080a7836 */ /* 0x040fe20000000000 */
[----:B------:R-:W-:Y:S01]  /*2e60*/  R2UR UR5, R11 ;  /* 0x000000000b0572ca */ /* 0x000fe200000e0000 */
[----:B------:R-:W-:Y:S01]  /*2e70*/  IMAD.MOV.U32 R11, RZ, RZ, R9 ;  /* 0x000000ffff0b7224 */ /* 0x000fe200078e0009 */
[----:B------:R-:W-:Y:S01]  /*2e80*/  LEA.HI R0, R19, R19, RZ, 0x1 ;  /* 0x0000001313007211 */ /* 0x000fe200078f08ff */
[----:B------:R-:W-:Y:S01]  /*2e90*/  VIADD R8, R8, 0x6 ;  /* 0x0000000608087836 */ /* 0x000fe20000000000 */
[----:B------:R-:W-:-:S02]  /*2ea0*/  WARPGROUP.DEPBAR.LE gsb0, 0x0 ;  /* 0x00008000000079c5 */ /* 0x000fc40000010000 */
[----:B------:R-:W-:-:S07]  /*2eb0*/  WARPGROUP.ARRIVE ;  /* 0x00000000000079c5 */ /* 0x000fce0000000000 */
        /* <DEDUP_REMOVED lines=8> */
[----:B------:R-:W-:Y:S02]  /*2f40*/  R2UR UR6, R8 ;  /* 0x00000000080672ca */ /* 0x000fe400000e0000 */
[----:B------:R-:W-:Y:S02]  /*2f50*/  R2UR UR7, R9 ;  /* 0x00000000090772ca */ /* 0x000fe400000e0000 */
[----:B------:R-:W-:Y:S02]  /*2f60*/  R2UR UR4, R20 ;  /* 0x00000000140472ca */ /* 0x000fe400000e0000 */
[----:B------:R-:W-:Y:S02]  /*2f70*/  R2UR UR5, R21 ;  /* 0x00000000150572ca */ /* 0x000fe400000e0000 */
[----:B------:R-:W-:Y:S01]  /*2f80*/  LOP3.LUT R8, R0, 0xfffffffe, RZ, 0xc0, !PT ;  /* 0xfffffffe00087812 */ /* 0x000fe200078ec0ff */
[----:B------:R-:W-:-:S04]  /*2f90*/  IMAD.MOV.U32 R0, RZ, RZ, 0x1 ;  /* 0x00000001ff007424 */ /* 0x000fc800078e00ff */
[----:B------:R-:W-:Y:S01]  /*2fa0*/  IMAD.IADD R8, R19, 0x1, -R8 ;  /* 0x0000000113087824 */ /* 0x000fe200078e0a08 */
[----:B------:R0:W-:Y:S04]  /*2fb0*/  STL [R1+0x80], R0 ;  /* 0x0000800001007387 */ /* 0x0001e80000100800 */
[----:B------:R-:W-:Y:S01]  /*2fc0*/  SHF.L.U32 R8, R8, 0x1f, RZ ;  /* 0x0000001f08087819 */ /* 0x000fe200000006ff */
[----:B------:R0:W-:Y:S04]  /*2fd0*/  STL [R1+0x80], R0 ;  /* 0x0000800001007387 */ /* 0x0001e80000100800 */
[----:B------:R0:W-:Y:S04]  /*2fe0*/  STL [R1+0x80], R0 ;  /* 0x0000800001007387 */ /* 0x0001e80000100800 */
[----:B------:R0:W-:Y:S01]  /*2ff0*/  STL [R1+0x80], R0 ;  /* 0x0000800001007387 */ /* 0x0001e20000100800 */
[----:B------:R-:W-:-:S02]  /*3000*/  WARPGROUP.DEPBAR.LE gsb0, 0x0 ;  /* 0x00008000000079c5 */ /* 0x000fc40000010000 */
[----:B------:R-:W-:-:S06]  /*3010*/  WARPGROUP.ARRIVE ;  /* 0x00000000000079c5 */ /* 0x000fcc0000000000 */
[----:B------:R-:W-:Y:S03]  /*3020*/  HGMMA.64x96x16.F32.BF16 R24, gdesc[UR4], R24, gsb0 ;  /* 0x01600000041879f0 */ /* 0x000fe60008001818 */
[----:B------:R-:W-:Y:S02]  /*3030*/  WARPGROUP.DEPBAR.LE gsb0, 0x0 ;  /* 0x00008000000079c5 */ /* 0x000fe40000010000 */
[----:B------:R-:W1:Y:S02]  /*3040*/  SYNCS.PHASECHK.TRANS64.TRYWAIT P0, [UR44+0x32410], R8 ;  /* 0x03241008ff0075a7 */ /* 0x000e64000800016c */
[----:B01----:R-:W-:Y:S05]  /*3050*/  @!P0 BRA `(.L_x_2029) ;  /* 0x0000023c00b08947 */ /* 0x003fea0003800000 */
.L_x_2248:
[----:B------:R-:W-:Y:S05]  /*3060*/  BSYNC B0 ;  /* 0x0000000000007941 */ /* 0x000fea0003800000 */
.L_x_2028:
[----:B------:R-:W2:Y:S04]  /*3070*/  LDL R10, [R1+0x54] ;  /* 0x00005400010a7983 */ /* 0x000ea80000100800 */
[----:B0-----:R0:W5:Y:S01]  /*3080*/  LDL.64 R8, [R1+0x210] ;  /* 0x0002100001087983 */ /* 0x0011620000100a00 */
[----:B------:R-:W-:Y:S01]  /*3090*/  BSSY B0, `(.L_x_2030) ;  /* 0x0000005000007945 */ /* 0x000fe20003800000 */
[----:B--2---:R-:W-:-:S04]  /*30a0*/  LOP3.LUT R10, R10, 0x1, RZ, 0xfc, !PT ;  /* 0x000000010a0a7812 */ /* 0x004fc800078efcff */
[----:B------:R-:W-:-:S13]  /*30b0*/  ISETP.NE.AND P1, PT, R10, 0x3, PT ;  /* 0x000000030a00780c */ /* 0x000fda0003f25270 */
[----:B0-----:R-:W-:Y:S05]  /*30c0*/  @!P1 BRA `(.L_x_2031) ;  /* 0x0000000000049947 */ /* 0x001fea0003800000 */
[----:B------:R-:W-:Y:S01]  /*30d0*/  BPT.TRAP 0x1 ;  /* 0x000000040000795c */ /* 0x000fe20000300000 */
.L_x_2031:
[----:B------:R-:W-:Y:S05]  /*30e0*/  BSYNC B0 ;  /* 0x0000000000007941 */ /* 0x000fea0003800000 */
.L_x_2030:
        /* <DEDUP_REMOVED lines=8> */
.L_x_2033:
[----:B------:R-:W-:Y:S05]  /*3170*/  BSYNC B0 ;  /* 0x0000000000007941 */ /* 0x000fea0003800000 */
.L_x_2032:
[----:B------:R-:W-:Y:S04]  /*3180*/  BSSY B0, `(.L_x_2034) ;  /* 0x0000004000007945 */ /* 0x000fe80003800000 */
[----:B-1----:R-:W-:Y:S05]  /*3190*/  @P0 BRA `(.L_x_2035) ;  /* 0x0000000000080947 */ /* 0x002fea0003800000 */
[----:B------:R-:W1:Y:S02]  /*31a0*/  SYNCS.PHASECHK.TRANS64.TRYWAIT P0, [R8+URZ], R9 ;  /* 0x00000009080075a7 */ /* 0x000e64000800017f */
[----:B-1----:R-:W-:Y:S05]  /*31b0*/  @!P0 BRA `(.L_x_2036) ;  /* 0x0000023c00708947 */ /* 0x002fea0003800000 */
.L_x_2035:
[----:B------:R-:W-:Y:S05]  /*31c0*/  BSYNC B0 ;  /* 0x0000000000007941 */ /* 0x000fea0003800000 */
.L_x_2034:
[----:B------:R-:W2:Y:S04]  /*31d0*/  LDL R13, [R1+0x210] ;  /* 0x00021000010d7983 */ /* 0x000ea80000100800 */
[----:B01----:R-:W2:Y:S04]  /*31e0*/  LDL.64 R8, [R1+0x118] ;  /* 0x0001180001087983 */ /* 0x003ea80000100a00 */
[----:B------:R-:W3:Y:S04]  /*31f0*/  LDL R12, [R1+0x90] ;  /* 0x00009000010c7983 */ /* 0x000ee80000100800 */
[----:B------:R-:W4:Y:S04]  /*3200*/  LDL.64 R10, [R1+0x110] ;  /* 0x00011000010a7983 */ /* 0x000f280000100a00 */
[----:B------:R-:W5:Y:S04]  /*3210*/  LDL.64 R14, [R1+0x110] ;  /* 0x00011000010e7983 */ /* 0x000f680000100a00 */
[----:B------:R-:W5:Y:S04]  /*3220*/  LDL.64 R20, [R1+0x110] ;  /* 0x0001100001147983 */ /* 0x000f680000100a00 */
[----:B------:R-:W5:Y:S01]  /*3230*/  LDL.64 R72, [R1+0x110] ;  /* 0x0001100001487983 */ /* 0x000f620000100a00 */
[----:B------:R-:W-:Y:S05]  /*3240*/  WARPSYNC.ALL ;  /* 0x0000000000007948 */ /* 0x000fea0003800000 */
[----:B------:R-:W-:Y:S01]  /*3250*/  WARPGROUP.ARRIVE ;  /* 0x00000000000079c5 */ /* 0x000fe20000000000 */
[----:B--2---:R-:W-:Y:S01]  /*3260*/  IMAD R8, R13, 0xc00, R8 ;  /* 0x00000c000d087824 */ /* 0x004fe200078e0208 */
[----:B------:R-:W-:-:S02]  /*3270*/  R2UR UR7, R9 ;  /* 0x00000000090772ca */ /* 0x000fc400000e0000 */
[----:B---3--:R-:W-:Y:S02]  /*3280*/  ISETP.NE.U32.AND P0, PT, R12, RZ, PT ;  /* 0x000000ff0c00720c */ /* 0x008fe40003f05070 */
[----:B------:R-:W-:Y:S01]  /*3290*/  R2UR UR6, R8 ;  /* 0x00000000080672ca */ /* 0x000fe200000e0000 */
[----:B------:R-:W2:Y:S01]  /*32a0*/  LDL.64 R12, [R1+0x110] ;  /* 0x00011000010c7983 */ /* 0x000ea20000100a00 */
[----:B----4-:R-:W-:Y:S02]  /*32b0*/  R2UR UR4, R10 ;  /* 0x000000000a0472ca */ /* 0x010fe400000e0000 */
[----:B------:R-:W-:-:S07]  /*32c0*/  R2UR UR5, R11 ;  /* 0x000000000b0572ca */ /* 0x000fce00000e0000 */
[----:B------:R-:W-:-:S06]  /*32d0*/  VOTEU.ANY UP0, P0 ;  /* 0x00000000003f7886 */ /* 0x000fcc0000000100 */
[----:B------:R-:W-:Y:S01]  /*32e0*/  HGMMA.64x96x16.F32.BF16 R24, gdesc[UR4], R24, UP0, gsb0 ;  /* 0x01600000041879f0 */ /* 0x000fe2000b801818 */
[----:B-----5:R-:W-:Y:S02]  /*32f0*/  VIADD R14, R14, 0x2 ;  /* 0x000000020e0e7836 */ /* 0x020fe40000000000 */
[----:B------:R-:W-:Y:S02]  /*3300*/  VIADD R10, R8, 0x2 ;  /* 0x00000002080a7836 */ /* 0x000fe40000000000 */
[----:B------:R-:W-:Y:S01]  /*3310*/  IMAD.MOV.U32 R11, RZ, RZ, R9 ;  /* 0x000000ffff0b7224 */ /* 0x000fe200078e0009 */
[----:B------:R-:W-:Y:S02]  /*3320*/  R2UR UR4, R14 ;  /* 0x000000000e0472ca */ /* 0x000fe400000e0000 */
[----:B------:R-:W-:Y:S02]  /*3330*/  R2UR UR6, R10 ;  /* 0x000000000a0672ca */ /* 0x000fe400000e0000 */
[----:B------:R-:W-:-:S02]  /*3340*/  R2UR UR7, R11 ;  /* 0x000000000b0772ca */ /* 0x000fc400000e0000 */
[----:B------:R-:W-:Y:S02]  /*3350*/  R2UR UR5, R15 ;  /* 0x000000000f0572ca */ /* 0x000fe400000e0000 */
[----:B------:R-:W3:Y:S01]  /*3360*/  LDL.64 R14, [R1+0x110] ;  /* 0x00011000010e7983 */ /* 0x000ee20000100a00 */
[----:B------:R-:W-:Y:S02]  /*3370*/  WARPGROUP.DEPBAR.LE gsb0, 0x0 ;  /* 0x00008000000079c5 */ /* 0x000fe40000010000 */
[----:B------:R-:W-:-:S08]  /*3380*/  WARPGROUP.ARRIVE ;  /* 0x00000000000079c5 */ /* 0x000fd00000000000 */
[----:B------:R-:W-:Y:S01]  /*3390*/  HGMMA.64x96x16.F32.BF16 R24, gdesc[UR4], R24, gsb0 ;  /* 0x01600000041879f0 */ /* 0x000fe20008001818 */
[----:B------:R-:W-:Y:S02]  /*33a0*/  VIADD R20, R20, 0x4 ;  /* 0x0000000414147836 */ /* 0x000fe40000000000 */
[----:B------:R-:W-:Y:S02]  /*33b0*/  VIADD R10, R8, 0x4 ;  /* 0x00000004080a7836 */ /* 0x000fe40000000000 */
[----:B------:R-:W-:Y:S01]  /*33c0*/  IMAD.MOV.U32 R11, RZ, RZ, R9 ;  /* 0x000000ffff0b7224 */ /* 0x000fe200078e0009 */
[----:B------:R-:W-:Y:S02]  /*33d0*/  R2UR UR4, R20 ;  /* 0x00000000140472ca */ /* 0x000fe400000e0000 */
[----:B------:R-:W-:Y:S02]  /*33e0*/  R2UR UR6, R10 ;  /* 0x000000000a0672ca */ /* 0x000fe400000e0000 */
[----:B------:R-:W-:-:S02]  /*33f0*/  R2UR UR7, R11 ;  /* 0x000000000b0772ca */ /* 0x000fc400000e0000 */
[----:B------:R-:W-:Y:S02]  /*3400*/  R2UR UR5, R21 ;  /* 0x00000000150572ca */ /* 0x000fe400000e0000 */
[----:B------:R-:W4:Y:S01]  /*3410*/  LDL.64 R20, [R1+0x110] ;  /* 0x0001100001147983 */ /* 0x000f220000100a00 */
        /* <DEDUP_REMOVED lines=10> */
[----:B------:R-:W5:Y:S01]  /*34c0*/  LDL.64 R72, [R1+0x110] ;  /* 0x0001100001487983 */ /* 0x000f620000100a00 */
[----:B------:R-:W-:Y:S02]  /*34d0*/  WARPGROUP.DEPBAR.LE gsb0, 0x0 ;  /* 0x00008000000079c5 */ /* 0x000fe40000010000 */
[----:B------:R-:W-:-:S08]  /*34e0*/  WARPGROUP.ARRIVE ;  /* 0x00000000000079c5 */ /* 0x000fd00000000000 */
[----:B------:R-:W-:Y:S01]  /*34f0*/  HGMMA.64x96x16.F32.BF16 R24, gdesc[UR4], R24, gsb0 ;  /* 0x01600000041879f0 */ /* 0x000fe20008001818 */
[----:B--2---:R-:W-:Y:S02]  /*3500*/  VIADD R12, R12, 0x400 ;  /* 0x000004000c0c7836 */ /* 0x004fe40000000000 */
[----:B------:R-:W-:Y:S02]  /*3510*/  VIADD R10, R8, 0x300 ;  /* 0x00000300080a7836 */ /* 0x000fe40000000000 */
[----:B------:R-:W-:Y:S01]  /*3520*/  IMAD.MOV.U32 R11, RZ, RZ, R9 ;  /* 0x000000ffff0b7224 */ /* 0x000fe200078e0009 */
[----:B------:R-:W-:Y:S02]  /*3530*/  R2UR UR4, R12 ;  /* 0x000000000c0472ca */ /* 0x000fe400000e0000 */
[----:B------:R-:W-:Y:S02]  /*3540*/  R2UR UR6, R10 ;  /* 0x000000000a0672ca */ /* 0x000fe400000e0000 */
[----:B------:R-:W-:-:S02]  /*3550*/  R2UR UR7, R11 ;  /* 0x000000000b0772ca */ /* 0x000fc400000e0000 */
[----:B------:R-:W-:Y:S02]  /*3560*/  R2UR UR5, R13 ;  /* 0x000000000d0572ca */ /* 0x000fe400000e0000 */
[----:B------:R-:W2:Y:S01]  /*3570*/  LDL.64 R12, [R1+0x110] ;  /* 0x00011000010c7983 */ /* 0x000ea20000100a00 */
[----:B------:R-:W-:Y:S02]  /*3580*/  WARPGROUP.DEPBAR.LE gsb0, 0x0 ;  /* 0x00008000000079c5 */ /* 0x000fe40000010000 */
[----:B------:R-:W-:-:S08]  /*3590*/  WARPGROUP.ARRIVE ;  /* 0x00000000000079c5 */ /* 0x000fd00000000000 */
[----:B------:R-:W-:Y:S01]  /*35a0*/  HGMMA.64x96x16.F32.BF16 R24, gdesc[UR4], R24, gsb0 ;  /* 0x01600000041879f0 */ /* 0x000fe20008001818 */
[----:B---3--:R-:W-:Y:S02]  /*35b0*/  VIADD R14, R14, 0x402 ;  /* 0x000004020e0e7836 */ /* 0x008fe40000000000 */
        /* <DEDUP_REMOVED lines=10> */
[----:B----4-:R-:W-:Y:S02]  /*3660*/  VIADD R20, R20, 0x404 ;  /* 0x0000040414147836 */ /* 0x010fe40000000000 */
        /* <DEDUP_REMOVED lines=10> */
[----:B-----5:R-:W-:Y:S02]  /*3710*/  VIADD R72, R72, 0x406 ;  /* 0x0000040648487836 */ /* 0x020fe40000000000 */
        /* <DEDUP_REMOVED lines=60> */
[----:B------:R-:W-:Y:S01]  /*3ae0*/  R2UR UR5, R13 ;  /* 0x000000000d0572ca */ /* 0x000fe200000e0000 */
[----:B------:R-:W0:Y:S01]  /*3af0*/  S2R R19, SR_TID.X ;  /* 0x0000000000137919 */ /* 0x000e220000002100 */
[----:B---3--:R-:W-:Y:S01]  /*3b00*/  VIADD R14, R14, 0xc02 ;  /* 0x00000c020e0e7836 */ /* 0x008fe20000000000 */
[----:B------:R-:W-:Y:S02]  /*3b10*/  WARPGROUP.DEPBAR.LE gsb0, 0x0 ;  /* 0x00008000000079c5 */ /* 0x000fe40000010000 */
[----:B------:R-:W-:-:S08]  /*3b20*/  WARPGROUP.ARRIVE ;  /* 0x00000000000079c5 */ /* 0x000fd00000000000 */
[----:B------:R-:W-:Y:S01]  /*3b30*/  HGMMA.64x96x16.F32.BF16 R24, gdesc[UR4], R24, gsb0 ;  /* 0x01600000041879f0 */ /* 0x000fe20008001818 */
[----:B0-----:R-:W-:-:S04]  /*3b40*/  LOP3.LUT R19, R19, 0x7f, RZ, 0xc0, !PT ;  /* 0x0000007f13137812 */ /* 0x001fc800078ec0ff */
[----:B------:R-:W-:Y:S01]  /*3b50*/  ISETP.NE.AND P0, PT, R19, RZ, PT ;  /* 0x000000ff1300720c */ /* 0x000fe20003f05270 */
[----:B------:R-:W-:Y:S02]  /*3b60*/  VIADD R10, R8, 0x902 ;  /* 0x00000902080a7836 */ /* 0x000fe40000000000 */
[----:B------:R-:W-:Y:S01]  /*3b70*/  IMAD.MOV.U32 R11, RZ, RZ, R9 ;  /* 0x000000ffff0b7224 */ /* 0x000fe200078e0009 */
[----:B------:R-:W-:-:S09]  /*3b80*/  R2UR UR4, R14 ;  /* 0x000000000e0472ca */ /* 0x000fd200000e0000 */
[----:B------:R-:W2:Y:S04]  /*3b90*/  @!P0 LDL.64 R74, [R1+0x30] ;  /* 0x00003000014a8983 */ /* 0x000ea80000100a00 */
[----:B------:R-:W3:Y:S01]  /*3ba0*/  @!P0 LDL R19, [R1+0x210] ;  /* 0x0002100001138983 */ /* 0x000ee20000100800 */
[----:B------:R-:W-:Y:S02]  /*3bb0*/  R2UR UR6, R10 ;  /* 0x000000000a0672ca */ /* 0x000fe400000e0000 */
[----:B------:R-:W-:Y:S02]  /*3bc0*/  R2UR UR7, R11 ;  /* 0x000000000b0772ca */ /* 0x000fe400000e0000 */
[----:B------:R-:W-:Y:S01]  /*3bd0*/  R2UR UR5, R15 ;  /* 0x000000000f0572ca */ /* 0x000fe200000e0000 */
[----:B------:R-:W-:-:S02]  /*3be0*/  WARPGROUP.DEPBAR.LE gsb0, 0x0 ;  /* 0x00008000000079c5 */ /* 0x000fc40000010000 */
[----:B------:R-:W-:-:S10]  /*3bf0*/  WARPGROUP.ARRIVE ;  /* 0x00000000000079c5 */ /* 0x000fd40000000000 */
[----:B------:R-:W-:Y:S01]  /*3c00*/  HGMMA.64x96x16.F32.BF16 R24, gdesc[UR4], R24, gsb0 ;  /* 0x01600000041879f0 */ /* 0x000fe20008001818 */
[----:B----4-:R-:W-:Y:S02]  /*3c10*/  VIADD R20, R20, 0xc04 ;  /* 0x00000c0414147836 */ /* 0x010fe40000000000 */
[----:B------:R-:W-:Y:S02]  /*3c20*/  VIADD R10, R8, 0x904 ;  /* 0x00000904080a7836 */ /* 0x000fe40000000000 */
[----:B------:R-:W-:Y:S01]  /*3c30*/  IMAD.MOV.U32 R11, RZ, RZ, R9 ;  /* 0x000000ffff0b7224 */ /* 0x000fe200078e0009 */
[----:B------:R-:W-:Y:S02]  /*3c40*/  R2UR UR4, R20 ;  /* 0x00000000140472ca */ /* 0x000fe400000e0000 */
[----:B------:R-:W-:Y:S02]  /*3c50*/  R2UR UR6, R10 ;  /* 0x000000000a0672ca */ /* 0x000fe400000e0000 */
[----:B------:R-:W-:-:S02]  /*3c60*/  R2UR UR7, R11 ;  /* 0x000000000b0772ca */ /* 0x000fc400000e0000 */
[----:B------:R-:W-:Y:S01]  /*3c70*/  R2UR UR5, R21 ;  /* 0x00000000150572ca */ /* 0x000fe200000e0000 */
[----:B------:R-:W-:Y:S01]  /*3c80*/  VIADD R8, R8, 0x906 ;  /* 0x0000090608087836 */ /* 0x000fe20000000000 */
[----:B------:R-:W-:Y:S02]  /*3c90*/  WARPGROUP.DEPBAR.LE gsb0, 0x0 ;  /* 0x00008000000079c5 */ /* 0x000fe40000010000 */
[----:B------:R-:W-:-:S09]  /*3ca0*/  WARPGROUP.ARRIVE ;  /* 0x00000000000079c5 */ /* 0x000fd20000000000 */
[----:B------:R-:W-:Y:S01]  /*3cb0*/  HGMMA.64x96x16.F32.BF16 R24, gdesc[UR4], R24, gsb0 ;  /* 0x01600000041879f0 */ /* 0x000fe20008001818 */
[----:B-----5:R-:W-:Y:S01]  /*3cc0*/  VIADD R72, R72, 0xc06 ;  /* 0x00000c0648487836 */ /* 0x020fe20000000000 */
[----:B------:R-:W-:Y:S02]  /*3cd0*/  R2UR UR6, R8 ;  /* 0x00000000080672ca */ /* 0x000fe400000e0000 */
[----:B------:R-:W-:Y:S02]  /*3ce0*/  R2UR UR7, R9 ;  /* 0x00000000090772ca */ /* 0x000fe400000e0000 */
[----:B------:R-:W-:Y:S02]  /*3cf0*/  R2UR UR4, R72 ;  /* 0x00000000480472ca */ /* 0x000fe400000e0000 */
[----:B------:R-:W-:Y:S01]  /*3d00*/  R2UR UR5, R73 ;  /* 0x00000000490572ca */ /* 0x000fe200000e0000 */
[----:B------:R-:W-:Y:S04]  /*3d10*/  STL [R1+0x90], R0 ;  /* 0x0000900001007387 */ /* 0x000fe80000100800 */
[----:B------:R-:W-:Y:S01]  /*3d20*/  STL [R1+0x90], R0 ;  /* 0x0000900001007387 */ /* 0x000fe20000100800 */
[----:B------:R-:W-:-:S02]  /*3d30*/  WARPGROUP.DEPBAR.LE gsb0, 0x0 ;  /* 0x00008000000079c5 */ /* 0x000fc40000010000 */
[----:B------:R-:W-:-:S06]  /*3d40*/  WARPGROUP.ARRIVE ;  /* 0x00000000000079c5 */ /* 0x000fcc0000000000 */
[----:B------:R-:W-:Y:S01]  /*3d50*/  HGMMA.64x96x16.F32.BF16 R24, gdesc[UR4], R24, gsb0 ;  /* 0x01600000041879f0 */ /* 0x000fe20008001818 */
[----:B--2---:R-:W-:Y:S01]  /*3d60*/  @!P0 MOV R74, R74 ;  /* 0x0000004a004a8202 */ /* 0x004fe20000000f00 */
[----:B------:R-:W-:Y:S04]  /*3d70*/  STL [R1+0x90], R0 ;  /* 0x0000900001007387 */ /* 0x000fe80000100800 */
[----:B------:R-:W-:Y:S01]  /*3d80*/  STL [R1+0x90], R0 ;  /* 0x0000900001007387 */ /* 0x000fe20000100800 */
[----:B---3--:R-:W-:-:S03]  /*3d90*/  @!P0 IMAD R19, R19, 0x8, R74 ;  /* 0x0000000813138824 */ /* 0x008fc600078e024a */
[----:B------:R-:W-:Y:S04]  /*3da0*/  STL [R1+0x90], R0 ;  /* 0x0000900001007387 */ /* 0x000fe80000100800 */
[----:B------:R-:W-:Y:S04]  /*3db0*/  STL [R1+0x90], R0 ;  /* 0x0000900001007387 */ /* 0x000fe80000100800 */
[----:B------:R-:W-:Y:S04]  /*3dc0*/  STL [R1+0x90], R0 ;  /* 0x0000900001007387 */ /* 0x000fe80000100800 */
[----:B------:R-:W-:Y:S04]  /*3dd0*/  STL [R1+0x90], R0 ;  /* 0x0000900001007387 */ /* 0x000fe80000100800 */
[----:B------:R-:W-:Y:S01]  /*3de0*/  STL [R1+0x90], R0 ;  /* 0x0000900001007387 */ /* 0x000fe20000100800 */
[----:B------:R-:W-:-:S03]  /*3df0*/  @!P0 PRMT R8, RZ, 0x654, R19 ;  /* 0x00000654ff088816 */ /* 0x000fc60000000013 */
[----:B------:R-:W-:Y:S04]  /*3e00*/  STL [R1+0x90], R0 ;  /* 0x0000900001007387 */ /* 0x000fe80000100800 */
[----:B------:R-:W-:Y:S04]  /*3e10*/  STL [R1+0x90], R0 ;  /* 0x0000900001007387 */ /* 0x000fe80000100800 */
[----:B------:R-:W-:Y:S04]  /*3e20*/  STL [R1+0x90], R0 ;  /* 0x0000900001007387 */ /* 0x000fe80000100800 */
[----:B------:R-:W-:Y:S04]  /*3e30*/  STL [R1+0x90], R0 ;  /* 0x0000900001007387 */ /* 0x000fe80000100800 */
[----:B------:R-:W-:Y:S04]  /*3e40*/  STL [R1+0x90], R0 ;  /* 0x0000900001007387 */ /* 0x000fe80000100800 */
[----:B------:R-:W-:Y:S04]  /*3e50*/  STL [R1+0x90], R0 ;  /* 0x0000900001007387 */ /* 0x000fe80000100800 */
[----:B------:R-:W-:Y:S01]  /*3e60*/  STL [R1+0x90], R0 ;  /* 0x0000900001007387 */ /* 0x000fe20000100800 */
[----:B------:R-:W-:-:S02]  /*3e70*/  WARPGROUP.DEPBAR.LE gsb0, 0x0 ;  /* 0x00008000000079c5 */ /* 0x000fc40000010000 */
[----:B------:R0:W-:Y:S06]  /*3e80*/  BAR.ARV R208, 0x100 ;  /* 0x000400d00000751d */ /* 0x0001ec0000002000 */
[----:B------:R1:W-:Y:S01]  /*3e90*/  @!P0 SYNCS.ARRIVE.TRANS64.RED.A1T0 RZ, [R8+URZ], RZ ;  /* 0x000000ff08ff89a7 */ /* 0x0003e2000810043f */
[----:B------:R-:W2:Y:S04]  /*3ea0*/  LDL R9, [R198+0x24] ;  /* 0x00002400c6097983 */ /* 0x000ea80000100800 */
[----:B------:R-:W3:Y:S04]  /*3eb0*/  LDL R11, [R1+0x70] ;  /* 0x00007000010b7983 */ /* 0x000ee80000100800 */
[----:B-1----:R-:W4:Y:S04]  /*3ec0*/  LDL R8, [R198] ;  /* 0x00000000c6087983 */ /* 0x002f280000100800 */
[----:B------:R-:W5:Y:S04]  /*3ed0*/  LDL R10, [R198+0x8] ;  /* 0x00000800c60a7983 */ /* 0x000f680000100800 */
[----:B------:R-:W5:Y:S04]  /*3ee0*/  LDL R21, [R198+0x18] ;  /* 0x00001800c6157983 */ /* 0x000f680000100800 */
[----:B------:R-:W5:Y:S04]  /*3ef0*/  LDL R15, [R198+0x4] ;  /* 0x00000400c60f7983 */ /* 0x000f680000100800 */
[----:B------:R-:W5:Y:S04]  /*3f00*/  LDL R19, [R198+0xc] ;  /* 0x00000c00c6137983 */ /* 0x000f680000100800 */
[----:B------:R-:W5:Y:S04]  /*3f10*/  LDL R14, [R198+0x10] ;  /* 0x00001000c60e7983 */ /* 0x000f680000100800 */
[----:B------:R-:W5:Y:S01]  /*3f20*/  LDL R20, [R198+0x14] ;  /* 0x00001400c6147983 */ /* 0x000f620000100800 */
[----:B--2---:R-:W-:-:S13]  /*3f30*/  ISETP.NE.AND P1, PT, R9, 0x1, PT ;  /* 0x000000010900780c */ /* 0x004fda0003f25270 */
[----:B------:R-:W2:Y:S04]  /*3f40*/  @P1 LDL R12, [R198+0x28] ;  /* 0x00002800c60c1983 */ /* 0x000ea80000100800 */
[----:B------:R-:W2:Y:S01]  /*3f50*/  @P1 LDL R13, [R198+0x2c] ;  /* 0x00002c00c60d1983 */ /* 0x000ea20000100800 */
[----:B----4-:R-:W-:-:S04]  /*3f60*/  SHF.R.S32.HI R9, RZ, 0x1f, R8 ;  /* 0x0000001fff097819 */ /* 0x010fc80000011408 */
[----:B------:R-:W-:-:S04]  /*3f70*/  LEA.HI R72, R9, R8, RZ, 0x7 ;  /* 0x0000000809487211 */ /* 0x000fc800078f38ff */
[----:B------:R-:W-:-:S05]  /*3f80*/  LOP3.LUT R73, R72, 0xffffff80, RZ, 0xc0, !PT ;  /* 0xffffff8048497812 */ /* 0x000fca00078ec0ff */
[----:B------:R-:W-:-:S05]  /*3f90*/  IMAD.IADD R73, R8, 0x1, -R73 ;  /* 0x0000000108497824 */ /* 0x000fca00078e0a49 */
[----:B------:R-:W-:Y:S02]  /*3fa0*/  SHF.R.S32.HI R74, RZ, 0x1f, R73 ;  /* 0x0000001fff4a7819 */ /* 0x000fe40000011449 */
[----:B------:R-:W-:Y:S02]  /*3fb0*/  LEA.HI R78, R9, R8, RZ, 0x2 ;  /* 0x00000008094e7211 */ /* 0x000fe400078f10ff */
[----:B------:R-:W-:Y:S02]  /*3fc0*/  LEA.HI R75, R74, R73, RZ, 0x2 ;  /* 0x000000494a4b7211 */ /* 0x000fe400078f10ff */
[----:B------:R-:W-:Y:S02]  /*3fd0*/  LOP3.LUT R79, R78, 0xfffffffc, RZ, 0xc0, !PT ;  /* 0xfffffffc4e4f7812 */ /* 0x000fe400078ec0ff */
[--C-:B------:R-:W-:Y:S02]  /*3fe0*/  SHF.R.S32.HI R76, RZ, 0x2, R75.reuse ;  /* 0x00000002ff4c7819 */ /* 0x100fe4000001144b */
[----:B------:R-:W-:-:S02]  /*3ff0*/  SHF.R.S32.HI R77, RZ, 0x1f, R75 ;  /* 0x0000001fff4d7819 */ /* 0x000fc4000001144b */
[----:B------:R-:W-:Y:S02]  /*4000*/  SHF.R.S32.HI R9, RZ, 0x7, R72 ;  /* 0x00000007ff097819 */ /* 0x000fe40000011448 */
[----:B------:R-:W-:Y:S02]  /*4010*/  LEA.HI R77, R77, R76, RZ, 0x3 ;  /* 0x0000004c4d4d7211 */ /* 0x000fe400078f18ff */
[----:B------:R-:W-:Y:S01]  /*4020*/  LEA.HI R74, R74, R73, RZ, 0x5 ;  /* 0x000000494a4a7211 */ /* 0x000fe200078f28ff */
[----:B------:R-:W-:Y:S01]  /*4030*/  IMAD.IADD R79, R8, 0x1, -R79 ;  /* 0x00000001084f7824 */ /* 0x000fe200078e0a4f */
[----:B------:R-:W-:Y:S02]  /*4040*/  LOP3.LUT R77, R77, 0xfffffff8, RZ, 0xc0, !PT ;  /* 0xfffffff84d4d7812 */ /* 0x000fe400078ec0ff */
[----:B------:R-:W-:Y:S02]  /*4050*/  LEA.HI R72, R72, R9, RZ, 0x1 ;  /* 0x0000000948487211 */ /* 0x000fe400078f08ff */
[----:B------:R-:W-:Y:S01]  /*4060*/  SHF.R.S32.HI R74, RZ, 0x5, R74 ;  /* 0x00000005ff4a7819 */ /* 0x000fe2000001144a */
[----:B------:R-:W-:Y:S01]  /*4070*/  IMAD.IADD R77, R76, 0x1, -R77 ;  /* 0x000000014c4d7824 */ /* 0x000fe200078e0a4d */
[----:B------:R-:W-:-:S02]  /*4080*/  LOP3.LUT R72, R72, 0x3fffffe, RZ, 0xc0, !PT ;  /* 0x03fffffe48487812 */ /* 0x000fc400078ec0ff */
[----:B------:R-:W-:Y:S01]  /*4090*/  LEA.HI R8, R79, R79, RZ, 0x1 ;  /* 0x0000004f4f087211 */ /* 0x000fe200078f08ff */
[----:B---3--:R-:W-:Y:S02]  /*40a0*/  IMAD R74, R11, 0x8, R74 ;  /* 0x000000080b4a7824 */ /* 0x008fe400078e024a */
[----:B------:R-:W-:Y:S01]  /*40b0*/  IMAD.IADD R72, R9, 0x1, -R72 ;  /* 0x0000000109487824 */ /* 0x000fe200078e0a48 */
[----:B------:R-:W-:Y:S01]  /*40c0*/  LOP3.LUT R8, R8, 0x1ffffffe, RZ, 0xc0, !PT ;  /* 0x1ffffffe08087812 */ /* 0x000fe200078ec0ff */
[----:B------:R-:W-:-:S04]  /*40d0*/  IMAD.U32 R77, R74, 0x10, R77 ;  /* 0x000000104a4d7824 */ /* 0x000fc800078e004d */
[----:B------:R-:W-:Y:S02]  /*40e0*/  IMAD.IADD R8, R79, 0x1, -R8 ;  /* 0x000000014f087824 */ /* 0x000fe400078e0a08 */
[----:B------:R-:W-:-:S04]  /*40f0*/  IMAD R77, R72, 0x40, R77 ;  /* 0x00000040484d7824 */ /* 0x000fc800078e024d */
[----:B------:R-:W-:Y:S02]  /*4100*/  IMAD R11, R8, 0x8, R77 ;  /* 0x00000008080b7824 */ /* 0x000fe400078e024d */
[----:B------:R-:W-:Y:S01]  /*4110*/  IMAD.U32 R9, RZ, RZ, UR47 ;  /* 0x0000002fff097e24 */ /* 0x000fe2000f8e00ff */
[----:B------:R-:W-:-:S03]  /*4120*/  LOP3.LUT R8, R75, 0x7ffffffc, RZ, 0xc0, !PT ;  /* 0x7ffffffc4b087812 */ /* 0x000fc600078ec0ff */
[----:B-----5:R-:W-:Y:S02]  /*4130*/  IMAD R9, R9, -0x60, R10 ;  /* 0xffffffa009097824 */ /* 0x020fe400078e020a */
[----:B------:R-:W-:Y:S01]  /*4140*/  IMAD.IADD R8, R73, 0x1, -R8 ;  /* 0x0000000149087824 */ /* 0x000fe200078e0a08 */
[----:B------:R-:W-:Y:S01]  /*4150*/  ISETP.GE.AND P2, PT, R21, 0x1, PT ;  /* 0x000000011500780c */ /* 0x000fe20003f46270 */
[----:B------:R-:W-:Y:S02]  /*4160*/  UMOV UR4, 0xffffffa0 ;  /* 0xffffffa000047882 */ /* 0x000fe40000000000 */
[----:B------:R-:W-:Y:S01]  /*4170*/  UIMAD UR4, UR47, UR4, 0x60 ;  /* 0x000000602f0474a4 */ /* 0x000fe2000f8e0204 */
[----:B------:R-:W-:Y:S05]  /*4180*/  BSSY B0, `(.L_x_2037) ;  /* 0x000002b000007945 */ /* 0x000fea0003800000 */
[----:B------:R-:W-:-:S02]  /*4190*/  IMAD.U32 R73, RZ, RZ, UR4 ;  /* 0x00000004ff497e24 */ /* 0x000fc4000f8e00ff */
[----:B------:R-:W-:Y:S02]  /*41a0*/  VIADD R20, R20, UR4 ;  /* 0x0000000414147c36 */ /* 0x000fe40008000000 */
[----:B------:R-:W-:Y:S02]  /*41b0*/  IMAD R74, R8, -0x2, R73 ;  /* 0xfffffffe084a7824 */ /* 0x000fe400078e0249 */
[----:B--2---:R-:W-:-:S05]  /*41c0*/  @P1 IMAD.HI.U32 R12, R11, R12, RZ ;  /* 0x0000000c0b0c1227 */ /* 0x004fca00078e00ff */
[----:B------:R-:W-:-:S05]  /*41d0*/  @P1 SHF.R.U32.HI R11, RZ, R13, R12 ;  /* 0x0000000dff0b1219 */ /* 0x000fca000001160c */
[----:B------:R-:W1:Y:S01]  /*41e0*/  SHFL.IDX PT, R77, R11, RZ, 0x1c1f ;  /* 0x001c1fff0b4d7589 */ /* 0x000e6200000e0000 */
[----:B------:R-:W-:-:S04]  /*41f0*/  VIADD R13, R9, 0x61 ;  /* 0x00000061090d7836 */ /* 0x000fc80000000000 */
[----:B------:R-:W-:Y:S02]  /*4200*/  IMAD R12, R8, -0x2, R13 ;  /* 0xfffffffe080c7824 */ /* 0x000fe400078e020d */
[----:B------:R-:W-:Y:S02]  /*4210*/  VIADD R9, R9, 0x60 ;  /* 0x0000006009097836 */ /* 0x000fe40000000000 */
[----:B------:R-:W-:Y:S01]  /*4220*/  IMAD.IADD R13, R12, 0x1, -R15 ;  /* 0x000000010c0d7824 */ /* 0x000fe200078e0a0f */
[----:B------:R-:W-:Y:S01]  /*4230*/  LOP3.LUT R12, RZ, R19, RZ, 0x33, !PT ;  /* 0x00000013ff0c7212 */ /* 0x000fe200078e33ff */
[----:B------:R-:W-:Y:S02]  /*4240*/  IMAD R72, R8, -0x2, R9 ;  /* 0xfffffffe08487824 */ /* 0x000fe400078e0209 */
[C---:B------:R-:W-:Y:S02]  /*4250*/  IMAD.IADD R79, R13.reuse, 0x1, R14 ;  /* 0x000000010d4f7824 */ /* 0x040fe400078e020e */
[----:B------:R-:W-:-:S03]  /*4260*/  IMAD.IADD R14, R13, 0x1, R12 ;  /* 0x000000010d0e7824 */ /* 0x000fc600078e020c */
[----:B-1----:R-:W-:Y:S01]  /*4270*/  VIADDMNMX R8, R77, R79, R72, PT ;  /* 0x0000004f4d087246 */ /* 0x002fe20003800148 */
[----:B------:R-:W-:Y:S01]  /*4280*/  IMAD.IADD R9, R14, 0x1, R77 ;  /* 0x000000010e097824 */ /* 0x000fe200078e024d */
[----:B0-----:R-:W-:Y:S06]  /*4290*/  @!P2 BRA `(.L_x_2038) ;  /* 0x000000000064a947 */ /* 0x001fec0003800000 */
[----:B------:R-:W-:Y:S01]  /*42a0*/  IADD3 R12, -R15, R10, R77 ;  /* 0x0000000a0f0c7210 */ /* 0x000fe20007ffe14d */
[----:B------:R-:W-:Y:S03]  /*42b0*/  BSSY B1, `(.L_x_2039) ;  /* 0x0000014000017945 */ /* 0x000fe60003800000 */
[----:B------:R-:W-:-:S13]  /*42c0*/  ISETP.GT.AND P1, PT, R12, -0x1, PT ;  /* 0xffffffff0c00780c */ /* 0x000fda0003f24270 */
[----:B------:R-:W-:Y:S05]  /*42d0*/  @P1 BRA `(.L_x_2040) ;  /* 0x00000000002c1947 */ /* 0x000fea0003800000 */
[----:B------:R-:W-:Y:S01]  /*42e0*/  ISETP.NE.AND P1, PT, R21, 0x1, PT ;  /* 0x000000011500780c */ /* 0x000fe20003f25270 */
[----:B------:R-:W-:Y:S01]  /*42f0*/  BSSY B2, `(.L_x_2041) ;  /* 0x0000007000027945 */ /* 0x000fe20003800000 */
[----:B------:R-:W-:-:S11]  /*4300*/  LOP3.LUT R12, RZ, R12, RZ, 0x33, !PT ;  /* 0x0000000cff0c7212 */ /* 0x000fd600078e33ff */
[----:B------:R-:W-:Y:S05]  /*4310*/  @!P1 BRA `(.L_x_2042) ;  /* 0x0000000000109947 */ /* 0x000fea0003800000 */
[----:B------:R-:W2:Y:S04]  /*4320*/  LDL R13, [R198+0x1c] ;  /* 0x00001c00c60d7983 */ /* 0x000ea80000100800 */
[----:B------:R-:W3:Y:S01]  /*4330*/  LDL R19, [R198+0x20] ;  /* 0x00002000c6137983 */ /* 0x000ee20000100800 */
[----:B--2---:R-:W-:-:S05]  /*4340*/  IMAD.HI.U32 R12, R12, R13, RZ ;  /* 0x0000000d0c0c7227 */ /* 0x004fca00078e00ff */
[----:B---3--:R-:W-:-:S07]  /*4350*/  SHF.R.U32.HI R12, RZ, R19, R12 ;  /* 0x00000013ff0c7219 */ /* 0x008fce000001160c */
.L_x_2042:
[----:B------:R-:W-:Y:S05]  /*4360*/  BSYNC B2 ;  /* 0x0000000000027941 */ /* 0x000fea0003800000 */
.L_x_2041:
[----:B------:R-:W-:Y:S01]  /*4370*/  LOP3.LUT R12, RZ, R12, RZ, 0x33, !PT ;  /* 0x0000000cff0c7212 */ /* 0x000fe200078e33ff */
[----:B------:R-:W-:Y:S06]  /*4380*/  BRA `(.L_x_2043) ;  /* 0x0000000000187947 */ /* 0x000fec0003800000 */
.L_x_2040:
[----:B------:R-:W-:-:S13]  /*4390*/  ISETP.NE.AND P1, PT, R21, 0x1, PT ;  /* 0x000000011500780c */ /* 0x000fda0003f25270 */
[----:B------:R-:W-:Y:S05]  /*43a0*/  @!P1 BRA `(.L_x_2043) ;  /* 0x0000000000109947 */ /* 0x000fea0003800000 */
[----:B------:R-:W2:Y:S04]  /*43b0*/  LDL R13, [R198+0x1c] ;  /* 0x00001c00c60d7983 */ /* 0x000ea80000100800 */
[----:B------:R-:W3:Y:S01]  /*43c0*/  LDL R19, [R198+0x20] ;  /* 0x00002000c6137983 */ /* 0x000ee20000100800 */
[----:B--2---:R-:W-:-:S05]  /*43d0*/  IMAD.HI.U32 R12, R12, R13, RZ ;  /* 0x0000000d0c0c7227 */ /* 0x004fca00078e00ff */
[----:B---3--:R-:W-:-:S07]  /*43e0*/  SHF.R.U32.HI R12, RZ, R19, R12 ;  /* 0x00000013ff0c7219 */ /* 0x008fce000001160c */
.L_x_2043:
[----:B------:R-:W-:Y:S05]  /*43f0*/  BSYNC B1 ;  /* 0x0000000000017941 */ /* 0x000fea0003800000 */
.L_x_2039:
[----:B------:R-:W-:-:S05]  /*4400*/  IMAD R12, R21, R12, R74 ;  /* 0x0000000c150c7224 */ /* 0x000fca00078e024a */
[----:B------:R-:W-:Y:S02]  /*4410*/  VIMNMX R9, R9, R12, !PT ;  /* 0x0000000c09097248 */ /* 0x000fe40007fe0100 */
[----:B------:R-:W-:-:S07]  /*4420*/  VIADDMNMX R8, R12, R21, R8, PT ;  /* 0x000000150c087246 */ /* 0x000fce0003800108 */
.L_x_2038:
[----:B------:R-:W-:Y:S05]  /*4430*/  BSYNC B0 ;  /* 0x0000000000007941 */ /* 0x000fea0003800000 */
.L_x_2037:
[C---:B------:R-:W-:Y:S01]  /*4440*/  ISETP.GE.AND P1, PT, R20.reuse, 0x2, PT ;  /* 0x000000021400780c */ /* 0x040fe20003f26270 */
[----:B------:R-:W0:Y:S01]  /*4450*/  SHFL.IDX PT, R11, R11, 0x1, 0x1c1f ;  /* 0x003c1f000b0b7f89 */ /* 0x000e2200000e0000 */
[C---:B------:R-:W-:Y:S01]  /*4460*/  ISETP.GE.AND P5, PT, R20.reuse, 0xa, PT ;  /* 0x0000000a1400780c */ /* 0x040fe20003fa6270 */
[----:B------:R-:W-:Y:S01]  /*4470*/  BSSY B0, `(.L_x_2044) ;  /* 0x000008f000007945 */ /* 0x000fe20003800000 */
[C---:B------:R-:W-:Y:S02]  /*4480*/  ISETP.GT.AND P3, PT, R9.reuse, 0x1, !P1 ;  /* 0x000000010900780c */ /* 0x040fe40004f64270 */
[----:B------:R-:W-:Y:S02]  /*4490*/  ISETP.GE.AND P2, PT, R20, 0x9, PT ;  /* 0x000000091400780c */ /* 0x000fe40003f46270 */
[----:B------:R-:W-:Y:S02]  /*44a0*/  ISETP.LT.OR P3, PT, R8, 0x2, P3 ;  /* 0x000000020800780c */ /* 0x000fe40001f61670 */
[----:B------:R-:W-:-:S02]  /*44b0*/  ISETP.GT.AND P4, PT, R9, 0x8, !P2 ;  /* 0x000000080900780c */ /* 0x000fc40005784270 */
[----:B------:R-:W-:Y:S02]  /*44c0*/  FSEL R73, R25, -INF , !P3 ;  /* 0xff80000019497808 */ /* 0x000fe40005800000 */
[----:B------:R-:W-:Y:S02]  /*44d0*/  ISETP.GT.AND P3, PT, R9, 0x9, !P5 ;  /* 0x000000090900780c */ /* 0x000fe40006f64270 */
[----:B------:R-:W-:Y:S02]  /*44e0*/  P2R R25, PR, RZ, 0x20 ;  /* 0x00000020ff197803 */ /* 0x000fe40000000000 */
[----:B------:R-:W-:Y:S02]  /*44f0*/  ISETP.LT.OR P3, PT, R8, 0xa, P3 ;  /* 0x0000000a0800780c */ /* 0x000fe40001f61670 */
[----:B------:R-:W-:Y:S02]  /*4500*/  ISETP.GE.AND P5, PT, R20, 0x11, PT ;  /* 0x000000111400780c */ /* 0x000fe40003fa6270 */
[----:B------:R-:W-:-:S02]  /*4510*/  FSEL R75, R29, -INF , !P3 ;  /* 0xff8000001d4b7808 */ /* 0x000fc40005800000 */
[----:B------:R-:W-:Y:S02]  /*4520*/  ISETP.LT.OR P4, PT, R8, 0x9, P4 ;  /* 0x000000090800780c */ /* 0x000fe40002781670 */
[----:B------:R-:W-:Y:S02]  /*4530*/  ISETP.GT.AND P3, PT, R9, 0x10, !P5 ;  /* 0x000000100900780c */ /* 0x000fe40006f64270 */
[----:B------:R-:W-:Y:S02]  /*4540*/  FSEL R77, R28, -INF , !P4 ;  /* 0xff8000001c4d7808 */ /* 0x000fe40006000000 */
        /* <DEDUP_REMOVED lines=21> */
[----:B------:R-:W-:Y:S02]  /*46a0*/  ISETP.GE.AND P4, PT, R20, 0x22, PT ;  /* 0x000000221400780c */ /* 0x000fe40003f86270 */
        /* <DEDUP_REMOVED lines=54> */
[----:B------:R-:W-:Y:S02]  /*4a10*/  P2R R28, PR, RZ, 0x20 ;  /* 0x00000020ff1c7803 */ /* 0x000fe40000000000 */
        /* <DEDUP_REMOVED lines=14> */
[----:B------:R-:W-:Y:S02]  /*4b00*/  P2R R12, PR, RZ, 0x40 ;  /* 0x00000040ff0c7803 */ /* 0x000fe40000000000 */
[----:B------:R-:W-:-:S04]  /*4b10*/  ISETP.GT.AND P6, PT, R9, RZ, !P6 ;  /* 0x000000ff0900720c */ /* 0x000fc800077c4270 */
[----:B------:R-:W-:-:S04]  /*4b20*/  ISETP.LT.OR P6, PT, R8, 0x1, P6 ;  /* 0x000000010800780c */ /* 0x000fc800037c1670 */
[----:B------:R-:W-:Y:S02]  /*4b30*/  FSEL R91, R24, -INF , !P6 ;  /* 0xff800000185b7808 */ /* 0x000fe40007000000 */
[----:B------:R-:W-:-:S04]  /*4b40*/  ISETP.GE.AND P6, PT, R20, 0x5a, PT ;  /* 0x0000005a1400780c */ /* 0x000fc80003fc6270 */
[----:B------:R-:W-:Y:S02]  /*4b50*/  P2R R20, PR, RZ, 0x40 ;  /* 0x00000040ff147803 */ /* 0x000fe40000000000 */
[----:B------:R-:W-:Y:S01]  /*4b60*/  ISETP.GT.AND P6, PT, R9, 0x59, !P6 ;  /* 0x000000590900780c */ /* 0x000fe200077c4270 */
[----:B0-----:R-:W-:-:S03]  /*4b70*/  IMAD.IADD R9, R14, 0x1, R11 ;  /* 0x000000010e097824 */ /* 0x001fc600078e020b */
[----:B------:R-:W-:Y:S02]  /*4b80*/  ISETP.LT.OR P6, PT, R8, 0x5a, P6 ;  /* 0x0000005a0800780c */ /* 0x000fe400037c1670 */
[----:B------:R-:W-:Y:S02]  /*4b90*/  VIADDMNMX R8, R11, R79, R72, PT ;  /* 0x0000004f0b087246 */ /* 0x000fe40003800148 */
[----:B------:R-:W-:Y:S02]  /*4ba0*/  FSEL R177, R69, -INF , !P6 ;  /* 0xff80000045b17808 */ /* 0x000fe40007000000 */
[----:B------:R-:W-:-:S13]  /*4bb0*/  ISETP.GE.AND P6, PT, R21, 0x1, PT ;  /* 0x000000011500780c */ /* 0x000fda0003fc6270 */
[----:B------:R-:W-:Y:S05]  /*4bc0*/  @!P6 BRA `(.L_x_2045) ;  /* 0x000000000064e947 */ /* 0x000fea0003800000 */
        /* <DEDUP_REMOVED lines=12> */
.L_x_2049:
[----:B------:R-:W-:Y:S05]  /*4c90*/  BSYNC B2 ;  /* 0x0000000000027941 */ /* 0x000fea0003800000 */
.L_x_2048:
[----:B------:R-:W-:Y:S01]  /*4ca0*/  LOP3.LUT R10, RZ, R10, RZ, 0x33, !PT ;  /* 0x0000000aff0a7212 */ /* 0x000fe200078e33ff */
[----:B------:R-:W-:Y:S06]  /*4cb0*/  BRA `(.L_x_2050) ;  /* 0x0000000000187947 */ /* 0x000fec0003800000 */
.L_x_2047:
[----:B------:R-:W-:-:S13]  /*4cc0*/  ISETP.NE.AND P6, PT, R21, 0x1, PT ;  /* 0x000000011500780c */ /* 0x000fda0003fc5270 */
[----:B------:R-:W-:Y:S05]  /*4cd0*/  @!P6 BRA `(.L_x_2050) ;  /* 0x000000000010e947 */ /* 0x000fea0003800000 */
[----:B------:R-:W2:Y:S04]  /*4ce0*/  LDL R11, [R198+0x1c] ;  /* 0x00001c00c60b7983 */ /* 0x000ea80000100800 */
[----:B------:R-:W3:Y:S01]  /*4cf0*/  LDL R13, [R198+0x20] ;  /* 0x00002000c60d7983 */ /* 0x000ee20000100800 */
[----:B--2---:R-:W-:-:S05]  /*4d00*/  IMAD.HI.U32 R10, R10, R11, RZ ;  /* 0x0000000b0a0a7227 */ /* 0x004fca00078e00ff */
[----:B---3--:R-:W-:-:S07]  /*4d10*/  SHF.R.U32.HI R10, RZ, R13, R10 ;  /* 0x0000000dff0a7219 */ /* 0x008fce000001160a */
.L_x_2050:
[----:B------:R-:W-:Y:S05]  /*4d20*/  BSYNC B1 ;  /* 0x0000000000017941 */ /* 0x000fea0003800000 */
.L_x_2046:
[----:B------:R-:W-:-:S05]  /*4d30*/  IMAD R10, R21, R10, R74 ;  /* 0x0000000a150a7224 */ /* 0x000fca00078e024a */
[----:B------:R-:W-:Y:S02]  /*4d40*/  VIADDMNMX R8, R10, R21, R8, PT ;  /* 0x000000150a087246 */ /* 0x000fe40003800108 */
[----:B------:R-:W-:-:S07]  /*4d50*/  VIMNMX R9, R9, R10, !PT ;  /* 0x0000000a09097248 */ /* 0x000fce0007fe0100 */
.L_x_2045:
[----:B------:R-:W-:Y:S05]  /*4d60*/  BSYNC B0 ;  /* 0x0000000000007941 */ /* 0x000fea0003800000 */
.L_x_2044:
[C---:B------:R-:W-:Y:S01]  /*4d70*/  ISETP.GT.AND P1, PT, R9.reuse, 0x1, !P1 ;  /* 0x000000010900780c */ /* 0x040fe20004f24270 */
[----:B------:R-:W2:Y:S01]  /*4d80*/  LDL R176, [R1+0x27c] ;  /* 0x00027c0001b07983 */ /* 0x000ea20000100800 */
[----:B------:R-:W-:Y:S02]  /*4d90*/  ISETP.GT.AND P2, PT, R9, 0x8, !P2 ;  /* 0x000000080900780c */ /* 0x000fe40005744270 */
[C---:B------:R-:W-:Y:S01]  /*4da0*/  ISETP.LT.OR P1, PT, R8.reuse, 0x2, P1 ;  /* 0x000000020800780c */ /* 0x040fe20000f21670 */
[----:B------:R-:W3:Y:S01]  /*4db0*/  LDL R15, [R1+0x288] ;  /* 0x00028800010f7983 */ /* 0x000ee20000100800 */
[----:B------:R-:W-:Y:S02]  /*4dc0*/  ISETP.LT.OR P2, PT, R8, 0x9, P2 ;  /* 0x000000090800780c */ /* 0x000fe40001741670 */
[----:B------:R-:W-:Y:S01]  /*4dd0*/  FSEL R83, R27, -INF , !P1 ;  /* 0xff8000001b537808 */ /* 0x000fe20004800000 */
[----:B------:R-:W4:Y:S01]  /*4de0*/  LDL R156, [R1+0x278] ;  /* 0x00027800019c7983 */ /* 0x000f220000100800 */
[----:B------:R-:W-:-:S02]  /*4df0*/  ISETP.NE.AND P1, PT, R25, RZ, PT ;  /* 0x000000ff1900720c */ /* 0x000fc40003f25270 */
[----:B------:R-:W-:Y:S01]  /*4e00*/  FSEL R81, R30, -INF , !P2 ;  /* 0xff8000001e517808 */ /* 0x000fe20005000000 */
[----:B------:R-:W5:Y:S01]  /*4e10*/  LDL R220, [R1+0x280] ;  /* 0x0002800001dc7983 */ /* 0x000f620000100800 */
[----:B------:R-:W-:Y:S02]  /*4e20*/  ISETP.GT.AND P1, PT, R9, 0x9, !P1 ;  /* 0x000000090900780c */ /* 0x000fe40004f24270 */
[----:B------:R-:W-:Y:S01]  /*4e30*/  ISETP.NE.AND P2, PT, R32, RZ, PT ;  /* 0x000000ff2000720c */ /* 0x000fe20003f45270 */
[----:B------:R-:W5:Y:S01]  /*4e40*/  LDL R21, [R1+0x28c] ;  /* 0x00028c0001157983 */ /* 0x000f620000100800 */
[----:B------:R-:W-:Y:S02]  /*4e50*/  ISETP.LT.OR P1, PT, R8, 0xa, P1 ;  /* 0x0000000a0800780c */ /* 0x000fe40000f21670 */
[----:B------:R-:W-:Y:S01]  /*4e60*/  ISETP.NE.AND P6, PT, R33, RZ, PT ;  /* 0x000000ff2100720c */ /* 0x000fe20003fc5270 */
[----:B------:R-:W5:Y:S01]  /*4e70*/  LDL R143, [R1+0x210] ;  /* 0x00021000018f7983 */ /* 0x000f620000100800 */
[----:B------:R-:W-:-:S02]  /*4e80*/  FSEL R79, R31, -INF , !P1 ;  /* 0xff8000001f4f7808 */ /* 0x000fc40004800000 */
[----:B------:R-:W-:Y:S01]  /*4e90*/  ISETP.NE.AND P1, PT, R28, RZ, PT ;  /* 0x000000ff1c00720c */ /* 0x000fe20003f25270 */
[----:B------:R-:W5:Y:S01]  /*4ea0*/  LDL R27, [R1+0x294] ;  /* 0x00029400011b7983 */ /* 0x000f620000100800 */
[C---:B------:R-:W-:Y:S02]  /*4eb0*/  ISETP.GT.AND P3, PT, R9.reuse, 0x50, !P3 ;  /* 0x000000500900780c */ /* 0x040fe40005f64270 */
[C---:B------:R-:W-:Y:S01]  /*4ec0*/  ISETP.GT.AND P1, PT, R9.reuse, 0x10, !P1 ;  /* 0x000000100900780c */ /* 0x040fe20004f24270 */
[----:B------:R-:W5:Y:S01]  /*4ed0*/  LDL R152, [R1+0x270] ;  /* 0x0002700001987983 */ /* 0x000f620000100800 */
[C---:B------:R-:W-:Y:S02]  /*4ee0*/  ISETP.GT.AND P4, PT, R9.reuse, 0x51, !P4 ;  /* 0x000000510900780c */ /* 0x040fe40006784270 */
[----:B------:R-:W-:Y:S01]  /*4ef0*/  ISETP.LT.OR P1, PT, R8, 0x11, P1 ;  /* 0x000000110800780c */ /* 0x000fe20000f21670 */
[----:B------:R-:W5:Y:S01]  /*4f00*/  LDL R154, [R1+0x274] ;  /* 0x00027400019a7983 */ /* 0x000f620000100800 */
[----:B------:R-:W-:-:S02]  /*4f10*/  ISETP.GT.AND P5, PT, R9, 0x58, !P5 ;  /* 0x000000580900780c */ /* 0x000fc40006fa4270 */
[----:B------:R-:W-:Y:S01]  /*4f20*/  FSEL R181, R34, -INF , !P1 ;  /* 0xff80000022b57808 */ /* 0x000fe20004800000 */
[----:B------:R-:W5:Y:S01]  /*4f30*/  LDL R112, [R1+0x220] ;  /* 0x0002200001707983 */ /* 0x000f620000100800 */
[----:B------:R-:W-:Y:S02]  /*4f40*/  ISETP.NE.AND P1, PT, R29, RZ, PT ;  /* 0x000000ff1d00720c */ /* 0x000fe40003f25270 */
[C---:B------:R-:W-:Y:S01]  /*4f50*/  ISETP.LT.OR P3, PT, R8.reuse, 0x51, P3 ;  /* 0x000000510800780c */ /* 0x040fe20001f61670 */
[----:B------:R-:W5:Y:S01]  /*4f60*/  LDL R114, [R1+0x224] ;  /* 0x0002240001727983 */ /* 0x000f620000100800 */
[----:B------:R-:W-:Y:S02]  /*4f70*/  ISETP.GT.AND P1, PT, R9, 0x11, !P1 ;  /* 0x000000110900780c */ /* 0x000fe40004f24270 */
[C---:B------:R-:W-:Y:S01]  /*4f80*/  ISETP.LT.OR P4, PT, R8.reuse, 0x52, P4 ;  /* 0x000000520800780c */ /* 0x040fe20002781670 */
[----:B------:R-:W5:Y:S01]  /*4f90*/  LDL R116, [R1+0x228] ;  /* 0x0002280001747983 */ /* 0x000f620000100800 */
[----:B------:R-:W-:-:S02]  /*4fa0*/  ISETP.LT.OR P1, PT, R8, 0x12, P1 ;  /* 0x000000120800780c */ /* 0x000fc40000f21670 */
[----:B------:R-:W-:Y:S01]  /*4fb0*/  FSEL R215, R66, -INF , !P3 ;  /* 0xff80000042d77808 */ /* 0x000fe20005800000 */
[----:B------:R-:W5:Y:S01]  /*4fc0*/  LDL R118, [R1+0x22c] ;  /* 0x00022c0001767983 */ /* 0x000f620000100800 */
[----:B------:R-:W-:Y:S02]  /*4fd0*/  FSEL R184, R35, -INF , !P1 ;  /* 0xff80000023b87808 */ /* 0x000fe40004800000 */
[----:B------:R-:W-:Y:S01]  /*4fe0*/  ISETP.GT.AND P1, PT, R9, 0x18, !P2 ;  /* 0x000000180900780c */ /* 0x000fe20005724270 */
[----:B------:R-:W5:Y:S01]  /*4ff0*/  LDL R120, [R1+0x230] ;  /* 0x0002300001787983 */ /* 0x000f620000100800 */
[----:B------:R-:W-:Y:S02]  /*5000*/  ISETP.NE.AND P2, PT, R12, RZ, PT ;  /* 0x000000ff0c00720c */ /* 0x000fe40003f45270 */
[----:B------:R-:W-:Y:S01]  /*5010*/  ISETP.LT.OR P1, PT, R8, 0x19, P1 ;  /* 0x000000190800780c */ /* 0x000fe20000f21670 */
[----:B------:R-:W5:Y:S01]  /*5020*/  LDL R122, [R1+0x234] ;  /* 0x00023400017a7983 */ /* 0x000f620000100800 */
[----:B------:R-:W-:-:S02]  /*5030*/  FMNMX.FTZ R12, R91, R73, !PT ;  /* 0x000000495b0c7209 */ /* 0x000fc40007810000 */
[----:B------:R-:W-:Y:S01]  /*5040*/  FSEL R185, R38, -INF , !P1 ;  /* 0xff80000026b97808 */ /* 0x000fe20004800000 */
[----:B------:R-:W5:Y:S01]  /*5050*/  LDL R124, [R1+0x238] ;  /* 0x00023800017c7983 */ /* 0x000f620000100800 */
[----:B------:R-:W-:Y:S02]  /*5060*/  ISETP.GT.AND P1, PT, R9, 0x19, !P6 ;  /* 0x000000190900780c */ /* 0x000fe40007724270 */
[----:B------:R-:W-:Y:S01]  /*5070*/  FMNMX.FTZ R12, R77, R12, !PT ;  /* 0x0000000c4d0c7209 */ /* 0x000fe20007810000 */
[----:B------:R-:W5:Y:S01]  /*5080*/  LDL R38, [R1+0x3e0] ;  /* 0x0003e00001267983 */ /* 0x000f620000100800 */
[----:B------:R-:W-:Y:S02]  /*5090*/  ISETP.LT.OR P1, PT, R8, 0x1a, P1 ;  /* 0x0000001a0800780c */ /* 0x000fe40000f21670 */
[----:B------:R-:W-:Y:S01]  /*50a0*/  FMNMX.FTZ R12, R75, R12, !PT ;  /* 0x0000000c4b0c7209 */ /* 0x000fe20007810000 */
[----:B------:R-:W5:Y:S01]  /*50b0*/  LDL R126, [R1+0x23c] ;  /* 0x00023c00017e7983 */ /* 0x000f620000100800 */
[----:B------:R-:W-:-:S02]  /*50c0*/  FSEL R199, R39, -INF , !P1 ;  /* 0xff80000027c77808 */ /* 0x000fc40004800000 */
[----:B------:R-:W-:Y:S01]  /*50d0*/  ISETP.NE.AND P1, PT, R36, RZ, PT ;  /* 0x000000ff2400720c */ /* 0x000fe20003f25270 */
[----:B------:R-:W5:Y:S01]  /*50e0*/  LDL R39, [R1+0x2ac] ;  /* 0x0002ac0001277983 */ /* 0x000f620000100800 */
[----:B------:R-:W-:Y:S02]  /*50f0*/  FMNMX.FTZ R12, R19, R12, !PT ;  /* 0x0000000c130c7209 */ /* 0x000fe40007810000 */
[----:B------:R-:W-:Y:S01]  /*5100*/  ISETP.GT.AND P1, PT, R9, 0x20, !P1 ;  /* 0x000000200900780c */ /* 0x000fe20004f24270 */
[----:B------:R-:W5:Y:S01]  /*5110*/  LDL R128, [R1+0x240] ;  /* 0x0002400001807983 */ /* 0x000f620000100800 */
[----:B------:R-:W-:Y:S02]  /*5120*/  FMNMX.FTZ R13, R161, R12, !PT ;  /* 0x0000000ca10d7209 */ /* 0x000fe40007810000 */
[----:B------:R-:W-:Y:S01]  /*5130*/  ISETP.LT.OR P1, PT, R8, 0x21, P1 ;  /* 0x000000210800780c */ /* 0x000fe20000f21670 */
[----:B------:R-:W5:Y:S01]  /*5140*/  LDL R130, [R1+0x244] ;  /* 0x0002440001827983 */ /* 0x000f620000100800 */
[----:B------:R-:W-:-:S02]  /*5150*/  FMNMX.FTZ R12, R168, R13, !PT ;  /* 0x0000000da80c7209 */ /* 0x000fc40007810000 */
[----:B------:R-:W-:Y:S01]  /*5160*/  FSEL R178, R42, -INF , !P1 ;  /* 0xff8000002ab27808 */ /* 0x000fe20004800000 */
[----:B------:R-:W5:Y:S01]  /*5170*/  LDL R132, [R1+0x248] ;  /* 0x0002480001847983 */ /* 0x000f620000100800 */
[----:B------:R-:W-:Y:S02]  /*5180*/  ISETP.NE.AND P1, PT, R37, RZ, PT ;  /* 0x000000ff2500720c */ /* 0x000fe40003f25270 */
[----:B------:R-:W-:Y:S01]  /*5190*/  FMNMX.FTZ R12, R167, R12, !PT ;  /* 0x0000000ca70c7209 */ /* 0x000fe20007810000 */
[----:B------:R-:W5:Y:S01]  /*51a0*/  LDL R134, [R1+0x24c] ;  /* 0x00024c0001867983 */ /* 0x000f620000100800 */
[----:B------:R-:W-:Y:S02]  /*51b0*/  ISETP.GT.AND P1, PT, R9, 0x21, !P1 ;  /* 0x000000210900780c */ /* 0x000fe40004f24270 */
[----:B------:R-:W-:Y:S01]  /*51c0*/  FMNMX.FTZ R12, R157, R12, !PT ;  /* 0x0000000c9d0c7209 */ /* 0x000fe20007810000 */
[----:B------:R-:W5:Y:S01]  /*51d0*/  LDL R136, [R1+0x250] ;  /* 0x0002500001887983 */ /* 0x000f620000100800 */
[----:B------:R-:W-:-:S02]  /*51e0*/  ISETP.LT.OR P1, PT, R8, 0x22, P1 ;  /* 0x000000220800780c */ /* 0x000fc40000f21670 */
[----:B------:R-:W-:Y:S01]  /*51f0*/  FMNMX.FTZ R13, R159, R12, !PT ;  /* 0x0000000c9f0d7209 */ /* 0x000fe20007810000 */
[----:B------:R-:W5:Y:S01]  /*5200*/  LDL R138, [R1+0x254] ;  /* 0x00025400018a7983 */ /* 0x000f620000100800 */
[----:B------:R-:W-:Y:S02]  /*5210*/  FSEL R182, R43, -INF , !P1 ;  /* 0xff8000002bb67808 */ /* 0x000fe40004800000 */
[----:B------:R-:W-:Y:S01]  /*5220*/  ISETP.NE.AND P1, PT, R40, RZ, PT ;  /* 0x000000ff2800720c */ /* 0x000fe20003f25270 */
[----:B------:R-:W5:Y:S01]  /*5230*/  LDL R140, [R1+0x258] ;  /* 0x00025800018c7983 */ /* 0x000f620000100800 */
[----:B------:R-:W-:Y:S02]  /*5240*/  FMNMX.FTZ R13, R162, R13, !PT ;  /* 0x0000000da20d7209 */ /* 0x000fe40007810000 */
[----:B------:R-:W-:Y:S01]  /*5250*/  ISETP.GT.AND P1, PT, R9, 0x28, !P1 ;  /* 0x000000280900780c */ /* 0x000fe20004f24270 */
[----:B------:R-:W5:Y:S01]  /*5260*/  LDL R40, [R1+0x3e4] ;  /* 0x0003e40001287983 */ /* 0x000f620000100800 */
[----:B------:R-:W-:-:S02]  /*5270*/  FMNMX.FTZ R13, R166, R13, !PT ;  /* 0x0000000da60d7209 */ /* 0x000fc40007810000 */
[----:B------:R-:W-:Y:S01]  /*5280*/  ISETP.LT.OR P1, PT, R8, 0x29, P1 ;  /* 0x000000290800780c */ /* 0x000fe20000f21670 */
[----:B------:R-:W5:Y:S01]  /*5290*/  LDL R142, [R1+0x25c] ;  /* 0x00025c00018e7983 */ /* 0x000f620000100800 */
[----:B------:R-:W-:Y:S02]  /*52a0*/  ISETP.NE.AND P6, PT, R53, RZ, PT ;  /* 0x000000ff3500720c */ /* 0x000fe40003fc5270 */
[----:B------:R-:W-:Y:S01]  /*52b0*/  FSEL R186, R46, -INF , !P1 ;  /* 0xff8000002eba7808 */ /* 0x000fe20004800000 */
[----:B------:R-:W5:Y:S01]  /*52c0*/  LDL R144, [R1+0x260] ;  /* 0x0002600001907983 */ /* 0x000f620000100800 */
[----:B------:R-:W-:Y:S02]  /*52d0*/  ISETP.NE.AND P1, PT, R41, RZ, PT ;  /* 0x000000ff2900720c */ /* 0x000fe40003f25270 */
[----:B------:R-:W-:Y:S01]  /*52e0*/  FMNMX.FTZ R13, R158, R13, !PT ;  /* 0x0000000d9e0d7209 */ /* 0x000fe20007810000 */
[----:B------:R-:W5:Y:S01]  /*52f0*/  LDL R41, [R1+0x2b0] ;  /* 0x0002b00001297983 */ /* 0x000f620000100800 */
[----:B------:R-:W-:-:S02]  /*5300*/  ISETP.GT.AND P1, PT, R9, 0x29, !P1 ;  /* 0x000000290900780c */ /* 0x000fc40004f24270 */
[----:B------:R-:W-:Y:S01]  /*5310*/  FMNMX.FTZ R12, R160, R13, !PT ;  /* 0x0000000da00c7209 */ /* 0x000fe20007810000 */
[----:B------:R-:W5:Y:S01]  /*5320*/  LDL R146, [R1+0x264] ;  /* 0x0002640001927983 */ /* 0x000f620000100800 */
[----:B------:R-:W-:Y:S02]  /*5330*/  ISETP.LT.OR P1, PT, R8, 0x2a, P1 ;  /* 0x0000002a0800780c */ /* 0x000fe40000f21670 */
[----:B------:R-:W-:Y:S01]  /*5340*/  FMNMX.FTZ R12, R163, R12, !PT ;  /* 0x0000000ca30c7209 */ /* 0x000fe20007810000 */
[----:B------:R-:W5:Y:S01]  /*5350*/  LDL R13, [R1+0x284] ;  /* 0x00028400010d7983 */ /* 0x000f620000100800 */
[----:B------:R-:W-:Y:S02]  /*5360*/  FSEL R191, R47, -INF , !P1 ;  /* 0xff8000002fbf7808 */ /* 0x000fe40004800000 */
[----:B------:R-:W-:Y:S01]  /*5370*/  ISETP.NE.AND P1, PT, R44, RZ, PT ;  /* 0x000000ff2c00720c */ /* 0x000fe20003f25270 */
[----:B------:R-:W5:Y:S01]  /*5380*/  LDL R148, [R1+0x268] ;  /* 0x0002680001947983 */ /* 0x000f620000100800 */
[----:B------:R-:W-:-:S02]  /*5390*/  FMNMX.FTZ R12, R165, R12, !PT ;  /* 0x0000000ca50c7209 */ /* 0x000fc40007810000 */
[----:B------:R-:W-:Y:S01]  /*53a0*/  ISETP.GT.AND P1, PT, R9, 0x30, !P1 ;  /* 0x000000300900780c */ /* 0x000fe20004f24270 */
[----:B------:R-:W5:Y:S01]  /*53b0*/  LDL R150, [R1+0x26c] ;  /* 0x00026c0001967983 */ /* 0x000f620000100800 */
[C---:B------:R-:W-:Y:S02]  /*53c0*/  ISETP.LT.OR P5, PT, R8.reuse, 0x59, P5 ;  /* 0x000000590800780c */ /* 0x040fe40002fa1670 */
[----:B------:R-:W-:Y:S01]  /*53d0*/  ISETP.LT.OR P1, PT, R8, 0x31, P1 ;  /* 0x000000310800780c */ /* 0x000fe20000f21670 */
[----:B------:R-:W5:Y:S01]  /*53e0*/  LDL R25, [R1+0x290] ;  /* 0x0002900001197983 */ /* 0x000f620000100800 */
[----:B------:R-:W-:Y:S02]  /*53f0*/  FSEL R216, R67, -INF , !P4 ;  /* 0xff80000043d87808 */ /* 0x000fe40006000000 */
[----:B------:R-:W-:Y:S01]  /*5400*/  FSEL R179, R50, -INF , !P1 ;  /* 0xff80000032b37808 */ /* 0x000fe20004800000 */
[----:B------:R-:W5:Y:S01]  /*5410*/  LDL R29, [R1+0x298] ;  /* 0x00029800011d7983 */ /* 0x000f620000100800 */
[----:B------:R-:W-:-:S02]  /*5420*/  ISETP.NE.AND P1, PT, R45, RZ, PT ;  /* 0x000000ff2d00720c */ /* 0x000fc40003f25270 */
[----:B------:R-:W-:Y:S01]  /*5430*/  FSEL R217, R70, -INF , !P5 ;  /* 0xff80000046d97808 */ /* 0x000fe20006800000 */
[----:B------:R-:W5:Y:S01]  /*5440*/  LDL R31, [R1+0x29c] ;  /* 0x00029c00011f7983 */ /* 0x000f620000100800 */
[----:B------:R-:W-:-:S03]  /*5450*/  ISETP.GT.AND P1, PT, R9, 0x31, !P1 ;  /* 0x000000310900780c */ /* 0x000fc60004f24270 */
[----:B------:R-:W5:Y:S01]  /*5460*/  LDL R33, [R1+0x2a0] ;  /* 0x0002a00001217983 */ /* 0x000f620000100800 */
[----:B------:R-:W-:-:S03]  /*5470*/  ISETP.LT.OR P1, PT, R8, 0x32, P1 ;  /* 0x000000320800780c */ /* 0x000fc60000f21670 */
[----:B------:R-:W5:Y:S01]  /*5480*/  LDL R35, [R1+0x2a4] ;  /* 0x0002a40001237983 */ /* 0x000f620000100800 */
[----:B------:R-:W-:Y:S02]  /*5490*/  FSEL R183, R51, -INF , !P1 ;  /* 0xff80000033b77808 */ /* 0x000fe40004800000 */
[----:B------:R-:W-:Y:S01]  /*54a0*/  ISETP.NE.AND P1, PT, R48, RZ, PT ;  /* 0x000000ff3000720c */ /* 0x000fe20003f25270 */
[----:B------:R-:W5:Y:S03]  /*54b0*/  LDL R37, [R1+0x2a8] ;  /* 0x0002a80001257983 */ /* 0x000f660000100800 */
[----:B------:R-:W-:Y:S01]  /*54c0*/  ISETP.GT.AND P1, PT, R9, 0x38, !P1 ;  /* 0x000000380900780c */ /* 0x000fe20004f24270 */
[----:B------:R-:W5:Y:S03]  /*54d0*/  LDL R43, [R1+0x2b4] ;  /* 0x0002b400012b7983 */ /* 0x000f660000100800 */
[----:B------:R-:W-:Y:S01]  /*54e0*/  ISETP.LT.OR P1, PT, R8, 0x39, P1 ;  /* 0x000000390800780c */ /* 0x000fe20000f21670 */
[----:B------:R-:W5:Y:S03]  /*54f0*/  LDL R45, [R1+0x2b8] ;  /* 0x0002b800012d7983 */ /* 0x000f660000100800 */
[----:B------:R-:W-:Y:S01]  /*5500*/  FSEL R187, R54, -INF , !P1 ;  /* 0xff80000036bb7808 */ /* 0x000fe20004800000 */
[----:B------:R-:W5:Y:S01]  /*5510*/  LDL R47, [R1+0x2bc] ;  /* 0x0002bc00012f7983 */ /* 0x000f620000100800 */
[----:B------:R-:W-:-:S03]  /*5520*/  ISETP.NE.AND P1, PT, R49, RZ, PT ;  /* 0x000000ff3100720c */ /* 0x000fc60003f25270 */
        /* <DEDUP_REMOVED lines=8> */
[C---:B------:R-:W-:Y:S01]  /*55b0*/  ISETP.GT.AND P1, PT, R9.reuse, 0x40, !P1 ;  /* 0x000000400900780c */ /* 0x040fe20004f24270 */
[----:B------:R-:W5:Y:S03]  /*55c0*/  LDL R61, [R1+0x2d8] ;  /* 0x0002d800013d7983 */ /* 0x000f660000100800 */
[----:B------:R-:W-:Y:S01]  /*55d0*/  ISETP.LT.OR P1, PT, R8, 0x41, P1 ;  /* 0x000000410800780c */ /* 0x000fe20000f21670 */
[----:B------:R-:W5:Y:S03]  /*55e0*/  LDL R65, [R1+0x2e0] ;  /* 0x0002e00001417983 */ /* 0x000f660000100800 */
[----:B------:R-:W-:Y:S01]  /*55f0*/  FSEL R180, R58, -INF , !P1 ;  /* 0xff8000003ab47808 */ /* 0x000fe20004800000 */
[----:B------:R-:W5:Y:S01]  /*5600*/  LDL R67, [R1+0x2e4] ;  /* 0x0002e40001437983 */ /* 0x000f620000100800 */
[----:B------:R-:W-:-:S02]  /*5610*/  ISETP.GT.AND P1, PT, R9, RZ, !P2 ;  /* 0x000000ff0900720c */ /* 0x000fc40005724270 */
[----:B------:R-:W-:Y:S01]  /*5620*/  ISETP.NE.AND P2, PT, R57, RZ, PT ;  /* 0x000000ff3900720c */ /* 0x000fe20003f45270 */
[----:B------:R-:W5:Y:S01]  /*5630*/  LDL R69, [R1+0x2e8] ;  /* 0x0002e80001457983 */ /* 0x000f620000100800 */
[----:B------:R-:W-:Y:S02]  /*5640*/  ISETP.LT.OR P1, PT, R8, 0x1, P1 ;  /* 0x000000010800780c */ /* 0x000fe40000f21670 */
[C---:B------:R-:W-:Y:S01]  /*5650*/  ISETP.GT.AND P2, PT, R9.reuse, 0x49, !P2 ;  /* 0x000000490900780c */ /* 0x040fe20005744270 */
[----:B------:R-:W5:Y:S01]  /*5660*/  LDL R57, [R1+0x2d0] ;  /* 0x0002d00001397983 */ /* 0x000f620000100800 */
[----:B------:R-:W-:Y:S02]  /*5670*/  FSEL R117, R26, -INF , !P1 ;  /* 0xff8000001a757808 */ /* 0x000fe40004800000 */
[----:B------:R-:W-:Y:S01]  /*5680*/  ISETP.GT.AND P1, PT, R9, 0x41, !P6 ;  /* 0x000000410900780c */ /* 0x000fe20007724270 */
[----:B------:R-:W5:Y:S01]  /*5690*/  LDL R26, [R1+0x3f8] ;  /* 0x0003f800011a7983 */ /* 0x000f620000100800 */
[----:B------:R-:W-:-:S02]  /*56a0*/  FMNMX.FTZ R10, R117, R83, !PT ;  /* 0x00000053750a7209 */ /* 0x000fc40007810000 */
[----:B------:R-:W-:Y:S01]  /*56b0*/  ISETP.LT.OR P1, PT, R8, 0x42, P1 ;  /* 0x000000420800780c */ /* 0x000fe20000f21670 */
[----:B------:R-:W5:Y:S01]  /*56c0*/  LDL R85, [R1+0x2f0] ;  /* 0x0002f00001557983 */ /* 0x000f620000100800 */
[----:B------:R-:W-:Y:S02]  /*56d0*/  FMNMX.FTZ R10, R81, R10, !PT ;  /* 0x0000000a510a7209 */ /* 0x000fe40007810000 */
[----:B------:R-:W-:Y:S01]  /*56e0*/  FSEL R190, R59, -INF , !P1 ;  /* 0xff8000003bbe7808 */ /* 0x000fe20004800000 */
[----:B------:R-:W5:Y:S01]  /*56f0*/  LDL R87, [R1+0x2f4] ;  /* 0x0002f40001577983 */ /* 0x000f620000100800 */
[----:B------:R-:W-:Y:S02]  /*5700*/  FMNMX.FTZ R10, R79, R10, !PT ;  /* 0x0000000a4f0a7209 */ /* 0x000fe40007810000 */
[----:B------:R-:W-:Y:S01]  /*5710*/  ISETP.NE.AND P6, PT, R20, RZ, PT ;  /* 0x000000ff1400720c */ /* 0x000fe20003fc5270 */
[----:B------:R-:W5:Y:S01]  /*5720*/  LDL R59, [R1+0x2d4] ;  /* 0x0002d400013b7983 */ /* 0x000f620000100800 */
[----:B------:R-:W-:-:S02]  /*5730*/  FMNMX.FTZ R11, R181, R10, !PT ;  /* 0x0000000ab50b7209 */ /* 0x000fc40007810000 */
[----:B------:R-:W-:Y:S01]  /*5740*/  ISETP.NE.AND P1, PT, R56, RZ, PT ;  /* 0x000000ff3800720c */ /* 0x000fe20003f25270 */
[----:B------:R-:W5:Y:S01]  /*5750*/  LDL R20, [R1+0x358] ;  /* 0x0003580001147983 */ /* 0x000f620000100800 */
[----:B------:R-:W-:Y:S02]  /*5760*/  FMNMX.FTZ R10, R184, R11, !PT ;  /* 0x0000000bb80a7209 */ /* 0x000fe40007810000 */
[----:B------:R-:W-:Y:S01]  /*5770*/  ISETP.GT.AND P1, PT, R9, 0x48, !P1 ;  /* 0x000000480900780c */ /* 0x000fe20004f24270 */
[----:B------:R-:W5:Y:S01]  /*5780*/  LDL R89, [R1+0x2f8] ;  /* 0x0002f80001597983 */ /* 0x000f620000100800 */
[----:B------:R-:W-:Y:S02]  /*5790*/  FMNMX.FTZ R10, R185, R10, !PT ;  /* 0x0000000ab90a7209 */ /* 0x000fe40007810000 */
[----:B------:R-:W-:Y:S01]  /*57a0*/  ISETP.GT.AND P6, PT, R9, 0x59, !P6 ;  /* 0x000000590900780c */ /* 0x000fe200077c4270 */
[----:B------:R-:W5:Y:S01]  /*57b0*/  LDL R93, [R1+0x2fc] ;  /* 0x0002fc00015d7983 */ /* 0x000f620000100800 */
[----:B------:R-:W-:-:S02]  /*57c0*/  FMNMX.FTZ R11, R199, R10, !PT ;  /* 0x0000000ac70b7209 */ /* 0x000fc40007810000 */
[----:B------:R-:W-:Y:S01]  /*57d0*/  FMNMX.FTZ R9, R169, R12, !PT ;  /* 0x0000000ca9097209 */ /* 0x000fe20007810000 */
[----:B------:R-:W5:Y:S01]  /*57e0*/  LDL R95, [R1+0x300] ;  /* 0x00030000015f7983 */ /* 0x000f620000100800 */
[----:B------:R-:W-:Y:S02]  /*57f0*/  FMNMX.FTZ R11, R178, R11, !PT ;  /* 0x0000000bb20b7209 */ /* 0x000fe40007810000 */
[----:B------:R-:W-:Y:S01]  /*5800*/  ISETP.LT.OR P1, PT, R8, 0x49, P1 ;  /* 0x000000490800780c */ /* 0x000fe20000f21670 */
[----:B------:R-:W5:Y:S01]  /*5810*/  LDL R97, [R1+0x304] ;  /* 0x0003040001617983 */ /* 0x000f620000100800 */
[----:B------:R-:W-:Y:S02]  /*5820*/  FMNMX.FTZ R11, R182, R11, !PT ;  /* 0x0000000bb60b7209 */ /* 0x000fe40007810000 */
[----:B------:R-:W-:Y:S01]  /*5830*/  ISETP.LT.OR P2, PT, R8, 0x4a, P2 ;  /* 0x0000004a0800780c */ /* 0x000fe20001741670 */
[----:B------:R-:W5:Y:S01]  /*5840*/  LDL R99, [R1+0x308] ;  /* 0x0003080001637983 */ /* 0x000f620000100800 */
[----:B------:R-:W-:-:S02]  /*5850*/  FMNMX.FTZ R10, R186, R11, !PT ;  /* 0x0000000bba0a7209 */ /* 0x000fc40007810000 */
[----:B------:R-:W-:Y:S01]  /*5860*/  FSEL R192, R62, -INF , !P1 ;  /* 0xff8000003ec07808 */ /* 0x000fe20004800000 */
[----:B------:R-:W5:Y:S01]  /*5870*/  LDL R101, [R1+0x30c] ;  /* 0x00030c0001657983 */ /* 0x000f620000100800 */
[----:B------:R-:W-:Y:S02]  /*5880*/  FMNMX.FTZ R10, R191, R10, !PT ;  /* 0x0000000abf0a7209 */ /* 0x000fe40007810000 */
[----:B------:R-:W-:Y:S01]  /*5890*/  FSEL R207, R63, -INF , !P2 ;  /* 0xff8000003fcf7808 */ /* 0x000fe20005000000 */
[----:B------:R-:W5:Y:S01]  /*58a0*/  LDL R103, [R1+0x310] ;  /* 0x0003100001677983 */ /* 0x000f620000100800 */
[----:B------:R-:W-:Y:S02]  /*58b0*/  FMNMX.FTZ R10, R179, R10, !PT ;  /* 0x0000000ab30a7209 */ /* 0x000fe40007810000 */
[----:B------:R-:W-:Y:S01]  /*58c0*/  ISETP.LT.OR P6, PT, R8, 0x5a, P6 ;  /* 0x0000005a0800780c */ /* 0x000fe200037c1670 */
[----:B------:R-:W5:Y:S01]  /*58d0*/  LDL R63, [R1+0x2dc] ;  /* 0x0002dc00013f7983 */ /* 0x000f620000100800 */
[----:B------:R-:W-:-:S02]  /*58e0*/  FMNMX.FTZ R10, R183, R10, !PT ;  /* 0x0000000ab70a7209 */ /* 0x000fc40007810000 */
[----:B------:R-:W-:Y:S01]  /*58f0*/  FSEL R218, R71, -INF , !P6 ;  /* 0xff80000047da7808 */ /* 0x000fe20007000000 */
[----:B------:R-:W5:Y:S01]  /*5900*/  LDL R105, [R1+0x314] ;  /* 0x0003140001697983 */ /* 0x000f620000100800 */
[----:B------:R-:W-:-:S03]  /*5910*/  FMNMX.FTZ R10, R187, R10, !PT ;  /* 0x0000000abb0a7209 */ /* 0x000fc60007810000 */
[----:B------:R-:W5:Y:S01]  /*5920*/  LDL R71, [R1+0x2ec] ;  /* 0x0002ec0001477983 */ /* 0x000f620000100800 */
[----:B------:R-:W-:Y:S02]  /*5930*/  FMNMX.FTZ R11, R193, R10, !PT ;  /* 0x0000000ac10b7209 */ /* 0x000fe40007810000 */
[----:B------:R-:W-:Y:S01]  /*5940*/  FMNMX.FTZ R10, R170, R9, !PT ;  /* 0x00000009aa0a7209 */ /* 0x000fe20007810000 */
[----:B------:R-:W5:Y:S01]  /*5950*/  LDL R107, [R1+0x318] ;  /* 0x00031800016b7983 */ /* 0x000f620000100800 */
[----:B------:R-:W-:Y:S02]  /*5960*/  FMNMX.FTZ R11, R180, R11, !PT ;  /* 0x0000000bb40b7209 */ /* 0x000fe40007810000 */
[----:B------:R-:W-:Y:S01]  /*5970*/  FMNMX.FTZ R9, R171, R10, !PT ;  /* 0x0000000aab097209 */ /* 0x000fe20007810000 */
[----:B------:R-:W5:Y:S01]  /*5980*/  LDL R109, [R1+0x31c] ;  /* 0x00031c00016d7983 */ /* 0x000f620000100800 */
[----:B------:R-:W-:Y:S02]  /*5990*/  FMNMX.FTZ R11, R190, R11, !PT ;  /* 0x0000000bbe0b7209 */ /* 0x000fe40007810000 */
[----:B------:R-:W-:Y:S01]  /*59a0*/  FMNMX.FTZ R12, R172, R9, !PT ;  /* 0x00000009ac0c7209 */ /* 0x000fe20007810000 */
[----:B------:R-:W5:Y:S01]  /*59b0*/  LDL R111, [R1+0x320] ;  /* 0x00032000016f7983 */ /* 0x000f620000100800 */
[----:B------:R-:W-:-:S02]  /*59c0*/  FMNMX.FTZ R10, R192, R11, !PT ;  /* 0x0000000bc00a7209 */ /* 0x000fc40007810000 */
        /* <DEDUP_REMOVED lines=8> */
[----:B------:R-:W-:-:S03]  /*5a50*/  FMNMX.FTZ R10, R216, R11, !PT ;  /* 0x0000000bd80a7209 */ /* 0x000fc60007810000 */
[----:B------:R-:W5:Y:S01]  /*5a60*/  LDL R121, [R1+0x330] ;  /* 0x0003300001797983 */ /* 0x000f620000100800 */
[----:B------:R-:W-:Y:S02]  /*5a70*/  FMNMX.FTZ R11, R217, R10, !PT ;  /* 0x0000000ad90b7209 */ /* 0x000fe40007810000 */
[----:B------:R-:W-:Y:S01]  /*5a80*/  FMNMX.FTZ R10, R177, R8, !PT ;  /* 0x00000008b10a7209 */ /* 0x000fe20007810000 */
[----:B------:R-:W5:Y:S01]  /*5a90*/  LDL R123, [R1+0x334] ;  /* 0x00033400017b7983 */ /* 0x000f620000100800 */
[----:B------:R-:W-:-:S03]  /*5aa0*/  FMNMX.FTZ R11, R218, R11, !PT ;  /* 0x0000000bda0b7209 */ /* 0x000fc60007810000 */
[----:B------:R-:W0:Y:S04]  /*5ab0*/  SHFL.BFLY PT, R9, R10, 0x2, 0x1f ;  /* 0x0c401f000a097f89 */ /* 0x000e2800000e0000 */
[----:B------:R1:W-:Y:S04]  /*5ac0*/  STL.64 [R1+0x430], R10 ;  /* 0x0004300a01007387 */ /* 0x0003e80000100a00 */
[----:B------:R-:W3:Y:S04]  /*5ad0*/  LDL R145, [R1+0x434] ;  /* 0x0004340001917983 */ /* 0x000ee80000100800 */
[----:B------:R-:W5:Y:S04]  /*5ae0*/  LDL R125, [R1+0x338] ;  /* 0x00033800017d7983 */ /* 0x000f680000100800 */
[----:B-1----:R-:W5:Y:S04]  /*5af0*/  LDL R11, [R1+0x450] ;  /* 0x00045000010b7983 */ /* 0x002f680000100800 */
[----:B------:R-:W5:Y:S01]  /*5b00*/  LDL R127, [R1+0x33c] ;  /* 0x00033c00017f7983 */ /* 0x000f620000100800 */
[----:B0-----:R-:W-:-:S03]  /*5b10*/  FMNMX.FTZ R12, R10, R9, !PT ;  /* 0x000000090a0c7209 */ /* 0x001fc60007810000 */
[----:B------:R-:W5:Y:S04]  /*5b20*/  LDL R129, [R1+0x340] ;  /* 0x0003400001817983 */ /* 0x000f680000100800 */
[----:B------:R-:W0:Y:S04]  /*5b30*/  SHFL.BFLY PT, R9, R12, 0x1, 0x1f ;  /* 0x0c201f000c097f89 */ /* 0x000e2800000e0000 */
[----:B------:R-:W5:Y:S04]  /*5b40*/  LDL R131, [R1+0x344] ;  /* 0x0003440001837983 */ /* 0x000f680000100800 */
[----:B------:R-:W5:Y:S04]  /*5b50*/  LDL R135, [R1+0x348] ;  /* 0x0003480001877983 */ /* 0x000f680000100800 */
[----:B------:R-:W5:Y:S04]  /*5b60*/  LDL R137, [R1+0x34c] ;  /* 0x00034c0001897983 */ /* 0x000f680000100800 */
[----:B------:R-:W5:Y:S04]  /*5b70*/  LDL R139, [R1+0x350] ;  /* 0x00035000018b7983 */ /* 0x000f680000100800 */
[----:B------:R-:W5:Y:S01]  /*5b80*/  LDL R141, [R1+0x354] ;  /* 0x00035400018d7983 */ /* 0x000f620000100800 */
[----:B0-----:R-:W-:-:S03]  /*5b90*/  FMNMX.FTZ R14, R12, R9, !PT ;  /* 0x000000090c0e7209 */ /* 0x001fc60007810000 */
[----:B------:R-:W5:Y:S04]  /*5ba0*/  LDL R100, [R1+0x35c] ;  /* 0x00035c0001647983 */ /* 0x000f680000100800 */
[----:B------:R0:W-:Y:S04]  /*5bb0*/  STL [R1+0x430], R14 ;  /* 0x0004300e01007387 */ /* 0x0001e80000100800 */
[----:B------:R-:W5:Y:S04]  /*5bc0*/  LDL R133, [R1+0x430] ;  /* 0x0004300001857983 */ /* 0x000f680000100800 */
[----:B------:R-:W5:Y:S04]  /*5bd0*/  LDL R12, [R1+0x38c] ;  /* 0x00038c00010c7983 */ /* 0x000f680000100800 */
[----:B0-----:R-:W5:Y:S04]  /*5be0*/  LDL R14, [R1+0x3c8] ;  /* 0x0003c800010e7983 */ /* 0x001f680000100800 */
[----:B------:R-:W5:Y:S04]  /*5bf0*/  LDL.64 R8, [R1+0xa8] ;  /* 0x0000a80001087983 */ /* 0x000f680000100a00 */
[----:B------:R-:W5:Y:S04]  /*5c00*/  LDL R102, [R1+0x360] ;  /* 0x0003600001667983 */ /* 0x000f680000100800 */
        /* <DEDUP_REMOVED lines=42> */
[----:B--2---:R-:W-:Y:S04]  /*5eb0*/  STL [R1+0x27c], R176 ;  /* 0x00027cb001007387 */ /* 0x004fe80000100800 */
[----:B---3--:R-:W0:Y:S02]  /*5ec0*/  SHFL.BFLY PT, R10, R145, 0x2, 0x1f ;  /* 0x0c401f00910a7f89 */ /* 0x008e2400000e0000 */
[----:B0-----:R-:W-:-:S05]  /*5ed0*/  FMNMX.FTZ R147, R10, R145, !PT ;  /* 0x000000910a937209 */ /* 0x001fca0007810000 */
[----:B------:R-:W0:Y:S04]  /*5ee0*/  SHFL.BFLY PT, R10, R147, 0x1, 0x1f ;  /* 0x0c201f00930a7f89 */ /* 0x000e2800000e0000 */
[----:B------:R1:W-:Y:S04]  /*5ef0*/  STL [R1+0x288], R15 ;  /* 0x0002880f01007387 */ /* 0x0003e80000100800 */
[----:B----4-:R-:W-:Y:S01]  /*5f00*/  STL [R1+0x278], R156 ;  /* 0x0002789c01007387 */ /* 0x010fe20000100800 */
[----:B0-----:R-:W-:Y:S01]  /*5f10*/  FMNMX.FTZ R10, R147, R10, !PT ;  /* 0x0000000a930a7209 */ /* 0x001fe20007810000 */
[----:B-----5:R-:W-:Y:S01]  /*5f20*/  FMUL.FTZ R176, R11, R133 ;  /* 0x000000850bb07220 */ /* 0x020fe20000410000 */
[----:B------:R-:W-:-:S03]  /*5f30*/  FSETP.NEU.FTZ.AND P1, PT, R133, -INF , PT ;  /* 0xff8000008500780b */ /* 0x000fc60003f3d000 */
[-C--:B-1----:R-:W-:Y:S01]  /*5f40*/  FMUL.FTZ R15, R10, R11.reuse ;  /* 0x0000000b0a0f7220 */ /* 0x082fe20000410000 */
[----:B------:R-:W-:Y:S02]  /*5f50*/  FSEL R176, R176, RZ, P1 ;  /* 0x000000ffb0b07208 */ /* 0x000fe40000800000 */
[----:B------:R-:W-:Y:S01]  /*5f60*/  FSETP.NEU.FTZ.AND P1, PT, R10, -INF , PT ;  /* 0xff8000000a00780b */ /* 0x000fe20003f3d000 */
[----:B------:R0:W-:Y:S02]  /*5f70*/  STL [R1+0x38c], R12 ;  /* 0x00038c0c01007387 */ /* 0x0001e40000100800 */
[----:B------:R-:W-:Y:S02]  /*5f80*/  FFMA.FTZ R219, R77, R11, -R176 ;  /* 0x0000000b4ddb7223 */ /* 0x000fe400000108b0 */
[----:B------:R1:W-:Y:S01]  /*5f90*/  STL [R1+0x280], R220 ;  /* 0x000280dc01007387 */ /* 0x0003e20000100800 */
[----:B0-----:R-:W-:-:S03]  /*5fa0*/  FSEL R12, R15, RZ, P1 ;  /* 0x000000ff0f0c7208 */ /* 0x001fc60000800000 */
[----:B------:R0:W-:Y:S01]  /*5fb0*/  STL [R1+0x284], R13 ;  /* 0x0002840d01007387 */ /* 0x0001e20000100800 */
[----:B-1----:R-:W-:-:S03]  /*5fc0*/  FFMA.FTZ R220, R91, R11, -R176 ;  /* 0x0000000b5bdc7223 */ /* 0x002fc600000108b0 */
[----:B------:R1:W-:Y:S01]  /*5fd0*/  STL [R1+0x28c], R21 ;  /* 0x00028c1501007387 */ /* 0x0003e20000100800 */
[-CC-:B------:R-:W-:Y:S01]  /*5fe0*/  FFMA.FTZ R156, R83, R11.reuse, -R12.reuse ;  /* 0x0000000b539c7223 */ /* 0x180fe2000001080c */
[-C--:B------:R-:W-:Y:S02]  /*5ff0*/  FFMA.FTZ R15, R79, R11.reuse, -R12 ;  /* 0x0000000b4f0f7223 */ /* 0x080fe4000001080c */
[----:B------:R2:W-:Y:S01]  /*6000*/  STL [R1+0x358], R20 ;  /* 0x0003581401007387 */ /* 0x0005e20000100800 */
[----:B0-----:R-:W-:-:S03]  /*6010*/  FFMA.FTZ R13, R75, R11, -R176 ;  /* 0x0000000b4b0d7223 */ /* 0x001fc600000108b0 */
[----:B------:R0:W-:Y:S01]  /*6020*/  STL [R1+0x3c8], R14 ;  /* 0x0003c80e01007387 */ /* 0x0001e20000100800 */
[-C--:B-1----:R-:W-:Y:S01]  /*6030*/  FFMA.FTZ R21, R117, R11.reuse, -R12 ;  /* 0x0000000b75157223 */ /* 0x082fe2000001080c */
[-C--:B--2---:R-:W-:Y:S01]  /*6040*/  FFMA.FTZ R20, R73, R11.reuse, -R176 ;  /* 0x0000000b49147223 */ /* 0x084fe200000108b0 */
[----:B0-----:R-:W-:Y:S01]  /*6050*/  FFMA.FTZ R14, R81, R11, -R12 ;  /* 0x0000000b510e7223 */ /* 0x001fe2000001080c */
[----:B------:R-:W-:Y:S08]  /*6060*/  MUFU.EX2 R220, R220 ;  /* 0x000000dc00dc7308 */ /* 0x000ff00000000800 */
[----:B------:R-:W-:Y:S08]  /*6070*/  MUFU.EX2 R20, R20 ;  /* 0x0000001400147308 */ /* 0x000ff00000000800 */
[----:B------:R-:W-:Y:S08]  /*6080*/  MUFU.EX2 R219, R219 ;  /* 0x000000db00db7308 */ /* 0x000ff00000000800 */
[----:B------:R-:W-:Y:S08]  /*6090*/  MUFU.EX2 R13, R13 ;  /* 0x0000000d000d7308 */ /* 0x000ff00000000800 */
[----:B------:R-:W-:Y:S08]  /*60a0*/  MUFU.EX2 R21, R21 ;  /* 0x0000001500157308 */ /* 0x000ff00000000800 */
[----:B------:R-:W0:Y:S08]  /*60b0*/  MUFU.EX2 R156, R156 ;  /* 0x0000009c009c7308 */ /* 0x000e300000000800 */
[----:B------:R-:W-:Y:S08]  /*60c0*/  MUFU.EX2 R14, R14 ;  /* 0x0000000e000e7308 */ /* 0x000ff00000000800 */
[----:B------:R-:W1:Y:S01]  /*60d0*/  MUFU.EX2 R15, R15 ;  /* 0x0000000f000f7308 */ /* 0x000e620000000800 */
[----:B------:R-:W-:Y:S01]  /*60e0*/  IMAD R8, R143, 0xc00, R8 ;  /* 0x00000c008f087824 */ /* 0x000fe200078e0208 */
[----:B------:R2:W-:Y:S01]  /*60f0*/  STL [R1+0x294], R27 ;  /* 0x0002941b01007387 */ /* 0x0005e20000100800 */
[----:B------:R-:W-:-:S03]  /*6100*/  R2UR UR7, R9 ;  /* 0x00000000090772ca */ /* 0x000fc600000e0000 */
[----:B------:R3:W-:Y:S01]  /*6110*/  STL [R1+0x2ac], R39 ;  /* 0x0002ac2701007387 */ /* 0x0007e20000100800 */
[----:B------:R-:W-:-:S03]  /*6120*/  R2UR UR6, R8 ;  /* 0x00000000080672ca */ /* 0x000fc600000e0000 */
[----:B------:R4:W-:Y:S01]  /*6130*/  STL [R1+0x2b0], R41 ;  /* 0x0002b02901007387 */ /* 0x0009e20000100800 */
[----:B--2---:R-:W-:-:S03]  /*6140*/  IMAD.MOV.U32 R27, RZ, RZ, R9 ;  /* 0x000000ffff1b7224 */ /* 0x004fc600078e0009 */
[----:B------:R2:W-:Y:S01]  /*6150*/  STL [R1+0x3e0], R38 ;  /* 0x0003e02601007387 */ /* 0x0005e20000100800 */
[----:B---3--:R-:W-:-:S03]  /*6160*/  IMAD.MOV.U32 R39, RZ, RZ, R9 ;  /* 0x000000ffff277224 */ /* 0x008fc600078e0009 */
[----:B------:R3:W-:Y:S01]  /*6170*/  STL [R1+0x3e4], R40 ;  /* 0x0003e42801007387 */ /* 0x0007e20000100800 */
[----:B----4-:R-:W-:-:S03]  /*6180*/  IMAD.MOV.U32 R41, RZ, RZ, R9 ;  /* 0x000000ffff297224 */ /* 0x010fc600078e0009 */
[----:B------:R4:W-:Y:S01]  /*6190*/  STL [R1+0x3f8], R26 ;  /* 0x0003f81a01007387 */ /* 0x0009e20000100800 */
[----:B--2---:R-:W-:Y:S01]  /*61a0*/  VIADD R38, R8, 0x80 ;  /* 0x0000008008267836 */ /* 0x004fe20000000000 */
[----:B0-----:R-:W-:Y:S02]  /*61b0*/  F2FP.BF16.F32.PACK_AB R153, R156, R21 ;  /* 0x000000159c99723e */ /* 0x001fe400000010ff */
[----:B------:R0:W-:Y:S01]  /*61c0*/  STL [R1+0x270], R152 ;  /* 0x0002709801007387 */ /* 0x0001e20000100800 */
[C---:B---3--:R-:W-:Y:S01]  /*61d0*/  VIADD R40, R8.reuse, 0x100 ;  /* 0x0000010008287836 */ /* 0x048fe20000000000 */
[----:B-1----:R-:W-:Y:S02]  /*61e0*/  F2FP.BF16.F32.PACK_AB R155, R15, R14 ;  /* 0x0000000e0f9b723e */ /* 0x002fe400000010ff */
[----:B------:R1:W-:Y:S01]  /*61f0*/  STL [R1+0x274], R154 ;  /* 0x0002749a01007387 */ /* 0x0003e20000100800 */
[----:B----4-:R-:W-:Y:S01]  /*6200*/  VIADD R26, R8, 0x180 ;  /* 0x00000180081a7836 */ /* 0x010fe20000000000 */
[----:B------:R-:W-:-:S02]  /*6210*/  R2UR UR10, R38 ;  /* 0x00000000260a72ca */ /* 0x000fc400000e0000 */
[----:B0-----:R-:W-:Y:S01]  /*6220*/  F2FP.BF16.F32.PACK_AB R152, R20, R220 ;  /* 0x000000dc1498723e */ /* 0x001fe200000010ff */
[----:B------:R-:W-:Y:S01]  /*6230*/  STL [R1+0x220], R112 ;  /* 0x0002207001007387 */ /* 0x000fe20000100800 */
[----:B-1----:R-:W-:-:S03]  /*6240*/  F2FP.BF16.F32.PACK_AB R154, R13, R219 ;  /* 0x000000db0d9a723e */ /* 0x002fc600000010ff */
[----:B------:R-:W-:Y:S01]  /*6250*/  STL [R1+0x224], R114 ;  /* 0x0002247201007387 */ /* 0x000fe20000100800 */
[----:B------:R-:W-:Y:S02]  /*6260*/  R2UR UR11, R39 ;  /* 0x00000000270b72ca */ /* 0x000fe400000e0000 */
[----:B------:R-:W-:Y:S01]  /*6270*/  R2UR UR14, R40 ;  /* 0x00000000280e72ca */ /* 0x000fe200000e0000 */
[----:B------:R-:W-:Y:S01]  /*6280*/  STL [R1+0x228], R116 ;  /* 0x0002287401007387 */ /* 0x000fe20000100800 */
[----:B------:R-:W-:Y:S02]  /*6290*/  R2UR UR15, R41 ;  /* 0x00000000290f72ca */ /* 0x000fe400000e0000 */
[----:B------:R-:W-:Y:S01]  /*62a0*/  R2UR UR18, R26 ;  /* 0x000000001a1272ca */ /* 0x000fe200000e0000 */
[----:B------:R-:W-:Y:S01]  /*62b0*/  STL [R1+0x22c], R118 ;  /* 0x00022c7601007387 */ /* 0x000fe20000100800 */
[----:B------:R-:W-:-:S03]  /*62c0*/  R2UR UR19, R27 ;  /* 0x000000001b1372ca */ /* 0x000fc600000e0000 */
[----:B------:R-:W-:Y:S04]  /*62d0*/  STL [R1+0x230], R120 ;  /* 0x0002307801007387 */ /* 0x000fe80000100800 */
        /* <DEDUP_REMOVED lines=102> */
[----:B------:R0:W-:Y:S01]  /*6940*/  STL [R1+0x410], R24 ;  /* 0x0004101801007387 */ /* 0x0001e20000100800 */
[----:B------:R1:W-:Y:S06]  /*6950*/  BAR.SYNC.DEFER_BLOCKING R209, 0x100 ;  /* 0x000400d10000751d */ /* 0x0003ec0000010000 */
[----:B0-----:R-:W-:-:S06]  /*6960*/  WARPGROUP.ARRIVE ;  /* 0x00000000000079c5 */ /* 0x001fcc0000000000 */
[----:B------:R-:W-:Y:S01]  /*6970*/  HGMMA.64x256x16.F32.BF16 R24, R152, gdesc[UR4].tnspB, RZ, !UPT, gsb0 ;  /* 0x43e0000498187df0 */ /* 0x000fe2000c0018ff */
[----:B------:R0:W-:Y:S04]  /*6980*/  STL [R1+0x414], R221 ;  /* 0x000414dd01007387 */ /* 0x0001e80000100800 */
[----:B------:R2:W-:Y:S04]  /*6990*/  STL [R1+0x418], R222 ;  /* 0x000418de01007387 */ /* 0x0005e80000100800 */
[----:B------:R-:W-:Y:S01]  /*69a0*/  STL [R1+0x41c], R231 ;  /* 0x00041ce701007387 */ /* 0x000fe20000100800 */
[----:B------:R-:W-:-:S02]  /*69b0*/  WARPGROUP.DEPBAR.LE gsb0, 0x0 ;  /* 0x00008000000079c5 */ /* 0x000fc40000010000 */
[-CC-:B------:R-:W-:Y:S01]  /*69c0*/  FFMA.FTZ R152, R19, R11.reuse, -R176.reuse ;  /* 0x0000000b13987223 */ /* 0x180fe200000108b0 */
[-CC-:B------:R-:W-:Y:S01]  /*69d0*/  FFMA.FTZ R153, R161, R11.reuse, -R176.reuse ;  /* 0x0000000ba1997223 */ /* 0x180fe200000108b0 */
[-CC-:B------:R-:W-:Y:S01]  /*69e0*/  FFMA.FTZ R19, R168, R11.reuse, -R176.reuse ;  /* 0x0000000ba8137223 */ /* 0x180fe200000108b0 */
[-C--:B------:R-:W-:Y:S01]  /*69f0*/  FFMA.FTZ R161, R167, R11.reuse, -R176 ;  /* 0x0000000ba7a17223 */ /* 0x080fe200000108b0 */
[-CC-:B------:R-:W-:Y:S01]  /*6a00*/  FFMA.FTZ R167, R181, R11.reuse, -R12.reuse ;  /* 0x0000000bb5a77223 */ /* 0x180fe2000001080c */
[-CC-:B------:R-:W-:Y:S01]  /*6a10*/  FFMA.FTZ R168, R184, R11.reuse, -R12.reuse ;  /* 0x0000000bb8a87223 */ /* 0x180fe2000001080c */
[-CC-:B------:R-:W-:Y:S01]  /*6a20*/  FFMA.FTZ R181, R185, R11.reuse, -R12.reuse ;  /* 0x0000000bb9b57223 */ /* 0x180fe2000001080c */
[----:B------:R-:W-:Y:S01]  /*6a30*/  FFMA.FTZ R184, R199, R11, -R12 ;  /* 0x0000000bc7b87223 */ /* 0x000fe2000001080c */
[----:B0-----:R-:W-:Y:S08]  /*6a40*/  MUFU.EX2 R221, R152 ;  /* 0x0000009800dd7308 */ /* 0x001ff00000000800 */
[----:B--2---:R-:W0:Y:S08]  /*6a50*/  MUFU.EX2 R222, R153 ;  /* 0x0000009900de7308 */ /* 0x004e300000000800 */
[----:B------:R-:W-:Y:S08]  /*6a60*/  MUFU.EX2 R19, R19 ;  /* 0x0000001300137308 */ /* 0x000ff00000000800 */
[----:B------:R-:W2:Y:S08]  /*6a70*/  MUFU.EX2 R161, R161 ;  /* 0x000000a100a17308 */ /* 0x000eb00000000800 */
[----:B------:R-:W-:Y:S08]  /*6a80*/  MUFU.EX2 R167, R167 ;  /* 0x000000a700a77308 */ /* 0x000ff00000000800 */
[----:B------:R-:W3:Y:S08]  /*6a90*/  MUFU.EX2 R168, R168 ;  /* 0x000000a800a87308 */ /* 0x000ef00000000800 */
[----:B------:R-:W-:Y:S08]  /*6aa0*/  MUFU.EX2 R181, R181 ;  /* 0x000000b500b57308 */ /* 0x000ff00000000800 */
[----:B------:R-:W4:Y:S01]  /*6ab0*/  MUFU.EX2 R184, R184 ;  /* 0x000000b800b87308 */ /* 0x000f220000000800 */
[----:B0-----:R-:W-:-:S02]  /*6ac0*/  F2FP.BF16.F32.PACK_AB R152, R222, R221 ;  /* 0x000000ddde98723e */ /* 0x001fc400000010ff */
[----:B--2---:R-:W-:Y:S02]  /*6ad0*/  F2FP.BF16.F32.PACK_AB R154, R161, R19 ;  /* 0x00000013a19a723e */ /* 0x004fe400000010ff */
[----:B---3--:R-:W-:Y:S01]  /*6ae0*/  F2FP.BF16.F32.PACK_AB R153, R168, R167 ;  /* 0x000000a7a899723e */ /* 0x008fe200000010ff */
[----:B------:R-:W-:Y:S04]  /*6af0*/  STL.128 [R1+0x220], R24 ;  /* 0x0002201801007387 */ /* 0x000fe80000100c00 */
[----:B------:R-:W-:Y:S04]  /*6b00*/  STL.128 [R1+0x230], R28 ;  /* 0x0002301c01007387 */ /* 0x000fe80000100c00 */
[----:B------:R-:W-:Y:S01]  /*6b10*/  STL.128 [R1+0x240], R32 ;  /* 0x0002402001007387 */ /* 0x000fe20000100c00 */
[----:B----4-:R-:W-:-:S03]  /*6b20*/  F2FP.BF16.F32.PACK_AB R155, R184, R181 ;  /* 0x000000b5b89b723e */ /* 0x010fc600000010ff */
[----:B------:R-:W-:Y:S04]  /*6b30*/  STL.128 [R1+0x250], R36 ;  /* 0x0002502401007387 */ /* 0x000fe80000100c00 */
        /* <DEDUP_REMOVED lines=27> */
[----:B------:R0:W-:Y:S02]  /*6cf0*/  STL.128 [R1+0x410], R148 ;  /* 0x0004109401007387 */ /* 0x0001e40000100c00 */
[----:B0-----:R-:W-:-:S06]  /*6d00*/  WARPGROUP.ARRIVE ;  /* 0x00000000000079c5 */ /* 0x001fcc0000000000 */
[----:B------:R-:W-:Y:S01]  /*6d10*/  HGMMA.64x256x16.F32.BF16 R24, R152, gdesc[UR8].tnspB, R24, gsb0 ;  /* 0x43e0000898187df0 */ /* 0x000fe20008001818 */
[-CC-:B------:R-:W-:Y:S01]  /*6d20*/  FFMA.FTZ R185, R157, R11.reuse, -R176.reuse ;  /* 0x0000000b9db97223 */ /* 0x180fe200000108b0 */
[-CC-:B------:R-:W-:Y:S01]  /*6d30*/  FFMA.FTZ R157, R159, R11.reuse, -R176.reuse ;  /* 0x0000000b9f9d7223 */ /* 0x180fe200000108b0 */
[-CC-:B------:R-:W-:Y:S01]  /*6d40*/  FFMA.FTZ R159, R162, R11.reuse, -R176.reuse ;  /* 0x0000000ba29f7223 */ /* 0x180fe200000108b0 */
[-C--:B------:R-:W-:Y:S01]  /*6d50*/  FFMA.FTZ R162, R166, R11.reuse, -R176 ;  /* 0x0000000ba6a27223 */ /* 0x080fe200000108b0 */
[-CC-:B------:R-:W-:Y:S01]  /*6d60*/  FFMA.FTZ R166, R178, R11.reuse, -R12.reuse ;  /* 0x0000000bb2a67223 */ /* 0x180fe2000001080c */
[-CC-:B------:R-:W-:Y:S01]  /*6d70*/  FFMA.FTZ R178, R182, R11.reuse, -R12.reuse ;  /* 0x0000000bb6b27223 */ /* 0x180fe2000001080c */
[-CC-:B------:R-:W-:Y:S01]  /*6d80*/  FFMA.FTZ R182, R186, R11.reuse, -R12.reuse ;  /* 0x0000000bbab67223 */ /* 0x180fe2000001080c */
[-C--:B------:R-:W-:Y:S01]  /*6d90*/  FFMA.FTZ R186, R191, R11.reuse, -R12 ;  /* 0x0000000bbfba7223 */ /* 0x080fe2000001080c */
[----:B------:R-:W-:Y:S08]  /*6da0*/  MUFU.EX2 R185, R185 ;  /* 0x000000b900b97308 */ /* 0x000ff00000000800 */
[----:B------:R-:W0:Y:S08]  /*6db0*/  MUFU.EX2 R157, R157 ;  /* 0x0000009d009d7308 */ /* 0x000e300000000800 */
[----:B------:R-:W-:Y:S08]  /*6dc0*/  MUFU.EX2 R159, R159 ;  /* 0x0000009f009f7308 */ /* 0x000ff00000000800 */
[----:B------:R-:W2:Y:S08]  /*6dd0*/  MUFU.EX2 R162, R162 ;  /* 0x000000a200a27308 */ /* 0x000eb00000000800 */
[----:B------:R-:W-:Y:S08]  /*6de0*/  MUFU.EX2 R166, R166 ;  /* 0x000000a600a67308 */ /* 0x000ff00000000800 */
[----:B------:R-:W3:Y:S08]  /*6df0*/  MUFU.EX2 R178, R178 ;  /* 0x000000b200b27308 */ /* 0x000ef00000000800 */
[----:B------:R-:W-:Y:S08]  /*6e00*/  MUFU.EX2 R182, R182 ;  /* 0x000000b600b67308 */ /* 0x000ff00000000800 */
[----:B------:R-:W4:Y:S01]  /*6e10*/  MUFU.EX2 R186, R186 ;  /* 0x000000ba00ba7308 */ /* 0x000f220000000800 */
[----:B------:R-:W-:Y:S01]  /*6e20*/  FADD.FTZ R220, R220, R20 ;  /* 0x00000014dcdc7221 */ /* 0x000fe20000010000 */
[-C--:B------:R-:W-:Y:S01]  /*6e30*/  FFMA.FTZ R20, R183, R11.reuse, -R12 ;  /* 0x0000000bb7147223 */ /* 0x080fe2000001080c */
[-CC-:B------:R-:W-:Y:S01]  /*6e40*/  FFMA.FTZ R183, R169, R11.reuse, -R176.reuse ;  /* 0x0000000ba9b77223 */ /* 0x180fe200000108b0 */
[-CC-:B------:R-:W-:Y:S01]  /*6e50*/  FFMA.FTZ R158, R158, R11.reuse, -R176.reuse ;  /* 0x0000000b9e9e7223 */ /* 0x180fe200000108b0 */
[-CC-:B------:R-:W-:Y:S01]  /*6e60*/  FFMA.FTZ R160, R160, R11.reuse, -R176.reuse ;  /* 0x0000000ba0a07223 */ /* 0x180fe200000108b0 */
[-CC-:B------:R-:W-:Y:S01]  /*6e70*/  FFMA.FTZ R163, R163, R11.reuse, -R176.reuse ;  /* 0x0000000ba3a37223 */ /* 0x180fe200000108b0 */
[-C--:B------:R-:W-:Y:S01]  /*6e80*/  FFMA.FTZ R165, R165, R11.reuse, -R176 ;  /* 0x0000000ba5a57223 */ /* 0x080fe200000108b0 */
[-CC-:B------:R-:W-:Y:S01]  /*6e90*/  FFMA.FTZ R179, R179, R11.reuse, -R12.reuse ;  /* 0x0000000bb3b37223 */ /* 0x180fe2000001080c */
[-CC-:B------:R-:W-:Y:S01]  /*6ea0*/  FFMA.FTZ R169, R187, R11.reuse, -R12.reuse ;  /* 0x0000000bbba97223 */ /* 0x180fe2000001080c */
[-C--:B------:R-:W-:Y:S01]  /*6eb0*/  FFMA.FTZ R193, R193, R11.reuse, -R12 ;  /* 0x0000000bc1c17223 */ /* 0x080fe2000001080c */
[-CC-:B------:R-:W-:Y:S01]  /*6ec0*/  FFMA.FTZ R170, R170, R11.reuse, -R176.reuse ;  /* 0x0000000baaaa7223 */ /* 0x180fe200000108b0 */
[-CC-:B------:R-:W-:Y:S01]  /*6ed0*/  FFMA.FTZ R171, R171, R11.reuse, -R176.reuse ;  /* 0x0000000babab7223 */ /* 0x180fe200000108b0 */
[-CC-:B------:R-:W-:Y:S01]  /*6ee0*/  FFMA.FTZ R172, R172, R11.reuse, -R176.reuse ;  /* 0x0000000bacac7223 */ /* 0x180fe200000108b0 */
[-CC-:B------:R-:W-:Y:S01]  /*6ef0*/  FFMA.FTZ R173, R173, R11.reuse, -R176.reuse ;  /* 0x0000000badad7223 */ /* 0x180fe200000108b0 */
[-CC-:B------:R-:W-:Y:S01]  /*6f00*/  FFMA.FTZ R174, R174, R11.reuse, -R176.reuse ;  /* 0x0000000baeae7223 */ /* 0x180fe200000108b0 */
[-CC-:B------:R-:W-:Y:S01]  /*6f10*/  FFMA.FTZ R175, R175, R11.reuse, -R176.reuse ;  /* 0x0000000bafaf7223 */ /* 0x180fe200000108b0 */
[----:B------:R-:W-:Y:S01]  /*6f20*/  FFMA.FTZ R176, R177, R11, -R176 ;  /* 0x0000000bb1b07223 */ /* 0x000fe200000108b0 */
[----:B------:R-:W-:Y:S01]  /*6f30*/  FADD.FTZ R177, R21, R156 ;  /* 0x0000009c15b17221 */ /* 0x000fe20000010000 */
[----:B------:R-:W-:Y:S08]  /*6f40*/  MUFU.EX2 R158, R158 ;  /* 0x0000009e009e7308 */ /* 0x000ff00000000800 */
[----:B------:R-:W5:Y:S08]  /*6f50*/  MUFU.EX2 R160, R160 ;  /* 0x000000a000a07308 */ /* 0x000f700000000800 */
[----:B------:R-:W-:Y:S08]  /*6f60*/  MUFU.EX2 R163, R163 ;  /* 0x000000a300a37308 */ /* 0x000ff00000000800 */
[----:B------:R-:W1:Y:S01]  /*6f70*/  MUFU.EX2 R165, R165 ;  /* 0x000000a500a57308 */ /* 0x000e620000000800 */
[----:B------:R-:W-:-:S02]  /*6f80*/  WARPGROUP.DEPBAR.LE gsb0, 0x0 ;  /* 0x00008000000079c5 */ /* 0x000fc40000010000 */
[----:B0-----:R-:W-:Y:S02]  /*6f90*/  F2FP.BF16.F32.PACK_AB R152, R157, R185 ;  /* 0x000000b99d98723e */ /* 0x001fe400000010ff */
[----:B--2---:R-:W-:Y:S02]  /*6fa0*/  F2FP.BF16.F32.PACK_AB R154, R162, R159 ;  /* 0x0000009fa29a723e */ /* 0x004fe400000010ff */
[----:B---3--:R-:W-:Y:S02]  /*6fb0*/  F2FP.BF16.F32.PACK_AB R153, R178, R166 ;  /* 0x000000a6b299723e */ /* 0x008fe400000010ff */
[----:B----4-:R-:W-:Y:S01]  /*6fc0*/  F2FP.BF16.F32.PACK_AB R155, R186, R182 ;  /* 0x000000b6ba9b723e */ /* 0x010fe200000010ff */
        /* <DEDUP_REMOVED lines=34> */
[----:B------:R-:W-:Y:S08]  /*71f0*/  MUFU.EX2 R179, R179 ;  /* 0x000000b300b37308 */ /* 0x000ff00000000800 */
[----:B------:R-:W0:Y:S08]  /*7200*/  MUFU.EX2 R20, R20 ;  /* 0x0000001400147308 */ /* 0x000e300000000800 */
[----:B------:R-:W-:Y:S08]  /*7210*/  MUFU.EX2 R169, R169 ;  /* 0x000000a900a97308 */ /* 0x000ff00000000800 */
[----:B------:R-:W2:Y:S01]  /*7220*/  MUFU.EX2 R21, R193 ;  /* 0x000000c100157308 */ /* 0x000ea20000000800 */
[-CC-:B------:R-:W-:Y:S01]  /*7230*/  FFMA.FTZ R156, R180, R11.reuse, -R12.reuse ;  /* 0x0000000bb49c7223 */ /* 0x180fe2000001080c */
[-CC-:B------:R-:W-:Y:S01]  /*7240*/  FFMA.FTZ R192, R192, R11.reuse, -R12.reuse ;  /* 0x0000000bc0c07223 */ /* 0x180fe2000001080c */
[-CC-:B------:R-:W-:Y:S01]  /*7250*/  FFMA.FTZ R207, R207, R11.reuse, -R12.reuse ;  /* 0x0000000bcfcf7223 */ /* 0x180fe2000001080c */
[-CC-:B------:R-:W-:Y:S01]  /*7260*/  FFMA.FTZ R215, R215, R11.reuse, -R12.reuse ;  /* 0x0000000bd7d77223 */ /* 0x180fe2000001080c */
[-CC-:B------:R-:W-:Y:S01]  /*7270*/  FFMA.FTZ R216, R216, R11.reuse, -R12.reuse ;  /* 0x0000000bd8d87223 */ /* 0x180fe2000001080c */
[-CC-:B------:R-:W-:Y:S01]  /*7280*/  FFMA.FTZ R217, R217, R11.reuse, -R12.reuse ;  /* 0x0000000bd9d97223 */ /* 0x180fe2000001080c */
[----:B------:R-:W-:Y:S01]  /*7290*/  FFMA.FTZ R218, R218, R11, -R12 ;  /* 0x0000000bdada7223 */ /* 0x000fe2000001080c */
[----:B------:R-:W-:Y:S01]  /*72a0*/  MUFU.EX2 R183, R183 ;  /* 0x000000b700b77308 */ /* 0x000fe20000000800 */
[----:B------:R-:W-:-:S07]  /*72b0*/  FADD.FTZ R220, R219, R220 ;  /* 0x000000dcdbdc7221 */ /* 0x000fce0000010000 */
[----:B------:R-:W-:Y:S08]  /*72c0*/  MUFU.EX2 R170, R170 ;  /* 0x000000aa00aa7308 */ /* 0x000ff00000000800 */
[----:B------:R-:W-:Y:S08]  /*72d0*/  MUFU.EX2 R171, R171 ;  /* 0x000000ab00ab7308 */ /* 0x000ff00000000800 */
[----:B------:R-:W3:Y:S08]  /*72e0*/  MUFU.EX2 R172, R172 ;  /* 0x000000ac00ac7308 */ /* 0x000ef00000000800 */
[----:B------:R-:W-:Y:S01]  /*72f0*/  MUFU.EX2 R156, R156 ;  /* 0x0000009c009c7308 */ /* 0x000fe20000000800 */
[----:B------:R-:W-:Y:S01]  /*7300*/  FADD.FTZ R220, R13, R220 ;  /* 0x000000dc0ddc7221 */ /* 0x000fe20000010000 */
[----:B------:R-:W-:-:S05]  /*7310*/  IMAD.MOV.U32 R13, RZ, RZ, R9 ;  /* 0x000000ffff0d7224 */ /* 0x000fca00078e0009 */
[----:B------:R-:W-:Y:S01]  /*7320*/  R2UR UR7, R13 ;  /* 0x000000000d0772ca */ /* 0x000fe200000e0000 */
[----:B------:R-:W-:Y:S02]  /*7330*/  WARPGROUP.DEPBAR.LE gsb0, 0x0 ;  /* 0x00008000000079c5 */ /* 0x000fe40000010000 */
[----:B-----5:R-:W-:Y:S01]  /*7340*/  F2FP.BF16.F32.PACK_AB R152, R160, R158 ;  /* 0x0000009ea098723e */ /* 0x020fe200000010ff */
[----:B------:R-:W-:Y:S01]  /*7350*/  MUFU.EX2 R173, R173 ;  /* 0x000000ad00ad7308 */ /* 0x000fe20000000800 */
[----:B-1----:R-:W-:-:S07]  /*7360*/  F2FP.BF16.F32.PACK_AB R154, R165, R163 ;  /* 0x000000a3a59a723e */ /* 0x002fce00000010ff */
[----:B------:R-:W-:Y:S01]  /*7370*/  MUFU.EX2 R174, R174 ;  /* 0x000000ae00ae7308 */ /* 0x000fe20000000800 */
[----:B0-----:R-:W-:-:S07]  /*7380*/  F2FP.BF16.F32.PACK_AB R153, R20, R179 ;  /* 0x000000b31499723e */ /* 0x001fce00000010ff */
[----:B------:R-:W-:Y:S01]  /*7390*/  MUFU.EX2 R175, R175 ;  /* 0x000000af00af7308 */ /* 0x000fe20000000800 */
[----:B--2---:R-:W-:Y:S01]  /*73a0*/  F2FP.BF16.F32.PACK_AB R155, R21, R169 ;  /* 0x000000a9159b723e */ /* 0x004fe200000010ff */
        /* <DEDUP_REMOVED lines=31> */
[----:B------:R0:W-:Y:S01]  /*75a0*/  STL.128 [R1+0x410], R148 ;  /* 0x0004109401007387 */ /* 0x0001e20000100c00 */
[----:B------:R-:W-:Y:S08]  /*75b0*/  MUFU.EX2 R176, R176 ;  /* 0x000000b000b07308 */ /* 0x000ff00000000800 */
[----:B------:R-:W-:Y:S08]  /*75c0*/  MUFU.EX2 R215, R215 ;  /* 0x000000d700d77308 */ /* 0x000ff00000000800 */
[----:B------:R-:W-:Y:S01]  /*75d0*/  MUFU.EX2 R216, R216 ;  /* 0x000000d800d87308 */ /* 0x000fe20000000800 */
[----:B0-----:R-:W-:-:S07]  /*75e0*/  WARPGROUP.ARRIVE ;  /* 0x00000000000079c5 */ /* 0x001fce0000000000 */
[----:B------:R-:W-:Y:S01]  /*75f0*/  MUFU.EX2 R217, R217 ;  /* 0x000000d900d97308 */ /* 0x000fe20000000800 */
[----:B------:R-:W-:Y:S07]  /*7600*/  HGMMA.64x256x16.F32.BF16 R24, R152, gdesc[UR16].tnspB, R24, gsb0 ;  /* 0x43e0001098187df0 */ /* 0x000fee0008001818 */
[----:B------:R-:W-:Y:S01]  /*7610*/  MUFU.EX2 R218, R218 ;  /* 0x000000da00da7308 */ /* 0x000fe20000000800 */
[----:B------:R-:W-:Y:S01]  /*7620*/  FADD.FTZ R221, R221, R220 ;  /* 0x000000dcdddd7221 */ /* 0x000fe20000010000 */
[----:B------:R-:W2:Y:S01]  /*7630*/  @!P0 LDL R13, [R1+0x210] ;  /* 0x00021000010d8983 */ /* 0x000ea20000100800 */
[----:B------:R-:W-:-:S02]  /*7640*/  WARPGROUP.DEPBAR.LE gsb0, 0x0 ;  /* 0x00008000000079c5 */ /* 0x000fc40000010000 */
[----:B------:R-:W-:Y:S01]  /*7650*/  FADD.FTZ R152, R14, R177 ;  /* 0x000000b10e987221 */ /* 0x000fe20000010000 */
[----:B------:R-:W-:Y:S01]  /*7660*/  FFMA.FTZ R14, R190, R11, -R12 ;  /* 0x0000000bbe0e7223 */ /* 0x000fe2000001080c */
[----:B------:R-:W-:Y:S01]  /*7670*/  VIADD R12, R8, 0x200 ;  /* 0x00000200080c7836 */ /* 0x000fe20000000000 */
[----:B------:R-:W-:Y:S04]  /*7680*/  MUFU.EX2 R11, R192 ;  /* 0x000000c0000b7308 */ /* 0x000fe80000000800 */
[----:B------:R-:W-:-:S04]  /*7690*/  R2UR UR6, R12 ;  /* 0x000000000c0672ca */ /* 0x000fc800000e0000 */
[----:B------:R-:W0:Y:S08]  /*76a0*/  MUFU.EX2 R14, R14 ;  /* 0x0000000e000e7308 */ /* 0x000e300000000800 */
[----:B------:R-:W1:Y:S01]  /*76b0*/  MUFU.EX2 R12, R207 ;  /* 0x000000cf000c7308 */ /* 0x000e620000000800 */
[----:B------:R-:W-:Y:S01]  /*76c0*/  FADD.FTZ R152, R15, R152 ;  /* 0x000000980f987221 */ /* 0x000fe20000010000 */
[----:B---3--:R-:W-:-:S03]  /*76d0*/  F2FP.BF16.F32.PACK_AB R154, R172, R171 ;  /* 0x000000abac9a723e */ /* 0x008fc600000010ff */
[----:B------:R-:W-:Y:S01]  /*76e0*/  FADD.FTZ R167, R167, R152 ;  /* 0x00000098a7a77221 */ /* 0x000fe20000010000 */
[----:B------:R-:W-:Y:S02]  /*76f0*/  F2FP.BF16.F32.PACK_AB R152, R170, R183 ;  /* 0x000000b7aa98723e */ /* 0x000fe400000010ff */
[----:B0-----:R-:W-:Y:S01]  /*7700*/  F2FP.BF16.F32.PACK_AB R153, R14, R156 ;  /* 0x0000009c0e99723e */ /* 0x001fe200000010ff */
[----:B------:R-:W-:Y:S04]  /*7710*/  STL.128 [R1+0x220], R24 ;  /* 0x0002201801007387 */ /* 0x000fe80000100c00 */
[----:B------:R-:W-:Y:S01]  /*7720*/  STL.128 [R1+0x230], R28 ;  /* 0x0002301c01007387 */ /* 0x000fe20000100c00 */
[----:B-1----:R-:W-:-:S03]  /*7730*/  F2FP.BF16.F32.PACK_AB R155, R12, R11 ;  /* 0x0000000b0c9b723e */ /* 0x002fc600000010ff */
        /* <DEDUP_REMOVED lines=32> */
[----:B------:R-:W-:Y:S01]  /*7940*/  VIADD R8, R8, 0x280 ;  /* 0x0000028008087836 */ /* 0x000fe20000000000 */
[----:B------:R-:W-:-:S04]  /*7950*/  R2UR UR7, R9 ;  /* 0x00000000090772ca */ /* 0x000fc800000e0000 */
[----:B------:R-:W-:Y:S01]  /*7960*/  R2UR UR6, R8 ;  /* 0x00000000080672ca */ /* 0x000fe200000e0000 */
[----:B------:R-:W-:Y:S01]  /*7970*/  FADD.FTZ R222, R222, R221 ;  /* 0x000000dddede7221 */ /* 0x000fe20000010000 */
[----:B------:R-:W3:Y:S01]  /*7980*/  @!P0 LDL.64 R8, [R1+0x68] ;  /* 0x0000680001088983 */ /* 0x000ee20000100a00 */
[----:B------:R-:W-:Y:S02]  /*7990*/  FADD.FTZ R168, R168, R167 ;  /* 0x000000a7a8a87221 */ /* 0x000fe40000010000 */
[----:B------:R-:W-:Y:S02]  /*79a0*/  FADD.FTZ R222, R19, R222 ;  /* 0x000000de13de7221 */ /* 0x000fe40000010000 */
[----:B------:R-:W-:Y:S02]  /*79b0*/  FADD.FTZ R15, R181, R168 ;  /* 0x000000a8b50f7221 */ /* 0x000fe40000010000 */
[----:B------:R-:W-:Y:S02]  /*79c0*/  FADD.FTZ R222, R161, R222 ;  /* 0x000000dea1de7221 */ /* 0x000fe40000010000 */
[----:B------:R-:W-:-:S02]  /*79d0*/  FADD.FTZ R15, R184, R15 ;  /* 0x0000000fb80f7221 */ /* 0x000fc40000010000 */
[----:B------:R-:W-:Y:S01]  /*79e0*/  FADD.FTZ R168, R185, R222 ;  /* 0x000000deb9a87221 */ /* 0x000fe20000010000 */
[----:B------:R-:W-:Y:S02]  /*79f0*/  WARPGROUP.DEPBAR.LE gsb0, 0x0 ;  /* 0x00008000000079c5 */ /* 0x000fe40000010000 */
[----:B------:R-:W-:Y:S02]  /*7a00*/  F2FP.BF16.F32.PACK_AB R152, R174, R173 ;  /* 0x000000adae98723e */ /* 0x000fe400000010ff */
[----:B------:R-:W-:Y:S02]  /*7a10*/  F2FP.BF16.F32.PACK_AB R154, R176, R175 ;  /* 0x000000afb09a723e */ /* 0x000fe400000010ff */
[----:B------:R-:W-:Y:S02]  /*7a20*/  F2FP.BF16.F32.PACK_AB R153, R216, R215 ;  /* 0x000000d7d899723e */ /* 0x000fe400000010ff */
[----:B------:R-:W-:Y:S01]  /*7a30*/  F2FP.BF16.F32.PACK_AB R155, R218, R217 ;  /* 0x000000d9da9b723e */ /* 0x000fe200000010ff */
        /* <DEDUP_REMOVED lines=34> */
[----:B------:R-:W-:Y:S01]  /*7c60*/  FADD.FTZ R15, R166, R15 ;  /* 0x0000000fa60f7221 */ /* 0x000fe20000010000 */
[----:B------:R-:W-:-:S03]  /*7c70*/  FADD.FTZ R168, R157, R168 ;  /* 0x000000a89da87221 */ /* 0x000fc60000010000 */
[----:B------:R-:W-:Y:S01]  /*7c80*/  FADD.FTZ R15, R178, R15 ;  /* 0x0000000fb20f7221 */ /* 0x000fe20000010000 */
[----:B------:R-:W-:-:S03]  /*7c90*/  FADD.FTZ R159, R159, R168 ;  /* 0x000000a89f9f7221 */ /* 0x000fc60000010000 */
[----:B------:R-:W-:Y:S01]  /*7ca0*/  FADD.FTZ R15, R182, R15 ;  /* 0x0000000fb60f7221 */ /* 0x000fe20000010000 */
[----:B------:R-:W-:-:S03]  /*7cb0*/  FADD.FTZ R159, R162, R159 ;  /* 0x0000009fa29f7221 */ /* 0x000fc60000010000 */
[----:B------:R-:W-:Y:S01]  /*7cc0*/  FADD.FTZ R186, R186, R15 ;  /* 0x0000000fbaba7221 */ /* 0x000fe20000010000 */
[----:B------:R-:W-:-:S03]  /*7cd0*/  FADD.FTZ R159, R158, R159 ;  /* 0x0000009f9e9f7221 */ /* 0x000fc60000010000 */
[----:B------:R-:W-:Y:S01]  /*7ce0*/  FADD.FTZ R179, R179, R186 ;  /* 0x000000bab3b37221 */ /* 0x000fe20000010000 */
[----:B------:R-:W-:Y:S02]  /*7cf0*/  WARPGROUP.DEPBAR.LE gsb0, 0x0 ;  /* 0x00008000000079c5 */ /* 0x000fe40000010000 */
        /* <DEDUP_REMOVED lines=25> */
[----:B------:R0:W-:Y:S04]  /*7e90*/  STL.128 [R1+0x3b0], R124 ;  /* 0x0003b07c01007387 */ /* 0x0001e80000100c00 */
[----:B------:R-:W-:Y:S04]  /*7ea0*/  STL.128 [R1+0x3c0], R128 ;  /* 0x0003c08001007387 */ /* 0x000fe80000100c00 */
[----:B------:R-:W-:Y:S04]  /*7eb0*/  STL.128 [R1+0x3d0], R132 ;  /* 0x0003d08401007387 */ /* 0x000fe80000100c00 */
[----:B------:R-:W-:Y:S04]  /*7ec0*/  STL.128 [R1+0x3e0], R136 ;  /* 0x0003e08801007387 */ /* 0x000fe80000100c00 */
[----:B------:R-:W-:Y:S04]  /*7ed0*/  STL.128 [R1+0x3f0], R140 ;  /* 0x0003f08c01007387 */ /* 0x000fe80000100c00 */
[----:B------:R-:W-:Y:S04]  /*7ee0*/  STL.128 [R1+0x400], R144 ;  /* 0x0004009001007387 */ /* 0x000fe80000100c00 */
[----:B------:R1:W-:Y:S04]  /*7ef0*/  STL.128 [R1+0x410], R148 ;  /* 0x0004109401007387 */ /* 0x0003e80000100c00 */
[----:B------:R-:W4:Y:S04]  /*7f00*/  LDL R167, [R1+0x220] ;  /* 0x0002200001a77983 */ /* 0x000f280000100800 */
[----:B------:R-:W5:Y:S04]  /*7f10*/  LDL R161, [R1+0x224] ;  /* 0x0002240001a17983 */ /* 0x000f680000100800 */
[----:B------:R-:W5:Y:S04]  /*7f20*/  LDL R155, [R1+0x228] ;  /* 0x00022800019b7983 */ /* 0x000f680000100800 */
[----:B------:R-:W5:Y:S04]  /*7f30*/  LDL R153, [R1+0x22c] ;  /* 0x00022c0001997983 */ /* 0x000f680000100800 */
[----:B0-----:R-:W5:Y:S04]  /*7f40*/  LDL R125, [R1+0x230] ;  /* 0x00023000017d7983 */ /* 0x001f680000100800 */
        /* <DEDUP_REMOVED lines=59> */
[----:B-1----:R-:W5:Y:S04]  /*8300*/  LDL R150, [R1+0x320] ;  /* 0x0003200001967983 */ /* 0x002f680000100800 */
        /* <DEDUP_REMOVED lines=62> */
[----:B------:R-:W5:Y:S01]  /*86f0*/  LDL R26, [R1+0x41c] ;  /* 0x00041c00011a7983 */ /* 0x000f620000100800 */
        /* <DEDUP_REMOVED lines=15> */
[----:B------:R-:W-:Y:S01]  /*87f0*/  FADD.FTZ R215, R215, R12 ;  /* 0x0000000cd7d77221 */ /* 0x000fe20000010000 */
[----:B---3--:R-:W-:Y:S02]  /*8800*/  @!P0 MOV R8, R8 ;  /* 0x0000000800088202 */ /* 0x008fe40000000f00 */
[----:B------:R-:W-:Y:S01]  /*8810*/  FADD.FTZ R174, R174, R173 ;  /* 0x000000adaeae7221 */ /* 0x000fe20000010000 */
[----:B------:R-:W-:Y:S02]  /*8820*/  FADD.FTZ R216, R216, R215 ;  /* 0x000000d7d8d87221 */ /* 0x000fe40000010000 */
[----:B--2---:R-:W-:Y:S02]  /*8830*/  @!P0 IMAD R13, R13, 0x8, R8 ;  /* 0x000000080d0d8824 */ /* 0x004fe400078e0208 */
[----:B------:R-:W-:Y:S01]  /*8840*/  FADD.FTZ R175, R175, R174 ;  /* 0x000000aeafaf7221 */ /* 0x000fe20000010000 */
[----:B------:R-:W-:Y:S01]  /*8850*/  FADD.FTZ R177, R217, R216 ;  /* 0x000000d8d9b17221 */ /* 0x000fe20000010000 */
[----:B------:R-:W-:Y:S02]  /*8860*/  STL [R1+0x88], RZ ;  /* 0x000088ff01007387 */ /* 0x000fe40000100800 */
[----:B------:R-:W-:Y:S01]  /*8870*/  FADD.FTZ R176, R176, R175 ;  /* 0x000000afb0b07221 */ /* 0x000fe20000010000 */
[----:B------:R-:W-:Y:S01]  /*8880*/  FADD.FTZ R177, R218, R177 ;  /* 0x000000b1dab17221 */ /* 0x000fe20000010000 */
[----:B------:R-:W-:Y:S01]  /*8890*/  STL [R1+0x88], R0 ;  /* 0x0000880001007387 */ /* 0x000fe20000100800 */
[----:B------:R-:W-:-:S03]  /*88a0*/  @!P0 PRMT R13, RZ, 0x654, R13 ;  /* 0x00000654ff0d8816 */ /* 0x000fc6000000000d */
[----:B------:R-:W-:Y:S04]  /*88b0*/  STL [R1+0x88], R0 ;  /* 0x0000880001007387 */ /* 0x000fe80000100800 */
[----:B------:R-:W-:Y:S04]  /*88c0*/  STL [R1+0x88], R0 ;  /* 0x0000880001007387 */ /* 0x000fe80000100800 */
[----:B------:R-:W-:Y:S04]  /*88d0*/  STL [R1+0x88], R0 ;  /* 0x0000880001007387 */ /* 0x000fe80000100800 */
[----:B------:R-:W-:Y:S04]  /*88e0*/  STL [R1+0x88], R0 ;  /* 0x0000880001007387 */ /* 0x000fe80000100800 */
[----:B------:R0:W-:Y:S04]  /*88f0*/  STL [R1+0x88], R0 ;  /* 0x0000880001007387 */ /* 0x0001e80000100800 */
[----:B------:R1:W-:Y:S04]  /*8900*/  STL [R1+0x434], R10 ;  /* 0x0004340a01007387 */ /* 0x0003e80000100800 */
[----:B------:R2:W-:Y:S04]  /*8910*/  STL.64 [R1+0x440], R176 ;  /* 0x000440b001007387 */ /* 0x0005e80000100a00 */
[----:B----4-:R2:W-:Y:S04]  /*8920*/  STL [R1+0x220], R167 ;  /* 0x000220a701007387 */ /* 0x0105e80000100800 */
[----:B-----5:R2:W-:Y:S04]  /*8930*/  STL [R1+0x224], R161 ;  /* 0x000224a101007387 */ /* 0x0205e80000100800 */
[----:B------:R2:W-:Y:S04]  /*8940*/  STL [R1+0x228], R155 ;  /* 0x0002289b01007387 */ /* 0x0005e80000100800 */
        /* <DEDUP_REMOVED lines=124> */
[----:B------:R2:W-:Y:S01]  /*9110*/  STL [R1+0x41c], R26 ;  /* 0x00041c1a01007387 */ /* 0x0005e20000100800 */
[----:B------:R2:W-:Y:S03]  /*9120*/  @!P0 SYNCS.ARRIVE.TRANS64.RED.A1T0 RZ, [R13+URZ], RZ ;  /* 0x000000ff0dff89a7 */ /* 0x0005e6000810043f */
[----:B0-----:R-:W3:Y:S01]  /*9130*/  LDL R0, [R1+0x70] ;  /* 0x0000700001007983 */ /* 0x001ee20000100800 */
[----:B------:R-:W-:Y:S01]  /*9140*/  ISETP.NE.AND P1, PT, R6, 0x1, PT ;  /* 0x000000010600780c */ /* 0x000fe20003f25270 */
[----:B------:R-:W-:-:S06]  /*9150*/  UIADD3 UR47, UR47, -0x2, URZ ;  /* 0xfffffffe2f2f7890 */ /* 0x000fcc000fffe03f */
[----:B-1----:R-:W-:Y:S02]  /*9160*/  IMAD.U32 R10, RZ, RZ, UR47 ;  /* 0x0000002fff0a7e24 */ /* 0x002fe4000f8e00ff */
[----:B---3--:R-:W-:-:S04]  /*9170*/  IMAD.SHL.U32 R0, R0, 0x80, RZ ;  /* 0x0000008000007824 */ /* 0x008fc800078e00ff */
[----:B------:R-:W-:-:S04]  /*9180*/  @P1 IMAD.HI.U32 R8, R0, R7, RZ ;  /* 0x0000000700081227 */ /* 0x000fc800078e00ff */
[----:B------:R-:W-:Y:S01]  /*9190*/  IMAD.MOV.U32 R6, RZ, RZ, R0 ;  /* 0x000000ffff067224 */ /* 0x000fe200078e0000 */
[----:B------:R-:W-:Y:S02]  /*91a0*/  @P1 SHF.R.U32.HI R6, RZ, R237, R8 ;  /* 0x000000edff061219 */ /* 0x000fe40000011608 */
[----:B------:R-:W-:-:S03]  /*91b0*/  ISETP.GE.AND P1, PT, R5, 0x1, PT ;  /* 0x000000010500780c */ /* 0x000fc60003f26270 */
[----:B------:R-:W-:-:S04]  /*91c0*/  VIADD R7, R6, UR46 ;  /* 0x0000002e06077c36 */ /* 0x000fc80008000000 */
[----:B------:R-:W-:-:S06]  /*91d0*/  IMAD.IADD R4, R7, 0x1, R4 ;  /* 0x0000000107047824 */ /* 0x000fcc00078e0204 */
[----:B--2---:R-:W-:Y:S05]  /*91e0*/  @!P1 BRA `(.L_x_2051) ;  /* 0x0000000000409947 */ /* 0x004fea0003800000 */
[C---:B------:R-:W-:Y:S01]  /*91f0*/  ISETP.GT.AND P1, PT, R7.reuse, RZ, PT ;  /* 0x000000ff0700720c */ /* 0x040fe20003f24270 */
[----:B------:R-:W-:Y:S01]  /*9200*/  BSSY B0, `(.L_x_2052) ;  /* 0x000000c000007945 */ /* 0x000fe20003800000 */
[----:B------:R-:W-:-:S11]  /*9210*/  VIADD R6, R7, 0xffffffff ;  /* 0xffffffff07067836 */ /* 0x000fd60000000000 */
[----:B------:R-:W-:Y:S05]  /*9220*/  @P1 BRA `(.L_x_2053) ;  /* 0x0000000000181947 */ /* 0x000fea0003800000 */
[----:B------:R-:W-:Y:S01]  /*9230*/  ISETP.NE.AND P1, PT, R5, 0x1, PT ;  /* 0x000000010500780c */ /* 0x000fe20003f25270 */
[----:B------:R-:W-:-:S12]  /*9240*/  IMAD.MOV R7, RZ, RZ, -R7 ;  /* 0x000000ffff077224 */ /* 0x000fd800078e0a07 */
[----:B------:R-:W-:-:S05]  /*9250*/  @P1 IMAD.HI.U32 R2, R7, R2, RZ ;  /* 0x0000000207021227 */ /* 0x000fca00078e00ff */
[----:B------:R-:W-:-:S04]  /*9260*/  @P1 SHF.R.U32.HI R7, RZ, R3, R2 ;  /* 0x00000003ff071219 */ /* 0x000fc80000011602 */
[----:B------:R-:W-:Y:S01]  /*9270*/  LOP3.LUT R6, RZ, R7, RZ, 0x33, !PT ;  /* 0x00000007ff067212 */ /* 0x000fe200078e33ff */
[----:B------:R-:W-:Y:S06]  /*9280*/  BRA `(.L_x_2054) ;  /* 0x00000000000c7947 */ /* 0x000fec0003800000 */
.L_x_2053:
[----:B------:R-:W-:-:S13]  /*9290*/  ISETP.NE.AND P1, PT, R5, 0x1, PT ;  /* 0x000000010500780c */ /* 0x000fda0003f25270 */
[----:B------:R-:W-:-:S05]  /*92a0*/  @P1 IMAD.HI.U32 R2, R6, R2, RZ ;  /* 0x0000000206021227 */ /* 0x000fca00078e00ff */
[----:B------:R-:W-:-:S07]  /*92b0*/  @P1 SHF.R.U32.HI R6, RZ, R3, R2 ;  /* 0x00000003ff061219 */ /* 0x000fce0000011602 */
.L_x_2054:
[----:B------:R-:W-:Y:S05]  /*92c0*/  BSYNC B0 ;  /* 0x0000000000007941 */ /* 0x000fea0003800000 */
.L_x_2052:
[----:B------:R-:W-:-:S05]  /*92d0*/  IMAD R5, R6, R5, R5 ;  /* 0x0000000506057224 */ /* 0x000fca00078e0205 */
[----:B------:R-:W-:-:S07]  /*92e0*/  VIMNMX R4, R4, R5, PT ;  /* 0x0000000504047248 */ /* 0x000fce0003fe0100 */
.L_x_2051:
[----:B------:R-:W-:Y:S01]  /*92f0*/  IMAD.HI R4, R4, 0x2aaaaaab, RZ ;  /* 0x2aaaaaab04047827 */ /* 0x000fe200078e02ff */
[----:B------:R-:W-:Y:S04]  /*9300*/  BSSY B2, `(.L_x_2055) ;  /* 0x0000012000027945 */ /* 0x000fe80003800000 */
[----:B------:R-:W-:-:S04]  /*9310*/  SHF.R.U32.HI R3, RZ, 0x1f, R4 ;  /* 0x0000001fff037819 */ /* 0x000fc80000011604 */
[----:B------:R-:W-:-:S04]  /*9320*/  LEA.HI.SX32 R3, R4, R3, 0x1c ;  /* 0x0000000304037211 */ /* 0x000fc800078fe2ff */
[----:B------:R-:W-:-:S04]  /*9330*/  VIMNMX R193, R3, UR43, !PT ;  /* 0x0000002b03c17c48 */ /* 0x000fc8000ffe0100 */
[----:B------:R-:W-:-:S13]  /*9340*/  ISETP.GE.AND P1, PT, R10, R193, PT ;  /* 0x000000c10a00720c */ /* 0x000fda0003f26270 */
[----:B------:R-:W-:Y:S05]  /*9350*/  @!P1 BRA `(.L_x_2056) ;  /* 0x0000000000309947 */ /* 0x000fea0003800000 */
[----:B------:R-:W-:Y:S01]  /*9360*/  BSSY B1, `(.L_x_2057) ;  /* 0x0000009000017945 */ /* 0x000fe20003800000 */
.L_x_2059:
[----:B------:R-:W-:Y:S01]  /*9370*/  BSSY B0, `(.L_x_2058) ;  /* 0x0000004000007945 */ /* 0x000fe20003800000 */
[----:B------:R-:W-:Y:S01]  /*9380*/  VIADD R0, R16, 0x170 ;  /* 0x0000017010007836 */ /* 0x000fe20000000000 */
[----:B------:R-:W-:-:S07]  /*9390*/  MOV R215, 0x93b0 ;  /* 0x000093b000d77802 */ /* 0x000fce0000000f00 */
[----:B------:R-:W-:Y:S05]  /*93a0*/  CALL.REL.NOINC `($_ZN7cutlass13device_kernelIN5flash11enable_sm90INS1_16FlashAttnFwdSm90INS1_25CollectiveMainloopFwdSm90ILi2EN4cute5tupleIJNS5_1CILi1EEES8_S8_EEENS6_IJNS7_ILi128EEENS7_ILi96EEENS7_ILi64EEEEEELi256ENS_10bfloat16_tEfNS_4arch4Sm90ELb0ELb1ELb0ELb0ELb0ELb0ELb1ELb1ELb0ELb1ELb0ELb0EEENS1_21CollectiveEpilogueFwdINS6_IJSA_NS7_ILi256EEESB_EEES9_SE_SG_Li256ELb0ELb1ELb0ELb0EEENS1_30DynamicPersistentTileSchedulerILi256ELi128ELb0ELb1ELb1EEEEEEEEEvNT_6ParamsE$_ZZN5flash25CollectiveMainloopFwdSm90ILi2EN4cute5tupleIJNS1_1CILi1EEES4_S4_EEENS2_IJNS3_ILi128EEENS3_ILi96EEENS3_ILi64EEEEEELi256EN7cutlass10bfloat16_tEfNSA_4arch4Sm90ELb0ELb1ELb0ELb0ELb0ELb0ELb1ELb1ELb0ELb1ELb0ELb0EE3mmaINS_16FlashAttnFwdSm90ISE_NS_21CollectiveEpilogueFwdINS2_IJS6_NS3_ILi256EEES7_EEES5_SB_SD_Li256ELb0ELb1ELb0ELb0EEENS_30DynamicPersistentTileSchedulerILi256ELi128ELb0ELb1ELb1EEEE13SharedStorageENS1_6TensorINS1_11ArrayEngineIfLm128EEENS1_6LayoutINS2_IJNS2_IJNS3_ILi2EEEST_NS3_ILi32EEEEEES4_S4_EEENS2_IJNS2_IJS4_ST_NS3_ILi4EEEEEENS3_ILi0EEESZ_EEEEEEENS_7SoftmaxILi2ELi0EEEEEbRKNSE_6ParamsENSA_25PipelineTmaAsyncNoClusterILi2ENSA_16PipelineTmaAsyncILi2EEEEES1B_RNSA_13PipelineStateILj2EEERT0_RT1_iRiRKNS_16SeqlenInfoQKNewKILb0ELb0EEENS2_IJiiiiEEERT_ENKUliT_T0_T1_E_clIZSF_ISO_S12_S14_EbS17_S1B_S1B_S1E_S1G_S1I_iS1J_S1N_S1O_S1Q_EUlRS1R_iE1_NS3_ILb0EEENS3_ILb1EEEEEDaiS1R_S1S_S1T_) ;  /* 0x000001fc00287944 */ /* 0x000fea0003c00000 */
[----:B------:R-:W-:Y:S05]  /*93b0*/  BSYNC B0 ;  /* 0x0000000000007941 */ /* 0x000fea0003800000 */
.L_x_2058:
[C---:B------:R-:W-:Y:S01]  /*93c0*/  ISETP.GT.AND P1, PT, R10.reuse, R193, PT ;  /* 0x000000c10a00720c */ /* 0x040fe20003f24270 */
[----:B------:R-:W-:-:S12]  /*93d0*/  VIADD R10, R10, 0xffffffff ;  /* 0xffffffff0a0a7836 */ /* 0x000fd80000000000 */
[----:B------:R-:W-:Y:S05]  /*93e0*/  @P1 BRA `(.L_x_2059) ;  /* 0xfffffffc00e01947 */ /* 0x000fea000383ffff */
[----:B------:R-:W-:Y:S05]  /*93f0*/  BSYNC B1 ;  /* 0x0000000000017941 */ /* 0x000fea0003800000 */
.L_x_2057:
[----:B------:R-:W2:Y:S02]  /*9400*/  LDL R0, [R1+0x70] ;  /* 0x0000700001007983 */ /* 0x000ea40000100800 */
[----:B--2---:R-:W-:-:S07]  /*9410*/  IMAD.SHL.U32 R0, R0, 0x80, RZ ;  /* 0x0000008000007824 */ /* 0x004fce00078e00ff */
.L_x_2056:
[----:B------:R-:W-:Y:S05]  /*9420*/  BSYNC B2 ;  /* 0x0000000000027941 */ /* 0x000fea0003800000 */
.L_x_2055:
[----:B------:R-:W0:Y:S01]  /*9430*/  LDC R2, c[0x0][0x448] ;  /* 0x00011200ff027b82 */ /* 0x000e220000000800 */
[----:B------:R-:W-:Y:S01]  /*9440*/  VIADD R0, R0, 0x7f ;  /* 0x0000007f00007836 */ /* 0x000fe20000000000 */
[----:B------:R-:W-:-:S06]  /*9450*/  ULDC UR4, c[0x0][0xad4] ;  /* 0x0002b50000047ab9 */ /* 0x000fcc0000000800 */
[----:B------:R-:W1:Y:S01]  /*9460*/  LDC R7, c[0x0][0xadc] ;  /* 0x0002b700ff077b82 */ /* 0x000e620000000800 */
[----:B0-----:R-:W-:-:S13]  /*9470*/  ISETP.NE.AND P1, PT, R2, 0x1, PT ;  /* 0x000000010200780c */ /* 0x001fda0003f25270 */
[----:B------:R-:W0:Y:S08]  /*9480*/  @P1 LDC R3, c[0x0][0x44c] ;  /* 0x00011300ff031b82 */ /* 0x000e300000000800 */
[----:B------:R-:W2:Y:S01]  /*9490*/  @P1 LDC R5, c[0x0][0x450] ;  /* 0x00011400ff051b82 */ /* 0x000ea20000000800 */
[----:B0-----:R-:W-:-:S05]  /*94a0*/  @P1 IMAD.HI.U32 R2, R0, R3, RZ ;  /* 0x0000000300021227 */ /* 0x001fca00078e00ff */
[----:B--2---:R-:W-:Y:S02]  /*94b0*/  @P1 SHF.R.U32.HI R0, RZ, R5, R2 ;  /* 0x00000005ff001219 */ /* 0x004fe40000011602 */
[----:B-1----:R-:W-:-:S03]  /*94c0*/  ISETP.GE.AND P1, PT, R7, 0x1, PT ;  /* 0x000000010700780c */ /* 0x002fc60003f26270 */
[----:B------:R-:W-:-:S04]  /*94d0*/  VIADD R0, R0, UR40 ;  /* 0x0000002800007c36 */ /* 0x000fc80008000000 */
[----:B------:R-:W-:-:S06]  /*94e0*/  VIADD R2, R0, -UR4 ;  /* 0x8000000400027c36 */ /* 0x000fcc0008000000 */
[----:B------:R-:W-:Y:S05]  /*94f0*/  @!P1 BRA `(.L_x_2060) ;  /* 0x0000000000449947 */ /* 0x000fea0003800000 */
[----:B------:R-:W-:Y:S01]  /*9500*/  ISETP.GT.AND P1, PT, R0, -0x1, PT ;  /* 0xffffffff0000780c */ /* 0x000fe20003f24270 */
[----:B------:R-:W-:-:S12]  /*9510*/  BSSY B0, `(.L_x_2061) ;  /* 0x000000d000007945 */ /* 0x000fd80003800000 */
        /* <DEDUP_REMOVED lines=8> */
.L_x_2062:
[----:B------:R-:W-:-:S13]  /*95a0*/  ISETP.NE.AND P1, PT, R7, 0x1, PT ;  /* 0x000000010700780c */ /* 0x000fda0003f25270 */
[----:B------:R-:W0:Y:S02]  /*95b0*/  @P1 LDC.64 R4, c[0x0][0xae0] ;  /* 0x0002b800ff041b82 */ /* 0x000e240000000a00 */
[----:B0-----:R-:W-:-:S05]  /*95c0*/  @P1 IMAD.HI.U32 R4, R0, R4, RZ ;  /* 0x0000000400041227 */ /* 0x001fca00078e00ff */
[----:B------:R-:W-:-:S07]  /*95d0*/  @P1 SHF.R.U32.HI R0, RZ, R5, R4 ;  /* 0x00000005ff001219 */ /* 0x000fce0000011604 */
.L_x_2063:
[----:B------:R-:W-:Y:S05]  /*95e0*/  BSYNC B0 ;  /* 0x0000000000007941 */ /* 0x000fea0003800000 */
.L_x_2061:
[----:B------:R-:W-:-:S05]  /*95f0*/  IMAD R3, R0, R7, RZ ;  /* 0x0000000700037224 */ /* 0x000fca00078e02ff */
[----:B------:R-:W-:-:S07]  /*9600*/  VIMNMX R2, R2, R3, !PT ;  /* 0x0000000302027248 */ /* 0x000fce0007fe0100 */
.L_x_2060:
[----:B------:R-:W-:-:S04]  /*9610*/  VIADD R2, R2, 0x5f ;  /* 0x0000005f02027836 */ /* 0x000fc80000000000 */
[----:B------:R-:W-:-:S05]  /*9620*/  IMAD.HI R2, R2, 0x2aaaaaab, RZ ;  /* 0x2aaaaaab02027827 */ /* 0x000fca00078e02ff */
[----:B------:R-:W-:-:S04]  /*9630*/  SHF.R.U32.HI R3, RZ, 0x1f, R2 ;  /* 0x0000001fff037819 */ /* 0x000fc80000011602 */
[----:B------:R-:W-:-:S04]  /*9640*/  LEA.HI.SX32 R2, R2, R3, 0x1c ;  /* 0x0000000302027211 */ /* 0x000fc800078fe2ff */
[----:B------:R-:W-:-:S04]  /*9650*/  VIMNMX R2, R2, UR43, !PT ;  /* 0x0000002b02027c48 */ /* 0x000fc8000ffe0100 */
[----:B------:R-:W-:-:S13]  /*9660*/  ISETP.GE.AND P1, PT, R10, R2, PT ;  /* 0x000000020a00720c */ /* 0x000fda0003f26270 */
[----:B------:R-:W-:Y:S05]  /*9670*/  @!P1 BRA `(.L_x_2064) ;  /* 0x0000009400e09947 */ /* 0x000fea0003800000 */
.L_x_2081:
[----:B0-----:R-:W2:Y:S04]  /*9680*/  LD.E R3, desc[UR48][R22.64+0x210] ;  /* 0x0002103016037980 */ /* 0x001ea8000c101900 */
[----:B-1----:R-:W3:Y:S01]  /*9690*/  LD.E R0, desc[UR48][R22.64+0x218] ;  /* 0x0002183016007980 */ /* 0x002ee2000c101900 */
[----:B--2---:R-:W-:-:S05]  /*96a0*/  VIADD R3, R3, 0x1 ;  /* 0x0000000103037836 */ /* 0x004fca0000000000 */
[----:B------:R-:W-:-:S13]  /*96b0*/  ISETP.NE.AND P2, PT, R3, 0x2, PT ;  /* 0x000000020300780c */ /* 0x000fda0003f45270 */
[----:B------:R0:W5:Y:S04]  /*96c0*/  @P2 LD.E R9, desc[UR48][R22.64+0x214] ;  /* 0x0002143016092980 */ /* 0x000168000c101900 */
[----:B------:R-:W2:Y:S01]  /*96d0*/  @!P2 LD.E R4, desc[UR48][R22.64+0x214] ;  /* 0x000214301604a980 */ /* 0x000ea2000c101900 */
[----:B---3--:R-:W-:-:S03]  /*96e0*/  VIADD R7, R0, 0x1 ;  /* 0x0000000100077836 */ /* 0x008fc60000000000 */
[----:B------:R1:W-:Y:S04]  /*96f0*/  ST.E desc[UR48][R22.64+0x210], R3 ;  /* 0x0002100316007985 */ /* 0x0003e8000c101930 */
[----:B------:R0:W-:Y:S04]  /*9700*/  ST.E desc[UR48][R22.64+0x218], R7 ;  /* 0x0002180716007985 */ /* 0x0001e8000c101930 */
[----:B------:R0:W-:Y:S01]  /*9710*/  @!P2 ST.E desc[UR48][R22.64+0x210], RZ ;  /* 0x000210ff1600a985 */ /* 0x0001e2000c101930 */
[----:B--2---:R-:W-:-:S05]  /*9720*/  @!P2 LOP3.LUT R9, R4, 0x1, RZ, 0x3c, !PT ;  /* 0x000000010409a812 */ /* 0x004fca00078e3cff */
[----:B------:R0:W-:Y:S04]  /*9730*/  @!P2 ST.E desc[UR48][R22.64+0x214], R9 ;  /* 0x000214091600a985 */ /* 0x0001e8000c101930 */
[----:B------:R-:W2:Y:S04]  /*9740*/  LDL.64 R72, [R1+0x188] ;  /* 0x0001880001487983 */ /* 0x000ea80000100a00 */
[----:B--2---:R-:W2:Y:S01]  /*9750*/  LD.E R0, desc[UR48][R72.64+0x1c] ;  /* 0x00001c3048007980 */ /* 0x004ea2000c101900 */
[----:B------:R-:W-:Y:S01]  /*9760*/  IMAD.MOV.U32 R5, RZ, RZ, R10 ;  /* 0x000000ffff057224 */ /* 0x000fe200078e000a */
[----:B------:R-:W-:Y:S05]  /*9770*/  YIELD ;  /* 0x0000000000007946 */ /* 0x000fea0003800000 */
[----:B------:R-:W-:Y:S01]  /*9780*/  BSSY B0, `(.L_x_2065) ;  /* 0x0000008000007945 */ /* 0x000fe20003800000 */
[----:B------:R-:W-:Y:S01]  /*9790*/  VIADD R10, R10, 0xffffffff ;  /* 0xffffffff0a0a7836 */ /* 0x000fe20000000000 */
[----:B------:R-:W-:Y:S01]  /*97a0*/  ISETP.GT.AND P1, PT, R5, R2, PT ;  /* 0x000000020500720c */ /* 0x000fe20003f24270 */
[----:B-1----:R-:W-:Y:S01]  /*97b0*/  @!P2 IMAD.MOV.U32 R3, RZ, RZ, RZ ;  /* 0x000000ffff03a224 */ /* 0x002fe200078e00ff */
[----:B--2---:R-:W-:-:S04]  /*97c0*/  LOP3.LUT R0, R0, 0x1, RZ, 0xfc, !PT ;  /* 0x0000000100007812 */ /* 0x004fc800078efcff */
[----:B------:R-:W-:-:S13]  /*97d0*/  ISETP.NE.AND P3, PT, R0, 0x3, PT ;  /* 0x000000030000780c */ /* 0x000fda0003f65270 */
[----:B0-----:R-:W-:Y:S05]  /*97e0*/  @!P3 BRA `(.L_x_2066) ;  /* 0x000000000004b947 */ /* 0x001fea0003800000 */
[----:B------:R-:W-:Y:S01]  /*97f0*/  BPT.TRAP 0x1 ;  /* 0x000000040000795c */ /* 0x000fe20000300000 */
.L_x_2066:
[----:B------:R-:W-:Y:S05]  /*9800*/  BSYNC B0 ;  /* 0x0000000000007941 */ /* 0x000fea0003800000 */
.L_x_2065:
[----:B------:R-:W2:Y:S01]  /*9810*/  LD.E.64 R4, desc[UR48][R72.64+0x8] ;  /* 0x0000083048047980 */ /* 0x000ea2000c101b00 */
[----:B-----5:R-:W-:Y:S02]  /*9820*/  SHF.L.U32 R8, R9, 0x1f, RZ ;  /* 0x0000001f09087819 */ /* 0x020fe400000006ff */
[----:B--2---:R-:W-:-:S05]  /*9830*/  MOV R4, R4 ;  /* 0x0000000400047202 */ /* 0x004fca0000000f00 */
[----:B------:R-:W-:-:S04]  /*9840*/  IMAD R3, R3, 0x8, R4 ;  /* 0x0000000803037824 */ /* 0x000fc800078e0204 */
[----:B------:R0:W1:Y:S01]  /*9850*/  SYNCS.PHASECHK.TRANS64.TRYWAIT P2, [R3+URZ], R8 ;  /* 0x00000008030075a7 */ /* 0x000062000804017f */
[----:B------:R-:W2:Y:S04]  /*9860*/  LD.E R4, desc[UR48][R72.64+0x1c] ;  /* 0x00001c3048047980 */ /* 0x000ea8000c101900 */
[----:B------:R0:W5:Y:S04]  /*9870*/  LD.E R0, desc[UR48][R22.64+0x210] ;  /* 0x0002103016007980 */ /* 0x000168000c101900 */
[----:B------:R0:W5:Y:S01]  /*9880*/  LD.E R6, desc[UR48][R22.64+0x214] ;  /* 0x0002143016067980 */ /* 0x000162000c101900 */
[----:B------:R-:W-:Y:S01]  /*9890*/  BSSY B0, `(.L_x_2067) ;  /* 0x0000005000007945 */ /* 0x000fe20003800000 */
[----:B--2---:R-:W-:-:S04]  /*98a0*/  LOP3.LUT R4, R4, 0x1, RZ, 0xfc, !PT ;  /* 0x0000000104047812 */ /* 0x004fc800078efcff */
[----:B------:R-:W-:-:S13]  /*98b0*/  ISETP.NE.AND P3, PT, R4, 0x3, PT ;  /* 0x000000030400780c */ /* 0x000fda0003f65270 */
[----:B01----:R-:W-:Y:S05]  /*98c0*/  @!P3 BRA `(.L_x_2068) ;  /* 0x000000000004b947 */ /* 0x003fea0003800000 */
[----:B------:R-:W-:Y:S01]  /*98d0*/  BPT.TRAP 0x1 ;  /* 0x000000040000795c */ /* 0x000fe20000300000 */
.L_x_2068:
[----:B------:R-:W-:Y:S05]  /*98e0*/  BSYNC B0 ;  /* 0x0000000000007941 */ /* 0x000fea0003800000 */
.L_x_2067:
[----:B------:R-:W-:Y:S04]  /*98f0*/  BSSY B0, `(.L_x_2069) ;  /* 0x0000008000007945 */ /* 0x000fe80003800000 */
[----:B------:R-:W-:Y:S05]  /*9900*/  @P2 BRA `(.L_x_2070) ;  /* 0x0000000000182947 */ /* 0x000fea0003800000 */
[----:B------:R-:W2:Y:S01]  /*9910*/  LD.E.64 R4, desc[UR48][R72.64+0x8] ;  /* 0x0000083048047980 */ /* 0x000ea2000c101b00 */
[----:B-----5:R-:W-:Y:S02]  /*9920*/  SHF.L.U32 R3, R6, 0x1f, RZ ;  /* 0x0000001f06037819 */ /* 0x020fe400000006ff */
[----:B--2---:R-:W-:-:S05]  /*9930*/  MOV R5, R4 ;  /* 0x0000000400057202 */ /* 0x004fca0000000f00 */
[----:B------:R-:W-:-:S04]  /*9940*/  IMAD R0, R0, 0x8, R5 ;  /* 0x0000000800007824 */ /* 0x000fc800078e0205 */
[----:B------:R-:W0:Y:S02]  /*9950*/  SYNCS.PHASECHK.TRANS64.TRYWAIT P2, [R0+URZ], R3 ;  /* 0x00000003000075a7 */ /* 0x000e24000804017f */
[----:B0-----:R-:W-:Y:S05]  /*9960*/  @!P2 BRA `(.L_x_2071) ;  /* 0x000001d40098a947 */ /* 0x001fea0003800000 */
.L_x_2070:
[----:B------:R-:W-:Y:S05]  /*9970*/  BSYNC B0 ;  /* 0x0000000000007941 */ /* 0x000fea0003800000 */
.L_x_2069:
[----:B------:R-:W2:Y:S04]  /*9980*/  LD.E R5, desc[UR48][R22.64+0x210] ;  /* 0x0002103016057980 */ /* 0x000ea8000c101900 */
[----:B------:R-:W2:Y:S01]  /*9990*/  LDL.64 R8, [R1+0xa0] ;  /* 0x0000a00001087983 */ /* 0x000ea20000100a00 */
[----:B------:R-:W-:Y:S05]  /*99a0*/  WARPSYNC.ALL ;  /* 0x0000000000007948 */ /* 0x000fea0003800000 */
[----:B------:R-:W3:Y:S04]  /*99b0*/  LDL.64 R20, [R1+0x98] ;  /* 0x0000980001147983 */ /* 0x000ee80000100a00 */
[----:B-----5:R-:W4:Y:S04]  /*99c0*/  LDL.64 R6, [R1+0x98] ;  /* 0x0000980001067983 */ /* 0x020f280000100a00 */
[----:B------:R-:W4:Y:S01]  /*99d0*/  LDL.64 R12, [R1+0x98] ;  /* 0x00009800010c7983 */ /* 0x000f220000100a00 */
[----:B--2---:R-:W-:-:S03]  /*99e0*/  IMAD R4, R5, 0x300, R8 ;  /* 0x0000030005047824 */ /* 0x004fc600078e0208 */
[----:B------:R-:W2:Y:S01]  /*99f0*/  LDL.64 R14, [R1+0x98] ;  /* 0x00009800010e7983 */ /* 0x000ea20000100a00 */
[----:B------:R-:W-:Y:S01]  /*9a00*/  IMAD.MOV.U32 R5, RZ, RZ, R9 ;  /* 0x000000ffff057224 */ /* 0x000fe200078e0009 */
[C---:B------:R-:W-:Y:S01]  /*9a10*/  R2UR UR6, R4.reuse ;  /* 0x00000000040672ca */ /* 0x040fe200000e0000 */
[----:B------:R-:W-:Y:S01]  /*9a20*/  WARPGROUP.ARRIVE ;  /* 0x00000000000079c5 */ /* 0x000fe20000000000 */
[----:B------:R-:W2:Y:S02]  /*9a30*/  LDL R11, [R1+0x54] ;  /* 0x00005400010b7983 */ /* 0x000ea40000100800 */
[----:B------:R-:W-:Y:S01]  /*9a40*/  R2UR UR7, R5 ;  /* 0x00000000050772ca */ /* 0x000fe200000e0000 */
[----:B------:R-:W-:Y:S02]  /*9a50*/  VIADD R8, R4, 0x2 ;  /* 0x0000000204087836 */ /* 0x000fe40000000000 */
[----:B0-----:R-:W-:Y:S01]  /*9a60*/  IMAD.MOV.U32 R0, RZ, RZ, 0x1 ;  /* 0x00000001ff007424 */ /* 0x001fe200078e00ff */
[----:B------:R0:W-:Y:S04]  /*9a70*/  STL [R1+0x80], RZ ;  /* 0x000080ff01007387 */ /* 0x0001e80000100800 */
[----:B------:R0:W-:Y:S04]  /*9a80*/  STL [R1+0x80], R0 ;  /* 0x0000800001007387 */ /* 0x0001e80000100800 */
[----:B------:R0:W-:Y:S04]  /*9a90*/  STL [R1+0x80], R0 ;  /* 0x0000800001007387 */ /* 0x0001e80000100800 */
[----:B------:R0:W-:Y:S04]  /*9aa0*/  STL [R1+0x80], R0 ;  /* 0x0000800001007387 */ /* 0x0001e80000100800 */
[----:B------:R0:W-:Y:S01]  /*9ab0*/  STL [R1+0x80], R0 ;  /* 0x0000800001007387 */ /* 0x0001e20000100800 */
[----:B---3--:R-:W-:-:S02]  /*9ac0*/  R2UR UR4, R20 ;  /* 0x00000000140472ca */ /* 0x008fc400000e0000 */
[----:B------:R-:W-:-:S13]  /*9ad0*/  R2UR UR5, R21 ;  /* 0x00000000150572ca */ /* 0x000fda00000e0000 */
[----:B------:R-:W-:Y:S01]  /*9ae0*/  HGMMA.64x96x16.F32.BF16 R24, gdesc[UR4], RZ, !UPT, gsb0 ;  /* 0x01600000041879f0 */ /* 0x000fe2000c0018ff */
[----:B----4-:R-:W-:Y:S01]  /*9af0*/  VIADD R6, R6, 0x2 ;  /* 0x0000000206067836 */ /* 0x010fe20000000000 */
[----:B------:R-:W-:Y:S02]  /*9b00*/  R2UR UR6, R8 ;  /* 0x00000000080672ca */ /* 0x000fe400000e0000 */
[----:B------:R-:W-:Y:S02]  /*9b10*/  R2UR UR7, R9 ;  /* 0x00000000090772ca */ /* 0x000fe400000e0000 */
[----:B------:R-:W-:Y:S02]  /*9b20*/  R2UR UR4, R6 ;  /* 0x00000000060472ca */ /* 0x000fe400000e0000 */
[----:B------:R-:W-:Y:S01]  /*9b30*/  R2UR UR5, R7 ;  /* 0x00000000070572ca */ /* 0x000fe200000e0000 */
[----:B------:R-:W-:Y:S02]  /*9b40*/  VIADD R12, R12, 0x4 ;  /* 0x000000040c0c7836 */ /* 0x000fe40000000000 */
[----:B------:R-:W-:-:S02]  /*9b50*/  VIADD R6, R4, 0x4 ;  /* 0x0000000404067836 */ /* 0x000fc40000000000 */
[----:B------:R-:W-:Y:S01]  /*9b60*/  IMAD.MOV.U32 R7, RZ, RZ, R9 ;  /* 0x000000ffff077224 */ /* 0x000fe200078e0009 */
[----:B------:R-:W-:Y:S02]  /*9b70*/  WARPGROUP.DEPBAR.LE gsb0, 0x0 ;  /* 0x00008000000079c5 */ /* 0x000fe40000010000 */
[----:B------:R0:W5:Y:S04]  /*9b80*/  LD.E R3, desc[UR48][R22.64+0x210] ;  /* 0x0002103016037980 */ /* 0x000168000c101900 */
[----:B------:R0:W5:Y:S01]  /*9b90*/  LD.E R5, desc[UR48][R22.64+0x214] ;  /* 0x0002143016057980 */ /* 0x000162000c101900 */
[----:B------:R-:W-:-:S06]  /*9ba0*/  WARPGROUP.ARRIVE ;  /* 0x00000000000079c5 */ /* 0x000fcc0000000000 */
[----:B------:R-:W-:Y:S01]  /*9bb0*/  HGMMA.64x96x16.F32.BF16 R24, gdesc[UR4], R24, gsb0 ;  /* 0x01600000041879f0 */ /* 0x000fe20008001818 */
[----:B------:R-:W-:Y:S02]  /*9bc0*/  R2UR UR6, R6 ;  /* 0x00000000060672ca */ /* 0x000fe400000e0000 */
[----:B------:R-:W-:Y:S02]  /*9bd0*/  R2UR UR7, R7 ;  /* 0x00000000070772ca */ /* 0x000fe400000e0000 */
[----:B------:R-:W-:Y:S02]  /*9be0*/  R2UR UR4, R12 ;  /* 0x000000000c0472ca */ /* 0x000fe400000e0000 */
[----:B------:R-:W-:Y:S01]  /*9bf0*/  R2UR UR5, R13 ;  /* 0x000000000d0572ca */ /* 0x000fe200000e0000 */
[----:B------:R-:W-:Y:S02]  /*9c00*/  VIADD R6, R4, 0x6 ;  /* 0x0000000604067836 */ /* 0x000fe40000000000 */
[----:B--2---:R-:W-:-:S02]  /*9c10*/  VIADD R14, R14, 0x6 ;  /* 0x000000060e0e7836 */ /* 0x004fc40000000000 */
[----:B------:R-:W-:Y:S01]  /*9c20*/  IMAD.MOV.U32 R7, RZ, RZ, R9 ;  /* 0x000000ffff077224 */ /* 0x000fe200078e0009 */
[----:B------:R-:W-:Y:S02]  /*9c30*/  WARPGROUP.DEPBAR.LE gsb0, 0x0 ;  /* 0x00008000000079c5 */ /* 0x000fe40000010000 */
[----:B------:R-:W-:-:S06]  /*9c40*/  WARPGROUP.ARRIVE ;  /* 0x00000000000079c5 */ /* 0x000fcc0000000000 */
[----:B------:R-:W-:Y:S01]  /*9c50*/  HGMMA.64x96x16.F32.BF16 R24, gdesc[UR4], R24, gsb0 ;  /* 0x01600000041879f0 */ /* 0x000fe20008001818 */
[----:B------:R-:W-:Y:S02]  /*9c60*/  R2UR UR6, R6 ;  /* 0x00000000060672ca */ /* 0x000fe400000e0000 */
[----:B------:R-:W-:Y:S02]  /*9c70*/  R2UR UR7, R7 ;  /* 0x00000000070772ca */ /* 0x000fe400000e0000 */
[----:B------:R-:W-:Y:S02]  /*9c80*/  R2UR UR4, R14 ;  /* 0x000000000e0472ca */ /* 0x000fe400000e0000 */
[----:B------:R-:W-:Y:S02]  /*9c90*/  R2UR UR5, R15 ;  /* 0x000000000f0572ca */ /* 0x000fe400000e0000 */
[----:B------:R-:W-:-:S04]  /*9ca0*/  LOP3.LUT R11, R11, 0x1, RZ, 0xfc, !PT ;  /* 0x000000010b0b7812 */ /* 0x000fc800078efcff */
[----:B------:R-:W-:Y:S01]  /*9cb0*/  ISETP.NE.AND P3, PT, R11, 0x3, PT ;  /* 0x000000030b00780c */ /* 0x000fe20003f65270 */
[----:B------:R-:W-:Y:S02]  /*9cc0*/  WARPGROUP.DEPBAR.LE gsb0, 0x0 ;  /* 0x00008000000079c5 */ /* 0x000fe40000010000 */
[----:B------:R-:W-:-:S06]  /*9cd0*/  WARPGROUP.ARRIVE ;  /* 0x00000000000079c5 */ /* 0x000fcc0000000000 */
[----:B------:R-:W-:Y:S01]  /*9ce0*/  HGMMA.64x96x16.F32.BF16 R24, gdesc[UR4], R24, gsb0 ;  /* 0x01600000041879f0 */ /* 0x000fe20008001818 */
[----:B------:R-:W-:Y:S02]  /*9cf0*/  BSSY B0, `(.L_x_2072) ;  /* 0x0000004000007945 */ /* 0x000fe40003800000 */
[----:B------:R-:W-:Y:S02]  /*9d00*/  WARPGROUP.DEPBAR.LE gsb0, 0x0 ;  /* 0x00008000000079c5 */ /* 0x000fe40000010000 */
[----:B0-----:R-:W-:Y:S05]  /*9d10*/  @!P3 BRA `(.L_x_2073) ;  /* 0x000000000004b947 */ /* 0x001fea0003800000 */
[----:B------:R-:W-:Y:S01]  /*9d20*/  BPT.TRAP 0x1 ;  /* 0x000000040000795c */ /* 0x000fe20000300000 */
.L_x_2073:
[----:B------:R-:W-:Y:S05]  /*9d30*/  BSYNC B0 ;  /* 0x0000000000007941 */ /* 0x000fea0003800000 */
.L_x_2072:
[----:B------:R-:W2:Y:S01]  /*9d40*/  LDL.64 R6, [R1+0x40] ;  /* 0x0000400001067983 */ /* 0x000ea20000100a00 */
[----:B-----5:R-:W-:Y:S02]  /*9d50*/  SHF.L.U32 R8, R5, 0x1f, RZ ;  /* 0x0000001f05087819 */ /* 0x020fe400000006ff */
[----:B--2---:R-:W-:-:S05]  /*9d60*/  MOV R6, R6 ;  /* 0x0000000600067202 */ /* 0x004fca0000000f00 */
[----:B------:R-:W-:-:S04]  /*9d70*/  IMAD R3, R3, 0x8, R6 ;  /* 0x0000000803037824 */ /* 0x000fc800078e0206 */
[----:B------:R0:W1:Y:S01]  /*9d80*/  SYNCS.PHASECHK.TRANS64.TRYWAIT P2, [R3+URZ], R8 ;  /* 0x00000008030075a7 */ /* 0x000062000804017f */
[----:B------:R0:W5:Y:S04]  /*9d90*/  LD.E R4, desc[UR48][R22.64+0x210] ;  /* 0x0002103016047980 */ /* 0x000168000c101900 */
[----:B------:R0:W5:Y:S01]  /*9da0*/  LD.E R5, desc[UR48][R22.64+0x214] ;  /* 0x0002143016057980 */ /* 0x000162000c101900 */
[----:B------:R-:W-:Y:S04]  /*9db0*/  BSSY B0, `(.L_x_2074) ;  /* 0x0000003000007945 */ /* 0x000fe80003800000 */
[----:B------:R-:W-:Y:S05]  /*9dc0*/  @!P3 BRA `(.L_x_2075) ;  /* 0x000000000004b947 */ /* 0x000fea0003800000 */
[----:B------:R-:W-:Y:S01]  /*9dd0*/  BPT.TRAP 0x1 ;  /* 0x000000040000795c */ /* 0x000fe20000300000 */
.L_x_2075:
[----:B------:R-:W-:Y:S05]  /*9de0*/  BSYNC B0 ;  /* 0x0000000000007941 */ /* 0x000fea0003800000 */
.L_x_2074:
[----:B------:R-:W-:Y:S04]  /*9df0*/  BSSY B0, `(.L_x_2076) ;  /* 0x0000006000007945 */ /* 0x000fe80003800000 */
[----:B-1----:R-:W-:Y:S05]  /*9e00*/  @P2 BRA `(.L_x_2077) ;  /* 0x0000000000102947 */ /* 0x002fea0003800000 */
[----:B-----5:R-:W-:Y:S01]  /*9e10*/  IMAD R4, R4, 0x8, R6 ;  /* 0x0000000804047824 */ /* 0x020fe200078e0206 */
[----:B------:R-:W-:-:S04]  /*9e20*/  SHF.L.U32 R5, R5, 0x1f, RZ ;  /* 0x0000001f05057819 */ /* 0x000fc800000006ff */
[----:B------:R-:W1:Y:S02]  /*9e30*/  SYNCS.PHASECHK.TRANS64.TRYWAIT P2, [R4+URZ], R5 ;  /* 0x00000005040075a7 */ /* 0x000e64000804017f */
[----:B-1----:R-:W-:Y:S05]  /*9e40*/  @!P2 BRA `(.L_x_2078) ;  /* 0x000001d00074a947 */ /* 0x002fea0003800000 */
.L_x_2077:
[----:B------:R-:W-:Y:S05]  /*9e50*/  BSYNC B0 ;  /* 0x0000000000007941 */ /* 0x000fea0003800000 */
.L_x_2076:
[----:B------:R-:W2:Y:S04]  /*9e60*/  LD.E R11, desc[UR48][R22.64+0x210] ;  /* 0x00021030160b7980 */ /* 0x000ea8000c101900 */
[----:B-1---5:R-:W2:Y:S04]  /*9e70*/  LDL.64 R4, [R1+0x118] ;  /* 0x0001180001047983 */ /* 0x022ea80000100a00 */
[----:B0-----:R-:W3:Y:S04]  /*9e80*/  LDL R3, [R1+0x90] ;  /* 0x0000900001037983 */ /* 0x001ee80000100800 */
[----:B------:R-:W4:Y:S04]  /*9e90*/  LDL.64 R6, [R1+0x110] ;  /* 0x0001100001067983 */ /* 0x000f280000100a00 */
[----:B------:R-:W4:Y:S04]  /*9ea0*/  LDL.64 R8, [R1+0x110] ;  /* 0x0001100001087983 */ /* 0x000f280000100a00 */
[----:B------:R-:W4:Y:S04]  /*9eb0*/  LDL.64 R12, [R1+0x110] ;  /* 0x00011000010c7983 */ /* 0x000f280000100a00 */
[----:B------:R-:W4:Y:S01]  /*9ec0*/  LDL.64 R14, [R1+0x110] ;  /* 0x00011000010e7983 */ /* 0x000f220000100a00 */
[----:B------:R-:W-:Y:S05]  /*9ed0*/  WARPSYNC.ALL ;  /* 0x0000000000007948 */ /* 0x000fea0003800000 */
[----:B------:R-:W-:Y:S01]  /*9ee0*/  WARPGROUP.ARRIVE ;  /* 0x00000000000079c5 */ /* 0x000fe20000000000 */
[----:B------:R-:W4:Y:S01]  /*9ef0*/  LDL.64 R20, [R1+0x110] ;  /* 0x0001100001147983 */ /* 0x000f220000100a00 */
[----:B--2---:R-:W-:Y:S01]  /*9f00*/  IMAD R4, R11, 0xc00, R4 ;  /* 0x00000c000b047824 */ /* 0x004fe200078e0204 */
[----:B------:R-:W-:-:S02]  /*9f10*/  R2UR UR7, R5 ;  /* 0x00000000050772ca */ /* 0x000fc400000e0000 */
[----:B---3--:R-:W-:Y:S02]  /*9f20*/  ISETP.NE.U32.AND P2, PT, R3, RZ, PT ;  /* 0x000000ff0300720c */ /* 0x008fe40003f45070 */
[----:B------:R-:W-:Y:S02]  /*9f30*/  R2UR UR6, R4 ;  /* 0x00000000040672ca */ /* 0x000fe400000e0000 */
[----:B----4-:R-:W-:Y:S02]  /*9f40*/  R2UR UR4, R6 ;  /* 0x00000000060472ca */ /* 0x010fe400000e0000 */
[----:B------:R-:W-:-:S07]  /*9f50*/  R2UR UR5, R7 ;  /* 0x00000000070572ca */ /* 0x000fce00000e0000 */
[----:B------:R-:W-:-:S06]  /*9f60*/  VOTEU.ANY UP0, P2 ;  /* 0x00000000003f7886 */ /* 0x000fcc0001000100 */
[----:B------:R-:W-:Y:S01]  /*9f70*/  HGMMA.64x96x16.F32.BF16 R24, gdesc[UR4], R24, UP0, gsb0 ;  /* 0x01600000041879f0 */ /* 0x000fe2000b801818 */
[----:B------:R-:W-:Y:S02]  /*9f80*/  VIADD R8, R8, 0x2 ;  /* 0x0000000208087836 */ /* 0x000fe40000000000 */
        /* <DEDUP_REMOVED lines=126> */
[----:B------:R-:W-:Y:S01]  /*a770*/  R2UR UR5, R21 ;  /* 0x00000000150572ca */ /* 0x000fe200000e0000 */
[----:B--2---:R-:W-:Y:S01]  /*a780*/  VIADD R8, R8, 0xc02 ;  /* 0x00000c0208087836 */ /* 0x004fe20000000000 */
[----:B------:R-:W-:Y:S02]  /*a790*/  WARPGROUP.DEPBAR.LE gsb0, 0x0 ;  /* 0x00008000000079c5 */ /* 0x000fe40000010000 */
[----:B------:R-:W-:-:S09]  /*a7a0*/  WARPGROUP.ARRIVE ;  /* 0x00000000000079c5 */ /* 0x000fd20000000000 */
[----:B------:R-:W-:Y:S01]  /*a7b0*/  HGMMA.64x96x16.F32.BF16 R24, gdesc[UR4], R24, gsb0 ;  /* 0x01600000041879f0 */ /* 0x000fe20008001818 */
[----:B------:R-:W-:Y:S02]  /*a7c0*/  VIADD R6, R4, 0x902 ;  /* 0x0000090204067836 */ /* 0x000fe40000000000 */
[----:B------:R-:W-:Y:S01]  /*a7d0*/  IMAD.MOV.U32 R7, RZ, RZ, R5 ;  /* 0x000000ffff077224 */ /* 0x000fe200078e0005 */
[----:B------:R-:W-:Y:S02]  /*a7e0*/  R2UR UR4, R8 ;  /* 0x00000000080472ca */ /* 0x000fe400000e0000 */
[----:B------:R-:W-:Y:S02]  /*a7f0*/  R2UR UR6, R6 ;  /* 0x00000000060672ca */ /* 0x000fe400000e0000 */
[----:B------:R-:W-:Y:S02]  /*a800*/  R2UR UR7, R7 ;  /* 0x00000000070772ca */ /* 0x000fe400000e0000 */
[----:B------:R-:W-:Y:S01]  /*a810*/  R2UR UR5, R9 ;  /* 0x00000000090572ca */ /* 0x000fe200000e0000 */
[----:B---3--:R-:W-:-:S02]  /*a820*/  VIADD R12, R12, 0xc04 ;  /* 0x00000c040c0c7836 */ /* 0x008fc40000000000 */
[----:B------:R-:W-:Y:S01]  /*a830*/  VIADD R6, R4, 0x904 ;  /* 0x0000090404067836 */ /* 0x000fe20000000000 */
[----:B------:R-:W-:Y:S02]  /*a840*/  WARPGROUP.DEPBAR.LE gsb0, 0x0 ;  /* 0x00008000000079c5 */ /* 0x000fe40000010000 */
[----:B------:R-:W-:-:S07]  /*a850*/  WARPGROUP.ARRIVE ;  /* 0x00000000000079c5 */ /* 0x000fce0000000000 */
[----:B------:R-:W-:Y:S01]  /*a860*/  HGMMA.64x96x16.F32.BF16 R24, gdesc[UR4], R24, gsb0 ;  /* 0x01600000041879f0 */ /* 0x000fe20008001818 */
[----:B------:R-:W-:Y:S01]  /*a870*/  IMAD.MOV.U32 R7, RZ, RZ, R5 ;  /* 0x000000ffff077224 */ /* 0x000fe200078e0005 */
[----:B------:R-:W-:Y:S02]  /*a880*/  R2UR UR6, R6 ;  /* 0x00000000060672ca */ /* 0x000fe400000e0000 */
[----:B------:R-:W-:Y:S02]  /*a890*/  R2UR UR4, R12 ;  /* 0x000000000c0472ca */ /* 0x000fe400000e0000 */
[----:B------:R-:W-:Y:S02]  /*a8a0*/  R2UR UR7, R7 ;  /* 0x00000000070772ca */ /* 0x000fe400000e0000 */
[----:B------:R-:W-:Y:S01]  /*a8b0*/  R2UR UR5, R13 ;  /* 0x000000000d0572ca */ /* 0x000fe200000e0000 */
[----:B----4-:R-:W-:Y:S02]  /*a8c0*/  VIADD R14, R14, 0xc06 ;  /* 0x00000c060e0e7836 */ /* 0x010fe40000000000 */
        /* <DEDUP_REMOVED lines=29> */
[----:B------:R-:W2:Y:S04]  /*aaa0*/  @!P0 LD.E.64 R72, desc[UR48][R72.64+0x30] ;  /* 0x0000303048488980 */ /* 0x000ea8000c101b00 */
[----:B------:R-:W3:Y:S01]  /*aab0*/  @!P0 LD.E R3, desc[UR48][R22.64+0x210] ;  /* 0x0002103016038980 */ /* 0x000ee2000c101900 */
[----:B--2---:R-:W-:-:S05]  /*aac0*/  @!P0 MOV R4, R72 ;  /* 0x0000004800048202 */ /* 0x004fca0000000f00 */
[----:B---3--:R-:W-:-:S05]  /*aad0*/  @!P0 IMAD R3, R3, 0x8, R4 ;  /* 0x0000000803038824 */ /* 0x008fca00078e0204 */
[----:B------:R-:W-:-:S04]  /*aae0*/  @!P0 PRMT R3, RZ, 0x654, R3 ;  /* 0x00000654ff038816 */ /* 0x000fc80000000003 */
[----:B------:R1:W-:Y:S01]  /*aaf0*/  @!P0 SYNCS.ARRIVE.TRANS64.RED.A1T0 RZ, [R3+URZ], RZ ;  /* 0x000000ff03ff89a7 */ /* 0x0003e2000810043f */
[----:B------:R-:W2:Y:S04]  /*ab00*/  LDL.64 R74, [R1+0x430] ;  /* 0x00043000014a7983 */ /* 0x000ea80000100a00 */
[----:B------:R-:W3:Y:S04]  /*ab10*/  LDL R72, [R1+0x450] ;  /* 0x0004500001487983 */ /* 0x000ee80000100800 */
[----:B------:R-:W4:Y:S01]  /*ab20*/  LDL.64 R14, [R1+0x440] ;  /* 0x00044000010e7983 */ /* 0x000f220000100a00 */
[----:B--2---:R-:W-:-:S04]  /*ab30*/  FMNMX.FTZ R4, R24, R74, !PT ;  /* 0x0000004a18047209 */ /* 0x004fc80007810000 */
        /* <DEDUP_REMOVED lines=50> */
[----:B-1----:R-:W-:-:S03]  /*ae60*/  FMNMX.FTZ R6, R7, R8, !PT ;  /* 0x0000000807067209 */ /* 0x002fc60007810000 */
[----:B------:R-:W-:Y:S04]  /*ae70*/  STL.64 [R1+0x430], R4 ;  /* 0x0004300401007387 */ /* 0x000fe80000100a00 */
[----:B------:R-:W2:Y:S04]  /*ae80*/  LDL R7, [R1+0x434] ;  /* 0x0004340001077983 */ /* 0x000ea80000100800 */
[----:B------:R-:W-:Y:S04]  /*ae90*/  STL [R1+0x430], R6 ;  /* 0x0004300601007387 */ /* 0x000fe80000100800 */
[----:B------:R-:W3:Y:S04]  /*aea0*/  LDL R77, [R1+0x430] ;  /* 0x00043000014d7983 */ /* 0x000ee80000100800 */
[----:B--2---:R-:W1:Y:S01]  /*aeb0*/  SHFL.BFLY PT, R4, R7, 0x2, 0x1f ;  /* 0x0c401f0007047f89 */ /* 0x004e6200000e0000 */
[----:B---3--:R-:W-:Y:S01]  /*aec0*/  FADD.FTZ R3, R74, -R77 ;  /* 0x8000004d4a037221 */ /* 0x008fe20000010000 */
[----:B------:R-:W-:-:S04]  /*aed0*/  FMUL.FTZ R77, R72, R77 ;  /* 0x0000004d484d7220 */ /* 0x000fc80000410000 */
[----:B------:R-:W-:Y:S01]  /*aee0*/  FFMA.FTZ R152, R24, R72, -R77 ;  /* 0x0000004818987223 */ /* 0x000fe2000001084d */
[----:B-1----:R-:W-:-:S05]  /*aef0*/  FMNMX.FTZ R5, R4, R7, !PT ;  /* 0x0000000704057209 */ /* 0x002fca0007810000 */
[----:B------:R-:W1:Y:S01]  /*af00*/  SHFL.BFLY PT, R24, R5, 0x1, 0x1f ;  /* 0x0c201f0005187f89 */ /* 0x000e6200000e0000 */
[-C--:B------:R-:W-:Y:S01]  /*af10*/  FMUL.FTZ R73, R3, R72.reuse ;  /* 0x0000004803497220 */ /* 0x080fe20000410000 */
[-CC-:B------:R-:W-:Y:S01]  /*af20*/  FFMA.FTZ R3, R25, R72.reuse, -R77.reuse ;  /* 0x0000004819037223 */ /* 0x180fe2000001084d */
[-CC-:B------:R-:W-:Y:S01]  /*af30*/  FFMA.FTZ R12, R44, R72.reuse, -R77.reuse ;  /* 0x000000482c0c7223 */ /* 0x180fe2000001084d */
[----:B------:R-:W-:Y:S01]  /*af40*/  MUFU.EX2 R152, R152 ;  /* 0x0000009800987308 */ /* 0x000fe20000000800 */
[----:B------:R-:W-:Y:S01]  /*af50*/  FFMA.FTZ R154, R28, R72, -R77 ;  /* 0x000000481c9a7223 */ /* 0x000fe2000001084d */
[----:B-1----:R-:W-:-:S05]  /*af60*/  FMNMX.FTZ R24, R5, R24, !PT ;  /* 0x0000001805187209 */ /* 0x002fca0007810000 */
[----:B------:R-:W-:Y:S01]  /*af70*/  FADD.FTZ R75, R75, -R24 ;  /* 0x800000184b4b7221 */ /* 0x000fe20000010000 */
[----:B------:R-:W-:-:S03]  /*af80*/  FMUL.FTZ R25, R24, R72 ;  /* 0x0000004818197220 */ /* 0x000fc60000410000 */
[----:B------:R-:W-:Y:S01]  /*af90*/  FMUL.FTZ R44, R72, R75 ;  /* 0x0000004b482c7220 */ /* 0x000fe20000410000 */
[-CC-:B------:R-:W-:Y:S01]  /*afa0*/  FFMA.FTZ R153, R26, R72.reuse, -R25.reuse ;  /* 0x000000481a997223 */ /* 0x180fe20000010819 */
[-CC-:B------:R-:W-:Y:S01]  /*afb0*/  FFMA.FTZ R186, R27, R72.reuse, -R25.reuse ;  /* 0x000000481bba7223 */ /* 0x180fe20000010819 */
[----:B------:R-:W-:Y:S01]  /*afc0*/  MUFU.EX2 R73, R73 ;  /* 0x0000004900497308 */ /* 0x000fe20000000800 */
[----:B------:R-:W-:-:S07]  /*afd0*/  FFMA.FTZ R185, R30, R72, -R25 ;  /* 0x000000481eb97223 */ /* 0x000fce0000010819 */
[----:B------:R-:W-:Y:S01]  /*afe0*/  MUFU.EX2 R44, R44 ;  /* 0x0000002c002c7308 */ /* 0x000fe20000000800 */
[----:B------:R-:W-:-:S07]  /*aff0*/  FFMA.FTZ R155, R29, R72, -R77 ;  /* 0x000000481d9b7223 */ /* 0x000fce000001084d */
[----:B------:R-:W4:Y:S01]  /*b000*/  MUFU.EX2 R153, R153 ;  /* 0x0000009900997308 */ /* 0x000f220000000800 */
[----:B------:R-:W-:-:S07]  /*b010*/  FFMA.FTZ R187, R31, R72, -R25 ;  /* 0x000000481fbb7223 */ /* 0x000fce0000010819 */
[----:B------:R-:W1:Y:S01]  /*b020*/  MUFU.EX2 R186, R186 ;  /* 0x000000ba00ba7308 */ /* 0x000e620000000800 */
[-C--:B------:R-:W-:Y:S01]  /*b030*/  FFMA.FTZ R13, R32, R72.reuse, -R77 ;  /* 0x00000048200d7223 */ /* 0x080fe2000001084d */
[----:B------:R-:W-:-:S06]  /*b040*/  FFMA.FTZ R181, R34, R72, -R25 ;  /* 0x0000004822b57223 */ /* 0x000fcc0000010819 */
[----:B------:R-:W2:Y:S01]  /*b050*/  MUFU.EX2 R3, R3 ;  /* 0x0000000300037308 */ /* 0x000ea20000000800 */
[-C--:B------:R-:W-:Y:S01]  /*b060*/  FFMA.FTZ R20, R33, R72.reuse, -R77 ;  /* 0x0000004821147223 */ /* 0x080fe2000001084d */
[----:B------:R-:W-:-:S06]  /*b070*/  FFMA.FTZ R183, R35, R72, -R25 ;  /* 0x0000004823b77223 */ /* 0x000fcc0000010819 */
[----:B------:R-:W-:Y:S08]  /*b080*/  MUFU.EX2 R154, R154 ;  /* 0x0000009a009a7308 */ /* 0x000ff00000000800 */
[----:B------:R-:W3:Y:S01]  /*b090*/  MUFU.EX2 R185, R185 ;  /* 0x000000b900b97308 */ /* 0x000ee20000000800 */
[----:B----4-:R-:W-:Y:S01]  /*b0a0*/  FFMA.FTZ R15, R15, R44, R153 ;  /* 0x0000002c0f0f7223 */ /* 0x010fe20000010099 */
[----:B------:R-:W-:-:S06]  /*b0b0*/  FFMA.FTZ R14, R73, R14, R152 ;  /* 0x0000000e490e7223 */ /* 0x000fcc0000010098 */
[----:B------:R-:W-:Y:S01]  /*b0c0*/  MUFU.EX2 R155, R155 ;  /* 0x0000009b009b7308 */ /* 0x000fe20000000800 */
[-C--:B------:R-:W-:Y:S01]  /*b0d0*/  FFMA.FTZ R19, R36, R72.reuse, -R77 ;  /* 0x0000004824137223 */ /* 0x080fe2000001084d */
[----:B------:R-:W-:-:S06]  /*b0e0*/  FFMA.FTZ R182, R38, R72, -R25 ;  /* 0x0000004826b67223 */ /* 0x000fcc0000010819 */
[----:B------:R-:W4:Y:S01]  /*b0f0*/  MUFU.EX2 R187, R187 ;  /* 0x000000bb00bb7308 */ /* 0x000f220000000800 */
[----:B-1----:R-:W-:Y:S01]  /*b100*/  FADD.FTZ R26, R186, R15 ;  /* 0x0000000fba1a7221 */ /* 0x002fe20000010000 */
[----:B--2---:R-:W-:-:S06]  /*b110*/  FADD.FTZ R15, R3, R14 ;  /* 0x0000000e030f7221 */ /* 0x004fcc0000010000 */
[----:B------:R-:W-:Y:S01]  /*b120*/  MUFU.EX2 R13, R13 ;  /* 0x0000000d000d7308 */ /* 0x000fe20000000800 */
[-C--:B------:R-:W-:Y:S01]  /*b130*/  FFMA.FTZ R21, R37, R72.reuse, -R77 ;  /* 0x0000004825157223 */ /* 0x080fe2000001084d */
[----:B------:R-:W-:-:S06]  /*b140*/  FFMA.FTZ R184, R39, R72, -R25 ;  /* 0x0000004827b87223 */ /* 0x000fcc0000010819 */
[----:B------:R-:W1:Y:S01]  /*b150*/  MUFU.EX2 R181, R181 ;  /* 0x000000b500b57308 */ /* 0x000e620000000800 */
[----:B---3--:R-:W-:Y:S01]  /*b160*/  FADD.FTZ R26, R185, R26 ;  /* 0x0000001ab91a7221 */ /* 0x008fe20000010000 */
[----:B------:R-:W-:-:S06]  /*b170*/  FADD.FTZ R14, R154, R15 ;  /* 0x0000000f9a0e7221 */ /* 0x000fcc0000010000 */
[----:B------:R-:W-:Y:S01]  /*b180*/  MUFU.EX2 R20, R20 ;  /* 0x0000001400147308 */ /* 0x000fe20000000800 */
[-C--:B------:R-:W-:Y:S01]  /*b190*/  FFMA.FTZ R11, R40, R72.reuse, -R77 ;  /* 0x00000048280b7223 */ /* 0x080fe2000001084d */
[----:B------:R-:W-:-:S06]  /*b1a0*/  FFMA.FTZ R177, R42, R72, -R25 ;  /* 0x000000482ab17223 */ /* 0x000fcc0000010819 */
[----:B------:R-:W2:Y:S01]  /*b1b0*/  MUFU.EX2 R183, R183 ;  /* 0x000000b700b77308 */ /* 0x000ea20000000800 */
[----:B----4-:R-:W-:Y:S01]  /*b1c0*/  FADD.FTZ R26, R187, R26 ;  /* 0x0000001abb1a7221 */ /* 0x010fe20000010000 */
[----:B------:R-:W-:-:S06]  /*b1d0*/  FADD.FTZ R14, R155, R14 ;  /* 0x0000000e9b0e7221 */ /* 0x000fcc0000010000 */
[----:B------:R-:W-:Y:S01]  /*b1e0*/  MUFU.EX2 R19, R19 ;  /* 0x0000001300137308 */ /* 0x000fe20000000800 */
[-C--:B------:R-:W-:Y:S01]  /*b1f0*/  FFMA.FTZ R156, R41, R72.reuse, -R77 ;  /* 0x00000048299c7223 */ /* 0x080fe2000001084d */
[----:B------:R-:W-:-:S06]  /*b200*/  FFMA.FTZ R179, R43, R72, -R25 ;  /* 0x000000482bb37223 */ /* 0x000fcc0000010819 */
[----:B------:R-:W3:Y:S01]  /*b210*/  MUFU.EX2 R182, R182 ;  /* 0x000000b600b67308 */ /* 0x000ee20000000800 */
[----:B-1----:R-:W-:Y:S01]  /*b220*/  FADD.FTZ R26, R181, R26 ;  /* 0x0000001ab51a7221 */ /* 0x002fe20000010000 */
[----:B------:R-:W-:-:S06]  /*b230*/  FADD.FTZ R15, R13, R14 ;  /* 0x0000000e0d0f7221 */ /* 0x000fcc0000010000 */
[----:B------:R-:W-:Y:S01]  /*b240*/  MUFU.EX2 R21, R21 ;  /* 0x0000001500157308 */ /* 0x000fe20000000800 */
[----:B------:R-:W-:-:S07]  /*b250*/  FFMA.FTZ R178, R46, R72, -R25 ;  /* 0x000000482eb27223 */ /* 0x000fce0000010819 */
[----:B------:R-:W1:Y:S01]  /*b260*/  MUFU.EX2 R184, R184 ;  /* 0x000000b800b87308 */ /* 0x000e620000000800 */
[----:B--2---:R-:W-:Y:S01]  /*b270*/  FADD.FTZ R27, R183, R26 ;  /* 0x0000001ab71b7221 */ /* 0x004fe20000010000 */
[----:B------:R-:W-:-:S06]  /*b280*/  FADD.FTZ R14, R20, R15 ;  /* 0x0000000f140e7221 */ /* 0x000fcc0000010000 */
[----:B------:R-:W-:Y:S01]  /*b290*/  MUFU.EX2 R11, R11 ;  /* 0x0000000b000b7308 */ /* 0x000fe20000000800 */
[-C--:B------:R-:W-:Y:S01]  /*b2a0*/  FFMA.FTZ R157, R45, R72.reuse, -R77 ;  /* 0x000000482d9d7223 */ /* 0x080fe2000001084d */
[----:B------:R-:W-:-:S06]  /*b2b0*/  FFMA.FTZ R180, R47, R72, -R25 ;  /* 0x000000482fb47223 */ /* 0x000fcc0000010819 */
[----:B------:R-:W2:Y:S01]  /*b2c0*/  MUFU.EX2 R177, R177 ;  /* 0x000000b100b17308 */ /* 0x000ea20000000800 */
[----:B---3--:R-:W-:Y:S01]  /*b2d0*/  FADD.FTZ R27, R182, R27 ;  /* 0x0000001bb61b7221 */ /* 0x008fe20000010000 */
        /* <DEDUP_REMOVED lines=8> */
[-C--:B------:R-:W-:Y:S01]  /*b360*/  FFMA.FTZ R158, R49, R72.reuse, -R77 ;  /* 0x00000048319e7223 */ /* 0x080fe2000001084d */
[----:B------:R-:W-:-:S06]  /*b370*/  FFMA.FTZ R171, R51, R72, -R25 ;  /* 0x0000004833ab7223 */ /* 0x000fcc0000010819 */
        /* <DEDUP_REMOVED lines=54> */
[----:B------:R-:W-:Y:S01]  /*b6e0*/  FFMA.FTZ R68, R68, R72, -R77 ;  /* 0x0000004844447223 */ /* 0x000fe2000001084d */
[----:B--2---:R-:W-:Y:S01]  /*b6f0*/  FADD.FTZ R27, R173, R26 ;  /* 0x0000001aad1b7221 */ /* 0x004fe20000010000 */
[----:B------:R-:W-:-:S05]  /*b700*/  FADD.FTZ R14, R160, R15 ;  /* 0x0000000fa00e7221 */ /* 0x000fca0000010000 */
[----:B------:R-:W-:Y:S01]  /*b710*/  MUFU.EX2 R4, R4 ;  /* 0x0000000400047308 */ /* 0x000fe20000000800 */
[-C--:B------:R-:W-:Y:S01]  /*b720*/  FFMA.FTZ R163, R69, R72.reuse, -R77 ;  /* 0x0000004845a37223 */ /* 0x080fe2000001084d */
[----:B------:R-:W-:-:S06]  /*b730*/  FFMA.FTZ R176, R71, R72, -R25 ;  /* 0x0000004847b07223 */ /* 0x000fcc0000010819 */
[----:B------:R-:W2:Y:S01]  /*b740*/  MUFU.EX2 R169, R169 ;  /* 0x000000a900a97308 */ /* 0x000ea20000000800 */
[----:B---3--:R-:W-:Y:S01]  /*b750*/  FADD.FTZ R27, R168, R27 ;  /* 0x0000001ba81b7221 */ /* 0x008fe20000010000 */
[----:B------:R-:W-:-:S06]  /*b760*/  FADD.FTZ R14, R7, R14 ;  /* 0x0000000e070e7221 */ /* 0x000fcc0000010000 */
[----:B------:R-:W-:Y:S08]  /*b770*/  MUFU.EX2 R162, R162 ;  /* 0x000000a200a27308 */ /* 0x000ff00000000800 */
[----:B------:R-:W3:Y:S01]  /*b780*/  MUFU.EX2 R175, R175 ;  /* 0x000000af00af7308 */ /* 0x000ee20000000800 */
[----:B-1----:R-:W-:Y:S01]  /*b790*/  FADD.FTZ R26, R174, R27 ;  /* 0x0000001bae1a7221 */ /* 0x002fe20000010000 */
[----:B------:R-:W-:-:S06]  /*b7a0*/  FADD.FTZ R15, R161, R14 ;  /* 0x0000000ea10f7221 */ /* 0x000fcc0000010000 */
[----:B------:R-:W-:Y:S08]  /*b7b0*/  MUFU.EX2 R5, R68 ;  /* 0x0000004400057308 */ /* 0x000ff00000000800 */
[----:B------:R-:W1:Y:S01]  /*b7c0*/  MUFU.EX2 R170, R170 ;  /* 0x000000aa00aa7308 */ /* 0x000e620000000800 */
[----:B--2---:R-:W-:Y:S01]  /*b7d0*/  FADD.FTZ R26, R169, R26 ;  /* 0x0000001aa91a7221 */ /* 0x004fe20000010000 */
[----:B------:R-:W-:-:S06]  /*b7e0*/  FADD.FTZ R15, R4, R15 ;  /* 0x0000000f040f7221 */ /* 0x000fcc0000010000 */
[----:B------:R-:W2:Y:S08]  /*b7f0*/  MUFU.EX2 R163, R163 ;  /* 0x000000a300a37308 */ /* 0x000eb00000000800 */
[----:B------:R-:W4:Y:S01]  /*b800*/  MUFU.EX2 R176, R176 ;  /* 0x000000b000b07308 */ /* 0x000f220000000800 */
[----:B---3--:R-:W-:Y:S01]  /*b810*/  FADD.FTZ R25, R175, R26 ;  /* 0x0000001aaf197221 */ /* 0x008fe20000010000 */
[----:B------:R-:W-:-:S03]  /*b820*/  FADD.FTZ R14, R162, R15 ;  /* 0x0000000fa20e7221 */ /* 0x000fc60000010000 */
[----:B-1----:R-:W-:Y:S01]  /*b830*/  FADD.FTZ R15, R170, R25 ;  /* 0x00000019aa0f7221 */ /* 0x002fe20000010000 */
[----:B------:R-:W-:-:S04]  /*b840*/  FADD.FTZ R14, R5, R14 ;  /* 0x0000000e050e7221 */ /* 0x000fc80000010000 */
[----:B--2---:R-:W-:Y:S01]  /*b850*/  FADD.FTZ R14, R163, R14 ;  /* 0x0000000ea30e7221 */ /* 0x004fe20000010000 */
[----:B------:R1:W-:Y:S01]  /*b860*/  STL [R1+0x434], R24 ;  /* 0x0004341801007387 */ /* 0x0003e20000100800 */
[----:B----4-:R-:W-:-:S05]  /*b870*/  FADD.FTZ R15, R176, R15 ;  /* 0x0000000fb00f7221 */ /* 0x010fca0000010000 */
[----:B------:R2:W-:Y:S04]  /*b880*/  STL.64 [R1+0x440], R14 ;  /* 0x0004400e01007387 */ /* 0x0005e80000100a00 */
[----:B------:R-:W3:Y:S04]  /*b890*/  LD.E R25, desc[UR48][R22.64+0x41c] ;  /* 0x00041c3016197980 */ /* 0x000ee8000c101900 */
[----:B------:R-:W4:Y:S04]  /*b8a0*/  LD.E R40, desc[UR48][R22.64+0x414] ;  /* 0x0004143016287980 */ /* 0x000f28000c101900 */
[----:B------:R-:W4:Y:S04]  /*b8b0*/  LD.E R26, desc[UR48][R22.64+0x220] ;  /* 0x00022030161a7980 */ /* 0x000f28000c101900 */
[----:B------:R-:W4:Y:S04]  /*b8c0*/  LD.E R28, desc[UR48][R22.64+0x224] ;  /* 0x00022430161c7980 */ /* 0x000f28000c101900 */
[----:B------:R-:W4:Y:S04]  /*b8d0*/  LD.E R30, desc[UR48][R22.64+0x230] ;  /* 0x00023030161e7980 */ /* 0x000f28000c101900 */
[----:B------:R-:W4:Y:S04]  /*b8e0*/  LD.E R32, desc[UR48][R22.64+0x234] ;  /* 0x0002343016207980 */ /* 0x000f28000c101900 */
[----:B------:R-:W4:Y:S04]  /*b8f0*/  LD.E R34, desc[UR48][R22.64+0x240] ;  /* 0x0002403016227980 */ /* 0x000f28000c101900 */
[----:B------:R-:W4:Y:S04]  /*b900*/  LD.E R36, desc[UR48][R22.64+0x244] ;  /* 0x0002443016247980 */ /* 0x000f28000c101900 */
[----:B------:R-:W4:Y:S04]  /*b910*/  LD.E R38, desc[UR48][R22.64+0x250] ;  /* 0x0002503016267980 */ /* 0x000f28000c101900 */
[----:B-1----:R-:W4:Y:S04]  /*b920*/  LD.E R24, desc[UR48][R22.64+0x254] ;  /* 0x0002543016187980 */ /* 0x002f28000c101900 */
        /* <DEDUP_REMOVED lines=54> */
[----:B--2---:R-:W2:Y:S04]  /*bc90*/  LD.E R14, desc[UR48][R22.64+0x410] ;  /* 0x00041030160e7980 */ /* 0x004ea8000c101900 */
[----:B------:R-:W2:Y:S04]  /*bca0*/  LD.E R151, desc[UR48][R22.64+0x228] ;  /* 0x0002283016977980 */ /* 0x000ea8000c101900 */
        /* <DEDUP_REMOVED lines=61> */
[----:B------:R-:W2:Y:S01]  /*c080*/  LD.E R27, desc[UR48][R22.64+0x418] ;  /* 0x00041830161b7980 */ /* 0x000ea2000c101900 */
[----:B---3--:R-:W-:Y:S01]  /*c090*/  FMUL.FTZ R219, R44, R25 ;  /* 0x000000192cdb7220 */ /* 0x008fe20000410000 */
[C---:B----4-:R-:W-:Y:S01]  /*c0a0*/  FMUL.FTZ R217, R73.reuse, R40 ;  /* 0x0000002849d97220 */ /* 0x050fe20000410000 */
[C---:B------:R-:W-:Y:S01]  /*c0b0*/  FMUL.FTZ R25, R73.reuse, R26 ;  /* 0x0000001a49197220 */ /* 0x040fe20000410000 */
[C---:B------:R-:W-:Y:S01]  /*c0c0*/  FMUL.FTZ R191, R73.reuse, R28 ;  /* 0x0000001c49bf7220 */ /* 0x040fe20000410000 */
[C---:B------:R-:W-:Y:S01]  /*c0d0*/  FMUL.FTZ R193, R73.reuse, R30 ;  /* 0x0000001e49c17220 */ /* 0x040fe20000410000 */
[C---:B------:R-:W-:Y:S01]  /*c0e0*/  FMUL.FTZ R199, R73.reuse, R32 ;  /* 0x0000002049c77220 */ /* 0x040fe20000410000 */
[----:B------:R1:W-:Y:S01]  /*c0f0*/  ST.E desc[UR48][R22.64+0x414], R217 ;  /* 0x000414d916007985 */ /* 0x0003e2000c101930 */
[C---:B------:R-:W-:Y:S01]  /*c100*/  FMUL.FTZ R207, R73.reuse, R34 ;  /* 0x0000002249cf7220 */ /* 0x040fe20000410000 */
[----:B------:R-:W-:-:S02]  /*c110*/  FMUL.FTZ R215, R73, R36 ;  /* 0x0000002449d77220 */ /* 0x000fc40000410000 */
[----:B------:R3:W-:Y:S04]  /*c120*/  ST.E desc[UR48][R22.64+0x41c], R219 ;  /* 0x00041cdb16007985 */ /* 0x0007e8000c101930 */
[----:B------:R4:W-:Y:S04]  /*c130*/  ST.E desc[UR48][R22.64+0x220], R25 ;  /* 0x0002201916007985 */ /* 0x0009e8000c101930 */
[----:B------:R0:W-:Y:S01]  /*c140*/  ST.E desc[UR48][R22.64+0x224], R191 ;  /* 0x000224bf16007985 */ /* 0x0001e2000c101930 */
[----:B-1----:R-:W-:-:S03]  /*c150*/  FMUL.FTZ R217, R73, R38 ;  /* 0x0000002649d97220 */ /* 0x002fc60000410000 */
[----:B------:R1:W-:Y:S01]  /*c160*/  ST.E desc[UR48][R22.64+0x230], R193 ;  /* 0x000230c116007985 */ /* 0x0003e2000c101930 */
[----:B---3--:R-:W-:-:S03]  /*c170*/  FMUL.FTZ R219, R73, R24 ;  /* 0x0000001849db7220 */ /* 0x008fc60000410000 */
[----:B------:R3:W-:Y:S01]  /*c180*/  ST.E desc[UR48][R22.64+0x234], R199 ;  /* 0x000234c716007985 */ /* 0x0007e2000c101930 */
[C---:B----4-:R-:W-:Y:S01]  /*c190*/  FMUL.FTZ R25, R73.reuse, R150 ;  /* 0x0000009649197220 */ /* 0x050fe20000410000 */
[C---:B0-----:R-:W-:Y:S01]  /*c1a0*/  FMUL.FTZ R191, R73.reuse, R148 ;  /* 0x0000009449bf7220 */ /* 0x041fe20000410000 */
[C---:B-1----:R-:W-:Y:S01]  /*c1b0*/  FMUL.FTZ R193, R73.reuse, R146 ;  /* 0x0000009249c17220 */ /* 0x042fe20000410000 */
[C---:B---3--:R-:W-:Y:S01]  /*c1c0*/  FMUL.FTZ R199, R73.reuse, R144 ;  /* 0x0000009049c77220 */ /* 0x048fe20000410000 */
[----:B------:R0:W-:Y:S01]  /*c1d0*/  ST.E desc[UR48][R22.64+0x240], R207 ;  /* 0x000240cf16007985 */ /* 0x0001e2000c101930 */
[C---:B------:R-:W-:Y:S01]  /*c1e0*/  FMUL.FTZ R221, R73.reuse, R140 ;  /* 0x0000008c49dd7220 */ /* 0x040fe20000410000 */
[C---:B------:R-:W-:Y:S02]  /*c1f0*/  FMUL.FTZ R231, R73.reuse, R138 ;  /* 0x0000008a49e77220 */ /* 0x040fe40000410000 */
[----:B------:R1:W-:Y:S04]  /*c200*/  ST.E desc[UR48][R22.64+0x244], R215 ;  /* 0x000244d716007985 */ /* 0x0003e8000c101930 */
[----:B------:R3:W-:Y:S04]  /*c210*/  ST.E desc[UR48][R22.64+0x250], R217 ;  /* 0x000250d916007985 */ /* 0x0007e8000c101930 */
[----:B------:R4:W-:Y:S01]  /*c220*/  ST.E desc[UR48][R22.64+0x254], R219 ;  /* 0x000254db16007985 */ /* 0x0009e2000c101930 */
[----:B0-----:R-:W-:-:S03]  /*c230*/  FMUL.FTZ R207, R73, R136 ;  /* 0x0000008849cf7220 */ /* 0x001fc60000410000 */
[----:B------:R0:W-:Y:S01]  /*c240*/  ST.E desc[UR48][R22.64+0x260], R25 ;  /* 0x0002601916007985 */ /* 0x0001e2000c101930 */
[----:B-1----:R-:W-:-:S03]  /*c250*/  FMUL.FTZ R215, R73, R142 ;  /* 0x0000008e49d77220 */ /* 0x002fc60000410000 */
[----:B------:R1:W-:Y:S01]  /*c260*/  ST.E desc[UR48][R22.64+0x264], R191 ;  /* 0x000264bf16007985 */ /* 0x0003e2000c101930 */
[----:B---3--:R-:W-:-:S03]  /*c270*/  FMUL.FTZ R217, R73, R130 ;  /* 0x0000008249d97220 */ /* 0x008fc60000410000 */
[----:B------:R3:W-:Y:S01]  /*c280*/  ST.E desc[UR48][R22.64+0x270], R193 ;  /* 0x000270c116007985 */ /* 0x0007e2000c101930 */
[----:B----4-:R-:W-:-:S03]  /*c290*/  FMUL.FTZ R219, R73, R128 ;  /* 0x0000008049db7220 */ /* 0x010fc60000410000 */
[----:B------:R4:W-:Y:S01]  /*c2a0*/  ST.E desc[UR48][R22.64+0x274], R199 ;  /* 0x000274c716007985 */ /* 0x0009e2000c101930 */
[C---:B0-----:R-:W-:Y:S01]  /*c2b0*/  FMUL.FTZ R25, R73.reuse, R134 ;  /* 0x0000008649197220 */ /* 0x041fe20000410000 */
[C---:B-1----:R-:W-:Y:S01]  /*c2c0*/  FMUL.FTZ R191, R73.reuse, R126 ;  /* 0x0000007e49bf7220 */ /* 0x042fe20000410000 */
[C---:B---3--:R-:W-:Y:S01]  /*c2d0*/  FMUL.FTZ R193, R73.reuse, R132 ;  /* 0x0000008449c17220 */ /* 0x048fe20000410000 */
[C---:B----4-:R-:W-:Y:S01]  /*c2e0*/  FMUL.FTZ R199, R73.reuse, R124 ;  /* 0x0000007c49c77220 */ /* 0x050fe20000410000 */
[----:B------:R0:W-:Y:S04]  /*c2f0*/  ST.E desc[UR48][R22.64+0x280], R207 ;  /* 0x000280cf16007985 */ /* 0x0001e8000c101930 */
        /* <DEDUP_REMOVED lines=11> */
[----:B0-----:R-:W-:-:S03]  /*c3b0*/  FMUL.FTZ R25, R73, R114 ;  /* 0x0000007249197220 */ /* 0x001fc60000410000 */
[----:B------:R0:W-:Y:S01]  /*c3c0*/  ST.E desc[UR48][R22.64+0x2c0], R219 ;  /* 0x0002c0db16007985 */ /* 0x0001e2000c101930 */
[----:B-1----:R-:W-:-:S03]  /*c3d0*/  FMUL.FTZ R191, R73, R106 ;  /* 0x0000006a49bf7220 */ /* 0x002fc60000410000 */
[----:B------:R1:W-:Y:S01]  /*c3e0*/  ST.E desc[UR48][R22.64+0x2c4], R199 ;  /* 0x0002c4c716007985 */ /* 0x0003e2000c101930 */
[C---:B---3--:R-:W-:Y:S01]  /*c3f0*/  FMUL.FTZ R193, R73.reuse, R112 ;  /* 0x0000007049c17220 */ /* 0x048fe20000410000 */
[C---:B----4-:R-:W-:Y:S01]  /*c400*/  FMUL.FTZ R217, R73.reuse, R110 ;  /* 0x0000006e49d97220 */ /* 0x050fe20000410000 */
[C---:B0-----:R-:W-:Y:S01]  /*c410*/  FMUL.FTZ R219, R73.reuse, R108 ;  /* 0x0000006c49db7220 */ /* 0x041fe20000410000 */
[C---:B-1----:R-:W-:Y:S01]  /*c420*/  FMUL.FTZ R199, R73.reuse, R104 ;  /* 0x0000006849c77220 */ /* 0x042fe20000410000 */
        /* <DEDUP_REMOVED lines=39> */
[----:B-1----:R-:W-:Y:S01]  /*c6a0*/  FMUL.FTZ R199, R73, R64 ;  /* 0x0000004049c77220 */ /* 0x002fe20000410000 */
[----:B------:R0:W-:Y:S01]  /*c6b0*/  ST.E desc[UR48][R22.64+0x370], R207 ;  /* 0x000370cf16007985 */ /* 0x0001e2000c101930 */
[C---:B--2---:R-:W-:Y:S01]  /*c6c0*/  FMUL.FTZ R151, R44.reuse, R151 ;  /* 0x000000972c977220 */ /* 0x044fe20000410000 */
[C---:B------:R-:W-:Y:S02]  /*c6d0*/  FMUL.FTZ R149, R44.reuse, R149 ;  /* 0x000000952c957220 */ /* 0x040fe40000410000 */
[----:B------:R1:W-:Y:S01]  /*c6e0*/  ST.E desc[UR48][R22.64+0x374], R215 ;  /* 0x000374d716007985 */ /* 0x0003e2000c101930 */
[C---:B------:R-:W-:Y:S01]  /*c6f0*/  FMUL.FTZ R147, R44.reuse, R147 ;  /* 0x000000932c937220 */ /* 0x040fe20000410000 */
[----:B------:R-:W-:-:S02]  /*c700*/  FMUL.FTZ R145, R44, R145 ;  /* 0x000000912c917220 */ /* 0x000fc40000410000 */
[----:B------:R2:W-:Y:S01]  /*c710*/  ST.E desc[UR48][R22.64+0x380], R221 ;  /* 0x000380dd16007985 */ /* 0x0005e2000c101930 */
[C---:B------:R-:W-:Y:S01]  /*c720*/  FMUL.FTZ R137, R44.reuse, R137 ;  /* 0x000000892c897220 */ /* 0x040fe20000410000 */
[C---:B------:R-:W-:Y:S02]  /*c730*/  FMUL.FTZ R143, R44.reuse, R143 ;  /* 0x0000008f2c8f7220 */ /* 0x040fe40000410000 */
[----:B------:R3:W-:Y:S01]  /*c740*/  ST.E desc[UR48][R22.64+0x384], R231 ;  /* 0x000384e716007985 */ /* 0x0007e2000c101930 */
[C---:B0-----:R-:W-:Y:S01]  /*c750*/  FMUL.FTZ R207, R73.reuse, R56 ;  /* 0x0000003849cf7220 */ /* 0x041fe20000410000 */
[C---:B------:R-:W-:Y:S02]  /*c760*/  FMUL.FTZ R141, R44.reuse, R141 ;  /* 0x0000008d2c8d7220 */ /* 0x040fe40000410000 */
[----:B------:R0:W-:Y:S01]  /*c770*/  ST.E desc[UR48][R22.64+0x390], R25 ;  /* 0x0003901916007985 */ /* 0x0001e2000c101930 */
[----:B-1----:R-:W-:Y:S01]  /*c780*/  FMUL.FTZ R215, R73, R62 ;  /* 0x0000003e49d77220 */ /* 0x002fe20000410000 */
[----:B------:R-:W-:-:S02]  /*c790*/  FMUL.FTZ R139, R44, R139 ;  /* 0x0000008b2c8b7220 */ /* 0x000fc40000410000 */
[----:B------:R1:W-:Y:S01]  /*c7a0*/  ST.E desc[UR48][R22.64+0x394], R191 ;  /* 0x000394bf16007985 */ /* 0x0003e2000c101930 */
[C---:B--2---:R-:W-:Y:S01]  /*c7b0*/  FMUL.FTZ R221, R73.reuse, R60 ;  /* 0x0000003c49dd7220 */ /* 0x044fe20000410000 */
[C---:B------:R-:W-:Y:S02]  /*c7c0*/  FMUL.FTZ R135, R44.reuse, R135 ;  /* 0x000000872c877220 */ /* 0x040fe40000410000 */
[----:B------:R2:W-:Y:S01]  /*c7d0*/  ST.E desc[UR48][R22.64+0x3a0], R193 ;  /* 0x0003a0c116007985 */ /* 0x0005e2000c101930 */
[C---:B---3--:R-:W-:Y:S01]  /*c7e0*/  FMUL.FTZ R231, R73.reuse, R58 ;  /* 0x0000003a49e77220 */ /* 0x048fe20000410000 */
[C---:B------:R-:W-:Y:S02]  /*c7f0*/  FMUL.FTZ R127, R44.reuse, R127 ;  /* 0x0000007f2c7f7220 */ /* 0x040fe40000410000 */
[----:B------:R3:W-:Y:S01]  /*c800*/  ST.E desc[UR48][R22.64+0x3a4], R217 ;  /* 0x0003a4d916007985 */ /* 0x0007e2000c101930 */
[----:B0-----:R-:W-:Y:S01]  /*c810*/  FMUL.FTZ R25, R73, R54 ;  /* 0x0000003649197220 */ /* 0x001fe20000410000 */
[----:B------:R-:W-:-:S02]  /*c820*/  FMUL.FTZ R133, R44, R133 ;  /* 0x000000852c857220 */ /* 0x000fc40000410000 */
[----:B------:R0:W-:Y:S01]  /*c830*/  ST.E desc[UR48][R22.64+0x3b0], R219 ;  /* 0x0003b0db16007985 */ /* 0x0001e2000c101930 */
[C---:B-1----:R-:W-:Y:S01]  /*c840*/  FMUL.FTZ R191, R73.reuse, R46 ;  /* 0x0000002e49bf7220 */ /* 0x042fe20000410000 */
[C---:B------:R-:W-:Y:S02]  /*c850*/  FMUL.FTZ R131, R44.reuse, R131 ;  /* 0x000000832c837220 */ /* 0x040fe40000410000 */
[----:B------:R1:W-:Y:S01]  /*c860*/  ST.E desc[UR48][R22.64+0x3b4], R199 ;  /* 0x0003b4c716007985 */ /* 0x0003e2000c101930 */
[C---:B--2---:R-:W-:Y:S01]  /*c870*/  FMUL.FTZ R193, R73.reuse, R52 ;  /* 0x0000003449c17220 */ /* 0x044fe20000410000 */
[C---:B------:R-:W-:Y:S01]  /*c880*/  FMUL.FTZ R129, R44.reuse, R129 ;  /* 0x000000812c817220 */ /* 0x040fe20000410000 */
[C---:B------:R-:W-:Y:S01]  /*c890*/  FMUL.FTZ R125, R44.reuse, R125 ;  /* 0x0000007d2c7d7220 */ /* 0x040fe20000410000 */
[C---:B---3--:R-:W-:Y:S01]  /*c8a0*/  FMUL.FTZ R217, R73.reuse, R50 ;  /* 0x0000003249d97220 */ /* 0x048fe20000410000 */
[C---:B------:R-:W-:Y:S01]  /*c8b0*/  FMUL.FTZ R117, R44.reuse, R117 ;  /* 0x000000752c757220 */ /* 0x040fe20000410000 */
[C---:B------:R-:W-:Y:S01]  /*c8c0*/  FMUL.FTZ R123, R44.reuse, R123 ;  /* 0x0000007b2c7b7220 */ /* 0x040fe20000410000 */
[C---:B------:R-:W-:Y:S01]  /*c8d0*/  FMUL.FTZ R121, R44.reuse, R121 ;  /* 0x000000792c797220 */ /* 0x040fe20000410000 */
[C---:B0-----:R-:W-:Y:S01]  /*c8e0*/  FMUL.FTZ R219, R73.reuse, R48 ;  /* 0x0000003049db7220 */ /* 0x041fe20000410000 */
[C---:B------:R-:W-:Y:S01]  /*c8f0*/  FMUL.FTZ R119, R44.reuse, R119 ;  /* 0x000000772c777220 */ /* 0x040fe20000410000 */
[C---:B------:R-:W-:Y:S01]  /*c900*/  FMUL.FTZ R115, R44.reuse, R115 ;  /* 0x000000732c737220 */ /* 0x040fe20000410000 */
[C---:B------:R-:W-:Y:S01]  /*c910*/  FMUL.FTZ R107, R44.reuse, R107 ;  /* 0x0000006b2c6b7220 */ /* 0x040fe20000410000 */
[C---:B-1----:R-:W-:Y:S01]  /*c920*/  FMUL.FTZ R199, R73.reuse, R42 ;  /* 0x0000002a49c77220 */ /* 0x042fe20000410000 */
[----:B------:R-:W-:Y:S01]  /*c930*/  FMUL.FTZ R73, R73, R14 ;  /* 0x0000000e49497220 */ /* 0x000fe20000410000 */
[C---:B------:R-:W-:Y:S01]  /*c940*/  FMUL.FTZ R113, R44.reuse, R113 ;  /* 0x000000712c717220 */ /* 0x040fe20000410000 */
        /* <DEDUP_REMOVED lines=41> */
[----:B------:R-:W-:Y:S01]  /*cbe0*/  FMUL.FTZ R27, R44, R27 ;  /* 0x0000001b2c1b7220 */ /* 0x000fe20000410000 */
[----:B------:R-:W-:Y:S04]  /*cbf0*/  ST.E desc[UR48][R22.64+0x3c0], R207 ;  /* 0x0003c0cf16007985 */ /* 0x000fe8000c101930 */
[----:B------:R-:W-:Y:S04]  /*cc00*/  ST.E desc[UR48][R22.64+0x3c4], R215 ;  /* 0x0003c4d716007985 */ /* 0x000fe8000c101930 */
[----:B------:R-:W-:Y:S04]  /*cc10*/  ST.E desc[UR48][R22.64+0x3d0], R221 ;  /* 0x0003d0dd16007985 */ /* 0x000fe8000c101930 */
[----:B------:R-:W-:Y:S04]  /*cc20*/  ST.E desc[UR48][R22.64+0x3d4], R231 ;  /* 0x0003d4e716007985 */ /* 0x000fe8000c101930 */
[----:B------:R0:W-:Y:S04]  /*cc30*/  ST.E desc[UR48][R22.64+0x3e0], R25 ;  /* 0x0003e01916007985 */ /* 0x0001e8000c101930 */
[----:B------:R-:W-:Y:S04]  /*cc40*/  ST.E desc[UR48][R22.64+0x3e4], R191 ;  /* 0x0003e4bf16007985 */ /* 0x000fe8000c101930 */
        /* <DEDUP_REMOVED lines=59> */
[----:B------:R1:W-:Y:S04]  /*d000*/  ST.E desc[UR48][R22.64+0x3d8], R35 ;  /* 0x0003d82316007985 */ /* 0x0003e8000c101930 */
[----:B------:R-:W-:Y:S04]  /*d010*/  ST.E desc[UR48][R22.64+0x3dc], R41 ;  /* 0x0003dc2916007985 */ /* 0x000fe8000c101930 */
[----:B------:R-:W-:Y:S04]  /*d020*/  ST.E desc[UR48][R22.64+0x3e8], R39 ;  /* 0x0003e82716007985 */ /* 0x000fe8000c101930 */
[----:B------:R2:W-:Y:S04]  /*d030*/  ST.E desc[UR48][R22.64+0x3ec], R37 ;  /* 0x0003ec2516007985 */ /* 0x0005e8000c101930 */
[----:B------:R3:W-:Y:S04]  /*d040*/  ST.E desc[UR48][R22.64+0x3f8], R33 ;  /* 0x0003f82116007985 */ /* 0x0007e8000c101930 */
[----:B------:R4:W-:Y:S04]  /*d050*/  ST.E desc[UR48][R22.64+0x3fc], R15 ;  /* 0x0003fc0f16007985 */ /* 0x0009e8000c101930 */
[----:B------:R4:W-:Y:S04]  /*d060*/  ST.E desc[UR48][R22.64+0x408], R31 ;  /* 0x0004081f16007985 */ /* 0x0009e8000c101930 */
[----:B------:R4:W-:Y:S04]  /*d070*/  ST.E desc[UR48][R22.64+0x40c], R29 ;  /* 0x00040c1d16007985 */ /* 0x0009e8000c101930 */
[----:B------:R4:W-:Y:S01]  /*d080*/  ST.E desc[UR48][R22.64+0x418], R27 ;  /* 0x0004181b16007985 */ /* 0x0009e2000c101930 */
[----:B------:R2:W-:Y:S06]  /*d090*/  BAR.SYNC.DEFER_BLOCKING R209, 0x100 ;  /* 0x000400d10000751d */ /* 0x0005ec0000010000 */
[----:B0-----:R-:W4:Y:S04]  /*d0a0*/  LD.E R25, desc[UR48][R22.64+0x220] ;  /* 0x0002203016197980 */ /* 0x001f28000c101900 */
[----:B-1----:R-:W4:Y:S04]  /*d0b0*/  LD.E R35, desc[UR48][R22.64+0x224] ;  /* 0x0002243016237980 */ /* 0x002f28000c101900 */
[----:B--2---:R-:W2:Y:S04]  /*d0c0*/  LD.E R37, desc[UR48][R22.64+0x228] ;  /* 0x0002283016257980 */ /* 0x004ea8000c101900 */
[----:B------:R-:W2:Y:S04]  /*d0d0*/  LD.E R39, desc[UR48][R22.64+0x22c] ;  /* 0x00022c3016277980 */ /* 0x000ea8000c101900 */
[----:B------:R-:W2:Y:S04]  /*d0e0*/  LD.E R41, desc[UR48][R22.64+0x230] ;  /* 0x0002303016297980 */ /* 0x000ea8000c101900 */
[----:B---3--:R-:W3:Y:S04]  /*d0f0*/  LD.E R33, desc[UR48][R22.64+0x234] ;  /* 0x0002343016217980 */ /* 0x008ee8000c101900 */
[----:B----4-:R-:W4:Y:S04]  /*d100*/  LD.E R15, desc[UR48][R22.64+0x238] ;  /* 0x00023830160f7980 */ /* 0x010f28000c101900 */
        /* <DEDUP_REMOVED lines=121> */
[----:B------:R-:W-:Y:S04]  /*d8a0*/  ST.E desc[UR48][R22.64+0x220], R25 ;  /* 0x0002201916007985 */ /* 0x000fe8000c101930 */
[----:B------:R-:W-:Y:S04]  /*d8b0*/  ST.E desc[UR48][R22.64+0x224], R35 ;  /* 0x0002242316007985 */ /* 0x000fe8000c101930 */
[----:B--2---:R-:W-:Y:S04]  /*d8c0*/  ST.E desc[UR48][R22.64+0x228], R37 ;  /* 0x0002282516007985 */ /* 0x004fe8000c101930 */
[----:B------:R-:W-:Y:S04]  /*d8d0*/  ST.E desc[UR48][R22.64+0x22c], R39 ;  /* 0x00022c2716007985 */ /* 0x000fe8000c101930 */
[----:B------:R-:W-:Y:S04]  /*d8e0*/  ST.E desc[UR48][R22.64+0x230], R41 ;  /* 0x0002302916007985 */ /* 0x000fe8000c101930 */
[----:B---3--:R-:W-:Y:S04]  /*d8f0*/  ST.E desc[UR48][R22.64+0x234], R33 ;  /* 0x0002342116007985 */ /* 0x008fe8000c101930 */
[----:B----4-:R-:W-:Y:S04]  /*d900*/  ST.E desc[UR48][R22.64+0x238], R15 ;  /* 0x0002380f16007985 */ /* 0x010fe8000c101930 */
        /* <DEDUP_REMOVED lines=121> */
[----:B0-----:R-:W4:Y:S04]  /*e0a0*/  LD.E R191, desc[UR48][R22.64+0x210] ;  /* 0x0002103016bf7980 */ /* 0x001f28000c101900 */
[----:B-1----:R-:W4:Y:S04]  /*e0b0*/  LD.E.64 R14, desc[UR48][R22.64+0xa8] ;  /* 0x0000a830160e7980 */ /* 0x002f28000c101b00 */
[----:B------:R-:W4:Y:S04]  /*e0c0*/  LDL R190, [R1+0x88] ;  /* 0x0000880001be7983 */ /* 0x000f280000100800 */
[----:B--2---:R-:W2:Y:S04]  /*e0d0*/  LD.E R24, desc[UR48][R22.64+0x220] ;  /* 0x0002203016187980 */ /* 0x004ea8000c101900 */
[----:B------:R-:W2:Y:S04]  /*e0e0*/  LD.E R25, desc[UR48][R22.64+0x224] ;  /* 0x0002243016197980 */ /* 0x000ea8000c101900 */
[----:B---3--:R-:W2:Y:S04]  /*e0f0*/  LD.E R26, desc[UR48][R22.64+0x228] ;  /* 0x00022830161a7980 */ /* 0x008ea8000c101900 */
[----:B------:R-:W2:Y:S04]  /*e100*/  LD.E R27, desc[UR48][R22.64+0x22c] ;  /* 0x00022c30161b7980 */ /* 0x000ea8000c101900 */
[----:B----4-:R-:W2:Y:S04]  /*e110*/  LD.E R28, desc[UR48][R22.64+0x230] ;  /* 0x00023030161c7980 */ /* 0x010ea8000c101900 */
        /* <DEDUP_REMOVED lines=123> */
[----:B------:R-:W-:Y:S01]  /*e8d0*/  IMAD R14, R191, 0xc00, R14 ;  /* 0x00000c00bf0e7824 */ /* 0x000fe200078e020e */
[----:B------:R-:W-:-:S02]  /*e8e0*/  ISETP.NE.U32.AND P2, PT, R190, RZ, PT ;  /* 0x000000ffbe00720c */ /* 0x000fc40003f45070 */
[----:B------:R-:W-:Y:S02]  /*e8f0*/  R2UR UR7, R15 ;  /* 0x000000000f0772ca */ /* 0x000fe400000e0000 */
[----:B------:R-:W-:Y:S02]  /*e900*/  R2UR UR6, R14 ;  /* 0x000000000e0672ca */ /* 0x000fe400000e0000 */
[----:B------:R-:W-:Y:S02]  /*e910*/  F2FP.BF16.F32.PACK_AB R154, R155, R154 ;  /* 0x0000009a9b9a723e */ /* 0x000fe400000010ff */
[----:B------:R-:W-:Y:S02]  /*e920*/  F2FP.BF16.F32.PACK_AB R152, R3, R152 ;  /* 0x000000980398723e */ /* 0x000fe400000010ff */
[----:B------:R-:W-:Y:S02]  /*e930*/  F2FP.BF16.F32.PACK_AB R153, R186, R153 ;  /* 0x00000099ba99723e */ /* 0x000fe400000010ff */
[----:B------:R-:W-:Y:S01]  /*e940*/  F2FP.BF16.F32.PACK_AB R155, R187, R185 ;  /* 0x000000b9bb9b723e */ /* 0x000fe200000010ff */
[----:B------:R-:W-:-:S03]  /*e950*/  VOTEU.ANY UP0, P2 ;  /* 0x00000000003f7886 */ /* 0x000fc60001000100 */
[----:B--2---:R-:W-:-:S06]  /*e960*/  WARPGROUP.ARRIVE ;  /* 0x00000000000079c5 */ /* 0x004fcc0000000000 */
[----:B------:R-:W-:Y:S03]  /*e970*/  HGMMA.64x256x16.F32.BF16 R24, R152, gdesc[UR4].tnspB, R24, UP0, gsb0 ;  /* 0x43e0000498187df0 */ /* 0x000fe6000b801818 */
[----:B------:R-:W-:Y:S02]  /*e980*/  WARPGROUP.DEPBAR.LE gsb0, 0x0 ;  /* 0x00008000000079c5 */ /* 0x000fe40000010000 */
[----:B------:R-:W-:Y:S02]  /*e990*/  VIADD R154, R14, 0x80 ;  /* 0x000000800e9a7836 */ /* 0x000fe40000000000 */
[----:B------:R-:W-:-:S03]  /*e9a0*/  IMAD.MOV.U32 R155, RZ, RZ, R15 ;  /* 0x000000ffff9b7224 */ /* 0x000fc600078e000f */
[----:B------:R-:W-:Y:S02]  /*e9b0*/  R2UR UR6, R154 ;  /* 0x000000009a0672ca */ /* 0x000fe400000e0000 */
[----:B------:R-:W-:Y:S02]  /*e9c0*/  R2UR UR7, R155 ;  /* 0x000000009b0772ca */ /* 0x000fe400000e0000 */
[----:B------:R-:W-:Y:S02]  /*e9d0*/  F2FP.BF16.F32.PACK_AB R152, R20, R13 ;  /* 0x0000000d1498723e */ /* 0x000fe400000010ff */
[----:B------:R-:W-:Y:S02]  /*e9e0*/  F2FP.BF16.F32.PACK_AB R153, R183, R181 ;  /* 0x000000b5b799723e */ /* 0x000fe400000010ff */
[----:B------:R-:W-:Y:S02]  /*e9f0*/  F2FP.BF16.F32.PACK_AB R154, R21, R19 ;  /* 0x00000013159a723e */ /* 0x000fe400000010ff */
[----:B------:R-:W-:Y:S01]  /*ea00*/  F2FP.BF16.F32.PACK_AB R155, R184, R182 ;  /* 0x000000b6b89b723e */ /* 0x000fe200000010ff */
        /* <DEDUP_REMOVED lines=127> */
[----:B------:R0:W-:Y:S02]  /*f200*/  ST.E desc[UR48][R22.64+0x41c], R151 ;  /* 0x00041c9716007985 */ /* 0x0001e4000c101930 */
[----:B0-----:R-:W-:-:S06]  /*f210*/  WARPGROUP.ARRIVE ;  /* 0x00000000000079c5 */ /* 0x001fcc0000000000 */
[----:B------:R-:W-:Y:S01]  /*f220*/  HGMMA.64x256x16.F32.BF16 R24, R152, gdesc[UR4].tnspB, R24, gsb0 ;  /* 0x43e0000498187df0 */ /* 0x000fe20008001818 */
[----:B------:R-:W-:Y:S02]  /*f230*/  VIADD R20, R14, 0x100 ;  /* 0x000001000e147836 */ /* 0x000fe40000000000 */
[----:B------:R-:W-:-:S03]  /*f240*/  IMAD.MOV.U32 R21, RZ, RZ, R15 ;  /* 0x000000ffff157224 */ /* 0x000fc600078e000f */
[----:B------:R-:W-:Y:S02]  /*f250*/  R2UR UR6, R20 ;  /* 0x00000000140672ca */ /* 0x000fe400000e0000 */
[----:B------:R-:W-:Y:S01]  /*f260*/  R2UR UR7, R21 ;  /* 0x00000000150772ca */ /* 0x000fe200000e0000 */
[----:B------:R-:W-:Y:S01]  /*f270*/  STL [R1+0x88], R0 ;  /* 0x0000880001007387 */ /* 0x000fe20000100800 */
[----:B------:R-:W-:Y:S01]  /*f280*/  IMAD.MOV.U32 R13, RZ, RZ, R15 ;  /* 0x000000ffff0d7224 */ /* 0x000fe200078e000f */
[----:B------:R-:W-:Y:S02]  /*f290*/  WARPGROUP.DEPBAR.LE gsb0, 0x0 ;  /* 0x00008000000079c5 */ /* 0x000fe40000010000 */
[----:B------:R-:W-:Y:S02]  /*f2a0*/  F2FP.BF16.F32.PACK_AB R152, R156, R11 ;  /* 0x0000000b9c98723e */ /* 0x000fe400000010ff */
[----:B------:R-:W-:Y:S02]  /*f2b0*/  F2FP.BF16.F32.PACK_AB R153, R179, R177 ;  /* 0x000000b1b399723e */ /* 0x000fe400000010ff */
[----:B------:R-:W-:-:S02]  /*f2c0*/  F2FP.BF16.F32.PACK_AB R154, R157, R12 ;  /* 0x0000000c9d9a723e */ /* 0x000fc400000010ff */
        /* <DEDUP_REMOVED lines=131> */
[----:B------:R-:W-:Y:S01]  /*fb00*/  VIADD R12, R14, 0x180 ;  /* 0x000001800e0c7836 */ /* 0x000fe20000000000 */
[----:B------:R-:W-:-:S04]  /*fb10*/  R2UR UR7, R13 ;  /* 0x000000000d0772ca */ /* 0x000fc800000e0000 */
[----:B------:R-:W-:Y:S01]  /*fb20*/  R2UR UR6, R12 ;  /* 0x000000000c0672ca */ /* 0x000fe200000e0000 */
[----:B------:R-:W-:Y:S01]  /*fb30*/  STL [R1+0x88], R0 ;  /* 0x0000880001007387 */ /* 0x000fe20000100800 */
[----:B------:R-:W-:Y:S02]  /*fb40*/  WARPGROUP.DEPBAR.LE gsb0, 0x0 ;  /* 0x00008000000079c5 */ /* 0x000fe40000010000 */
        /* <DEDUP_REMOVED lines=414> */
[----:B------:R-:W-:Y:S02]  /*11530*/  STL [R1+0x88], R0 ;  /* 0x0000880001007387 */ /* 0x000fe40000100800 */
[----:B------:R-:W-:Y:S02]  /*11540*/  WARPGROUP.DEPBAR.LE gsb0, 0x0 ;  /* 0x00008000000079c5 */ /* 0x000fe40000010000 */
[----:B------:R-:W-:Y:S04]  /*11550*/  ST.E desc[UR48][R22.64+0x220], R24 ;  /* 0x0002201816007985 */ /* 0x000fe8000c101930 */
[----:B------:R0:W-:Y:S04]  /*11560*/  ST.E desc[UR48][R22.64+0x224], R25 ;  /* 0x0002241916007985 */ /* 0x0001e8000c101930 */
        /* <DEDUP_REMOVED lines=126> */
[----:B------:R4:W-:Y:S04]  /*11d50*/  STL [R1+0x88], R0 ;  /* 0x0000880001007387 */ /* 0x0009e80000100800 */
        /* <DEDUP_REMOVED lines=9> */
[----:B0-----:R-:W4:Y:S04]  /*11df0*/  LD.E R25, desc[UR48][R22.64+0x244] ;  /* 0x0002443016197980 */ /* 0x001f28000c101900 */
[----:B-1----:R-:W4:Y:S04]  /*11e00*/  LD.E R27, desc[UR48][R22.64+0x248] ;  /* 0x00024830161b7980 */ /* 0x002f28000c101900 */
[----:B--2---:R-:W2:Y:S04]  /*11e10*/  LD.E R29, desc[UR48][R22.64+0x24c] ;  /* 0x00024c30161d7980 */ /* 0x004ea8000c101900 */
        /* <DEDUP_REMOVED lines=127> */
[----:B--2---:R0:W-:Y:S04]  /*12610*/  ST.E desc[UR48][R22.64+0x24c], R29 ;  /* 0x00024c1d16007985 */ /* 0x0041e8000c101930 */
[----:B---3--:R0:W-:Y:S04]  /*12620*/  ST.E desc[UR48][R22.64+0x250], R31 ;  /* 0x0002501f16007985 */ /* 0x0081e8000c101930 */
[----:B----4-:R0:W-:Y:S04]  /*12630*/  ST.E desc[UR48][R22.64+0x254], R33 ;  /* 0x0002542116007985 */ /* 0x0101e8000c101930 */
        /* <DEDUP_REMOVED lines=113> */
[----:B------:R0:W-:Y:S01]  /*12d50*/  ST.E desc[UR48][R22.64+0x41c], R62 ;  /* 0x00041c3e16007985 */ /* 0x0001e2000c101930 */
[----:B------:R-:W-:Y:S04]  /*12d60*/  BSSY B0, `(.L_x_2079) ;  /* 0x0000008000007945 */ /* 0x000fe80003800000 */
[----:B------:R-:W-:Y:S05]  /*12d70*/  @P0 BRA `(.L_x_2080) ;  /* 0x0000000000180947 */ /* 0x000fea0003800000 */
[----:B0-----:R-:W2:Y:S04]  /*12d80*/  LDL.64 R4, [R1+0x68] ;  /* 0x0000680001047983 */ /* 0x001ea80000100a00 */
[----:B------:R-:W3:Y:S01]  /*12d90*/  LD.E R0, desc[UR48][R22.64+0x210] ;  /* 0x0002103016007980 */ /* 0x000ee2000c101900 */
[----:B--2---:R-:W-:-:S05]  /*12da0*/  MOV R3, R4 ;  /* 0x0000000400037202 */ /* 0x004fca0000000f00 */
[----:B---3--:R-:W-:-:S05]  /*12db0*/  IMAD R0, R0, 0x8, R3 ;  /* 0x0000000800007824 */ /* 0x008fca00078e0203 */
[----:B------:R-:W-:-:S04]  /*12dc0*/  PRMT R0, RZ, 0x654, R0 ;  /* 0x00000654ff007816 */ /* 0x000fc80000000000 */
[----:B------:R1:W-:Y:S03]  /*12dd0*/  SYNCS.ARRIVE.TRANS64.RED.A1T0 RZ, [R0+URZ], RZ ;  /* 0x000000ff00ff79a7 */ /* 0x0003e6000810043f */
.L_x_2080:
[----:B------:R-:W-:Y:S05]  /*12de0*/  BSYNC B0 ;  /* 0x0000000000007941 */ /* 0x000fea0003800000 */
.L_x_2079:
[----:B------:R-:W-:Y:S05]  /*12df0*/  @P1 BRA `(.L_x_2081) ;  /* 0xffffff6800201947 */ /* 0x000fea000383ffff */
.L_x_2064:
[----:B------:R-:W-:-:S13]  /*12e00*/  ISETP.GE.AND P1, PT, R10, UR43, PT ;  /* 0x0000002b0a007c0c */ /* 0x000fda000bf26270 */
[----:B------:R-:W-:Y:S05]  /*12e10*/  @!P1 BRA `(.L_x_2082) ;  /* 0x000000a800fc9947 */ /* 0x000fea0003800000 */
[----:B0-----:R0:W5:Y:S02]  /*12e20*/  LDL.64 R2, [R1+0x170] ;  /* 0x0001700001027983 */ /* 0x0011640000100a00 */
.L_x_2113:
[----:B0----5:R-:W2:Y:S04]  /*12e30*/  LD.E R5, desc[UR48][R2.64] ;  /* 0x0000003002057980 */ /* 0x021ea8000c101900 */
        /* <DEDUP_REMOVED lines=13> */
[----:B------:R-:W-:Y:S05]  /*12f10*/  YIELD ;  /* 0x0000000000007946 */ /* 0x000fea0003800000 */
[----:B------:R-:W-:Y:S01]  /*12f20*/  BSSY B0, `(.L_x_2083) ;  /* 0x0000006000007945 */ /* 0x000fe20003800000 */
[----:B---3--:R-:W-:Y:S01]  /*12f30*/  @!P1 IMAD.MOV.U32 R5, RZ, RZ, RZ ;  /* 0x000000ffff059224 */ /* 0x008fe200078e00ff */
[----:B--2---:R-:W-:-:S04]  /*12f40*/  LOP3.LUT R0, R0, 0x1, RZ, 0xfc, !PT ;  /* 0x0000000100007812 */ /* 0x004fc800078efcff */
[----:B------:R-:W-:-:S13]  /*12f50*/  ISETP.NE.AND P2, PT, R0, 0x3, PT ;  /* 0x000000030000780c */ /* 0x000fda0003f45270 */
[----:B-1----:R-:W-:Y:S05]  /*12f60*/  @!P2 BRA `(.L_x_2084) ;  /* 0x000000000004a947 */ /* 0x002fea0003800000 */
[----:B------:R-:W-:Y:S01]  /*12f70*/  BPT.TRAP 0x1 ;  /* 0x000000040000795c */ /* 0x000fe20000300000 */
.L_x_2084:
[----:B------:R-:W-:Y:S05]  /*12f80*/  BSYNC B0 ;  /* 0x0000000000007941 */ /* 0x000fea0003800000 */
.L_x_2083:
[----:B------:R-:W2:Y:S01]  /*12f90*/  LD.E.64 R6, desc[UR48][R72.64+0x8] ;  /* 0x0000083048067980 */ /* 0x000ea2000c101b00 */
[----:B-----5:R-:W-:Y:S02]  /*12fa0*/  SHF.L.U32 R8, R9, 0x1f, RZ ;  /* 0x0000001f09087819 */ /* 0x020fe400000006ff */
[----:B--2---:R-:W-:-:S05]  /*12fb0*/  MOV R6, R6 ;  /* 0x0000000600067202 */ /* 0x004fca0000000f00 */
[----:B------:R-:W-:-:S04]  /*12fc0*/  IMAD R5, R5, 0x8, R6 ;  /* 0x0000000805057824 */ /* 0x000fc800078e0206 */
[----:B------:R1:W2:Y:S01]  /*12fd0*/  SYNCS.PHASECHK.TRANS64.TRYWAIT P1, [R5+URZ], R8 ;  /* 0x00000008050075a7 */ /* 0x0002a2000802017f */
[----:B------:R-:W3:Y:S04]  /*12fe0*/  LD.E R4, desc[UR48][R72.64+0x1c] ;  /* 0x00001c3048047980 */ /* 0x000ee8000c101900 */
[----:B------:R1:W5:Y:S04]  /*12ff0*/  LD.E R0, desc[UR48][R2.64] ;  /* 0x0000003002007980 */ /* 0x000368000c101900 */
[----:B------:R1:W5:Y:S01]  /*13000*/  LD.E R6, desc[UR48][R2.64+0x4] ;  /* 0x0000043002067980 */ /* 0x000362000c101900 */
[----:B------:R-:W-:Y:S01]  /*13010*/  BSSY B0, `(.L_x_2085) ;  /* 0x0000005000007945 */ /* 0x000fe20003800000 */
[----:B---3--:R-:W-:-:S04]  /*13020*/  LOP3.LUT R4, R4, 0x1, RZ, 0xfc, !PT ;  /* 0x0000000104047812 */ /* 0x008fc800078efcff */
[----:B------:R-:W-:-:S13]  /*13030*/  ISETP.NE.AND P2, PT, R4, 0x3, PT ;  /* 0x000000030400780c */ /* 0x000fda0003f45270 */
[----:B-12---:R-:W-:Y:S05]  /*13040*/  @!P2 BRA `(.L_x_2086) ;  /* 0x000000000004a947 */ /* 0x006fea0003800000 */
[----:B------:R-:W-:Y:S01]  /*13050*/  BPT.TRAP 0x1 ;  /* 0x000000040000795c */ /* 0x000fe20000300000 */
.L_x_2086:
[----:B------:R-:W-:Y:S05]  /*13060*/  BSYNC B0 ;  /* 0x0000000000007941 */ /* 0x000fea0003800000 */
.L_x_2085:
[----:B------:R-:W-:Y:S04]  /*13070*/  BSSY B0, `(.L_x_2087) ;  /* 0x0000008000007945 */ /* 0x000fe80003800000 */
[----:B------:R-:W-:Y:S05]  /*13080*/  @P1 BRA `(.L_x_2088) ;  /* 0x0000000000181947 */ /* 0x000fea0003800000 */
[----:B------:R-:W2:Y:S01]  /*13090*/  LD.E.64 R4, desc[UR48][R72.64+0x8] ;  /* 0x0000083048047980 */ /* 0x000ea2000c101b00 */
[----:B-----5:R-:W-:Y:S02]  /*130a0*/  SHF.L.U32 R7, R6, 0x1f, RZ ;  /* 0x0000001f06077819 */ /* 0x020fe400000006ff */
[----:B--2---:R-:W-:-:S05]  /*130b0*/  MOV R5, R4 ;  /* 0x0000000400057202 */ /* 0x004fca0000000f00 */
[----:B------:R-:W-:-:S04]  /*130c0*/  IMAD R0, R0, 0x8, R5 ;  /* 0x0000000800007824 */ /* 0x000fc800078e0205 */
[----:B------:R-:W1:Y:S02]  /*130d0*/  SYNCS.PHASECHK.TRANS64.TRYWAIT P1, [R0+URZ], R7 ;  /* 0x00000007000075a7 */ /* 0x000e64000802017f */
[----:B-1----:R-:W-:Y:S05]  /*130e0*/  @!P1 BRA `(.L_x_2089) ;  /* 0x0000013c00e09947 */ /* 0x002fea0003800000 */
.L_x_2088:
[----:B------:R-:W-:Y:S05]  /*130f0*/  BSYNC B0 ;  /* 0x0000000000007941 */ /* 0x000fea0003800000 */
.L_x_2087:
[----:B------:R-:W2:Y:S04]  /*13100*/  LD.E R5, desc[UR48][R2.64] ;  /* 0x0000003002057980 */ /* 0x000ea8000c101900 */
[----:B------:R-:W2:Y:S01]  /*13110*/  LDL.64 R8, [R1+0xa0] ;  /* 0x0000a00001087983 */ /* 0x000ea20000100a00 */
[----:B------:R-:W-:Y:S05]  /*13120*/  WARPSYNC.ALL ;  /* 0x0000000000007948 */ /* 0x000fea0003800000 */
[----:B------:R-:W3:Y:S04]  /*13130*/  LDL.64 R20, [R1+0x98] ;  /* 0x0000980001147983 */ /* 0x000ee80000100a00 */
[----:B-1---5:R-:W4:Y:S04]  /*13140*/  LDL.64 R6, [R1+0x98] ;  /* 0x0000980001067983 */ /* 0x022f280000100a00 */
        /* <DEDUP_REMOVED lines=9> */
[----:B------:R-:W-:Y:S01]  /*131e0*/  IMAD.MOV.U32 R0, RZ, RZ, 0x1 ;  /* 0x00000001ff007424 */ /* 0x000fe200078e00ff */
        /* <DEDUP_REMOVED lines=42> */
[----:B-1----:R-:W-:Y:S05]  /*13490*/  @!P2 BRA `(.L_x_2091) ;  /* 0x000000000004a947 */ /* 0x002fea0003800000 */
[----:B------:R-:W-:Y:S01]  /*134a0*/  BPT.TRAP 0x1 ;  /* 0x000000040000795c */ /* 0x000fe20000300000 */
.L_x_2091:
[----:B------:R-:W-:Y:S05]  /*134b0*/  BSYNC B0 ;  /* 0x0000000000007941 */ /* 0x000fea0003800000 */
.L_x_2090:
[----:B------:R-:W2:Y:S01]  /*134c0*/  LDL.64 R6, [R1+0x40] ;  /* 0x0000400001067983 */ /* 0x000ea20000100a00 */
[----:B-----5:R-:W-:Y:S02]  /*134d0*/  SHF.L.U32 R8, R11, 0x1f, RZ ;  /* 0x0000001f0b087819 */ /* 0x020fe400000006ff */
[----:B--2---:R-:W-:-:S05]  /*134e0*/  MOV R7, R6 ;  /* 0x0000000600077202 */ /* 0x004fca0000000f00 */
[----:B------:R-:W-:-:S04]  /*134f0*/  IMAD R5, R5, 0x8, R7 ;  /* 0x0000000805057824 */ /* 0x000fc800078e0207 */
[----:B------:R1:W2:Y:S01]  /*13500*/  SYNCS.PHASECHK.TRANS64.TRYWAIT P1, [R5+URZ], R8 ;  /* 0x00000008050075a7 */ /* 0x0002a2000802017f */
[----:B------:R1:W5:Y:S04]  /*13510*/  LD.E R4, desc[UR48][R2.64] ;  /* 0x0000003002047980 */ /* 0x000368000c101900 */
[----:B------:R1:W5:Y:S01]  /*13520*/  LD.E R6, desc[UR48][R2.64+0x4] ;  /* 0x0000043002067980 */ /* 0x000362000c101900 */
[----:B------:R-:W-:Y:S04]  /*13530*/  BSSY B0, `(.L_x_2092) ;  /* 0x0000003000007945 */ /* 0x000fe80003800000 */
[----:B------:R-:W-:Y:S05]  /*13540*/  @!P2 BRA `(.L_x_2093) ;  /* 0x000000000004a947 */ /* 0x000fea0003800000 */
[----:B------:R-:W-:Y:S01]  /*13550*/  BPT.TRAP 0x1 ;  /* 0x000000040000795c */ /* 0x000fe20000300000 */
.L_x_2093:
[----:B------:R-:W-:Y:S05]  /*13560*/  BSYNC B0 ;  /* 0x0000000000007941 */ /* 0x000fea0003800000 */
.L_x_2092:
[----:B------:R-:W-:Y:S04]  /*13570*/  BSSY B0, `(.L_x_2094) ;  /* 0x0000006000007945 */ /* 0x000fe80003800000 */
[----:B--2---:R-:W-:Y:S05]  /*13580*/  @P1 BRA `(.L_x_2095) ;  /* 0x0000000000101947 */ /* 0x004fea0003800000 */
[----:B-----5:R-:W-:Y:S01]  /*13590*/  IMAD R4, R4, 0x8, R7 ;  /* 0x0000000804047824 */ /* 0x020fe200078e0207 */
[----:B-1----:R-:W-:-:S04]  /*135a0*/  SHF.L.U32 R5, R6, 0x1f, RZ ;  /* 0x0000001f06057819 */ /* 0x002fc800000006ff */
[----:B------:R-:W1:Y:S02]  /*135b0*/  SYNCS.PHASECHK.TRANS64.TRYWAIT P1, [R4+URZ], R5 ;  /* 0x00000005040075a7 */ /* 0x000e64000802017f */
[----:B-1----:R-:W-:Y:S05]  /*135c0*/  @!P1 BRA `(.L_x_2096) ;  /* 0x0000013800bc9947 */ /* 0x002fea0003800000 */
.L_x_2095:
[----:B------:R-:W-:Y:S05]  /*135d0*/  BSYNC B0 ;  /* 0x0000000000007941 */ /* 0x000fea0003800000 */
.L_x_2094:
[----:B------:R-:W2:Y:S04]  /*135e0*/  LDL R7, [R1+0x90] ;  /* 0x0000900001077983 */ /* 0x000ea80000100800 */
[----:B------:R-:W3:Y:S04]  /*135f0*/  LD.E R11, desc[UR48][R2.64] ;  /* 0x00000030020b7980 */ /* 0x000ee8000c101900 */
[----:B------:R-:W3:Y:S04]  /*13600*/  LDL.64 R74, [R1+0x118] ;  /* 0x00011800014a7983 */ /* 0x000ee80000100a00 */
[----:B-1---5:R-:W4:Y:S04]  /*13610*/  LDL.64 R4, [R1+0x110] ;  /* 0x0001100001047983 */ /* 0x022f280000100a00 */
[----:B------:R-:W4:Y:S04]  /*13620*/  LDL.64 R8, [R1+0x110] ;  /* 0x0001100001087983 */ /* 0x000f280000100a00 */
[----:B------:R-:W4:Y:S04]  /*13630*/  LDL.64 R12, [R1+0x110] ;  /* 0x00011000010c7983 */ /* 0x000f280000100a00 */
[----:B------:R-:W4:Y:S01]  /*13640*/  LDL.64 R14, [R1+0x110] ;  /* 0x00011000010e7983 */ /* 0x000f220000100a00 */
[----:B------:R-:W-:Y:S05]  /*13650*/  WARPSYNC.ALL ;  /* 0x0000000000007948 */ /* 0x000fea0003800000 */
[----:B------:R-:W-:Y:S01]  /*13660*/  WARPGROUP.ARRIVE ;  /* 0x00000000000079c5 */ /* 0x000fe20000000000 */
[----:B------:R-:W4:Y:S01]  /*13670*/  LDL.64 R20, [R1+0x110] ;  /* 0x0001100001147983 */ /* 0x000f220000100a00 */
[----:B--2---:R-:W-:Y:S01]  /*13680*/  ISETP.NE.U32.AND P1, PT, R7, RZ, PT ;  /* 0x000000ff0700720c */ /* 0x004fe20003f25070 */
[----:B---3--:R-:W-:-:S02]  /*13690*/  IMAD R6, R11, 0xc00, R74 ;  /* 0x00000c000b067824 */ /* 0x008fc400078e024a */
[----:B------:R-:W-:Y:S01]  /*136a0*/  IMAD.MOV.U32 R7, RZ, RZ, R75 ;  /* 0x000000ffff077224 */ /* 0x000fe200078e004b */
[----:B----4-:R-:W-:Y:S02]  /*136b0*/  R2UR UR4, R4 ;  /* 0x00000000040472ca */ /* 0x010fe400000e0000 */
[----:B------:R-:W-:Y:S02]  /*136c0*/  R2UR UR6, R6 ;  /* 0x00000000060672ca */ /* 0x000fe400000e0000 */
[----:B------:R-:W-:Y:S02]  /*136d0*/  R2UR UR7, R7 ;  /* 0x00000000070772ca */ /* 0x000fe400000e0000 */
[----:B------:R-:W-:-:S03]  /*136e0*/  R2UR UR5, R5 ;  /* 0x00000000050572ca */ /* 0x000fc600000e0000 */
[----:B------:R-:W-:-:S10]  /*136f0*/  VOTEU.ANY UP0, P1 ;  /* 0x00000000003f7886 */ /* 0x000fd40000800100 */
        /* <DEDUP_REMOVED lines=184> */
[----:B------:R-:W3:Y:S04]  /*14280*/  LDL R5, [R198+0x24] ;  /* 0x00002400c6057983 */ /* 0x000ee80000100800 */
[----:B------:R-:W4:Y:S04]  /*14290*/  LDL R75, [R1+0x70] ;  /* 0x00007000014b7983 */ /* 0x000f280000100800 */
[----:B--2---:R-:W2:Y:S04]  /*142a0*/  LDL R4, [R198] ;  /* 0x00000000c6047983 */ /* 0x004ea80000100800 */
[----:B------:R-:W4:Y:S04]  /*142b0*/  LDL R14, [R198+0x18] ;  /* 0x00001800c60e7983 */ /* 0x000f280000100800 */
[----:B------:R-:W4:Y:S04]  /*142c0*/  LDL R8, [R198+0x8] ;  /* 0x00000800c6087983 */ /* 0x000f280000100800 */
[----:B------:R-:W4:Y:S04]  /*142d0*/  LDL R9, [R198+0x4] ;  /* 0x00000400c6097983 */ /* 0x000f280000100800 */
[----:B------:R-:W4:Y:S04]  /*142e0*/  LDL R12, [R198+0xc] ;  /* 0x00000c00c60c7983 */ /* 0x000f280000100800 */
[----:B------:R-:W4:Y:S04]  /*142f0*/  LDL R11, [R198+0x10] ;  /* 0x00001000c60b7983 */ /* 0x000f280000100800 */
[----:B------:R-:W4:Y:S01]  /*14300*/  LDL R13, [R198+0x14] ;  /* 0x00001400c60d7983 */ /* 0x000f220000100800 */
[----:B---3--:R-:W-:-:S13]  /*14310*/  ISETP.NE.AND P1, PT, R5, 0x1, PT ;  /* 0x000000010500780c */ /* 0x008fda0003f25270 */
[----:B------:R-:W3:Y:S04]  /*14320*/  @P1 LDL R6, [R198+0x28] ;  /* 0x00002800c6061983 */ /* 0x000ee80000100800 */
[----:B------:R-:W3:Y:S01]  /*14330*/  @P1 LDL R7, [R198+0x2c] ;  /* 0x00002c00c6071983 */ /* 0x000ee20000100800 */
[----:B--2---:R-:W-:-:S04]  /*14340*/  SHF.R.S32.HI R5, RZ, 0x1f, R4 ;  /* 0x0000001fff057819 */ /* 0x004fc80000011404 */
[----:B------:R-:W-:-:S04]  /*14350*/  LEA.HI R15, R5, R4, RZ, 0x7 ;  /* 0x00000004050f7211 */ /* 0x000fc800078f38ff */
[----:B------:R-:W-:-:S05]  /*14360*/  LOP3.LUT R19, R15, 0xffffff80, RZ, 0xc0, !PT ;  /* 0xffffff800f137812 */ /* 0x000fca00078ec0ff */
[----:B------:R-:W-:-:S05]  /*14370*/  IMAD.IADD R19, R4, 0x1, -R19 ;  /* 0x0000000104137824 */ /* 0x000fca00078e0a13 */
[----:B------:R-:W-:-:S04]  /*14380*/  SHF.R.S32.HI R72, RZ, 0x1f, R19 ;  /* 0x0000001fff487819 */ /* 0x000fc80000011413 */
[----:B------:R-:W-:Y:S02]  /*14390*/  LEA.HI R21, R72, R19, RZ, 0x2 ;  /* 0x0000001348157211 */ /* 0x000fe400078f10ff */
[----:B------:R-:W-:Y:S02]  /*143a0*/  LEA.HI R74, R5, R4, RZ, 0x2 ;  /* 0x00000004054a7211 */ /* 0x000fe400078f10ff */
[--C-:B------:R-:W-:Y:S02]  /*143b0*/  SHF.R.S32.HI R73, RZ, 0x2, R21.reuse ;  /* 0x00000002ff497819 */ /* 0x100fe40000011415 */
[----:B------:R-:W-:Y:S02]  /*143c0*/  SHF.R.S32.HI R20, RZ, 0x1f, R21 ;  /* 0x0000001fff147819 */ /* 0x000fe40000011415 */
[----:B------:R-:W-:Y:S02]  /*143d0*/  LOP3.LUT R77, R74, 0xfffffffc, RZ, 0xc0, !PT ;  /* 0xfffffffc4a4d7812 */ /* 0x000fe400078ec0ff */
[----:B------:R-:W-:-:S02]  /*143e0*/  LEA.HI R5, R20, R73, RZ, 0x3 ;  /* 0x0000004914057211 */ /* 0x000fc400078f18ff */
[----:B------:R-:W-:Y:S02]  /*143f0*/  SHF.R.S32.HI R20, RZ, 0x7, R15 ;  /* 0x00000007ff147819 */ /* 0x000fe4000001140f */
        /* <DEDUP_REMOVED lines=8> */
[----:B----4-:R-:W-:Y:S02]  /*14480*/  IMAD R75, R75, 0x8, R72 ;  /* 0x000000084b4b7824 */ /* 0x010fe400078e0248 */
[----:B------:R-:W-:Y:S01]  /*14490*/  IMAD.IADD R15, R20, 0x1, -R15 ;  /* 0x00000001140f7824 */ /* 0x000fe200078e0a0f */
[----:B------:R-:W-:Y:S01]  /*144a0*/  LOP3.LUT R4, R4, 0x1ffffffe, RZ, 0xc0, !PT ;  /* 0x1ffffffe04047812 */ /* 0x000fe200078ec0ff */
[----:B------:R-:W-:-:S04]  /*144b0*/  IMAD.U32 R74, R75, 0x10, R74 ;  /* 0x000000104b4a7824 */ /* 0x000fc800078e004a */
[----:B------:R-:W-:Y:S02]  /*144c0*/  IMAD.IADD R4, R77, 0x1, -R4 ;  /* 0x000000014d047824 */ /* 0x000fe400078e0a04 */
[----:B------:R-:W-:-:S04]  /*144d0*/  IMAD R15, R15, 0x40, R74 ;  /* 0x000000400f0f7824 */ /* 0x000fc800078e024a */
[----:B------:R-:W-:Y:S01]  /*144e0*/  IMAD R15, R4, 0x8, R15 ;  /* 0x00000008040f7824 */ /* 0x000fe200078e020f */
[----:B------:R-:W-:Y:S01]  /*144f0*/  LOP3.LUT R4, R21, 0x7ffffffc, RZ, 0xc0, !PT ;  /* 0x7ffffffc15047812 */ /* 0x000fe200078ec0ff */
[----:B------:R-:W-:Y:S01]  /*14500*/  IMAD.MOV.U32 R5, RZ, RZ, -0x60 ;  /* 0xffffffa0ff057424 */ /* 0x000fe200078e00ff */
[----:B------:R-:W-:-:S03]  /*14510*/  ISETP.GE.AND P2, PT, R14, 0x1, PT ;  /* 0x000000010e00780c */ /* 0x000fc60003f46270 */
[----:B------:R-:W-:Y:S02]  /*14520*/  IMAD.IADD R4, R19, 0x1, -R4 ;  /* 0x0000000113047824 */ /* 0x000fe400078e0a04 */
[----:B------:R-:W-:-:S04]  /*14530*/  IMAD R5, R10, R5, 0x1 ;  /* 0x000000010a057424 */ /* 0x000fc800078e0205 */
[----:B------:R-:W-:Y:S01]  /*14540*/  IMAD R4, R4, -0x2, R5 ;  /* 0xfffffffe04047824 */ /* 0x000fe200078e0205 */
[----:B------:R-:W-:Y:S01]  /*14550*/  LOP3.LUT R5, RZ, R12, RZ, 0x33, !PT ;  /* 0x0000000cff057212 */ /* 0x000fe200078e33ff */
[----:B------:R-:W-:Y:S01]  /*14560*/  BSSY B0, `(.L_x_2097) ;  /* 0x0000025000007945 */ /* 0x000fe20003800000 */
[----:B------:R-:W-:Y:S02]  /*14570*/  IMAD R13, R10, -0x60, R13 ;  /* 0xffffffa00a0d7824 */ /* 0x000fe400078e020d */
[----:B------:R-:W-:Y:S02]  /*14580*/  VIADD R21, R4, 0xffffffff ;  /* 0xffffffff04157836 */ /* 0x000fe40000000000 */
[----:B---3--:R-:W-:-:S05]  /*14590*/  @P1 IMAD.HI.U32 R6, R15, R6, RZ ;  /* 0x000000060f061227 */ /* 0x008fca00078e00ff */
[----:B------:R-:W-:-:S05]  /*145a0*/  @P1 SHF.R.U32.HI R15, RZ, R7, R6 ;  /* 0x00000007ff0f1219 */ /* 0x000fca0000011606 */
[----:B------:R-:W2:Y:S01]  /*145b0*/  SHFL.IDX PT, R7, R15, RZ, 0x1c1f ;  /* 0x001c1fff0f077589 */ /* 0x000ea200000e0000 */
[----:B------:R-:W-:-:S05]  /*145c0*/  IADD3 R6, -R9, R4, R8 ;  /* 0x0000000409067210 */ /* 0x000fca0007ffe108 */
[C---:B------:R-:W-:Y:S02]  /*145d0*/  IMAD.IADD R12, R6.reuse, 0x1, R11 ;  /* 0x00000001060c7824 */ /* 0x040fe400078e020b */
[----:B------:R-:W-:Y:S02]  /*145e0*/  IMAD.IADD R19, R6, 0x1, R5 ;  /* 0x0000000106137824 */ /* 0x000fe400078e0205 */
[--C-:B--2---:R-:W-:Y:S02]  /*145f0*/  IMAD.IADD R5, R12, 0x1, R7.reuse ;  /* 0x000000010c057824 */ /* 0x104fe400078e0207 */
[----:B------:R-:W-:Y:S01]  /*14600*/  IMAD.IADD R4, R19, 0x1, R7 ;  /* 0x0000000113047824 */ /* 0x000fe200078e0207 */
[----:B-1----:R-:W-:Y:S06]  /*14610*/  @!P2 BRA `(.L_x_2098) ;  /* 0x000000000064a947 */ /* 0x002fec0003800000 */
        /* <DEDUP_REMOVED lines=12> */
.L_x_2102:
[----:B------:R-:W-:Y:S05]  /*146e0*/  BSYNC B2 ;  /* 0x0000000000027941 */ /* 0x000fea0003800000 */
.L_x_2101:
[----:B------:R-:W-:Y:S01]  /*146f0*/  LOP3.LUT R7, RZ, R7, RZ, 0x33, !PT ;  /* 0x00000007ff077212 */ /* 0x000fe200078e33ff */
[----:B------:R-:W-:Y:S06]  /*14700*/  BRA `(.L_x_2103) ;  /* 0x0000000000187947 */ /* 0x000fec0003800000 */
.L_x_2100:
[----:B------:R-:W-:-:S13]  /*14710*/  ISETP.NE.AND P1, PT, R14, 0x1, PT ;  /* 0x000000010e00780c */ /* 0x000fda0003f25270 */
[----:B------:R-:W-:Y:S05]  /*14720*/  @!P1 BRA `(.L_x_2103) ;  /* 0x0000000000109947 */ /* 0x000fea0003800000 */
[----:B------:R-:W2:Y:S04]  /*14730*/  LDL R6, [R198+0x1c] ;  /* 0x00001c00c6067983 */ /* 0x000ea80000100800 */
[----:B------:R-:W3:Y:S01]  /*14740*/  LDL R20, [R198+0x20] ;  /* 0x00002000c6147983 */ /* 0x000ee20000100800 */
[----:B--2---:R-:W-:-:S05]  /*14750*/  IMAD.HI.U32 R7, R7, R6, RZ ;  /* 0x0000000607077227 */ /* 0x004fca00078e00ff */
[----:B---3--:R-:W-:-:S07]  /*14760*/  SHF.R.U32.HI R7, RZ, R20, R7 ;  /* 0x00000014ff077219 */ /* 0x008fce0000011607 */
.L_x_2103:
[----:B------:R-:W-:Y:S05]  /*14770*/  BSYNC B1 ;  /* 0x0000000000017941 */ /* 0x000fea0003800000 */
.L_x_2099:
[----:B------:R-:W-:-:S05]  /*14780*/  IMAD R7, R14, R7, R21 ;  /* 0x000000070e077224 */ /* 0x000fca00078e0215 */
[----:B------:R-:W-:Y:S02]  /*14790*/  VIMNMX R4, R4, R7, !PT ;  /* 0x0000000704047248 */ /* 0x000fe40007fe0100 */
[----:B------:R-:W-:-:S07]  /*147a0*/  VIADDMNMX R5, R7, R14, R5, PT ;  /* 0x0000000e07057246 */ /* 0x000fce0003800105 */
.L_x_2098:
[----:B------:R-:W-:Y:S05]  /*147b0*/  BSYNC B0 ;  /* 0x0000000000007941 */ /* 0x000fea0003800000 */
.L_x_2097:
[C---:B------:R-:W-:Y:S01]  /*147c0*/  ISETP.GE.AND P1, PT, R13.reuse, 0x2, PT ;  /* 0x000000020d00780c */ /* 0x040fe20003f26270 */
[----:B------:R-:W1:Y:S01]  /*147d0*/  SHFL.IDX PT, R15, R15, 0x1, 0x1c1f ;  /* 0x003c1f000f0f7f89 */ /* 0x000e6200000e0000 */
[C---:B------:R-:W-:Y:S01]  /*147e0*/  ISETP.GE.AND P5, PT, R13.reuse, 0xa, PT ;  /* 0x0000000a0d00780c */ /* 0x040fe20003fa6270 */
[----:B------:R-:W-:Y:S01]  /*147f0*/  BSSY B0, `(.L_x_2104) ;  /* 0x000008f000007945 */ /* 0x000fe20003800000 */
[----:B------:R-:W-:Y:S02]  /*14800*/  ISETP.GT.AND P3, PT, R4, 0x1, !P1 ;  /* 0x000000010400780c */ /* 0x000fe40004f64270 */
[----:B------:R-:W-:Y:S02]  /*14810*/  ISETP.GE.AND P2, PT, R13, 0x9, PT ;  /* 0x000000090d00780c */ /* 0x000fe40003f46270 */
[----:B------:R-:W-:Y:S02]  /*14820*/  ISETP.LT.OR P3, PT, R5, 0x2, P3 ;  /* 0x000000020500780c */ /* 0x000fe40001f61670 */
[----:B------:R-:W-:-:S02]  /*14830*/  P2R R11, PR, RZ, 0x20 ;  /* 0x00000020ff0b7803 */ /* 0x000fc40000000000 */
[----:B------:R-:W-:Y:S02]  /*14840*/  FSEL R152, R25, -INF , !P3 ;  /* 0xff80000019987808 */ /* 0x000fe40005800000 */
[C---:B------:R-:W-:Y:S02]  /*14850*/  ISETP.GT.AND P3, PT, R4.reuse, 0x9, !P5 ;  /* 0x000000090400780c */ /* 0x040fe40006f64270 */
[----:B------:R-:W-:Y:S02]  /*14860*/  ISETP.GT.AND P4, PT, R4, 0x8, !P2 ;  /* 0x000000080400780c */ /* 0x000fe40005784270 */
[----:B------:R-:W-:Y:S02]  /*14870*/  ISETP.LT.OR P3, PT, R5, 0xa, P3 ;  /* 0x0000000a0500780c */ /* 0x000fe40001f61670 */
[----:B------:R-:W-:Y:S02]  /*14880*/  ISETP.GE.AND P5, PT, R13, 0x11, PT ;  /* 0x000000110d00780c */ /* 0x000fe40003fa6270 */
[----:B------:R-:W-:-:S02]  /*14890*/  FSEL R88, R29, -INF , !P3 ;  /* 0xff8000001d587808 */ /* 0x000fc40005800000 */
[----:B------:R-:W-:Y:S01]  /*148a0*/  ISETP.LT.OR P4, PT, R5, 0x9, P4 ;  /* 0x000000090500780c */ /* 0x000fe20002781670 */
[----:B-1----:R-:W-:Y:S01]  /*148b0*/  IMAD.IADD R6, R19, 0x1, R15 ;  /* 0x0000000113067824 */ /* 0x002fe200078e020f */
[----:B------:R-:W-:Y:S02]  /*148c0*/  ISETP.GT.AND P3, PT, R4, 0x10, !P5 ;  /* 0x000000100400780c */ /* 0x000fe40006f64270 */
[----:B------:R-:W-:Y:S02]  /*148d0*/  FSEL R154, R28, -INF , !P4 ;  /* 0xff8000001c9a7808 */ /* 0x000fe40006000000 */
[----:B------:R-:W-:Y:S02]  /*148e0*/  ISETP.LT.OR P3, PT, R5, 0x11, P3 ;  /* 0x000000110500780c */ /* 0x000fe40001f61670 */
[----:B------:R-:W-:Y:S02]  /*148f0*/  ISETP.GE.AND P4, PT, R13, 0x12, PT ;  /* 0x000000120d00780c */ /* 0x000fe40003f86270 */
[----:B------:R-:W-:-:S02]  /*14900*/  FSEL R86, R32, -INF , !P3 ;  /* 0xff80000020567808 */ /* 0x000fc40005800000 */
[C---:B------:R-:W-:Y:S02]  /*14910*/  ISETP.GT.AND P3, PT, R4.reuse, 0x11, !P4 ;  /* 0x000000110400780c */ /* 0x040fe40006764270 */
        /* <DEDUP_REMOVED lines=93> */
[----:B------:R-:W-:-:S04]  /*14ef0*/  ISETP.GT.AND P6, PT, R4, 0x59, !P6 ;  /* 0x000000590400780c */ /* 0x000fc800077c4270 */
[----:B------:R-:W-:Y:S01]  /*14f00*/  ISETP.LT.OR P6, PT, R5, 0x5a, P6 ;  /* 0x0000005a0500780c */ /* 0x000fe200037c1670 */
[----:B------:R-:W-:-:S03]  /*14f10*/  IMAD.IADD R5, R12, 0x1, R15 ;  /* 0x000000010c057824 */ /* 0x000fc600078e020f */
        /* <DEDUP_REMOVED lines=15> */
.L_x_2109:
[----:B------:R-:W-:Y:S05]  /*15010*/  BSYNC B2 ;  /* 0x0000000000027941 */ /* 0x000fea0003800000 */
.L_x_2108:
[----:B------:R-:W-:Y:S01]  /*15020*/  LOP3.LUT R9, RZ, R9, RZ, 0x33, !PT ;  /* 0x00000009ff097212 */ /* 0x000fe200078e33ff */
[----:B------:R-:W-:Y:S06]  /*15030*/  BRA `(.L_x_2110) ;  /* 0x0000000000187947 */ /* 0x000fec0003800000 */
.L_x_2107:
[----:B------:R-:W-:-:S13]  /*15040*/  ISETP.NE.AND P6, PT, R14, 0x1, PT ;  /* 0x000000010e00780c */ /* 0x000fda0003fc5270 */
[----:B------:R-:W-:Y:S05]  /*15050*/  @!P6 BRA `(.L_x_2110) ;  /* 0x000000000010e947 */ /* 0x000fea0003800000 */
[----:B------:R-:W2:Y:S04]  /*15060*/  LDL R4, [R198+0x1c] ;  /* 0x00001c00c6047983 */ /* 0x000ea80000100800 */
[----:B------:R-:W3:Y:S01]  /*15070*/  LDL R8, [R198+0x20] ;  /* 0x00002000c6087983 */ /* 0x000ee20000100800 */
[----:B--2---:R-:W-:-:S05]  /*15080*/  IMAD.HI.U32 R9, R9, R4, RZ ;  /* 0x0000000409097227 */ /* 0x004fca00078e00ff */
[----:B---3--:R-:W-:-:S07]  /*15090*/  SHF.R.U32.HI R9, RZ, R8, R9 ;  /* 0x00000008ff097219 */ /* 0x008fce0000011609 */
.L_x_2110:
[----:B------:R-:W-:Y:S05]  /*150a0*/  BSYNC B1 ;  /* 0x0000000000017941 */ /* 0x000fea0003800000 */
.L_x_2106:
[----:B------:R-:W-:-:S05]  /*150b0*/  IMAD R9, R14, R9, R21 ;  /* 0x000000090e097224 */ /* 0x000fca00078e0215 */
[----:B------:R-:W-:Y:S02]  /*150c0*/  VIADDMNMX R5, R9, R14, R5, PT ;  /* 0x0000000e09057246 */ /* 0x000fe40003800105 */
[----:B------:R-:W-:-:S07]  /*150d0*/  VIMNMX R6, R6, R9, !PT ;  /* 0x0000000906067248 */ /* 0x000fce0007fe0100 */
.L_x_2105:
[----:B------:R-:W-:Y:S05]  /*150e0*/  BSYNC B0 ;  /* 0x0000000000007941 */ /* 0x000fea0003800000 */
.L_x_2104:
[C---:B------:R-:W-:Y:S02]  /*150f0*/  ISETP.GT.AND P1, PT, R6.reuse, 0x1, !P1 ;  /* 0x000000010600780c */ /* 0x040fe40004f24270 */
        /* <DEDUP_REMOVED lines=9> */
[----:B------:R-:W-:Y:S02]  /*15190*/  ISETP.NE.AND P6, PT, R73, RZ, PT ;  /* 0x000000ff4900720c */ /* 0x000fe40003fc5270 */
[----:B------:R-:W-:-:S02]  /*151a0*/  FSEL R31, R31, -INF , !P1 ;  /* 0xff8000001f1f7808 */ /* 0x000fc40004800000 */
[----:B------:R-:W-:Y:S02]  /*151b0*/  ISETP.NE.AND P1, PT, R25, RZ, PT ;  /* 0x000000ff1900720c */ /* 0x000fe40003f25270 */
[----:B------:R-:W2:Y:S02]  /*151c0*/  LDL.64 R24, [R1+0x430] ;  /* 0x0004300001187983 */ /* 0x000ea40000100a00 */
[----:B------:R-:W-:-:S04]  /*151d0*/  ISETP.GT.AND P1, PT, R6, 0x10, !P1 ;  /* 0x000000100600780c */ /* 0x000fc80004f24270 */
[----:B------:R-:W-:-:S04]  /*151e0*/  ISETP.LT.OR P1, PT, R5, 0x11, P1 ;  /* 0x000000110500780c */ /* 0x000fc80000f21670 */
[----:B------:R-:W-:Y:S02]  /*151f0*/  FSEL R34, R34, -INF , !P1 ;  /* 0xff80000022227808 */ /* 0x000fe40004800000 */
[----:B------:R-:W-:-:S04]  /*15200*/  ISETP.NE.AND P1, PT, R29, RZ, PT ;  /* 0x000000ff1d00720c */ /* 0x000fc80003f25270 */
[----:B------:R-:W-:-:S04]  /*15210*/  ISETP.GT.AND P1, PT, R6, 0x11, !P1 ;  /* 0x000000110600780c */ /* 0x000fc80004f24270 */
[----:B------:R-:W-:-:S04]  /*15220*/  ISETP.LT.OR P1, PT, R5, 0x12, P1 ;  /* 0x000000120500780c */ /* 0x000fc80000f21670 */
        /* <DEDUP_REMOVED lines=9> */
[----:B------:R-:W-:-:S04]  /*152c0*/  ISETP.NE.AND P1, PT, R37, RZ, PT ;  /* 0x000000ff2500720c */ /* 0x000fc80003f25270 */
[----:B------:R-:W-:-:S04]  /*152d0*/  ISETP.GT.AND P1, PT, R6, 0x20, !P1 ;  /* 0x000000200600780c */ /* 0x000fc80004f24270 */
        /* <DEDUP_REMOVED lines=38> */
[----:B------:R-:W-:Y:S02]  /*15540*/  ISETP.GT.AND P1, PT, R6, RZ, !P6 ;  /* 0x000000ff0600720c */ /* 0x000fe40007724270 */
[----:B--2---:R-:W-:Y:S02]  /*15550*/  FMNMX.FTZ R4, R90, R24, !PT ;  /* 0x000000185a047209 */ /* 0x004fe40007810000 */
[----:B------:R-:W-:Y:S02]  /*15560*/  ISETP.LT.OR P1, PT, R5, 0x1, P1 ;  /* 0x000000010500780c */ /* 0x000fe40000f21670 */
[----:B------:R-:W-:Y:S02]  /*15570*/  FMNMX.FTZ R4, R152, R4, !PT ;  /* 0x0000000498047209 */ /* 0x000fe40007810000 */
[----:B------:R-:W-:-:S02]  /*15580*/  FSEL R15, R26, -INF , !P1 ;  /* 0xff8000001a0f7808 */ /* 0x000fc40004800000 */
[----:B------:R-:W-:Y:S01]  /*15590*/  FMNMX.FTZ R4, R154, R4, !PT ;  /* 0x000000049a047209 */ /* 0x000fe20007810000 */
[----:B------:R-:W2:Y:S01]  /*155a0*/  LDL R26, [R1+0x450] ;  /* 0x00045000011a7983 */ /* 0x000ea20000100800 */
[----:B------:R-:W-:Y:S02]  /*155b0*/  ISETP.NE.AND P1, PT, R57, RZ, PT ;  /* 0x000000ff3900720c */ /* 0x000fe40003f25270 */
[----:B------:R-:W-:Y:S02]  /*155c0*/  FMNMX.FTZ R4, R88, R4, !PT ;  /* 0x0000000458047209 */ /* 0x000fe40007810000 */
[----:B------:R-:W-:Y:S02]  /*155d0*/  ISETP.GT.AND P2, PT, R6, 0x49, !P2 ;  /* 0x000000490600780c */ /* 0x000fe40005744270 */
[----:B------:R-:W-:Y:S02]  /*155e0*/  FMNMX.FTZ R4, R86, R4, !PT ;  /* 0x0000000456047209 */ /* 0x000fe40007810000 */
[----:B------:R-:W-:-:S02]  /*155f0*/  ISETP.GT.AND P3, PT, R6, 0x50, !P3 ;  /* 0x000000500600780c */ /* 0x000fc40005f64270 */
[----:B------:R-:W-:Y:S02]  /*15600*/  FMNMX.FTZ R4, R84, R4, !PT ;  /* 0x0000000454047209 */ /* 0x000fe40007810000 */
[----:B------:R-:W-:Y:S02]  /*15610*/  ISETP.GT.AND P4, PT, R6, 0x51, !P4 ;  /* 0x000000510600780c */ /* 0x000fe40006784270 */
[----:B------:R-:W-:Y:S02]  /*15620*/  FMNMX.FTZ R4, R82, R4, !PT ;  /* 0x0000000452047209 */ /* 0x000fe40007810000 */
[----:B------:R-:W-:Y:S02]  /*15630*/  ISETP.NE.AND P6, PT, R13, RZ, PT ;  /* 0x000000ff0d00720c */ /* 0x000fe40003fc5270 */
[----:B------:R-:W-:-:S04]  /*15640*/  FMNMX.FTZ R4, R80, R4, !PT ;  /* 0x0000000450047209 */ /* 0x000fc80007810000 */
[----:B------:R-:W-:-:S04]  /*15650*/  FMNMX.FTZ R4, R78, R4, !PT ;  /* 0x000000044e047209 */ /* 0x000fc80007810000 */
[----:B------:R-:W-:-:S04]  /*15660*/  FMNMX.FTZ R4, R76, R4, !PT ;  /* 0x000000044c047209 */ /* 0x000fc80007810000 */
[----:B------:R-:W-:-:S04]  /*15670*/  FMNMX.FTZ R7, R74, R4, !PT ;  /* 0x000000044a077209 */ /* 0x000fc80007810000 */
[----:B------:R-:W-:-:S04]  /*15680*/  FMNMX.FTZ R7, R72, R7, !PT ;  /* 0x0000000748077209 */ /* 0x000fc80007810000 */
[----:B------:R-:W-:Y:S02]  /*15690*/  FMNMX.FTZ R7, R48, R7, !PT ;  /* 0x0000000730077209 */ /* 0x000fe40007810000 */
[----:B------:R-:W-:Y:S02]  /*156a0*/  FMNMX.FTZ R4, R15, R25, !PT ;  /* 0x000000190f047209 */ /* 0x000fe40007810000 */
        /* <DEDUP_REMOVED lines=21> */
[----:B------:R-:W1:Y:S01]  /*15800*/  SHFL.BFLY PT, R9, R8, 0x2, 0x1f ;  /* 0x0c401f0008097f89 */ /* 0x000e6200000e0000 */
[----:B------:R-:W-:-:S04]  /*15810*/  FMNMX.FTZ R7, R47, R4, !PT ;  /* 0x000000042f077209 */ /* 0x000fc80007810000 */
[----:B------:R-:W-:-:S04]  /*15820*/  FMNMX.FTZ R4, R50, R7, !PT ;  /* 0x0000000732047209 */ /* 0x000fc80007810000 */
[----:B------:R-:W-:-:S04]  /*15830*/  FMNMX.FTZ R7, R51, R4, !PT ;  /* 0x0000000433077209 */ /* 0x000fc80007810000 */
[----:B------:R-:W-:Y:S02]  /*15840*/  FMNMX.FTZ R4, R54, R7, !PT ;  /* 0x0000000736047209 */ /* 0x000fe40007810000 */
[----:B------:R-:W-:Y:S02]  /*15850*/  ISETP.GT.AND P1, PT, R6, 0x48, !P1 ;  /* 0x000000480600780c */ /* 0x000fe40004f24270 */
[----:B------:R-:W-:Y:S02]  /*15860*/  FMNMX.FTZ R7, R55, R4, !PT ;  /* 0x0000000437077209 */ /* 0x000fe40007810000 */
[C---:B------:R-:W-:Y:S02]  /*15870*/  ISETP.LT.OR P1, PT, R5.reuse, 0x49, P1 ;  /* 0x000000490500780c */ /* 0x040fe40000f21670 */
[----:B------:R-:W-:Y:S02]  /*15880*/  FMNMX.FTZ R4, R58, R7, !PT ;  /* 0x000000073a047209 */ /* 0x000fe40007810000 */
[----:B------:R-:W-:-:S02]  /*15890*/  ISETP.LT.OR P2, PT, R5, 0x4a, P2 ;  /* 0x0000004a0500780c */ /* 0x000fc40001741670 */
[----:B-1----:R-:W-:Y:S02]  /*158a0*/  FMNMX.FTZ R11, R8, R9, !PT ;  /* 0x00000009080b7209 */ /* 0x002fe40007810000 */
[----:B------:R-:W-:Y:S02]  /*158b0*/  FSEL R62, R62, -INF , !P1 ;  /* 0xff8000003e3e7808 */ /* 0x000fe40004800000 */
[----:B------:R-:W-:Y:S01]  /*158c0*/  FMNMX.FTZ R7, R59, R4, !PT ;  /* 0x000000043b077209 */ /* 0x000fe20007810000 */
[----:B------:R-:W1:Y:S01]  /*158d0*/  SHFL.BFLY PT, R12, R11, 0x1, 0x1f ;  /* 0x0c201f000b0c7f89 */ /* 0x000e6200000e0000 */
[----:B------:R-:W-:Y:S02]  /*158e0*/  ISETP.LT.OR P3, PT, R5, 0x51, P3 ;  /* 0x000000510500780c */ /* 0x000fe40001f61670 */
[----:B------:R-:W-:Y:S02]  /*158f0*/  FSEL R63, R63, -INF , !P2 ;  /* 0xff8000003f3f7808 */ /* 0x000fe40005000000 */
[----:B------:R-:W-:-:S02]  /*15900*/  FMNMX.FTZ R4, R62, R7, !PT ;  /* 0x000000073e047209 */ /* 0x000fc40007810000 */
[----:B------:R-:W-:Y:S02]  /*15910*/  ISETP.GT.AND P5, PT, R6, 0x58, !P5 ;  /* 0x000000580600780c */ /* 0x000fe40006fa4270 */
[----:B------:R-:W-:Y:S02]  /*15920*/  ISETP.LT.OR P4, PT, R5, 0x52, P4 ;  /* 0x000000520500780c */ /* 0x000fe40002781670 */
[----:B------:R-:W-:Y:S02]  /*15930*/  FSEL R66, R66, -INF , !P3 ;  /* 0xff80000042427808 */ /* 0x000fe40005800000 */
[----:B------:R-:W-:Y:S02]  /*15940*/  FMNMX.FTZ R7, R63, R4, !PT ;  /* 0x000000043f077209 */ /* 0x000fe40007810000 */
[----:B------:R-:W-:Y:S02]  /*15950*/  ISETP.GT.AND P1, PT, R6, 0x59, !P6 ;  /* 0x000000590600780c */ /* 0x000fe40007724270 */
[----:B------:R-:W-:-:S02]  /*15960*/  ISETP.LT.OR P5, PT, R5, 0x59, P5 ;  /* 0x000000590500780c */ /* 0x000fc40002fa1670 */
[----:B------:R-:W-:Y:S02]  /*15970*/  FSEL R67, R67, -INF , !P4 ;  /* 0xff80000043437808 */ /* 0x000fe40006000000 */
[----:B------:R-:W-:Y:S02]  /*15980*/  FMNMX.FTZ R4, R66, R7, !PT ;  /* 0x0000000742047209 */ /* 0x000fe40007810000 */
[----:B------:R-:W-:Y:S02]  /*15990*/  ISETP.LT.OR P1, PT, R5, 0x5a, P1 ;  /* 0x0000005a0500780c */ /* 0x000fe40000f21670 */
[----:B------:R-:W-:Y:S02]  /*159a0*/  FSEL R70, R70, -INF , !P5 ;  /* 0xff80000046467808 */ /* 0x000fe40006800000 */
[----:B------:R-:W-:Y:S02]  /*159b0*/  FMNMX.FTZ R5, R67, R4, !PT ;  /* 0x0000000443057209 */ /* 0x000fe40007810000 */
[----:B------:R-:W-:-:S02]  /*159c0*/  FSEL R71, R71, -INF , !P1 ;  /* 0xff80000047477808 */ /* 0x000fc40004800000 */
[----:B------:R-:W-:-:S04]  /*159d0*/  FMNMX.FTZ R4, R70, R5, !PT ;  /* 0x0000000546047209 */ /* 0x000fc80007810000 */
[----:B------:R-:W-:Y:S02]  /*159e0*/  FMNMX.FTZ R9, R71, R4, !PT ;  /* 0x0000000447097209 */ /* 0x000fe40007810000 */
[----:B-1----:R-:W-:Y:S01]  /*159f0*/  FMNMX.FTZ R6, R11, R12, !PT ;  /* 0x0000000c0b067209 */ /* 0x002fe20007810000 */
[----:B------:R-:W3:Y:S04]  /*15a00*/  LDL.64 R4, [R1+0x440] ;  /* 0x0004400001047983 */ /* 0x000ee80000100a00 */
[----:B------:R-:W-:Y:S04]  /*15a10*/  STL.64 [R1+0x430], R8 ;  /* 0x0004300801007387 */ /* 0x000fe80000100a00 */
[----:B------:R-:W4:Y:S04]  /*15a20*/  LDL R12, [R1+0x434] ;  /* 0x00043400010c7983 */ /* 0x000f280000100800 */
[----:B------:R1:W-:Y:S04]  /*15a30*/  STL [R1+0x430], R6 ;  /* 0x0004300601007387 */ /* 0x0003e80000100800 */
[----:B------:R-:W2:Y:S04]  /*15a40*/  LDL R14, [R1+0x430] ;  /* 0x00043000010e7983 */ /* 0x000ea80000100800 */
[----:B----4-:R-:W4:Y:S01]  /*15a50*/  SHFL.BFLY PT, R9, R12, 0x2, 0x1f ;  /* 0x0c401f000c097f89 */ /* 0x010f2200000e0000 */
[----:B--2---:R-:W-:Y:S01]  /*15a60*/  FMUL.FTZ R7, R26, R14 ;  /* 0x0000000e1a077220 */ /* 0x004fe20000410000 */
[----:B------:R-:W-:-:S04]  /*15a70*/  FSETP.NEU.FTZ.AND P1, PT, R14, -INF , PT ;  /* 0xff8000000e00780b */ /* 0x000fc80003f3d000 */
[----:B------:R-:W-:-:S05]  /*15a80*/  FSEL R11, R7, RZ, P1 ;  /* 0x000000ff070b7208 */ /* 0x000fca0000800000 */
[----:B-1----:R-:W-:Y:S01]  /*15a90*/  FFMA.FTZ R6, R88, R26, -R11 ;  /* 0x0000001a58067223 */ /* 0x002fe2000001080b */
[----:B----4-:R-:W-:-:S03]  /*15aa0*/  FMNMX.FTZ R9, R9, R12, !PT ;  /* 0x0000000c09097209 */ /* 0x010fc60007810000 */
[----:B------:R1:W-:Y:S02]  /*15ab0*/  MUFU.EX2 R153, R6 ;  /* 0x0000000600997308 */ /* 0x0003e40000000800 */
[----:B-1----:R-:W1:Y:S01]  /*15ac0*/  SHFL.BFLY PT, R6, R9, 0x1, 0x1f ;  /* 0x0c201f0009067f89 */ /* 0x002e6200000e0000 */
[----:B------:R-:W-:Y:S01]  /*15ad0*/  FSEL R29, R14, RZ, P1 ;  /* 0x000000ff0e1d7208 */ /* 0x000fe20000800000 */
[----:B------:R-:W-:-:S04]  /*15ae0*/  FFMA.FTZ R7, R90, R26, -R11 ;  /* 0x0000001a5a077223 */ /* 0x000fc8000001080b */
[----:B------:R-:W-:Y:S01]  /*15af0*/  FADD.FTZ R29, R24, -R29 ;  /* 0x8000001d181d7221 */ /* 0x000fe20000010000 */
[----:B-1----:R-:W-:-:S04]  /*15b00*/  FMNMX.FTZ R6, R9, R6, !PT ;  /* 0x0000000609067209 */ /* 0x002fc80007810000 */
[C---:B------:R-:W-:Y:S01]  /*15b10*/  FSETP.NEU.FTZ.AND P1, PT, R6.reuse, -INF , PT ;  /* 0xff8000000600780b */ /* 0x040fe20003f3d000 */
[----:B------:R-:W-:-:S05]  /*15b20*/  FMUL.FTZ R8, R6, R26 ;  /* 0x0000001a06087220 */ /* 0x000fca0000410000 */
[----:B------:R-:W-:Y:S02]  /*15b30*/  FSEL R37, R8, RZ, P1 ;  /* 0x000000ff08257208 */ /* 0x000fe40000800000 */
[----:B------:R-:W-:Y:S01]  /*15b40*/  FSEL R8, R6, RZ, P1 ;  /* 0x000000ff06087208 */ /* 0x000fe20000800000 */
[-C--:B------:R-:W-:Y:S02]  /*15b50*/  FMUL.FTZ R29, R29, R26.reuse ;  /* 0x0000001a1d1d7220 */ /* 0x080fe40000410000 */
[-C--:B------:R-:W-:Y:S02]  /*15b60*/  FFMA.FTZ R218, R15, R26.reuse, -R37 ;  /* 0x0000001a0fda7223 */ /* 0x080fe40000010825 */
[----:B------:R-:W-:Y:S01]  /*15b70*/  FADD.FTZ R25, R25, -R8 ;  /* 0x8000000819197221 */ /* 0x000fe20000010000 */
[-C--:B------:R-:W-:Y:S01]  /*15b80*/  FFMA.FTZ R152, R152, R26.reuse, -R11 ;  /* 0x0000001a98987223 */ /* 0x080fe2000001080b */
[-C--:B------:R-:W-:Y:S02]  /*15b90*/  FFMA.FTZ R185, R27, R26.reuse, -R37 ;  /* 0x0000001a1bb97223 */ /* 0x080fe40000010825 */
[----:B------:R-:W-:Y:S01]  /*15ba0*/  FMUL.FTZ R25, R26, R25 ;  /* 0x000000191a197220 */ /* 0x000fe20000410000 */
[----:B------:R-:W-:Y:S01]  /*15bb0*/  MUFU.EX2 R7, R7 ;  /* 0x0000000700077308 */ /* 0x000fe20000000800 */
[-CC-:B------:R-:W-:Y:S01]  /*15bc0*/  FFMA.FTZ R14, R32, R26.reuse, -R11.reuse ;  /* 0x0000001a200e7223 */ /* 0x180fe2000001080b */
[-C--:B------:R-:W-:Y:S01]  /*15bd0*/  FFMA.FTZ R154, R154, R26.reuse, -R11 ;  /* 0x0000001a9a9a7223 */ /* 0x080fe2000001080b */
[----:B------:R-:W-:-:S05]  /*15be0*/  FFMA.FTZ R155, R30, R26, -R37 ;  /* 0x0000001a1e9b7223 */ /* 0x000fca0000010825 */
[----:B------:R-:W3:Y:S01]  /*15bf0*/  MUFU.EX2 R33, R29 ;  /* 0x0000001d00217308 */ /* 0x000ee20000000800 */
[----:B------:R-:W-:-:S07]  /*15c00*/  FFMA.FTZ R216, R31, R26, -R37 ;  /* 0x0000001a1fd87223 */ /* 0x000fce0000010825 */
[----:B------:R-:W-:Y:S08]  /*15c10*/  MUFU.EX2 R218, R218 ;  /* 0x000000da00da7308 */ /* 0x000ff00000000800 */
[----:B------:R-:W1:Y:S01]  /*15c20*/  MUFU.EX2 R32, R25 ;  /* 0x0000001900207308 */ /* 0x000e620000000800 */
[----:B------:R-:W-:-:S07]  /*15c30*/  FFMA.FTZ R192, R86, R26, -R11 ;  /* 0x0000001a56c07223 */ /* 0x000fce000001080b */
[----:B------:R-:W2:Y:S01]  /*15c40*/  MUFU.EX2 R152, R152 ;  /* 0x0000009800987308 */ /* 0x000ea20000000800 */
[----:B------:R-:W-:-:S07]  /*15c50*/  FFMA.FTZ R181, R34, R26, -R37 ;  /* 0x0000001a22b57223 */ /* 0x000fce0000010825 */
[----:B------:R-:W4:Y:S01]  /*15c60*/  MUFU.EX2 R185, R185 ;  /* 0x000000b900b97308 */ /* 0x000f220000000800 */
[----:B------:R-:W-:-:S07]  /*15c70*/  FFMA.FTZ R183, R84, R26, -R11 ;  /* 0x0000001a54b77223 */ /* 0x000fce000001080b */
[----:B------:R-:W5:Y:S01]  /*15c80*/  MUFU.EX2 R154, R154 ;  /* 0x0000009a009a7308 */ /* 0x000f620000000800 */
[----:B------:R-:W-:-:S07]  /*15c90*/  FFMA.FTZ R190, R35, R26, -R37 ;  /* 0x0000001a23be7223 */ /* 0x000fce0000010825 */
[----:B------:R-:W0:Y:S01]  /*15ca0*/  MUFU.EX2 R155, R155 ;  /* 0x0000009b009b7308 */ /* 0x000e220000000800 */
[-CC-:B------:R-:W-:Y:S01]  /*15cb0*/  FFMA.FTZ R179, R82, R26.reuse, -R11.reuse ;  /* 0x0000001a52b37223 */ /* 0x180fe2000001080b */
[-CC-:B------:R-:W-:Y:S01]  /*15cc0*/  FFMA.FTZ R186, R80, R26.reuse, -R11.reuse ;  /* 0x0000001a50ba7223 */ /* 0x180fe2000001080b */
[-CC-:B------:R-:W-:Y:S01]  /*15cd0*/  FFMA.FTZ R175, R78, R26.reuse, -R11.reuse ;  /* 0x0000001a4eaf7223 */ /* 0x180fe2000001080b */
[-CC-:B------:R-:W-:Y:S01]  /*15ce0*/  FFMA.FTZ R182, R76, R26.reuse, -R11.reuse ;  /* 0x0000001a4cb67223 */ /* 0x180fe2000001080b */
[----:B------:R-:W-:-:S03]  /*15cf0*/  FFMA.FTZ R178, R74, R26, -R11 ;  /* 0x0000001a4ab27223 */ /* 0x000fc6000001080b */
[----:B------:R-:W0:Y:S01]  /*15d00*/  MUFU.EX2 R216, R216 ;  /* 0x000000d800d87308 */ /* 0x000e220000000800 */
[-CC-:B------:R-:W-:Y:S01]  /*15d10*/  FFMA.FTZ R171, R72, R26.reuse, -R11.reuse ;  /* 0x0000001a48ab7223 */ /* 0x180fe2000001080b */
[-CC-:B------:R-:W-:Y:S01]  /*15d20*/  FFMA.FTZ R172, R48, R26.reuse, -R11.reuse ;  /* 0x0000001a30ac7223 */ /* 0x180fe2000001080b */
[-CC-:B------:R-:W-:Y:S01]  /*15d30*/  FFMA.FTZ R165, R44, R26.reuse, -R11.reuse ;  /* 0x0000001a2ca57223 */ /* 0x180fe2000001080b */
[-CC-:B------:R-:W-:Y:S01]  /*15d40*/  FFMA.FTZ R161, R52, R26.reuse, -R11.reuse ;  /* 0x0000001a34a17223 */ /* 0x180fe2000001080b */
[-CC-:B------:R-:W-:Y:S01]  /*15d50*/  FFMA.FTZ R168, R40, R26.reuse, -R11.reuse ;  /* 0x0000001a28a87223 */ /* 0x180fe2000001080b */
[-CC-:B------:R-:W-:Y:S01]  /*15d60*/  FFMA.FTZ R160, R56, R26.reuse, -R11.reuse ;  /* 0x0000001a38a07223 */ /* 0x180fe2000001080b */
[-CC-:B------:R-:W-:Y:S01]  /*15d70*/  FFMA.FTZ R21, R36, R26.reuse, -R11.reuse ;  /* 0x0000001a24157223 */ /* 0x180fe2000001080b */
[----:B------:R-:W0:Y:S01]  /*15d80*/  MUFU.EX2 R192, R192 ;  /* 0x000000c000c07308 */ /* 0x000e220000000800 */
[-CC-:B------:R-:W-:Y:S01]  /*15d90*/  FFMA.FTZ R19, R60, R26.reuse, -R11.reuse ;  /* 0x0000001a3c137223 */ /* 0x180fe2000001080b */
[-CC-:B------:R-:W-:Y:S01]  /*15da0*/  FFMA.FTZ R158, R28, R26.reuse, -R11.reuse ;  /* 0x0000001a1c9e7223 */ /* 0x180fe2000001080b */
[-CC-:B------:R-:W-:Y:S01]  /*15db0*/  FFMA.FTZ R12, R64, R26.reuse, -R11.reuse ;  /* 0x0000001a400c7223 */ /* 0x180fe2000001080b */
[-CC-:B------:R-:W-:Y:S01]  /*15dc0*/  FFMA.FTZ R13, R20, R26.reuse, -R11.reuse ;  /* 0x0000001a140d7223 */ /* 0x180fe2000001080b */
[----:B------:R-:W-:Y:S01]  /*15dd0*/  FFMA.FTZ R68, R68, R26, -R11 ;  /* 0x0000001a44447223 */ /* 0x000fe2000001080b */
[----:B---3--:R-:W-:Y:S01]  /*15de0*/  FFMA.FTZ R11, R33, R4, R7 ;  /* 0x00000004210b7223 */ /* 0x008fe20000010007 */
[----:B-1----:R-:W-:Y:S01]  /*15df0*/  FFMA.FTZ R4, R5, R32, R218 ;  /* 0x0000002005047223 */ /* 0x002fe200000100da */
[----:B------:R-:W1:Y:S01]  /*15e00*/  MUFU.EX2 R181, R181 ;  /* 0x000000b500b57308 */ /* 0x000e620000000800 */
[-C--:B------:R-:W-:Y:S01]  /*15e10*/  FFMA.FTZ R177, R38, R26.reuse, -R37 ;  /* 0x0000001a26b17223 */ /* 0x080fe20000010825 */
[----:B--2---:R-:W-:Y:S01]  /*15e20*/  FADD.FTZ R11, R152, R11 ;  /* 0x0000000b980b7221 */ /* 0x004fe20000010000 */
[----:B----4-:R-:W-:Y:S01]  /*15e30*/  FADD.FTZ R4, R185, R4 ;  /* 0x00000004b9047221 */ /* 0x010fe20000010000 */
[----:B------:R-:W-:-:S04]  /*15e40*/  FFMA.FTZ R184, R39, R26, -R37 ;  /* 0x0000001a27b87223 */ /* 0x000fc80000010825 */
[----:B------:R-:W2:Y:S01]  /*15e50*/  MUFU.EX2 R183, R183 ;  /* 0x000000b700b77308 */ /* 0x000ea20000000800 */
[----:B-----5:R-:W-:Y:S01]  /*15e60*/  FADD.FTZ R8, R154, R11 ;  /* 0x0000000b9a087221 */ /* 0x020fe20000010000 */
[----:B0-----:R-:W-:-:S06]  /*15e70*/  FADD.FTZ R5, R155, R4 ;  /* 0x000000049b057221 */ /* 0x001fcc0000010000 */
[----:B------:R-:W0:Y:S01]  /*15e80*/  MUFU.EX2 R190, R190 ;  /* 0x000000be00be7308 */ /* 0x000e220000000800 */
[----:B------:R-:W-:Y:S01]  /*15e90*/  FFMA.FTZ R173, R42, R26, -R37 ;  /* 0x0000001a2aad7223 */ /* 0x000fe20000010825 */
[----:B------:R-:W-:-:S06]  /*15ea0*/  FADD.FTZ R11, R153, R8 ;  /* 0x00000008990b7221 */ /* 0x000fcc0000010000 */
[----:B------:R-:W3:Y:S01]  /*15eb0*/  MUFU.EX2 R179, R179 ;  /* 0x000000b300b37308 */ /* 0x000ee20000000800 */
[----:B------:R-:W-:Y:S01]  /*15ec0*/  FADD.FTZ R4, R216, R5 ;  /* 0x00000005d8047221 */ /* 0x000fe20000010000 */
[----:B------:R-:W-:-:S06]  /*15ed0*/  FFMA.FTZ R180, R43, R26, -R37 ;  /* 0x0000001a2bb47223 */ /* 0x000fcc0000010825 */
[----:B------:R-:W4:Y:S01]  /*15ee0*/  MUFU.EX2 R177, R177 ;  /* 0x000000b100b17308 */ /* 0x000f220000000800 */
[----:B------:R-:W-:Y:S01]  /*15ef0*/  FADD.FTZ R8, R192, R11 ;  /* 0x0000000bc0087221 */ /* 0x000fe20000010000 */
[----:B-1----:R-:W-:-:S06]  /*15f00*/  FADD.FTZ R5, R181, R4 ;  /* 0x00000004b5057221 */ /* 0x002fcc0000010000 */
[----:B------:R-:W1:Y:S01]  /*15f10*/  MUFU.EX2 R186, R186 ;  /* 0x000000ba00ba7308 */ /* 0x000e620000000800 */
[----:B------:R-:W-:-:S07]  /*15f20*/  FFMA.FTZ R169, R46, R26, -R37 ;  /* 0x0000001a2ea97223 */ /* 0x000fce0000010825 */
[----:B------:R-:W5:Y:S01]  /*15f30*/  MUFU.EX2 R184, R184 ;  /* 0x000000b800b87308 */ /* 0x000f620000000800 */
[----:B--2---:R-:W-:Y:S01]  /*15f40*/  FADD.FTZ R8, R183, R8 ;  /* 0x00000008b7087221 */ /* 0x004fe20000010000 */
[----:B0-----:R-:W-:-:S06]  /*15f50*/  FADD.FTZ R4, R190, R5 ;  /* 0x00000005be047221 */ /* 0x001fcc0000010000 */
[----:B------:R-:W0:Y:S01]  /*15f60*/  MUFU.EX2 R175, R175 ;  /* 0x000000af00af7308 */ /* 0x000e220000000800 */
[----:B------:R-:W-:-:S07]  /*15f70*/  FFMA.FTZ R176, R47, R26, -R37 ;  /* 0x0000001a2fb07223 */ /* 0x000fce0000010825 */
[----:B------:R-:W2:Y:S01]  /*15f80*/  MUFU.EX2 R173, R173 ;  /* 0x000000ad00ad7308 */ /* 0x000ea20000000800 */
[----:B---3--:R-:W-:Y:S01]  /*15f90*/  FADD.FTZ R5, R179, R8 ;  /* 0x00000008b3057221 */ /* 0x008fe20000010000 */
[----:B----4-:R-:W-:-:S06]  /*15fa0*/  FADD.FTZ R11, R177, R4 ;  /* 0x00000004b10b7221 */ /* 0x010fcc0000010000 */
[----:B------:R-:W3:Y:S01]  /*15fb0*/  MUFU.EX2 R182, R182 ;  /* 0x000000b600b67308 */ /* 0x000ee20000000800 */
[----:B------:R-:W-:-:S07]  /*15fc0*/  FFMA.FTZ R163, R50, R26, -R37 ;  /* 0x0000001a32a37223 */ /* 0x000fce0000010825 */
[----:B------:R-:W4:Y:S01]  /*15fd0*/  MUFU.EX2 R180, R180 ;  /* 0x000000b400b47308 */ /* 0x000f220000000800 */
[----:B-1----:R-:W-:Y:S01]  /*15fe0*/  FADD.FTZ R4, R186, R5 ;  /* 0x00000005ba047221 */ /* 0x002fe20000010000 */
[----:B-----5:R-:W-:-:S06]  /*15ff0*/  FADD.FTZ R8, R184, R11 ;  /* 0x0000000bb8087221 */ /* 0x020fcc0000010000 */
[----:B------:R-:W1:Y:S01]  /*16000*/  MUFU.EX2 R178, R178 ;  /* 0x000000b200b27308 */ /* 0x000e620000000800 */
[----:B------:R-:W-:-:S07]  /*16010*/  FFMA.FTZ R170, R51, R26, -R37 ;  /* 0x0000001a33aa7223 */ /* 0x000fce0000010825 */
[----:B------:R-:W5:Y:S01]  /*16020*/  MUFU.EX2 R169, R169 ;  /* 0x000000a900a97308 */ /* 0x000f620000000800 */
[----:B0-----:R-:W-:Y:S01]  /*16030*/  FADD.FTZ R5, R175, R4 ;  /* 0x00000004af057221 */ /* 0x001fe20000010000 */
[----:B--2---:R-:W-:-:S06]  /*16040*/  FADD.FTZ R11, R173, R8 ;  /* 0x00000008ad0b7221 */ /* 0x004fcc0000010000 */
        /* <DEDUP_REMOVED lines=50> */
[----:B------:R-:W3:Y:S08]  /*16370*/  MUFU.EX2 R13, R13 ;  /* 0x0000000d000d7308 */ /* 0x000ef00000000800 */
[----:B------:R-:W4:Y:S01]  /*16380*/  MUFU.EX2 R156, R156 ;  /* 0x0000009c009c7308 */ /* 0x000f220000000800 */
[----:B-1----:R-:W-:Y:S01]  /*16390*/  FADD.FTZ R5, R158, R5 ;  /* 0x000000059e057221 */ /* 0x002fe20000010000 */
[----:B-----5:R-:W-:-:S06]  /*163a0*/  FADD.FTZ R4, R162, R25 ;  /* 0x00000019a2047221 */ /* 0x020fcc0000010000 */
[----:B------:R-:W1:Y:S08]  /*163b0*/  MUFU.EX2 R9, R68 ;  /* 0x0000004400097308 */ /* 0x000e700000000800 */
[----:B------:R-:W5:Y:S01]  /*163c0*/  MUFU.EX2 R11, R11 ;  /* 0x0000000b000b7308 */ /* 0x000f620000000800 */
[----:B0-----:R-:W-:Y:S01]  /*163d0*/  FADD.FTZ R8, R12, R5 ;  /* 0x000000050c087221 */ /* 0x001fe20000010000 */
[----:B--2---:R-:W-:-:S06]  /*163e0*/  FADD.FTZ R5, R15, R4 ;  /* 0x000000040f057221 */ /* 0x004fcc0000010000 */
[----:B------:R-:W0:Y:S08]  /*163f0*/  MUFU.EX2 R14, R14 ;  /* 0x0000000e000e7308 */ /* 0x000e300000000800 */
[----:B------:R-:W2:Y:S01]  /*16400*/  MUFU.EX2 R20, R20 ;  /* 0x0000001400147308 */ /* 0x000ea20000000800 */
[----:B---3--:R-:W-:Y:S01]  /*16410*/  FADD.FTZ R8, R13, R8 ;  /* 0x000000080d087221 */ /* 0x008fe20000010000 */
[----:B----4-:R-:W-:-:S03]  /*16420*/  FADD.FTZ R4, R156, R5 ;  /* 0x000000059c047221 */ /* 0x010fc60000010000 */
[----:B-1----:R-:W-:Y:S01]  /*16430*/  FADD.FTZ R5, R9, R8 ;  /* 0x0000000809057221 */ /* 0x002fe20000010000 */
[----:B-----5:R-:W-:-:S03]  /*16440*/  FADD.FTZ R25, R11, R4 ;  /* 0x000000040b197221 */ /* 0x020fc60000010000 */
[----:B0-----:R-:W-:Y:S01]  /*16450*/  FADD.FTZ R4, R14, R5 ;  /* 0x000000050e047221 */ /* 0x001fe20000010000 */
[----:B------:R0:W-:Y:S01]  /*16460*/  STL [R1+0x434], R6 ;  /* 0x0004340601007387 */ /* 0x0001e20000100800 */
[----:B--2---:R-:W-:-:S05]  /*16470*/  FADD.FTZ R5, R20, R25 ;  /* 0x0000001914057221 */ /* 0x004fca0000010000 */
[----:B------:R1:W-:Y:S04]  /*16480*/  STL.64 [R1+0x440], R4 ;  /* 0x0004400401007387 */ /* 0x0003e80000100a00 */
[----:B------:R-:W2:Y:S04]  /*16490*/  LD.E R31, desc[UR48][R22.64+0x41c] ;  /* 0x00041c30161f7980 */ /* 0x000ea8000c101900 */
[----:B------:R-:W3:Y:S04]  /*164a0*/  LD.E R30, desc[UR48][R22.64+0x414] ;  /* 0x00041430161e7980 */ /* 0x000ee8000c101900 */
[----:B------:R-:W4:Y:S04]  /*164b0*/  LD.E R8, desc[UR48][R22.64+0x220] ;  /* 0x0002203016087980 */ /* 0x000f28000c101900 */
[----:B------:R-:W5:Y:S04]  /*164c0*/  LD.E R24, desc[UR48][R22.64+0x224] ;  /* 0x0002243016187980 */ /* 0x000f68000c101900 */
[----:B------:R-:W5:Y:S04]  /*164d0*/  LD.E R25, desc[UR48][R22.64+0x230] ;  /* 0x0002303016197980 */ /* 0x000f68000c101900 */
[----:B------:R-:W5:Y:S04]  /*164e0*/  LD.E R27, desc[UR48][R22.64+0x240] ;  /* 0x00024030161b7980 */ /* 0x000f68000c101900 */
[----:B------:R-:W5:Y:S04]  /*164f0*/  LD.E R26, desc[UR48][R22.64+0x234] ;  /* 0x00023430161a7980 */ /* 0x000f68000c101900 */
[----:B------:R-:W5:Y:S04]  /*16500*/  LD.E R28, desc[UR48][R22.64+0x244] ;  /* 0x00024430161c7980 */ /* 0x000f68000c101900 */
[----:B------:R-:W5:Y:S04]  /*16510*/  LD.E R29, desc[UR48][R22.64+0x250] ;  /* 0x00025030161d7980 */ /* 0x000f68000c101900 */
[----:B0-----:R-:W5:Y:S04]  /*16520*/  LD.E R6, desc[UR48][R22.64+0x254] ;  /* 0x0002543016067980 */ /* 0x001f68000c101900 */
[----:B------:R-:W5:Y:S04]  /*16530*/  LD.E R140, desc[UR48][R22.64+0x260] ;  /* 0x00026030168c7980 */ /* 0x000f68000c101900 */
        /* <DEDUP_REMOVED lines=53> */
[----:B-1----:R-:W5:Y:S04]  /*16890*/  LD.E R4, desc[UR48][R22.64+0x410] ;  /* 0x0004103016047980 */ /* 0x002f68000c101900 */
        /* <DEDUP_REMOVED lines=62> */
[----:B------:R-:W5:Y:S01]  /*16c80*/  LD.E R35, desc[UR48][R22.64+0x418] ;  /* 0x0004183016237980 */ /* 0x000f62000c101900 */
[----:B--2---:R-:W-:Y:S01]  /*16c90*/  FMUL.FTZ R219, R32, R31 ;  /* 0x0000001f20db7220 */ /* 0x004fe20000410000 */
[C---:B---3--:R-:W-:Y:S01]  /*16ca0*/  FMUL.FTZ R217, R33.reuse, R30 ;  /* 0x0000001e21d97220 */ /* 0x048fe20000410000 */
[C---:B----4-:R-:W-:Y:S01]  /*16cb0*/  FMUL.FTZ R31, R33.reuse, R8 ;  /* 0x00000008211f7220 */ /* 0x050fe20000410000 */
[C---:B-----5:R-:W-:Y:S01]  /*16cc0*/  FMUL.FTZ R199, R33.reuse, R24 ;  /* 0x0000001821c77220 */ /* 0x060fe20000410000 */
[C---:B------:R-:W-:Y:S01]  /*16cd0*/  FMUL.FTZ R25, R33.reuse, R25 ;  /* 0x0000001921197220 */ /* 0x040fe20000410000 */
[C---:B------:R-:W-:Y:S01]  /*16ce0*/  FMUL.FTZ R27, R33.reuse, R27 ;  /* 0x0000001b211b7220 */ /* 0x040fe20000410000 */
[----:B------:R0:W-:Y:S01]  /*16cf0*/  ST.E desc[UR48][R22.64+0x414], R217 ;  /* 0x000414d916007985 */ /* 0x0001e2000c101930 */
[C---:B------:R-:W-:Y:S01]  /*16d00*/  FMUL.FTZ R207, R33.reuse, R26 ;  /* 0x0000001a21cf7220 */ /* 0x040fe20000410000 */
[C---:B------:R-:W-:Y:S01]  /*16d10*/  FMUL.FTZ R215, R33.reuse, R28 ;  /* 0x0000001c21d77220 */ /* 0x040fe20000410000 */
[C---:B------:R-:W-:Y:S01]  /*16d20*/  FMUL.FTZ R29, R33.reuse, R29 ;  /* 0x0000001d211d7220 */ /* 0x040fe20000410000 */
[----:B------:R1:W-:Y:S04]  /*16d30*/  ST.E desc[UR48][R22.64+0x220], R31 ;  /* 0x0002201f16007985 */ /* 0x0003e8000c101930 */
[----:B------:R2:W-:Y:S04]  /*16d40*/  ST.E desc[UR48][R22.64+0x224], R199 ;  /* 0x000224c716007985 */ /* 0x0005e8000c101930 */
[----:B------:R3:W-:Y:S01]  /*16d50*/  ST.E desc[UR48][R22.64+0x230], R25 ;  /* 0x0002301916007985 */ /* 0x0007e2000c101930 */
[----:B0-----:R-:W-:-:S03]  /*16d60*/  FMUL.FTZ R217, R33, R6 ;  /* 0x0000000621d97220 */ /* 0x001fc60000410000 */
[----:B------:R0:W-:Y:S01]  /*16d70*/  ST.E desc[UR48][R22.64+0x240], R27 ;  /* 0x0002401b16007985 */ /* 0x0001e2000c101930 */
[C---:B-1----:R-:W-:Y:S01]  /*16d80*/  FMUL.FTZ R31, R33.reuse, R140 ;  /* 0x0000008c211f7220 */ /* 0x042fe20000410000 */
[C---:B--2---:R-:W-:Y:S01]  /*16d90*/  FMUL.FTZ R199, R33.reuse, R138 ;  /* 0x0000008a21c77220 */ /* 0x044fe20000410000 */
[C---:B---3--:R-:W-:Y:S01]  /*16da0*/  FMUL.FTZ R25, R33.reuse, R136 ;  /* 0x0000008821197220 */ /* 0x048fe20000410000 */
[C---:B0-----:R-:W-:Y:S01]  /*16db0*/  FMUL.FTZ R27, R33.reuse, R134 ;  /* 0x00000086211b7220 */ /* 0x041fe20000410000 */
[----:B------:R0:W-:Y:S01]  /*16dc0*/  ST.E desc[UR48][R22.64+0x41c], R219 ;  /* 0x00041cdb16007985 */ /* 0x0001e2000c101930 */
[----:B------:R-:W-:-:S03]  /*16dd0*/  FMUL.FTZ R221, R33, R128 ;  /* 0x0000008021dd7220 */ /* 0x000fc60000410000 */
[----:B------:R1:W-:Y:S04]  /*16de0*/  ST.E desc[UR48][R22.64+0x234], R207 ;  /* 0x000234cf16007985 */ /* 0x0003e8000c101930 */
[----:B------:R2:W-:Y:S04]  /*16df0*/  ST.E desc[UR48][R22.64+0x244], R215 ;  /* 0x000244d716007985 */ /* 0x0005e8000c101930 */
[----:B------:R3:W-:Y:S01]  /*16e00*/  ST.E desc[UR48][R22.64+0x250], R29 ;  /* 0x0002501d16007985 */ /* 0x0007e2000c101930 */
[----:B0-----:R-:W-:-:S03]  /*16e10*/  FMUL.FTZ R219, R33, R130 ;  /* 0x0000008221db7220 */ /* 0x001fc60000410000 */
[----:B------:R0:W-:Y:S01]  /*16e20*/  ST.E desc[UR48][R22.64+0x254], R217 ;  /* 0x000254d916007985 */ /* 0x0001e2000c101930 */
[----:B-1----:R-:W-:-:S03]  /*16e30*/  FMUL.FTZ R207, R33, R126 ;  /* 0x0000007e21cf7220 */ /* 0x002fc60000410000 */
[----:B------:R1:W-:Y:S01]  /*16e40*/  ST.E desc[UR48][R22.64+0x260], R31 ;  /* 0x0002601f16007985 */ /* 0x0003e2000c101930 */
[----:B--2---:R-:W-:-:S03]  /*16e50*/  FMUL.FTZ R215, R33, R132 ;  /* 0x0000008421d77220 */ /* 0x004fc60000410000 */
[----:B------:R2:W-:Y:S01]  /*16e60*/  ST.E desc[UR48][R22.64+0x264], R199 ;  /* 0x000264c716007985 */ /* 0x0005e2000c101930 */
[----:B---3--:R-:W-:-:S03]  /*16e70*/  FMUL.FTZ R29, R33, R116 ;  /* 0x00000074211d7220 */ /* 0x008fc60000410000 */
[----:B------:R3:W-:Y:S01]  /*16e80*/  ST.E desc[UR48][R22.64+0x270], R25 ;  /* 0x0002701916007985 */ /* 0x0007e2000c101930 */
[----:B0-----:R-:W-:-:S03]  /*16e90*/  FMUL.FTZ R217, R33, R118 ;  /* 0x0000007621d97220 */ /* 0x001fc60000410000 */
[----:B------:R0:W-:Y:S01]  /*16ea0*/  ST.E desc[UR48][R22.64+0x274], R27 ;  /* 0x0002741b16007985 */ /* 0x0001e2000c101930 */
[C---:B-1----:R-:W-:Y:S01]  /*16eb0*/  FMUL.FTZ R31, R33.reuse, R122 ;  /* 0x0000007a211f7220 */ /* 0x042fe20000410000 */
[C---:B--2---:R-:W-:Y:S01]  /*16ec0*/  FMUL.FTZ R199, R33.reuse, R120 ;  /* 0x0000007821c77220 */ /* 0x044fe20000410000 */
[C---:B---3--:R-:W-:Y:S01]  /*16ed0*/  FMUL.FTZ R25, R33.reuse, R124 ;  /* 0x0000007c21197220 */ /* 0x048fe20000410000 */
[C---:B0-----:R-:W-:Y:S01]  /*16ee0*/  FMUL.FTZ R27, R33.reuse, R114 ;  /* 0x00000072211b7220 */ /* 0x041fe20000410000 */
        /* <DEDUP_REMOVED lines=14> */
[----:B-1----:R-:W-:-:S03]  /*16fd0*/  FMUL.FTZ R29, R33, R96 ;  /* 0x00000060211d7220 */ /* 0x002fc60000410000 */
[----:B------:R1:W-:Y:S01]  /*16fe0*/  ST.E desc[UR48][R22.64+0x2c4], R27 ;  /* 0x0002c41b16007985 */ /* 0x0003e2000c101930 */
[C---:B--2---:R-:W-:Y:S01]  /*16ff0*/  FMUL.FTZ R31, R33.reuse, R102 ;  /* 0x00000066211f7220 */ /* 0x044fe20000410000 */
[C---:B---3--:R-:W-:Y:S01]  /*17000*/  FMUL.FTZ R199, R33.reuse, R100 ;  /* 0x0000006421c77220 */ /* 0x048fe20000410000 */
        /* <DEDUP_REMOVED lines=41> */
[----:B-1----:R-:W-:Y:S01]  /*172a0*/  FMUL.FTZ R27, R33, R54 ;  /* 0x00000036211b7220 */ /* 0x002fe20000410000 */
[----:B------:R0:W-:Y:S01]  /*172b0*/  ST.E desc[UR48][R22.64+0x370], R207 ;  /* 0x000370cf16007985 */ /* 0x0001e2000c101930 */
[C---:B------:R-:W-:Y:S01]  /*172c0*/  FMUL.FTZ R193, R32.reuse, R193 ;  /* 0x000000c120c17220 */ /* 0x040fe20000410000 */
        /* <DEDUP_REMOVED lines=91> */
[----:B------:R1:W-:Y:S04]  /*17880*/  ST.E desc[UR48][R22.64+0x404], R27 ;  /* 0x0004041b16007985 */ /* 0x0003e8000c101930 */
        /* <DEDUP_REMOVED lines=63> */
[----:B------:R5:W-:Y:S01]  /*17c80*/  ST.E desc[UR48][R22.64+0x418], R35 ;  /* 0x0004182316007985 */ /* 0x000be2000c101930 */
[----:B------:R2:W-:Y:S06]  /*17c90*/  BAR.SYNC.DEFER_BLOCKING R209, 0x100 ;  /* 0x000400d10000751d */ /* 0x0005ec0000010000 */
[----:B0-----:R-:W5:Y:S04]  /*17ca0*/  LD.E R25, desc[UR48][R22.64+0x220] ;  /* 0x0002203016197980 */ /* 0x001f68000c101900 */
[----:B-1----:R-:W5:Y:S04]  /*17cb0*/  LD.E R27, desc[UR48][R22.64+0x224] ;  /* 0x00022430161b7980 */ /* 0x002f68000c101900 */
[----:B------:R-:W5:Y:S04]  /*17cc0*/  LD.E R29, desc[UR48][R22.64+0x228] ;  /* 0x00022830161d7980 */ /* 0x000f68000c101900 */
[----:B------:R-:W5:Y:S04]  /*17cd0*/  LD.E R31, desc[UR48][R22.64+0x22c] ;  /* 0x00022c30161f7980 */ /* 0x000f68000c101900 */
[----:B--2---:R-:W2:Y:S04]  /*17ce0*/  LD.E R33, desc[UR48][R22.64+0x230] ;  /* 0x0002303016217980 */ /* 0x004ea8000c101900 */
[----:B---3--:R-:W3:Y:S04]  /*17cf0*/  LD.E R41, desc[UR48][R22.64+0x234] ;  /* 0x0002343016297980 */ /* 0x008ee8000c101900 */
[----:B----4-:R-:W4:Y:S04]  /*17d00*/  LD.E R5, desc[UR48][R22.64+0x238] ;  /* 0x0002383016057980 */ /* 0x010f28000c101900 */
[----:B-----5:R-:W5:Y:S04]  /*17d10*/  LD.E R39, desc[UR48][R22.64+0x23c] ;  /* 0x00023c3016277980 */ /* 0x020f68000c101900 */
        /* <DEDUP_REMOVED lines=121> */
[----:B------:R-:W-:Y:S04]  /*184b0*/  ST.E desc[UR48][R22.64+0x220], R25 ;  /* 0x0002201916007985 */ /* 0x000fe8000c101930 */
[----:B------:R-:W-:Y:S04]  /*184c0*/  ST.E desc[UR48][R22.64+0x224], R27 ;  /* 0x0002241b16007985 */ /* 0x000fe8000c101930 */
[----:B------:R-:W-:Y:S04]  /*184d0*/  ST.E desc[UR48][R22.64+0x228], R29 ;  /* 0x0002281d16007985 */ /* 0x000fe8000c101930 */
[----:B------:R-:W-:Y:S04]  /*184e0*/  ST.E desc[UR48][R22.64+0x22c], R31 ;  /* 0x00022c1f16007985 */ /* 0x000fe8000c101930 */
[----:B--2---:R-:W-:Y:S04]  /*184f0*/  ST.E desc[UR48][R22.64+0x230], R33 ;  /* 0x0002302116007985 */ /* 0x004fe8000c101930 */
[----:B---3--:R-:W-:Y:S04]  /*18500*/  ST.E desc[UR48][R22.64+0x234], R41 ;  /* 0x0002342916007985 */ /* 0x008fe8000c101930 */
[----:B----4-:R-:W-:Y:S04]  /*18510*/  ST.E desc[UR48][R22.64+0x238], R5 ;  /* 0x0002380516007985 */ /* 0x010fe8000c101930 */
[----:B-----5:R-:W-:Y:S04]  /*18520*/  ST.E desc[UR48][R22.64+0x23c], R39 ;  /* 0x00023c2716007985 */ /* 0x020fe8000c101930 */
        /* <DEDUP_REMOVED lines=120> */
[----:B0-----:R-:W5:Y:S04]  /*18cb0*/  LD.E.64 R4, desc[UR48][R22.64+0xa8] ;  /* 0x0000a83016047980 */ /* 0x001f68000c101b00 */
[----:B-1----:R-:W5:Y:S04]  /*18cc0*/  LDL R6, [R1+0x88] ;  /* 0x0000880001067983 */ /* 0x002f680000100800 */
[----:B--2---:R-:W2:Y:S04]  /*18cd0*/  LD.E R24, desc[UR48][R22.64+0x220] ;  /* 0x0002203016187980 */ /* 0x004ea8000c101900 */
[----:B------:R-:W2:Y:S04]  /*18ce0*/  LD.E R25, desc[UR48][R22.64+0x224] ;  /* 0x0002243016197980 */ /* 0x000ea8000c101900 */
[----:B---3--:R-:W2:Y:S04]  /*18cf0*/  LD.E R26, desc[UR48][R22.64+0x228] ;  /* 0x00022830161a7980 */ /* 0x008ea8000c101900 */
[----:B------:R-:W2:Y:S04]  /*18d00*/  LD.E R27, desc[UR48][R22.64+0x22c] ;  /* 0x00022c30161b7980 */ /* 0x000ea8000c101900 */
[----:B----4-:R-:W2:Y:S04]  /*18d10*/  LD.E R28, desc[UR48][R22.64+0x230] ;  /* 0x00023030161c7980 */ /* 0x010ea8000c101900 */
[----:B------:R-:W2:Y:S04]  /*18d20*/  LD.E R29, desc[UR48][R22.64+0x234] ;  /* 0x00023430161d7980 */ /* 0x000ea8000c101900 */
[----:B-----5:R-:W2:Y:S04]  /*18d30*/  LD.E R30, desc[UR48][R22.64+0x238] ;  /* 0x00023830161e7980 */ /* 0x020ea8000c101900 */
        /* <DEDUP_REMOVED lines=129> */
[----:B------:R-:W-:Y:S01]  /*19550*/  VOTEU.ANY UP0, P1 ;  /* 0x00000000003f7886 */ /* 0x000fe20000800100 */
[----:B------:R-:W-:-:S02]  /*19560*/  VIADD R6, R4, 0x80 ;  /* 0x0000008004067836 */ /* 0x000fc40000000000 */
[----:B------:R-:W-:Y:S01]  /*19570*/  IMAD.MOV.U32 R7, RZ, RZ, R5 ;  /* 0x000000ffff077224 */ /* 0x000fe200078e0005 */
[----:B--2---:R-:W-:-:S06]  /*19580*/  WARPGROUP.ARRIVE ;  /* 0x00000000000079c5 */ /* 0x004fcc0000000000 */
[----:B------:R-:W-:Y:S01]  /*19590*/  HGMMA.64x256x16.F32.BF16 R24, R152, gdesc[UR4].tnspB, R24, UP0, gsb0 ;  /* 0x43e0000498187df0 */ /* 0x000fe2000b801818 */
[----:B------:R-:W-:Y:S02]  /*195a0*/  R2UR UR6, R6 ;  /* 0x00000000060672ca */ /* 0x000fe400000e0000 */
[----:B------:R-:W-:Y:S01]  /*195b0*/  R2UR UR7, R7 ;  /* 0x00000000070772ca */ /* 0x000fe200000e0000 */
[----:B------:R-:W-:Y:S02]  /*195c0*/  VIADD R6, R4, 0x100 ;  /* 0x0000010004067836 */ /* 0x000fe40000000000 */
[----:B------:R-:W-:Y:S01]  /*195d0*/  IMAD.MOV.U32 R7, RZ, RZ, R5 ;  /* 0x000000ffff077224 */ /* 0x000fe200078e0005 */
[----:B------:R-:W-:Y:S02]  /*195e0*/  WARPGROUP.DEPBAR.LE gsb0, 0x0 ;  /* 0x00008000000079c5 */ /* 0x000fe40000010000 */
[----:B------:R-:W-:Y:S02]  /*195f0*/  F2FP.BF16.F32.PACK_AB R152, R183, R192 ;  /* 0x000000c0b798723e */ /* 0x000fe400000010ff */
[----:B------:R-:W-:-:S02]  /*19600*/  F2FP.BF16.F32.PACK_AB R154, R186, R179 ;  /* 0x000000b3ba9a723e */ /* 0x000fc400000010ff */
        /* <DEDUP_REMOVED lines=132> */
[----:B------:R-:W-:Y:S02]  /*19e50*/  R2UR UR6, R6 ;  /* 0x00000000060672ca */ /* 0x000fe400000e0000 */
[----:B------:R-:W-:Y:S01]  /*19e60*/  R2UR UR7, R7 ;  /* 0x00000000070772ca */ /* 0x000fe200000e0000 */
[----:B------:R-:W-:Y:S01]  /*19e70*/  STL [R1+0x88], R0 ;  /* 0x0000880001007387 */ /* 0x000fe20000100800 */
[----:B------:R-:W-:Y:S02]  /*19e80*/  VIADD R6, R4, 0x180 ;  /* 0x0000018004067836 */ /* 0x000fe40000000000 */
[----:B------:R-:W-:Y:S01]  /*19e90*/  IMAD.MOV.U32 R7, RZ, RZ, R5 ;  /* 0x000000ffff077224 */ /* 0x000fe200078e0005 */
[----:B------:R-:W-:Y:S02]  /*19ea0*/  WARPGROUP.DEPBAR.LE gsb0, 0x0 ;  /* 0x00008000000079c5 */ /* 0x000fe40000010000 */
[----:B------:R-:W-:-:S02]  /*19eb0*/  F2FP.BF16.F32.PACK_AB R152, R182, R175 ;  /* 0x000000afb698723e */ /* 0x000fc400000010ff */
        /* <DEDUP_REMOVED lines=276> */
[----:B------:R-:W-:Y:S01]  /*1b000*/  VIADD R4, R4, 0x280 ;  /* 0x0000028004047836 */ /* 0x000fe20000000000 */
        /* <DEDUP_REMOVED lines=412> */
[----:B0-----:R-:W5:Y:S04]  /*1c9d0*/  LD.E R25, desc[UR48][R22.64+0x240] ;  /* 0x0002403016197980 */ /* 0x001f68000c101900 */
[----:B-1----:R-:W5:Y:S04]  /*1c9e0*/  LD.E R27, desc[UR48][R22.64+0x244] ;  /* 0x00024430161b7980 */ /* 0x002f68000c101900 */
        /* <DEDUP_REMOVED lines=131> */
[----:B-----5:R0:W-:Y:S04]  /*1d220*/  ST.E desc[UR48][R22.64+0x254], R35 ;  /* 0x0002542316007985 */ /* 0x0201e8000c101930 */
        /* <DEDUP_REMOVED lines=122> */
.L_x_2112:
[----:B------:R-:W-:Y:S05]  /*1d9d0*/  BSYNC B0 ;  /* 0x0000000000007941 */ /* 0x000fea0003800000 */
.L_x_2111:
[C---:B------:R-:W-:Y:S01]  /*1d9e0*/  ISETP.GT.AND P1, PT, R10.reuse, UR43, PT ;  /* 0x0000002b0a007c0c */ /* 0x040fe2000bf24270 */
[----:B------:R-:W-:-:S12]  /*1d9f0*/  VIADD R10, R10, 0xffffffff ;  /* 0xffffffff0a0a7836 */ /* 0x000fd80000000000 */
[----:B------:R-:W-:Y:S05]  /*1da00*/  @P1 BRA `(.L_x_2113) ;  /* 0xffffff5400081947 */ /* 0x000fea000383ffff */
.L_x_2082:
[----:B------:R-:W-:Y:S05]  /*1da10*/  WARPSYNC.ALL ;  /* 0x0000000000007948 */ /* 0x000fea0003800000 */
[----:B0-----:R-:W1:Y:S04]  /*1da20*/  LDL R5, [R1+0x440] ;  /* 0x0004400001057983 */ /* 0x001e680000100800 */
[----:B------:R-:W2:Y:S04]  /*1da30*/  LDL R6, [R1+0x444] ;  /* 0x0004440001067983 */ /* 0x000ea80000100800 */
[----:B------:R-:W3:Y:S04]  /*1da40*/  LDL R136, [R1+0x210] ;  /* 0x0002100001887983 */ /* 0x000ee80000100800 */
[----:B------:R-:W4:Y:S04]  /*1da50*/  LDL.64 R14, [R1+0x3b8] ;  /* 0x0003b800010e7983 */ /* 0x000f280000100a00 */
[----:B------:R-:W5:Y:S04]  /*1da60*/  LDL.64 R12, [R1+0x3c8] ;  /* 0x0003c800010c7983 */ /* 0x000f680000100a00 */
[----:B------:R-:W4:Y:S04]  /*1da70*/  LDL.64 R134, [R1+0x220] ;  /* 0x0002200001867983 */ /* 0x000f280000100a00 */
[----:B------:R-:W5:Y:S04]  /*1da80*/  LDL.64 R132, [R1+0x230] ;  /* 0x0002300001847983 */ /* 0x000f680000100a00 */
        /* <DEDUP_REMOVED lines=57> */
[----:B------:R-:W5:Y:S04]  /*1de20*/  LDL R137, [R1+0x218] ;  /* 0x0002180001897983 */ /* 0x000f680000100800 */
[----:B-1----:R-:W0:Y:S02]  /*1de30*/  SHFL.BFLY PT, R0, R5, 0x2, 0x1f ;  /* 0x0c401f0005007f89 */ /* 0x002e2400000e0000 */
[----:B0-----:R-:W-:-:S05]  /*1de40*/  FADD.FTZ R0, R5, R0 ;  /* 0x0000000005007221 */ /* 0x001fca0000010000 */
[----:B------:R-:W0:Y:S02]  /*1de50*/  SHFL.BFLY PT, R3, R0, 0x1, 0x1f ;  /* 0x0c201f0000037f89 */ /* 0x000e2400000e0000 */
[----:B0-----:R-:W-:Y:S01]  /*1de60*/  FADD.FTZ R2, R0, R3 ;  /* 0x0000000300027221 */ /* 0x001fe20000010000 */
[----:B---3--:R-:W-:Y:S01]  /*1de70*/  VIADD R136, R136, 0x1 ;  /* 0x0000000188887836 */ /* 0x008fe20000000000 */
[----:B------:R-:W3:Y:S04]  /*1de80*/  LDL R0, [R1+0x21c] ;  /* 0x00021c0001007983 */ /* 0x000ee80000100800 */
[----:B------:R-:W-:Y:S04]  /*1de90*/  STL [R1+0x440], R2 ;  /* 0x0004400201007387 */ /* 0x000fe80000100800 */
[----:B------:R-:W4:Y:S04]  /*1dea0*/  LDL R148, [R1+0x440] ;  /* 0x0004400001947983 */ /* 0x000f280000100800 */
[----:B--2---:R-:W0:Y:S02]  /*1deb0*/  SHFL.BFLY PT, R3, R6, 0x2, 0x1f ;  /* 0x0c401f0006037f89 */ /* 0x004e2400000e0000 */
[----:B0-----:R-:W-:Y:S01]  /*1dec0*/  FADD.FTZ R3, R3, R6 ;  /* 0x0000000603037221 */ /* 0x001fe20000010000 */
[----:B------:R-:W-:Y:S01]  /*1ded0*/  ISETP.NE.AND P2, PT, R136, 0x2, PT ;  /* 0x000000028800780c */ /* 0x000fe20003f45270 */
[----:B------:R-:W2:Y:S04]  /*1dee0*/  LDL.64 R6, [R1+0x408] ;  /* 0x0004080001067983 */ /* 0x000ea80000100a00 */
[----:B------:R-:W0:Y:S08]  /*1def0*/  SHFL.BFLY PT, R4, R3, 0x1, 0x1f ;  /* 0x0c201f0003047f89 */ /* 0x000e3000000e0000 */
[----:B------:R-:W2:Y:S01]  /*1df00*/  @!P2 LDL R19, [R1+0x214] ;  /* 0x000214000113a983 */ /* 0x000ea20000100800 */
[----:B0-----:R-:W-:-:S03]  /*1df10*/  FADD.FTZ R140, R3, R4 ;  /* 0x00000004038c7221 */ /* 0x001fc60000010000 */
[----:B------:R-:W2:Y:S02]  /*1df20*/  LDL.64 R4, [R1+0x3f8] ;  /* 0x0003f80001047983 */ /* 0x000ea40000100a00 */
[----:B------:R-:W-:Y:S02]  /*1df30*/  FSETP.NE.FTZ.AND P1, PT, R140, RZ, PT ;  /* 0x000000ff8c00720b */ /* 0x000fe40003f35000 */
[----:B------:R-:W2:Y:S11]  /*1df40*/  LDL.64 R2, [R1+0x418] ;  /* 0x0004180001027983 */ /* 0x000eb60000100a00 */
[----:B------:R-:W2:Y:S04]  /*1df50*/  @P1 LDL R143, [R1+0x450] ;  /* 0x00045000018f1983 */ /* 0x000ea80000100800 */
[----:B------:R-:W2:Y:S01]  /*1df60*/  @P1 LDL R145, [R1+0x434] ;  /* 0x0004340001911983 */ /* 0x000ea20000100800 */
[----:B------:R-:W-:-:S02]  /*1df70*/  IMAD.MOV.U32 R142, RZ, RZ, -0x800000 ;  /* 0xff800000ff8e7424 */ /* 0x000fc400078e00ff */
[----:B------:R-:W-:Y:S01]  /*1df80*/  IMAD.MOV.U32 R138, RZ, RZ, RZ ;  /* 0x000000ffff8a7224 */ /* 0x000fe200078e00ff */
[----:B------:R0:W-:Y:S08]  /*1df90*/  BAR.ARV R208, 0x100 ;  /* 0x000400d00000751d */ /* 0x0001f00000002000 */
[----:B------:R-:W-:Y:S06]  /*1dfa0*/  BAR.ARV 0x8, 0x180 ;  /* 0x0206000000007b1d */ /* 0x000fec0000002000 */
[----:B----4-:R-:W-:-:S13]  /*1dfb0*/  FSETP.NE.FTZ.AND P0, PT, R148, RZ, PT ;  /* 0x000000ff9400720b */ /* 0x010fda0003f15000 */
[----:B------:R-:W4:Y:S04]  /*1dfc0*/  @P0 LDL R139, [R1+0x450] ;  /* 0x00045000018b0983 */ /* 0x000f280000100800 */
[----:B------:R-:W2:Y:S01]  /*1dfd0*/  @P0 LDL R144, [R1+0x430] ;  /* 0x0004300001900983 */ /* 0x000ea20000100800 */
[----:B------:R-:W1:Y:S02]  /*1dfe0*/  @P0 MUFU.LG2 R141, R148 ;  /* 0x00000094008d0308 */ /* 0x000e640000000c00 */
[----:B-1----:R-:W-:-:S06]  /*1dff0*/  @P0 FMUL.FTZ R146, R141, 0.69314718246459960938 ;  /* 0x3f3172188d920820 */ /* 0x002fcc0000410000 */
[----:B------:R-:W1:Y:S08]  /*1e000*/  @P1 MUFU.LG2 R147, R140 ;  /* 0x0000008c00931308 */ /* 0x000e700000000c00 */
[----:B------:R-:W0:Y:S01]  /*1e010*/  @P0 MUFU.RCP R138, R148 ;  /* 0x00000094008a0308 */ /* 0x000e220000001000 */
[----:B---3--:R-:W-:Y:S02]  /*1e020*/  VIADD R0, R0, 0x1 ;  /* 0x0000000100007836 */ /* 0x008fe40000000000 */
[----:B-1----:R-:W-:Y:S01]  /*1e030*/  @P1 FMUL.FTZ R147, R147, 0.69314718246459960938 ;  /* 0x3f31721893931820 */ /* 0x002fe20000410000 */
[----:B------:R-:W-:Y:S01]  /*1e040*/  STL [R1+0x444], R140 ;  /* 0x0004448c01007387 */ /* 0x000fe20000100800 */
[-C--:B0-----:R-:W-:Y:S01]  /*1e050*/  FMUL.FTZ R135, R135, R138.reuse ;  /* 0x0000008a87877220 */ /* 0x081fe20000410000 */
[-C--:B------:R-:W-:Y:S01]  /*1e060*/  FMUL.FTZ R134, R134, R138.reuse ;  /* 0x0000008a86867220 */ /* 0x080fe20000410000 */
[-C--:B-----5:R-:W-:Y:S01]  /*1e070*/  FMUL.FTZ R133, R133, R138.reuse ;  /* 0x0000008a85857220 */ /* 0x0a0fe20000410000 */
        /* <DEDUP_REMOVED lines=61> */
[----:B------:R-:W-:Y:S04]  /*1e450*/  STL [R1+0x210], R136 ;  /* 0x0002108801007387 */ /* 0x000fe80000100800 */
[----:B------:R-:W-:Y:S04]  /*1e460*/  STL.64 [R1+0x220], R134 ;  /* 0x0002208601007387 */ /* 0x000fe80000100a00 */
        /* <DEDUP_REMOVED lines=31> */
[----:B------:R-:W-:Y:S04]  /*1e660*/  STL [R1+0x21c], R0 ;  /* 0x00021c0001007387 */ /* 0x000fe80000100800 */
[----:B------:R-:W-:Y:S01]  /*1e670*/  @!P2 STL [R1+0x210], RZ ;  /* 0x000210ff0100a387 */ /* 0x000fe20000100800 */
[----:B----4-:R-:W-:-:S04]  /*1e680*/  @P0 FMUL.FTZ R139, R139, 0.69314718246459960938 ;  /* 0x3f3172188b8b0820 */ /* 0x010fc80000410000 */
[----:B--2---:R-:W-:Y:S01]  /*1e690*/  @P0 FFMA.FTZ R142, R139, R144, R146 ;  /* 0x000000908b8e0223 */ /* 0x004fe20000010092 */
[----:B------:R-:W-:-:S06]  /*1e6a0*/  IMAD.MOV.U32 R139, RZ, RZ, RZ ;  /* 0x000000ffff8b7224 */ /* 0x000fcc00078e00ff */
[----:B------:R-:W0:Y:S01]  /*1e6b0*/  @P1 MUFU.RCP R139, R140 ;  /* 0x0000008c008b1308 */ /* 0x000e220000001000 */
[----:B------:R-:W-:Y:S01]  /*1e6c0*/  @P1 FMUL.FTZ R146, R143, 0.69314718246459960938 ;  /* 0x3f3172188f921820 */ /* 0x000fe20000410000 */
[----:B------:R-:W-:-:S03]  /*1e6d0*/  IMAD.MOV.U32 R144, RZ, RZ, -0x800000 ;  /* 0xff800000ff907424 */ /* 0x000fc600078e00ff */
[----:B------:R-:W-:Y:S01]  /*1e6e0*/  @P1 FFMA.FTZ R144, R146, R145, R147 ;  /* 0x0000009192901223 */ /* 0x000fe20000010093 */
[----:B------:R-:W-:Y:S01]  /*1e6f0*/  STL [R1+0x440], R142 ;  /* 0x0004408e01007387 */ /* 0x000fe20000100800 */
[-C--:B0-----:R-:W-:Y:S01]  /*1e700*/  FMUL.FTZ R15, R15, R139.reuse ;  /* 0x0000008b0f0f7220 */ /* 0x081fe20000410000 */
[-C--:B------:R-:W-:Y:S01]  /*1e710*/  FMUL.FTZ R14, R14, R139.reuse ;  /* 0x0000008b0e0e7220 */ /* 0x080fe20000410000 */
[-C--:B------:R-:W-:Y:S01]  /*1e720*/  FMUL.FTZ R13, R13, R139.reuse ;  /* 0x0000008b0d0d7220 */ /* 0x080fe20000410000 */
[-C--:B------:R-:W-:Y:S01]  /*1e730*/  FMUL.FTZ R12, R12, R139.reuse ;  /* 0x0000008b0c0c7220 */ /* 0x080fe20000410000 */
[-C--:B------:R-:W-:Y:S01]  /*1e740*/  FMUL.FTZ R71, R71, R139.reuse ;  /* 0x0000008b47477220 */ /* 0x080fe20000410000 */
[-C--:B------:R-:W-:Y:S01]  /*1e750*/  FMUL.FTZ R70, R70, R139.reuse ;  /* 0x0000008b46467220 */ /* 0x080fe20000410000 */
[----:B------:R-:W-:Y:S01]  /*1e760*/  STL.64 [R1+0x3b8], R14 ;  /* 0x0003b80e01007387 */ /* 0x000fe20000100a00 */
[-C--:B------:R-:W-:Y:S01]  /*1e770*/  FMUL.FTZ R69, R69, R139.reuse ;  /* 0x0000008b45457220 */ /* 0x080fe20000410000 */
[-C--:B------:R-:W-:Y:S01]  /*1e780*/  FMUL.FTZ R68, R68, R139.reuse ;  /* 0x0000008b44447220 */ /* 0x080fe20000410000 */
[-C--:B------:R-:W-:Y:S01]  /*1e790*/  FMUL.FTZ R67, R67, R139.reuse ;  /* 0x0000008b43437220 */ /* 0x080fe20000410000 */
[----:B------:R0:W-:Y:S01]  /*1e7a0*/  STL.64 [R1+0x3c8], R12 ;  /* 0x0003c80c01007387 */ /* 0x0001e20000100a00 */
        /* <DEDUP_REMOVED lines=55> */
[----:B0-----:R-:W-:Y:S01]  /*1eb20*/  VIADD R12, R137, 0x1 ;  /* 0x00000001890c7836 */ /* 0x001fe20000000000 */
[----:B------:R-:W-:Y:S01]  /*1eb30*/  @!P2 LOP3.LUT R14, R19, 0x1, RZ, 0x3c, !PT ;  /* 0x00000001130ea812 */ /* 0x000fe200078e3cff */
[----:B------:R0:W-:Y:S04]  /*1eb40*/  STL [R1+0x444], R144 ;  /* 0x0004449001007387 */ /* 0x0001e80000100800 */
[----:B------:R0:W-:Y:S04]  /*1eb50*/  STL.64 [R1+0x228], R70 ;  /* 0x0002284601007387 */ /* 0x0001e80000100a00 */
        /* <DEDUP_REMOVED lines=29> */
[----:B------:R0:W-:Y:S04]  /*1ed30*/  STL [R1+0x218], R12 ;  /* 0x0002180c01007387 */ /* 0x0001e80000100800 */
[----:B------:R0:W-:Y:S01]  /*1ed40*/  @!P2 STL [R1+0x214], R14 ;  /* 0x0002140e0100a387 */ /* 0x0001e20000100800 */
[----:B------:R-:W-:-:S13]  /*1ed50*/  PLOP3.LUT P0, PT, PT, PT, PT, 0x8, 0x0 ;  /* 0x000000000000781c */ /* 0x000fda0003f0e170 */
.L_x_2017:
[----:B------:R-:W1:Y:S08]  /*1ed60*/  S2UR UR4, SR_CgaCtaId ;  /* 0x00000000000479c3 */ /* 0x000e700000008800 */
[----:B------:R-:W-:Y:S06]  /*1ed70*/  BAR.SYNC.DEFER_BLOCKING 0x5, 0x180 ;  /* 0x0146000000007b1d */ /* 0x000fec0000010000 */
[----:B------:R-:W-:Y:S01]  /*1ed80*/  UMOV UR44, 0x400 ;  /* 0x00000400002c7882 */ /* 0x000fe20000000000 */
[----:B------:R-:W-:Y:S01]  /*1ed90*/  BSSY B0, `(.L_x_2114) ;  /* 0x0000281000007945 */ /* 0x000fe20003800000 */
[----:B-1----:R-:W-:-:S09]  /*1eda0*/  ULEA UR44, UR4, UR44, 0x18 ;  /* 0x0000002c042c7291 */ /* 0x002fd2000f8ec03f */
[----:B---3--:R-:W1:Y:S02]  /*1edb0*/  LDS R0, [UR44+0x324d0] ;  /* 0x0324d02cff007984 */ /* 0x008e640008000800 */
[----:B-1----:R-:W-:Y:S01]  /*1edc0*/  R2UR UR4, R0 ;  /* 0x00000000000472ca */ /* 0x002fe200000e0000 */
[----:B------:R-:W-:Y:S06]  /*1edd0*/  BAR.ARV 0x4, 0x180 ;  /* 0x0106000000007b1d */ /* 0x000fec0000002000 */
[----:B------:R-:W-:Y:S08]  /*1ede0*/  @P0 BRA `(.L_x_2115) ;  /* 0x0000001c001c0947 */ /* 0x000ff00003800000 */
[----:B------:R-:W2:Y:S01]  /*1edf0*/  LDL.128 R96, [R1+0x2c0] ;  /* 0x0002c00001607983 */ /* 0x000ea20000100c00 */
[----:B0-----:R-:W0:Y:S01]  /*1ee00*/  LDC R2, c[0x0][0xce8] ;  /* 0x00033a00ff027b82 */ /* 0x001e220000000800 */
[----:B------:R-:W-:Y:S02]  /*1ee10*/  ULDC UR5, c[0x0][0xb88] ;  /* 0x0002e20000057ab9 */ /* 0x000fe40000000800 */
[----:B------:R-:W3:Y:S04]  /*1ee20*/  LDL.128 R92, [R1+0x2d0] ;  /* 0x0002d000015c7983 */ /* 0x000ee80000100c00 */
[----:B------:R-:W4:Y:S04]  /*1ee30*/  LDL.128 R88, [R1+0x2e0] ;  /* 0x0002e00001587983 */ /* 0x000f280000100c00 */
        /* <DEDUP_REMOVED lines=28> */
[----:B------:R-:W4:Y:S01]  /*1f000*/  LDL.128 R8, [R1+0x410] ;  /* 0x0004100001087983 */ /* 0x000f220000100c00 */
[----:B------:R-:W-:Y:S01]  /*1f010*/  VIADD R19, R204, UR39 ;  /* 0x00000027cc137c36 */ /* 0x000fe20008000000 */
[----:B------:R-:W-:Y:S01]  /*1f020*/  LOP3.LUT P0, RZ, R212, 0x3, RZ, 0xc0, !PT ;  /* 0x00000003d4ff7812 */ /* 0x000fe2000780c0ff */
[----:B0-----:R-:W-:Y:S01]  /*1f030*/  IMAD R0, R2, UR5, RZ ;  /* 0x0000000502007c24 */ /* 0x001fe2000f8e02ff */
[----:B------:R-:W-:-:S02]  /*1f040*/  IADD3 R141, P6, R188, 0x8000, RZ ;  /* 0x00008000bc8d7810 */ /* 0x000fc40007fde0ff */
[C---:B------:R-:W-:Y:S02]  /*1f050*/  IADD3 R143, P1, R188.reuse, 0x8020, RZ ;  /* 0x00008020bc8f7810 */ /* 0x040fe40007f3e0ff */
[C---:B------:R-:W-:Y:S02]  /*1f060*/  IADD3 R21, P5, R188.reuse, 0x4060, RZ ;  /* 0x00004060bc157810 */ /* 0x040fe40007fbe0ff */
[C---:B------:R-:W-:Y:S01]  /*1f070*/  LOP3.LUT R155, R188.reuse, 0x380, RZ, 0xc0, !PT ;  /* 0x00000380bc9b7812 */ /* 0x040fe200078ec0ff */
[----:B------:R-:W-:Y:S01]  /*1f080*/  USHF.R.S32.HI UR12, URZ, 0x1f, UR42 ;  /* 0x0000001f3f0c7899 */ /* 0x000fe2000801142a */
[----:B------:R-:W-:Y:S01]  /*1f090*/  ISETP.GE.OR P2, PT, R19, R0, P0 ;  /* 0x000000001300720c */ /* 0x000fe20000746670 */
[----:B------:R-:W-:Y:S01]  /*1f0a0*/  ULDC.64 UR8, c[0x0][0xc90] ;  /* 0x0003240000087ab9 */ /* 0x000fe20000000a00 */
[----:B------:R-:W-:Y:S01]  /*1f0b0*/  IADD3 R145, P3, R188, 0x8040, RZ ;  /* 0x00008040bc917810 */ /* 0x000fe20007f7e0ff */
[----:B------:R-:W-:Y:S01]  /*1f0c0*/  USHF.R.S32.HI UR13, URZ, 0x1f, UR38 ;  /* 0x0000001f3f0d7899 */ /* 0x000fe20008011426 */
[----:B------:R-:W-:-:S09]  /*1f0d0*/  ULDC.64 UR10, c[0x0][0xc98] ;  /* 0x00032600000a7ab9 */ /* 0x000fd20000000a00 */
[----:B------:R-:W4:Y:S01]  /*1f0e0*/  @!P2 LDL R3, [R1+0x440] ;  /* 0x000440000103a983 */ /* 0x000f220000100800 */
[----:B------:R-:W-:Y:S02]  /*1f0f0*/  LOP3.LUT R140, R141, 0x380, RZ, 0xc0, !PT ;  /* 0x000003808d8c7812 */ /* 0x000fe400078ec0ff */
[----:B------:R-:W-:Y:S02]  /*1f100*/  LOP3.LUT R142, R143, 0x380, RZ, 0xc0, !PT ;  /* 0x000003808f8e7812 */ /* 0x000fe400078ec0ff */
[----:B------:R-:W-:Y:S02]  /*1f110*/  SHF.R.U64 R140, R140, 0x3, RZ ;  /* 0x000000038c8c7819 */ /* 0x000fe400000012ff */
[----:B------:R-:W-:Y:S02]  /*1f120*/  SHF.R.U64 R146, R142, 0x3, RZ ;  /* 0x000000038e927819 */ /* 0x000fe400000012ff */
[----:B------:R-:W-:Y:S01]  /*1f130*/  LOP3.LUT R142, R140, R141, RZ, 0x3c, !PT ;  /* 0x0000008d8c8e7212 */ /* 0x000fe200078e3cff */
[----:B------:R-:W-:Y:S01]  /*1f140*/  IMAD.X R141, RZ, RZ, R189, P1 ;  /* 0x000000ffff8d7224 */ /* 0x000fe200008e06bd */
[----:B------:R-:W-:-:S04]  /*1f150*/  IADD3 R149, P1, R188, 0xc040, RZ ;  /* 0x0000c040bc957810 */ /* 0x000fc80007f3e0ff */
[----:B------:R-:W-:-:S04]  /*1f160*/  LOP3.LUT R148, R149, 0x380, RZ, 0xc0, !PT ;  /* 0x0000038095947812 */ /* 0x000fc800078ec0ff */
[----:B------:R-:W-:Y:S02]  /*1f170*/  SHF.R.U64 R148, R148, 0x3, RZ ;  /* 0x0000000394947819 */ /* 0x000fe400000012ff */
[----:B------:R-:W-:Y:S02]  /*1f180*/  LOP3.LUT R20, R21, 0x380, RZ, 0xc0, !PT ;  /* 0x0000038015147812 */ /* 0x000fe400078ec0ff */
[----:B------:R-:W-:Y:S01]  /*1f190*/  LOP3.LUT R148, R148, R149, RZ, 0x3c, !PT ;  /* 0x0000009594947212 */ /* 0x000fe200078e3cff */
[----:B------:R-:W-:Y:S01]  /*1f1a0*/  IMAD.X R149, RZ, RZ, R189, P1 ;  /* 0x000000ffff957224 */ /* 0x000fe200008e06bd */
[----:B------:R-:W-:Y:S02]  /*1f1b0*/  ISETP.NE.AND P1, PT, R2, 0x1, PT ;  /* 0x000000010200780c */ /* 0x000fe40003f25270 */
[----:B------:R-:W-:Y:S02]  /*1f1c0*/  SHF.R.U64 R155, R155, 0x3, RZ ;  /* 0x000000039b9b7819 */ /* 0x000fe400000012ff */
[----:B------:R-:W-:-:S02]  /*1f1d0*/  SHF.R.U64 R20, R20, 0x3, RZ ;  /* 0x0000000314147819 */ /* 0x000fc400000012ff */
[----:B------:R-:W-:Y:S01]  /*1f1e0*/  LOP3.LUT R154, R155, R188, RZ, 0x3c, !PT ;  /* 0x000000bc9b9a7212 */ /* 0x000fe200078e3cff */
[--C-:B------:R-:W-:Y:S01]  /*1f1f0*/  IMAD.MOV.U32 R155, RZ, RZ, R189.reuse ;  /* 0x000000ffff9b7224 */ /* 0x100fe200078e00bd */
[----:B------:R-:W-:Y:S01]  /*1f200*/  LOP3.LUT R20, R20, R21, RZ, 0x3c, !PT ;  /* 0x0000001514147212 */ /* 0x000fe200078e3cff */
[----:B------:R-:W-:-:S03]  /*1f210*/  IMAD.X R21, RZ, RZ, R189, P5 ;  /* 0x000000ffff157224 */ /* 0x000fc600028e06bd */
[----:B------:R-:W-:Y:S02]  /*1f220*/  MOV R155, R154 ;  /* 0x0000009a009b7202 */ /* 0x000fe40000000f00 */
[----:B------:R-:W-:Y:S02]  /*1f230*/  MOV R154, R20 ;  /* 0x00000014009a7202 */ /* 0x000fe40000000f00 */
[----:B------:R-:W0:Y:S01]  /*1f240*/  @P1 LDC R21, c[0x0][0xcec] ;  /* 0x00033b00ff151b82 */ /* 0x000e220000000800 */
[----:B------:R-:W-:Y:S02]  /*1f250*/  UIMAD UR5, UR12, UR8, URZ ;  /* 0x000000080c0572a4 */ /* 0x000fe4000f8e023f */
[----:B------:R-:W-:Y:S02]  /*1f260*/  UIMAD.WIDE.U32 UR6, UR42, UR8, URZ ;  /* 0x000000082a0672a5 */ /* 0x000fe4000f8e003f */
[----:B------:R-:W-:Y:S01]  /*1f270*/  UIMAD UR5, UR42, UR9, UR5 ;  /* 0x000000092a0572a4 */ /* 0x000fe2000f8e0205 */
[----:B------:R-:W-:Y:S01]  /*1f280*/  LOP3.LUT R144, R145, 0x380, RZ, 0xc0, !PT ;  /* 0x0000038091907812 */ /* 0x000fe200078ec0ff */
[----:B------:R-:W-:-:S02]  /*1f290*/  UIMAD UR8, UR13, UR10, URZ ;  /* 0x0000000a0d0872a4 */ /* 0x000fc4000f8e023f */
[----:B------:R-:W-:Y:S01]  /*1f2a0*/  UIADD3 UR7, UR7, UR5, URZ ;  /* 0x0000000507077290 */ /* 0x000fe2000fffe03f */
[----:B------:R-:W-:Y:S01]  /*1f2b0*/  SHF.R.U64 R144, R144, 0x3, RZ ;  /* 0x0000000390907819 */ /* 0x000fe200000012ff */
[----:B------:R-:W-:Y:S02]  /*1f2c0*/  UIMAD UR8, UR38, UR11, UR8 ;  /* 0x0000000b260872a4 */ /* 0x000fe4000f8e0208 */
[----:B------:R-:W-:Y:S01]  /*1f2d0*/  UIMAD.WIDE.U32 UR6, UR38, UR10, UR6 ;  /* 0x0000000a260672a5 */ /* 0x000fe2000f8e0006 */
[----:B------:R-:W-:Y:S01]  /*1f2e0*/  LOP3.LUT R140, R146, R143, RZ, 0x3c, !PT ;  /* 0x0000008f928c7212 */ /* 0x000fe200078e3cff */
[--C-:B------:R-:W-:Y:S01]  /*1f2f0*/  IMAD.X R143, RZ, RZ, R189.reuse, P6 ;  /* 0x000000ffff8f7224 */ /* 0x100fe200030e06bd */
[----:B------:R-:W-:Y:S02]  /*1f300*/  LOP3.LUT R152, R144, R145, RZ, 0x3c, !PT ;  /* 0x0000009190987212 */ /* 0x000fe400078e3cff */
[C---:B------:R-:W-:Y:S01]  /*1f310*/  IADD3 R151, P4, R188.reuse, 0x8060, RZ ;  /* 0x00008060bc977810 */ /* 0x040fe20007f9e0ff */
[----:B------:R-:W-:Y:S01]  /*1f320*/  IMAD.X R153, RZ, RZ, R189, P3 ;  /* 0x000000ffff997224 */ /* 0x000fe200018e06bd */
[C---:B------:R-:W-:Y:S01]  /*1f330*/  IADD3 R145, P5, R188.reuse, 0xc000, RZ ;  /* 0x0000c000bc917810 */ /* 0x040fe20007fbe0ff */
[----:B------:R-:W-:Y:S01]  /*1f340*/  VIADD R19, R19, 0x8 ;  /* 0x0000000813137836 */ /* 0x000fe20000000000 */
[----:B------:R-:W-:Y:S01]  /*1f350*/  IADD3 R147, P6, R188, 0xc020, RZ ;  /* 0x0000c020bc937810 */ /* 0x000fe20007fde0ff */
[----:B------:R-:W-:Y:S01]  /*1f360*/  ULDC.64 UR10, c[0x0][0xbf0] ;  /* 0x0002fc00000a7ab9 */ /* 0x000fe20000000a00 */
[----:B------:R-:W-:-:S02]  /*1f370*/  LOP3.LUT R150, R151, 0x380, RZ, 0xc0, !PT ;  /* 0x0000038097967812 */ /* 0x000fc400078ec0ff */
[----:B------:R-:W-:Y:S02]  /*1f380*/  LOP3.LUT R144, R145, 0x380, RZ, 0xc0, !PT ;  /* 0x0000038091907812 */ /* 0x000fe400078ec0ff */
[----:B------:R-:W-:Y:S02]  /*1f390*/  LOP3.LUT R146, R147, 0x380, RZ, 0xc0, !PT ;  /* 0x0000038093927812 */ /* 0x000fe400078ec0ff */
[----:B------:R-:W-:Y:S02]  /*1f3a0*/  SHF.R.U64 R150, R150, 0x3, RZ ;  /* 0x0000000396967819 */ /* 0x000fe400000012ff */
        /* <DEDUP_REMOVED lines=8> */
[----:B------:R-:W-:-:S02]  /*1f430*/  MOV R142, R142 ;  /* 0x0000008e008e7202 */ /* 0x000fc40000000f00 */
[----:B------:R-:W-:Y:S02]  /*1f440*/  MOV R140, R140 ;  /* 0x0000008c008c7202 */ /* 0x000fe40000000f00 */
[----:B------:R-:W-:Y:S02]  /*1f450*/  MOV R152, R152 ;  /* 0x0000009800987202 */ /* 0x000fe40000000f00 */
[----:B------:R-:W-:Y:S02]  /*1f460*/  MOV R20, R150 ;  /* 0x0000009600147202 */ /* 0x000fe40000000f00 */
[----:B------:R-:W-:Y:S02]  /*1f470*/  MOV R144, R144 ;  /* 0x0000009000907202 */ /* 0x000fe40000000f00 */
[----:B------:R-:W-:Y:S02]  /*1f480*/  MOV R146, R146 ;  /* 0x0000009200927202 */ /* 0x000fe40000000f00 */
[----:B--2---:R-:W-:-:S02]  /*1f490*/  F2FP.BF16.F32.PACK_AB R96, R97, R96 ;  /* 0x000000606160723e */ /* 0x004fc400000010ff */
[----:B------:R-:W-:Y:S02]  /*1f4a0*/  F2FP.BF16.F32.PACK_AB R97, R99, R98 ;  /* 0x000000626361723e */ /* 0x000fe400000010ff */
[----:B---3--:R-:W-:Y:S02]  /*1f4b0*/  F2FP.BF16.F32.PACK_AB R98, R93, R92 ;  /* 0x0000005c5d62723e */ /* 0x008fe400000010ff */
[----:B------:R-:W1:Y:S01]  /*1f4c0*/  @P1 LDC R93, c[0x0][0xcf0] ;  /* 0x00033c00ff5d1b82 */ /* 0x000e620000000800 */
[----:B----4-:R-:W-:Y:S02]  /*1f4d0*/  F2FP.BF16.F32.PACK_AB R88, R89, R88 ;  /* 0x000000585958723e */ /* 0x010fe400000010ff */
[----:B------:R-:W-:Y:S02]  /*1f4e0*/  F2FP.BF16.F32.PACK_AB R89, R91, R90 ;  /* 0x0000005a5b59723e */ /* 0x000fe400000010ff */
[----:B------:R-:W-:Y:S01]  /*1f4f0*/  F2FP.BF16.F32.PACK_AB R90, R85, R84 ;  /* 0x00000054555a723e */ /* 0x000fe200000010ff */
[----:B------:R-:W-:Y:S01]  /*1f500*/  VIADD R84, R236, UR39 ;  /* 0x00000027ec547c36 */ /* 0x000fe20008000000 */
[----:B------:R-:W-:-:S02]  /*1f510*/  F2FP.BF16.F32.PACK_AB R80, R81, R80 ;  /* 0x000000505150723e */ /* 0x000fc400000010ff */
[----:B------:R-:W-:Y:S02]  /*1f520*/  F2FP.BF16.F32.PACK_AB R81, R83, R82 ;  /* 0x000000525351723e */ /* 0x000fe400000010ff */
[----:B------:R-:W-:Y:S01]  /*1f530*/  F2FP.BF16.F32.PACK_AB R82, R77, R76 ;  /* 0x0000004c4d52723e */ /* 0x000fe200000010ff */
[----:B0-----:R-:W-:-:S04]  /*1f540*/  @P1 IMAD.HI.U32 R76, R84, R21, RZ ;  /* 0x00000015544c1227 */ /* 0x001fc800078e00ff */
[----:B------:R-:W-:Y:S01]  /*1f550*/  IMAD.MOV.U32 R21, RZ, RZ, R84 ;  /* 0x000000ffff157224 */ /* 0x000fe200078e0054 */
[----:B-1----:R-:W-:Y:S02]  /*1f560*/  @P1 SHF.R.U32.HI R21, RZ, R93, R76 ;  /* 0x0000005dff151219 */ /* 0x002fe4000001164c */
[----:B------:R-:W-:-:S03]  /*1f570*/  F2FP.BF16.F32.PACK_AB R72, R73, R72 ;  /* 0x000000484948723e */ /* 0x000fc600000010ff */
[--C-:B------:R-:W-:Y:S01]  /*1f580*/  IMAD.MOV R77, RZ, RZ, -R21.reuse ;  /* 0x000000ffff4d7224 */ /* 0x100fe200078e0a15 */
[----:B------:R-:W-:Y:S02]  /*1f590*/  F2FP.BF16.F32.PACK_AB R73, R75, R74 ;  /* 0x0000004a4b49723e */ /* 0x000fe400000010ff */
[----:B------:R-:W-:Y:S01]  /*1f5a0*/  F2FP.BF16.F32.PACK_AB R75, R59, R58 ;  /* 0x0000003a3b4b723e */ /* 0x000fe200000010ff */
[----:B------:R-:W-:Y:S01]  /*1f5b0*/  IMAD R59, R2, R77, R84 ;  /* 0x0000004d023b7224 */ /* 0x000fe200078e0254 */
[----:B------:R-:W-:Y:S01]  /*1f5c0*/  F2FP.BF16.F32.PACK_AB R74, R57, R56 ;  /* 0x00000038394a723e */ /* 0x000fe200000010ff */
[----:B------:R-:W-:Y:S01]  /*1f5d0*/  IMAD.U32 R58, RZ, RZ, UR8 ;  /* 0x00000008ff3a7e24 */ /* 0x000fe2000f8e00ff */
[----:B------:R-:W-:Y:S01]  /*1f5e0*/  SHF.R.S32.HI R57, RZ, 0x1f, R21 ;  /* 0x0000001fff397819 */ /* 0x000fe20000011415 */
[----:B------:R-:W-:Y:S01]  /*1f5f0*/  ULDC.64 UR8, c[0x0][0xbe8] ;  /* 0x0002fa0000087ab9 */ /* 0x000fe20000000a00 */
[----:B------:R-:W-:Y:S02]  /*1f600*/  IADD3 R56, P3, R21, UR6, RZ ;  /* 0x0000000615387c10 */ /* 0x000fe4000ff7e0ff */
[----:B------:R-:W-:-:S02]  /*1f610*/  F2FP.BF16.F32.PACK_AB R136, R137, R136 ;  /* 0x000000888988723e */ /* 0x000fc400000010ff */
[----:B------:R-:W-:Y:S02]  /*1f620*/  SHF.R.S32.HI R21, RZ, 0x1f, R59 ;  /* 0x0000001fff157819 */ /* 0x000fe4000001143b */
[----:B------:R-:W-:Y:S02]  /*1f630*/  F2FP.BF16.F32.PACK_AB R137, R139, R138 ;  /* 0x0000008a8b89723e */ /* 0x000fe400000010ff */
[----:B------:R-:W-:Y:S02]  /*1f640*/  F2FP.BF16.F32.PACK_AB R128, R129, R128 ;  /* 0x000000808180723e */ /* 0x000fe400000010ff */
[----:B------:R-:W-:Y:S02]  /*1f650*/  F2FP.BF16.F32.PACK_AB R138, R133, R132 ;  /* 0x00000084858a723e */ /* 0x000fe400000010ff */
[----:B------:R-:W-:Y:S01]  /*1f660*/  F2FP.BF16.F32.PACK_AB R139, R135, R134 ;  /* 0x00000086878b723e */ /* 0x000fe200000010ff */
[----:B------:R-:W-:Y:S01]  /*1f670*/  BAR.SYNC.DEFER_BLOCKING 0x1, 0x100 ;  /* 0x0044000000007b1d */ /* 0x000fe20000010000 */
[----:B------:R-:W-:-:S02]  /*1f680*/  F2FP.BF16.F32.PACK_AB R129, R131, R130 ;  /* 0x000000828381723e */ /* 0x000fc400000010ff */
[----:B------:R-:W-:Y:S02]  /*1f690*/  F2FP.BF16.F32.PACK_AB R120, R121, R120 ;  /* 0x000000787978723e */ /* 0x000fe400000010ff */
[----:B------:R-:W-:Y:S01]  /*1f6a0*/  IADD3.X R57, R57, UR7, R58, P3, !PT ;  /* 0x0000000739397c10 */ /* 0x000fe20009ffe43a */
[----:B------:R-:W-:Y:S01]  /*1f6b0*/  ULDC.64 UR6, c[0x0][0xc88] ;  /* 0x0003220000067ab9 */ /* 0x000fe20000000a00 */
[----:B------:R-:W-:Y:S02]  /*1f6c0*/  F2FP.BF16.F32.PACK_AB R130, R125, R124 ;  /* 0x0000007c7d82723e */ /* 0x000fe400000010ff */
[----:B------:R-:W-:Y:S02]  /*1f6d0*/  F2FP.BF16.F32.PACK_AB R131, R127, R126 ;  /* 0x0000007e7f83723e */ /* 0x000fe400000010ff */
[----:B------:R-:W-:Y:S02]  /*1f6e0*/  F2FP.BF16.F32.PACK_AB R121, R123, R122 ;  /* 0x0000007a7b79723e */ /* 0x000fe400000010ff */
[----:B------:R-:W-:Y:S01]  /*1f6f0*/  F2FP.BF16.F32.PACK_AB R112, R113, R112 ;  /* 0x000000707170723e */ /* 0x000fe200000010ff */
[----:B------:R-:W-:Y:S01]  /*1f700*/  IMAD R58, R21, UR6, RZ ;  /* 0x00000006153a7c24 */ /* 0x000fe2000f8e02ff */
[----:B------:R-:W-:-:S02]  /*1f710*/  F2FP.BF16.F32.PACK_AB R122, R117, R116 ;  /* 0x00000074757a723e */ /* 0x000fc400000010ff */
[----:B------:R-:W-:Y:S02]  /*1f720*/  F2FP.BF16.F32.PACK_AB R123, R119, R118 ;  /* 0x00000076777b723e */ /* 0x000fe400000010ff */
[----:B------:R-:W-:Y:S02]  /*1f730*/  F2FP.BF16.F32.PACK_AB R113, R115, R114 ;  /* 0x000000727371723e */ /* 0x000fe400000010ff */
[----:B------:R-:W-:Y:S02]  /*1f740*/  F2FP.BF16.F32.PACK_AB R104, R105, R104 ;  /* 0x000000686968723e */ /* 0x000fe400000010ff */
[----:B------:R-:W-:Y:S02]  /*1f750*/  F2FP.BF16.F32.PACK_AB R114, R109, R108 ;  /* 0x0000006c6d72723e */ /* 0x000fe400000010ff */
[----:B------:R-:W-:Y:S02]  /*1f760*/  F2FP.BF16.F32.PACK_AB R115, R111, R110 ;  /* 0x0000006e6f73723e */ /* 0x000fe400000010ff */
[----:B------:R-:W-:Y:S01]  /*1f770*/  F2FP.BF16.F32.PACK_AB R105, R107, R106 ;  /* 0x0000006a6b69723e */ /* 0x000fe200000010ff */
[----:B------:R-:W-:Y:S01]  /*1f780*/  STSM.16.M88.4 [R155], R136 ;  /* 0x000000889b007844 */ /* 0x000fe20000000200 */
[----:B------:R-:W-:-:S02]  /*1f790*/  F2FP.BF16.F32.PACK_AB R106, R101, R100 ;  /* 0x00000064656a723e */ /* 0x000fc400000010ff */
[----:B------:R-:W-:Y:S01]  /*1f7a0*/  F2FP.BF16.F32.PACK_AB R107, R103, R102 ;  /* 0x00000066676b723e */ /* 0x000fe200000010ff */
[----:B------:R-:W-:Y:S01]  /*1f7b0*/  STSM.16.M88.4 [R235], R128 ;  /* 0x00000080eb007844 */ /* 0x000fe20000000200 */
[----:B------:R-:W-:Y:S01]  /*1f7c0*/  F2FP.BF16.F32.PACK_AB R99, R95, R94 ;  /* 0x0000005e5f63723e */ /* 0x000fe200000010ff */
[----:B------:R-:W-:Y:S01]  /*1f7d0*/  IMAD.WIDE.U32 R56, R59, UR6, R56 ;  /* 0x000000063b387c25 */ /* 0x000fe2000f8e0038 */
[----:B------:R-:W-:Y:S01]  /*1f7e0*/  F2FP.BF16.F32.PACK_AB R91, R87, R86 ;  /* 0x00000056575b723e */ /* 0x000fe200000010ff */
[----:B------:R-:W-:Y:S01]  /*1f7f0*/  STSM.16.M88.4 [R234], R120 ;  /* 0x00000078ea007844 */ /* 0x000fe20000000200 */
[----:B------:R-:W-:Y:S01]  /*1f800*/  F2FP.BF16.F32.PACK_AB R83, R79, R78 ;  /* 0x0000004e4f53723e */ /* 0x000fe200000010ff */
[----:B------:R-:W-:Y:S01]  /*1f810*/  IMAD R21, R59, UR7, R58 ;  /* 0x000000073b157c24 */ /* 0x000fe2000f8e023a */
[----:B------:R-:W-:Y:S01]  /*1f820*/  F2FP.BF16.F32.PACK_AB R52, R53, R52 ;  /* 0x000000343534723e */ /* 0x000fe200000010ff */
[----:B------:R-:W-:Y:S01]  /*1f830*/  STSM.16.M88.4 [R233], R112 ;  /* 0x00000070e9007844 */ /* 0x000fe20000000200 */
[----:B------:R-:W-:Y:S01]  /*1f840*/  F2FP.BF16.F32.PACK_AB R53, R55, R54 ;  /* 0x000000363735723e */ /* 0x000fe200000010ff */
[----:B------:R-:W-:Y:S01]  /*1f850*/  ULDC.64 UR6, c[0x0][0xc50] ;  /* 0x0003140000067ab9 */ /* 0x000fe20000000a00 */
[----:B------:R-:W-:Y:S01]  /*1f860*/  F2FP.BF16.F32.PACK_AB R64, R65, R64 ;  /* 0x000000404140723e */ /* 0x000fe200000010ff */
[----:B------:R-:W-:Y:S01]  /*1f870*/  STSM.16.M88.4 [R232], R104 ;  /* 0x00000068e8007844 */ /* 0x000fe20000000200 */
[----:B------:R-:W-:-:S02]  /*1f880*/  F2FP.BF16.F32.PACK_AB R54, R69, R68 ;  /* 0x000000444536723e */ /* 0x000fc400000010ff */
[----:B------:R-:W-:Y:S01]  /*1f890*/  F2FP.BF16.F32.PACK_AB R55, R71, R70 ;  /* 0x000000464737723e */ /* 0x000fe200000010ff */
[----:B------:R-:W-:Y:S01]  /*1f8a0*/  STSM.16.M88.4 [R230], R96 ;  /* 0x00000060e6007844 */ /* 0x000fe20000000200 */
[----:B------:R-:W-:Y:S02]  /*1f8b0*/  F2FP.BF16.F32.PACK_AB R65, R67, R66 ;  /* 0x000000424341723e */ /* 0x000fe400000010ff */
[----:B------:R-:W-:Y:S01]  /*1f8c0*/  F2FP.BF16.F32.PACK_AB R48, R49, R48 ;  /* 0x000000303130723e */ /* 0x000fe200000010ff */
[----:B------:R-:W-:Y:S01]  /*1f8d0*/  STSM.16.M88.4 [R229], R88 ;  /* 0x00000058e5007844 */ /* 0x000fe20000000200 */
[----:B------:R-:W-:Y:S01]  /*1f8e0*/  F2FP.BF16.F32.PACK_AB R66, R61, R60 ;  /* 0x0000003c3d42723e */ /* 0x000fe200000010ff */
[----:B------:R-:W-:Y:S01]  /*1f8f0*/  IMAD.IADD R21, R57, 0x1, R21 ;  /* 0x0000000139157824 */ /* 0x000fe200078e0215 */
[----:B------:R-:W-:Y:S02]  /*1f900*/  F2FP.BF16.F32.PACK_AB R67, R63, R62 ;  /* 0x0000003e3f43723e */ /* 0x000fe400000010ff */
[----:B------:R-:W-:Y:S01]  /*1f910*/  F2FP.BF16.F32.PACK_AB R49, R51, R50 ;  /* 0x000000323331723e */ /* 0x000fe200000010ff */
[----:B------:R-:W-:Y:S01]  /*1f920*/  STSM.16.M88.4 [R154], R80 ;  /* 0x000000509a007844 */ /* 0x000fe20000000200 */
[----:B------:R-:W-:-:S02]  /*1f930*/  F2FP.BF16.F32.PACK_AB R50, R45, R44 ;  /* 0x0000002c2d32723e */ /* 0x000fc400000010ff */
[----:B------:R-:W-:Y:S02]  /*1f940*/  F2FP.BF16.F32.PACK_AB R51, R47, R46 ;  /* 0x0000002e2f33723e */ /* 0x000fe400000010ff */
[----:B------:R-:W-:Y:S01]  /*1f950*/  F2FP.BF16.F32.PACK_AB R36, R37, R36 ;  /* 0x000000242524723e */ /* 0x000fe200000010ff */
[----:B------:R-:W-:Y:S01]  /*1f960*/  STSM.16.M88.4 [R142], R72 ;  /* 0x000000488e007844 */ /* 0x000fe20000000200 */
[----:B------:R-:W-:Y:S02]  /*1f970*/  LEA R58, P3, R56, UR6, 0x2 ;  /* 0x00000006383a7c11 */ /* 0x000fe4000f8610ff */
[----:B------:R-:W-:Y:S02]  /*1f980*/  F2FP.BF16.F32.PACK_AB R44, R5, R4 ;  /* 0x00000004052c723e */ /* 0x000fe400000010ff */
[----:B------:R-:W-:Y:S02]  /*1f990*/  F2FP.BF16.F32.PACK_AB R45, R7, R6 ;  /* 0x00000006072d723e */ /* 0x000fe400000010ff */
[----:B------:R-:W-:-:S02]  /*1f9a0*/  F2FP.BF16.F32.PACK_AB R46, R41, R40 ;  /* 0x00000028292e723e */ /* 0x000fc400000010ff */
[----:B------:R-:W-:Y:S02]  /*1f9b0*/  F2FP.BF16.F32.PACK_AB R47, R43, R42 ;  /* 0x0000002a2b2f723e */ /* 0x000fe400000010ff */
[----:B------:R-:W-:Y:S02]  /*1f9c0*/  F2FP.BF16.F32.PACK_AB R37, R39, R38 ;  /* 0x000000262725723e */ /* 0x000fe400000010ff */
[----:B------:R-:W-:Y:S01]  /*1f9d0*/  F2FP.BF16.F32.PACK_AB R28, R29, R28 ;  /* 0x0000001c1d1c723e */ /* 0x000fe200000010ff */
[----:B------:R-:W-:Y:S01]  /*1f9e0*/  STSM.16.M88.4 [R140], R52 ;  /* 0x000000348c007844 */ /* 0x000fe20000000200 */
[----:B------:R-:W-:Y:S02]  /*1f9f0*/  F2FP.BF16.F32.PACK_AB R38, R33, R32 ;  /* 0x000000202126723e */ /* 0x000fe400000010ff */
[----:B------:R-:W-:Y:S02]  /*1fa00*/  F2FP.BF16.F32.PACK_AB R39, R35, R34 ;  /* 0x000000222327723e */ /* 0x000fe400000010ff */
[----:B------:R-:W-:-:S02]  /*1fa10*/  F2FP.BF16.F32.PACK_AB R29, R31, R30 ;  /* 0x0000001e1f1d723e */ /* 0x000fc400000010ff */
[----:B------:R-:W-:Y:S01]  /*1fa20*/  F2FP.BF16.F32.PACK_AB R12, R13, R12 ;  /* 0x0000000c0d0c723e */ /* 0x000fe200000010ff */
[----:B------:R-:W-:Y:S01]  /*1fa30*/  STSM.16.M88.4 [R152], R64 ;  /* 0x0000004098007844 */ /* 0x000fe20000000200 */
[----:B------:R-:W-:Y:S02]  /*1fa40*/  MOV R148, R148 ;  /* 0x0000009400947202 */ /* 0x000fe40000000f00 */
[----:B------:R-:W-:Y:S02]  /*1fa50*/  F2FP.BF16.F32.PACK_AB R30, R25, R24 ;  /* 0x00000018191e723e */ /* 0x000fe400000010ff */
[----:B------:R-:W-:Y:S02]  /*1fa60*/  F2FP.BF16.F32.PACK_AB R31, R27, R26 ;  /* 0x0000001a1b1f723e */ /* 0x000fe400000010ff */
[----:B------:R-:W-:Y:S01]  /*1fa70*/  F2FP.BF16.F32.PACK_AB R13, R15, R14 ;  /* 0x0000000e0f0d723e */ /* 0x000fe200000010ff */
[----:B------:R-:W-:Y:S01]  /*1fa80*/  STSM.16.M88.4 [R20], R48 ;  /* 0x0000003014007844 */ /* 0x000fe20000000200 */
[----:B------:R-:W-:-:S02]  /*1fa90*/  F2FP.BF16.F32.PACK_AB R14, R9, R8 ;  /* 0x00000008090e723e */ /* 0x000fc400000010ff */
[----:B------:R-:W-:Y:S01]  /*1faa0*/  F2FP.BF16.F32.PACK_AB R15, R11, R10 ;  /* 0x0000000a0b0f723e */ /* 0x000fe200000010ff */
[----:B------:R-:W-:Y:S01]  /*1fab0*/  STSM.16.M88.4 [R144], R44 ;  /* 0x0000002c90007844 */ /* 0x000fe20000000200 */
[----:B------:R-:W-:-:S03]  /*1fac0*/  LEA.HI.X R21, R56, UR7, R21, 0x2, P3 ;  /* 0x0000000738157c11 */ /* 0x000fc600098f1415 */
[----:B------:R-:W-:Y:S04]  /*1fad0*/  STSM.16.M88.4 [R146], R36 ;  /* 0x0000002492007844 */ /* 0x000fe80000000200 */
[----:B------:R-:W-:Y:S04]  /*1fae0*/  STSM.16.M88.4 [R148], R28 ;  /* 0x0000001c94007844 */ /* 0x000fe80000000200 */
[----:B------:R-:W-:Y:S04]  /*1faf0*/  STSM.16.M88.4 [R228], R12 ;  /* 0x0000000ce4007844 */ /* 0x000fe80000000200 */
[----:B------:R-:W-:Y:S04]  /*1fb00*/  SHFL.IDX PT, R56, R58, RZ, 0x1c1f ;  /* 0x001c1fff3a387589 */ /* 0x000fe800000e0000 */
[----:B------:R-:W0:Y:S01]  /*1fb10*/  SHFL.IDX PT, R57, R21, RZ, 0x1c1f ;  /* 0x001c1fff15397589 */ /* 0x000e2200000e0000 */
[----:B------:R-:W-:Y:S01]  /*1fb20*/  BAR.SYNC.DEFER_BLOCKING 0x1, 0x100 ;  /* 0x0044000000007b1d */ /* 0x000fe20000010000 */
[----:B------:R-:W-:-:S05]  /*1fb30*/  ISETP.GE.OR P0, PT, R19, R0, P0 ;  /* 0x000000001300720c */ /* 0x000fca0000706670 */
[----:B0-----:R0:W-:Y:S08]  /*1fb40*/  @!P2 ST.E desc[UR48][R56.64], R3 ;  /* 0x000000033800a985 */ /* 0x0011f0000c101930 */
[----:B------:R-:W2:Y:S01]  /*1fb50*/  @!P0 LDL R19, [R1+0x444] ;  /* 0x0004440001138983 */ /* 0x000ea20000100800 */
[----:B------:R-:W-:Y:S02]  /*1fb60*/  IMAD R4, R210, 0x40, R194 ;  /* 0x00000040d2047824 */ /* 0x000fe400078e02c2 */
[----:B------:R-:W-:-:S04]  /*1fb70*/  IMAD.MOV.U32 R5, RZ, RZ, 0x2 ;  /* 0x00000002ff057424 */ /* 0x000fc800078e00ff */
[----:B------:R-:W-:-:S03]  /*1fb80*/  IMAD.WIDE R4, R4, R5, UR36 ;  /* 0x0000002404047e25 */ /* 0x000fc6000f8e0205 */
[----:B------:R-:W-:-:S04]  /*1fb90*/  IADD3 R33, P6, R4, 0x5000, RZ ;  /* 0x0000500004217810 */ /* 0x000fc80007fde0ff */
[----:B------:R-:W-:-:S04]  /*1fba0*/  LOP3.LUT R32, R33, 0x380, RZ, 0xc0, !PT ;  /* 0x0000038021207812 */ /* 0x000fc800078ec0ff */
[----:B------:R-:W-:-:S04]  /*1fbb0*/  SHF.R.U64 R32, R32, 0x3, RZ ;  /* 0x0000000320207819 */ /* 0x000fc800000012ff */
[----:B------:R-:W-:Y:S01]  /*1fbc0*/  LOP3.LUT R32, R32, R33, RZ, 0x3c, !PT ;  /* 0x0000002120207212 */ /* 0x000fe200078e3cff */
[----:B------:R-:W-:Y:S01]  /*1fbd0*/  IMAD.X R33, RZ, RZ, R5, P6 ;  /* 0x000000ffff217224 */ /* 0x000fe200030e0605 */
[C---:B------:R-:W-:Y:S02]  /*1fbe0*/  IADD3 R53, P6, R4.reuse, 0xa000, RZ ;  /* 0x0000a00004357810 */ /* 0x040fe40007fde0ff */
[----:B------:R-:W-:Y:S02]  /*1fbf0*/  IADD3 R7, P3, R4, 0x2000, RZ ;  /* 0x0000200004077810 */ /* 0x000fe40007f7e0ff */
[----:B------:R-:W-:Y:S02]  /*1fc00*/  LOP3.LUT R52, R53, 0x380, RZ, 0xc0, !PT ;  /* 0x0000038035347812 */ /* 0x000fe400078ec0ff */
[----:B------:R-:W-:Y:S01]  /*1fc10*/  LOP3.LUT R6, R7, 0x380, RZ, 0xc0, !PT ;  /* 0x0000038007067812 */ /* 0x000fe200078ec0ff */
[----:B------:R-:W-:Y:S01]  /*1fc20*/  SHFL.IDX PT, R20, R58, 0x1, 0x1c1f ;  /* 0x003c1f003a147f89 */ /* 0x000fe200000e0000 */
[----:B------:R-:W-:-:S02]  /*1fc30*/  SHF.R.U64 R52, R52, 0x3, RZ ;  /* 0x0000000334347819 */ /* 0x000fc400000012ff */
[----:B------:R-:W-:Y:S01]  /*1fc40*/  SHF.R.U64 R6, R6, 0x3, RZ ;  /* 0x0000000306067819 */ /* 0x000fe200000012ff */
[----:B------:R-:W2:Y:S01]  /*1fc50*/  SHFL.IDX PT, R21, R21, 0x1, 0x1c1f ;  /* 0x003c1f0015157f89 */ /* 0x000ea200000e0000 */
[----:B------:R-:W-:Y:S01]  /*1fc60*/  LOP3.LUT R52, R52, R53, RZ, 0x3c, !PT ;  /* 0x0000003534347212 */ /* 0x000fe200078e3cff */
[----:B------:R-:W-:Y:S01]  /*1fc70*/  IMAD.X R53, RZ, RZ, R5, P6 ;  /* 0x000000ffff357224 */ /* 0x000fe200030e0605 */
[----:B------:R-:W-:Y:S02]  /*1fc80*/  LOP3.LUT R12, R6, R7, RZ, 0x3c, !PT ;  /* 0x00000007060c7212 */ /* 0x000fe400078e3cff */
[----:B------:R-:W-:-:S04]  /*1fc90*/  IADD3 R6, P6, R4, 0xf000, RZ ;  /* 0x0000f00004067810 */ /* 0x000fc80007fde0ff */
[----:B0-----:R-:W-:Y:S02]  /*1fca0*/  LOP3.LUT R3, R6, 0x380, RZ, 0xc0, !PT ;  /* 0x0000038006037812 */ /* 0x001fe400078ec0ff */
[C---:B------:R-:W-:Y:S02]  /*1fcb0*/  IADD3 R9, P2, R4.reuse, 0x1000, RZ ;  /* 0x0000100004097810 */ /* 0x040fe40007f5e0ff */
[----:B------:R-:W-:Y:S02]  /*1fcc0*/  SHF.R.U64 R3, R3, 0x3, RZ ;  /* 0x0000000303037819 */ /* 0x000fe400000012ff */
[C---:B------:R-:W-:Y:S02]  /*1fcd0*/  IADD3 R25, P4, R4.reuse, 0x3000, RZ ;  /* 0x0000300004197810 */ /* 0x040fe40007f9e0ff */
[----:B------:R-:W-:Y:S02]  /*1fce0*/  IADD3 R29, P5, R4, 0x4000, RZ ;  /* 0x00004000041d7810 */ /* 0x000fe40007fbe0ff */
[----:B------:R-:W-:-:S02]  /*1fcf0*/  LOP3.LUT R8, R9, 0x380, RZ, 0xc0, !PT ;  /* 0x0000038009087812 */ /* 0x000fc400078ec0ff */
[----:B------:R-:W-:Y:S02]  /*1fd00*/  LOP3.LUT R24, R25, 0x380, RZ, 0xc0, !PT ;  /* 0x0000038019187812 */ /* 0x000fe400078ec0ff */
[----:B------:R-:W-:Y:S02]  /*1fd10*/  LOP3.LUT R28, R29, 0x380, RZ, 0xc0, !PT ;  /* 0x000003801d1c7812 */ /* 0x000fe400078ec0ff */
[----:B------:R-:W-:Y:S02]  /*1fd20*/  LOP3.LUT R72, R3, R6, RZ, 0x3c, !PT ;  /* 0x0000000603487212 */ /* 0x000fe400078e3cff */
[----:B------:R-:W0:Y:S01]  /*1fd30*/  @P1 LDC R3, c[0x0][0xcec] ;  /* 0x00033b00ff031b82 */ /* 0x000e220000000800 */
[----:B------:R-:W-:Y:S02]  /*1fd40*/  SHF.R.U64 R8, R8, 0x3, RZ ;  /* 0x0000000308087819 */ /* 0x000fe400000012ff */
[----:B------:R-:W-:Y:S02]  /*1fd50*/  SHF.R.U64 R24, R24, 0x3, RZ ;  /* 0x0000000318187819 */ /* 0x000fe400000012ff */
[----:B------:R-:W-:Y:S01]  /*1fd60*/  SHF.R.U64 R28, R28, 0x3, RZ ;  /* 0x000000031c1c7819 */ /* 0x000fe200000012ff */
[--C-:B------:R-:W-:Y:S01]  /*1fd70*/  IMAD.X R13, RZ, RZ, R5.reuse, P3 ;  /* 0x000000ffff0d7224 */ /* 0x100fe200018e0605 */
[----:B------:R-:W-:Y:S01]  /*1fd80*/  LOP3.LUT R8, R8, R9, RZ, 0x3c, !PT ;  /* 0x0000000908087212 */ /* 0x000fe200078e3cff */
[--C-:B------:R-:W-:Y:S01]  /*1fd90*/  IMAD.X R9, RZ, RZ, R5.reuse, P2 ;  /* 0x000000ffff097224 */ /* 0x100fe200010e0605 */
[----:B------:R-:W-:Y:S01]  /*1fda0*/  LOP3.LUT R24, R24, R25, RZ, 0x3c, !PT ;  /* 0x0000001918187212 */ /* 0x000fe200078e3cff */
[--C-:B------:R-:W-:Y:S01]  /*1fdb0*/  IMAD.X R25, RZ, RZ, R5.reuse, P4 ;  /* 0x000000ffff197224 */ /* 0x100fe200020e0605 */
[----:B------:R-:W-:Y:S01]  /*1fdc0*/  LOP3.LUT R28, R28, R29, RZ, 0x3c, !PT ;  /* 0x0000001d1c1c7212 */ /* 0x000fe200078e3cff */
[----:B------:R-:W-:Y:S01]  /*1fdd0*/  IMAD.X R29, RZ, RZ, R5, P5 ;  /* 0x000000ffff1d7224 */ /* 0x000fe200028e0605 */
[----:B------:R-:W-:-:S02]  /*1fde0*/  IADD3 R37, P2, R4, 0x6000, RZ ;  /* 0x0000600004257810 */ /* 0x000fc40007f5e0ff */
[C---:B------:R-:W-:Y:S02]  /*1fdf0*/  IADD3 R41, P3, R4.reuse, 0x7000, RZ ;  /* 0x0000700004297810 */ /* 0x040fe40007f7e0ff */
[C---:B------:R-:W-:Y:S02]  /*1fe00*/  IADD3 R45, P4, R4.reuse, 0x8000, RZ ;  /* 0x00008000042d7810 */ /* 0x040fe40007f9e0ff */
[----:B------:R-:W-:Y:S02]  /*1fe10*/  IADD3 R49, P5, R4, 0x9000, RZ ;  /* 0x0000900004317810 */ /* 0x000fe40007fbe0ff */
[----:B------:R-:W-:Y:S02]  /*1fe20*/  LOP3.LUT R36, R37, 0x380, RZ, 0xc0, !PT ;  /* 0x0000038025247812 */ /* 0x000fe400078ec0ff */
[----:B------:R-:W-:Y:S02]  /*1fe30*/  LOP3.LUT R40, R41, 0x380, RZ, 0xc0, !PT ;  /* 0x0000038029287812 */ /* 0x000fe400078ec0ff */
[----:B------:R-:W-:-:S02]  /*1fe40*/  LOP3.LUT R44, R45, 0x380, RZ, 0xc0, !PT ;  /* 0x000003802d2c7812 */ /* 0x000fc400078ec0ff */
[----:B------:R-:W-:Y:S01]  /*1fe50*/  LOP3.LUT R48, R49, 0x380, RZ, 0xc0, !PT ;  /* 0x0000038031307812 */ /* 0x000fe200078ec0ff */
[----:B------:R-:W-:Y:S01]  /*1fe60*/  UIMAD UR5, UR12, UR8, URZ ;  /* 0x000000080c0572a4 */ /* 0x000fe2000f8e023f */
[----:B------:R-:W-:Y:S02]  /*1fe70*/  SHF.R.U64 R36, R36, 0x3, RZ ;  /* 0x0000000324247819 */ /* 0x000fe400000012ff */
[----:B------:R-:W-:Y:S02]  /*1fe80*/  SHF.R.U64 R40, R40, 0x3, RZ ;  /* 0x0000000328287819 */ /* 0x000fe400000012ff */
[----:B------:R-:W-:Y:S02]  /*1fe90*/  SHF.R.U64 R44, R44, 0x3, RZ ;  /* 0x000000032c2c7819 */ /* 0x000fe400000012ff */
[----:B------:R-:W-:Y:S01]  /*1fea0*/  SHF.R.U64 R48, R48, 0x3, RZ ;  /* 0x0000000330307819 */ /* 0x000fe200000012ff */
[----:B------:R-:W-:Y:S01]  /*1feb0*/  VIADD R78, R211, UR39 ;  /* 0x00000027d34e7c36 */ /* 0x000fe20008000000 */
[----:B------:R-:W-:Y:S01]  /*1fec0*/  LOP3.LUT R36, R36, R37, RZ, 0x3c, !PT ;  /* 0x0000002524247212 */ /* 0x000fe200078e3cff */
[----:B------:R-:W-:Y:S01]  /*1fed0*/  UIMAD.WIDE.U32 UR6, UR42, UR8, URZ ;  /* 0x000000082a0672a5 */ /* 0x000fe2000f8e003f */
[----:B------:R-:W-:Y:S01]  /*1fee0*/  LOP3.LUT R40, R40, R41, RZ, 0x3c, !PT ;  /* 0x0000002928287212 */ /* 0x000fe200078e3cff */
[----:B------:R-:W-:Y:S01]  /*1fef0*/  UIMAD UR5, UR42, UR9, UR5 ;  /* 0x000000092a0572a4 */ /* 0x000fe2000f8e0205 */
[----:B------:R-:W-:Y:S01]  /*1ff00*/  LOP3.LUT R44, R44, R45, RZ, 0x3c, !PT ;  /* 0x0000002d2c2c7212 */ /* 0x000fe200078e3cff */
[--C-:B------:R-:W-:Y:S01]  /*1ff10*/  IMAD.X R37, RZ, RZ, R5.reuse, P2 ;  /* 0x000000ffff257224 */ /* 0x100fe200010e0605 */
[----:B------:R-:W-:Y:S01]  /*1ff20*/  LOP3.LUT R48, R48, R49, RZ, 0x3c, !PT ;  /* 0x0000003130307212 */ /* 0x000fe200078e3cff */
[--C-:B------:R-:W-:Y:S01]  /*1ff30*/  IMAD.X R41, RZ, RZ, R5.reuse, P3 ;  /* 0x000000ffff297224 */ /* 0x100fe200018e0605 */
[C---:B------:R-:W-:Y:S01]  /*1ff40*/  IADD3 R57, P2, R4.reuse, 0xb000, RZ ;  /* 0x0000b00004397810 */ /* 0x040fe20007f5e0ff */
[--C-:B------:R-:W-:Y:S01]  /*1ff50*/  IMAD.X R45, RZ, RZ, R5.reuse, P4 ;  /* 0x000000ffff2d7224 */ /* 0x100fe200020e0605 */
[C---:B------:R-:W-:Y:S01]  /*1ff60*/  IADD3 R61, P3, R4.reuse, 0xc000, RZ ;  /* 0x0000c000043d7810 */ /* 0x040fe20007f7e0ff */
[----:B------:R-:W-:Y:S01]  /*1ff70*/  IMAD.X R49, RZ, RZ, R5, P5 ;  /* 0x000000ffff317224 */ /* 0x000fe200028e0605 */
[----:B------:R-:W-:Y:S01]  /*1ff80*/  IADD3 R65, P4, R4, 0xd000, RZ ;  /* 0x0000d00004417810 */ /* 0x000fe20007f9e0ff */
[----:B0-----:R-:W-:Y:S01]  /*1ff90*/  @P1 IMAD.HI.U32 R3, R78, R3, RZ ;  /* 0x000000034e031227 */ /* 0x001fe200078e00ff */
[----:B------:R-:W-:Y:S01]  /*1ffa0*/  IADD3 R69, P5, R4, 0xe000, RZ ;  /* 0x0000e00004457810 */ /* 0x000fe20007fbe0ff */
[----:B------:R-:W-:-:S02]  /*1ffb0*/  UIMAD UR8, UR13, UR10, URZ ;  /* 0x0000000a0d0872a4 */ /* 0x000fc4000f8e023f */
[----:B------:R-:W-:Y:S01]  /*1ffc0*/  UIADD3 UR7, UR7, UR5, URZ ;  /* 0x0000000507077290 */ /* 0x000fe2000fffe03f */
[----:B------:R-:W-:Y:S02]  /*1ffd0*/  LOP3.LUT R56, R57, 0x380, RZ, 0xc0, !PT ;  /* 0x0000038039387812 */ /* 0x000fe400078ec0ff */
[----:B------:R-:W-:Y:S02]  /*1ffe0*/  LOP3.LUT R60, R61, 0x380, RZ, 0xc0, !PT ;  /* 0x000003803d3c7812 */ /* 0x000fe400078ec0ff */
[----:B------:R-:W-:Y:S02]  /*1fff0*/  LOP3.LUT R64, R65, 0x380, RZ, 0xc0, !PT ;  /* 0x0000038041407812 */ /* 0x000fe400078ec0ff */
[----:B------:R-:W-:Y:S01]  /*20000*/  LOP3.LUT R68, R69, 0x380, RZ, 0xc0, !PT ;  /* 0x0000038045447812 */ /* 0x000fe200078ec0ff */
[----:B------:R-:W-:Y:S01]  /*20010*/  UIMAD UR5, UR38, UR11, UR8 ;  /* 0x0000000b260572a4 */ /* 0x000fe2000f8e0208 */
[----:B------:R-:W-:Y:S01]  /*20020*/  LOP3.LUT R7, R4, 0x380, RZ, 0xc0, !PT ;  /* 0x0000038004077812 */ /* 0x000fe200078ec0ff */
[----:B------:R-:W-:Y:S01]  /*20030*/  UIMAD.WIDE.U32 UR6, UR38, UR10, UR6 ;  /* 0x0000000a260672a5 */ /* 0x000fe2000f8e0006 */
[----:B------:R-:W-:Y:S01]  /*20040*/  SHF.R.U64 R56, R56, 0x3, RZ ;  /* 0x0000000338387819 */ /* 0x000fe200000012ff */
[----:B------:R-:W-:Y:S01]  /*20050*/  IMAD.X R73, RZ, RZ, R5, P6 ;  /* 0x000000ffff497224 */ /* 0x000fe200030e0605 */
[----:B------:R-:W-:-:S02]  /*20060*/  SHF.R.U64 R60, R60, 0x3, RZ ;  /* 0x000000033c3c7819 */ /* 0x000fc400000012ff */
[----:B------:R-:W-:Y:S02]  /*20070*/  SHF.R.U64 R64, R64, 0x3, RZ ;  /* 0x0000000340407819 */ /* 0x000fe400000012ff */
[----:B------:R-:W-:Y:S01]  /*20080*/  SHF.R.U64 R68, R68, 0x3, RZ ;  /* 0x0000000344447819 */ /* 0x000fe200000012ff */
[----:B------:R-:W-:Y:S01]  /*20090*/  UIADD3 UR5, UR7, UR5, URZ ;  /* 0x0000000507057290 */ /* 0x000fe2000fffe03f */
[----:B------:R-:W-:Y:S01]  /*200a0*/  SHF.R.U64 R7, R7, 0x3, RZ ;  /* 0x0000000307077819 */ /* 0x000fe200000012ff */
[----:B------:R-:W-:Y:S01]  /*200b0*/  ULDC.64 UR8, c[0x0][0xbe0] ;  /* 0x0002f80000087ab9 */ /* 0x000fe20000000a00 */
        /* <DEDUP_REMOVED lines=8> */
[----:B------:R-:W-:Y:S01]  /*20140*/  LOP3.LUT R4, R7, R4, RZ, 0x3c, !PT ;  /* 0x0000000407047212 */ /* 0x000fe200078e3cff */
[----:B------:R-:W-:-:S05]  /*20150*/  VIADD R81, R210, UR39 ;  /* 0x00000027d2517c36 */ /* 0x000fca0008000000 */
[----:B------:R-:W-:Y:S01]  /*20160*/  ISETP.GE.AND P2, PT, R81, R0, PT ;  /* 0x000000005100720c */ /* 0x000fe20003f46270 */
[----:B------:R-:W-:Y:S01]  /*20170*/  BSSY B1, `(.L_x_2116) ;  /* 0x000004a000017945 */ /* 0x000fe20003800000 */
[----:B--2---:R0:W-:Y:S04]  /*20180*/  @!P0 ST.E desc[UR48][R20.64], R19 ;  /* 0x0000001314008985 */ /* 0x0041e8000c101930 */
[----:B------:R-:W5:Y:S04]  /*20190*/  LD.E.128 R4, desc[UR48][R4.64] ;  /* 0x0000003004047980 */ /* 0x000f68000c101d00 */
[----:B------:R-:W5:Y:S01]  /*201a0*/  LD.E.128 R8, desc[UR48][R8.64] ;  /* 0x0000003008087980 */ /* 0x000f62000c101d00 */
[----:B0-----:R-:W0:Y:S01]  /*201b0*/  @P1 LDC R20, c[0x0][0xcf0] ;  /* 0x00033c00ff141b82 */ /* 0x001e220000000800 */
[----:B------:R-:W-:-:S02]  /*201c0*/  IMAD.MOV.U32 R19, RZ, RZ, R78 ;  /* 0x000000ffff137224 */ /* 0x000fc400078e004e */
[----:B------:R-:W5:Y:S01]  /*201d0*/  LD.E.128 R12, desc[UR48][R12.64] ;  /* 0x000000300c0c7980 */ /* 0x000f62000c101d00 */
[----:B------:R-:W-:-:S03]  /*201e0*/  IMAD.U32 R21, RZ, RZ, UR7 ;  /* 0x00000007ff157e24 */ /* 0x000fc6000f8e00ff */
[----:B------:R-:W5:Y:S04]  /*201f0*/  LD.E.128 R24, desc[UR48][R24.64] ;  /* 0x0000003018187980 */ /* 0x000f68000c101d00 */
[----:B------:R-:W5:Y:S04]  /*20200*/  LD.E.128 R28, desc[UR48][R28.64] ;  /* 0x000000301c1c7980 */ /* 0x000f68000c101d00 */
[----:B------:R-:W5:Y:S04]  /*20210*/  LD.E.128 R32, desc[UR48][R32.64] ;  /* 0x0000003020207980 */ /* 0x000f68000c101d00 */
[----:B------:R-:W5:Y:S04]  /*20220*/  LD.E.128 R36, desc[UR48][R36.64] ;  /* 0x0000003024247980 */ /* 0x000f68000c101d00 */
[----:B------:R-:W5:Y:S01]  /*20230*/  LD.E.128 R40, desc[UR48][R40.64] ;  /* 0x0000003028287980 */ /* 0x000f62000c101d00 */
[----:B0-----:R-:W-:Y:S01]  /*20240*/  @P1 SHF.R.U32.HI R19, RZ, R20, R3 ;  /* 0x00000014ff131219 */ /* 0x001fe20000011603 */
[----:B------:R-:W-:-:S02]  /*20250*/  IMAD.U32 R20, RZ, RZ, UR6 ;  /* 0x00000006ff147e24 */ /* 0x000fc4000f8e00ff */
[----:B------:R-:W5:Y:S01]  /*20260*/  LD.E.128 R44, desc[UR48][R44.64] ;  /* 0x000000302c2c7980 */ /* 0x000f62000c101d00 */
[----:B------:R-:W-:Y:S01]  /*20270*/  IMAD.U32 R3, RZ, RZ, UR5 ;  /* 0x00000005ff037e24 */ /* 0x000fe2000f8e00ff */
[--C-:B------:R-:W-:Y:S01]  /*20280*/  SHF.R.S32.HI R76, RZ, 0x1f, R19.reuse ;  /* 0x0000001fff4c7819 */ /* 0x100fe20000011413 */
[----:B------:R-:W-:Y:S01]  /*20290*/  IMAD.MOV R77, RZ, RZ, -R19 ;  /* 0x000000ffff4d7224 */ /* 0x000fe200078e0a13 */
[----:B------:R-:W5:Y:S01]  /*202a0*/  LD.E.128 R48, desc[UR48][R48.64] ;  /* 0x0000003030307980 */ /* 0x000f62000c101d00 */
[----:B------:R-:W-:Y:S02]  /*202b0*/  ULDC.64 UR6, c[0x0][0xbd8] ;  /* 0x0002f60000067ab9 */ /* 0x000fe40000000a00 */
[----:B------:R-:W-:Y:S01]  /*202c0*/  IMAD R21, R2, R77, R78 ;  /* 0x0000004d02157224 */ /* 0x000fe200078e024e */
[----:B------:R-:W5:Y:S01]  /*202d0*/  LD.E.128 R52, desc[UR48][R52.64] ;  /* 0x0000003034347980 */ /* 0x000f62000c101d00 */
[----:B------:R-:W-:Y:S02]  /*202e0*/  IMAD R76, R76, UR8, RZ ;  /* 0x000000084c4c7c24 */ /* 0x000fe4000f8e02ff */
[----:B------:R-:W-:Y:S01]  /*202f0*/  IMAD.MOV.U32 R2, RZ, RZ, R20 ;  /* 0x000000ffff027224 */ /* 0x000fe200078e0014 */
[----:B------:R-:W5:Y:S01]  /*20300*/  LD.E.128 R56, desc[UR48][R56.64] ;  /* 0x0000003038387980 */ /* 0x000f62000c101d00 */
[----:B------:R-:W-:-:S02]  /*20310*/  IMAD R77, R19, UR9, R76 ;  /* 0x00000009134d7c24 */ /* 0x000fc4000f8e024c */
[----:B------:R-:W-:Y:S01]  /*20320*/  IMAD.WIDE.U32 R2, R19, UR8, R2 ;  /* 0x0000000813027c25 */ /* 0x000fe2000f8e0002 */
[----:B------:R-:W5:Y:S01]  /*20330*/  LD.E.128 R60, desc[UR48][R60.64] ;  /* 0x000000303c3c7980 */ /* 0x000f62000c101d00 */
[----:B------:R-:W-:-:S03]  /*20340*/  SHF.R.S32.HI R19, RZ, 0x1f, R21 ;  /* 0x0000001fff137819 */ /* 0x000fc60000011415 */
        /* <DEDUP_REMOVED lines=11> */
[----:B------:R-:W-:Y:S01]  /*20400*/  VIADD R19, R81, 0x20 ;  /* 0x0000002051137836 */ /* 0x000fe20000000000 */
[----:B------:R-:W-:Y:S01]  /*20410*/  UIADD3 UR5, UR44, 0x32420, URZ ;  /* 0x000324202c057890 */ /* 0x000fe2000fffe03f */
[C---:B------:R-:W-:Y:S02]  /*20420*/  IMAD R77, R21.reuse, UR7, R20 ;  /* 0x00000007154d7c24 */ /* 0x040fe4000f8e0214 */
[----:B------:R-:W-:Y:S01]  /*20430*/  IMAD.WIDE.U32 R2, R21, UR6, R2 ;  /* 0x0000000615027c25 */ /* 0x000fe2000f8e0002 */
[----:B------:R-:W-:Y:S01]  /*20440*/  ISETP.GE.AND P1, PT, R19, R0, PT ;  /* 0x000000001300720c */ /* 0x000fe20003f26270 */
[----:B------:R-:W-:Y:S02]  /*20450*/  ULDC.64 UR6, c[0x0][0xb80] ;  /* 0x0002e00000067ab9 */ /* 0x000fe40000000a00 */
[----:B------:R-:W-:Y:S01]  /*20460*/  VIADD R19, R81, 0x40 ;  /* 0x0000004051137836 */ /* 0x000fe20000000000 */
[----:B------:R-:W-:Y:S01]  /*20470*/  LEA R80, P3, R2, UR6, 0x1 ;  /* 0x0000000602507c11 */ /* 0x000fe2000f8608ff */
[----:B------:R-:W-:Y:S01]  /*20480*/  IMAD.IADD R3, R3, 0x1, R77 ;  /* 0x0000000103037824 */ /* 0x000fe200078e024d */
[----:B------:R-:W-:-:S02]  /*20490*/  UPRMT UR5, URZ, 0x654, UR5 ;  /* 0x000006543f057896 */ /* 0x000fc40008000005 */
[----:B------:R-:W-:Y:S02]  /*204a0*/  ISETP.GE.AND P0, PT, R19, R0, PT ;  /* 0x000000001300720c */ /* 0x000fe40003f06270 */
[----:B------:R-:W-:Y:S01]  /*204b0*/  LEA.HI.X R19, R2, UR7, R3, 0x1, P3 ;  /* 0x0000000702137c11 */ /* 0x000fe200098f0c03 */
[----:B0-----:R0:W1:Y:S04]  /*204c0*/  SHFL.IDX PT, R78, R80, RZ, 0x181f ;  /* 0x00181fff504e7589 */ /* 0x00106800000e0000 */
[----:B------:R0:W2:Y:S01]  /*204d0*/  SHFL.IDX PT, R79, R19, RZ, 0x181f ;  /* 0x00181fff134f7589 */ /* 0x0000a200000e0000 */
[----:B------:R-:W-:Y:S01]  /*204e0*/  SYNCS.ARRIVE.TRANS64.RED.A1T0 RZ, [UR5], RZ ;  /* 0x000000ffffff79a7 */ /* 0x000fe20008100405 */
        /* <DEDUP_REMOVED lines=18> */
.L_x_2117:
[----:B------:R-:W-:Y:S05]  /*20610*/  BSYNC B1 ;  /* 0x0000000000017941 */ /* 0x000fea0003800000 */
.L_x_2116:
[----:B---3--:R3:W4:Y:S01]  /*20620*/  SHFL.IDX PT, R21, R19, 0x1, 0x181f ;  /* 0x00381f0013157f89 */ /* 0x00872200000e0000 */
        /* <DEDUP_REMOVED lines=9> */
[-C--:B-----5:R-:W-:Y:S02]  /*206c0*/  @!P3 LEA R4, P5, R196, R20.reuse, 0x1 ;  /* 0x00000014c404b211 */ /* 0x0a0fe400078a08ff */
[-C--:B----4-:R-:W-:Y:S02]  /*206d0*/  @!P4 LEA.HI.X R3, R194, R21.reuse, R203, 0x1, P6 ;  /* 0x00000015c203c211 */ /* 0x090fe400030f0ccb */
[-C--:B------:R-:W-:Y:S02]  /*206e0*/  @!P2 LEA R6, P6, R195, R20.reuse, 0x1 ;  /* 0x00000014c306a211 */ /* 0x080fe400078c08ff */
        /* <DEDUP_REMOVED lines=8> */
.L_x_2119:
[----:B------:R-:W-:Y:S05]  /*20770*/  BSYNC B1 ;  /* 0x0000000000017941 */ /* 0x000fea0003800000 */
.L_x_2118:
[----:B0----5:R0:W0:Y:S01]  /*20780*/  SHFL.IDX PT, R9, R19, 0x2, 0x181f ;  /* 0x00581f0013097f89 */ /* 0x02102200000e0000 */
        /* <DEDUP_REMOVED lines=9> */
[-C--:B------:R-:W-:Y:S02]  /*20820*/  @!P2 LEA R4, P5, R196, R8.reuse, 0x1 ;  /* 0x00000008c404a211 */ /* 0x080fe400078a08ff */
[-C--:B------:R-:W-:Y:S02]  /*20830*/  @!P1 LEA R6, P4, R195, R8.reuse, 0x1 ;  /* 0x00000008c3069211 */ /* 0x080fe400078808ff */
[-C--:B------:R-:W-:Y:S02]  /*20840*/  @!P3 LEA.HI.X R3, R194, R9.reuse, R203, 0x1, P6 ;  /* 0x00000009c203b211 */ /* 0x080fe400030f0ccb */
        /* <DEDUP_REMOVED lines=8> */
.L_x_2121:
[----:B------:R-:W-:Y:S05]  /*208d0*/  BSYNC B1 ;  /* 0x0000000000017941 */ /* 0x000fea0003800000 */
.L_x_2120:
[----:B0-----:R-:W-:Y:S01]  /*208e0*/  VIADD R3, R81, 0x60 ;  /* 0x0000006051037836 */ /* 0x001fe20000000000 */
[----:B---3--:R-:W0:Y:S04]  /*208f0*/  SHFL.IDX PT, R19, R19, 0x3, 0x181f ;  /* 0x00781f0013137f89 */ /* 0x008e2800000e0000 */
[----:B------:R-:W-:Y:S01]  /*20900*/  ISETP.GE.AND P0, PT, R3, R0, PT ;  /* 0x000000000300720c */ /* 0x000fe20003f06270 */
[----:B------:R-:W3:-:S12]  /*20910*/  SHFL.IDX PT, R80, R80, 0x3, 0x181f ;  /* 0x00781f0050507f89 */ /* 0x000ed800000e0000 */
[----:B------:R-:W-:Y:S05]  /*20920*/  @P0 BRA `(.L_x_2122) ;  /* 0x0000000c001c0947 */ /* 0x000fea0003800000 */
[----:B------:R-:W-:Y:S02]  /*20930*/  ULDC UR5, c[0x0][0xbc8] ;  /* 0x0002f20000057ab9 */ /* 0x000fe40000000800 */
[----:B------:R-:W-:Y:S02]  /*20940*/  ISETP.GE.AND P3, PT, R194, UR5, PT ;  /* 0x00000005c2007c0c */ /* 0x000fe4000bf66270 */
[----:B------:R-:W-:Y:S02]  /*20950*/  ISETP.GE.AND P4, PT, R196, UR5, PT ;  /* 0x00000005c4007c0c */ /* 0x000fe4000bf86270 */
[----:B------:R-:W-:-:S09]  /*20960*/  ISETP.GE.AND P5, PT, R195, UR5, PT ;  /* 0x00000005c3007c0c */ /* 0x000fd2000bfa6270 */
[-C--:B---3--:R-:W-:Y:S02]  /*20970*/  @!P3 LEA R2, P0, R194, R80.reuse, 0x1 ;  /* 0x00000050c202b211 */ /* 0x088fe400078008ff */
[-C--:B------:R-:W-:Y:S02]  /*20980*/  @!P4 LEA R4, P1, R196, R80.reuse, 0x1 ;  /* 0x00000050c404c211 */ /* 0x080fe400078208ff */
[C---:B------:R-:W-:Y:S02]  /*20990*/  @!P5 LEA R6, P2, R195.reuse, R80, 0x1 ;  /* 0x00000050c306d211 */ /* 0x040fe400078408ff */
[-C--:B0-----:R-:W-:Y:S02]  /*209a0*/  @!P3 LEA.HI.X R3, R194, R19.reuse, R203, 0x1, P0 ;  /* 0x00000013c203b211 */ /* 0x081fe400000f0ccb */
        /* <DEDUP_REMOVED lines=11> */
.L_x_2115:
[----:B0-----:R-:W0:Y:S01]  /*20a60*/  LDC R6, c[0x0][0xce8] ;  /* 0x00033a00ff067b82 */ /* 0x001e220000000800 */
[----:B------:R-:W-:Y:S01]  /*20a70*/  ISETP.GE.AND P0, PT, R206, 0x80, PT ;  /* 0x00000080ce00780c */ /* 0x000fe20003f06270 */
[----:B------:R-:W-:Y:S01]  /*20a80*/  USHF.R.S32.HI UR8, URZ, 0x1f, UR42 ;  /* 0x0000001f3f087899 */ /* 0x000fe2000801142a */
[----:B------:R-:W-:Y:S01]  /*20a90*/  BSSY B1, `(.L_x_2123) ;  /* 0x000002e000017945 */ /* 0x000fe20003800000 */
[----:B------:R-:W-:Y:S01]  /*20aa0*/  USHF.R.S32.HI UR9, URZ, 0x1f, UR38 ;  /* 0x0000001f3f097899 */ /* 0x000fe20008011426 */
        /* <DEDUP_REMOVED lines=44> */
.L_x_2124:
[----:B------:R-:W-:Y:S05]  /*20d70*/  BSYNC B1 ;  /* 0x0000000000017941 */ /* 0x000fea0003800000 */
.L_x_2123:
[----:B------:R-:W-:Y:S01]  /*20d80*/  ULDC.64 UR10, c[0x0][0xbe8] ;  /* 0x0002fa00000a7ab9 */ /* 0x000fe20000000a00 */
[----:B--2---:R-:W-:Y:S01]  /*20d90*/  VIADD R4, R211, UR39 ;  /* 0x00000027d3047c36 */ /* 0x004fe20008000000 */
[----:B------:R-:W-:Y:S01]  /*20da0*/  UIMAD UR5, UR8, UR10, URZ ;  /* 0x0000000a080572a4 */ /* 0x000fe2000f8e023f */
[----:B------:R-:W-:Y:S01]  /*20db0*/  VIADD R8, R210, UR39 ;  /* 0x00000027d2087c36 */ /* 0x000fe20008000000 */
[----:B------:R-:W-:Y:S01]  /*20dc0*/  UIMAD.WIDE.U32 UR6, UR42, UR10, URZ ;  /* 0x0000000a2a0672a5 */ /* 0x000fe2000f8e003f */
[----:B0-----:R-:W-:Y:S01]  /*20dd0*/  @P1 IMAD.HI.U32 R0, R4, R9, RZ ;  /* 0x0000000904001227 */ /* 0x001fe200078e00ff */
[----:B------:R-:W-:Y:S01]  /*20de0*/  UIMAD UR5, UR42, UR11, UR5 ;  /* 0x0000000b2a0572a4 */ /* 0x000fe2000f8e0205 */
[----:B------:R-:W-:Y:S02]  /*20df0*/  BSSY B1, `(.L_x_2125) ;  /* 0x0000038000017945 */ /* 0x000fe40003800000 */
[----:B------:R-:W-:Y:S01]  /*20e00*/  ULDC.64 UR10, c[0x0][0xbf0] ;  /* 0x0002fc00000a7ab9 */ /* 0x000fe20000000a00 */
[----:B------:R-:W-:Y:S01]  /*20e10*/  UIADD3 UR7, UR7, UR5, URZ ;  /* 0x0000000507077290 */ /* 0x000fe2000fffe03f */
[----:B------:R-:W-:Y:S01]  /*20e20*/  IMAD.MOV.U32 R5, RZ, RZ, R4 ;  /* 0x000000ffff057224 */ /* 0x000fe200078e0004 */
[----:B------:R-:W-:Y:S01]  /*20e30*/  UIMAD UR5, UR9, UR10, URZ ;  /* 0x0000000a090572a4 */ /* 0x000fe2000f8e023f */
[----:B-1----:R-:W-:Y:S01]  /*20e40*/  @P1 SHF.R.U32.HI R5, RZ, R11, R0 ;  /* 0x0000000bff051219 */ /* 0x002fe20000011600 */
[----:B------:R-:W-:-:S02]  /*20e50*/  UIMAD.WIDE.U32 UR6, UR38, UR10, UR6 ;  /* 0x0000000a260672a5 */ /* 0x000fc4000f8e0006 */
[----:B------:R-:W-:Y:S01]  /*20e60*/  UIMAD UR5, UR38, UR11, UR5 ;  /* 0x0000000b260572a4 */ /* 0x000fe2000f8e0205 */
[--C-:B------:R-:W-:Y:S01]  /*20e70*/  SHF.R.S32.HI R0, RZ, 0x1f, R5.reuse ;  /* 0x0000001fff007819 */ /* 0x100fe20000011405 */
[----:B------:R-:W-:Y:S01]  /*20e80*/  IMAD.MOV R7, RZ, RZ, -R5 ;  /* 0x000000ffff077224 */ /* 0x000fe200078e0a05 */
[----:B------:R-:W-:Y:S01]  /*20e90*/  ULDC.64 UR8, c[0x0][0xbe0] ;  /* 0x0002f80000087ab9 */ /* 0x000fe20000000a00 */
[----:B------:R-:W-:Y:S02]  /*20ea0*/  UIADD3 UR5, UR7, UR5, URZ ;  /* 0x0000000507057290 */ /* 0x000fe4000fffe03f */
[----:B------:R-:W-:Y:S02]  /*20eb0*/  IMAD.U32 R3, RZ, RZ, UR7 ;  /* 0x00000007ff037e24 */ /* 0x000fe4000f8e00ff */
[----:B------:R-:W-:Y:S02]  /*20ec0*/  IMAD R0, R0, UR8, RZ ;  /* 0x0000000800007c24 */ /* 0x000fe4000f8e02ff */
[----:B------:R-:W-:-:S02]  /*20ed0*/  IMAD R7, R6, R7, R4 ;  /* 0x0000000706077224 */ /* 0x000fc400078e0204 */
        /* <DEDUP_REMOVED lines=41> */
.L_x_2126:
[----:B------:R-:W-:Y:S05]  /*21170*/  BSYNC B1 ;  /* 0x0000000000017941 */ /* 0x000fea0003800000 */
.L_x_2125:
        /* <DEDUP_REMOVED lines=10> */
[----:B------:R-:W-:Y:S02]  /*21220*/  @!P3 LEA R10, P5, R196, R2, 0x1 ;  /* 0x00000002c40ab211 */ /* 0x000fe400078a08ff */
        /* <DEDUP_REMOVED lines=10> */
.L_x_2128:
[----:B------:R-:W-:Y:S05]  /*212d0*/  BSYNC B1 ;  /* 0x0000000000017941 */ /* 0x000fea0003800000 */
.L_x_2127:
        /* <DEDUP_REMOVED lines=10> */
[-C--:B------:R-:W-:Y:S02]  /*21380*/  @!P2 LEA R10, P5, R196, R2.reuse, 0x1 ;  /* 0x00000002c40aa211 */ /* 0x080fe400078a08ff */
        /* <DEDUP_REMOVED lines=10> */
.L_x_2130:
[----:B------:R-:W-:Y:S05]  /*21430*/  BSYNC B1 ;  /* 0x0000000000017941 */ /* 0x000fea0003800000 */
.L_x_2129:
        /* <DEDUP_REMOVED lines=11> */
[-C--:B------:R-:W-:Y:S02]  /*214f0*/  @!P2 LEA R6, P5, R196, R2.reuse, 0x1 ;  /* 0x00000002c406a211 */ /* 0x080fe400078a08ff */
        /* <DEDUP_REMOVED lines=10> */
.L_x_2122:
[----:B------:R-:W-:Y:S05]  /*215a0*/  BSYNC B0 ;  /* 0x0000000000007941 */ /* 0x000fea0003800000 */
.L_x_2114:
[----:B------:R-:W-:Y:S02]  /*215b0*/  ULDC UR5, c[0x0][0xd38] ;  /* 0x00034e0000057ab9 */ /* 0x000fe40000000800 */
[----:B------:R-:W-:-:S06]  /*215c0*/  UISETP.GE.AND UP0, UPT, UR4, UR5, UPT ;  /* 0x000000050400728c */ /* 0x000fcc000bf06270 */
[----:B------:R-:W-:-:S13]  /*215d0*/  PLOP3.LUT P0, PT, PT, PT, UP0, 0x80, 0x0 ;  /* 0x000000000000781c */ /* 0x000fda0003f0f008 */
[----:B------:R-:W-:Y:S05]  /*215e0*/  @!P0 BRA `(.L_x_2131) ;  /* 0xfffffdfc00208947 */ /* 0x000fea000383ffff */
[----:B------:R-:W-:Y:S05]  /*215f0*/  EXIT ;  /* 0x000000000000794d */ /* 0x000fea0003800000 */
.L_x_2007:
[----:B------:R-:W-:-:S08]  /*21600*/  NOP ;  /* 0x0000000000007918 */ /* 0x000fd00000000000 */
[----:B----4-:R-:W0:-:S00]  /*21610*/  USETMAXREG.DEALLOC.CTAPOOL 0x18 ;  /* 0x00000018000079c8 */ /* 0x010e0000080e0500 */
[----:B0-----:R-:W2:Y:S01]  /*21620*/  LDL.LU R2, [R1+0x46c] ;  /* 0x00046c0001027983 */ /* 0x001ea20000300800 */
[----:B------:R-:W-:-:S05]  /*21630*/  LOP3.LUT R0, R0, 0x3, RZ, 0xc0, !PT ;  /* 0x0000000300007812 */ /* 0x000fca00078ec0ff */
[----:B------:R-:W0:Y:S01]  /*21640*/  S2UR UR6, SR_CTAID.X ;  /* 0x00000000000679c3 */ /* 0x000e220000002500 */
[----:B------:R-:W-:Y:S01]  /*21650*/  IMAD.MOV.U32 R18, RZ, RZ, RZ ;  /* 0x000000ffff127224 */ /* 0x000fe200078e00ff */
[----:B------:R-:W-:Y:S04]  /*21660*/  STL [R1+0x498], RZ ;  /* 0x000498ff01007387 */ /* 0x000fe80000100800 */
[----:B------:R-:W1:Y:S02]  /*21670*/  SHFL.IDX PT, R0, R0, RZ, 0x1f ;  /* 0x00001fff00007589 */ /* 0x000e6400000e0000 */
[----:B-1----:R-:W-:Y:S02]  /*21680*/  ISETP.NE.AND P0, PT, R0, RZ, PT ;  /* 0x000000ff0000720c */ /* 0x002fe40003f05270 */
[----:B------:R-:W0:Y:S11]  /*21690*/  LDC R0, c[0x0][0xd38] ;  /* 0x00034e00ff007b82 */ /* 0x000e360000000800 */
[----:B------:R-:W-:Y:S06]  /*216a0*/  @P0 BAR.ARV 0x4, 0x180 ;  /* 0x0106000000000b1d */ /* 0x000fec0000002000 */
[----:B--2---:R-:W-:-:S04]  /*216b0*/  LOP3.LUT R2, R2, 0xffffff7f, RZ, 0xc0, !PT ;  /* 0xffffff7f02027812 */ /* 0x004fc800078ec0ff */
[----:B------:R-:W-:Y:S02]  /*216c0*/  @P0 LOP3.LUT R2, R2, 0x80, RZ, 0xfc, !PT ;  /* 0x0000008002020812 */ /* 0x000fe400078efcff */
[----:B0-----:R-:W-:Y:S01]  /*216d0*/  ISETP.LE.AND P0, PT, R0, UR6, PT ;  /* 0x0000000600007c0c */ /* 0x001fe2000bf03270 */
[----:B------:R-:W-:Y:S02]  /*216e0*/  IMAD.MOV.U32 R0, RZ, RZ, 0x1 ;  /* 0x00000001ff007424 */ /* 0x000fe400078e00ff */
[----:B------:R0:W-:Y:S04]  /*216f0*/  STL [R1+0x46c], R2 ;  /* 0x00046c0201007387 */ /* 0x0001e80000100800 */
[----:B------:R0:W-:Y:S06]  /*21700*/  STL [R1+0x464], R0 ;  /* 0x0004640001007387 */ /* 0x0001ec0000100800 */
[----:B------:R-:W-:Y:S05]  /*21710*/  @P0 BRA `(.L_x_2132) ;  /* 0x0000005000e80947 */ /* 0x000fea0003800000 */
[----:B------:R-:W1:Y:S01]  /*21720*/  S2R R5, SR_TID.X ;  /* 0x0000000000057919 */ /* 0x000e620000002100 */
[----:B------:R-:W2:Y:S01]  /*21730*/  S2UR UR5, SR_CgaCtaId ;  /* 0x00000000000579c3 */ /* 0x000ea20000008800 */
[----:B------:R-:W-:Y:S01]  /*21740*/  UMOV UR4, 0x400 ;  /* 0x0000040000047882 */ /* 0x000fe20000000000 */
[----:B------:R-:W-:Y:S01]  /*21750*/  IMAD.MOV.U32 R18, RZ, RZ, RZ ;  /* 0x000000ffff127224 */ /* 0x000fe200078e00ff */
[----:B------:R-:W-:Y:S01]  /*21760*/  STL [R1+0x498], RZ ;  /* 0x000498ff01007387 */ /* 0x000fe20000100800 */
[----:B------:R-:W-:Y:S01]  /*21770*/  ULDC UR42, c[0x0][0xc] ;  /* 0x00000300002a7ab9 */ /* 0x000fe20000000800 */
[----:B------:R-:W-:Y:S01]  /*21780*/  ULDC.64 UR46, c[0x0][0x198] ;  /* 0x00006600002e7ab9 */ /* 0x000fe20000000a00 */
[----:B--2---:R-:W-:-:S06]  /*21790*/  ULEA UR4, UR5, UR4, 0x18 ;  /* 0x0000000405047291 */ /* 0x004fcc000f8ec03f */
[----:B------:R-:W-:Y:S01]  /*217a0*/  IMAD.U32 R17, RZ, RZ, UR4 ;  /* 0x00000004ff117e24 */ /* 0x000fe2000f8e00ff */
[C---:B-1----:R-:W-:Y:S01]  /*217b0*/  LOP3.LUT R4, R5.reuse, 0x7f, RZ, 0xc0, !PT ;  /* 0x0000007f05047812 */ /* 0x042fe200078ec0ff */
[----:B0-----:R-:W-:-:S05]  /*217c0*/  IMAD.SHL.U32 R0, R5, 0x8, RZ ;  /* 0x0000000805007824 */ /* 0x001fca00078e00ff */
[C---:B------:R-:W-:Y:S02]  /*217d0*/  LOP3.LUT R2, R0.reuse, 0x1f8, RZ, 0xc0, !PT ;  /* 0x000001f800027812 */ /* 0x040fe400078ec0ff */
[----:B------:R-:W-:Y:S02]  /*217e0*/  LOP3.LUT R0, R0, 0x38, RZ, 0xc0, !PT ;  /* 0x0000003800007812 */ /* 0x000fe400078ec0ff */
[----:B------:R-:W-:Y:S01]  /*217f0*/  LOP3.LUT R3, R2, 0x38, R5, 0x78, !PT ;  /* 0x0000003802037812 */ /* 0x000fe200078e7805 */
[----:B------:R-:W-:Y:S01]  /*21800*/  IMAD.SHL.U32 R2, R4, 0x8, RZ ;  /* 0x0000000804027824 */ /* 0x000fe200078e00ff */
[----:B------:R-:W-:-:S04]  /*21810*/  SHF.R.U32.HI R4, RZ, 0x3, R4 ;  /* 0x00000003ff047819 */ /* 0x000fc80000011604 */
[----:B------:R-:W-:Y:S01]  /*21820*/  LOP3.LUT R2, R3, 0x200, R2, 0xf8, !PT ;  /* 0x0000020003027812 */ /* 0x000fe200078ef802 */
[----:B------:R-:W-:-:S05]  /*21830*/  IMAD.SHL.U32 R3, R5, 0x10, RZ ;  /* 0x0000001005037824 */ /* 0x000fca00078e00ff */
[----:B------:R-:W-:Y:S01]  /*21840*/  LOP3.LUT R5, R4, 0x70, R3, 0xf8, !PT ;  /* 0x0000007004057812 */ /* 0x000fe200078ef803 */
[----:B------:R-:W-:Y:S02]  /*21850*/  IMAD R4, R2, 0x2, R17 ;  /* 0x0000000202047824 */ /* 0x000fe400078e0211 */
[----:B------:R-:W-:Y:S02]  /*21860*/  IMAD.U32 R3, RZ, RZ, UR6 ;  /* 0x00000006ff037e24 */ /* 0x000fe4000f8e00ff */
[----:B------:R-:W-:Y:S01]  /*21870*/  IMAD.MOV.U32 R2, RZ, RZ, 0x1 ;  /* 0x00000001ff027424 */ /* 0x000fe200078e00ff */
[----:B------:R-:W-:Y:S04]  /*21880*/  STL [R1+0x460], R4 ;  /* 0x0004600401007387 */ /* 0x000fe80000100800 */
[----:B------:R0:W-:Y:S04]  /*21890*/  STL [R1+0x474], R3 ;  /* 0x0004740301007387 */ /* 0x0001e80000100800 */
[----:B------:R1:W-:Y:S01]  /*218a0*/  STL [R1+0x464], R2 ;  /* 0x0004640201007387 */ /* 0x0003e20000100800 */
[----:B0-----:R-:W-:-:S02]  /*218b0*/  LOP3.LUT R3, R0, 0x40, RZ, 0xfc, !PT ;  /* 0x0000004000037812 */ /* 0x001fc400078efcff */
[C---:B-1----:R-:W-:Y:S02]  /*218c0*/  LOP3.LUT R2, R0.reuse, 0x80, RZ, 0xfc, !PT ;  /* 0x0000008000027812 */ /* 0x042fe400078efcff */
[----:B------:R-:W-:-:S07]  /*218d0*/  LOP3.LUT R0, R0, 0xc0, RZ, 0xfc, !PT ;  /* 0x000000c000007812 */ /* 0x000fce00078efcff */
.L_x_2234:
[----:B--2---:R-:W2:Y:S01]  /*218e0*/  LDL R0, [R1+0x474] ;  /* 0x0004740001007983 */ /* 0x004ea20000100800 */
        /* <DEDUP_REMOVED lines=13> */
[----:B01-34-:R-:W-:Y:S05]  /*219c0*/  @!P0 BRA `(.L_x_2133) ;  /* 0x0000000000208947 */ /* 0x01bfea0003800000 */
        /* <DEDUP_REMOVED lines=8> */
.L_x_2133:
[----:B------:R-:W-:Y:S01]  /*21a50*/  ULDC UR9, c[0x0][0xd54] ;  /* 0x0003550000097ab9 */ /* 0x000fe20000000800 */
[----:B------:R-:W-:Y:S01]  /*21a60*/  UMOV UR6, UR8 ;  /* 0x0000000800067c82 */ /* 0x000fe20008000000 */
[----:B------:R-:W-:-:S11]  /*21a70*/  UISETP.NE.AND UP0, UPT, UR9, 0x1, UPT ;  /* 0x000000010900788c */ /* 0x000fd6000bf05270 */
[----:B------:R-:W-:Y:S02]  /*21a80*/  @UP0 ULDC.64 UR10, c[0x0][0xd58] ;  /* 0x00035600000a0ab9 */ /* 0x000fe40000000a00 */
[----:B------:R-:W-:-:S04]  /*21a90*/  UIMAD.WIDE.U32 UR4, UR8, UR10, URZ ;  /* 0x0000000a080472a5 */ /* 0x000fc8000f8e003f */
[----:B------:R-:W-:-:S04]  /*21aa0*/  @UP0 USHF.R.U32.HI UR6, URZ, UR11, UR5 ;  /* 0x0000000b3f060299 */ /* 0x000fc80008011605 */
[----:B------:R-:W-:-:S12]  /*21ab0*/  UIMAD UR4, UR6, UR9, URZ ;  /* 0x00000009060472a4 */ /* 0x000fd8000f8e023f */
.L_x_2134:
        /* <DEDUP_REMOVED lines=48> */
.L_x_2136:
[----:B------:R-:W-:-:S11]  /*21dc0*/  UISETP.NE.AND UP0, UPT, UR5, 0x1, UPT ;  /* 0x000000010500788c */ /* 0x000fd6000bf05270 */
[----:B------:R-:W-:Y:S02]  /*21dd0*/  @UP0 ULDC.64 UR12, c[0x0][0xae0] ;  /* 0x0002b800000c0ab9 */ /* 0x000fe40000000a00 */
[----:B------:R-:W-:-:S04]  /*21de0*/  UIMAD.WIDE.U32 UR8, UR10, UR12, URZ ;  /* 0x0000000c0a0872a5 */ /* 0x000fc8000f8e003f */
[----:B------:R-:W-:-:S12]  /*21df0*/  @UP0 USHF.R.U32.HI UR10, URZ, UR13, UR9 ;  /* 0x0000000d3f0a0299 */ /* 0x000fd80008011609 */
.L_x_2137:
[----:B------:R-:W-:-:S04]  /*21e00*/  UIMAD UR10, UR10, UR5, UR5 ;  /* 0x000000050a0a72a4 */ /* 0x000fc8000f8e0205 */
[----:B------:R-:W-:-:S04]  /*21e10*/  UISETP.LT.AND UP0, UPT, UR4, UR10, UPT ;  /* 0x0000000a0400728c */ /* 0x000fc8000bf01270 */
[----:B------:R-:W-:-:S12]  /*21e20*/  USEL UR4, UR4, UR10, UP0 ;  /* 0x0000000a04047287 */ /* 0x000fd80008000000 */
.L_x_2135:
        /* <DEDUP_REMOVED lines=31> */
.L_x_2139:
[----:B------:R-:W-:-:S11]  /*22020*/  UISETP.NE.AND UP0, UPT, UR5, 0x1, UPT ;  /* 0x000000010500788c */ /* 0x000fd6000bf05270 */
[----:B------:R-:W-:Y:S02]  /*22030*/  @UP0 ULDC.64 UR10, c[0x0][0xae0] ;  /* 0x0002b800000a0ab9 */ /* 0x000fe40000000a00 */
[----:B------:R-:W-:-:S04]  /*22040*/  UIMAD.WIDE.U32 UR6, UR4, UR10, URZ ;  /* 0x0000000a040672a5 */ /* 0x000fc8000f8e003f */
[----:B------:R-:W-:-:S12]  /*22050*/  @UP0 USHF.R.U32.HI UR4, URZ, UR11, UR7 ;  /* 0x0000000b3f040299 */ /* 0x000fd80008011607 */
.L_x_2140:
[----:B------:R-:W-:-:S04]  /*22060*/  UIMAD UR4, UR4, UR5, URZ ;  /* 0x00000005040472a4 */ /* 0x000fc8000f8e023f */
[----:B------:R-:W-:-:S04]  /*22070*/  UISETP.LT.AND UP0, UPT, UR8, UR4, UPT ;  /* 0x000000040800728c */ /* 0x000fc8000bf01270 */
[----:B------:R-:W-:-:S12]  /*22080*/  USEL UR8, UR8, UR4, !UP0 ;  /* 0x0000000408087287 */ /* 0x000fd8000c000000 */
.L_x_2138:
        /* <DEDUP_REMOVED lines=27> */
.L_x_2142:
        /* <DEDUP_REMOVED lines=20> */
.L_x_2145:
[----:B------:R-:W-:Y:S05]  /*22380*/  BSYNC B6 ;  /* 0x0000000000067941 */ /* 0x000fea0003800000 */
.L_x_2144:
        /* <DEDUP_REMOVED lines=20> */
.L_x_2148:
        /* <DEDUP_REMOVED lines=15> */
.L_x_2147:
[----:B------:R-:W-:Y:S05]  /*225c0*/  BSYNC B6 ;  /* 0x0000000000067941 */ /* 0x000fea0003800000 */
.L_x_2146:
[----:B------:R-:W-:Y:S01]  /*225d0*/  ULDC.64 UR4, c[0x0][0xaf0] ;  /* 0x0002bc0000047ab9 */ /* 0x000fe20000000a00 */
[----:B------:R-:W2:Y:S01]  /*225e0*/  LDL.LU R4, [R1+0x46c] ;  /* 0x00046c0001047983 */ /* 0x000ea20000300800 */
[----:B------:R-:W-:Y:S01]  /*225f0*/  UISETP.NE.U32.AND UP0, UPT, UR4, URZ, UPT ;  /* 0x0000003f0400728c */ /* 0x000fe2000bf05070 */
[----:B------:R-:W-:-:S03]  /*22600*/  IMAD.U32 R19, RZ, RZ, UR43 ;  /* 0x0000002bff137e24 */ /* 0x000fc6000f8e00ff */
[----:B------:R-:W-:-:S06]  /*22610*/  UISETP.NE.AND.EX UP0, UPT, UR5, URZ, UPT, UP0 ;  /* 0x0000003f0500728c */ /* 0x000fcc000bf05300 */
[----:B------:R-:W-:-:S05]  /*22620*/  PLOP3.LUT P0, PT, PT, PT, UP0, 0x80, 0x0 ;  /* 0x000000000000781c */ /* 0x000fca0003f0f008 */
[----:B------:R-:W-:Y:S02]  /*22630*/  @UP0 ULDC.64 UR4, c[0x0][0xaf0] ;  /* 0x0002bc0000040ab9 */ /* 0x000fe40000000a00 */
[----:B------:R-:W-:-:S06]  /*22640*/  @UP0 UIMAD.WIDE UR4, UR43, 0x4, UR4 ;  /* 0x000000042b0408a5 */ /* 0x000fcc000f8e0204 */
[----:B------:R-:W-:Y:S02]  /*22650*/  IMAD.U32 R2, RZ, RZ, UR4 ;  /* 0x00000004ff027e24 */ /* 0x000fe4000f8e00ff */
[----:B------:R-:W-:-:S05]  /*22660*/  IMAD.U32 R3, RZ, RZ, UR5 ;  /* 0x00000005ff037e24 */ /* 0x000fca000f8e00ff */
[----:B------:R0:W3:Y:S01]  /*22670*/  @P0 LDG.E R19, desc[UR48][R2.64] ;  /* 0x0000003002130981 */ /* 0x0000e2000c1e1900 */
[----:B------:R-:W-:Y:S01]  /*22680*/  UMOV UR4, 0xffffffff ;  /* 0xffffffff00047882 */ /* 0x000fe20000000000 */
[----:B------:R-:W-:Y:S01]  /*22690*/  IMAD.U32 R0, RZ, RZ, UR39 ;  /* 0x00000027ff007e24 */ /* 0x000fe2000f8e00ff */
[----:B------:R-:W1:Y:S03]  /*226a0*/  S2R R5, SR_TID.X ;  /* 0x0000000000057919 */ /* 0x000e660000002100 */
[----:B------:R-:W-:Y:S01]  /*226b0*/  VIADD R0, R0, 0xffffffff ;  /* 0xffffffff00007836 */ /* 0x000fe20000000000 */
[----:B0-----:R-:W0:Y:S02]  /*226c0*/  LDC.64 R2, c[0x0][0x418] ;  /* 0x00010600ff027b82 */ /* 0x001e240000000a00 */
[----:B0-----:R-:W-:Y:S02]  /*226d0*/  ISETP.NE.U32.AND P0, PT, R2, RZ, PT ;  /* 0x000000ff0200720c */ /* 0x001fe40003f05070 */
[----:B-1----:R-:W-:-:S02]  /*226e0*/  SHF.R.U32.HI R5, RZ, 0x5, R5 ;  /* 0x00000005ff057819 */ /* 0x002fc40000011605 */
[----:B------:R-:W-:Y:S02]  /*226f0*/  ISETP.NE.AND.EX P1, PT, R3, RZ, PT, P0 ;  /* 0x000000ff0300720c */ /* 0x000fe40003f25300 */
[----:B------:R-:W-:Y:S02]  /*22700*/  LOP3.LUT R5, R5, 0x3, RZ, 0xc0, !PT ;  /* 0x0000000305057812 */ /* 0x000fe400078ec0ff */
[----:B--2---:R-:W-:-:S09]  /*22710*/  LOP3.LUT R4, R4, 0xfffffffe, RZ, 0xc0, !PT ;  /* 0xfffffffe04047812 */ /* 0x004fd200078ec0ff */
[----:B------:R-:W-:-:S05]  /*22720*/  @P1 LOP3.LUT R4, R4, 0x1, RZ, 0xfc, !PT ;  /* 0x0000000104041812 */ /* 0x000fca00078efcff */
[----:B------:R0:W-:Y:S01]  /*22730*/  STL [R1+0x46c], R4 ;  /* 0x00046c0401007387 */ /* 0x0001e20000100800 */
[----:B---3--:R-:W-:Y:S02]  /*22740*/  SHF.R.S32.HI R7, RZ, 0x1f, R19 ;  /* 0x0000001fff077819 */ /* 0x008fe40000011413 */
[----:B------:R-:W-:-:S03]  /*22750*/  SEL R16, R19, RZ, !P1 ;  /* 0x000000ff13107207 */ /* 0x000fc60004800000 */
[----:B------:R0:W-:Y:S01]  /*22760*/  STL [R1+0x468], R7 ;  /* 0x0004680701007387 */ /* 0x0001e20000100800 */
[----:B------:R-:W-:Y:S05]  /*22770*/  BRA.DIV UR4, `(.L_x_2149) ;  /* 0x0000004a04647947 */ /* 0x000fea000b800000 */
[----:B------:R1:W2:Y:S02]  /*22780*/  SHFL.IDX PT, R14, R5, RZ, 0x1f ;  /* 0x00001fff050e7589 */ /* 0x0002a400000e0000 */
.L_x_2250:
[----:B------:R-:W-:Y:S01]  /*22790*/  PLOP3.LUT P2, PT, PT, PT, PT, 0x8, 0x0 ;  /* 0x000000000000781c */ /* 0x000fe20003f4e170 */
[----:B------:R3:W-:Y:S01]  /*227a0*/  STL [R1+0x47c], R0 ;  /* 0x00047c0001007387 */ /* 0x0007e20000100800 */
[----:B0-----:R-:W-:Y:S02]  /*227b0*/  LOP3.LUT R4, R4, 0xfffffffd, RZ, 0xc0, !PT ;  /* 0xfffffffd04047812 */ /* 0x001fe400078ec0ff */
[----:B--2---:R-:W-:-:S09]  /*227c0*/  ISETP.NE.AND P0, PT, R14, RZ, PT ;  /* 0x000000ff0e00720c */ /* 0x004fd20003f05270 */
[----:B------:R-:W-:-:S05]  /*227d0*/  @P2 LOP3.LUT R4, R4, 0x2, RZ, 0xfc, !PT ;  /* 0x0000000204042812 */ /* 0x000fca00078efcff */
[----:B------:R3:W-:Y:S01]  /*227e0*/  STL [R1+0x46c], R4 ;  /* 0x00046c0401007387 */ /* 0x0007e20000100800 */
[----:B------:R-:W-:Y:S05]  /*227f0*/  @P0 BRA `(.L_x_2150) ;  /* 0x0000000000f80947 */ /* 0x000fea0003800000 */
[----:B------:R-:W-:-:S03]  /*22800*/  UMOV UR4, 0xffffffff ;  /* 0xffffffff00047882 */ /* 0x000fc60000000000 */
[----:B------:R-:W-:Y:S05]  /*22810*/  BRA.DIV UR4, `(.L_x_2151) ;  /* 0x0000004a045c7947 */ /* 0x000fea000b800000 */
[----:B------:R-:W-:-:S13]  /*22820*/  ELECT P6, URZ, PT ;  /* 0x00000000003f782f */ /* 0x000fda00038c0000 */
.L_x_2253:
[----:B------:R-:W-:Y:S05]  /*22830*/  @!P6 BRA `(.L_x_2150) ;  /* 0x0000000000e8e947 */ /* 0x000fea0003800000 */
[----:B------:R-:W-:Y:S01]  /*22840*/  IMAD.MOV.U32 R16, RZ, RZ, R19 ;  /* 0x000000ffff107224 */ /* 0x000fe200078e0013 */
[----:B------:R-:W-:Y:S06]  /*22850*/  @!P1 BRA `(.L_x_2152) ;  /* 0x00000000004c9947 */ /* 0x000fec0003800000 */
[----:B------:R-:W0:Y:S01]  /*22860*/  LDC R6, c[0x0][0x43c] ;  /* 0x00010f00ff067b82 */ /* 0x000e220000000800 */
[----:B------:R-:W-:Y:S01]  /*22870*/  IMAD.MOV.U32 R8, RZ, RZ, R0 ;  /* 0x000000ffff087224 */ /* 0x000fe200078e0000 */
[----:B------:R-:W-:Y:S01]  /*22880*/  ULDC.64 UR4, c[0x0][0x428] ;  /* 0x00010a0000047ab9 */ /* 0x000fe20000000a00 */
[----:B0-----:R-:W-:-:S13]  /*22890*/  ISETP.NE.AND P0, PT, R6, 0x1, PT ;  /* 0x000000010600780c */ /* 0x001fda0003f05270 */
[----:B-1-3--:R-:W0:Y:S02]  /*228a0*/  @P0 LDC.64 R4, c[0x0][0x440] ;  /* 0x00011000ff040b82 */ /* 0x00ae240000000a00 */
[----:B0-----:R-:W-:-:S04]  /*228b0*/  @P0 IMAD.HI.U32 R0, R8, R4, RZ ;  /* 0x0000000408000227 */ /* 0x001fc800078e00ff */
[----:B------:R-:W-:Y:S01]  /*228c0*/  IMAD.MOV.U32 R4, RZ, RZ, R8 ;  /* 0x000000ffff047224 */ /* 0x000fe200078e0008 */
[----:B------:R-:W-:-:S04]  /*228d0*/  @P0 SHF.R.U32.HI R4, RZ, R5, R0 ;  /* 0x00000005ff040219 */ /* 0x000fc80000011600 */
[--C-:B------:R-:W-:Y:S01]  /*228e0*/  SHF.R.S32.HI R5, RZ, 0x1f, R4.reuse ;  /* 0x0000001fff057819 */ /* 0x100fe20000011404 */
[----:B------:R-:W-:-:S04]  /*228f0*/  IMAD.MOV R0, RZ, RZ, -R4 ;  /* 0x000000ffff007224 */ /* 0x000fc800078e0a04 */
[----:B------:R-:W-:Y:S02]  /*22900*/  IMAD R8, R6, R0, R8 ;  /* 0x0000000006087224 */ /* 0x000fe400078e0208 */
[----:B------:R-:W-:Y:S02]  /*22910*/  IMAD R0, R7, UR4, RZ ;  /* 0x0000000407007c24 */ /* 0x000fe4000f8e02ff */
[C---:B------:R-:W-:Y:S01]  /*22920*/  IMAD.WIDE.U32 R4, R19.reuse, UR4, R4 ;  /* 0x0000000413047c25 */ /* 0x040fe2000f8e0004 */
[----:B------:R0:W-:Y:S03]  /*22930*/  STL [R1+0x47c], R8 ;  /* 0x00047c0801007387 */ /* 0x0001e60000100800 */
[----:B------:R-:W-:Y:S01]  /*22940*/  IMAD R0, R19, UR5, R0 ;  /* 0x0000000513007c24 */ /* 0x000fe2000f8e0200 */
[----:B------:R-:W-:-:S03]  /*22950*/  LEA R2, P0, R4, R2, 0x2 ;  /* 0x0000000204027211 */ /* 0x000fc600078010ff */
[----:B------:R-:W-:-:S05]  /*22960*/  IMAD.IADD R0, R5, 0x1, R0 ;  /* 0x0000000105007824 */ /* 0x000fca00078e0200 */
[----:B------:R-:W-:-:S05]  /*22970*/  LEA.HI.X R3, R4, R3, R0, 0x2, P0 ;  /* 0x0000000304037211 */ /* 0x000fca00000f1400 */
[----:B------:R0:W5:Y:S02]  /*22980*/  LDG.E R16, desc[UR48][R2.64] ;  /* 0x0000003002107981 */ /* 0x000164000c1e1900 */
.L_x_2152:
[----:B0-----:R-:W2:Y:S01]  /*22990*/  LDL R2, [R1+0x464] ;  /* 0x0004640001027983 */ /* 0x001ea20000100800 */
[----:B---3--:R-:W-:Y:S01]  /*229a0*/  IMAD R0, R18, 0x8, R17 ;  /* 0x0000000812007824 */ /* 0x008fe200078e0211 */
[----:B--2---:R-:W-:-:S04]  /*229b0*/  SHF.L.U32 R2, R2, 0x1f, RZ ;  /* 0x0000001f02027819 */ /* 0x004fc800000006ff */
[----:B------:R-:W0:Y:S02]  /*229c0*/  SYNCS.PHASECHK.TRANS64.TRYWAIT P0, [R0+URZ+0x32440], R2 ;  /* 0x03244002000075a7 */ /* 0x000e24000800017f */
[----:B0-----:R-:W-:Y:S05]  /*229d0*/  @!P0 BRA `(.L_x_2153) ;  /* 0x00000048000c8947 */ /* 0x001fea0003800000 */
.L_x_2254:
        /* <DEDUP_REMOVED lines=11> */
.L_x_2154:
[----:B------:R-:W2:Y:S04]  /*22a90*/  LDL R3, [R1+0x47c] ;  /* 0x00047c0001037983 */ /* 0x000ea80000100800 */
[----:B0-----:R-:W3:Y:S01]  /*22aa0*/  LDL.LU R2, [R1+0x46c] ;  /* 0x00046c0001027983 */ /* 0x001ee20000300800 */
[----:B------:R-:W-:Y:S01]  /*22ab0*/  R2UR UR33, R0 ;  /* 0x00000000002172ca */ /* 0x000fe200000e0000 */
[----:B------:R-:W-:Y:S01]  /*22ac0*/  IMAD R0, R18, 0x3000, R17 ;  /* 0x0000300012007824 */ /* 0x000fe200078e0211 */
[----:B------:R-:W-:Y:S01]  /*22ad0*/  PLOP3.LUT P0, PT, PT, PT, PT, 0x80, 0x0 ;  /* 0x000000000000781c */ /* 0x000fe20003f0f070 */
[----:B------:R-:W-:Y:S01]  /*22ae0*/  UIADD3 UR4, UP0, UR46, 0x370, URZ ;  /* 0x000003702e047890 */ /* 0x000fe2000ff1e03f */
[----:B-----5:R-:W-:Y:S01]  /*22af0*/  R2UR UR37, R16 ;  /* 0x00000000102572ca */ /* 0x020fe200000e0000 */
[----:B------:R-:W-:Y:S01]  /*22b00*/  UMOV UR6, 0x0 ;  /* 0x0000000000067882 */ /* 0x000fe20000000000 */
[----:B------:R-:W-:Y:S01]  /*22b10*/  R2UR UR32, R0 ;  /* 0x00000000002072ca */ /* 0x000fe200000e0000 */
[----:B------:R-:W-:Y:S01]  /*22b20*/  UIADD3.X UR5, URZ, UR47, URZ, UP0, !UPT ;  /* 0x0000002f3f057290 */ /* 0x000fe200087fe43f */
[----:B------:R-:W-:Y:S01]  /*22b30*/  UMOV UR7, 0x14f00000 ;  /* 0x14f0000000077882 */ /* 0x000fe20000000000 */
[----:B------:R-:W-:-:S04]  /*22b40*/  UMOV UR34, URZ ;  /* 0x0000003f00227c82 */ /* 0x000fc80008000000 */
[----:B------:R-:W-:-:S06]  /*22b50*/  UIADD3 UR33, UR33, 0x32430, URZ ;  /* 0x0003243021217890 */ /* 0x000fcc000fffe03f */
[----:B------:R-:W-:Y:S01]  /*22b60*/  UIADD3 UR32, UR32, 0x1c400, URZ ;  /* 0x0001c40020207890 */ /* 0x000fe2000fffe03f */
[----:B--2---:R-:W-:Y:S02]  /*22b70*/  R2UR UR35, R3 ;  /* 0x00000000032372ca */ /* 0x004fe400000e0000 */
[----:B---3--:R-:W-:-:S04]  /*22b80*/  LOP3.LUT R2, R2, 0xfffffffd, RZ, 0xc0, !PT ;  /* 0xfffffffd02027812 */ /* 0x008fc800078ec0ff */
[----:B------:R-:W-:-:S07]  /*22b90*/  @P0 LOP3.LUT R2, R2, 0x2, RZ, 0xfc, !PT ;  /* 0x0000000202020812 */ /* 0x000fce00078efcff */
[----:B------:R-:W-:Y:S01]  /*22ba0*/  UIMAD UR35, UR35, 0x60, URZ ;  /* 0x00000060232378a4 */ /* 0x000fe2000f8e023f */
[----:B------:R0:W-:Y:S08]  /*22bb0*/  STL [R1+0x46c], R2 ;  /* 0x00046c0201007387 */ /* 0x0001f00000100800 */
[----:B------:R0:W-:Y:S01]  /*22bc0*/  UTMALDG.4D [UR32], [UR4], desc[UR6] ;  /* 0x00000620040075b4 */ /* 0x0001e20008019000 */
[----:B------:R-:W-:-:S02]  /*22bd0*/  NOP ;  /* 0x0000000000007918 */ /* 0x000fc40000000000 */
.L_x_2150:
[----:B------:R-:W-:Y:S05]  /*22be0*/  WARPSYNC.ALL ;  /* 0x0000000000007948 */ /* 0x000fea0003800000 */
[----:B---3--:R-:W-:Y:S01]  /*22bf0*/  VIADD R0, R17, 0x18400 ;  /* 0x0001840011007836 */ /* 0x008fe20000000000 */
[----:B------:R-:W-:Y:S01]  /*22c00*/  BAR.SYNC.DEFER_BLOCKING 0x8, 0x180 ;  /* 0x0206000000007b1d */ /* 0x000fe20000010000 */
[----:B------:R-:W-:Y:S02]  /*22c10*/  USHF.R.S32.HI UR44, URZ, 0x1f, UR36 ;  /* 0x0000001f3f2c7899 */ /* 0x000fe40008011424 */
[----:B0-----:R-:W-:Y:S01]  /*22c20*/  USHF.R.S32.HI UR37, URZ, 0x1f, UR43 ;  /* 0x0000001f3f257899 */ /* 0x001fe2000801142b */
[----:B------:R-:W-:-:S02]  /*22c30*/  LOP3.LUT P0, RZ, R0, 0x3ff, RZ, 0xc0, !PT ;  /* 0x000003ff00ff7812 */ /* 0x000fc4000780c0ff */
[----:B------:R-:W-:Y:S11]  /*22c40*/  BSSY B6, `(.L_x_2155) ;  /* 0x0000012000067945 */ /* 0x000ff60003800000 */
[----:B------:R-:W-:Y:S05]  /*22c50*/  @!P0 BRA `(.L_x_2156) ;  /* 0x0000000000408947 */ /* 0x000fea0003800000 */
[----:B------:R-:W-:Y:S01]  /*22c60*/  MOV R2, 0x0 ;  /* 0x0000000000027802 */ /* 0x000fe20000000f00 */
[----:B------:R-:W-:Y:S01]  /*22c70*/  ULDC.64 UR6, c[0x4][0x98] ;  /* 0x0100260000067ab9 */ /* 0x000fe20000000a00 */
[----:B------:R-:W-:Y:S01]  /*22c80*/  ULDC.64 UR8, c[0x4][0xa0] ;  /* 0x0100280000087ab9 */ /* 0x000fe20000000a00 */
[----:B------:R-:W-:Y:S01]  /*22c90*/  ULDC.64 UR4, c[0x4][0x20] ;  /* 0x0100080000047ab9 */ /* 0x000fe20000000a00 */
[----:B------:R-:W-:Y:S02]  /*22ca0*/  IMAD.U32 R4, RZ, RZ, UR6 ;  /* 0x00000006ff047e24 */ /* 0x000fe4000f8e00ff */
[----:B------:R-:W0:Y:S01]  /*22cb0*/  LDC.64 R2, c[0x4][R2] ;  /* 0x0100000002027b82 */ /* 0x000e220000000a00 */
[----:B-1----:R-:W-:Y:S02]  /*22cc0*/  IMAD.U32 R5, RZ, RZ, UR7 ;  /* 0x00000007ff057e24 */ /* 0x002fe4000f8e00ff */
        /* <DEDUP_REMOVED lines=9> */
.L_x_2156:
[----:B------:R-:W-:Y:S05]  /*22d60*/  BSYNC B6 ;  /* 0x0000000000067941 */ /* 0x000fea0003800000 */
.L_x_2155:
[----:B------:R0:W5:Y:S01]  /*22d70*/  LDL R8, [R1+0x460] ;  /* 0x0004600001087983 */ /* 0x0001620000100800 */
[----:B------:R-:W2:Y:S01]  /*22d80*/  LDC R6, c[0x0][0x448] ;  /* 0x00011200ff067b82 */ /* 0x000ea20000000800 */
[----:B------:R-:W-:Y:S01]  /*22d90*/  ULDC.64 UR8, c[0x0][0x2d8] ;  /* 0x0000b60000087ab9 */ /* 0x000fe20000000a00 */
[----:B------:R-:W3:Y:S01]  /*22da0*/  S2R R2, SR_TID.X ;  /* 0x0000000000027919 */ /* 0x000ee20000002100 */
[----:B------:R-:W-:Y:S02]  /*22db0*/  UIMAD UR6, UR44, UR8, URZ ;  /* 0x000000082c0672a4 */ /* 0x000fe4000f8e023f */
[----:B------:R-:W-:Y:S01]  /*22dc0*/  UIMAD.WIDE.U32 UR4, UR36, UR8, URZ ;  /* 0x00000008240472a5 */ /* 0x000fe2000f8e003f */
[----:B------:R-:W4:Y:S01]  /*22dd0*/  S2R R0, SR_TID.X ;  /* 0x0000000000007919 */ /* 0x000f220000002100 */
[----:B------:R-:W-:-:S03]  /*22de0*/  UIMAD UR6, UR36, UR9, UR6 ;  /* 0x00000009240672a4 */ /* 0x000fc6000f8e0206 */
[----:B------:R-:W-:Y:S01]  /*22df0*/  ULDC.64 UR8, c[0x0][0x2e0] ;  /* 0x0000b80000087ab9 */ /* 0x000fe20000000a00 */
[----:B------:R-:W-:Y:S02]  /*22e00*/  UIADD3 UR5, UR5, UR6, URZ ;  /* 0x0000000605057290 */ /* 0x000fe4000fffe03f */
[----:B------:R-:W-:Y:S02]  /*22e10*/  UIMAD UR6, UR37, UR8, URZ ;  /* 0x00000008250672a4 */ /* 0x000fe4000f8e023f */
[----:B------:R-:W-:Y:S02]  /*22e20*/  UIMAD.WIDE.U32 UR4, UR43, UR8, UR4 ;  /* 0x000000082b0472a5 */ /* 0x000fe4000f8e0004 */
[----:B------:R-:W-:-:S04]  /*22e30*/  UIMAD UR6, UR43, UR9, UR6 ;  /* 0x000000092b0672a4 */ /* 0x000fc8000f8e0206 */
[----:B------:R-:W-:Y:S02]  /*22e40*/  UIADD3 UR6, UR5, UR6, URZ ;  /* 0x0000000605067290 */ /* 0x000fe4000fffe03f */
[----:B-1----:R-:W-:Y:S01]  /*22e50*/  IMAD.U32 R5, RZ, RZ, UR5 ;  /* 0x00000005ff057e24 */ /* 0x002fe2000f8e00ff */
[----:B--2---:R-:W-:Y:S02]  /*22e60*/  ISETP.NE.AND P0, PT, R6, 0x1, PT ;  /* 0x000000010600780c */ /* 0x004fe40003f05270 */
[----:B---3--:R-:W-:-:S11]  /*22e70*/  LOP3.LUT R4, R2, 0x7f, RZ, 0xc0, !PT ;  /* 0x0000007f02047812 */ /* 0x008fd600078ec0ff */
[----:B------:R-:W1:Y:S01]  /*22e80*/  @P0 LDC R3, c[0x0][0x44c] ;  /* 0x00011300ff030b82 */ /* 0x000e620000000800 */
[----:B----4-:R-:W-:Y:S01]  /*22e90*/  IMAD.SHL.U32 R0, R0, 0x10, RZ ;  /* 0x0000001000007824 */ /* 0x010fe200078e00ff */
[----:B------:R-:W-:-:S04]  /*22ea0*/  SHF.R.U32.HI R4, RZ, 0x3, R4 ;  /* 0x00000003ff047819 */ /* 0x000fc80000011604 */
[----:B------:R-:W-:Y:S02]  /*22eb0*/  LOP3.LUT R0, R4, 0x70, R0, 0xf8, !PT ;  /* 0x0000007004007812 */ /* 0x000fe400078ef800 */
[----:B------:R-:W2:Y:S01]  /*22ec0*/  @P0 LDC R2, c[0x0][0x450] ;  /* 0x00011400ff020b82 */ /* 0x000ea20000000800 */
[----:B------:R-:W-:Y:S01]  /*22ed0*/  IMAD.U32 R4, RZ, RZ, UR4 ;  /* 0x00000004ff047e24 */ /* 0x000fe2000f8e00ff */
[----:B------:R-:W-:Y:S01]  /*22ee0*/  ULDC.64 UR4, c[0x0][0x2d0] ;  /* 0x0000b40000047ab9 */ /* 0x000fe20000000a00 */
[----:B------:R-:W-:-:S04]  /*22ef0*/  VIADD R7, R0, UR40 ;  /* 0x0000002800077c36 */ /* 0x000fc80008000000 */
[----:B------:R-:W-:Y:S01]  /*22f00*/  IMAD.MOV.U32 R0, RZ, RZ, R7 ;  /* 0x000000ffff007224 */ /* 0x000fe200078e0007 */
[----:B------:R3:W-:Y:S01]  /*22f10*/  STL [R1+0x478], R7 ;  /* 0x0004780701007387 */ /* 0x0007e20000100800 */
[----:B-1----:R-:W-:-:S05]  /*22f20*/  @P0 IMAD.HI.U32 R3, R7, R3, RZ ;  /* 0x0000000307030227 */ /* 0x002fca00078e00ff */
[----:B--2---:R-:W-:Y:S01]  /*22f30*/  @P0 SHF.R.U32.HI R0, RZ, R2, R3 ;  /* 0x00000002ff000219 */ /* 0x004fe20000011603 */
[----:B------:R-:W-:Y:S02]  /*22f40*/  IMAD.MOV.U32 R2, RZ, RZ, R4 ;  /* 0x000000ffff027224 */ /* 0x000fe400078e0004 */
[----:B------:R-:W-:Y:S01]  /*22f50*/  IMAD.U32 R3, RZ, RZ, UR6 ;  /* 0x00000006ff037e24 */ /* 0x000fe2000f8e00ff */
[----:B------:R-:W-:Y:S01]  /*22f60*/  SHF.R.S32.HI R4, RZ, 0x1f, R0 ;  /* 0x0000001fff047819 */ /* 0x000fe20000011400 */
[----:B------:R-:W-:Y:S01]  /*22f70*/  ULDC.64 UR6, c[0x0][0x280] ;  /* 0x0000a00000067ab9 */ /* 0x000fe20000000a00 */
[----:B------:R-:W-:-:S04]  /*22f80*/  IMAD.WIDE.U32 R2, R0, UR4, R2 ;  /* 0x0000000400027c25 */ /* 0x000fc8000f8e0002 */
[----:B------:R-:W-:-:S04]  /*22f90*/  IMAD R4, R4, UR4, RZ ;  /* 0x0000000404047c24 */ /* 0x000fc8000f8e02ff */
[----:B------:R-:W-:Y:S01]  /*22fa0*/  IMAD R4, R0, UR5, R4 ;  /* 0x0000000500047c24 */ /* 0x000fe2000f8e0204 */
[----:B------:R-:W-:Y:S01]  /*22fb0*/  ULDC.64 UR4, c[0x0][0x2c8] ;  /* 0x0000b20000047ab9 */ /* 0x000fe20000000a00 */
[----:B------:R-:W-:Y:S02]  /*22fc0*/  IMAD.MOV R0, RZ, RZ, -R0 ;  /* 0x000000ffff007224 */ /* 0x000fe400078e0a00 */
[----:B------:R-:W-:Y:S02]  /*22fd0*/  IMAD.IADD R3, R3, 0x1, R4 ;  /* 0x0000000103037824 */ /* 0x000fe400078e0204 */
[----:B------:R-:W-:Y:S02]  /*22fe0*/  IMAD R0, R6, R0, R7 ;  /* 0x0000000006007224 */ /* 0x000fe400078e0207 */
[----:B---3--:R-:W1:Y:S03]  /*22ff0*/  S2R R7, SR_TID.X ;  /* 0x0000000000077919 */ /* 0x008e660000002100 */
[----:B------:R-:W-:Y:S01]  /*23000*/  SHF.R.S32.HI R4, RZ, 0x1f, R0 ;  /* 0x0000001fff047819 */ /* 0x000fe20000011400 */
[----:B------:R-:W-:-:S04]  /*23010*/  IMAD.WIDE.U32 R2, R0, UR4, R2 ;  /* 0x0000000400027c25 */ /* 0x000fc8000f8e0002 */
[----:B------:R-:W-:Y:S01]  /*23020*/  IMAD R4, R4, UR4, RZ ;  /* 0x0000000404047c24 */ /* 0x000fe2000f8e02ff */
[----:B------:R-:W-:-:S03]  /*23030*/  ULDC UR4, c[0x0][0x2b8] ;  /* 0x0000ae0000047ab9 */ /* 0x000fc60000000800 */
[----:B------:R-:W-:Y:S01]  /*23040*/  IMAD R4, R0, UR5, R4 ;  /* 0x0000000500047c24 */ /* 0x000fe2000f8e0204 */
[----:B------:R-:W-:-:S03]  /*23050*/  LEA R0, P1, R2, UR6, 0x1 ;  /* 0x0000000602007c11 */ /* 0x000fc6000f8208ff */
[----:B------:R-:W-:Y:S02]  /*23060*/  IMAD.IADD R3, R3, 0x1, R4 ;  /* 0x0000000103037824 */ /* 0x000fe400078e0204 */
[----:B-1----:R-:W-:-:S05]  /*23070*/  IMAD.SHL.U32 R9, R7, 0x8, RZ ;  /* 0x0000000807097824 */ /* 0x002fca00078e00ff */
[----:B------:R-:W-:Y:S02]  /*23080*/  LOP3.LUT R9, R9, 0x38, RZ, 0xc0, !PT ;  /* 0x0000003809097812 */ /* 0x000fe400078ec0ff */
[----:B------:R-:W-:Y:S02]  /*23090*/  LOP3.LUT R7, R7, 0x7f, RZ, 0xc0, !PT ;  /* 0x0000007f07077812 */ /* 0x000fe400078ec0ff */
[----:B------:R-:W-:Y:S01]  /*230a0*/  ISETP.GE.AND P0, PT, R9, UR4, PT ;  /* 0x0000000409007c0c */ /* 0x000fe2000bf06270 */
[----:B------:R-:W-:Y:S01]  /*230b0*/  UMOV UR4, 0xffffffff ;  /* 0xffffffff00047882 */ /* 0x000fe20000000000 */
[----:B------:R-:W-:Y:S02]  /*230c0*/  LEA.HI.X R3, R2, UR7, R3, 0x1, P1 ;  /* 0x0000000702037c11 */ /* 0x000fe400088f0c03 */
[----:B------:R-:W-:Y:S01]  /*230d0*/  SHF.R.U32.HI R10, RZ, 0x3, R7 ;  /* 0x00000003ff0a7819 */ /* 0x000fe20000011607 */
[----:B0-----:R-:W-:Y:S08]  /*230e0*/  BRA.DIV UR4, `(.L_x_2157) ;  /* 0x00000042045c7947 */ /* 0x001ff0000b800000 */
[----:B------:R-:W0:Y:S01]  /*230f0*/  SHFL.IDX PT, R5, R0, RZ, 0x181f ;  /* 0x00181fff00057589 */ /* 0x000e2200000e0000 */
[----:B------:R-:W-:Y:S01]  /*23100*/  ULDC UR4, c[0x0][0x288] ;  /* 0x0000a20000047ab9 */ /* 0x000fe20000000800 */
[----:B------:R-:W-:Y:S02]  /*23110*/  VIADD R10, R10, UR40 ;  /* 0x000000280a0a7c36 */ /* 0x000fe40008000000 */
[----:B------:R-:W1:Y:S01]  /*23120*/  SHFL.IDX PT, R4, R3, RZ, 0x181f ;  /* 0x00181fff03047589 */ /* 0x000e6200000e0000 */
[----:B------:R-:W-:Y:S02]  /*23130*/  IMAD R2, R6, UR4, RZ ;  /* 0x0000000406027c24 */ /* 0x000fe4000f8e02ff */
[C---:B------:R-:W-:Y:S01]  /*23140*/  VIADD R11, R10.reuse, 0x10 ;  /* 0x000000100a0b7836 */ /* 0x040fe20000000000 */
[----:B------:R-:W2:Y:S02]  /*23150*/  SHFL.IDX PT, R6, R0, 0x1, 0x181f ;  /* 0x00381f0000067f89 */ /* 0x000ea400000e0000 */
[----:B------:R-:W-:-:S02]  /*23160*/  ISETP.GE.AND P3, PT, R10, R2, PT ;  /* 0x000000020a00720c */ /* 0x000fc40003f66270 */
[----:B------:R-:W3:Y:S01]  /*23170*/  SHFL.IDX PT, R7, R3, 0x1, 0x181f ;  /* 0x00381f0003077f89 */ /* 0x000ee200000e0000 */
[----:B------:R-:W-:-:S03]  /*23180*/  ISETP.GE.AND P1, PT, R11, R2, PT ;  /* 0x000000020b00720c */ /* 0x000fc60003f26270 */
[----:B------:R4:W-:Y:S04]  /*23190*/  STL [R1+0x480], R11 ;  /* 0x0004800b01007387 */ /* 0x0009e80000100800 */
[----:B------:R-:W-:Y:S03]  /*231a0*/  STL [R1+0x470], R10 ;  /* 0x0004700a01007387 */ /* 0x000fe60000100800 */
[----:B0-----:R-:W-:Y:S01]  /*231b0*/  @!P3 LEA R5, P2, R9, R5, 0x1 ;  /* 0x000000050905b211 */ /* 0x001fe200078408ff */
[----:B----4-:R-:W-:-:S04]  /*231c0*/  VIADD R11, R10, 0x20 ;  /* 0x000000200a0b7836 */ /* 0x010fc80000000000 */
[----:B-1----:R-:W-:Y:S01]  /*231d0*/  @!P3 IMAD.X R4, RZ, RZ, R4, P2 ;  /* 0x000000ffff04b224 */ /* 0x002fe200010e0604 */
[----:B------:R-:W-:Y:S04]  /*231e0*/  STL [R1+0x484], R11 ;  /* 0x0004840b01007387 */ /* 0x000fe80000100800 */
[----:B------:R-:W-:-:S04]  /*231f0*/  @!P3 LOP3.LUT R5, R5, R4, RZ, 0x3c, !PT ;  /* 0x000000040505b212 */ /* 0x000fc800078e3cff */
[----:B------:R-:W-:-:S04]  /*23200*/  @!P3 LOP3.LUT R4, R5, R4, RZ, 0x3c, !PT ;  /* 0x000000040504b212 */ /* 0x000fc800078e3cff */
[----:B------:R-:W-:-:S05]  /*23210*/  @!P3 LOP3.LUT R5, R5, R4, RZ, 0x3c, !PT ;  /* 0x000000040505b212 */ /* 0x000fca00078e3cff */
[----:B-----5:R2:W-:Y:S02]  /*23220*/  @!P3 LDGSTS.E.BYPASS.LTC128B.128 [R8+0x18400], desc[UR48][R4.64], !P0 ;  /* 0x184000000408bfae */ /* 0x0205e4000c101d70 */
[----:B--2---:R-:W-:Y:S02]  /*23230*/  @!P1 LEA R4, P2, R9, R6, 0x1 ;  /* 0x0000000609049211 */ /* 0x004fe400078408ff */
[----:B------:R-:W-:Y:S03]  /*23240*/  SHFL.IDX PT, R6, R3, 0x3, 0x181f ;  /* 0x00781f0003067f89 */ /* 0x000fe600000e0000 */
[----:B---3--:R-:W-:Y:S02]  /*23250*/  @!P1 IMAD.X R5, RZ, RZ, R7, P2 ;  /* 0x000000ffff059224 */ /* 0x008fe400010e0607 */
[----:B------:R-:W-:-:S03]  /*23260*/  VIADD R7, R10, 0x30 ;  /* 0x000000300a077836 */ /* 0x000fc60000000000 */
[----:B------:R0:W-:Y:S01]  /*23270*/  @!P1 LDGSTS.E.BYPASS.LTC128B.128 [R8+0x18c00], desc[UR48][R4.64], !P0 ;  /* 0x18c0000004089fae */ /* 0x0001e2000c101d70 */
[----:B------:R-:W-:-:S03]  /*23280*/  ISETP.GE.AND P1, PT, R11, R2, PT ;  /* 0x000000020b00720c */ /* 0x000fc60003f26270 */
[----:B------:R-:W-:Y:S04]  /*23290*/  STL [R1+0x488], R7 ;  /* 0x0004880701007387 */ /* 0x000fe80000100800 */
[----:B0-----:R-:W0:Y:S04]  /*232a0*/  SHFL.IDX PT, R5, R0, 0x2, 0x181f ;  /* 0x00581f0000057f89 */ /* 0x001e2800000e0000 */
[----:B------:R-:W1:Y:S02]  /*232b0*/  SHFL.IDX PT, R4, R3, 0x2, 0x181f ;  /* 0x00581f0003047f89 */ /* 0x000e6400000e0000 */
[----:B0-----:R-:W-:-:S05]  /*232c0*/  @!P1 LEA R5, P2, R9, R5, 0x1 ;  /* 0x0000000509059211 */ /* 0x001fca00078408ff */
[----:B-1----:R-:W-:-:S05]  /*232d0*/  @!P1 IMAD.X R4, RZ, RZ, R4, P2 ;  /* 0x000000ffff049224 */ /* 0x002fca00010e0604 */
        /* <DEDUP_REMOVED lines=33> */
[-C--:B------:R-:W-:Y:S01]  /*234f0*/  @!P1 LOP3.LUT R5, R5, R4.reuse, RZ, 0x3c, !PT ;  /* 0x0000000405059212 */ /* 0x080fe200078e3cff */
[----:B------:R-:W-:Y:S03]  /*23500*/  SHFL.IDX PT, R3, R3, 0x7, 0x181f ;  /* 0x00f81f0003037f89 */ /* 0x000fe600000e0000 */
        /* <DEDUP_REMOVED lines=11> */
[----:B-1----:R2:W-:Y:S02]  /*235c0*/  @!P1 LDGSTS.E.BYPASS.LTC128B.128 [R8+0x1b400], desc[UR48][R4.64], !P0 ;  /* 0x1b40000004089fae */ /* 0x0025e4000c101d70 */
.L_x_2271:
[----:B0-2---:R-:W2:Y:S02]  /*235d0*/  LDL R4, [R1+0x470] ;  /* 0x0004700001047983 */ /* 0x005ea40000100800 */
[----:B--2---:R-:W-:-:S05]  /*235e0*/  VIADD R4, R4, 0x70 ;  /* 0x0000007004047836 */ /* 0x004fca0000000000 */
[----:B------:R-:W-:Y:S01]  /*235f0*/  ISETP.GE.AND P1, PT, R4, R2, PT ;  /* 0x000000020400720c */ /* 0x000fe20003f26270 */
[----:B------:R0:W-:-:S12]  /*23600*/  STL [R1+0x49c], R4 ;  /* 0x00049c0401007387 */ /* 0x0001d80000100800 */
        /* <DEDUP_REMOVED lines=8> */
.L_x_2158:
[----:B------:R-:W-:Y:S02]  /*23690*/  PLOP3.LUT P1, PT, P1, P0, PT, 0xa2, 0x0 ;  /* 0x000000000000781c */ /* 0x000fe40000f21472 */
[----:B------:R-:W-:-:S08]  /*236a0*/  @P0 R2UR P1, UR4, R17 ;  /* 0x00000000110402ca */ /* 0x000fd00000020000 */
[----:B------:R-:W-:-:S05]  /*236b0*/  @P0 PLOP3.LUT P0, PT, P1, PT, PT, 0x80, 0x0 ;  /* 0x000000000000081c */ /* 0x000fca0000f0f070 */
[----:B------:R-:W-:Y:S01]  /*236c0*/  @!P1 SYNCS.ARRIVE.TRANS64.RED.A0T1 RZ, [UR4+0x32400], RZ ;  /* 0x032400ffffff99a7 */ /* 0x000fe20008200404 */
[----:B------:R-:W-:Y:S07]  /*236d0*/  @!P1 ARRIVES.LDGSTSBAR.64.TRANSCNT [UR4+0x32400] ;  /* 0x03240000ff0099b0 */ /* 0x000fee0008000a84 */
[----:B------:R-:W-:Y:S05]  /*236e0*/  @P0 BRA.U.ANY `(.L_x_2158) ;  /* 0xfffffffd00e80947 */ /* 0x000fea000393ffff */
[----:B0-----:R-:W0:Y:S01]  /*236f0*/  LDC.64 R2, c[0x0][0x3d8] ;  /* 0x0000f600ff027b82 */ /* 0x001e220000000a00 */
[----:B------:R-:W-:Y:S01]  /*23700*/  NOP ;  /* 0x0000000000007918 */ /* 0x000fe20000000000 */
[C---:B0-----:R-:W-:Y:S01]  /*23710*/  IMAD R0, R2.reuse, UR44, RZ ;  /* 0x0000002c02007c24 */ /* 0x041fe2000f8e02ff */
[----:B------:R0:W-:Y:S01]  /*23720*/  SYNCS.ARRIVE.TRANS64.A1T0 RZ, [R17+URZ+0x32400], RZ ;  /* 0x032400ff11ff79a7 */ /* 0x0001e2000810003f */
[----:B------:R-:W-:Y:S01]  /*23730*/  IMAD.WIDE.U32 R4, R2, UR36, RZ ;  /* 0x0000002402047c25 */ /* 0x000fe2000f8e00ff */
[----:B------:R-:W-:Y:S03]  /*23740*/  BSSY B6, `(.L_x_2159) ;  /* 0x0000018000067945 */ /* 0x000fe60003800000 */
[----:B------:R-:W-:Y:S01]  /*23750*/  IMAD R3, R3, UR36, R0 ;  /* 0x0000002403037c24 */ /* 0x000fe2000f8e0200 */
[----:B------:R0:W-:Y:S01]  /*23760*/  STL.64 [R1+0x4a0], R4 ;  /* 0x0004a00401007387 */ /* 0x0001e20000100a00 */
[----:B------:R-:W-:-:S05]  /*23770*/  VIADD R0, R17, 0x22400 ;  /* 0x0002240011007836 */ /* 0x000fca0000000000 */
[----:B------:R-:W-:Y:S01]  /*23780*/  LOP3.LUT P0, RZ, R0, 0x3ff, RZ, 0xc0, !PT ;  /* 0x000003ff00ff7812 */ /* 0x000fe2000780c0ff */
[----:B------:R-:W-:-:S05]  /*23790*/  IMAD.IADD R0, R5, 0x1, R3 ;  /* 0x0000000105007824 */ /* 0x000fca00078e0203 */
[----:B------:R0:W-:Y:S07]  /*237a0*/  STL [R1+0x4a8], R0 ;  /* 0x0004a80001007387 */ /* 0x0001ee0000100800 */
[----:B------:R-:W-:Y:S05]  /*237b0*/  @!P0 BRA `(.L_x_2160) ;  /* 0x0000000000408947 */ /* 0x000fea0003800000 */
[----:B------:R-:W-:Y:S01]  /*237c0*/  MOV R2, 0x0 ;  /* 0x0000000000027802 */ /* 0x000fe20000000f00 */
[----:B------:R-:W-:Y:S01]  /*237d0*/  ULDC.64 UR6, c[0x4][0x98] ;  /* 0x0100260000067ab9 */ /* 0x000fe20000000a00 */
[----:B------:R-:W-:Y:S01]  /*237e0*/  ULDC.64 UR8, c[0x4][0xa0] ;  /* 0x0100280000087ab9 */ /* 0x000fe20000000a00 */
[----:B------:R-:W-:Y:S01]  /*237f0*/  ULDC.64 UR4, c[0x4][0x28] ;  /* 0x01000a0000047ab9 */ /* 0x000fe20000000a00 */
[----:B0-----:R-:W-:Y:S02]  /*23800*/  IMAD.U32 R4, RZ, RZ, UR6 ;  /* 0x00000006ff047e24 */ /* 0x001fe4000f8e00ff */
        /* <DEDUP_REMOVED lines=11> */
.L_x_2160:
[----:B------:R-:W-:Y:S05]  /*238c0*/  BSYNC B6 ;  /* 0x0000000000067941 */ /* 0x000fea0003800000 */
.L_x_2159:
[----:B0-----:R-:W2:Y:S01]  /*238d0*/  LDL.LU.64 R4, [R1+0x4a0] ;  /* 0x0004a00001047983 */ /* 0x001ea20000300a00 */
[----:B------:R-:W0:Y:S01]  /*238e0*/  LDC R8, c[0x0][0x448] ;  /* 0x00011200ff087b82 */ /* 0x000e220000000800 */
[----:B------:R-:W-:Y:S02]  /*238f0*/  ULDC.64 UR8, c[0x0][0x3e0] ;  /* 0x0000f80000087ab9 */ /* 0x000fe40000000a00 */
[----:B------:R-:W3:Y:S04]  /*23900*/  LDL.LU R2, [R1+0x4a8] ;  /* 0x0004a80001027983 */ /* 0x000ee80000300800 */
[----:B------:R-:W4:Y:S01]  /*23910*/  LDL.LU R3, [R1+0x478] ;  /* 0x0004780001037983 */ /* 0x000f220000300800 */
[----:B------:R-:W-:Y:S01]  /*23920*/  UIMAD UR6, UR37, UR8, URZ ;  /* 0x00000008250672a4 */ /* 0x000fe2000f8e023f */
[----:B------:R-:W1:Y:S03]  /*23930*/  S2R R10, SR_TID.X ;  /* 0x00000000000a7919 */ /* 0x000e660000002100 */
[----:B------:R-:W-:Y:S01]  /*23940*/  UIMAD UR6, UR43, UR9, UR6 ;  /* 0x000000092b0672a4 */ /* 0x000fe2000f8e0206 */
[----:B0-----:R-:W-:-:S13]  /*23950*/  ISETP.NE.AND P0, PT, R8, 0x1, PT ;  /* 0x000000010800780c */ /* 0x001fda0003f05270 */
[----:B------:R-:W4:Y:S01]  /*23960*/  @P0 LDC R0, c[0x0][0x44c] ;  /* 0x00011300ff000b82 */ /* 0x000f220000000800 */
[C---:B-1----:R-:W-:Y:S02]  /*23970*/  IMAD.SHL.U32 R9, R10.reuse, 0x8, RZ ;  /* 0x000000080a097824 */ /* 0x042fe400078e00ff */
[----:B------:R-:W-:-:S03]  /*23980*/  IMAD.SHL.U32 R10, R10, 0x8, RZ ;  /* 0x000000080a0a7824 */ /* 0x000fc600078e00ff */
[----:B------:R-:W-:Y:S02]  /*23990*/  LOP3.LUT R9, R9, 0x38, RZ, 0xc0, !PT ;  /* 0x0000003809097812 */ /* 0x000fe400078ec0ff */
[----:B------:R-:W-:-:S04]  /*239a0*/  LOP3.LUT R10, R10, 0x38, RZ, 0xc0, !PT ;  /* 0x000000380a0a7812 */ /* 0x000fc800078ec0ff */
[C---:B------:R-:W-:Y:S02]  /*239b0*/  LOP3.LUT R12, R10.reuse, 0x40, RZ, 0xfc, !PT ;  /* 0x000000400a0c7812 */ /* 0x040fe400078efcff */
[C---:B------:R-:W-:Y:S02]  /*239c0*/  LOP3.LUT R11, R10.reuse, 0x80, RZ, 0xfc, !PT ;  /* 0x000000800a0b7812 */ /* 0x040fe400078efcff */
[----:B------:R-:W-:Y:S02]  /*239d0*/  LOP3.LUT R10, R10, 0xc0, RZ, 0xfc, !PT ;  /* 0x000000c00a0a7812 */ /* 0x000fe400078efcff */
[----:B--2---:R-:W-:Y:S02]  /*239e0*/  R2UR UR5, R5 ;  /* 0x00000000050572ca */ /* 0x004fe400000e0000 */
[----:B------:R-:W-:Y:S02]  /*239f0*/  R2UR UR4, R4 ;  /* 0x00000000040472ca */ /* 0x000fe400000e0000 */
[----:B---3--:R-:W-:-:S02]  /*23a00*/  R2UR UR5, R2 ;  /* 0x00000000020572ca */ /* 0x008fc400000e0000 */
[----:B------:R-:W0:Y:S01]  /*23a10*/  @P0 LDC R2, c[0x0][0x450] ;  /* 0x00011400ff020b82 */ /* 0x000e220000000800 */
[----:B----4-:R-:W-:-:S04]  /*23a20*/  @P0 IMAD.HI.U32 R0, R3, R0, RZ ;  /* 0x0000000003000227 */ /* 0x010fc800078e00ff */
[----:B------:R-:W-:-:S06]  /*23a30*/  IMAD.MOV.U32 R4, RZ, RZ, R3 ;  /* 0x000000ffff047224 */ /* 0x000fcc00078e0003 */
[----:B------:R-:W-:-:S04]  /*23a40*/  UIMAD.WIDE.U32 UR4, UR43, UR8, UR4 ;  /* 0x000000082b0472a5 */ /* 0x000fc8000f8e0004 */
[----:B------:R-:W-:Y:S02]  /*23a50*/  UIADD3 UR6, UR5, UR6, URZ ;  /* 0x0000000605067290 */ /* 0x000fe4000fffe03f */
[----:B------:R-:W-:Y:S02]  /*23a60*/  IMAD.U32 R6, RZ, RZ, UR4 ;  /* 0x00000004ff067e24 */ /* 0x000fe4000f8e00ff */
[----:B------:R-:W-:Y:S01]  /*23a70*/  IMAD.U32 R7, RZ, RZ, UR5 ;  /* 0x00000005ff077e24 */ /* 0x000fe2000f8e00ff */
[----:B------:R-:W-:Y:S01]  /*23a80*/  ULDC.64 UR4, c[0x0][0x3d0] ;  /* 0x0000f40000047ab9 */ /* 0x000fe20000000a00 */
[----:B0-----:R-:W-:Y:S01]  /*23a90*/  @P0 SHF.R.U32.HI R4, RZ, R2, R0 ;  /* 0x00000002ff040219 */ /* 0x001fe20000011600 */
[----:B------:R-:W-:-:S03]  /*23aa0*/  IMAD.MOV.U32 R2, RZ, RZ, R6 ;  /* 0x000000ffff027224 */ /* 0x000fc600078e0006 */
[--C-:B------:R-:W-:Y:S01]  /*23ab0*/  SHF.R.S32.HI R5, RZ, 0x1f, R4.reuse ;  /* 0x0000001fff057819 */ /* 0x100fe20000011404 */
[----:B------:R-:W-:-:S04]  /*23ac0*/  IMAD.MOV R0, RZ, RZ, -R4 ;  /* 0x000000ffff007224 */ /* 0x000fc800078e0a04 */
[----:B------:R-:W-:Y:S02]  /*23ad0*/  IMAD R0, R8, R0, R3 ;  /* 0x0000000008007224 */ /* 0x000fe400078e0203 */
[----:B------:R-:W-:Y:S02]  /*23ae0*/  IMAD.U32 R3, RZ, RZ, UR6 ;  /* 0x00000006ff037e24 */ /* 0x000fe4000f8e00ff */
[----:B------:R-:W-:Y:S02]  /*23af0*/  IMAD R5, R5, UR4, RZ ;  /* 0x0000000405057c24 */ /* 0x000fe4000f8e02ff */
[----:B------:R-:W-:-:S04]  /*23b00*/  IMAD.WIDE.U32 R2, R4, UR4, R2 ;  /* 0x0000000404027c25 */ /* 0x000fc8000f8e0002 */
[----:B------:R-:W-:Y:S01]  /*23b10*/  IMAD R4, R4, UR5, R5 ;  /* 0x0000000504047c24 */ /* 0x000fe2000f8e0205 */
[----:B------:R-:W-:-:S03]  /*23b20*/  ULDC.64 UR4, c[0x0][0x3c8] ;  /* 0x0000f20000047ab9 */ /* 0x000fc60000000a00 */
[----:B------:R-:W-:Y:S01]  /*23b30*/  IMAD.IADD R3, R3, 0x1, R4 ;  /* 0x0000000103037824 */ /* 0x000fe200078e0204 */
[----:B------:R-:W-:Y:S01]  /*23b40*/  SHF.R.S32.HI R4, RZ, 0x1f, R0 ;  /* 0x0000001fff047819 */ /* 0x000fe20000011400 */
[----:B------:R-:W-:-:S04]  /*23b50*/  IMAD.WIDE.U32 R2, R0, UR4, R2 ;  /* 0x0000000400027c25 */ /* 0x000fc8000f8e0002 */
[----:B------:R-:W-:-:S04]  /*23b60*/  IMAD R4, R4, UR4, RZ ;  /* 0x0000000404047c24 */ /* 0x000fc8000f8e02ff */
[----:B------:R-:W-:Y:S01]  /*23b70*/  IMAD R0, R0, UR5, R4 ;  /* 0x0000000500007c24 */ /* 0x000fe2000f8e0204 */
[----:B------:R-:W-:Y:S02]  /*23b80*/  ULDC.64 UR4, c[0x0][0x390] ;  /* 0x0000e40000047ab9 */ /* 0x000fe40000000a00 */
[----:B------:R-:W-:Y:S01]  /*23b90*/  LEA R5, P0, R2, UR4, 0x1 ;  /* 0x0000000402057c11 */ /* 0x000fe2000f8008ff */
[----:B------:R-:W-:Y:S01]  /*23ba0*/  IMAD.IADD R0, R3, 0x1, R0 ;  /* 0x0000000103007824 */ /* 0x000fe200078e0200 */
[----:B------:R-:W-:Y:S02]  /*23bb0*/  ULDC UR4, c[0x0][0x3b8] ;  /* 0x0000ee0000047ab9 */ /* 0x000fe40000000800 */
[----:B------:R-:W-:Y:S02]  /*23bc0*/  ISETP.GE.AND P1, PT, R12, UR4, PT ;  /* 0x000000040c007c0c */ /* 0x000fe4000bf26270 */
[----:B------:R-:W-:Y:S02]  /*23bd0*/  LEA.HI.X R4, R2, UR5, R0, 0x1, P0 ;  /* 0x0000000502047c11 */ /* 0x000fe400080f0c00 */
[----:B------:R-:W-:-:S02]  /*23be0*/  ISETP.GE.AND P0, PT, R9, UR4, PT ;  /* 0x0000000409007c0c */ /* 0x000fc4000bf06270 */
[----:B------:R-:W-:Y:S02]  /*23bf0*/  ISETP.GE.AND P2, PT, R11, UR4, PT ;  /* 0x000000040b007c0c */ /* 0x000fe4000bf46270 */
[----:B------:R-:W-:Y:S01]  /*23c00*/  ISETP.GE.AND P3, PT, R10, UR4, PT ;  /* 0x000000040a007c0c */ /* 0x000fe2000bf66270 */
[----:B------:R-:W-:-:S03]  /*23c10*/  UMOV UR4, 0xffffffff ;  /* 0xffffffff00047882 */ /* 0x000fc60000000000 */
[----:B------:R-:W-:Y:S09]  /*23c20*/  BRA.DIV UR4, `(.L_x_2161) ;  /* 0x0000004204447947 */ /* 0x000ff2000b800000 */
[----:B------:R-:W2:Y:S01]  /*23c30*/  LDL.LU R10, [R1+0x470] ;  /* 0x00047000010a7983 */ /* 0x000ea20000300800 */
[----:B------:R-:W-:-:S03]  /*23c40*/  ULDC UR4, c[0x0][0x288] ;  /* 0x0000a20000047ab9 */ /* 0x000fc60000000800 */
[----:B------:R-:W3:Y:S04]  /*23c50*/  LDL.LU R3, [R1+0x480] ;  /* 0x0004800001037983 */ /* 0x000ee80000300800 */
[----:B------:R-:W4:Y:S04]  /*23c60*/  LDL R7, [R1+0x460] ;  /* 0x0004600001077983 */ /* 0x000f280000100800 */
[----:B------:R-:W5:Y:S01]  /*23c70*/  LDL.LU R11, [R1+0x484] ;  /* 0x00048400010b7983 */ /* 0x000f620000300800 */
[----:B------:R-:W-:-:S03]  /*23c80*/  IMAD R0, R8, UR4, RZ ;  /* 0x0000000408007c24 */ /* 0x000fc6000f8e02ff */
[----:B------:R-:W-:Y:S04]  /*23c90*/  SHFL.IDX PT, R2, R4, RZ, 0x181f ;  /* 0x00181fff04027589 */ /* 0x000fe800000e0000 */
[----:B------:R-:W5:Y:S04]  /*23ca0*/  LDL.LU R12, [R1+0x48c] ;  /* 0x00048c00010c7983 */ /* 0x000f680000300800 */
[----:B------:R-:W-:Y:S01]  /*23cb0*/  SHFL.IDX PT, R6, R4, 0x1, 0x181f ;  /* 0x00381f0004067f89 */ /* 0x000fe200000e0000 */
[----:B--2---:R-:W-:-:S03]  /*23cc0*/  ISETP.GE.AND P5, PT, R10, R0, PT ;  /* 0x000000000a00720c */ /* 0x004fc60003fa6270 */
[----:B------:R-:W2:Y:S01]  /*23cd0*/  LDL.LU R10, [R1+0x488] ;  /* 0x00048800010a7983 */ /* 0x000ea20000300800 */
[----:B---3--:R-:W-:-:S03]  /*23ce0*/  ISETP.GE.AND P4, PT, R3, R0, PT ;  /* 0x000000000300720c */ /* 0x008fc60003f86270 */
[----:B------:R-:W0:Y:S06]  /*23cf0*/  SHFL.IDX PT, R3, R5, RZ, 0x181f ;  /* 0x00181fff05037589 */ /* 0x000e2c00000e0000 */
[----:B0-----:R-:W-:-:S05]  /*23d00*/  @!P5 LEA R3, P6, R9, R3, 0x1 ;  /* 0x000000030903d211 */ /* 0x001fca00078c08ff */
[----:B------:R-:W-:-:S05]  /*23d10*/  @!P5 IMAD.X R2, RZ, RZ, R2, P6 ;  /* 0x000000ffff02d224 */ /* 0x000fca00030e0602 */
[----:B------:R-:W-:-:S04]  /*23d20*/  @!P5 LOP3.LUT R3, R3, R2, RZ, 0x3c, !PT ;  /* 0x000000020303d212 */ /* 0x000fc800078e3cff */
[----:B------:R-:W-:-:S04]  /*23d30*/  @!P5 LOP3.LUT R2, R3, R2, RZ, 0x3c, !PT ;  /* 0x000000020302d212 */ /* 0x000fc800078e3cff */
[----:B------:R-:W-:-:S05]  /*23d40*/  @!P5 LOP3.LUT R3, R3, R2, RZ, 0x3c, !PT ;  /* 0x000000020303d212 */ /* 0x000fca00078e3cff */
[----:B----4-:R-:W-:Y:S04]  /*23d50*/  @!P5 LDGSTS.E.BYPASS.LTC128B.128 [R7+0x22400], desc[UR48][R2.64], !P0 ;  /* 0x224000000207dfae */ /* 0x010fe8000c101d70 */
        /* <DEDUP_REMOVED lines=10> */
[----:B-----5:R-:W-:-:S03]  /*23e00*/  ISETP.GE.AND P4, PT, R11, R0, PT ;  /* 0x000000000b00720c */ /* 0x020fc60003f86270 */
[----:B------:R-:W3:Y:S04]  /*23e10*/  LDL.LU R11, [R1+0x490] ;  /* 0x00049000010b7983 */ /* 0x000ee80000300800 */
        /* <DEDUP_REMOVED lines=47> */
.L_x_2289:
[----:B------:R-:W3:Y:S01]  /*24110*/  LDL.LU R3, [R1+0x49c] ;  /* 0x00049c0001037983 */ /* 0x000ee20000300800 */
[----:B------:R-:W-:Y:S01]  /*24120*/  BSSY B0, `(.L_x_2162) ;  /* 0x000000d000007945 */ /* 0x000fe20003800000 */
[----:B---3--:R-:W-:-:S13]  /*24130*/  ISETP.GE.AND P4, PT, R3, R0, PT ;  /* 0x000000000300720c */ /* 0x008fda0003f86270 */
[----:B------:R-:W-:Y:S05]  /*24140*/  @P4 BRA `(.L_x_2163) ;  /* 0x0000000000284947 */ /* 0x000fea0003800000 */
[----:B-1----:R-:W3:Y:S01]  /*24150*/  LDL R4, [R1+0x460] ;  /* 0x0004600001047983 */ /* 0x002ee20000100800 */
        /* <DEDUP_REMOVED lines=9> */
.L_x_2163:
[----:B------:R-:W-:Y:S05]  /*241f0*/  BSYNC B0 ;  /* 0x0000000000007941 */ /* 0x000fea0003800000 */
.L_x_2162:
[----:B------:R-:W-:Y:S01]  /*24200*/  NOP ;  /* 0x0000000000007918 */ /* 0x000fe20000000000 */
[----:B------:R-:W-:-:S13]  /*24210*/  PLOP3.LUT P0, PT, PT, PT, PT, 0x80, 0x0 ;  /* 0x000000000000781c */ /* 0x000fda0003f0f070 */
.L_x_2164:
[----:B------:R-:W-:Y:S02]  /*24220*/  PLOP3.LUT P1, PT, P1, P0, PT, 0xa2, 0x0 ;  /* 0x000000000000781c */ /* 0x000fe40000f21472 */
[----:B------:R-:W-:-:S08]  /*24230*/  @P0 R2UR P1, UR4, R17 ;  /* 0x00000000110402ca */ /* 0x000fd00000020000 */
[----:B------:R-:W-:-:S05]  /*24240*/  @P0 PLOP3.LUT P0, PT, P1, PT, PT, 0x80, 0x0 ;  /* 0x000000000000081c */ /* 0x000fca0000f0f070 */
[----:B------:R-:W-:Y:S01]  /*24250*/  @!P1 SYNCS.ARRIVE.TRANS64.RED.A0T1 RZ, [UR4+0x32410], RZ ;  /* 0x032410ffffff99a7 */ /* 0x000fe20008200404 */
[----:B------:R-:W-:Y:S07]  /*24260*/  @!P1 ARRIVES.LDGSTSBAR.64.TRANSCNT [UR4+0x32410] ;  /* 0x03241000ff0099b0 */ /* 0x000fee0008000a84 */
[----:B------:R-:W-:Y:S05]  /*24270*/  @P0 BRA.U.ANY `(.L_x_2164) ;  /* 0xfffffffd00e80947 */ /* 0x000fea000393ffff */
[----:B0--3--:R-:W3:Y:S02]  /*24280*/  LDL.LU R2, [R1+0x498] ;  /* 0x0004980001027983 */ /* 0x009ee40000300800 */
        /* <DEDUP_REMOVED lines=10> */
[----:B0--3--:R-:W-:Y:S05]  /*24330*/  @!P0 BRA `(.L_x_2166) ;  /* 0x0000004400d88947 */ /* 0x009fea0003800000 */
.L_x_2290:
[----:B------:R-:W-:Y:S05]  /*24340*/  BSYNC B0 ;  /* 0x0000000000007941 */ /* 0x000fea0003800000 */
.L_x_2165:
[----:B------:R-:W3:Y:S01]  /*24350*/  LDL R2, [R1+0x46c] ;  /* 0x00046c0001027983 */ /* 0x000ee20000100800 */
[----:B------:R-:W-:Y:S01]  /*24360*/  BSSY B0, `(.L_x_2167) ;  /* 0x0000059000007945 */ /* 0x000fe20003800000 */
[----:B---3--:R-:W-:-:S13]  /*24370*/  LOP3.LUT P0, RZ, R2, 0x2, RZ, 0xc0, !PT ;  /* 0x0000000202ff7812 */ /* 0x008fda000780c0ff */
[----:B------:R-:W-:Y:S05]  /*24380*/  @!P0 BRA `(.L_x_2168) ;  /* 0x0000000400588947 */ /* 0x000fea0003800000 */
[----:B-1----:R-:W0:Y:S01]  /*24390*/  LDL R4, [R1+0x464] ;  /* 0x0004640001047983 */ /* 0x002e220000100800 */
[----:B------:R-:W1:Y:S02]  /*243a0*/  S2R R2, SR_TID.X ;  /* 0x0000000000027919 */ /* 0x000e640000002100 */
[----:B-1----:R-:W-:Y:S01]  /*243b0*/  LOP3.LUT R3, R2, 0x7f, RZ, 0xc0, !PT ;  /* 0x0000007f02037812 */ /* 0x002fe200078ec0ff */
[----:B------:R-:W-:Y:S01]  /*243c0*/  IMAD R2, R18, 0x8, R17 ;  /* 0x0000000812027824 */ /* 0x000fe200078e0211 */
[----:B------:R-:W-:Y:S02]  /*243d0*/  BSSY B1, `(.L_x_2169) ;  /* 0x0000005000017945 */ /* 0x000fe40003800000 */
[----:B------:R-:W-:Y:S02]  /*243e0*/  ISETP.NE.AND P1, PT, R3, RZ, PT ;  /* 0x000000ff0300720c */ /* 0x000fe40003f25270 */
[----:B0-----:R-:W-:-:S04]  /*243f0*/  SHF.L.U32 R0, R4, 0x1f, RZ ;  /* 0x0000001f04007819 */ /* 0x001fc800000006ff */
[----:B------:R-:W0:Y:S02]  /*24400*/  SYNCS.PHASECHK.TRANS64.TRYWAIT P0, [R2+URZ+0x32460], R0 ;  /* 0x03246000020075a7 */ /* 0x000e24000800017f */
[----:B0-----:R-:W-:Y:S05]  /*24410*/  @!P0 BRA `(.L_x_2170) ;  /* 0x0000004400b48947 */ /* 0x001fea0003800000 */
.L_x_2291:
[----:B------:R-:W-:Y:S05]  /*24420*/  BSYNC B1 ;  /* 0x0000000000017941 */ /* 0x000fea0003800000 */
.L_x_2169:
[----:B------:R-:W-:Y:S04]  /*24430*/  BSSY B1, `(.L_x_2171) ;  /* 0x0000009000017945 */ /* 0x000fe80003800000 */
[----:B------:R-:W-:Y:S05]  /*24440*/  @P1 BRA `(.L_x_2172) ;  /* 0x00000000001c1947 */ /* 0x000fea0003800000 */
[----:B------:R-:W1:Y:S01]  /*24450*/  S2R R3, SR_TID.X ;  /* 0x0000000000037919 */ /* 0x000e620000002100 */
[----:B0-----:R-:W-:-:S04]  /*24460*/  IMAD.MOV.U32 R0, RZ, RZ, 0xc000 ;  /* 0x0000c000ff007424 */ /* 0x001fc800078e00ff */
[----:B------:R3:W-:Y:S01]  /*24470*/  SYNCS.ARRIVE.TRANS64 RZ, [R2+URZ+0x32450], R0 ;  /* 0x0324500002ff79a7 */ /* 0x0007e2000800003f */
[----:B-1----:R-:W-:-:S04]  /*24480*/  LOP3.LUT R3, R3, 0x1f, RZ, 0xc0, !PT ;  /* 0x0000001f03037812 */ /* 0x002fc800078ec0ff */
[----:B------:R-:W-:-:S13]  /*24490*/  ISETP.NE.AND P0, PT, R3, RZ, PT ;  /* 0x000000ff0300720c */ /* 0x000fda0003f05270 */
[----:B---3--:R-:W-:Y:S05]  /*244a0*/  @!P0 BRA `(.L_x_2172) ;  /* 0x0000000000048947 */ /* 0x008fea0003800000 */
[----:B------:R-:W-:Y:S01]  /*244b0*/  BPT.TRAP 0x1 ;  /* 0x000000040000795c */ /* 0x000fe20000300000 */
.L_x_2172:
[----:B------:R-:W-:Y:S05]  /*244c0*/  BSYNC B1 ;  /* 0x0000000000017941 */ /* 0x000fea0003800000 */
.L_x_2171:
[----:B------:R-:W3:Y:S01]  /*244d0*/  LDL.LU R3, [R1+0x47c] ;  /* 0x00047c0001037983 */ /* 0x000ee20000300800 */
[----:B0-----:R-:W-:Y:S01]  /*244e0*/  IMAD R0, R18, 0xc000, R17 ;  /* 0x0000c00012007824 */ /* 0x001fe200078e0211 */
        /* <DEDUP_REMOVED lines=8> */
[----:B---3--:R-:W-:-:S09]  /*24570*/  IMAD R3, R3, 0x60, RZ ;  /* 0x0000006003037824 */ /* 0x008fd200078e02ff */
.L_x_2173:
        /* <DEDUP_REMOVED lines=15> */
.L_x_2174:
        /* <DEDUP_REMOVED lines=15> */
.L_x_2175:
        /* <DEDUP_REMOVED lines=15> */
.L_x_2176:
        /* <DEDUP_REMOVED lines=9> */
[----:B---3--:R-:W-:Y:S05]  /*248e0*/  @P0 BRA.U.ANY `(.L_x_2176) ;  /* 0xfffffffd00d80947 */ /* 0x008fea000393ffff */
.L_x_2168:
[----:B------:R-:W-:Y:S05]  /*248f0*/  BSYNC B0 ;  /* 0x0000000000007941 */ /* 0x000fea0003800000 */
.L_x_2167:
[----:B------:R-:W-:-:S04]  /*24900*/  UIADD3 UR4, UR39, -0x2, URZ ;  /* 0xfffffffe27047890 */ /* 0x000fc8000fffe03f */
[----:B------:R-:W-:-:S06]  /*24910*/  UISETP.GE.AND UP0, UPT, UR4, UR38, UPT ;  /* 0x000000260400728c */ /* 0x000fcc000bf06270 */
[----:B------:R-:W-:-:S13]  /*24920*/  PLOP3.LUT P0, PT, PT, PT, UP0, 0x80, 0x0 ;  /* 0x000000000000781c */ /* 0x000fda0003f0f008 */
[----:B------:R-:W-:Y:S05]  /*24930*/  @!P0 BRA `(.L_x_2177) ;  /* 0x0000001c00808947 */ /* 0x000fea0003800000 */
[----:B------:R-:W-:Y:S01]  /*24940*/  IMAD R3, RZ, RZ, -UR39 ;  /* 0x80000027ff037e24 */ /* 0x000fe2000f8e02ff */
[----:B--2---:R-:W-:-:S04]  /*24950*/  LOP3.LUT R6, RZ, UR38, RZ, 0x33, !PT ;  /* 0x00000026ff067c12 */ /* 0x004fc8000f8e33ff */
[----:B------:R-:W-:-:S05]  /*24960*/  VIADDMNMX R6, R3, 0x1, R6, !PT ;  /* 0x0000000103067846 */ /* 0x000fca0007800106 */
[----:B0-----:R-:W-:-:S05]  /*24970*/  VIADD R0, R6, UR39 ;  /* 0x0000002706007c36 */ /* 0x001fca0008000000 */
[----:B------:R-:W-:-:S04]  /*24980*/  LOP3.LUT R0, R0, 0x1, RZ, 0xc0, !PT ;  /* 0x0000000100007812 */ /* 0x000fc800078ec0ff */
[----:B------:R-:W-:Y:S01]  /*24990*/  ISETP.NE.U32.AND P0, PT, R0, 0x1, PT ;  /* 0x000000010000780c */ /* 0x000fe20003f05070 */
[----:B------:R-:W-:-:S12]  /*249a0*/  IMAD.U32 R0, RZ, RZ, UR4 ;  /* 0x00000004ff007e24 */ /* 0x000fd8000f8e00ff */
[----:B------:R-:W-:Y:S05]  /*249b0*/  @P0 BRA `(.L_x_2178) ;  /* 0x00000008006c0947 */ /* 0x000fea0003800000 */
[----:B------:R-:W2:Y:S04]  /*249c0*/  LDL.LU R8, [R1+0x464] ;  /* 0x0004640001087983 */ /* 0x000ea80000300800 */
[----:B-1----:R-:W3:Y:S01]  /*249d0*/  LDL R4, [R1+0x46c] ;  /* 0x00046c0001047983 */ /* 0x002ee20000100800 */
[----:B------:R-:W-:-:S05]  /*249e0*/  VIADD R18, R18, 0x1 ;  /* 0x0000000112127836 */ /* 0x000fca0000000000 */
[----:B------:R-:W-:-:S04]  /*249f0*/  ISETP.NE.AND P0, PT, R18, 0x2, PT ;  /* 0x000000021200780c */ /* 0x000fc80003f05270 */
[----:B------:R-:W-:Y:S01]  /*24a00*/  SEL R2, RZ, 0x1, P0 ;  /* 0x00000001ff027807 */ /* 0x000fe20000000000 */
[----:B------:R-:W-:Y:S01]  /*24a10*/  BSSY B0, `(.L_x_2179) ;  /* 0x0000093000007945 */ /* 0x000fe20003800000 */
[----:B------:R-:W-:Y:S02]  /*24a20*/  SEL R18, R18, RZ, P0 ;  /* 0x000000ff12127207 */ /* 0x000fe40000000000 */
[----:B--2---:R-:W-:-:S05]  /*24a30*/  LOP3.LUT R8, R8, R2, RZ, 0x3c, !PT ;  /* 0x0000000208087212 */ /* 0x004fca00078e3cff */
[----:B------:R0:W-:Y:S01]  /*24a40*/  STL [R1+0x464], R8 ;  /* 0x0004640801007387 */ /* 0x0001e20000100800 */
[----:B---3--:R-:W-:-:S13]  /*24a50*/  LOP3.LUT P2, RZ, R4, 0x2, RZ, 0xc0, !PT ;  /* 0x0000000204ff7812 */ /* 0x008fda000784c0ff */
[----:B0-----:R-:W-:Y:S05]  /*24a60*/  @!P2 BRA `(.L_x_2180) ;  /* 0x000000080034a947 */ /* 0x001fea0003800000 */
[----:B------:R-:W-:-:S13]  /*24a70*/  LOP3.LUT P2, RZ, R4, 0x1, RZ, 0xc0, !PT ;  /* 0x0000000104ff7812 */ /* 0x000fda000784c0ff */
[----:B------:R-:W-:Y:S05]  /*24a80*/  @!P2 BRA `(.L_x_2181) ;  /* 0x00000000004ca947 */ /* 0x000fea0003800000 */
[----:B------:R-:W2:Y:S01]  /*24a90*/  LDL R7, [R1+0x468] ;  /* 0x0004680001077983 */ /* 0x000ea20000100800 */
[----:B------:R-:W0:Y:S01]  /*24aa0*/  LDC R5, c[0x0][0x43c] ;  /* 0x00010f00ff057b82 */ /* 0x000e220000000800 */
[----:B------:R-:W-:Y:S01]  /*24ab0*/  IMAD.MOV.U32 R4, RZ, RZ, R0 ;  /* 0x000000ffff047224 */ /* 0x000fe200078e0000 */
[----:B------:R-:W-:Y:S01]  /*24ac0*/  ULDC.64 UR4, c[0x0][0x428] ;  /* 0x00010a0000047ab9 */ /* 0x000fe20000000a00 */
[----:B0-----:R-:W-:-:S13]  /*24ad0*/  ISETP.NE.AND P0, PT, R5, 0x1, PT ;  /* 0x000000010500780c */ /* 0x001fda0003f05270 */
[----:B------:R-:W0:Y:S02]  /*24ae0*/  @P0 LDC.64 R2, c[0x0][0x440] ;  /* 0x00011000ff020b82 */ /* 0x000e240000000a00 */
[----:B0-----:R-:W-:-:S05]  /*24af0*/  @P0 IMAD.HI.U32 R2, R0, R2, RZ ;  /* 0x0000000200020227 */ /* 0x001fca00078e00ff */
[----:B------:R-:W-:-:S05]  /*24b00*/  @P0 SHF.R.U32.HI R4, RZ, R3, R2 ;  /* 0x00000003ff040219 */ /* 0x000fca0000011602 */
[----:B------:R-:W-:-:S04]  /*24b10*/  IMAD.MOV R2, RZ, RZ, -R4 ;  /* 0x000000ffff027224 */ /* 0x000fc800078e0a04 */
[----:B------:R-:W-:Y:S01]  /*24b20*/  IMAD R0, R5, R2, R0 ;  /* 0x0000000205007224 */ /* 0x000fe200078e0200 */
[--C-:B------:R-:W-:Y:S01]  /*24b30*/  SHF.R.S32.HI R5, RZ, 0x1f, R4.reuse ;  /* 0x0000001fff057819 */ /* 0x100fe20000011404 */
[----:B------:R-:W0:Y:S02]  /*24b40*/  LDC.64 R2, c[0x0][0x418] ;  /* 0x00010600ff027b82 */ /* 0x000e240000000a00 */
[----:B------:R-:W-:-:S03]  /*24b50*/  IMAD.WIDE.U32 R4, R19, UR4, R4 ;  /* 0x0000000413047c25 */ /* 0x000fc6000f8e0004 */
[----:B0-----:R-:W-:Y:S01]  /*24b60*/  LEA R2, P0, R4, R2, 0x2 ;  /* 0x0000000204027211 */ /* 0x001fe200078010ff */
[----:B--2---:R-:W-:-:S04]  /*24b70*/  IMAD R7, R7, UR4, RZ ;  /* 0x0000000407077c24 */ /* 0x004fc8000f8e02ff */
[----:B------:R-:W-:-:S04]  /*24b80*/  IMAD R7, R19, UR5, R7 ;  /* 0x0000000513077c24 */ /* 0x000fc8000f8e0207 */
[----:B------:R-:W-:-:S05]  /*24b90*/  IMAD.IADD R7, R7, 0x1, R5 ;  /* 0x0000000107077824 */ /* 0x000fca00078e0205 */
[----:B------:R-:W-:-:S05]  /*24ba0*/  LEA.HI.X R3, R4, R3, R7, 0x2, P0 ;  /* 0x0000000304037211 */ /* 0x000fca00000f1407 */
[----:B------:R0:W5:Y:S02]  /*24bb0*/  LDG.E R16, desc[UR48][R2.64] ;  /* 0x0000003002107981 */ /* 0x000164000c1e1900 */
.L_x_2181:
[----:B0-----:R-:W0:Y:S01]  /*24bc0*/  S2R R2, SR_TID.X ;  /* 0x0000000000027919 */ /* 0x001e220000002100 */
[----:B------:R-:W-:Y:S01]  /*24bd0*/  IMAD R3, R18, 0x8, R17 ;  /* 0x0000000812037824 */ /* 0x000fe200078e0211 */
[----:B------:R-:W-:Y:S01]  /*24be0*/  BSSY B1, `(.L_x_2182) ;  /* 0x0000006000017945 */ /* 0x000fe20003800000 */
[----:B0-----:R-:W-:Y:S02]  /*24bf0*/  LOP3.LUT R4, R2, 0x7f, RZ, 0xc0, !PT ;  /* 0x0000007f02047812 */ /* 0x001fe400078ec0ff */
[----:B------:R-:W-:Y:S02]  /*24c00*/  SHF.L.U32 R2, R8, 0x1f, RZ ;  /* 0x0000001f08027819 */ /* 0x000fe400000006ff */
[----:B------:R-:W-:Y:S02]  /*24c10*/  ISETP.NE.AND P1, PT, R4, RZ, PT ;  /* 0x000000ff0400720c */ /* 0x000fe40003f25270 */
[----:B------:R-:W0:Y:S02]  /*24c20*/  SYNCS.PHASECHK.TRANS64.TRYWAIT P0, [R3+URZ+0x32440], R2 ;  /* 0x03244002030075a7 */ /* 0x000e24000800017f */
[----:B0-----:R-:W-:Y:S09]  /*24c30*/  @!P0 BRA `(.L_x_2183) ;  /* 0x0000003c00c08947 */ /* 0x001ff20003800000 */
.L_x_2292:
[----:B------:R-:W-:Y:S05]  /*24c40*/  BSYNC B1 ;  /* 0x0000000000017941 */ /* 0x000fea0003800000 */
.L_x_2182:
        /* <DEDUP_REMOVED lines=9> */
.L_x_2185:
[----:B------:R-:W-:Y:S05]  /*24ce0*/  BSYNC B1 ;  /* 0x0000000000017941 */ /* 0x000fea0003800000 */
.L_x_2184:
        /* <DEDUP_REMOVED lines=11> */
.L_x_2186:
        /* <DEDUP_REMOVED lines=13> */
.L_x_2293:
[----:B------:R-:W-:Y:S05]  /*24e70*/  BSYNC B1 ;  /* 0x0000000000017941 */ /* 0x000fea0003800000 */
.L_x_2187:
        /* <DEDUP_REMOVED lines=11> */
.L_x_2190:
[----:B------:R-:W-:Y:S05]  /*24f30*/  BSYNC B1 ;  /* 0x0000000000017941 */ /* 0x000fea0003800000 */
.L_x_2189:
        /* <DEDUP_REMOVED lines=9> */
.L_x_2191:
        /* <DEDUP_REMOVED lines=15> */
.L_x_2192:
        /* <DEDUP_REMOVED lines=15> */
.L_x_2193:
        /* <DEDUP_REMOVED lines=15> */
.L_x_2194:
        /* <DEDUP_REMOVED lines=10> */
.L_x_2180:
[----:B------:R-:W-:Y:S05]  /*25340*/  BSYNC B0 ;  /* 0x0000000000007941 */ /* 0x000fea0003800000 */
.L_x_2179:
[----:B------:R-:W-:-:S06]  /*25350*/  UIADD3 UR4, UR39, -0x3, URZ ;  /* 0xfffffffd27047890 */ /* 0x000fcc000fffe03f */
[----:B------:R-:W-:-:S07]  /*25360*/  IMAD.U32 R0, RZ, RZ, UR4 ;  /* 0x00000004ff007e24 */ /* 0x000fce000f8e00ff */
.L_x_2178:
[----:B------:R-:W-:Y:S01]  /*25370*/  ULOP3.LUT UR4, URZ, UR39, URZ, 0x33, !UPT ;  /* 0x000000273f047292 */ /* 0x000fe2000f8e333f */
[----:B------:R-:W-:Y:S01]  /*25380*/  VIADD R6, R6, 0xfffffffe ;  /* 0xfffffffe06067836 */ /* 0x000fe20000000000 */
[----:B------:R-:W-:Y:S04]  /*25390*/  BSSY B0, `(.L_x_2177) ;  /* 0x000013a000007945 */ /* 0x000fe80003800000 */
[----:B------:R-:W-:-:S13]  /*253a0*/  ISETP.NE.AND P0, PT, R6, UR4, PT ;  /* 0x0000000406007c0c */ /* 0x000fda000bf05270 */
[----:B------:R-:W-:Y:S05]  /*253b0*/  @!P0 BRA `(.L_x_2195) ;  /* 0x0000001000dc8947 */ /* 0x000fea0003800000 */
.L_x_2228:
[----:B------:R-:W2:Y:S04]  /*253c0*/  LDL R2, [R1+0x46c] ;  /* 0x00046c0001027983 */ /* 0x000ea80000100800 */
[----:B------:R-:W3:Y:S01]  /*253d0*/  LDL.LU R3, [R1+0x464] ;  /* 0x0004640001037983 */ /* 0x000ee20000300800 */
[----:B------:R-:W-:Y:S01]  /*253e0*/  VIADD R6, R18, 0x1 ;  /* 0x0000000112067836 */ /* 0x000fe20000000000 */
[----:B------:R-:W-:Y:S05]  /*253f0*/  YIELD ;  /* 0x0000000000007946 */ /* 0x000fea0003800000 */
[----:B------:R-:W-:Y:S01]  /*25400*/  ISETP.NE.AND P0, PT, R6, 0x2, PT ;  /* 0x000000020600780c */ /* 0x000fe20003f05270 */
[----:B------:R-:W-:Y:S03]  /*25410*/  BSSY B1, `(.L_x_2196) ;  /* 0x0000094000017945 */ /* 0x000fe60003800000 */
[----:B------:R-:W-:-:S02]  /*25420*/  SEL R7, RZ, 0x1, P0 ;  /* 0x00000001ff077807 */ /* 0x000fc40000000000 */
[----:B------:R-:W-:Y:S02]  /*25430*/  SEL R6, R6, RZ, P0 ;  /* 0x000000ff06067207 */ /* 0x000fe40000000000 */
[----:B--2---:R-:W-:Y:S02]  /*25440*/  LOP3.LUT P1, RZ, R2, 0x2, RZ, 0xc0, !PT ;  /* 0x0000000202ff7812 */ /* 0x004fe4000782c0ff */
[----:B---3--:R-:W-:-:S11]  /*25450*/  LOP3.LUT R7, R3, R7, RZ, 0x3c, !PT ;  /* 0x0000000703077212 */ /* 0x008fd600078e3cff */
[----:B------:R-:W-:Y:S05]  /*25460*/  @!P1 BRA `(.L_x_2197) ;  /* 0x0000000800389947 */ /* 0x000fea0003800000 */
[----:B------:R-:W-:Y:S01]  /*25470*/  LOP3.LUT P1, RZ, R2, 0x1, RZ, 0xc0, !PT ;  /* 0x0000000102ff7812 */ /* 0x000fe2000782c0ff */
[----:B------:R-:W-:-:S12]  /*25480*/  IMAD.MOV.U32 R8, RZ, RZ, R0 ;  /* 0x000000ffff087224 */ /* 0x000fd800078e0000 */
[----:B------:R-:W-:Y:S05]  /*25490*/  @!P1 BRA `(.L_x_2198) ;  /* 0x00000000004c9947 */ /* 0x000fea0003800000 */
[----:B-1----:R-:W2:Y:S01]  /*254a0*/  LDL R5, [R1+0x468] ;  /* 0x0004680001057983 */ /* 0x002ea20000100800 */
[----:B------:R-:W0:Y:S01]  /*254b0*/  LDC R8, c[0x0][0x43c] ;  /* 0x00010f00ff087b82 */ /* 0x000e220000000800 */
[----:B------:R-:W-:Y:S01]  /*254c0*/  ULDC.64 UR4, c[0x0][0x428] ;  /* 0x00010a0000047ab9 */ /* 0x000fe20000000a00 */
[----:B0-----:R-:W-:-:S13]  /*254d0*/  ISETP.NE.AND P0, PT, R8, 0x1, PT ;  /* 0x000000010800780c */ /* 0x001fda0003f05270 */
[----:B------:R-:W0:Y:S02]  /*254e0*/  @P0 LDC.64 R2, c[0x0][0x440] ;  /* 0x00011000ff020b82 */ /* 0x000e240000000a00 */
[----:B0-----:R-:W-:-:S04]  /*254f0*/  @P0 IMAD.HI.U32 R4, R0, R2, RZ ;  /* 0x0000000200040227 */ /* 0x001fc800078e00ff */
        /* <DEDUP_REMOVED lines=13> */
.L_x_2198:
[----:B------:R-:W2:Y:S01]  /*255d0*/  S2R R2, SR_TID.X ;  /* 0x0000000000027919 */ /* 0x000ea20000002100 */
[----:B01----:R-:W-:Y:S01]  /*255e0*/  IMAD R4, R6, 0x8, R17 ;  /* 0x0000000806047824 */ /* 0x003fe200078e0211 */
[----:B------:R-:W-:Y:S01]  /*255f0*/  BSSY B2, `(.L_x_2199) ;  /* 0x0000006000027945 */ /* 0x000fe20003800000 */
[----:B--2---:R-:W-:Y:S02]  /*25600*/  LOP3.LUT R3, R2, 0x7f, RZ, 0xc0, !PT ;  /* 0x0000007f02037812 */ /* 0x004fe400078ec0ff */
[----:B------:R-:W-:Y:S02]  /*25610*/  SHF.L.U32 R2, R7, 0x1f, RZ ;  /* 0x0000001f07027819 */ /* 0x000fe400000006ff */
[----:B------:R-:W-:Y:S02]  /*25620*/  ISETP.NE.AND P1, PT, R3, RZ, PT ;  /* 0x000000ff0300720c */ /* 0x000fe40003f25270 */
[----:B------:R-:W0:Y:S02]  /*25630*/  SYNCS.PHASECHK.TRANS64.TRYWAIT P0, [R4+URZ+0x32440], R2 ;  /* 0x03244002040075a7 */ /* 0x000e24000800017f */
[----:B0-----:R-:W-:Y:S09]  /*25640*/  @!P0 BRA `(.L_x_2200) ;  /* 0x0000003400648947 */ /* 0x001ff20003800000 */
.L_x_2294:
[----:B------:R-:W-:Y:S05]  /*25650*/  BSYNC B2 ;  /* 0x0000000000027941 */ /* 0x000fea0003800000 */
.L_x_2199:
        /* <DEDUP_REMOVED lines=9> */
.L_x_2202:
[----:B------:R-:W-:Y:S05]  /*256f0*/  BSYNC B2 ;  /* 0x0000000000027941 */ /* 0x000fea0003800000 */
.L_x_2201:
        /* <DEDUP_REMOVED lines=11> */
.L_x_2203:
        /* <DEDUP_REMOVED lines=13> */
.L_x_2295:
[----:B------:R-:W-:Y:S05]  /*25880*/  BSYNC B2 ;  /* 0x0000000000027941 */ /* 0x000fea0003800000 */
.L_x_2204:
        /* <DEDUP_REMOVED lines=11> */
.L_x_2207:
[----:B------:R-:W-:Y:S05]  /*25940*/  BSYNC B2 ;  /* 0x0000000000027941 */ /* 0x000fea0003800000 */
.L_x_2206:
        /* <DEDUP_REMOVED lines=9> */
.L_x_2208:
        /* <DEDUP_REMOVED lines=15> */
.L_x_2209:
        /* <DEDUP_REMOVED lines=15> */
.L_x_2210:
        /* <DEDUP_REMOVED lines=15> */
.L_x_2211:
        /* <DEDUP_REMOVED lines=10> */
.L_x_2197:
[----:B------:R-:W-:Y:S05]  /*25d50*/  BSYNC B1 ;  /* 0x0000000000017941 */ /* 0x000fea0003800000 */
.L_x_2196:
[----:B------:R-:W2:Y:S01]  /*25d60*/  LDL R3, [R1+0x46c] ;  /* 0x00046c0001037983 */ /* 0x000ea20000100800 */
[----:B------:R-:W-:Y:S01]  /*25d70*/  VIADD R6, R6, 0x1 ;  /* 0x0000000106067836 */ /* 0x000fe20000000000 */
[----:B------:R-:W-:Y:S04]  /*25d80*/  BSSY B1, `(.L_x_2212) ;  /* 0x0000097000017945 */ /* 0x000fe80003800000 */
[----:B------:R-:W-:-:S04]  /*25d90*/  ISETP.NE.AND P0, PT, R6, 0x2, PT ;  /* 0x000000020600780c */ /* 0x000fc80003f05270 */
[----:B------:R-:W-:Y:S02]  /*25da0*/  SEL R2, RZ, 0x1, P0 ;  /* 0x00000001ff027807 */ /* 0x000fe40000000000 */
[----:B------:R-:W-:Y:S01]  /*25db0*/  SEL R18, R6, RZ, P0 ;  /* 0x000000ff06127207 */ /* 0x000fe20000000000 */
[----:B------:R-:W-:Y:S01]  /*25dc0*/  VIADD R6, R0, 0xffffffff ;  /* 0xffffffff00067836 */ /* 0x000fe20000000000 */
[----:B------:R-:W-:-:S05]  /*25dd0*/  LOP3.LUT R8, R7, R2, RZ, 0x3c, !PT ;  /* 0x0000000207087212 */ /* 0x000fca00078e3cff */
[----:B------:R0:W-:Y:S01]  /*25de0*/  STL [R1+0x464], R8 ;  /* 0x0004640801007387 */ /* 0x0001e20000100800 */
[----:B--2---:R-:W-:-:S13]  /*25df0*/  LOP3.LUT P2, RZ, R3, 0x2, RZ, 0xc0, !PT ;  /* 0x0000000203ff7812 */ /* 0x004fda000784c0ff */
[----:B0-----:R-:W-:Y:S05]  /*25e00*/  @!P2 BRA `(.L_x_2213) ;  /* 0x000000080038a947 */ /* 0x001fea0003800000 */
[----:B------:R-:W-:Y:S01]  /*25e10*/  LOP3.LUT P2, RZ, R3, 0x1, RZ, 0xc0, !PT ;  /* 0x0000000103ff7812 */ /* 0x000fe2000784c0ff */
[----:B------:R-:W-:-:S12]  /*25e20*/  IMAD.MOV.U32 R7, RZ, RZ, R6 ;  /* 0x000000ffff077224 */ /* 0x000fd800078e0006 */
        /* <DEDUP_REMOVED lines=20> */
.L_x_2214:
        /* <DEDUP_REMOVED lines=8> */
.L_x_2296:
[----:B------:R-:W-:Y:S05]  /*25ff0*/  BSYNC B2 ;  /* 0x0000000000027941 */ /* 0x000fea0003800000 */
.L_x_2215:
        /* <DEDUP_REMOVED lines=9> */
.L_x_2218:
[----:B------:R-:W-:Y:S05]  /*26090*/  BSYNC B2 ;  /* 0x0000000000027941 */ /* 0x000fea0003800000 */
.L_x_2217:
        /* <DEDUP_REMOVED lines=11> */
.L_x_2219:
        /* <DEDUP_REMOVED lines=13> */
.L_x_2297:
[----:B------:R-:W-:Y:S05]  /*26220*/  BSYNC B2 ;  /* 0x0000000000027941 */ /* 0x000fea0003800000 */
.L_x_2220:
        /* <DEDUP_REMOVED lines=11> */
.L_x_2223:
[----:B------:R-:W-:Y:S05]  /*262e0*/  BSYNC B2 ;  /* 0x0000000000027941 */ /* 0x000fea0003800000 */
.L_x_2222:
        /* <DEDUP_REMOVED lines=9> */
.L_x_2224:
        /* <DEDUP_REMOVED lines=15> */
.L_x_2225:
        /* <DEDUP_REMOVED lines=15> */
.L_x_2226:
        /* <DEDUP_REMOVED lines=15> */
.L_x_2227:
        /* <DEDUP_REMOVED lines=10> */
.L_x_2213:
[----:B------:R-:W-:Y:S05]  /*266f0*/  BSYNC B1 ;  /* 0x0000000000017941 */ /* 0x000fea0003800000 */
.L_x_2212:
[----:B------:R-:W-:Y:S01]  /*26700*/  ISETP.GT.AND P0, PT, R6, UR38, PT ;  /* 0x0000002606007c0c */ /* 0x000fe2000bf04270 */
[----:B------:R-:W-:-:S12]  /*26710*/  VIADD R0, R0, 0xfffffffe ;  /* 0xfffffffe00007836 */ /* 0x000fd80000000000 */
[----:B------:R-:W-:Y:S05]  /*26720*/  @P0 BRA `(.L_x_2228) ;  /* 0xffffffec00240947 */ /* 0x000fea000383ffff */
.L_x_2195:
[----:B------:R-:W-:Y:S05]  /*26730*/  BSYNC B0 ;  /* 0x0000000000007941 */ /* 0x000fea0003800000 */
.L_x_2177:
[----:B------:R-:W3:Y:S01]  /*26740*/  LDL.LU R2, [R1+0x464] ;  /* 0x0004640001027983 */ /* 0x000ee20000300800 */
[----:B0-----:R-:W0:Y:S01]  /*26750*/  S2R R0, SR_TID.X ;  /* 0x0000000000007919 */ /* 0x001e220000002100 */
[----:B------:R-:W-:-:S05]  /*26760*/  VIADD R18, R18, 0x1 ;  /* 0x0000000112127836 */ /* 0x000fca0000000000 */
[----:B------:R-:W-:Y:S02]  /*26770*/  ISETP.NE.AND P0, PT, R18, 0x2, PT ;  /* 0x000000021200780c */ /* 0x000fe40003f05270 */
[----:B0-----:R-:W-:-:S04]  /*26780*/  LOP3.LUT R0, R0, 0x7f, RZ, 0xc0, !PT ;  /* 0x0000007f00007812 */ /* 0x001fc800078ec0ff */
[----:B------:R-:W-:Y:S02]  /*26790*/  ISETP.NE.AND P2, PT, R0, RZ, PT ;  /* 0x000000ff0000720c */ /* 0x000fe40003f45270 */
[----:B------:R-:W-:Y:S01]  /*267a0*/  SEL R0, RZ, 0x1, P0 ;  /* 0x00000001ff007807 */ /* 0x000fe20000000000 */
[----:B------:R-:W-:Y:S03]  /*267b0*/  BSSY B0, `(.L_x_2229) ;  /* 0x0000011000007945 */ /* 0x000fe60003800000 */
[----:B---3--:R-:W-:-:S05]  /*267c0*/  LOP3.LUT R2, R2, R0, RZ, 0x3c, !PT ;  /* 0x0000000002027212 */ /* 0x008fca00078e3cff */
[----:B------:R0:W-:Y:S02]  /*267d0*/  STL [R1+0x464], R2 ;  /* 0x0004640201007387 */ /* 0x0001e40000100800 */
[----:B------:R-:W-:Y:S05]  /*267e0*/  @P2 BRA `(.L_x_2230) ;  /* 0x0000000000342947 */ /* 0x000fea0003800000 */
[----:B-1----:R-:W1:Y:S01]  /*267f0*/  S2R R5, SR_LANEID ;  /* 0x0000000000057919 */ /* 0x002e620000000000 */
[----:B------:R-:W-:Y:S01]  /*26800*/  VOTEU.ANY UR4, UPT, PT ;  /* 0x0000000000047886 */ /* 0x000fe200038e0100 */
[----:B0-----:R-:W0:Y:S01]  /*26810*/  LDC.64 R2, c[0x0][0xd80] ;  /* 0x00036000ff027b82 */ /* 0x001e220000000a00 */
[----:B------:R-:W1:Y:S02]  /*26820*/  FLO.U32 R0, UR4 ;  /* 0x0000000400007d00 */ /* 0x000e6400080e0000 */
[----:B-1----:R-:W-:-:S06]  /*26830*/  ISETP.EQ.U32.AND P1, PT, R0, R5, PT ;  /* 0x000000050000720c */ /* 0x002fcc0003f22070 */
[----:B------:R-:W0:Y:S07]  /*26840*/  POPC R5, UR4 ;  /* 0x0000000400057d09 */ /* 0x000e2e0008000000 */
[----:B0-----:R-:W3:Y:S01]  /*26850*/  @P1 ATOMG.E.ADD.STRONG.GPU PT, R3, desc[UR48][R2.64], R5 ;  /* 0x00000005020319a8 */ /* 0x001ee200081ee1f0 */
[----:B------:R-:W0:Y:S02]  /*26860*/  S2R R4, SR_LTMASK ;  /* 0x0000000000047919 */ /* 0x000e240000003900 */
[----:B0-----:R-:W-:-:S04]  /*26870*/  LOP3.LUT R4, R4, UR4, RZ, 0xc0, !PT ;  /* 0x0000000404047c12 */ /* 0x001fc8000f8ec0ff */
[----:B------:R-:W0:Y:S01]  /*26880*/  POPC R7, R4 ;  /* 0x0000000400077309 */ /* 0x000e220000000000 */
[----:B---3--:R-:W0:Y:S02]  /*26890*/  SHFL.IDX PT, R0, R3, R0, 0x1f ;  /* 0x00001f0003007589 */ /* 0x008e2400000e0000 */
[----:B0-----:R-:W-:-:S05]  /*268a0*/  IADD3 R0, R0, UR42, R7 ;  /* 0x0000002a00007c10 */ /* 0x001fca000fffe007 */
[----:B------:R3:W-:Y:S02]  /*268b0*/  STL [R1+0x474], R0 ;  /* 0x0004740001007387 */ /* 0x0007e40000100800 */
.L_x_2230:
[----:B------:R-:W-:Y:S05]  /*268c0*/  BSYNC B0 ;  /* 0x0000000000007941 */ /* 0x000fea0003800000 */
.L_x_2229:
[----:B------:R-:W-:-:S07]  /*268d0*/  SEL R18, R18, RZ, P0 ;  /* 0x000000ff12127207 */ /* 0x000fce0000000000 */
.L_x_2143:
[----:B------:R-:W-:Y:S05]  /*268e0*/  BSYNC B7 ;  /* 0x0000000000077941 */ /* 0x000fea0003800000 */
.L_x_2141:
[----:B---34-:R-:W3:Y:S04]  /*268f0*/  LDL R0, [R1+0x46c] ;  /* 0x00046c0001007983 */ /* 0x018ee80000100800 */
[----:B0-----:R0:W5:Y:S01]  /*26900*/  LDL R2, [R1+0x474] ;  /* 0x0004740001027983 */ /* 0x0011620000100800 */
[----:B---3--:R-:W-:-:S13]  /*26910*/  LOP3.LUT P0, RZ, R0, 0x80, RZ, 0xc0, !PT ;  /* 0x0000008000ff7812 */ /* 0x008fda000780c0ff */
[----:B0-----:R-:W-:Y:S05]  /*26920*/  @!P0 BRA `(.L_x_2231) ;  /* 0x0000000000288947 */ /* 0x001fea0003800000 */
[----:B------:R-:W-:Y:S05]  /*26930*/  WARPSYNC.ALL ;  /* 0x0000000000007948 */ /* 0x000fea0003800000 */
[----:B------:R-:W0:Y:S08]  /*26940*/  S2UR UR5, SR_CgaCtaId ;  /* 0x00000000000579c3 */ /* 0x000e300000008800 */
[----:B------:R-:W-:Y:S06]  /*26950*/  BAR.SYNC.DEFER_BLOCKING 0x5, 0x180 ;  /* 0x0146000000007b1d */ /* 0x000fec0000010000 */
[----:B------:R-:W-:-:S02]  /*26960*/  UMOV UR4, 0x400 ;  /* 0x0000040000047882 */ /* 0x000fc40000000000 */
[----:B0-----:R-:W-:-:S06]  /*26970*/  ULEA UR4, UR5, UR4, 0x18 ;  /* 0x0000000405047291 */ /* 0x001fcc000f8ec03f */
[----:B------:R-:W-:-:S05]  /*26980*/  IMAD.U32 R17, RZ, RZ, UR4 ;  /* 0x00000004ff117e24 */ /* 0x000fca000f8e00ff */
[----:B-----5:R-:W0:Y:S04]  /*26990*/  LDS R2, [R17+0x324d0] ;  /* 0x0324d00011027984 */ /* 0x020e280000000800 */
[----:B0-----:R4:W-:Y:S01]  /*269a0*/  STL [R1+0x474], R2 ;  /* 0x0004740201007387 */ /* 0x0019e20000100800 */
[----:B------:R-:W-:Y:S06]  /*269b0*/  BAR.ARV 0x4, 0x180 ;  /* 0x0106000000007b1d */ /* 0x000fec0000002000 */
[----:B------:R-:W-:Y:S05]  /*269c0*/  BRA `(.L_x_2232) ;  /* 0x00000000002c7947 */ /* 0x000fea0003800000 */
.L_x_2231:
[----:B------:R-:W-:-:S03]  /*269d0*/  UMOV UR4, 0xffffffff ;  /* 0xffffffff00047882 */ /* 0x000fc60000000000 */
[----:B------:R-:W-:Y:S05]  /*269e0*/  BRA.DIV UR4, `(.L_x_2233) ;  /* 0x0000002204cc7947 */ /* 0x000fea000b800000 */
[----:B-----5:R0:W3:Y:S02]  /*269f0*/  SHFL.IDX PT, R14, R2, RZ, 0x1f ;  /* 0x00001fff020e7589 */ /* 0x0200e400000e0000 */
.L_x_2300:
[----:B------:R-:W4:Y:S01]  /*26a00*/  @!P2 S2R R3, SR_CgaCtaId ;  /* 0x000000000003a919 */ /* 0x000f220000008800 */
[----:B------:R-:W-:Y:S05]  /*26a10*/  WARPSYNC.ALL ;  /* 0x0000000000007948 */ /* 0x000fea0003800000 */
[----:B------:R-:W-:Y:S01]  /*26a20*/  BAR.SYNC.DEFER_BLOCKING 0x4, 0x180 ;  /* 0x0106000000007b1d */ /* 0x000fe20000010000 */
[----:B------:R-:W-:-:S05]  /*26a30*/  @!P2 MOV R0, 0x400 ;  /* 0x000004000000a802 */ /* 0x000fca0000000f00 */
[----:B---3--:R3:W-:Y:S01]  /*26a40*/  STL [R1+0x474], R14 ;  /* 0x0004740e01007387 */ /* 0x0087e20000100800 */
[----:B----4-:R-:W-:-:S05]  /*26a50*/  @!P2 LEA R17, R3, R0, 0x18 ;  /* 0x000000000311a211 */ /* 0x010fca00078ec0ff */
[----:B------:R3:W-:Y:S01]  /*26a60*/  @!P2 STS [R17+0x324d0], R2 ;  /* 0x0324d0021100a388 */ /* 0x0007e20000000800 */
[----:B------:R-:W-:Y:S06]  /*26a70*/  BAR.ARV 0x5, 0x180 ;  /* 0x0146000000007b1d */ /* 0x000fec0000002000 */
.L_x_2232:
[----:B------:R-:W5:Y:S01]  /*26a80*/  LDL R0, [R1+0x474] ;  /* 0x0004740001007983 */ /* 0x000f620000100800 */
[----:B------:R-:W-:Y:S02]  /*26a90*/  ULDC UR4, c[0x0][0xd38] ;  /* 0x00034e0000047ab9 */ /* 0x000fe40000000800 */
[----:B-----5:R-:W-:-:S13]  /*26aa0*/  ISETP.GE.AND P0, PT, R0, UR4, PT ;  /* 0x0000000400007c0c */ /* 0x020fda000bf06270 */
[----:B------:R-:W-:Y:S05]  /*26ab0*/  @!P0 BRA `(.L_x_2234) ;  /* 0xffffffac00888947 */ /* 0x000fea000383ffff */
.L_x_2132:
[----:B0-----:R-:W5:Y:S01]  /*26ac0*/  LDL.LU R0, [R1+0x498] ;  /* 0x0004980001007983 */ /* 0x001f620000300800 */
[----:B------:R-:W-:Y:S01]  /*26ad0*/  BSSY B0, `(.L_x_2235) ;  /* 0x000000b000007945 */ /* 0x000fe20003800000 */
[----:B-1----:R-:W0:Y:S01]  /*26ae0*/  S2R R5, SR_CgaCtaId ;  /* 0x0000000000057919 */ /* 0x002e220000008800 */
[----:B-----5:R-:W-:-:S05]  /*26af0*/  VIADD R0, R0, 0x1 ;  /* 0x0000000100007836 */ /* 0x020fca0000000000 */
[----:B---34-:R-:W-:-:S04]  /*26b00*/  LEA.HI R2, R0, R0, RZ, 0x1 ;  /* 0x0000000000027211 */ /* 0x018fc800078f08ff */
[----:B------:R-:W-:-:S05]  /*26b10*/  LOP3.LUT R3, R2, 0xfffffffe, RZ, 0xc0, !PT ;  /* 0xfffffffe02037812 */ /* 0x000fca00078ec0ff */
[----:B------:R-:W-:Y:S01]  /*26b20*/  IMAD.IADD R3, R0, 0x1, -R3 ;  /* 0x0000000100037824 */ /* 0x000fe200078e0a03 */
[----:B------:R-:W-:-:S04]  /*26b30*/  MOV R0, 0x400 ;  /* 0x0000040000007802 */ /* 0x000fc80000000f00 */
[----:B0-----:R-:W-:Y:S02]  /*26b40*/  LEA R0, R5, R0, 0x18 ;  /* 0x0000000005007211 */ /* 0x001fe400078ec0ff */
[----:B------:R-:W-:-:S04]  /*26b50*/  SHF.L.U32 R3, R3, 0x1f, RZ ;  /* 0x0000001f03037819 */ /* 0x000fc800000006ff */
[----:B------:R-:W0:Y:S02]  /*26b60*/  SYNCS.PHASECHK.TRANS64.TRYWAIT P0, [R0+URZ+0x32420], R3 ;  /* 0x03242003000075a7 */ /* 0x000e24000800017f */
[----:B0-----:R-:W-:Y:S05]  /*26b70*/  @!P0 BRA `(.L_x_2236) ;  /* 0x0000002000908947 */ /* 0x001fea0003800000 */
.L_x_2301:
[----:B------:R-:W-:Y:S05]  /*26b80*/  BSYNC B0 ;  /* 0x0000000000007941 */ /* 0x000fea0003800000 */
.L_x_2235:
[----:B------:R-:W-:-:S03]  /*26b90*/  UMOV UR4, 0xffffffff ;  /* 0xffffffff00047882 */ /* 0x000fc60000000000 */
[----:B------:R-:W-:Y:S05]  /*26ba0*/  BRA.DIV UR4, `(.L_x_2237) ;  /* 0x0000002204987947 */ /* 0x000fea000b800000 */
[----:B------:R-:W1:Y:S02]  /*26bb0*/  S2R R2, SR_TID.X ;  /* 0x0000000000027919 */ /* 0x000e640000002100 */
[----:B-1----:R-:W-:-:S04]  /*26bc0*/  SHF.R.U32.HI R2, RZ, 0x5, R2 ;  /* 0x00000005ff027819 */ /* 0x002fc80000011602 */
[----:B------:R-:W-:-:S05]  /*26bd0*/  LOP3.LUT R2, R2, 0x3, RZ, 0xc0, !PT ;  /* 0x0000000302027812 */ /* 0x000fca00078ec0ff */
[----:B------:R1:W3:Y:S02]  /*26be0*/  SHFL.IDX PT, R14, R2, RZ, 0x1f ;  /* 0x00001fff020e7589 */ /* 0x0002e400000e0000 */
.L_x_2304:
[----:B---3--:R-:W-:Y:S01]  /*26bf0*/  ISETP.NE.AND P0, PT, R14, RZ, PT ;  /* 0x000000ff0e00720c */ /* 0x008fe20003f05270 */
[----:B------:R-:W-:-:S12]  /*26c00*/  BSSY B0, `(.L_x_2238) ;  /* 0x0000025000007945 */ /* 0x000fd80003800000 */
[----:B------:R-:W-:Y:S05]  /*26c10*/  @P0 BRA `(.L_x_2239) ;  /* 0x00000000008c0947 */ /* 0x000fea0003800000 */
[----:B------:R-:W-:-:S03]  /*26c20*/  UMOV UR4, 0xffffffff ;  /* 0xffffffff00047882 */ /* 0x000fc60000000000 */
[----:B------:R-:W-:Y:S05]  /*26c30*/  BRA.DIV UR4, `(.L_x_2240) ;  /* 0x0000002204a87947 */ /* 0x000fea000b800000 */
[----:B------:R-:W-:-:S13]  /*26c40*/  ELECT P6, URZ, PT ;  /* 0x00000000003f782f */ /* 0x000fda00038c0000 */
.L_x_2307:
[----:B------:R-:W-:Y:S05]  /*26c50*/  @!P6 BRA `(.L_x_2239) ;  /* 0x00000000007ce947 */ /* 0x000fea0003800000 */
[----:B------:R-:W-:-:S06]  /*26c60*/  ULOP3.LUT UR4, UR41, 0x2, URZ, 0xfc, !UPT ;  /* 0x0000000229047892 */ /* 0x000fcc000f8efc3f */
[----:B-1----:R-:W-:-:S05]  /*26c70*/  IMAD.U32 R2, RZ, RZ, UR4 ;  /* 0x00000004ff027e24 */ /* 0x002fca000f8e00ff */
[----:B------:R-:W-:-:S13]  /*26c80*/  ISETP.NE.AND P2, PT, R2, 0x3, PT ;  /* 0x000000030200780c */ /* 0x000fda0003f45270 */
[----:B------:R-:W-:Y:S05]  /*26c90*/  @!P2 BRA `(.L_x_2241) ;  /* 0x000000000004a947 */ /* 0x000fea0003800000 */
[----:B------:R-:W-:Y:S01]  /*26ca0*/  BPT.TRAP 0x1 ;  /* 0x000000040000795c */ /* 0x000fe20000300000 */
.L_x_2241:
[----:B------:R-:W3:Y:S01]  /*26cb0*/  LDL.LU R7, [R1+0x464] ;  /* 0x0004640001077983 */ /* 0x000ee20000300800 */
[----:B0-----:R-:W-:Y:S02]  /*26cc0*/  VIADD R3, R0, 0x32440 ;  /* 0x0003244000037836 */ /* 0x001fe40000000000 */
[C---:B------:R-:W-:Y:S02]  /*26cd0*/  VIADD R2, R18.reuse, 0x1 ;  /* 0x0000000112027836 */ /* 0x040fe40000000000 */
[----:B--2---:R-:W-:-:S03]  /*26ce0*/  IMAD R6, R18, 0x8, R3 ;  /* 0x0000000812067824 */ /* 0x004fc600078e0203 */
[----:B------:R-:W-:-:S04]  /*26cf0*/  ISETP.NE.AND P1, PT, R2, 0x2, PT ;  /* 0x000000020200780c */ /* 0x000fc80003f25270 */
[----:B------:R-:W-:Y:S02]  /*26d00*/  SEL R4, RZ, 0x1, P1 ;  /* 0x00000001ff047807 */ /* 0x000fe40000800000 */
[C---:B---3--:R-:W-:Y:S02]  /*26d10*/  SHF.L.U32 R5, R7.reuse, 0x1f, RZ ;  /* 0x0000001f07057819 */ /* 0x048fe400000006ff */
[----:B------:R-:W-:Y:S02]  /*26d20*/  LOP3.LUT R7, R7, R4, RZ, 0x3c, !PT ;  /* 0x0000000407077212 */ /* 0x000fe400078e3cff */
[----:B------:R-:W0:Y:S01]  /*26d30*/  SYNCS.PHASECHK.TRANS64.TRYWAIT P0, [R6+URZ], R5 ;  /* 0x00000005060075a7 */ /* 0x000e22000800017f */
[----:B------:R-:W-:Y:S02]  /*26d40*/  SEL R4, R2, RZ, P1 ;  /* 0x000000ff02047207 */ /* 0x000fe40000800000 */
[----:B------:R-:W-:-:S03]  /*26d50*/  SHF.L.U32 R2, R7, 0x1f, RZ ;  /* 0x0000001f07027819 */ /* 0x000fc600000006ff */
[----:B------:R-:W-:Y:S01]  /*26d60*/  IMAD R3, R4, 0x8, R3 ;  /* 0x0000000804037824 */ /* 0x000fe200078e0203 */
[----:B0-----:R-:W-:Y:S06]  /*26d70*/  @!P0 BRA `(.L_x_2242) ;  /* 0x0000002000788947 */ /* 0x001fec0003800000 */
.L_x_2308:
[----:B------:R-:W1:Y:S02]  /*26d80*/  SYNCS.PHASECHK.TRANS64.TRYWAIT P0, [R3+URZ], R2 ;  /* 0x00000002030075a7 */ /* 0x000e64000800017f */
[----:B-1----:R-:W-:Y:S05]  /*26d90*/  @!P0 BRA `(.L_x_2243) ;  /* 0x0000002000848947 */ /* 0x002fea0003800000 */
.L_x_2309:
[----:B------:R-:W-:Y:S05]  /*26da0*/  @!P2 BRA `(.L_x_2244) ;  /* 0x000000000004a947 */ /* 0x000fea0003800000 */
[----:B------:R-:W-:Y:S01]  /*26db0*/  BPT.TRAP 0x1 ;  /* 0x000000040000795c */ /* 0x000fe20000300000 */
.L_x_2244:
[----:B-1----:R-:W-:-:S04]  /*26dc0*/  VIADD R3, R0, 0x32460 ;  /* 0x0003246000037836 */ /* 0x002fc80000000000 */
[----:B------:R-:W-:-:S04]  /*26dd0*/  IMAD R18, R18, 0x8, R3 ;  /* 0x0000000812127824 */ /* 0x000fc800078e0203 */
[----:B------:R-:W1:Y:S02]  /*26de0*/  SYNCS.PHASECHK.TRANS64.TRYWAIT P0, [R18+URZ], R5 ;  /* 0x00000005120075a7 */ /* 0x000e64000800017f */
[----:B-1----:R-:W-:Y:S05]  /*26df0*/  @!P0 BRA `(.L_x_2245) ;  /* 0x0000002000808947 */ /* 0x002fea0003800000 */
.L_x_2310:
[----:B------:R-:W-:-:S07]  /*26e00*/  IMAD R3, R4, 0x8, R3 ;  /* 0x0000000804037824 */ /* 0x000fce00078e0203 */
.L_x_2246:
[----:B--2---:R2:W3:Y:S02]  /*26e10*/  SYNCS.PHASECHK.TRANS64.TRYWAIT P0, [R3+URZ], R2 ;  /* 0x00000002030075a7 */ /* 0x0044e4000800017f */
[----:B---3--:R-:W-:Y:S05]  /*26e20*/  @!P0 NANOSLEEP.SYNCS 0x989680 ;  /* 0x009896800000895d */ /* 0x008fea0003900000 */
[----:B------:R-:W3:Y:S02]  /*26e30*/  @!P0 SYNCS.PHASECHK.TRANS64 P0, [R3+URZ], R2 ;  /* 0x00000002030085a7 */ /* 0x000ee4000800007f */
[----:B---3--:R-:W-:Y:S05]  /*26e40*/  @!P0 BRA `(.L_x_2246) ;  /* 0xfffffffc00f08947 */ /* 0x008fea000383ffff */
.L_x_2239:
[----:B------:R-:W-:Y:S05]  /*26e50*/  BSYNC B0 ;  /* 0x0000000000007941 */ /* 0x000fea0003800000 */
.L_x_2238:
[----:B------:R-:W-:Y:S05]  /*26e60*/  EXIT ;  /* 0x000000000000794d */ /* 0x000fea0003800000 */
.L_x_2020:
[----:B0-----:R-:W-:-:S04]  /*26e70*/  IMAD.U32 R9, RZ, RZ, UR44 ;  /* 0x0000002cff097e24 */ /* 0x001fc8000f8e00ff */
[----:B------:R0:W1:Y:S03]  /*26e80*/  SYNCS.PHASECHK.TRANS64.TRYWAIT P0, [R9+URZ+0x32400], R0 ;  /* 0x03240000090075a7 */ /* 0x000066000800017f */
[----:B-1----:R-:W-:Y:S05]  /*26e90*/  @!P0 NANOSLEEP.SYNCS 0x989680 ;  /* 0x009896800000895d */ /* 0x002fea0003900000 */
[----:B------:R-:W1:Y:S02]  /*26ea0*/  @!P0 SYNCS.PHASECHK.TRANS64 P0, [R9+URZ+0x32400], R0 ;  /* 0x03240000090085a7 */ /* 0x000e64000800007f */
[----:B-1----:R-:W-:Y:S05]  /*26eb0*/  @!P0 BRA `(.L_x_2020) ;  /* 0xfffffffc00ec8947 */ /* 0x002fea000383ffff */
[----:B------:R-:W-:Y:S05]  /*26ec0*/  BRA `(.L_x_2247) ;  /* 0xfffffdb800487947 */ /* 0x000fea000383ffff */
.L_x_2027:
[----:B-1----:R1:W2:Y:S02]  /*26ed0*/  SYNCS.PHASECHK.TRANS64.TRYWAIT P0, [R12+URZ], R13 ;  /* 0x0000000d0c0075a7 */ /* 0x0022a4000800017f */
[----:B--2---:R-:W-:Y:S05]  /*26ee0*/  @!P0 NANOSLEEP.SYNCS 0x989680 ;  /* 0x009896800000895d */ /* 0x004fea0003900000 */
[----:B------:R-:W2:Y:S02]  /*26ef0*/  @!P0 SYNCS.PHASECHK.TRANS64 P0, [R12+URZ], R13 ;  /* 0x0000000d0c0085a7 */ /* 0x000ea4000800007f */
[----:B--2---:R-:W-:Y:S05]  /*26f00*/  @!P0 BRA `(.L_x_2027) ;  /* 0xfffffffc00f08947 */ /* 0x004fea000383ffff */
[----:B------:R-:W-:Y:S05]  /*26f10*/  BRA `(.L_x_2026) ;  /* 0xfffffdbc00647947 */ /* 0x000fea000383ffff */
.L_x_2029:
[----:B0-----:R-:W-:-:S04]  /*26f20*/  IMAD.U32 R9, RZ, RZ, UR44 ;  /* 0x0000002cff097e24 */ /* 0x001fc8000f8e00ff */
[----:B------:R0:W1:Y:S03]  /*26f30*/  SYNCS.PHASECHK.TRANS64.TRYWAIT P0, [R9+URZ+0x32410], R8 ;  /* 0x03241008090075a7 */ /* 0x000066000800017f */
[----:B-1----:R-:W-:Y:S05]  /*26f40*/  @!P0 NANOSLEEP.SYNCS 0x989680 ;  /* 0x009896800000895d */ /* 0x002fea0003900000 */
[----:B------:R-:W1:Y:S02]  /*26f50*/  @!P0 SYNCS.PHASECHK.TRANS64 P0, [R9+URZ+0x32410], R8 ;  /* 0x03241008090085a7 */ /* 0x000e64000800007f */
[----:B-1----:R-:W-:Y:S05]  /*26f60*/  @!P0 BRA `(.L_x_2029) ;  /* 0xfffffffc00ec8947 */ /* 0x002fea000383ffff */
[----:B------:R-:W-:Y:S05]  /*26f70*/  BRA `(.L_x_2248) ;  /* 0xfffffdc000387947 */ /* 0x000fea000383ffff */
.L_x_2036:
[----:B-1----:R1:W2:Y:S02]  /*26f80*/  SYNCS.PHASECHK.TRANS64.TRYWAIT P0, [R8+URZ], R9 ;  /* 0x00000009080075a7 */ /* 0x0022a4000800017f */
[----:B--2---:R-:W-:Y:S05]  /*26f90*/  @!P0 NANOSLEEP.SYNCS 0x989680 ;  /* 0x009896800000895d */ /* 0x004fea0003900000 */
[----:B------:R-:W2:Y:S02]  /*26fa0*/  @!P0 SYNCS.PHASECHK.TRANS64 P0, [R8+URZ], R9 ;  /* 0x00000009080085a7 */ /* 0x000ea4000800007f */
[----:B--2---:R-:W-:Y:S05]  /*26fb0*/  @!P0 BRA `(.L_x_2036) ;  /* 0xfffffffc00f08947 */ /* 0x004fea000383ffff */
[----:B------:R-:W-:Y:S05]  /*26fc0*/  BRA `(.L_x_2035) ;  /* 0xfffffdc0007c7947 */ /* 0x000fea000383ffff */
.L_x_2071:
[----:B0-----:R0:W1:Y:S02]  /*26fd0*/  SYNCS.PHASECHK.TRANS64.TRYWAIT P2, [R0+URZ], R3 ;  /* 0x00000003000075a7 */ /* 0x001064000804017f */
[----:B-1----:R-:W-:Y:S05]  /*26fe0*/  @!P2 NANOSLEEP.SYNCS 0x989680 ;  /* 0x009896800000a95d */ /* 0x002fea0003900000 */
[----:B------:R-:W1:Y:S02]  /*26ff0*/  @!P2 SYNCS.PHASECHK.TRANS64 P2, [R0+URZ], R3 ;  /* 0x000000030000a5a7 */ /* 0x000e64000804007f */
[----:B-1----:R-:W-:Y:S05]  /*27000*/  @!P2 BRA `(.L_x_2071) ;  /* 0xfffffffc00f0a947 */ /* 0x002fea000383ffff */
[----:B------:R-:W-:Y:S05]  /*27010*/  BRA `(.L_x_2070) ;  /* 0xfffffe2800547947 */ /* 0x000fea000383ffff */
.L_x_2078:
[----:B-1----:R1:W2:Y:S02]  /*27020*/  SYNCS.PHASECHK.TRANS64.TRYWAIT P2, [R4+URZ], R5 ;  /* 0x00000005040075a7 */ /* 0x0022a4000804017f */
[----:B--2---:R-:W-:Y:S05]  /*27030*/  @!P2 NANOSLEEP.SYNCS 0x989680 ;  /* 0x009896800000a95d */ /* 0x004fea0003900000 */
[----:B------:R-:W2:Y:S02]  /*27040*/  @!P2 SYNCS.PHASECHK.TRANS64 P2, [R4+URZ], R5 ;  /* 0x000000050400a5a7 */ /* 0x000ea4000804007f */
[----:B--2---:R-:W-:Y:S05]  /*27050*/  @!P2 BRA `(.L_x_2078) ;  /* 0xfffffffc00f0a947 */ /* 0x004fea000383ffff */
[----:B------:R-:W-:Y:S05]  /*27060*/  BRA `(.L_x_2077) ;  /* 0xfffffe2c00787947 */ /* 0x000fea000383ffff */
.L_x_2089:
[----:B-1----:R1:W2:Y:S02]  /*27070*/  SYNCS.PHASECHK.TRANS64.TRYWAIT P1, [R0+URZ], R7 ;  /* 0x00000007000075a7 */ /* 0x0022a4000802017f */
[----:B--2---:R-:W-:Y:S05]  /*27080*/  @!P1 NANOSLEEP.SYNCS 0x989680 ;  /* 0x009896800000995d */ /* 0x004fea0003900000 */
[----:B------:R-:W2:Y:S02]  /*27090*/  @!P1 SYNCS.PHASECHK.TRANS64 P1, [R0+URZ], R7 ;  /* 0x00000007000095a7 */ /* 0x000ea4000802007f */
[----:B--2---:R-:W-:Y:S05]  /*270a0*/  @!P1 BRA `(.L_x_2089) ;  /* 0xfffffffc00f09947 */ /* 0x004fea000383ffff */
[----:B------:R-:W-:Y:S05]  /*270b0*/  BRA `(.L_x_2088) ;  /* 0xfffffec0000c7947 */ /* 0x000fea000383ffff */
.L_x_2096:
[----:B-1----:R1:W2:Y:S02]  /*270c0*/  SYNCS.PHASECHK.TRANS64.TRYWAIT P1, [R4+URZ], R5 ;  /* 0x00000005040075a7 */ /* 0x0022a4000802017f */
[----:B--2---:R-:W-:Y:S05]  /*270d0*/  @!P1 NANOSLEEP.SYNCS 0x989680 ;  /* 0x009896800000995d */ /* 0x004fea0003900000 */
[----:B------:R-:W2:Y:S02]  /*270e0*/  @!P1 SYNCS.PHASECHK.TRANS64 P1, [R4+URZ], R5 ;  /* 0x00000005040095a7 */ /* 0x000ea4000802007f */
[----:B--2---:R-:W-:Y:S05]  /*270f0*/  @!P1 BRA `(.L_x_2096) ;  /* 0xfffffffc00f09947 */ /* 0x004fea000383ffff */
[----:B------:R-:W-:Y:S05]  /*27100*/  BRA `(.L_x_2095) ;  /* 0xfffffec400307947 */ /* 0x000fea000383ffff */
.L_x_2149:
[----:B------:R-:W-:Y:S02]  /*27110*/  IMAD.MOV.U32 R13, RZ, RZ, R5 ;  /* 0x000000ffff0d7224 */ /* 0x000fe400078e0005 */
[----:B------:R-:W-:Y:S02]  /*27120*/  IMAD.MOV.U32 R12, RZ, RZ, RZ ;  /* 0x000000ffff0c7224 */ /* 0x000fe400078e00ff */
[----:B------:R-:W-:Y:S02]  /*27130*/  IMAD.MOV.U32 R11, RZ, RZ, 0x1f ;  /* 0x0000001fff0b7424 */ /* 0x000fe400078e00ff */
[----:B------:R-:W-:-:S07]  /*27140*/  IMAD.MOV.U32 R15, RZ, RZ, -0x1 ;  /* 0xffffffffff0f7424 */ /* 0x000fce00078e00ff */
[----:B0-----:R-:W-:Y:S05]  /*27150*/  WARPSYNC.COLLECTIVE R15, `(.L_x_2249) ;  /* 0x000000000f087348 */ /* 0x001fea0003c00000 */
[----:B------:R1:W2:Y:S02]  /*27160*/  SHFL.IDX P6, R14, R13, R12, R11 ;  /* 0x0000000c0d0e7389 */ /* 0x0002a400000c000b */
[----:B012---:R-:W-:Y:S01]  /*27170*/  ENDCOLLECTIVE ;  /* 0x000000000000791b */ /* 0x007fe20003800000 */
.L_x_2249:
[----:B------:R-:W-:Y:S05]  /*27180*/  BRA `(.L_x_2250) ;  /* 0xffffffb400807947 */ /* 0x000fea000383ffff */
.L_x_2151:
[----:B------:R-:W-:Y:S01]  /*27190*/  BSSY B0, `(.L_x_2251) ;  /* 0x0000006000007945 */ /* 0x000fe20003800000 */
[----:B------:R-:W-:-:S07]  /*271a0*/  IMAD.MOV.U32 R15, RZ, RZ, -0x1 ;  /* 0xffffffffff0f7424 */ /* 0x000fce00078e00ff */
[----:B-1-3--:R-:W-:Y:S05]  /*271b0*/  WARPSYNC.COLLECTIVE R15, `(.L_x_2252) ;  /* 0x000000000f0c7348 */ /* 0x00afea0003c00000 */
[----:B------:R-:W-:Y:S02]  /*271c0*/  ELECT P6, UR62, PT ;  /* 0x00000000003e782f */ /* 0x000fe400038c0000 */
[----:B------:R-:W-:Y:S01]  /*271d0*/  MOV R14, UR62 ;  /* 0x0000003e000e7c02 */ /* 0x000fe20008000f00 */
[----:B-1-3--:R-:W-:Y:S10]  /*271e0*/  ENDCOLLECTIVE ;  /* 0x000000000000791b */ /* 0x00aff40003800000 */
.L_x_2252:
[----:B------:R-:W-:Y:S05]  /*271f0*/  BSYNC B0 ;  /* 0x0000000000007941 */ /* 0x000fea0003800000 */
.L_x_2251:
[----:B------:R-:W-:Y:S05]  /*27200*/  BRA `(.L_x_2253) ;  /* 0xffffffb400887947 */ /* 0x000fea000383ffff */
.L_x_2153:
[----:B0-----:R0:W2:Y:S02]  /*27210*/  SYNCS.PHASECHK.TRANS64.TRYWAIT P0, [R0+URZ+0x32440], R2 ;  /* 0x03244002000075a7 */ /* 0x0010a4000800017f */
[----:B--2---:R-:W-:Y:S05]  /*27220*/  @!P0 NANOSLEEP.SYNCS 0x989680 ;  /* 0x009896800000895d */ /* 0x004fea0003900000 */
[----:B------:R-:W2:Y:S02]  /*27230*/  @!P0 SYNCS.PHASECHK.TRANS64 P0, [R0+URZ+0x32440], R2 ;  /* 0x03244002000085a7 */ /* 0x000ea4000800007f */
[----:B--2---:R-:W-:Y:S05]  /*27240*/  @!P0 BRA `(.L_x_2153) ;  /* 0xfffffffc00f08947 */ /* 0x004fea000383ffff */
[----:B------:R-:W-:Y:S05]  /*27250*/  BRA `(.L_x_2254) ;  /* 0xffffffb400e07947 */ /* 0x000fea000383ffff */
.L_x_2157:
[----:B------:R-:W-:Y:S02]  /*27260*/  IMAD.MOV.U32 R13, RZ, RZ, R3 ;  /* 0x000000ffff0d7224 */ /* 0x000fe400078e0003 */
[----:B------:R-:W-:Y:S02]  /*27270*/  IMAD.MOV.U32 R12, RZ, RZ, RZ ;  /* 0x000000ffff0c7224 */ /* 0x000fe400078e00ff */
[----:B------:R-:W-:Y:S02]  /*27280*/  IMAD.MOV.U32 R11, RZ, RZ, 0x181f ;  /* 0x0000181fff0b7424 */ /* 0x000fe400078e00ff */
[----:B------:R-:W-:Y:S02]  /*27290*/  IMAD.MOV.U32 R15, RZ, RZ, -0x1 ;  /* 0xffffffffff0f7424 */ /* 0x000fe400078e00ff */
[----:B------:R-:W-:-:S07]  /*272a0*/  VIADD R10, R10, UR40 ;  /* 0x000000280a0a7c36 */ /* 0x000fce0008000000 */
[----:B-----5:R-:W-:Y:S05]  /*272b0*/  WARPSYNC.COLLECTIVE R15, `(.L_x_2255) ;  /* 0x000000000f087348 */ /* 0x020fea0003c00000 */
[----:B------:R0:W1:Y:S02]  /*272c0*/  SHFL.IDX P6, R14, R13, R12, R11 ;  /* 0x0000000c0d0e7389 */ /* 0x00006400000c000b */
[----:B01---5:R-:W-:Y:S01]  /*272d0*/  ENDCOLLECTIVE ;  /* 0x000000000000791b */ /* 0x023fe20003800000 */
.L_x_2255:
[----:B------:R0:W-:Y:S01]  /*272e0*/  STL [R1+0x470], R10 ;  /* 0x0004700a01007387 */ /* 0x0001e20000100800 */
[----:B------:R-:W-:Y:S02]  /*272f0*/  IMAD.MOV.U32 R13, RZ, RZ, R0 ;  /* 0x000000ffff0d7224 */ /* 0x000fe400078e0000 */
[----:B------:R-:W-:-:S07]  /*27300*/  IMAD.MOV.U32 R4, RZ, RZ, R14 ;  /* 0x000000ffff047224 */ /* 0x000fce00078e000e */
[----:B0-----:R-:W-:Y:S05]  /*27310*/  WARPSYNC.COLLECTIVE R15, `(.L_x_2256) ;  /* 0x000000000f087348 */ /* 0x001fea0003c00000 */
[----:B------:R1:W2:Y:S02]  /*27320*/  SHFL.IDX P6, R14, R13, R12, R11 ;  /* 0x0000000c0d0e7389 */ /* 0x0002a400000c000b */
[----:B012---:R-:W-:Y:S01]  /*27330*/  ENDCOLLECTIVE ;  /* 0x000000000000791b */ /* 0x007fe20003800000 */
.L_x_2256:
        /* <DEDUP_REMOVED lines=9> */
.L_x_2257:
        /* <DEDUP_REMOVED lines=10> */
.L_x_2258:
[----:B------:R-:W-:Y:S01]  /*27470*/  @!PT LDS RZ, [RZ] ;  /* 0x00000000fffff984 */ /* 0x000fe20000000800 */
[----:B------:R-:W-:Y:S01]  /*27480*/  @!PT LDS RZ, [RZ] ;  /* 0x00000000fffff984 */ /* 0x000fe20000000800 */
[----:B------:R-:W-:Y:S01]  /*27490*/  @!PT LDS RZ, [RZ] ;  /* 0x00000000fffff984 */ /* 0x000fe20000000800 */
[----:B------:R0:W-:Y:S01]  /*274a0*/  @!P1 LDGSTS.E.BYPASS.LTC128B.128 [R8+0x18400], desc[UR48][R4.64], !P0 ;  /* 0x1840000004089fae */ /* 0x0001e2000c101d70 */
[----:B------:R-:W-:Y:S02]  /*274b0*/  IMAD.MOV.U32 R13, RZ, RZ, R3 ;  /* 0x000000ffff0d7224 */ /* 0x000fe400078e0003 */
[----:B0-----:R-:W-:Y:S02]  /*274c0*/  VIADD R5, R10, 0x10 ;  /* 0x000000100a057836 */ /* 0x001fe40000000000 */
[----:B------:R-:W-:-:S03]  /*274d0*/  IMAD.MOV.U32 R12, RZ, RZ, 0x2 ;  /* 0x00000002ff0c7424 */ /* 0x000fc600078e00ff */
[----:B------:R-:W-:Y:S01]  /*274e0*/  ISETP.GE.AND P1, PT, R5, R2, PT ;  /* 0x000000020500720c */ /* 0x000fe20003f26270 */
[----:B------:R0:W-:Y:S01]  /*274f0*/  STL [R1+0x480], R5 ;  /* 0x0004800501007387 */ /* 0x0001e20000100800 */
[----:B------:R-:W-:-:S11]  /*27500*/  IMAD.MOV.U32 R6, RZ, RZ, R14 ;  /* 0x000000ffff067224 */ /* 0x000fd600078e000e */
[----:B0-----:R-:W-:Y:S05]  /*27510*/  WARPSYNC.COLLECTIVE R15, `(.L_x_2259) ;  /* 0x000000000f087348 */ /* 0x001fea0003c00000 */
[----:B------:R1:W2:Y:S02]  /*27520*/  SHFL.IDX P6, R14, R13, R12, R11 ;  /* 0x0000000c0d0e7389 */ /* 0x0002a400000c000b */
[----:B012---:R-:W-:Y:S01]  /*27530*/  ENDCOLLECTIVE ;  /* 0x000000000000791b */ /* 0x007fe20003800000 */
.L_x_2259:
[----:B------:R-:W-:Y:S01]  /*27540*/  @!P1 LEA R4, P2, R9, R6, 0x1 ;  /* 0x0000000609049211 */ /* 0x000fe200078408ff */
[----:B------:R-:W-:-:S04]  /*27550*/  VIADD R6, R10, 0x20 ;  /* 0x000000200a067836 */ /* 0x000fc80000000000 */
[----:B------:R-:W-:Y:S01]  /*27560*/  @!P1 IMAD.X R5, RZ, RZ, R7, P2 ;  /* 0x000000ffff059224 */ /* 0x000fe200010e0607 */
[----:B------:R0:W-:Y:S01]  /*27570*/  STL [R1+0x484], R6 ;  /* 0x0004840601007387 */ /* 0x0001e20000100800 */
[----:B------:R-:W-:Y:S02]  /*27580*/  IMAD.MOV.U32 R13, RZ, RZ, R0 ;  /* 0x000000ffff0d7224 */ /* 0x000fe400078e0000 */
[----:B------:R-:W-:Y:S01]  /*27590*/  VIADD R7, R10, 0x30 ;  /* 0x000000300a077836 */ /* 0x000fe20000000000 */
[----:B------:R-:W-:Y:S01]  /*275a0*/  @!PT LDS RZ, [RZ] ;  /* 0x00000000fffff984 */ /* 0x000fe20000000800 */
[----:B------:R-:W-:Y:S01]  /*275b0*/  @!PT LDS RZ, [RZ] ;  /* 0x00000000fffff984 */ /* 0x000fe20000000800 */
[----:B------:R-:W-:Y:S01]  /*275c0*/  @!PT LDS RZ, [RZ] ;  /* 0x00000000fffff984 */ /* 0x000fe20000000800 */
[----:B------:R1:W-:Y:S01]  /*275d0*/  @!P1 LDGSTS.E.BYPASS.LTC128B.128 [R8+0x18c00], desc[UR48][R4.64], !P0 ;  /* 0x18c0000004089fae */ /* 0x0003e2000c101d70 */
[----:B------:R-:W-:-:S03]  /*275e0*/  ISETP.GE.AND P1, PT, R6, R2, PT ;  /* 0x000000020600720c */ /* 0x000fc60003f26270 */
[----:B------:R0:W-:Y:S01]  /*275f0*/  STL [R1+0x488], R7 ;  /* 0x0004880701007387 */ /* 0x0001e20000100800 */
[----:B-1----:R-:W-:-:S09]  /*27600*/  IMAD.MOV.U32 R4, RZ, RZ, R14 ;  /* 0x000000ffff047224 */ /* 0x002fd200078e000e */
[----:B0-----:R-:W-:Y:S05]  /*27610*/  WARPSYNC.COLLECTIVE R15, `(.L_x_2260) ;  /* 0x000000000f087348 */ /* 0x001fea0003c00000 */
[----:B------:R1:W2:Y:S02]  /*27620*/  SHFL.IDX P6, R14, R13, R12, R11 ;  /* 0x0000000c0d0e7389 */ /* 0x0002a400000c000b */
[----:B012---:R-:W-:Y:S01]  /*27630*/  ENDCOLLECTIVE ;  /* 0x000000000000791b */ /* 0x007fe20003800000 */
.L_x_2260:
[----:B------:R-:W-:Y:S02]  /*27640*/  IMAD.MOV.U32 R13, RZ, RZ, R3 ;  /* 0x000000ffff0d7224 */ /* 0x000fe400078e0003 */
[----:B------:R-:W-:Y:S02]  /*27650*/  IMAD.MOV.U32 R12, RZ, RZ, 0x3 ;  /* 0x00000003ff0c7424 */ /* 0x000fe400078e00ff */
[----:B------:R-:W-:-:S07]  /*27660*/  IMAD.MOV.U32 R5, RZ, RZ, R14 ;  /* 0x000000ffff057224 */ /* 0x000fce00078e000e */
[----:B------:R-:W-:Y:S05]  /*27670*/  WARPSYNC.COLLECTIVE R15, `(.L_x_2261) ;  /* 0x000000000f087348 */ /* 0x000fea0003c00000 */
[----:B------:R0:W1:Y:S02]  /*27680*/  SHFL.IDX P6, R14, R13, R12, R11 ;  /* 0x0000000c0d0e7389 */ /* 0x00006400000c000b */
[----:B01----:R-:W-:Y:S01]  /*27690*/  ENDCOLLECTIVE ;  /* 0x000000000000791b */ /* 0x003fe20003800000 */
.L_x_2261:
        /* <DEDUP_REMOVED lines=10> */
.L_x_2262:
        /* <DEDUP_REMOVED lines=13> */
.L_x_2263:
        /* <DEDUP_REMOVED lines=10> */
.L_x_2264:
        /* <DEDUP_REMOVED lines=13> */
.L_x_2265:
        /* <DEDUP_REMOVED lines=10> */
.L_x_2266:
        /* <DEDUP_REMOVED lines=13> */
.L_x_2267:
        /* <DEDUP_REMOVED lines=10> */
.L_x_2268:
        /* <DEDUP_REMOVED lines=11> */
.L_x_2269:
        /* <DEDUP_REMOVED lines=10> */
.L_x_2270:
[----:B------:R-:W-:Y:S01]  /*27ce0*/  @!PT LDS RZ, [RZ] ;  /* 0x00000000fffff984 */ /* 0x000fe20000000800 */
[----:B------:R-:W-:Y:S01]  /*27cf0*/  @!PT LDS RZ, [RZ] ;  /* 0x00000000fffff984 */ /* 0x000fe20000000800 */
[----:B------:R-:W-:Y:S01]  /*27d00*/  @!PT LDS RZ, [RZ] ;  /* 0x00000000fffff984 */ /* 0x000fe20000000800 */
[----:B------:R0:W-:Y:S01]  /*27d10*/  @!P1 LDGSTS.E.BYPASS.LTC128B.128 [R8+0x1b400], desc[UR48][R4.64], !P0 ;  /* 0x1b40000004089fae */ /* 0x0001e2000c101d70 */
[----:B------:R-:W-:Y:S01]  /*27d20*/  IMAD.MOV.U32 R0, RZ, RZ, R14 ;  /* 0x000000ffff007224 */ /* 0x000fe200078e000e */
[----:B------:R-:W-:Y:S06]  /*27d30*/  BRA `(.L_x_2271) ;  /* 0xffffffb800247947 */ /* 0x000fec000383ffff */
.L_x_2161:
        /* <DEDUP_REMOVED lines=8> */
.L_x_2273:
[----:B------:R-:W-:Y:S05]  /*27dc0*/  BSYNC B0 ;  /* 0x0000000000007941 */ /* 0x000fea0003800000 */
.L_x_2272:
[----:B------:R-:W-:Y:S01]  /*27dd0*/  IMAD.MOV.U32 R13, RZ, RZ, R5 ;  /* 0x000000ffff0d7224 */ /* 0x000fe200078e0005 */
[----:B------:R0:W5:Y:S01]  /*27de0*/  LDL.LU R10, [R1+0x46c] ;  /* 0x00046c00010a7983 */ /* 0x0001620000300800 */
[----:B------:R-:W-:Y:S02]  /*27df0*/  IMAD.MOV.U32 R12, RZ, RZ, RZ ;  /* 0x000000ffff0c7224 */ /* 0x000fe400078e00ff */
[----:B------:R-:W-:Y:S01]  /*27e00*/  IMAD.MOV.U32 R11, RZ, RZ, 0x181f ;  /* 0x0000181fff0b7424 */ /* 0x000fe200078e00ff */
[----:B------:R0:W5:Y:S01]  /*27e10*/  LDL.LU R7, [R1+0x488] ;  /* 0x0004880001077983 */ /* 0x0001620000300800 */
[----:B------:R-:W-:Y:S02]  /*27e20*/  IMAD.MOV.U32 R15, RZ, RZ, -0x1 ;  /* 0xffffffffff0f7424 */ /* 0x000fe400078e00ff */
[----:B------:R-:W-:Y:S01]  /*27e30*/  IMAD.MOV.U32 R2, RZ, RZ, R14 ;  /* 0x000000ffff027224 */ /* 0x000fe200078e000e */
[----:B------:R0:W5:Y:S06]  /*27e40*/  LDL.LU R6, [R1+0x494] ;  /* 0x0004940001067983 */ /* 0x00016c0000300800 */
[----:B0----5:R-:W-:Y:S05]  /*27e50*/  WARPSYNC.COLLECTIVE R15, `(.L_x_2274) ;  /* 0x000000000f087348 */ /* 0x021fea0003c00000 */
[----:B------:R1:W2:Y:S02]  /*27e60*/  SHFL.IDX P6, R14, R13, R12, R11 ;  /* 0x0000000c0d0e7389 */ /* 0x0002a400000c000b */
[----:B012--5:R-:W-:Y:S01]  /*27e70*/  ENDCOLLECTIVE ;  /* 0x000000000000791b */ /* 0x027fe20003800000 */
.L_x_2274:
[----:B------:R-:W-:Y:S01]  /*27e80*/  ULDC UR4, c[0x0][0x288] ;  /* 0x0000a20000047ab9 */ /* 0x000fe20000000800 */
[----:B------:R-:W2:Y:S04]  /*27e90*/  LDL.LU R13, [R1+0x480] ;  /* 0x00048000010d7983 */ /* 0x000ea80000300800 */
[----:B------:R-:W3:Y:S04]  /*27ea0*/  LDL.LU R12, [R1+0x484] ;  /* 0x00048400010c7983 */ /* 0x000ee80000300800 */
[----:B------:R-:W4:Y:S01]  /*27eb0*/  LDL.LU R11, [R1+0x48c] ;  /* 0x00048c00010b7983 */ /* 0x000f220000300800 */
[----:B------:R-:W-:-:S03]  /*27ec0*/  IMAD.MOV.U32 R3, RZ, RZ, R14 ;  /* 0x000000ffff037224 */ /* 0x000fc600078e000e */
[----:B------:R-:W4:Y:S04]  /*27ed0*/  LDL.LU R15, [R1+0x490] ;  /* 0x00049000010f7983 */ /* 0x000f280000300800 */
[----:B------:R-:W4:Y:S01]  /*27ee0*/  LDL.LU R14, [R1+0x470] ;  /* 0x00047000010e7983 */ /* 0x000f220000300800 */
[----:B------:R-:W-:Y:S01]  /*27ef0*/  IMAD R0, R8, UR4, RZ ;  /* 0x0000000408007c24 */ /* 0x000fe2000f8e02ff */
[----:B------:R-:W-:-:S04]  /*27f00*/  LOP3.LUT R10, R10, 0xffffffbf, RZ, 0xc0, !PT ;  /* 0xffffffbf0a0a7812 */ /* 0x000fc800078ec0ff */
[----:B--2---:R-:W-:-:S13]  /*27f10*/  ISETP.GE.AND P6, PT, R13, R0, PT ;  /* 0x000000000d00720c */ /* 0x004fda0003fc6270 */
[----:B------:R-:W-:Y:S02]  /*27f20*/  @P6 LOP3.LUT R10, R10, 0x40, RZ, 0xfc, !PT ;  /* 0x000000400a0a6812 */ /* 0x000fe400078efcff */
[-C--:B------:R-:W-:Y:S02]  /*27f30*/  ISETP.GE.AND P6, PT, R7, R0.reuse, PT ;  /* 0x000000000700720c */ /* 0x080fe40003fc6270 */
[----:B------:R0:W5:Y:S01]  /*27f40*/  LDL R7, [R1+0x460] ;  /* 0x0004600001077983 */ /* 0x0001620000100800 */
[----:B---3--:R-:W-:Y:S02]  /*27f50*/  ISETP.GE.AND P5, PT, R12, R0, PT ;  /* 0x000000000c00720c */ /* 0x008fe40003fa6270 */
[----:B------:R-:W-:-:S11]  /*27f60*/  LOP3.LUT R10, R10, 0xffffffdf, RZ, 0xc0, !PT ;  /* 0xffffffdf0a0a7812 */ /* 0x000fd600078ec0ff */
[----:B------:R-:W-:Y:S02]  /*27f70*/  @P5 LOP3.LUT R10, R10, 0x20, RZ, 0xfc, !PT ;  /* 0x000000200a0a5812 */ /* 0x000fe400078efcff */
[----:B----4-:R-:W-:Y:S02]  /*27f80*/  ISETP.GE.AND P5, PT, R11, R0, PT ;  /* 0x000000000b00720c */ /* 0x010fe40003fa6270 */
[----:B------:R-:W-:-:S04]  /*27f90*/  LOP3.LUT R10, R10, 0xffffffef, RZ, 0xc0, !PT ;  /* 0xffffffef0a0a7812 */ /* 0x000fc800078ec0ff */
[----:B------:R-:W-:-:S04]  /*27fa0*/  @P6 LOP3.LUT R10, R10, 0x10, RZ, 0xfc, !PT ;  /* 0x000000100a0a6812 */ /* 0x000fc800078efcff */
[----:B------:R-:W-:Y:S02]  /*27fb0*/  LOP3.LUT R10, R10, 0xfffffff7, RZ, 0xc0, !PT ;  /* 0xfffffff70a0a7812 */ /* 0x000fe400078ec0ff */
[-C--:B------:R-:W-:Y:S02]  /*27fc0*/  ISETP.GE.AND P6, PT, R15, R0.reuse, PT ;  /* 0x000000000f00720c */ /* 0x080fe40003fc6270 */
[----:B------:R-:W-:Y:S02]  /*27fd0*/  ISETP.GE.AND P4, PT, R14, R0, PT ;  /* 0x000000000e00720c */ /* 0x000fe40003f86270 */
[----:B------:R-:W-:-:S04]  /*27fe0*/  @P5 LOP3.LUT R10, R10, 0x8, RZ, 0xfc, !PT ;  /* 0x000000080a0a5812 */ /* 0x000fc800078efcff */
[----:B------:R-:W-:-:S04]  /*27ff0*/  LOP3.LUT R10, R10, 0xffdfffff, RZ, 0xc0, !PT ;  /* 0xffdfffff0a0a7812 */ /* 0x000fc800078ec0ff */
[----:B------:R-:W-:-:S04]  /*28000*/  LOP3.LUT R10, R10, 0xfffffffb, RZ, 0xc0, !PT ;  /* 0xfffffffb0a0a7812 */ /* 0x000fc800078ec0ff */
[----:B------:R-:W-:Y:S02]  /*28010*/  @P6 LOP3.LUT R10, R10, 0x4, RZ, 0xfc, !PT ;  /* 0x000000040a0a6812 */ /* 0x000fe400078efcff */
[----:B------:R-:W-:Y:S01]  /*28020*/  @!P4 LEA R3, P6, R9, R3, 0x1 ;  /* 0x000000030903c211 */ /* 0x000fe200078c08ff */
[----:B------:R-:W-:Y:S02]  /*28030*/  IMAD.MOV.U32 R13, RZ, RZ, R4 ;  /* 0x000000ffff0d7224 */ /* 0x000fe400078e0004 */
[----:B------:R-:W-:Y:S02]  /*28040*/  IMAD.MOV.U32 R12, RZ, RZ, 0x1 ;  /* 0x00000001ff0c7424 */ /* 0x000fe400078e00ff */
[----:B------:R-:W-:Y:S02]  /*28050*/  IMAD.MOV.U32 R11, RZ, RZ, 0x181f ;  /* 0x0000181fff0b7424 */ /* 0x000fe400078e00ff */
[----:B------:R-:W-:Y:S02]  /*28060*/  IMAD.MOV.U32 R15, RZ, RZ, -0x1 ;  /* 0xffffffffff0f7424 */ /* 0x000fe400078e00ff */
[----:B0-----:R-:W-:-:S07]  /*28070*/  @!P4 IMAD.X R2, RZ, RZ, R2, P6 ;  /* 0x000000ffff02c224 */ /* 0x001fce00030e0602 */
[----:B-----5:R-:W-:Y:S05]  /*28080*/  WARPSYNC.COLLECTIVE R15, `(.L_x_2275) ;  /* 0x000000000f087348 */ /* 0x020fea0003c00000 */
[----:B------:R0:W1:Y:S02]  /*28090*/  SHFL.IDX P6, R14, R13, R12, R11 ;  /* 0x0000000c0d0e7389 */ /* 0x00006400000c000b */
[----:B01---5:R-:W-:Y:S01]  /*280a0*/  ENDCOLLECTIVE ;  /* 0x000000000000791b */ /* 0x023fe20003800000 */
.L_x_2275:
[----:B------:R-:W-:Y:S02]  /*280b0*/  ISETP.GE.AND P5, PT, R6, R0, PT ;  /* 0x000000000600720c */ /* 0x000fe40003fa6270 */
[----:B------:R-:W-:Y:S01]  /*280c0*/  @!P4 LOP3.LUT R3, R3, R2, RZ, 0x3c, !PT ;  /* 0x000000020303c212 */ /* 0x000fe200078e3cff */
[----:B------:R-:W-:-:S03]  /*280d0*/  IMAD.MOV.U32 R13, RZ, RZ, R5 ;  /* 0x000000ffff0d7224 */ /* 0x000fc600078e0005 */
[----:B------:R-:W-:Y:S01]  /*280e0*/  @!P4 LOP3.LUT R2, R3, R2, RZ, 0x3c, !PT ;  /* 0x000000020302c212 */ /* 0x000fe200078e3cff */
[----:B------:R-:W-:-:S07]  /*280f0*/  IMAD.MOV.U32 R6, RZ, RZ, R14 ;  /* 0x000000ffff067224 */ /* 0x000fce00078e000e */
[----:B------:R-:W-:Y:S05]  /*28100*/  WARPSYNC.COLLECTIVE R15, `(.L_x_2276) ;  /* 0x000000000f087348 */ /* 0x000fea0003c00000 */
[----:B------:R0:W1:Y:S02]  /*28110*/  SHFL.IDX P6, R14, R13, R12, R11 ;  /* 0x0000000c0d0e7389 */ /* 0x00006400000c000b */
[----:B01----:R-:W-:Y:S01]  /*28120*/  ENDCOLLECTIVE ;  /* 0x000000000000791b */ /* 0x003fe20003800000 */
.L_x_2276:
[----:B------:R-:W-:Y:S02]  /*28130*/  @!P4 LOP3.LUT R3, R3, R2, RZ, 0x3c, !PT ;  /* 0x000000020303c212 */ /* 0x000fe400078e3cff */
[----:B------:R-:W-:Y:S01]  /*28140*/  @P5 LOP3.LUT R10, R10, 0x200000, RZ, 0xfc, !PT ;  /* 0x002000000a0a5812 */ /* 0x000fe200078efcff */
[----:B------:R-:W-:Y:S02]  /*28150*/  IMAD.MOV.U32 R13, RZ, RZ, R4 ;  /* 0x000000ffff0d7224 */ /* 0x000fe400078e0004 */
[----:B------:R-:W-:Y:S01]  /*28160*/  IMAD.MOV.U32 R12, RZ, RZ, 0x2 ;  /* 0x00000002ff0c7424 */ /* 0x000fe200078e00ff */
[C---:B------:R-:W-:Y:S01]  /*28170*/  LOP3.LUT P5, RZ, R10.reuse, 0x20, RZ, 0xc0, !PT ;  /* 0x000000200aff7812 */ /* 0x040fe200078ac0ff */
        /* <DEDUP_REMOVED lines=8> */
[----:B0-----:R-:W-:-:S12]  /*28200*/  IMAD.MOV.U32 R2, RZ, RZ, R14 ;  /* 0x000000ffff027224 */ /* 0x001fd800078e000e */
[----:B------:R-:W-:-:S05]  /*28210*/  @!P4 LEA R2, P6, R9, R2, 0x1 ;  /* 0x000000020902c211 */ /* 0x000fca00078c08ff */
[----:B------:R-:W-:-:S05]  /*28220*/  @!P4 IMAD.X R3, RZ, RZ, R6, P6 ;  /* 0x000000ffff03c224 */ /* 0x000fca00030e0606 */
[----:B------:R0:W-:Y:S03]  /*28230*/  @!P4 LDGSTS.E.BYPASS.LTC128B.128 [R7+0x22c00], desc[UR48][R2.64], !P0 ;  /* 0x22c000000207cfae */ /* 0x0001e6000c101d70 */
[----:B0-----:R-:W-:Y:S05]  /*28240*/  WARPSYNC.COLLECTIVE R15, `(.L_x_2277) ;  /* 0x000000000f087348 */ /* 0x001fea0003c00000 */
[----:B------:R1:W2:Y:S02]  /*28250*/  SHFL.IDX P6, R14, R13, R12, R11 ;  /* 0x0000000c0d0e7389 */ /* 0x0002a400000c000b */
[----:B012---:R-:W-:Y:S01]  /*28260*/  ENDCOLLECTIVE ;  /* 0x000000000000791b */ /* 0x007fe20003800000 */
.L_x_2277:
        /* <DEDUP_REMOVED lines=11> */
.L_x_2278:
[----:B------:R-:W-:-:S05]  /*28320*/  IMAD.MOV.U32 R2, RZ, RZ, R14 ;  /* 0x000000ffff027224 */ /* 0x000fca00078e000e */
[----:B------:R-:W-:Y:S01]  /*28330*/  @!P5 LEA R2, P6, R9, R2, 0x1 ;  /* 0x000000020902d211 */ /* 0x000fe200078c08ff */
[----:B------:R-:W-:Y:S02]  /*28340*/  IMAD.MOV.U32 R13, RZ, RZ, R4 ;  /* 0x000000ffff0d7224 */ /* 0x000fe400078e0004 */
[----:B------:R-:W-:Y:S02]  /*28350*/  IMAD.MOV.U32 R12, RZ, RZ, 0x3 ;  /* 0x00000003ff0c7424 */ /* 0x000fe400078e00ff */
[----:B------:R-:W-:Y:S01]  /*28360*/  @!P5 IMAD.X R3, RZ, RZ, R6, P6 ;  /* 0x000000ffff03d224 */ /* 0x000fe200030e0606 */
[----:B------:R-:W-:-:S04]  /*28370*/  LOP3.LUT P4, RZ, R10, 0x10, RZ, 0xc0, !PT ;  /* 0x000000100aff7812 */ /* 0x000fc8000788c0ff */
[----:B------:R-:W-:Y:S01]  /*28380*/  @!PT LDS RZ, [RZ] ;  /* 0x00000000fffff984 */ /* 0x000fe20000000800 */
[----:B------:R-:W-:Y:S01]  /*28390*/  @!PT LDS RZ, [RZ] ;  /* 0x00000000fffff984 */ /* 0x000fe20000000800 */
[----:B------:R-:W-:Y:S01]  /*283a0*/  @!PT LDS RZ, [RZ] ;  /* 0x00000000fffff984 */ /* 0x000fe20000000800 */
[----:B------:R0:W-:Y:S09]  /*283b0*/  @!P5 LDGSTS.E.BYPASS.LTC128B.128 [R7+0x23400], desc[UR48][R2.64], !P0 ;  /* 0x234000000207dfae */ /* 0x0001f2000c101d70 */
[----:B0-----:R-:W-:Y:S05]  /*283c0*/  WARPSYNC.COLLECTIVE R15, `(.L_x_2279) ;  /* 0x000000000f087348 */ /* 0x001fea0003c00000 */
[----:B------:R1:W2:Y:S02]  /*283d0*/  SHFL.IDX P6, R14, R13, R12, R11 ;  /* 0x0000000c0d0e7389 */ /* 0x0002a400000c000b */
[----:B012---:R-:W-:Y:S01]  /*283e0*/  ENDCOLLECTIVE ;  /* 0x000000000000791b */ /* 0x007fe20003800000 */
.L_x_2279:
        /* <DEDUP_REMOVED lines=11> */
.L_x_2280:
        /* <DEDUP_REMOVED lines=13> */
.L_x_2281:
        /* <DEDUP_REMOVED lines=11> */
.L_x_2282:
[----:B------:R-:W-:-:S05]  /*28620*/  IMAD.MOV.U32 R2, RZ, RZ, R14 ;  /* 0x000000ffff027224 */ /* 0x000fca00078e000e */
[----:B------:R-:W-:-:S05]  /*28630*/  @!P5 LEA R2, P6, R9, R2, 0x1 ;  /* 0x000000020902d211 */ /* 0x000fca00078c08ff */
[----:B------:R-:W-:Y:S01]  /*28640*/  @!P5 IMAD.X R3, RZ, RZ, R6, P6 ;  /* 0x000000ffff03d224 */ /* 0x000fe200030e0606 */
[----:B------:R-:W-:Y:S01]  /*28650*/  LOP3.LUT P6, RZ, R10, 0x8, RZ, 0xc0, !PT ;  /* 0x000000080aff7812 */ /* 0x000fe200078cc0ff */
[----:B------:R-:W-:Y:S02]  /*28660*/  IMAD.MOV.U32 R13, RZ, RZ, R4 ;  /* 0x000000ffff0d7224 */ /* 0x000fe400078e0004 */
[----:B------:R-:W-:-:S10]  /*28670*/  IMAD.MOV.U32 R12, RZ, RZ, 0x5 ;  /* 0x00000005ff0c7424 */ /* 0x000fd400078e00ff */
        /* <DEDUP_REMOVED lines=10> */
.L_x_2283:
[----:B------:R-:W-:Y:S02]  /*28720*/  IMAD.MOV.U32 R13, RZ, RZ, R5 ;  /* 0x000000ffff0d7224 */ /* 0x000fe400078e0005 */
[----:B------:R-:W-:-:S07]  /*28730*/  IMAD.MOV.U32 R6, RZ, RZ, R14 ;  /* 0x000000ffff067224 */ /* 0x000fce00078e000e */
[----:B------:R-:W-:Y:S05]  /*28740*/  WARPSYNC.COLLECTIVE R15, `(.L_x_2284) ;  /* 0x000000000f087348 */ /* 0x000fea0003c00000 */
[----:B------:R0:W1:Y:S02]  /*28750*/  SHFL.IDX P6, R14, R13, R12, R11 ;  /* 0x0000000c0d0e7389 */ /* 0x00006400000c000b */
[----:B01----:R-:W-:Y:S01]  /*28760*/  ENDCOLLECTIVE ;  /* 0x000000000000791b */ /* 0x003fe20003800000 */
.L_x_2284:
[----:B------:R-:W-:Y:S01]  /*28770*/  LOP3.LUT P4, RZ, R10, 0x4, RZ, 0xc0, !PT ;  /* 0x000000040aff7812 */ /* 0x000fe2000788c0ff */
[----:B------:R-:W-:-:S12]  /*28780*/  IMAD.MOV.U32 R2, RZ, RZ, R14 ;  /* 0x000000ffff027224 */ /* 0x000fd800078e000e */
        /* <DEDUP_REMOVED lines=12> */
.L_x_2285:
        /* <DEDUP_REMOVED lines=11> */
.L_x_2286:
[----:B------:R-:W-:-:S05]  /*28900*/  IMAD.MOV.U32 R2, RZ, RZ, R14 ;  /* 0x000000ffff027224 */ /* 0x000fca00078e000e */
[----:B------:R-:W-:Y:S01]  /*28910*/  @!P5 LEA R2, P6, R9, R2, 0x1 ;  /* 0x000000020902d211 */ /* 0x000fe200078c08ff */
[----:B------:R-:W-:Y:S02]  /*28920*/  IMAD.MOV.U32 R13, RZ, RZ, R4 ;  /* 0x000000ffff0d7224 */ /* 0x000fe400078e0004 */
[----:B------:R-:W-:Y:S02]  /*28930*/  IMAD.MOV.U32 R12, RZ, RZ, 0x7 ;  /* 0x00000007ff0c7424 */ /* 0x000fe400078e00ff */
[----:B------:R-:W-:Y:S01]  /*28940*/  @!P5 IMAD.X R3, RZ, RZ, R6, P6 ;  /* 0x000000ffff03d224 */ /* 0x000fe200030e0606 */
[----:B------:R0:W-:Y:S04]  /*28950*/  STL [R1+0x46c], R10 ;  /* 0x00046c0a01007387 */ /* 0x0001e80000100800 */
[----:B------:R-:W-:Y:S01]  /*28960*/  @!PT LDS RZ, [RZ] ;  /* 0x00000000fffff984 */ /* 0x000fe20000000800 */
[----:B------:R-:W-:Y:S01]  /*28970*/  @!PT LDS RZ, [RZ] ;  /* 0x00000000fffff984 */ /* 0x000fe20000000800 */
[----:B------:R-:W-:Y:S01]  /*28980*/  @!PT LDS RZ, [RZ] ;  /* 0x00000000fffff984 */ /* 0x000fe20000000800 */
[----:B------:R0:W-:Y:S03]  /*28990*/  @!P5 LDGSTS.E.BYPASS.LTC128B.128 [R7+0x25400], desc[UR48][R2.64], !P0 ;  /* 0x254000000207dfae */ /* 0x0001e6000c101d70 */
[----:B0-----:R-:W-:Y:S05]  /*289a0*/  WARPSYNC.COLLECTIVE R15, `(.L_x_2287) ;  /* 0x000000000f087348 */ /* 0x001fea0003c00000 */
[----:B------:R1:W2:Y:S02]  /*289b0*/  SHFL.IDX P6, R14, R13, R12, R11 ;  /* 0x0000000c0d0e7389 */ /* 0x0002a400000c000b */
[----:B012---:R-:W-:Y:S01]  /*289c0*/  ENDCOLLECTIVE ;  /* 0x000000000000791b */ /* 0x007fe20003800000 */
.L_x_2287:
        /* <DEDUP_REMOVED lines=11> */
.L_x_2288:
[----:B------:R-:W-:Y:S01]  /*28a80*/  IMAD.MOV.U32 R2, RZ, RZ, R14 ;  /* 0x000000ffff027224 */ /* 0x000fe200078e000e */
[----:B------:R-:W-:Y:S06]  /*28a90*/  BRA `(.L_x_2289) ;  /* 0xffffffb4009c7947 */ /* 0x000fec000383ffff */
.L_x_2166:
[----:B0-----:R0:W3:Y:S02]  /*28aa0*/  SYNCS.PHASECHK.TRANS64.TRYWAIT P0, [R17+URZ+0x32420], R0 ;  /* 0x03242000110075a7 */ /* 0x0010e4000800017f */
[----:B---3--:R-:W-:Y:S05]  /*28ab0*/  @!P0 NANOSLEEP.SYNCS 0x989680 ;  /* 0x009896800000895d */ /* 0x008fea0003900000 */
[----:B------:R-:W3:Y:S02]  /*28ac0*/  @!P0 SYNCS.PHASECHK.TRANS64 P0, [R17+URZ+0x32420], R0 ;  /* 0x03242000110085a7 */ /* 0x000ee4000800007f */
[----:B---3--:R-:W-:Y:S05]  /*28ad0*/  @!P0 BRA `(.L_x_2166) ;  /* 0xfffffffc00f08947 */ /* 0x008fea000383ffff */
[----:B------:R-:W-:Y:S05]  /*28ae0*/  BRA `(.L_x_2290) ;  /* 0xffffffb800147947 */ /* 0x000fea000383ffff */
.L_x_2170:
[----:B0-----:R0:W1:Y:S02]  /*28af0*/  SYNCS.PHASECHK.TRANS64.TRYWAIT P0, [R2+URZ+0x32460], R0 ;  /* 0x03246000020075a7 */ /* 0x001064000800017f */
[----:B-1----:R-:W-:Y:S05]  /*28b00*/  @!P0 NANOSLEEP.SYNCS 0x989680 ;  /* 0x009896800000895d */ /* 0x002fea0003900000 */
[----:B------:R-:W1:Y:S02]  /*28b10*/  @!P0 SYNCS.PHASECHK.TRANS64 P0, [R2+URZ+0x32460], R0 ;  /* 0x03246000020085a7 */ /* 0x000e64000800007f */
[----:B-1----:R-:W-:Y:S05]  /*28b20*/  @!P0 BRA `(.L_x_2170) ;  /* 0xfffffffc00f08947 */ /* 0x002fea000383ffff */
[----:B------:R-:W-:Y:S05]  /*28b30*/  BRA `(.L_x_2291) ;  /* 0xffffffb800387947 */ /* 0x000fea000383ffff */
.L_x_2183:
[----:B0-----:R0:W1:Y:S02]  /*28b40*/  SYNCS.PHASECHK.TRANS64.TRYWAIT P0, [R3+URZ+0x32440], R2 ;  /* 0x03244002030075a7 */ /* 0x001064000800017f */
[----:B-1----:R-:W-:Y:S05]  /*28b50*/  @!P0 NANOSLEEP.SYNCS 0x989680 ;  /* 0x009896800000895d */ /* 0x002fea0003900000 */
[----:B------:R-:W1:Y:S02]  /*28b60*/  @!P0 SYNCS.PHASECHK.TRANS64 P0, [R3+URZ+0x32440], R2 ;  /* 0x03244002030085a7 */ /* 0x000e64000800007f */
[----:B-1----:R-:W-:Y:S05]  /*28b70*/  @!P0 BRA `(.L_x_2183) ;  /* 0xfffffffc00f08947 */ /* 0x002fea000383ffff */
[----:B------:R-:W-:Y:S05]  /*28b80*/  BRA `(.L_x_2292) ;  /* 0xffffffc0002c7947 */ /* 0x000fea000383ffff */
.L_x_2188:
[----:B-1----:R1:W2:Y:S02]  /*28b90*/  SYNCS.PHASECHK.TRANS64.TRYWAIT P0, [R3+URZ+0x32460], R2 ;  /* 0x03246002030075a7 */ /* 0x0022a4000800017f */
[----:B--2---:R-:W-:Y:S05]  /*28ba0*/  @!P0 NANOSLEEP.SYNCS 0x989680 ;  /* 0x009896800000895d */ /* 0x004fea0003900000 */
[----:B------:R-:W2:Y:S02]  /*28bb0*/  @!P0 SYNCS.PHASECHK.TRANS64 P0, [R3+URZ+0x32460], R2 ;  /* 0x03246002030085a7 */ /* 0x000ea4000800007f */
[----:B--2---:R-:W-:Y:S05]  /*28bc0*/  @!P0 BRA `(.L_x_2188) ;  /* 0xfffffffc00f08947 */ /* 0x004fea000383ffff */
[----:B------:R-:W-:Y:S05]  /*28bd0*/  BRA `(.L_x_2293) ;  /* 0xffffffc000a47947 */ /* 0x000fea000383ffff */
.L_x_2200:
[----:B0-----:R0:W1:Y:S02]  /*28be0*/  SYNCS.PHASECHK.TRANS64.TRYWAIT P0, [R4+URZ+0x32440], R2 ;  /* 0x03244002040075a7 */ /* 0x001064000800017f */
[----:B-1----:R-:W-:Y:S05]  /*28bf0*/  @!P0 NANOSLEEP.SYNCS 0x989680 ;  /* 0x009896800000895d */ /* 0x002fea0003900000 */
[----:B------:R-:W1:Y:S02]  /*28c00*/  @!P0 SYNCS.PHASECHK.TRANS64 P0, [R4+URZ+0x32440], R2 ;  /* 0x03244002040085a7 */ /* 0x000e64000800007f */
[----:B-1----:R-:W-:Y:S05]  /*28c10*/  @!P0 BRA `(.L_x_2200) ;  /* 0xfffffffc00f08947 */ /* 0x002fea000383ffff */
[----:B------:R-:W-:Y:S05]  /*28c20*/  BRA `(.L_x_2294) ;  /* 0xffffffc800887947 */ /* 0x000fea000383ffff */
.L_x_2205:
[----:B-1----:R1:W2:Y:S02]  /*28c30*/  SYNCS.PHASECHK.TRANS64.TRYWAIT P0, [R4+URZ+0x32460], R2 ;  /* 0x03246002040075a7 */ /* 0x0022a4000800017f */
[----:B--2---:R-:W-:Y:S05]  /*28c40*/  @!P0 NANOSLEEP.SYNCS 0x989680 ;  /* 0x009896800000895d */ /* 0x004fea0003900000 */
[----:B------:R-:W2:Y:S02]  /*28c50*/  @!P0 SYNCS.PHASECHK.TRANS64 P0, [R4+URZ+0x32460], R2 ;  /* 0x03246002040085a7 */ /* 0x000ea4000800007f */
[----:B--2---:R-:W-:Y:S05]  /*28c60*/  @!P0 BRA `(.L_x_2205) ;  /* 0xfffffffc00f08947 */ /* 0x004fea000383ffff */
[----:B------:R-:W-:Y:S05]  /*28c70*/  BRA `(.L_x_2295) ;  /* 0xffffffcc00007947 */ /* 0x000fea000383ffff */
.L_x_2216:
[----:B0-----:R0:W1:Y:S02]  /*28c80*/  SYNCS.PHASECHK.TRANS64.TRYWAIT P0, [R4+URZ+0x32440], R2 ;  /* 0x03244002040075a7 */ /* 0x001064000800017f */
[----:B-1----:R-:W-:Y:S05]  /*28c90*/  @!P0 NANOSLEEP.SYNCS 0x989680 ;  /* 0x009896800000895d */ /* 0x002fea0003900000 */
[----:B------:R-:W1:Y:S02]  /*28ca0*/  @!P0 SYNCS.PHASECHK.TRANS64 P0, [R4+URZ+0x32440], R2 ;  /* 0x03244002040085a7 */ /* 0x000e64000800007f */
[----:B-1----:R-:W-:Y:S05]  /*28cb0*/  @!P0 BRA `(.L_x_2216) ;  /* 0xfffffffc00f08947 */ /* 0x002fea000383ffff */
[----:B------:R-:W-:Y:S05]  /*28cc0*/  BRA `(.L_x_2296) ;  /* 0xffffffd000c87947 */ /* 0x000fea000383ffff */
.L_x_2221:
[----:B-1----:R1:W2:Y:S02]  /*28cd0*/  SYNCS.PHASECHK.TRANS64.TRYWAIT P0, [R4+URZ+0x32460], R2 ;  /* 0x03246002040075a7 */ /* 0x0022a4000800017f */
[----:B--2---:R-:W-:Y:S05]  /*28ce0*/  @!P0 NANOSLEEP.SYNCS 0x989680 ;  /* 0x009896800000895d */ /* 0x004fea0003900000 */
[----:B------:R-:W2:Y:S02]  /*28cf0*/  @!P0 SYNCS.PHASECHK.TRANS64 P0, [R4+URZ+0x32460], R2 ;  /* 0x03246002040085a7 */ /* 0x000ea4000800007f */
[----:B--2---:R-:W-:Y:S05]  /*28d00*/  @!P0 BRA `(.L_x_2221) ;  /* 0xfffffffc00f08947 */ /* 0x004fea000383ffff */
[----:B------:R-:W-:Y:S05]  /*28d10*/  BRA `(.L_x_2297) ;  /* 0xffffffd400407947 */ /* 0x000fea000383ffff */
.L_x_2233:
[----:B------:R-:W-:Y:S01]  /*28d20*/  BSSY B0, `(.L_x_2298) ;  /* 0x0000008000007945 */ /* 0x000fe20003800000 */
[----:B-----5:R-:W-:Y:S02]  /*28d30*/  IMAD.MOV.U32 R13, RZ, RZ, R2 ;  /* 0x000000ffff0d7224 */ /* 0x020fe400078e0002 */
[----:B------:R-:W-:Y:S02]  /*28d40*/  IMAD.MOV.U32 R12, RZ, RZ, RZ ;  /* 0x000000ffff0c7224 */ /* 0x000fe400078e00ff */
[----:B------:R-:W-:Y:S02]  /*28d50*/  IMAD.MOV.U32 R11, RZ, RZ, 0x1f ;  /* 0x0000001fff0b7424 */ /* 0x000fe400078e00ff */
[----:B------:R-:W-:-:S07]  /*28d60*/  IMAD.MOV.U32 R15, RZ, RZ, -0x1 ;  /* 0xffffffffff0f7424 */ /* 0x000fce00078e00ff */
[----:B-12---:R-:W-:Y:S05]  /*28d70*/  WARPSYNC.COLLECTIVE R15, `(.L_x_2299) ;  /* 0x000000000f087348 */ /* 0x006fea0003c00000 */
[----:B------:R0:W3:Y:S02]  /*28d80*/  SHFL.IDX P6, R14, R13, R12, R11 ;  /* 0x0000000c0d0e7389 */ /* 0x0000e400000c000b */
[----:B0123--:R-:W-:Y:S01]  /*28d90*/  ENDCOLLECTIVE ;  /* 0x000000000000791b */ /* 0x00ffe20003800000 */
.L_x_2299:
[----:B------:R-:W-:Y:S05]  /*28da0*/  BSYNC B0 ;  /* 0x0000000000007941 */ /* 0x000fea0003800000 */
.L_x_2298:
[----:B------:R-:W-:Y:S05]  /*28db0*/  BRA `(.L_x_2300) ;  /* 0xffffffdc00107947 */ /* 0x000fea000383ffff */
.L_x_2236:
[----:B0-----:R0:W1:Y:S02]  /*28dc0*/  SYNCS.PHASECHK.TRANS64.TRYWAIT P0, [R0+URZ+0x32420], R3 ;  /* 0x03242003000075a7 */ /* 0x001064000800017f */
[----:B-1----:R-:W-:Y:S05]  /*28dd0*/  @!P0 NANOSLEEP.SYNCS 0x989680 ;  /* 0x009896800000895d */ /* 0x002fea0003900000 */
[----:B------:R-:W1:Y:S02]  /*28de0*/  @!P0 SYNCS.PHASECHK.TRANS64 P0, [R0+URZ+0x32420], R3 ;  /* 0x03242003000085a7 */ /* 0x000e64000800007f */
[----:B-1----:R-:W-:Y:S05]  /*28df0*/  @!P0 BRA `(.L_x_2236) ;  /* 0xfffffffc00f08947 */ /* 0x002fea000383ffff */
[----:B------:R-:W-:Y:S05]  /*28e00*/  BRA `(.L_x_2301) ;  /* 0xffffffdc005c7947 */ /* 0x000fea000383ffff */
.L_x_2237:
        /* <DEDUP_REMOVED lines=8> */
[----:B0-2---:R-:W-:Y:S05]  /*28e90*/  WARPSYNC.COLLECTIVE R15, `(.L_x_2303) ;  /* 0x000000000f087348 */ /* 0x005fea0003c00000 */
[----:B------:R1:W3:Y:S02]  /*28ea0*/  SHFL.IDX P6, R14, R13, R12, R11 ;  /* 0x0000000c0d0e7389 */ /* 0x0002e400000c000b */
[----:B0123--:R-:W-:Y:S01]  /*28eb0*/  ENDCOLLECTIVE ;  /* 0x000000000000791b */ /* 0x00ffe20003800000 */
.L_x_2303:
[----:B------:R-:W-:Y:S05]  /*28ec0*/  BSYNC B0 ;  /* 0x0000000000007941 */ /* 0x000fea0003800000 */
.L_x_2302:
[----:B------:R-:W-:Y:S05]  /*28ed0*/  BRA `(.L_x_2304) ;  /* 0xffffffdc00447947 */ /* 0x000fea000383ffff */
.L_x_2240:
[----:B------:R-:W-:Y:S01]  /*28ee0*/  BSSY B1, `(.L_x_2305) ;  /* 0x0000006000017945 */ /* 0x000fe20003800000 */
[----:B------:R-:W-:-:S07]  /*28ef0*/  IMAD.MOV.U32 R15, RZ, RZ, -0x1 ;  /* 0xffffffffff0f7424 */ /* 0x000fce00078e00ff */
[----:B012---:R-:W-:Y:S05]  /*28f00*/  WARPSYNC.COLLECTIVE R15, `(.L_x_2306) ;  /* 0x000000000f0c7348 */ /* 0x007fea0003c00000 */
[----:B------:R-:W-:Y:S02]  /*28f10*/  ELECT P6, UR62, PT ;  /* 0x00000000003e782f */ /* 0x000fe400038c0000 */
[----:B------:R-:W-:Y:S01]  /*28f20*/  MOV R14, UR62 ;  /* 0x0000003e000e7c02 */ /* 0x000fe20008000f00 */
[----:B012---:R-:W-:Y:S10]  /*28f30*/  ENDCOLLECTIVE ;  /* 0x000000000000791b */ /* 0x007ff40003800000 */
.L_x_2306:
[----:B------:R-:W-:Y:S05]  /*28f40*/  BSYNC B1 ;  /* 0x0000000000017941 */ /* 0x000fea0003800000 */
.L_x_2305:
[----:B------:R-:W-:Y:S05]  /*28f50*/  BRA `(.L_x_2307) ;  /* 0xffffffdc003c7947 */ /* 0x000fea000383ffff */
.L_x_2242:
[----:B0-----:R0:W1:Y:S02]  /*28f60*/  SYNCS.PHASECHK.TRANS64.TRYWAIT P0, [R6+URZ], R5 ;  /* 0x00000005060075a7 */ /* 0x001064000800017f */
[----:B-1----:R-:W-:Y:S05]  /*28f70*/  @!P0 NANOSLEEP.SYNCS 0x989680 ;  /* 0x009896800000895d */ /* 0x002fea0003900000 */
[----:B------:R-:W1:Y:S02]  /*28f80*/  @!P0 SYNCS.PHASECHK.TRANS64 P0, [R6+URZ], R5 ;  /* 0x00000005060085a7 */ /* 0x000e64000800007f */
[----:B-1----:R-:W-:Y:S05]  /*28f90*/  @!P0 BRA `(.L_x_2242) ;  /* 0xfffffffc00f08947 */ /* 0x002fea000383ffff */
[----:B------:R-:W-:Y:S05]  /*28fa0*/  BRA `(.L_x_2308) ;  /* 0xffffffdc00747947 */ /* 0x000fea000383ffff */
.L_x_2243:
[----:B-1----:R1:W2:Y:S02]  /*28fb0*/  SYNCS.PHASECHK.TRANS64.TRYWAIT P0, [R3+URZ], R2 ;  /* 0x00000002030075a7 */ /* 0x0022a4000800017f */
[----:B--2---:R-:W-:Y:S05]  /*28fc0*/  @!P0 NANOSLEEP.SYNCS 0x989680 ;  /* 0x009896800000895d */ /* 0x004fea0003900000 */
[----:B------:R-:W2:Y:S02]  /*28fd0*/  @!P0 SYNCS.PHASECHK.TRANS64 P0, [R3+URZ], R2 ;  /* 0x00000002030085a7 */ /* 0x000ea4000800007f */
[----:B--2---:R-:W-:Y:S05]  /*28fe0*/  @!P0 BRA `(.L_x_2243) ;  /* 0xfffffffc00f08947 */ /* 0x004fea000383ffff */
[----:B------:R-:W-:Y:S05]  /*28ff0*/  BRA `(.L_x_2309) ;  /* 0xffffffdc00687947 */ /* 0x000fea000383ffff */
.L_x_2245:
[----:B-1----:R1:W2:Y:S02]  /*29000*/  SYNCS.PHASECHK.TRANS64.TRYWAIT P0, [R18+URZ], R5 ;  /* 0x00000005120075a7 */ /* 0x0022a4000800017f */
[----:B--2---:R-:W-:Y:S05]  /*29010*/  @!P0 NANOSLEEP.SYNCS 0x989680 ;  /* 0x009896800000895d */ /* 0x004fea0003900000 */
[----:B------:R-:W2:Y:S02]  /*29020*/  @!P0 SYNCS.PHASECHK.TRANS64 P0, [R18+URZ], R5 ;  /* 0x00000005120085a7 */ /* 0x000ea4000800007f */
[----:B--2---:R-:W-:Y:S05]  /*29030*/  @!P0 BRA `(.L_x_2245) ;  /* 0xfffffffc00f08947 */ /* 0x004fea000383ffff */
[----:B------:R-:W-:Y:S05]  /*29040*/  BRA `(.L_x_2310) ;  /* 0xffffffdc006c7947 */ /* 0x000fea000383ffff */
        .type           $_ZN7cutlass13device_kernelIN5flash11enable_sm90INS1_16FlashAttnFwdSm90INS1_25CollectiveMainloopFwdSm90ILi2EN4cute5tupleIJNS5_1CILi1EEES8_S8_EEENS6_IJNS7_ILi128EEENS7_ILi96EEENS7_ILi64EEEEEELi256ENS_10bfloat16_tEfNS_4arch4Sm90ELb0ELb1ELb0ELb0ELb0ELb0ELb1ELb1ELb0ELb1ELb0ELb0EEENS1_21CollectiveEpilogueFwdINS6_IJSA_NS7_ILi256EEESB_EEES9_SE_SG_Li256ELb0ELb1ELb0ELb0EEENS1_30DynamicPersistentTileSchedulerILi256ELi128ELb0ELb1ELb1EEEEEEEEEvNT_6ParamsE$_ZZN5flash25CollectiveMainloopFwdSm90ILi2EN4cute5tupleIJNS1_1CILi1EEES4_S4_EEENS2_IJNS3_ILi128EEENS3_ILi96EEENS3_ILi64EEEEEELi256EN7cutlass10bfloat16_tEfNSA_4arch4Sm90ELb0ELb1ELb0ELb0ELb0ELb0ELb1ELb1ELb0ELb1ELb0ELb0EE3mmaINS_16FlashAttnFwdSm90ISE_NS_21CollectiveEpilogueFwdINS2_IJS6_NS3_ILi256EEES7_EEES5_SB_SD_Li256ELb0ELb1ELb0ELb0EEENS_30DynamicPersistentTileSchedulerILi256ELi128ELb0ELb1ELb1EEEE13SharedStorageENS1_6TensorINS1_11ArrayEngineIfLm128EEENS1_6LayoutINS2_IJNS2_IJNS3_ILi2EEEST_NS3_ILi32EEEEEES4_S4_EEENS2_IJNS2_IJS4_ST_NS3_ILi4EEEEEENS3_ILi0EEESZ_EEEEEEENS_7SoftmaxILi2ELi0EEEEEbRKNSE_6ParamsENSA_25PipelineTmaAsyncNoClusterILi2ENSA_16PipelineTmaAsyncILi2EEEEES1B_RNSA_13PipelineStateILj2EEERT0_RT1_iRiRKNS_16SeqlenInfoQKNewKILb0ELb0EEENS2_IJiiiiEEERT_ENKUliT_T0_T1_E_clIZSF_ISO_S12_S14_EbS17_S1B_S1B_S1E_S1G_S1I_iS1J_S1N_S1O_S1Q_EUlRS1R_iE1_NS3_ILb0EEENS3_ILb1EEEEEDaiS1R_S1S_S1T_,@function
        .size           $_ZN7cutlass13device_kernelIN5flash11enable_sm90INS1_16FlashAttnFwdSm90INS1_25CollectiveMainloopFwdSm90ILi2EN4cute5tupleIJNS5_1CILi1EEES8_S8_EEENS6_IJNS7_ILi128EEENS7_ILi96EEENS7_ILi64EEEEEELi256ENS_10bfloat16_tEfNS_4arch4Sm90ELb0ELb1ELb0ELb0ELb0ELb0ELb1ELb1ELb0ELb1ELb0ELb0EEENS1_21CollectiveEpilogueFwdINS6_IJSA_NS7_ILi256EEESB_EEES9_SE_SG_Li256ELb0ELb1ELb0ELb0EEENS1_30DynamicPersistentTileSchedulerILi256ELi128ELb0ELb1ELb1EEEEEEEEEvNT_6ParamsE$_ZZN5flash25CollectiveMainloopFwdSm90ILi2EN4cute5tupleIJNS1_1CILi1EEES4_S4_EEENS2_IJNS3_ILi128EEENS3_ILi96EEENS3_ILi64EEEEEELi256EN7cutlass10bfloat16_tEfNSA_4arch4Sm90ELb0ELb1ELb0ELb0ELb0ELb0ELb1ELb1ELb0ELb1ELb0ELb0EE3mmaINS_16FlashAttnFwdSm90ISE_NS_21CollectiveEpilogueFwdINS2_IJS6_NS3_ILi256EEES7_EEES5_SB_SD_Li256ELb0ELb1ELb0ELb0EEENS_30DynamicPersistentTileSchedulerILi256ELi128ELb0ELb1ELb1EEEE13SharedStorageENS1_6TensorINS1_11ArrayEngineIfLm128EEENS1_6LayoutINS2_IJNS2_IJNS3_ILi2EEEST_NS3_ILi32EEEEEES4_S4_EEENS2_IJNS2_IJS4_ST_NS3_ILi4EEEEEENS3_ILi0EEESZ_EEEEEEENS_7SoftmaxILi2ELi0EEEEEbRKNSE_6ParamsENSA_25PipelineTmaAsyncNoClusterILi2ENSA_16PipelineTmaAsyncILi2EEEEES1B_RNSA_13PipelineStateILj2EEERT0_RT1_iRiRKNS_16SeqlenInfoQKNewKILb0ELb0EEENS2_IJiiiiEEERT_ENKUliT_T0_T1_E_clIZSF_ISO_S12_S14_EbS17_S1B_S1B_S1E_S1G_S1I_iS1J_S1N_S1O_S1Q_EUlRS1R_iE1_NS3_ILb0EEENS3_ILb1EEEEEDaiS1R_S1S_S1T_,(.L_x_6041 - $_ZN7cutlass13device_kernelIN5flash11enable_sm90INS1_16FlashAttnFwdSm90INS1_25CollectiveMainloopFwdSm90ILi2EN4cute5tupleIJNS5_1CILi1EEES8_S8_EEENS6_IJNS7_ILi128EEENS7_ILi96EEENS7_ILi64EEEEEELi256ENS_10bfloat16_tEfNS_4arch4Sm90ELb0ELb1ELb0ELb0ELb0ELb0ELb1ELb1ELb0ELb1ELb0ELb0EEENS1_21CollectiveEpilogueFwdINS6_IJSA_NS7_ILi256EEESB_EEES9_SE_SG_Li256ELb0ELb1ELb0ELb0EEENS1_30DynamicPersistentTileSchedulerILi256ELi128ELb0ELb1ELb1EEEEEEEEEvNT_6ParamsE$_ZZN5flash25CollectiveMainloopFwdSm90ILi2EN4cute5tupleIJNS1_1CILi1EEES4_S4_EEENS2_IJNS3_ILi128EEENS3_ILi96EEENS3_ILi64EEEEEELi256EN7cutlass10bfloat16_tEfNSA_4arch4Sm90ELb0ELb1ELb0ELb0ELb0ELb0ELb1ELb1ELb0ELb1ELb0ELb0EE3mmaINS_16FlashAttnFwdSm90ISE_NS_21CollectiveEpilogueFwdINS2_IJS6_NS3_ILi256EEES7_EEES5_SB_SD_Li256ELb0ELb1ELb0ELb0EEENS_30DynamicPersistentTileSchedulerILi256ELi128ELb0ELb1ELb1EEEE13SharedStorageENS1_6TensorINS1_11ArrayEngineIfLm128EEENS1_6LayoutINS2_IJNS2_IJNS3_ILi2EEEST_NS3_ILi32EEEEEES4_S4_EEENS2_IJNS2_IJS4_ST_NS3_ILi4EEEEEENS3_ILi0EEESZ_EEEEEEENS_7SoftmaxILi2ELi0EEEEEbRKNSE_6ParamsENSA_25PipelineTmaAsyncNoClusterILi2ENSA_16PipelineTmaAsyncILi2EEEEES1B_RNSA_13PipelineStateILj2EEERT0_RT1_iRiRKNS_16SeqlenInfoQKNewKILb0ELb0EEENS2_IJiiiiEEERT_ENKUliT_T0_T1_E_clIZSF_ISO_S12_S14_EbS17_S1B_S1B_S1E_S1G_S1I_iS1J_S1N_S1O_S1Q_EUlRS1R_iE1_NS3_ILb0EEENS3_ILb1EEEEEDaiS1R_S1S_S1T_)
$_ZN7cutlass13device_kernelIN5flash11enable_sm90INS1_16FlashAttnFwdSm90INS1_25CollectiveMainloopFwdSm90ILi2EN4cute5tupleIJNS5_1CILi1EEES8_S8_EEENS6_IJNS7_ILi128EEENS7_ILi96EEENS7_ILi64EEEEEELi256ENS_10bfloat16_tEfNS_4arch4Sm90ELb0ELb1ELb0ELb0ELb0ELb0ELb1ELb1ELb0ELb1ELb0ELb0EEENS1_21CollectiveEpilogueFwdINS6_IJSA_NS7_ILi256EEESB_EEES9_SE_SG_Li256ELb0ELb1ELb0ELb0EEENS1_30DynamicPersistentTileSchedulerILi256ELi128ELb0ELb1ELb1EEEEEEEEEvNT_6ParamsE$_ZZN5flash25CollectiveMainloopFwdSm90ILi2EN4cute5tupleIJNS1_1CILi1EEES4_S4_EEENS2_IJNS3_ILi128EEENS3_ILi96EEENS3_ILi64EEEEEELi256EN7cutlass10bfloat16_tEfNSA_4arch4Sm90ELb0ELb1ELb0ELb0ELb0ELb0ELb1ELb1ELb0ELb1ELb0ELb0EE3mmaINS_16FlashAttnFwdSm90ISE_NS_21CollectiveEpilogueFwdINS2_IJS6_NS3_ILi256EEES7_EEES5_SB_SD_Li256ELb0ELb1ELb0ELb0EEENS_30DynamicPersistentTileSchedulerILi256ELi128ELb0ELb1ELb1EEEE13SharedStorageENS1_6TensorINS1_11ArrayEngineIfLm128EEENS1_6LayoutINS2_IJNS2_IJNS3_ILi2EEEST_NS3_ILi32EEEEEES4_S4_EEENS2_IJNS2_IJS4_ST_NS3_ILi4EEEEEENS3_ILi0EEESZ_EEEEEEENS_7SoftmaxILi2ELi0EEEEEbRKNSE_6ParamsENSA_25PipelineTmaAsyncNoClusterILi2ENSA_16PipelineTmaAsyncILi2EEEEES1B_RNSA_13PipelineStateILj2EEERT0_RT1_iRiRKNS_16SeqlenInfoQKNewKILb0ELb0EEENS2_IJiiiiEEERT_ENKUliT_T0_T1_E_clIZSF_ISO_S12_S14_EbS17_S1B_S1B_S1E_S1G_S1I_iS1J_S1N_S1O_S1Q_EUlRS1R_iE1_NS3_ILb0EEENS3_ILb1EEEEEDaiS1R_S1S_S1T_:
[----:B------:R-:W-:Y:S05]  /*29050*/  YIELD ;  /* 0x0000000000007946 */ /* 0x000fea0003800000 */
[----:B------:R-:W-:Y:S02]  /*29060*/  ULDC UR4, c[0x0][0x20] ;  /* 0x0000080000047ab9 */ /* 0x000fe40000000800 */
[----:B------:R-:W-:-:S05]  /*29070*/  VIADD R0, R0, -UR4 ;  /* 0x8000000400007c36 */ /* 0x000fca0008000000 */
[----:B------:R-:W2:Y:S01]  /*29080*/  LDL.64 R2, [R0] ;  /* 0x0000000000027983 */ /* 0x000ea20000100a00 */
[----:B------:R-:W0:Y:S02]  /*29090*/  LDC.64 R4, c[0x0][0x208] ;  /* 0x00008200ff047b82 */ /* 0x000e240000000a00 */
[----:B0-----:R-:W-:Y:S02]  /*290a0*/  R2UR UR4, R4 ;  /* 0x00000000040472ca */ /* 0x001fe400000e0000 */
[----:B------:R-:W-:-:S13]  /*290b0*/  R2UR UR5, R5 ;  /* 0x00000000050572ca */ /* 0x000fda00000e0000 */
[----:B--2---:R-:W2:Y:S01]  /*290c0*/  LD.E R6, desc[UR4][R2.64] ;  /* 0x0000000402067980 */ /* 0x004ea2000c101900 */
[----:B------:R-:W-:Y:S02]  /*290d0*/  R2UR UR4, R4 ;  /* 0x00000000040472ca */ /* 0x000fe400000e0000 */
[----:B------:R-:W-:Y:S01]  /*290e0*/  R2UR UR5, R5 ;  /* 0x00000000050572ca */ /* 0x000fe200000e0000 */
[----:B--2---:R-:W-:-:S12]  /*290f0*/  VIADD R11, R6, 0x1 ;  /* 0x00000001060b7836 */ /* 0x004fd80000000000 */
[----:B------:R-:W2:Y:S01]  /*29100*/  LD.E R6, desc[UR4][R2.64+0x8] ;  /* 0x0000080402067980 */ /* 0x000ea2000c101900 */
[----:B------:R-:W-:-:S13]  /*29110*/  ISETP.NE.AND P1, PT, R11, 0x2, PT ;  /* 0x000000020b00780c */ /* 0x000fda0003f25270 */
[----:B------:R-:W-:Y:S02]  /*29120*/  @!P1 R2UR UR6, R4 ;  /* 0x00000000040692ca */ /* 0x000fe400000e0000 */
[----:B------:R-:W-:-:S13]  /*29130*/  @!P1 R2UR UR7, R5 ;  /* 0x00000000050792ca */ /* 0x000fda00000e0000 */
[----:B------:R-:W3:Y:S01]  /*29140*/  @!P1 LD.E R7, desc[UR6][R2.64+0x4] ;  /* 0x0000040602079980 */ /* 0x000ee2000c101900 */
[C---:B------:R-:W-:Y:S02]  /*29150*/  R2UR UR4, R4.reuse ;  /* 0x00000000040472ca */ /* 0x040fe400000e0000 */
[C---:B------:R-:W-:Y:S02]  /*29160*/  R2UR UR5, R5.reuse ;  /* 0x00000000050572ca */ /* 0x040fe400000e0000 */
[C---:B------:R-:W-:Y:S02]  /*29170*/  R2UR UR6, R4.reuse ;  /* 0x00000000040672ca */ /* 0x040fe400000e0000 */
[C---:B------:R-:W-:Y:S02]  /*29180*/  R2UR UR7, R5.reuse ;  /* 0x00000000050772ca */ /* 0x040fe400000e0000 */
[----:B------:R-:W-:Y:S02]  /*29190*/  @!P1 R2UR UR8, R4 ;  /* 0x00000000040892ca */ /* 0x000fe400000e0000 */
[----:B------:R-:W-:-:S02]  /*291a0*/  @!P1 R2UR UR9, R5 ;  /* 0x00000000050992ca */ /* 0x000fc400000e0000 */
[----:B------:R-:W-:Y:S02]  /*291b0*/  @!P1 R2UR UR10, R4 ;  /* 0x00000000040a92ca */ /* 0x000fe400000e0000 */
[----:B------:R-:W-:Y:S01]  /*291c0*/  @!P1 R2UR UR11, R5 ;  /* 0x00000000050b92ca */ /* 0x000fe200000e0000 */
[----:B------:R0:W-:Y:S08]  /*291d0*/  ST.E desc[UR4][R2.64], R11 ;  /* 0x0000000b02007985 */ /* 0x0001f0000c101904 */
[----:B------:R1:W-:Y:S01]  /*291e0*/  @!P1 ST.E desc[UR8][R2.64], RZ ;  /* 0x000000ff02009985 */ /* 0x0003e2000c101908 */
[----:B--2---:R-:W-:-:S05]  /*291f0*/  VIADD R13, R6, 0x1 ;  /* 0x00000001060d7836 */ /* 0x004fca0000000000 */
[----:B------:R1:W-:Y:S01]  /*29200*/  ST.E desc[UR6][R2.64+0x8], R13 ;  /* 0x0000080d02007985 */ /* 0x0003e2000c101906 */
[----:B---3--:R-:W-:-:S05]  /*29210*/  @!P1 LOP3.LUT R15, R7, 0x1, RZ, 0x3c, !PT ;  /* 0x00000001070f9812 */ /* 0x008fca00078e3cff */
[----:B------:R1:W-:Y:S04]  /*29220*/  @!P1 ST.E desc[UR10][R2.64+0x4], R15 ;  /* 0x0000040f02009985 */ /* 0x0003e8000c10190a */
[----:B------:R-:W2:Y:S01]  /*29230*/  LDL.64 R8, [R0+0x18] ;  /* 0x0000180000087983 */ /* 0x000ea20000100a00 */
[----:B------:R-:W-:Y:S02]  /*29240*/  R2UR UR4, R4 ;  /* 0x00000000040472ca */ /* 0x000fe400000e0000 */
[----:B------:R-:W-:Y:S01]  /*29250*/  R2UR UR5, R5 ;  /* 0x00000000050572ca */ /* 0x000fe200000e0000 */
[----:B------:R-:W3:-:S12]  /*29260*/  LDL.64 R6, [R0] ;  /* 0x0000000000067983 */ /* 0x000ed80000100a00 */
[----:B--2---:R-:W2:Y:S01]  /*29270*/  LD.E R14, desc[UR4][R8.64+0x1c] ;  /* 0x00001c04080e7980 */ /* 0x004ea2000c101900 */
[C---:B------:R-:W-:Y:S02]  /*29280*/  R2UR UR4, R4.reuse ;  /* 0x00000000040472ca */ /* 0x040fe400000e0000 */
[C---:B------:R-:W-:Y:S02]  /*29290*/  R2UR UR5, R5.reuse ;  /* 0x00000000050572ca */ /* 0x040fe400000e0000 */
[----:B------:R-:W-:Y:S02]  /*292a0*/  R2UR UR6, R4 ;  /* 0x00000000040672ca */ /* 0x000fe400000e0000 */
[----:B------:R-:W-:Y:S01]  /*292b0*/  R2UR UR7, R5 ;  /* 0x00000000050772ca */ /* 0x000fe200000e0000 */
[----:B------:R-:W-:Y:S01]  /*292c0*/  BSSY B3, `(.L_x_2311) ;  /* 0x0000008000037945 */ /* 0x000fe20003800000 */
[----:B------:R-:W-:-:S07]  /*292d0*/  IMAD.MOV.U32 R19, RZ, RZ, R164 ;  /* 0x000000ffff137224 */ /* 0x000fce00078e00a4 */
[----:B---3--:R1:W5:Y:S04]  /*292e0*/  LD.E R12, desc[UR4][R6.64] ;  /* 0x00000004060c7980 */ /* 0x008368000c101900 */
[----:B0-----:R1:W5:Y:S01]  /*292f0*/  LD.E R11, desc[UR6][R6.64+0x4] ;  /* 0x00000406060b7980 */ /* 0x001362000c101900 */
[----:B--2---:R-:W-:-:S04]  /*29300*/  LOP3.LUT R14, R14, 0x1, RZ, 0xfc, !PT ;  /* 0x000000010e0e7812 */ /* 0x004fc800078efcff */
[----:B------:R-:W-:-:S13]  /*29310*/  ISETP.NE.AND P1, PT, R14, 0x3, PT ;  /* 0x000000030e00780c */ /* 0x000fda0003f25270 */
[----:B-1----:R-:W-:Y:S05]  /*29320*/  @!P1 BRA `(.L_x_2312) ;  /* 0x0000000000049947 */ /* 0x002fea0003800000 */
[----:B------:R-:W-:Y:S01]  /*29330*/  BPT.TRAP 0x1 ;  /* 0x000000040000795c */ /* 0x000fe20000300000 */
.L_x_2312:
[----:B------:R-:W-:Y:S05]  /*29340*/  BSYNC B3 ;  /* 0x0000000000037941 */ /* 0x000fea0003800000 */
.L_x_2311:
[----:B------:R-:W-:Y:S02]  /*29350*/  R2UR UR4, R4 ;  /* 0x00000000040472ca */ /* 0x000fe400000e0000 */
[----:B------:R-:W-:-:S13]  /*29360*/  R2UR UR5, R5 ;  /* 0x00000000050572ca */ /* 0x000fda00000e0000 */
[----:B------:R-:W2:Y:S01]  /*29370*/  LD.E.64 R2, desc[UR4][R8.64+0x8] ;  /* 0x0000080408027980 */ /* 0x000ea2000c101b00 */
[----:B-----5:R-:W-:Y:S02]  /*29380*/  SHF.L.U32 R13, R11, 0x1f, RZ ;  /* 0x0000001f0b0d7819 */ /* 0x020fe400000006ff */
[----:B--2---:R-:W-:-:S05]  /*29390*/  MOV R3, R2 ;  /* 0x0000000200037202 */ /* 0x004fca0000000f00 */
[----:B------:R-:W-:-:S04]  /*293a0*/  IMAD R12, R12, 0x8, R3 ;  /* 0x000000080c0c7824 */ /* 0x000fc800078e0203 */
[----:B------:R0:W1:Y:S01]  /*293b0*/  SYNCS.PHASECHK.TRANS64.TRYWAIT P1, [R12+URZ], R13 ;  /* 0x0000000d0c0075a7 */ /* 0x000062000802017f */
[----:B------:R-:W2:Y:S01]  /*293c0*/  LD.E R11, desc[UR4][R8.64+0x1c] ;  /* 0x00001c04080b7980 */ /* 0x000ea2000c101900 */
[----:B------:R-:W-:Y:S02]  /*293d0*/  R2UR UR6, R4 ;  /* 0x00000000040672ca */ /* 0x000fe400000e0000 */
[----:B------:R-:W-:Y:S01]  /*293e0*/  R2UR UR7, R5 ;  /* 0x00000000050772ca */ /* 0x000fe200000e0000 */
[----:B------:R0:W5:Y:S01]  /*293f0*/  LD.E R2, desc[UR4][R6.64] ;  /* 0x0000000406027980 */ /* 0x000162000c101900 */
[----:B------:R-:W-:Y:S11]  /*29400*/  BSSY B3, `(.L_x_2313) ;  /* 0x0000006000037945 */ /* 0x000ff60003800000 */
[----:B------:R0:W5:Y:S01]  /*29410*/  LD.E R3, desc[UR6][R6.64+0x4] ;  /* 0x0000040606037980 */ /* 0x000162000c101900 */
[----:B--2---:R-:W-:-:S04]  /*29420*/  LOP3.LUT R11, R11, 0x1, RZ, 0xfc, !PT ;  /* 0x000000010b0b7812 */ /* 0x004fc800078efcff */
[----:B------:R-:W-:-:S13]  /*29430*/  ISETP.NE.AND P2, PT, R11, 0x3, PT ;  /* 0x000000030b00780c */ /* 0x000fda0003f45270 */
[----:B01----:R-:W-:Y:S05]  /*29440*/  @!P2 BRA `(.L_x_2314) ;  /* 0x000000000004a947 */ /* 0x003fea0003800000 */
[----:B------:R-:W-:Y:S01]  /*29450*/  BPT.TRAP 0x1 ;  /* 0x000000040000795c */ /* 0x000fe20000300000 */
.L_x_2314:
[----:B------:R-:W-:Y:S05]  /*29460*/  BSYNC B3 ;  /* 0x0000000000037941 */ /* 0x000fea0003800000 */
.L_x_2313:
[----:B------:R-:W-:Y:S04]  /*29470*/  BSSY B3, `(.L_x_2315) ;  /* 0x000000a000037945 */ /* 0x000fe80003800000 */
[----:B------:R-:W-:Y:S05]  /*29480*/  @P1 BRA `(.L_x_2316) ;  /* 0x0000000000201947 */ /* 0x000fea0003800000 */
[----:B------:R-:W-:Y:S02]  /*29490*/  R2UR UR4, R4 ;  /* 0x00000000040472ca */ /* 0x000fe400000e0000 */
[----:B------:R-:W-:-:S13]  /*294a0*/  R2UR UR5, R5 ;  /* 0x00000000050572ca */ /* 0x000fda00000e0000 */
[----:B------:R-:W2:Y:S01]  /*294b0*/  LD.E.64 R8, desc[UR4][R8.64+0x8] ;  /* 0x0000080408087980 */ /* 0x000ea2000c101b00 */
[----:B-----5:R-:W-:Y:S02]  /*294c0*/  SHF.L.U32 R3, R3, 0x1f, RZ ;  /* 0x0000001f03037819 */ /* 0x020fe400000006ff */
[----:B--2---:R-:W-:-:S05]  /*294d0*/  MOV R7, R8 ;  /* 0x0000000800077202 */ /* 0x004fca0000000f00 */
[----:B------:R-:W-:-:S04]  /*294e0*/  IMAD R2, R2, 0x8, R7 ;  /* 0x0000000802027824 */ /* 0x000fc800078e0207 */
[----:B------:R-:W0:Y:S02]  /*294f0*/  SYNCS.PHASECHK.TRANS64.TRYWAIT P1, [R2+URZ], R3 ;  /* 0x00000003020075a7 */ /* 0x000e24000802017f */
[----:B0-----:R-:W-:Y:S05]  /*29500*/  @!P1 BRA `(.L_x_2317) ;  /* 0x000001b000609947 */ /* 0x001fea0003800000 */
.L_x_2316:
[----:B------:R-:W-:Y:S05]  /*29510*/  BSYNC B3 ;  /* 0x0000000000037941 */ /* 0x000fea0003800000 */
.L_x_2315:
[----:B------:R-:W2:Y:S04]  /*29520*/  LDL.64 R8, [R0] ;  /* 0x0000000000087983 */ /* 0x000ea80000100a00 */
[----:B------:R-:W3:Y:S01]  /*29530*/  LDL.64 R6, [R0+0x28] ;  /* 0x0000280000067983 */ /* 0x000ee20000100a00 */
[C---:B------:R-:W-:Y:S02]  /*29540*/  R2UR UR6, R4.reuse ;  /* 0x00000000040672ca */ /* 0x040fe400000e0000 */
[C---:B------:R-:W-:Y:S01]  /*29550*/  R2UR UR7, R5.reuse ;  /* 0x00000000050772ca */ /* 0x040fe200000e0000 */
[----:B0----5:R-:W4:Y:S01]  /*29560*/  LDL.64 R2, [R0+0x20] ;  /* 0x0000200000027983 */ /* 0x021f220000100a00 */
[C---:B------:R-:W-:Y:S02]  /*29570*/  R2UR UR4, R4.reuse ;  /* 0x00000000040472ca */ /* 0x040fe400000e0000 */
[----:B------:R-:W-:Y:S01]  /*29580*/  R2UR UR5, R5 ;  /* 0x00000000050572ca */ /* 0x000fe200000e0000 */
[----:B------:R-:W4:Y:S08]  /*29590*/  LDL.64 R12, [R0+0x8] ;  /* 0x00000800000c7983 */ /* 0x000f300000100a00 */
[----:B--2---:R-:W2:Y:S04]  /*295a0*/  LD.E R9, desc[UR6][R8.64] ;  /* 0x0000000608097980 */ /* 0x004ea8000c101900 */
[----:B---3--:R-:W2:Y:S01]  /*295b0*/  LD.E.64 R14, desc[UR4][R6.64] ;  /* 0x00000004060e7980 */ /* 0x008ea2000c101b00 */
[----:B------:R-:W-:Y:S05]  /*295c0*/  WARPSYNC.ALL ;  /* 0x0000000000007948 */ /* 0x000fea0003800000 */
[----:B------:R-:W-:-:S02]  /*295d0*/  R2UR UR4, R4 ;  /* 0x00000000040472ca */ /* 0x000fc400000e0000 */
[C---:B------:R-:W-:Y:S02]  /*295e0*/  R2UR UR5, R5.reuse ;  /* 0x00000000050572ca */ /* 0x040fe400000e0000 */
[----:B------:R-:W-:Y:S02]  /*295f0*/  R2UR UR6, R4 ;  /* 0x00000000040672ca */ /* 0x000fe400000e0000 */
[----:B------:R-:W-:-:S09]  /*29600*/  R2UR UR7, R5 ;  /* 0x00000000050772ca */ /* 0x000fd200000e0000 */
[----:B----4-:R0:W-:Y:S04]  /*29610*/  ST.E desc[UR4][R12.64], RZ ;  /* 0x000000ff0c007985 */ /* 0x0101e8000c101904 */
[----:B------:R-:W3:Y:S01]  /*29620*/  LD.E.64 R6, desc[UR6][R2.64] ;  /* 0x0000000602067980 */ /* 0x000ee2000c101b00 */
[----:B--2---:R-:W-:Y:S01]  /*29630*/  IMAD R8, R9, 0x300, R14 ;  /* 0x0000030009087824 */ /* 0x004fe200078e020e */
[----:B------:R-:W-:Y:S01]  /*29640*/  WARPGROUP.ARRIVE ;  /* 0x00000000000079c5 */ /* 0x000fe20000000000 */
[----:B------:R-:W-:Y:S01]  /*29650*/  IMAD.MOV.U32 R9, RZ, RZ, R15 ;  /* 0x000000ffff097224 */ /* 0x000fe200078e000f */
[----:B------:R-:W-:Y:S01]  /*29660*/  R2UR UR8, R4 ;  /* 0x00000000040872ca */ /* 0x000fe200000e0000 */
[----:B------:R-:W-:Y:S01]  /*29670*/  IMAD.MOV.U32 R199, RZ, RZ, 0x1 ;  /* 0x00000001ffc77424 */ /* 0x000fe200078e00ff */
[----:B------:R-:W-:-:S02]  /*29680*/  R2UR UR6, R8 ;  /* 0x00000000080672ca */ /* 0x000fc400000e0000 */
[----:B------:R-:W-:Y:S02]  /*29690*/  R2UR UR7, R9 ;  /* 0x00000000090772ca */ /* 0x000fe400000e0000 */
[C---:B------:R-:W-:Y:S02]  /*296a0*/  R2UR UR9, R5.reuse ;  /* 0x00000000050972ca */ /* 0x040fe400000e0000 */
[----:B------:R-:W-:Y:S02]  /*296b0*/  R2UR UR10, R4 ;  /* 0x00000000040a72ca */ /* 0x000fe400000e0000 */
[----:B------:R-:W-:Y:S02]  /*296c0*/  R2UR UR11, R5 ;  /* 0x00000000050b72ca */ /* 0x000fe400000e0000 */
[----:B---3--:R-:W-:Y:S02]  /*296d0*/  R2UR UR4, R6 ;  /* 0x00000000060472ca */ /* 0x008fe400000e0000 */
[----:B------:R-:W-:-:S13]  /*296e0*/  R2UR UR5, R7 ;  /* 0x00000000070572ca */ /* 0x000fda00000e0000 */
[----:B------:R-:W-:Y:S03]  /*296f0*/  HGMMA.64x96x16.F32.BF16 R24, gdesc[UR4], RZ, !UPT, gsb0 ;  /* 0x01600000041879f0 */ /* 0x000fe6000c0018ff */
[----:B------:R-:W-:Y:S02]  /*29700*/  WARPGROUP.DEPBAR.LE gsb0, 0x0 ;  /* 0x00008000000079c5 */ /* 0x000fe40000010000 */
[----:B------:R0:W-:Y:S04]  /*29710*/  ST.E desc[UR8][R12.64], R199 ;  /* 0x000000c70c007985 */ /* 0x0001e8000c101908 */
[----:B------:R-:W2:Y:S01]  /*29720*/  LD.E.64 R6, desc[UR10][R2.64] ;  /* 0x0000000a02067980 */ /* 0x000ea2000c101b00 */
[----:B------:R-:W-:Y:S01]  /*29730*/  VIADD R14, R8, 0x2 ;  /* 0x00000002080e7836 */ /* 0x000fe20000000000 */
[----:B------:R-:W-:Y:S01]  /*29740*/  R2UR UR7, R15 ;  /* 0x000000000f0772ca */ /* 0x000fe200000e0000 */
[----:B------:R-:W-:Y:S01]  /*29750*/  WARPGROUP.ARRIVE ;  /* 0x00000000000079c5 */ /* 0x000fe20000000000 */
[----:B------:R-:W-:-:S02]  /*29760*/  R2UR UR8, R4 ;  /* 0x00000000040872ca */ /* 0x000fc400000e0000 */
[----:B------:R-:W-:Y:S02]  /*29770*/  R2UR UR6, R14 ;  /* 0x000000000e0672ca */ /* 0x000fe400000e0000 */
[C---:B------:R-:W-:Y:S02]  /*29780*/  R2UR UR9, R5.reuse ;  /* 0x00000000050972ca */ /* 0x040fe400000e0000 */
[----:B------:R-:W-:Y:S02]  /*29790*/  R2UR UR10, R4 ;  /* 0x00000000040a72ca */ /* 0x000fe400000e0000 */
[----:B------:R-:W-:Y:S01]  /*297a0*/  R2UR UR11, R5 ;  /* 0x00000000050b72ca */ /* 0x000fe200000e0000 */
[----:B--2---:R-:W-:Y:S01]  /*297b0*/  VIADD R6, R6, 0x2 ;  /* 0x0000000206067836 */ /* 0x004fe20000000000 */
[----:B------:R-:W-:-:S04]  /*297c0*/  R2UR UR5, R7 ;  /* 0x00000000070572ca */ /* 0x000fc800000e0000 */
[----:B------:R-:W-:-:S13]  /*297d0*/  R2UR UR4, R6 ;  /* 0x00000000060472ca */ /* 0x000fda00000e0000 */
[----:B------:R-:W-:Y:S03]  /*297e0*/  HGMMA.64x96x16.F32.BF16 R24, gdesc[UR4], R24, gsb0 ;  /* 0x01600000041879f0 */ /* 0x000fe60008001818 */
        /* <DEDUP_REMOVED lines=19> */
[----:B------:R-:W-:Y:S01]  /*29920*/  WARPGROUP.ARRIVE ;  /* 0x00000000000079c5 */ /* 0x000fe20000000000 */
[----:B------:R-:W-:Y:S01]  /*29930*/  IMAD.MOV.U32 R9, RZ, RZ, R15 ;  /* 0x000000ffff097224 */ /* 0x000fe200078e000f */
[----:B------:R-:W-:-:S02]  /*29940*/  R2UR UR8, R4 ;  /* 0x00000000040872ca */ /* 0x000fc400000e0000 */
[----:B------:R-:W-:Y:S02]  /*29950*/  R2UR UR6, R8 ;  /* 0x00000000080672ca */ /* 0x000fe400000e0000 */
        /* <DEDUP_REMOVED lines=8> */
[----:B------:R-:W2:Y:S01]  /*299e0*/  LDL.64 R6, [R0+0x40] ;  /* 0x0000400000067983 */ /* 0x000ea20000100a00 */
[----:B------:R-:W-:-:S02]  /*299f0*/  R2UR UR4, R4 ;  /* 0x00000000040472ca */ /* 0x000fc400000e0000 */
[----:B------:R-:W-:Y:S01]  /*29a00*/  R2UR UR5, R5 ;  /* 0x00000000050572ca */ /* 0x000fe200000e0000 */
[----:B------:R-:W3:-:S12]  /*29a10*/  LDL.64 R2, [R0] ;  /* 0x0000000000027983 */ /* 0x000ed80000100a00 */
[----:B--2---:R-:W2:Y:S01]  /*29a20*/  LD.E R8, desc[UR4][R6.64+0x1c] ;  /* 0x00001c0406087980 */ /* 0x004ea2000c101900 */
[C---:B------:R-:W-:Y:S02]  /*29a30*/  R2UR UR4, R4.reuse ;  /* 0x00000000040472ca */ /* 0x040fe400000e0000 */
[C---:B------:R-:W-:Y:S02]  /*29a40*/  R2UR UR5, R5.reuse ;  /* 0x00000000050572ca */ /* 0x040fe400000e0000 */
[----:B------:R-:W-:Y:S02]  /*29a50*/  R2UR UR6, R4 ;  /* 0x00000000040672ca */ /* 0x000fe400000e0000 */
[----:B------:R-:W-:Y:S01]  /*29a60*/  R2UR UR7, R5 ;  /* 0x00000000050772ca */ /* 0x000fe200000e0000 */
[----:B------:R-:W-:Y:S08]  /*29a70*/  BSSY B3, `(.L_x_2318) ;  /* 0x0000007000037945 */ /* 0x000ff00003800000 */
[----:B---3--:R0:W5:Y:S04]  /*29a80*/  LD.E R11, desc[UR4][R2.64] ;  /* 0x00000004020b7980 */ /* 0x008168000c101900 */
[----:B------:R0:W5:Y:S01]  /*29a90*/  LD.E R14, desc[UR6][R2.64+0x4] ;  /* 0x00000406020e7980 */ /* 0x000162000c101900 */
[----:B--2---:R-:W-:-:S04]  /*29aa0*/  LOP3.LUT R8, R8, 0x1, RZ, 0xfc, !PT ;  /* 0x0000000108087812 */ /* 0x004fc800078efcff */
[----:B------:R-:W-:-:S13]  /*29ab0*/  ISETP.NE.AND P1, PT, R8, 0x3, PT ;  /* 0x000000030800780c */ /* 0x000fda0003f25270 */
[----:B0-----:R-:W-:Y:S05]  /*29ac0*/  @!P1 BRA `(.L_x_2319) ;  /* 0x0000000000049947 */ /* 0x001fea0003800000 */
[----:B------:R-:W-:Y:S01]  /*29ad0*/  BPT.TRAP 0x1 ;  /* 0x000000040000795c */ /* 0x000fe20000300000 */
.L_x_2319:
[----:B------:R-:W-:Y:S05]  /*29ae0*/  BSYNC B3 ;  /* 0x0000000000037941 */ /* 0x000fea0003800000 */
.L_x_2318:
        /* <DEDUP_REMOVED lines=17> */
.L_x_2321:
[----:B------:R-:W-:Y:S05]  /*29c00*/  BSYNC B3 ;  /* 0x0000000000037941 */ /* 0x000fea0003800000 */
.L_x_2320:
        /* <DEDUP_REMOVED lines=10> */
.L_x_2323:
[----:B------:R-:W-:Y:S05]  /*29cb0*/  BSYNC B3 ;  /* 0x0000000000037941 */ /* 0x000fea0003800000 */
.L_x_2322:
[----:B------:R-:W2:Y:S04]  /*29cc0*/  LDL.64 R14, [R0] ;  /* 0x00000000000e7983 */ /* 0x000ea80000100a00 */
[----:B------:R-:W3:Y:S04]  /*29cd0*/  LDL.64 R12, [R0+0x58] ;  /* 0x00005800000c7983 */ /* 0x000ee80000100a00 */
[----:B------:R-:W4:Y:S04]  /*29ce0*/  LDL.64 R2, [R0+0x48] ;  /* 0x0000480000027983 */ /* 0x000f280000100a00 */
[----:B0----5:R-:W4:Y:S01]  /*29cf0*/  LDL.64 R8, [R0+0x50] ;  /* 0x0000500000087983 */ /* 0x021f220000100a00 */
[----:B------:R-:W-:-:S02]  /*29d00*/  R2UR UR6, R4 ;  /* 0x00000000040672ca */ /* 0x000fc400000e0000 */
[C---:B------:R-:W-:Y:S01]  /*29d10*/  R2UR UR7, R5.reuse ;  /* 0x00000000050772ca */ /* 0x040fe200000e0000 */
[----:B------:R-:W4:Y:S01]  /*29d20*/  LDL R73, [R1+0x460] ;  /* 0x0004600001497983 */ /* 0x000f220000100800 */
[C---:B------:R-:W-:Y:S02]  /*29d30*/  R2UR UR4, R4.reuse ;  /* 0x00000000040472ca */ /* 0x040fe400000e0000 */
[----:B------:R-:W-:Y:S01]  /*29d40*/  R2UR UR5, R5 ;  /* 0x00000000050572ca */ /* 0x000fe200000e0000 */
[----:B------:R-:W4:Y:S04]  /*29d50*/  LDL R72, [R1+0x464] ;  /* 0x0004640001487983 */ /* 0x000f280000100800 */
[----:B------:R-:W4:Y:S04]  /*29d60*/  LDL.LU R74, [R1+0x46c] ;  /* 0x00046c00014a7983 */ /* 0x000f280000300800 */
[----:B--2---:R-:W2:Y:S04]  /*29d70*/  LD.E R15, desc[UR6][R14.64] ;  /* 0x000000060e0f7980 */ /* 0x004ea8000c101900 */
[----:B---3--:R-:W2:Y:S01]  /*29d80*/  LD.E.64 R6, desc[UR4][R12.64] ;  /* 0x000000040c067980 */ /* 0x008ea2000c101b00 */
[----:B------:R-:W-:Y:S05]  /*29d90*/  WARPSYNC.ALL ;  /* 0x0000000000007948 */ /* 0x000fea0003800000 */
[----:B------:R-:W-:-:S02]  /*29da0*/  R2UR UR6, R4 ;  /* 0x00000000040672ca */ /* 0x000fc400000e0000 */
[C---:B------:R-:W-:Y:S02]  /*29db0*/  R2UR UR7, R5.reuse ;  /* 0x00000000050772ca */ /* 0x040fe400000e0000 */
[----:B------:R-:W-:Y:S02]  /*29dc0*/  R2UR UR4, R4 ;  /* 0x00000000040472ca */ /* 0x000fe400000e0000 */
[----:B------:R-:W-:-:S09]  /*29dd0*/  R2UR UR5, R5 ;  /* 0x00000000050572ca */ /* 0x000fd200000e0000 */
[----:B----4-:R-:W3:Y:S04]  /*29de0*/  LD.E R11, desc[UR6][R2.64] ;  /* 0x00000006020b7980 */ /* 0x010ee8000c101900 */
[----:B------:R-:W4:Y:S01]  /*29df0*/  LD.E.64 R20, desc[UR4][R8.64] ;  /* 0x0000000408147980 */ /* 0x000f22000c101b00 */
[----:B------:R-:W-:Y:S01]  /*29e00*/  WARPGROUP.ARRIVE ;  /* 0x00000000000079c5 */ /* 0x000fe20000000000 */
[C---:B------:R-:W-:Y:S02]  /*29e10*/  R2UR UR8, R4.reuse ;  /* 0x00000000040872ca */ /* 0x040fe400000e0000 */
[----:B------:R-:W-:Y:S02]  /*29e20*/  R2UR UR9, R5 ;  /* 0x00000000050972ca */ /* 0x000fe400000e0000 */
[----:B------:R-:W-:-:S02]  /*29e30*/  R2UR UR10, R4 ;  /* 0x00000000040a72ca */ /* 0x000fc400000e0000 */
[----:B------:R-:W-:Y:S01]  /*29e40*/  R2UR UR11, R5 ;  /* 0x00000000050b72ca */ /* 0x000fe200000e0000 */
[----:B--2---:R-:W-:Y:S01]  /*29e50*/  IMAD R6, R15, 0xc00, R6 ;  /* 0x00000c000f067824 */ /* 0x004fe200078e0206 */
[----:B------:R-:W-:-:S04]  /*29e60*/  R2UR UR7, R7 ;  /* 0x00000000070772ca */ /* 0x000fc800000e0000 */
[----:B------:R-:W-:Y:S02]  /*29e70*/  R2UR UR6, R6 ;  /* 0x00000000060672ca */ /* 0x000fe400000e0000 */
[----:B---3--:R-:W-:Y:S02]  /*29e80*/  ISETP.NE.U32.AND P1, PT, R11, RZ, PT ;  /* 0x000000ff0b00720c */ /* 0x008fe40003f25070 */
[----:B----4-:R-:W-:Y:S02]  /*29e90*/  R2UR UR4, R20 ;  /* 0x00000000140472ca */ /* 0x010fe400000e0000 */
[----:B------:R-:W-:-:S09]  /*29ea0*/  R2UR UR5, R21 ;  /* 0x00000000150572ca */ /* 0x000fd200000e0000 */
[----:B------:R-:W-:-:S05]  /*29eb0*/  VOTEU.ANY UP0, P1 ;  /* 0x00000000003f7886 */ /* 0x000fca0000800100 */
[----:B------:R-:W-:Y:S03]  /*29ec0*/  HGMMA.64x96x16.F32.BF16 R24, gdesc[UR4], R24, UP0, gsb0 ;  /* 0x01600000041879f0 */ /* 0x000fe6000b801818 */
[----:B------:R-:W-:Y:S02]  /*29ed0*/  WARPGROUP.DEPBAR.LE gsb0, 0x0 ;  /* 0x00008000000079c5 */ /* 0x000fe40000010000 */
[----:B------:R-:W-:Y:S04]  /*29ee0*/  ST.E desc[UR8][R2.64], R199 ;  /* 0x000000c702007985 */ /* 0x000fe8000c101908 */
[----:B------:R-:W2:Y:S01]  /*29ef0*/  LD.E.64 R12, desc[UR10][R8.64] ;  /* 0x0000000a080c7980 */ /* 0x000ea2000c101b00 */
[----:B------:R-:W-:-:S02]  /*29f00*/  VIADD R14, R6, 0x2 ;  /* 0x00000002060e7836 */ /* 0x000fc40000000000 */
[----:B------:R-:W-:-:S03]  /*29f10*/  IMAD.MOV.U32 R15, RZ, RZ, R7 ;  /* 0x000000ffff0f7224 */ /* 0x000fc600078e0007 */
[----:B------:R-:W-:Y:S02]  /*29f20*/  R2UR UR6, R14 ;  /* 0x000000000e0672ca */ /* 0x000fe400000e0000 */
[----:B------:R-:W-:Y:S01]  /*29f30*/  R2UR UR7, R15 ;  /* 0x000000000f0772ca */ /* 0x000fe200000e0000 */
[----:B------:R-:W-:Y:S01]  /*29f40*/  WARPGROUP.ARRIVE ;  /* 0x00000000000079c5 */ /* 0x000fe20000000000 */
[C---:B------:R-:W-:Y:S02]  /*29f50*/  R2UR UR8, R4.reuse ;  /* 0x00000000040872ca */ /* 0x040fe400000e0000 */
        /* <DEDUP_REMOVED lines=222> */
[----:B------:R-:W-:-:S06]  /*2ad40*/  WARPGROUP.ARRIVE ;  /* 0x00000000000079c5 */ /* 0x000fcc0000000000 */
[----:B------:R-:W0:Y:S01]  /*2ad50*/  S2R R207, SR_TID.X ;  /* 0x0000000000cf7919 */ /* 0x000e220000002100 */
[----:B------:R-:W-:Y:S02]  /*2ad60*/  R2UR UR8, R4 ;  /* 0x00000000040872ca */ /* 0x000fe400000e0000 */
[----:B------:R-:W-:Y:S02]  /*2ad70*/  R2UR UR9, R5 ;  /* 0x00000000050972ca */ /* 0x000fe400000e0000 */
[----:B0-----:R-:W-:Y:S01]  /*2ad80*/  LOP3.LUT P2, RZ, R207, 0x7f, RZ, 0xc0, !PT ;  /* 0x0000007fcfff7812 */ /* 0x001fe2000784c0ff */
[----:B--2---:R-:W-:Y:S02]  /*2ad90*/  VIADD R6, R8, 0xc06 ;  /* 0x00000c0608067836 */ /* 0x004fe40000000000 */
[----:B------:R-:W-:-:S03]  /*2ada0*/  IMAD.MOV.U32 R7, RZ, RZ, R9 ;  /* 0x000000ffff077224 */ /* 0x000fc600078e0009 */
[----:B------:R-:W-:Y:S02]  /*2adb0*/  R2UR UR4, R6 ;  /* 0x00000000060472ca */ /* 0x000fe400000e0000 */
[----:B------:R-:W-:-:S13]  /*2adc0*/  R2UR UR5, R7 ;  /* 0x00000000070572ca */ /* 0x000fda00000e0000 */
[----:B------:R-:W-:Y:S03]  /*2add0*/  HGMMA.64x96x16.F32.BF16 R24, gdesc[UR4], R24, gsb0 ;  /* 0x01600000041879f0 */ /* 0x000fe60008001818 */
[----:B------:R-:W-:Y:S02]  /*2ade0*/  WARPGROUP.DEPBAR.LE gsb0, 0x0 ;  /* 0x00008000000079c5 */ /* 0x000fe40000010000 */
[----:B------:R0:W-:Y:S04]  /*2adf0*/  ST.E desc[UR8][R2.64], R199 ;  /* 0x000000c702007985 */ /* 0x0001e8000c101908 */
[----:B------:R-:W2:Y:S04]  /*2ae00*/  @!P2 LDL.64 R6, [R0+0x18] ;  /* 0x000018000006a983 */ /* 0x000ea80000100a00 */
[----:B------:R-:W3:Y:S01]  /*2ae10*/  @!P2 LDL.64 R8, [R0] ;  /* 0x000000000008a983 */ /* 0x000ee20000100a00 */
[----:B------:R-:W-:-:S02]  /*2ae20*/  @!P2 R2UR UR4, R4 ;  /* 0x000000000404a2ca */ /* 0x000fc400000e0000 */
[C---:B------:R-:W-:Y:S02]  /*2ae30*/  @!P2 R2UR UR5, R5.reuse ;  /* 0x000000000505a2ca */ /* 0x040fe400000e0000 */
[----:B------:R-:W-:Y:S02]  /*2ae40*/  SHF.R.U32.HI R11, RZ, 0x7, R207 ;  /* 0x00000007ff0b7819 */ /* 0x000fe400000116cf */
[----:B------:R-:W-:Y:S02]  /*2ae50*/  @!P2 R2UR UR6, R4 ;  /* 0x000000000406a2ca */ /* 0x000fe400000e0000 */
[----:B------:R-:W-:Y:S02]  /*2ae60*/  @!P2 R2UR UR7, R5 ;  /* 0x000000000507a2ca */ /* 0x000fe400000e0000 */
[----:B------:R-:W-:-:S05]  /*2ae70*/  IADD3 R11, -R11, 0xb, RZ ;  /* 0x0000000b0b0b7810 */ /* 0x000fca0007ffe1ff */
[----:B------:R1:W-:Y:S06]  /*2ae80*/  BAR.ARV R11, 0x100 ;  /* 0x0004000b0000751d */ /* 0x0003ec0000002000 */
[----:B--2---:R-:W0:Y:S04]  /*2ae90*/  @!P2 LD.E.64 R6, desc[UR4][R6.64+0x30] ;  /* 0x000030040606a980 */ /* 0x004e28000c101b00 */
[----:B---3--:R-:W2:Y:S01]  /*2aea0*/  @!P2 LD.E R8, desc[UR6][R8.64] ;  /* 0x000000060808a980 */ /* 0x008ea2000c101900 */
[----:B------:R-:W-:-:S02]  /*2aeb0*/  R2UR UR4, R4 ;  /* 0x00000000040472ca */ /* 0x000fc400000e0000 */
[----:B------:R-:W-:Y:S02]  /*2aec0*/  R2UR UR5, R5 ;  /* 0x00000000050572ca */ /* 0x000fe400000e0000 */
[----:B0-----:R-:W-:-:S05]  /*2aed0*/  @!P2 MOV R3, R6 ;  /* 0x000000060003a202 */ /* 0x001fca0000000f00 */
[----:B--2---:R-:W-:-:S05]  /*2aee0*/  @!P2 IMAD R2, R8, 0x8, R3 ;  /* 0x000000080802a824 */ /* 0x004fca00078e0203 */
[----:B------:R-:W-:-:S04]  /*2aef0*/  @!P2 PRMT R2, RZ, 0x654, R2 ;  /* 0x00000654ff02a816 */ /* 0x000fc80000000002 */
[----:B------:R0:W-:Y:S02]  /*2af00*/  @!P2 SYNCS.ARRIVE.TRANS64.RED.A1T0 RZ, [R2+URZ], RZ ;  /* 0x000000ff02ffa9a7 */ /* 0x0001e4000810043f */
[----:B0-----:R-:W2:Y:S01]  /*2af10*/  LD.E R2, desc[UR4][R18.64+0x24] ;  /* 0x0000240412027980 */ /* 0x001ea2000c101900 */
[----:B------:R-:W-:Y:S02]  /*2af20*/  R2UR UR4, R4 ;  /* 0x00000000040472ca */ /* 0x000fe400000e0000 */
[----:B------:R-:W-:-:S13]  /*2af30*/  R2UR UR5, R5 ;  /* 0x00000000050572ca */ /* 0x000fda00000e0000 */
[----:B------:R-:W3:Y:S01]  /*2af40*/  LD.E R12, desc[UR4][R18.64] ;  /* 0x00000004120c7980 */ /* 0x000ee2000c101900 */
[C---:B------:R-:W-:Y:S02]  /*2af50*/  R2UR UR4, R4.reuse ;  /* 0x00000000040472ca */ /* 0x040fe400000e0000 */
[C---:B------:R-:W-:Y:S01]  /*2af60*/  R2UR UR5, R5.reuse ;  /* 0x00000000050572ca */ /* 0x040fe200000e0000 */
[----:B------:R-:W-:Y:S01]  /*2af70*/  IMAD.MOV.U32 R3, RZ, RZ, R73 ;  /* 0x000000ffff037224 */ /* 0x000fe200078e0049 */
[C---:B------:R-:W-:Y:S02]  /*2af80*/  R2UR UR14, R4.reuse ;  /* 0x00000000040e72ca */ /* 0x040fe400000e0000 */
[C---:B------:R-:W-:Y:S02]  /*2af90*/  R2UR UR15, R5.reuse ;  /* 0x00000000050f72ca */ /* 0x040fe400000e0000 */
[----:B------:R-:W-:Y:S02]  /*2afa0*/  R2UR UR10, R4 ;  /* 0x00000000040a72ca */ /* 0x000fe400000e0000 */
[----:B------:R-:W-:-:S02]  /*2afb0*/  R2UR UR11, R5 ;  /* 0x00000000050b72ca */ /* 0x000fc400000e0000 */
[----:B------:R-:W-:Y:S02]  /*2afc0*/  LOP3.LUT R74, R74, 0xfff7ffff, RZ, 0xc0, !PT ;  /* 0xfff7ffff4a4a7812 */ /* 0x000fe400078ec0ff */
[----:B------:R-:W-:Y:S02]  /*2afd0*/  R2UR UR8, R4 ;  /* 0x00000000040872ca */ /* 0x000fe400000e0000 */
[C---:B------:R-:W-:Y:S02]  /*2afe0*/  R2UR UR9, R5.reuse ;  /* 0x00000000050972ca */ /* 0x040fe400000e0000 */
[----:B------:R-:W-:Y:S01]  /*2aff0*/  @P2 LOP3.LUT R74, R74, 0x80000, RZ, 0xfc, !PT ;  /* 0x000800004a4a2812 */ /* 0x000fe200078efcff */
[----:B------:R-:W4:Y:S01]  /*2b000*/  LD.E R76, desc[UR14][R18.64+0x18] ;  /* 0x0000180e124c7980 */ /* 0x000f22000c101900 */
[----:B------:R-:W-:Y:S02]  /*2b010*/  R2UR UR12, R4 ;  /* 0x00000000040c72ca */ /* 0x000fe400000e0000 */
[----:B------:R-:W-:Y:S01]  /*2b020*/  R2UR UR13, R5 ;  /* 0x00000000050d72ca */ /* 0x000fe200000e0000 */
[----:B------:R0:W-:Y:S06]  /*2b030*/  STL [R1+0x46c], R74 ;  /* 0x00046c4a01007387 */ /* 0x0001ec0000100800 */
[----:B------:R-:W4:Y:S04]  /*2b040*/  LD.E R73, desc[UR8][R18.64+0x10] ;  /* 0x0000100812497980 */ /* 0x000f28000c101900 */
[----:B0-----:R-:W4:Y:S04]  /*2b050*/  LD.E R74, desc[UR10][R18.64+0xc] ;  /* 0x00000c0a124a7980 */ /* 0x001f28000c101900 */
[----:B------:R-:W4:Y:S01]  /*2b060*/  LD.E R75, desc[UR12][R18.64+0x14] ;  /* 0x0000140c124b7980 */ /* 0x000f22000c101900 */
[----:B--2---:R-:W-:Y:S01]  /*2b070*/  ISETP.NE.AND P1, PT, R2, 0x1, PT ;  /* 0x000000010200780c */ /* 0x004fe20003f25270 */
[----:B------:R-:W-:-:S05]  /*2b080*/  IMAD.MOV.U32 R2, RZ, RZ, R72 ;  /* 0x000000ffff027224 */ /* 0x000fca00078e0048 */
[----:B-1----:R3:W2:Y:S07]  /*2b090*/  LD.E R11, desc[UR4][R2.64] ;  /* 0x00000004020b7980 */ /* 0x0026ae000c101900 */
[C---:B------:R-:W-:Y:S02]  /*2b0a0*/  @P1 R2UR UR4, R4.reuse ;  /* 0x00000000040412ca */ /* 0x040fe400000e0000 */
[----:B------:R-:W-:Y:S02]  /*2b0b0*/  @P1 R2UR UR5, R5 ;  /* 0x00000000050512ca */ /* 0x000fe400000e0000 */
[----:B------:R-:W-:-:S02]  /*2b0c0*/  @P1 R2UR UR6, R4 ;  /* 0x00000000040612ca */ /* 0x000fc400000e0000 */
[----:B------:R-:W-:-:S09]  /*2b0d0*/  @P1 R2UR UR7, R5 ;  /* 0x00000000050712ca */ /* 0x000fd200000e0000 */
[----:B------:R-:W2:Y:S04]  /*2b0e0*/  @P1 LD.E R20, desc[UR4][R18.64+0x28] ;  /* 0x0000280412141980 */ /* 0x000ea8000c101900 */
[----:B------:R-:W2:Y:S01]  /*2b0f0*/  @P1 LD.E R15, desc[UR6][R18.64+0x2c] ;  /* 0x00002c06120f1980 */ /* 0x000ea2000c101900 */
[C---:B------:R-:W-:Y:S02]  /*2b100*/  R2UR UR4, R4.reuse ;  /* 0x00000000040472ca */ /* 0x040fe400000e0000 */
[C---:B------:R-:W-:Y:S02]  /*2b110*/  R2UR UR5, R5.reuse ;  /* 0x00000000050572ca */ /* 0x040fe400000e0000 */
[----:B------:R-:W-:Y:S02]  /*2b120*/  R2UR UR6, R4 ;  /* 0x00000000040672ca */ /* 0x000fe400000e0000 */
[----:B------:R-:W-:-:S09]  /*2b130*/  R2UR UR7, R5 ;  /* 0x00000000050772ca */ /* 0x000fd200000e0000 */
[----:B------:R-:W2:Y:S04]  /*2b140*/  LD.E R72, desc[UR4][R18.64+0x8] ;  /* 0x0000080412487980 */ /* 0x000ea8000c101900 */
[----:B------:R-:W2:Y:S01]  /*2b150*/  LD.E R21, desc[UR6][R18.64+0x4] ;  /* 0x0000040612157980 */ /* 0x000ea2000c101900 */
[----:B---3--:R-:W-:-:S04]  /*2b160*/  SHF.R.S32.HI R3, RZ, 0x1f, R12 ;  /* 0x0000001fff037819 */ /* 0x008fc8000001140c */
[----:B------:R-:W-:-:S04]  /*2b170*/  LEA.HI R2, R3, R12, RZ, 0x7 ;  /* 0x0000000c03027211 */ /* 0x000fc800078f38ff */
[----:B------:R-:W-:-:S05]  /*2b180*/  LOP3.LUT R7, R2, 0xffffff80, RZ, 0xc0, !PT ;  /* 0xffffff8002077812 */ /* 0x000fca00078ec0ff */
[----:B------:R-:W-:-:S05]  /*2b190*/  IMAD.IADD R7, R12, 0x1, -R7 ;  /* 0x000000010c077824 */ /* 0x000fca00078e0a07 */
[----:B------:R-:W-:Y:S02]  /*2b1a0*/  SHF.R.S32.HI R6, RZ, 0x1f, R7 ;  /* 0x0000001fff067819 */ /* 0x000fe40000011407 */
[----:B------:R-:W-:Y:S02]  /*2b1b0*/  LEA.HI R13, R3, R12, RZ, 0x2 ;  /* 0x0000000c030d7211 */ /* 0x000fe400078f10ff */
[CC--:B------:R-:W-:Y:S02]  /*2b1c0*/  LEA.HI R8, R6.reuse, R7.reuse, RZ, 0x2 ;  /* 0x0000000706087211 */ /* 0x0c0fe400078f10ff */
[----:B------:R-:W-:Y:S02]  /*2b1d0*/  LEA.HI R6, R6, R7, RZ, 0x5 ;  /* 0x0000000706067211 */ /* 0x000fe400078f28ff */
[--C-:B------:R-:W-:Y:S02]  /*2b1e0*/  SHF.R.S32.HI R9, RZ, 0x2, R8.reuse ;  /* 0x00000002ff097819 */ /* 0x100fe40000011408 */
[----:B------:R-:W-:-:S02]  /*2b1f0*/  SHF.R.S32.HI R14, RZ, 0x1f, R8 ;  /* 0x0000001fff0e7819 */ /* 0x000fc40000011408 */
[----:B------:R-:W-:Y:S02]  /*2b200*/  LOP3.LUT R13, R13, 0xfffffffc, RZ, 0xc0, !PT ;  /* 0xfffffffc0d0d7812 */ /* 0x000fe400078ec0ff */
[----:B------:R-:W-:Y:S02]  /*2b210*/  SHF.R.S32.HI R3, RZ, 0x7, R2 ;  /* 0x00000007ff037819 */ /* 0x000fe40000011402 */
[----:B------:R-:W-:Y:S01]  /*2b220*/  LEA.HI R14, R14, R9, RZ, 0x3 ;  /* 0x000000090e0e7211 */ /* 0x000fe200078f18ff */
[----:B------:R-:W-:Y:S01]  /*2b230*/  IMAD.IADD R13, R12, 0x1, -R13 ;  /* 0x000000010c0d7824 */ /* 0x000fe200078e0a0d */
[----:B------:R-:W-:Y:S02]  /*2b240*/  SHF.R.S32.HI R6, RZ, 0x5, R6 ;  /* 0x00000005ff067819 */ /* 0x000fe40000011406 */
[----:B------:R-:W-:Y:S02]  /*2b250*/  LEA.HI R2, R2, R3, RZ, 0x1 ;  /* 0x0000000302027211 */ /* 0x000fe400078f08ff */
[----:B------:R-:W-:-:S02]  /*2b260*/  LOP3.LUT R14, R14, 0xfffffff8, RZ, 0xc0, !PT ;  /* 0xfffffff80e0e7812 */ /* 0x000fc400078ec0ff */
[----:B------:R-:W-:-:S03]  /*2b270*/  LOP3.LUT R2, R2, 0x3fffffe, RZ, 0xc0, !PT ;  /* 0x03fffffe02027812 */ /* 0x000fc600078ec0ff */
[----:B------:R-:W-:Y:S02]  /*2b280*/  IMAD.IADD R14, R9, 0x1, -R14 ;  /* 0x00000001090e7824 */ /* 0x000fe400078e0a0e */
[----:B------:R-:W-:Y:S01]  /*2b290*/  IMAD.IADD R2, R3, 0x1, -R2 ;  /* 0x0000000103027824 */ /* 0x000fe200078e0a02 */
[----:B------:R-:W-:Y:S01]  /*2b2a0*/  LOP3.LUT R8, R8, 0x7ffffffc, RZ, 0xc0, !PT ;  /* 0x7ffffffc08087812 */ /* 0x000fe200078ec0ff */
[----:B------:R-:W-:-:S04]  /*2b2b0*/  IMAD.MOV.U32 R9, RZ, RZ, -0x60 ;  /* 0xffffffa0ff097424 */ /* 0x000fc800078e00ff */
[----:B------:R-:W-:Y:S02]  /*2b2c0*/  IMAD.IADD R8, R7, 0x1, -R8 ;  /* 0x0000000107087824 */ /* 0x000fe400078e0a08 */
[----:B------:R-:W-:Y:S01]  /*2b2d0*/  IMAD R7, R10, R9, 0x1 ;  /* 0x000000010a077424 */ /* 0x000fe200078e0209 */
[----:B----4-:R-:W-:-:S03]  /*2b2e0*/  ISETP.GE.AND P2, PT, R76, 0x1, PT ;  /* 0x000000014c00780c */ /* 0x010fc60003f46270 */
[----:B------:R-:W-:Y:S01]  /*2b2f0*/  IMAD R7, R8, -0x2, R7 ;  /* 0xfffffffe08077824 */ /* 0x000fe200078e0207 */
[----:B------:R-:W-:Y:S01]  /*2b300*/  LOP3.LUT R9, RZ, R74, RZ, 0x33, !PT ;  /* 0x0000004aff097212 */ /* 0x000fe200078e33ff */
[----:B------:R-:W-:Y:S01]  /*2b310*/  BSSY B3, `(.L_x_2325) ;  /* 0x0000034000037945 */ /* 0x000fe20003800000 */
[----:B------:R-:W-:Y:S02]  /*2b320*/  IMAD R75, R10, -0x60, R75 ;  /* 0xffffffa00a4b7824 */ /* 0x000fe400078e024b */
[----:B------:R-:W-:Y:S02]  /*2b330*/  VIADD R12, R7, 0xffffffff ;  /* 0xffffffff070c7836 */ /* 0x000fe40000000000 */
[----:B--2---:R-:W-:Y:S01]  /*2b340*/  IMAD R11, R11, 0x8, R6 ;  /* 0x000000080b0b7824 */ /* 0x004fe200078e0206 */
[----:B------:R-:W-:-:S03]  /*2b350*/  LEA.HI R6, R13, R13, RZ, 0x1 ;  /* 0x0000000d0d067211 */ /* 0x000fc600078f08ff */
[----:B------:R-:W-:Y:S01]  /*2b360*/  IMAD.U32 R3, R11, 0x10, R14 ;  /* 0x000000100b037824 */ /* 0x000fe200078e000e */
[----:B------:R-:W-:-:S03]  /*2b370*/  LOP3.LUT R6, R6, 0x1ffffffe, RZ, 0xc0, !PT ;  /* 0x1ffffffe06067812 */ /* 0x000fc600078ec0ff */
[----:B------:R-:W-:Y:S02]  /*2b380*/  IMAD R3, R2, 0x40, R3 ;  /* 0x0000004002037824 */ /* 0x000fe400078e0203 */
[----:B------:R-:W-:-:S04]  /*2b390*/  IMAD.IADD R6, R13, 0x1, -R6 ;  /* 0x000000010d067824 */ /* 0x000fc800078e0a06 */
[----:B------:R-:W-:-:S04]  /*2b3a0*/  IMAD R3, R6, 0x8, R3 ;  /* 0x0000000806037824 */ /* 0x000fc800078e0203 */
[----:B------:R-:W-:-:S05]  /*2b3b0*/  @P1 IMAD.HI.U32 R20, R3, R20, RZ ;  /* 0x0000001403141227 */ /* 0x000fca00078e00ff */
[----:B------:R-:W-:-:S05]  /*2b3c0*/  @P1 SHF.R.U32.HI R3, RZ, R15, R20 ;  /* 0x0000000fff031219 */ /* 0x000fca0000011614 */
[----:B------:R-:W0:Y:S01]  /*2b3d0*/  SHFL.IDX PT, R6, R3, RZ, 0x1c1f ;  /* 0x001c1fff03067589 */ /* 0x000e2200000e0000 */
[----:B------:R-:W-:-:S05]  /*2b3e0*/  IADD3 R2, -R21, R7, R72 ;  /* 0x0000000715027210 */ /* 0x000fca0007ffe148 */
[C---:B------:R-:W-:Y:S02]  /*2b3f0*/  IMAD.IADD R73, R2.reuse, 0x1, R73 ;  /* 0x0000000102497824 */ /* 0x040fe400078e0249 */
[----:B------:R-:W-:Y:S02]  /*2b400*/  IMAD.IADD R8, R2, 0x1, R9 ;  /* 0x0000000102087824 */ /* 0x000fe400078e0209 */
[--C-:B0-----:R-:W-:Y:S02]  /*2b410*/  IMAD.IADD R7, R73, 0x1, R6.reuse ;  /* 0x0000000149077824 */ /* 0x101fe400078e0206 */
[----:B------:R-:W-:Y:S01]  /*2b420*/  IMAD.IADD R2, R8, 0x1, R6 ;  /* 0x0000000108027824 */ /* 0x000fe200078e0206 */
[----:B------:R-:W-:Y:S06]  /*2b430*/  @!P2 BRA `(.L_x_2326) ;  /* 0x000000000084a947 */ /* 0x000fec0003800000 */
        /* <DEDUP_REMOVED lines=8> */
[C---:B------:R-:W-:Y:S02]  /*2b4c0*/  R2UR UR4, R4.reuse ;  /* 0x00000000040472ca */ /* 0x040fe400000e0000 */
[C---:B------:R-:W-:Y:S02]  /*2b4d0*/  R2UR UR5, R5.reuse ;  /* 0x00000000050572ca */ /* 0x040fe400000e0000 */
[----:B------:R-:W-:Y:S02]  /*2b4e0*/  R2UR UR6, R4 ;  /* 0x00000000040672ca */ /* 0x000fe400000e0000 */
[----:B------:R-:W-:-:S09]  /*2b4f0*/  R2UR UR7, R5 ;  /* 0x00000000050772ca */ /* 0x000fd200000e0000 */
[----:B------:R-:W2:Y:S04]  /*2b500*/  LD.E R6, desc[UR4][R18.64+0x1c] ;  /* 0x00001c0412067980 */ /* 0x000ea8000c101900 */
[----:B------:R-:W3:Y:S01]  /*2b510*/  LD.E R11, desc[UR6][R18.64+0x20] ;  /* 0x00002006120b7980 */ /* 0x000ee2000c101900 */
[----:B--2---:R-:W-:-:S05]  /*2b520*/  IMAD.HI.U32 R6, R9, R6, RZ ;  /* 0x0000000609067227 */ /* 0x004fca00078e00ff */
[----:B---3--:R-:W-:-:S07]  /*2b530*/  SHF.R.U32.HI R9, RZ, R11, R6 ;  /* 0x0000000bff097219 */ /* 0x008fce0000011606 */
.L_x_2330:
[----:B------:R-:W-:Y:S05]  /*2b540*/  BSYNC B5 ;  /* 0x0000000000057941 */ /* 0x000fea0003800000 */
.L_x_2329:
[----:B------:R-:W-:Y:S01]  /*2b550*/  LOP3.LUT R9, RZ, R9, RZ, 0x33, !PT ;  /* 0x00000009ff097212 */ /* 0x000fe200078e33ff */
[----:B------:R-:W-:Y:S06]  /*2b560*/  BRA `(.L_x_2331) ;  /* 0x0000000000287947 */ /* 0x000fec0003800000 */
.L_x_2328:
[----:B------:R-:W-:-:S13]  /*2b570*/  ISETP.NE.AND P1, PT, R76, 0x1, PT ;  /* 0x000000014c00780c */ /* 0x000fda0003f25270 */
        /* <DEDUP_REMOVED lines=9> */
.L_x_2331:
[----:B------:R-:W-:Y:S05]  /*2b610*/  BSYNC B4 ;  /* 0x0000000000047941 */ /* 0x000fea0003800000 */
.L_x_2327:
[----:B------:R-:W-:-:S05]  /*2b620*/  IMAD R9, R76, R9, R12 ;  /* 0x000000094c097224 */ /* 0x000fca00078e020c */
[----:B------:R-:W-:Y:S02]  /*2b630*/  VIMNMX R2, R2, R9, !PT ;  /* 0x0000000902027248 */ /* 0x000fe40007fe0100 */
[----:B------:R-:W-:-:S07]  /*2b640*/  VIADDMNMX R7, R9, R76, R7, PT ;  /* 0x0000004c09077246 */ /* 0x000fce0003800107 */
.L_x_2326:
[----:B------:R-:W-:Y:S05]  /*2b650*/  BSYNC B3 ;  /* 0x0000000000037941 */ /* 0x000fea0003800000 */
.L_x_2325:
[C---:B------:R-:W-:Y:S01]  /*2b660*/  ISETP.GE.AND P2, PT, R75.reuse, 0x9, PT ;  /* 0x000000094b00780c */ /* 0x040fe20003f46270 */
[----:B------:R-:W0:Y:S01]  /*2b670*/  SHFL.IDX PT, R3, R3, 0x1, 0x1c1f ;  /* 0x003c1f0003037f89 */ /* 0x000e2200000e0000 */
[----:B------:R-:W-:Y:S01]  /*2b680*/  ISETP.GE.AND P1, PT, R75, 0x2, PT ;  /* 0x000000024b00780c */ /* 0x000fe20003f26270 */
[----:B------:R-:W-:Y:S01]  /*2b690*/  BSSY B3, `(.L_x_2332) ;  /* 0x0000097000037945 */ /* 0x000fe20003800000 */
        /* <DEDUP_REMOVED lines=10> */
[----:B------:R-:W-:Y:S01]  /*2b740*/  FSEL R29, R29, -INF , !P3 ;  /* 0xff8000001d1d7808 */ /* 0x000fe20005800000 */
[--C-:B0-----:R-:W-:Y:S01]  /*2b750*/  IMAD.IADD R9, R73, 0x1, R3.reuse ;  /* 0x0000000149097824 */ /* 0x101fe200078e0203 */
[----:B------:R-:W-:Y:S01]  /*2b760*/  ISETP.GT.AND P3, PT, R2, 0x10, !P4 ;  /* 0x000000100200780c */ /* 0x000fe20006764270 */
[----:B------:R-:W-:Y:S01]  /*2b770*/  IMAD.IADD R8, R8, 0x1, R3 ;  /* 0x0000000108087824 */ /* 0x000fe200078e0203 */
        /* <DEDUP_REMOVED lines=99> */
[----:B------:R-:W-:-:S04]  /*2bdb0*/  ISETP.LT.OR P6, PT, R7, 0x5a, P6 ;  /* 0x0000005a0700780c */ /* 0x000fc800037c1670 */
        /* <DEDUP_REMOVED lines=19> */
.L_x_2337:
[----:B------:R-:W-:Y:S05]  /*2bef0*/  BSYNC B5 ;  /* 0x0000000000057941 */ /* 0x000fea0003800000 */
.L_x_2336:
[----:B------:R-:W-:Y:S01]  /*2bf00*/  LOP3.LUT R21, RZ, R21, RZ, 0x33, !PT ;  /* 0x00000015ff157212 */ /* 0x000fe200078e33ff */
[----:B------:R-:W-:Y:S06]  /*2bf10*/  BRA `(.L_x_2338) ;  /* 0x0000000000287947 */ /* 0x000fec0003800000 */
.L_x_2335:
        /* <DEDUP_REMOVED lines=10> */
.L_x_2338:
[----:B------:R-:W-:Y:S05]  /*2bfc0*/  BSYNC B4 ;  /* 0x0000000000047941 */ /* 0x000fea0003800000 */
.L_x_2334:
[----:B------:R-:W-:-:S05]  /*2bfd0*/  IMAD R21, R76, R21, R12 ;  /* 0x000000154c157224 */ /* 0x000fca00078e020c */
[----:B------:R-:W-:Y:S02]  /*2bfe0*/  VIADDMNMX R9, R21, R76, R9, PT ;  /* 0x0000004c15097246 */ /* 0x000fe40003800109 */
[----:B------:R-:W-:-:S07]  /*2bff0*/  VIMNMX R8, R8, R21, !PT ;  /* 0x0000001508087248 */ /* 0x000fce0007fe0100 */
.L_x_2333:
[----:B------:R-:W-:Y:S05]  /*2c000*/  BSYNC B3 ;  /* 0x0000000000037941 */ /* 0x000fea0003800000 */
.L_x_2332:
[----:B------:R-:W2:Y:S01]  /*2c010*/  LDL.64 R6, [R0+0x70] ;  /* 0x0000700000067983 */ /* 0x000ea20000100a00 */
[----:B------:R-:W-:Y:S02]  /*2c020*/  R2UR UR4, R4 ;  /* 0x00000000040472ca */ /* 0x000fe400000e0000 */
[----:B------:R-:W-:Y:S02]  /*2c030*/  R2UR UR5, R5 ;  /* 0x00000000050572ca */ /* 0x000fe400000e0000 */
[C---:B------:R-:W-:Y:S02]  /*2c040*/  ISETP.GT.AND P1, PT, R8.reuse, 0x1, !P1 ;  /* 0x000000010800780c */ /* 0x040fe40004f24270 */
[----:B------:R-:W-:Y:S02]  /*2c050*/  ISETP.GT.AND P2, PT, R8, 0x8, !P2 ;  /* 0x000000080800780c */ /* 0x000fe40005744270 */
[C---:B------:R-:W-:Y:S02]  /*2c060*/  ISETP.LT.OR P1, PT, R9.reuse, 0x2, P1 ;  /* 0x000000020900780c */ /* 0x040fe40000f21670 */
[----:B------:R-:W-:-:S02]  /*2c070*/  ISETP.LT.OR P2, PT, R9, 0x9, P2 ;  /* 0x000000090900780c */ /* 0x000fc40001741670 */
[----:B------:R-:W-:Y:S02]  /*2c080*/  FSEL R27, R27, -INF , !P1 ;  /* 0xff8000001b1b7808 */ /* 0x000fe40004800000 */
[----:B------:R-:W-:Y:S02]  /*2c090*/  ISETP.NE.AND P1, PT, R14, RZ, PT ;  /* 0x000000ff0e00720c */ /* 0x000fe40003f25270 */
[----:B------:R-:W-:Y:S02]  /*2c0a0*/  FSEL R30, R30, -INF , !P2 ;  /* 0xff8000001e1e7808 */ /* 0x000fe40005000000 */
[----:B------:R-:W-:Y:S02]  /*2c0b0*/  ISETP.GT.AND P1, PT, R8, 0x9, !P1 ;  /* 0x000000090800780c */ /* 0x000fe40004f24270 */
[----:B------:R-:W-:Y:S02]  /*2c0c0*/  ISETP.NE.AND P2, PT, R77, RZ, PT ;  /* 0x000000ff4d00720c */ /* 0x000fe40003f45270 */
[----:B------:R-:W-:-:S02]  /*2c0d0*/  ISETP.LT.OR P1, PT, R9, 0xa, P1 ;  /* 0x0000000a0900780c */ /* 0x000fc40000f21670 */
[----:B------:R-:W-:Y:S02]  /*2c0e0*/  ISETP.NE.AND P6, PT, R78, RZ, PT ;  /* 0x000000ff4e00720c */ /* 0x000fe40003fc5270 */
        /* <DEDUP_REMOVED lines=62> */
[----:B------:R-:W-:Y:S02]  /*2c4d0*/  ISETP.NE.AND P6, PT, R24, RZ, PT ;  /* 0x000000ff1800720c */ /* 0x000fe40003fc5270 */
[----:B------:R-:W-:-:S04]  /*2c4e0*/  ISETP.LT.OR P1, PT, R9, 0x1, P1 ;  /* 0x000000010900780c */ /* 0x000fc80000f21670 */
[----:B------:R-:W-:Y:S01]  /*2c4f0*/  FSEL R26, R26, -INF , !P1 ;  /* 0xff8000001a1a7808 */ /* 0x000fe20004800000 */
[----:B--2---:R-:W2:Y:S01]  /*2c500*/  LD.E.64 R2, desc[UR4][R6.64] ;  /* 0x0000000406027980 */ /* 0x004ea2000c101b00 */
[C---:B------:R-:W-:Y:S02]  /*2c510*/  ISETP.GT.AND P1, PT, R8.reuse, 0x49, !P2 ;  /* 0x000000490800780c */ /* 0x040fe40005724270 */
[C---:B------:R-:W-:Y:S01]  /*2c520*/  ISETP.GT.AND P3, PT, R8.reuse, 0x50, !P3 ;  /* 0x000000500800780c */ /* 0x040fe20005f64270 */
[----:B------:R-:W3:Y:S01]  /*2c530*/  LD.E R19, desc[UR4][R6.64+0x10] ;  /* 0x0000100406137980 */ /* 0x000ee2000c101900 */
[C---:B------:R-:W-:Y:S02]  /*2c540*/  ISETP.GT.AND P4, PT, R8.reuse, 0x51, !P4 ;  /* 0x000000510800780c */ /* 0x040fe40006784270 */
[C---:B------:R-:W-:Y:S02]  /*2c550*/  ISETP.GT.AND P5, PT, R8.reuse, 0x58, !P5 ;  /* 0x000000580800780c */ /* 0x040fe40006fa4270 */
[----:B------:R-:W-:-:S02]  /*2c560*/  ISETP.GT.AND P2, PT, R8, 0x59, !P6 ;  /* 0x000000590800780c */ /* 0x000fc40007744270 */
[C---:B------:R-:W-:Y:S02]  /*2c570*/  ISETP.LT.OR P1, PT, R9.reuse, 0x4a, P1 ;  /* 0x0000004a0900780c */ /* 0x040fe40000f21670 */
[----:B------:R-:W-:Y:S02]  /*2c580*/  ISETP.LT.OR P3, PT, R9, 0x51, P3 ;  /* 0x000000510900780c */ /* 0x000fe40001f61670 */
[----:B------:R-:W-:Y:S02]  /*2c590*/  FSEL R63, R63, -INF , !P1 ;  /* 0xff8000003f3f7808 */ /* 0x000fe40004800000 */
[C---:B------:R-:W-:Y:S02]  /*2c5a0*/  ISETP.LT.OR P4, PT, R9.reuse, 0x52, P4 ;  /* 0x000000520900780c */ /* 0x040fe40002781670 */
[----:B------:R-:W-:Y:S02]  /*2c5b0*/  FSEL R66, R66, -INF , !P3 ;  /* 0xff80000042427808 */ /* 0x000fe40005800000 */
[----:B------:R-:W-:-:S02]  /*2c5c0*/  ISETP.LT.OR P5, PT, R9, 0x59, P5 ;  /* 0x000000590900780c */ /* 0x000fc40002fa1670 */
[----:B------:R-:W-:Y:S02]  /*2c5d0*/  ISETP.LT.OR P2, PT, R9, 0x5a, P2 ;  /* 0x0000005a0900780c */ /* 0x000fe40001741670 */
[----:B------:R-:W-:Y:S02]  /*2c5e0*/  FSEL R67, R67, -INF , !P4 ;  /* 0xff80000043437808 */ /* 0x000fe40006000000 */
[----:B------:R-:W-:Y:S02]  /*2c5f0*/  FSEL R70, R70, -INF , !P5 ;  /* 0xff80000046467808 */ /* 0x000fe40006800000 */
[----:B------:R-:W-:Y:S02]  /*2c600*/  R2UR UR6, R4 ;  /* 0x00000000040672ca */ /* 0x000fe400000e0000 */
[----:B------:R-:W-:Y:S02]  /*2c610*/  R2UR UR7, R5 ;  /* 0x00000000050772ca */ /* 0x000fe400000e0000 */
[----:B------:R-:W-:-:S11]  /*2c620*/  FSEL R71, R71, -INF , !P2 ;  /* 0xff80000047477808 */ /* 0x000fd60005000000 */
[----:B------:R-:W4:Y:S01]  /*2c630*/  LD.E R20, desc[UR6][R6.64+0x14] ;  /* 0x0000140606147980 */ /* 0x000f22000c101900 */
[----:B--2---:R-:W-:Y:S02]  /*2c640*/  FMNMX.FTZ R12, R11, R2, !PT ;  /* 0x000000020b0c7209 */ /* 0x004fe40007810000 */
        /* <DEDUP_REMOVED lines=46> */
[----:B------:R-:W-:-:S03]  /*2c930*/  FMNMX.FTZ R9, R71, R12, !PT ;  /* 0x0000000c47097209 */ /* 0x000fc60007810000 */
[----:B------:R-:W0:Y:S04]  /*2c940*/  SHFL.BFLY PT, R13, R8, 0x2, 0x1f ;  /* 0x0c401f00080d7f89 */ /* 0x000e2800000e0000 */
[----:B------:R-:W-:Y:S04]  /*2c950*/  ST.E.64 desc[UR4][R6.64], R8 ;  /* 0x0000000806007985 */ /* 0x000fe8000c101b04 */
[----:B------:R-:W2:Y:S01]  /*2c960*/  LD.E R21, desc[UR6][R6.64+0x4] ;  /* 0x0000040606157980 */ /* 0x000ea2000c101900 */
[----:B0-----:R-:W-:-:S05]  /*2c970*/  FMNMX.FTZ R13, R8, R13, !PT ;  /* 0x0000000d080d7209 */ /* 0x001fca0007810000 */
[----:B------:R-:W0:Y:S02]  /*2c980*/  SHFL.BFLY PT, R12, R13, 0x1, 0x1f ;  /* 0x0c201f000d0c7f89 */ /* 0x000e2400000e0000 */
[----:B0-----:R-:W-:Y:S02]  /*2c990*/  FMNMX.FTZ R15, R13, R12, !PT ;  /* 0x0000000c0d0f7209 */ /* 0x001fe40007810000 */
[----:B------:R-:W5:Y:S04]  /*2c9a0*/  LD.E R12, desc[UR4][R6.64+0x20] ;  /* 0x00002004060c7980 */ /* 0x000f68000c101900 */
[----:B------:R-:W-:Y:S04]  /*2c9b0*/  ST.E desc[UR4][R6.64], R15 ;  /* 0x0000000f06007985 */ /* 0x000fe8000c101904 */
[----:B------:R-:W3:Y:S01]  /*2c9c0*/  LD.E R14, desc[UR6][R6.64] ;  /* 0x00000006060e7980 */ /* 0x000ee2000c101900 */
[----:B------:R-:W-:-:S02]  /*2c9d0*/  R2UR UR8, R4 ;  /* 0x00000000040872ca */ /* 0x000fc400000e0000 */
[----:B------:R-:W-:Y:S01]  /*2c9e0*/  R2UR UR9, R5 ;  /* 0x00000000050972ca */ /* 0x000fe200000e0000 */
[----:B--2---:R-:W0:Y:S02]  /*2c9f0*/  SHFL.BFLY PT, R8, R21, 0x2, 0x1f ;  /* 0x0c401f0015087f89 */ /* 0x004e2400000e0000 */
[----:B0-----:R-:W-:-:S05]  /*2ca00*/  FMNMX.FTZ R9, R8, R21, !PT ;  /* 0x0000001508097209 */ /* 0x001fca0007810000 */
[----:B------:R-:W0:Y:S02]  /*2ca10*/  SHFL.BFLY PT, R8, R9, 0x1, 0x1f ;  /* 0x0c201f0009087f89 */ /* 0x000e2400000e0000 */
[----:B0-----:R-:W-:Y:S02]  /*2ca20*/  FMNMX.FTZ R13, R9, R8, !PT ;  /* 0x00000008090d7209 */ /* 0x001fe40007810000 */
[C---:B---3--:R-:W-:Y:S02]  /*2ca30*/  FSETP.NEU.FTZ.AND P1, PT, R14.reuse, -INF , PT ;  /* 0xff8000000e00780b */ /* 0x048fe40003f3d000 */
[C---:B------:R-:W-:Y:S02]  /*2ca40*/  FSETP.NEU.FTZ.AND P2, PT, R13.reuse, -INF , PT ;  /* 0xff8000000d00780b */ /* 0x040fe40003f5d000 */
[----:B------:R-:W-:Y:S02]  /*2ca50*/  FSEL R15, R14, RZ, P1 ;  /* 0x000000ff0e0f7208 */ /* 0x000fe40000800000 */
[----:B------:R-:W-:-:S03]  /*2ca60*/  FSEL R8, R13, RZ, P2 ;  /* 0x000000ff0d087208 */ /* 0x000fc60001000000 */
[----:B------:R-:W-:Y:S02]  /*2ca70*/  FADD.FTZ R15, R2, -R15 ;  /* 0x8000000f020f7221 */ /* 0x000fe40000010000 */
[----:B------:R-:W-:Y:S02]  /*2ca80*/  FADD.FTZ R3, R3, -R8 ;  /* 0x8000000803037221 */ /* 0x000fe40000010000 */
[----:B-----5:R-:W-:Y:S02]  /*2ca90*/  FMUL.FTZ R8, R15, R12 ;  /* 0x0000000c0f087220 */ /* 0x020fe40000410000 */
[----:B------:R-:W-:-:S04]  /*2caa0*/  FMUL.FTZ R12, R12, R3 ;  /* 0x000000030c0c7220 */ /* 0x000fc80000410000 */
[----:B------:R-:W0:Y:S08]  /*2cab0*/  MUFU.EX2 R8, R8 ;  /* 0x0000000800087308 */ /* 0x000e300000000800 */
[----:B------:R-:W4:Y:S01]  /*2cac0*/  MUFU.EX2 R9, R12 ;  /* 0x0000000c00097308 */ /* 0x000f220000000800 */
[----:B------:R-:W-:Y:S01]  /*2cad0*/  ST.E desc[UR4][R6.64+0x4], R13 ;  /* 0x0000040d06007985 */ /* 0x000fe2000c101904 */
[----:B0-----:R-:W-:Y:S01]  /*2cae0*/  FMUL.FTZ R19, R8, R19 ;  /* 0x0000001308137220 */ /* 0x001fe20000410000 */
[----:B----4-:R-:W-:-:S04]  /*2caf0*/  FMUL.FTZ R15, R9, R20 ;  /* 0x00000014090f7220 */ /* 0x010fc80000410000 */
[----:B------:R-:W-:Y:S04]  /*2cb00*/  ST.E desc[UR6][R6.64+0x10], R19 ;  /* 0x0000101306007985 */ /* 0x000fe8000c101906 */
[----:B------:R0:W-:Y:S04]  /*2cb10*/  ST.E desc[UR8][R6.64+0x14], R15 ;  /* 0x0000140f06007985 */ /* 0x0001e8000c101908 */
[----:B------:R-:W2:Y:S04]  /*2cb20*/  LDL.64 R2, [R0+0x70] ;  /* 0x0000700000027983 */ /* 0x000ea80000100a00 */
[----:B--2---:R-:W0:Y:S04]  /*2cb30*/  LD.E R14, desc[UR6][R2.64+0x20] ;  /* 0x00002006020e7980 */ /* 0x004e28000c101900 */
[----:B------:R-:W0:Y:S04]  /*2cb40*/  LD.E R12, desc[UR4][R2.64] ;  /* 0x00000004020c7980 */ /* 0x000e28000c101900 */
[----:B------:R-:W2:Y:S04]  /*2cb50*/  LD.E R21, desc[UR8][R2.64+0x4] ;  /* 0x0000040802157980 */ /* 0x000ea8000c101900 */
[----:B------:R-:W3:Y:S04]  /*2cb60*/  LD.E R73, desc[UR4][R2.64+0x10] ;  /* 0x0000100402497980 */ /* 0x000ee8000c101900 */
[----:B------:R-:W4:Y:S01]  /*2cb70*/  LD.E R75, desc[UR6][R2.64+0x14] ;  /* 0x00001406024b7980 */ /* 0x000f22000c101900 */
[C---:B0-----:R-:W-:Y:S01]  /*2cb80*/  FMUL.FTZ R6, R12.reuse, R14 ;  /* 0x0000000e0c067220 */ /* 0x041fe20000410000 */
[----:B------:R-:W-:-:S02]  /*2cb90*/  FSETP.NEU.FTZ.AND P1, PT, R12, -INF , PT ;  /* 0xff8000000c00780b */ /* 0x000fc40003f3d000 */
[----:B--2---:R-:W-:Y:S01]  /*2cba0*/  FSETP.NEU.FTZ.AND P2, PT, R21, -INF , PT ;  /* 0xff8000001500780b */ /* 0x004fe20003f5d000 */
[----:B------:R-:W-:Y:S01]  /*2cbb0*/  FMUL.FTZ R21, R14, R21 ;  /* 0x000000150e157220 */ /* 0x000fe20000410000 */
[----:B------:R-:W-:-:S04]  /*2cbc0*/  FSEL R7, R6, RZ, P1 ;  /* 0x000000ff06077208 */ /* 0x000fc80000800000 */
[----:B------:R-:W-:Y:S01]  /*2cbd0*/  FSEL R13, R21, RZ, P2 ;  /* 0x000000ff150d7208 */ /* 0x000fe20001000000 */
[-CC-:B------:R-:W-:Y:S01]  /*2cbe0*/  FFMA.FTZ R152, R11, R14.reuse, -R7.reuse ;  /* 0x0000000e0b987223 */ /* 0x180fe20000010807 */
[----:B------:R-:W-:-:S03]  /*2cbf0*/  FFMA.FTZ R153, R25, R14, -R7 ;  /* 0x0000000e19997223 */ /* 0x000fc60000010807 */
[-CC-:B------:R-:W-:Y:S01]  /*2cc00*/  FFMA.FTZ R158, R26, R14.reuse, -R13.reuse ;  /* 0x0000000e1a9e7223 */ /* 0x180fe2000001080d */
[-C--:B------:R-:W-:Y:S01]  /*2cc10*/  FFMA.FTZ R216, R27, R14.reuse, -R13 ;  /* 0x0000000e1bd87223 */ /* 0x080fe2000001080d */
[----:B------:R-:W3:Y:S01]  /*2cc20*/  MUFU.EX2 R152, R152 ;  /* 0x0000009800987308 */ /* 0x000ee20000000800 */
[-C--:B------:R-:W-:Y:S01]  /*2cc30*/  FFMA.FTZ R217, R28, R14.reuse, -R7 ;  /* 0x0000000e1cd97223 */ /* 0x080fe20000010807 */
[-C--:B------:R-:W-:Y:S01]  /*2cc40*/  FFMA.FTZ R155, R30, R14.reuse, -R13 ;  /* 0x0000000e1e9b7223 */ /* 0x080fe2000001080d */
[----:B------:R-:W-:-:S05]  /*2cc50*/  FFMA.FTZ R154, R29, R14, -R7 ;  /* 0x0000000e1d9a7223 */ /* 0x000fca0000010807 */
[----:B------:R-:W4:Y:S01]  /*2cc60*/  MUFU.EX2 R158, R158 ;  /* 0x0000009e009e7308 */ /* 0x000f220000000800 */
[-C--:B------:R-:W-:Y:S01]  /*2cc70*/  FFMA.FTZ R157, R31, R14.reuse, -R13 ;  /* 0x0000000e1f9d7223 */ /* 0x080fe2000001080d */
[----:B------:R-:W-:-:S06]  /*2cc80*/  FFMA.FTZ R156, R32, R14, -R7 ;  /* 0x0000000e209c7223 */ /* 0x000fcc0000010807 */
[----:B------:R-:W0:Y:S08]  /*2cc90*/  MUFU.EX2 R153, R153 ;  /* 0x0000009900997308 */ /* 0x000e300000000800 */
[----:B------:R-:W1:Y:S01]  /*2cca0*/  MUFU.EX2 R216, R216 ;  /* 0x000000d800d87308 */ /* 0x000e620000000800 */
[-C--:B------:R-:W-:Y:S01]  /*2ccb0*/  FFMA.FTZ R34, R34, R14.reuse, -R13 ;  /* 0x0000000e22227223 */ /* 0x080fe2000001080d */
[----:B------:R-:W-:-:S06]  /*2ccc0*/  FFMA.FTZ R21, R33, R14, -R7 ;  /* 0x0000000e21157223 */ /* 0x000fcc0000010807 */
[----:B------:R-:W2:Y:S01]  /*2ccd0*/  MUFU.EX2 R217, R217 ;  /* 0x000000d900d97308 */ /* 0x000ea20000000800 */
[----:B------:R-:W-:-:S07]  /*2cce0*/  FFMA.FTZ R12, R35, R14, -R13 ;  /* 0x0000000e230c7223 */ /* 0x000fce000001080d */
[----:B------:R-:W5:Y:S01]  /*2ccf0*/  MUFU.EX2 R155, R155 ;  /* 0x0000009b009b7308 */ /* 0x000f620000000800 */
[-CC-:B------:R-:W-:Y:S01]  /*2cd00*/  FFMA.FTZ R160, R38, R14.reuse, -R13.reuse ;  /* 0x0000000e26a07223 */ /* 0x180fe2000001080d */
[-CC-:B------:R-:W-:Y:S01]  /*2cd10*/  FFMA.FTZ R159, R39, R14.reuse, -R13.reuse ;  /* 0x0000000e279f7223 */ /* 0x180fe2000001080d */
[-CC-:B------:R-:W-:Y:S01]  /*2cd20*/  FFMA.FTZ R11, R42, R14.reuse, -R13.reuse ;  /* 0x0000000e2a0b7223 */ /* 0x180fe2000001080d */
[----:B------:R-:W-:-:S04]  /*2cd30*/  FFMA.FTZ R170, R43, R14, -R13 ;  /* 0x0000000e2baa7223 */ /* 0x000fc8000001080d */
[----:B------:R-:W5:Y:S01]  /*2cd40*/  MUFU.EX2 R154, R154 ;  /* 0x0000009a009a7308 */ /* 0x000f620000000800 */
[-CC-:B------:R-:W-:Y:S01]  /*2cd50*/  FFMA.FTZ R172, R46, R14.reuse, -R13.reuse ;  /* 0x0000000e2eac7223 */ /* 0x180fe2000001080d */
[-CC-:B------:R-:W-:Y:S01]  /*2cd60*/  FFMA.FTZ R171, R47, R14.reuse, -R13.reuse ;  /* 0x0000000e2fab7223 */ /* 0x180fe2000001080d */
[-CC-:B------:R-:W-:Y:S01]  /*2cd70*/  FFMA.FTZ R178, R50, R14.reuse, -R13.reuse ;  /* 0x0000000e32b27223 */ /* 0x180fe2000001080d */
[-CC-:B------:R-:W-:Y:S01]  /*2cd80*/  FFMA.FTZ R177, R51, R14.reuse, -R13.reuse ;  /* 0x0000000e33b17223 */ /* 0x180fe2000001080d */
[----:B------:R-:W-:-:S03]  /*2cd90*/  FFMA.FTZ R180, R54, R14, -R13 ;  /* 0x0000000e36b47223 */ /* 0x000fc6000001080d */
[----:B------:R-:W5:Y:S01]  /*2cda0*/  MUFU.EX2 R157, R157 ;  /* 0x0000009d009d7308 */ /* 0x000f620000000800 */
        /* <DEDUP_REMOVED lines=8> */
[-C--:B------:R-:W-:Y:S01]  /*2ce30*/  FFMA.FTZ R161, R71, R14.reuse, -R13 ;  /* 0x0000000e47a17223 */ /* 0x080fe2000001080d */
[----:B------:R-:W5:Y:S01]  /*2ce40*/  MUFU.EX2 R156, R156 ;  /* 0x0000009c009c7308 */ /* 0x000f620000000800 */
[----:B---3--:R-:W-:Y:S01]  /*2ce50*/  FADD.FTZ R6, R152, R73 ;  /* 0x0000004998067221 */ /* 0x008fe20000010000 */
[----:B------:R-:W-:Y:S01]  /*2ce60*/  FFMA.FTZ R20, R36, R14, -R7 ;  /* 0x0000000e24147223 */ /* 0x000fe20000010807 */
[----:B----4-:R-:W-:-:S05]  /*2ce70*/  FADD.FTZ R75, R158, R75 ;  /* 0x0000004b9e4b7221 */ /* 0x010fca0000010000 */
[----:B------:R-:W3:Y:S01]  /*2ce80*/  MUFU.EX2 R13, R34 ;  /* 0x00000022000d7308 */ /* 0x000ee20000000800 */
[----:B0-----:R-:W-:Y:S01]  /*2ce90*/  FADD.FTZ R6, R153, R6 ;  /* 0x0000000699067221 */ /* 0x001fe20000010000 */
[----:B-1----:R-:W-:Y:S01]  /*2cea0*/  FADD.FTZ R24, R216, R75 ;  /* 0x0000004bd8187221 */ /* 0x002fe20000010000 */
[-CC-:B------:R-:W-:Y:S01]  /*2ceb0*/  FFMA.FTZ R37, R37, R14.reuse, -R7.reuse ;  /* 0x0000000e25257223 */ /* 0x180fe20000010807 */
[----:B------:R-:W-:-:S04]  /*2cec0*/  FFMA.FTZ R167, R40, R14, -R7 ;  /* 0x0000000e28a77223 */ /* 0x000fc80000010807 */
[----:B------:R-:W0:Y:S01]  /*2ced0*/  MUFU.EX2 R21, R21 ;  /* 0x0000001500157308 */ /* 0x000e220000000800 */
[-CC-:B------:R-:W-:Y:S01]  /*2cee0*/  FFMA.FTZ R166, R41, R14.reuse, -R7.reuse ;  /* 0x0000000e29a67223 */ /* 0x180fe20000010807 */
[-CC-:B------:R-:W-:Y:S01]  /*2cef0*/  FFMA.FTZ R169, R44, R14.reuse, -R7.reuse ;  /* 0x0000000e2ca97223 */ /* 0x180fe20000010807 */
[-CC-:B------:R-:W-:Y:S01]  /*2cf00*/  FFMA.FTZ R168, R45, R14.reuse, -R7.reuse ;  /* 0x0000000e2da87223 */ /* 0x180fe20000010807 */
[-CC-:B------:R-:W-:Y:S01]  /*2cf10*/  FFMA.FTZ R174, R48, R14.reuse, -R7.reuse ;  /* 0x0000000e30ae7223 */ /* 0x180fe20000010807 */
[----:B------:R-:W-:-:S03]  /*2cf20*/  FFMA.FTZ R173, R49, R14, -R7 ;  /* 0x0000000e31ad7223 */ /* 0x000fc60000010807 */
[----:B------:R-:W1:Y:S01]  /*2cf30*/  MUFU.EX2 R12, R12 ;  /* 0x0000000c000c7308 */ /* 0x000e620000000800 */
        /* <DEDUP_REMOVED lines=10> */
[----:B------:R-:W4:Y:S01]  /*2cfe0*/  MUFU.EX2 R20, R20 ;  /* 0x0000001400147308 */ /* 0x000f220000000800 */
[----:B--2---:R-:W-:Y:S01]  /*2cff0*/  FADD.FTZ R7, R217, R6 ;  /* 0x00000006d9077221 */ /* 0x004fe20000010000 */
[----:B-----5:R-:W-:-:S06]  /*2d000*/  FADD.FTZ R24, R155, R24 ;  /* 0x000000189b187221 */ /* 0x020fcc0000010000 */
[----:B------:R-:W2:Y:S01]  /*2d010*/  MUFU.EX2 R160, R160 ;  /* 0x000000a000a07308 */ /* 0x000ea20000000800 */
[----:B------:R-:W-:Y:S01]  /*2d020*/  FADD.FTZ R7, R154, R7 ;  /* 0x000000079a077221 */ /* 0x000fe20000010000 */
[----:B------:R-:W-:-:S06]  /*2d030*/  FADD.FTZ R24, R157, R24 ;  /* 0x000000189d187221 */ /* 0x000fcc0000010000 */
[----:B------:R-:W5:Y:S01]  /*2d040*/  MUFU.EX2 R14, R37 ;  /* 0x00000025000e7308 */ /* 0x000f620000000800 */
[----:B------:R-:W-:Y:S01]  /*2d050*/  FADD.FTZ R6, R156, R7 ;  /* 0x000000079c067221 */ /* 0x000fe20000010000 */
[----:B---3--:R-:W-:-:S06]  /*2d060*/  FADD.FTZ R7, R13, R24 ;  /* 0x000000180d077221 */ /* 0x008fcc0000010000 */
[----:B------:R-:W3:Y:S01]  /*2d070*/  MUFU.EX2 R159, R159 ;  /* 0x0000009f009f7308 */ /* 0x000ee20000000800 */
[----:B0-----:R-:W-:Y:S01]  /*2d080*/  FADD.FTZ R25, R21, R6 ;  /* 0x0000000615197221 */ /* 0x001fe20000010000 */
[----:B-1----:R-:W-:-:S06]  /*2d090*/  FADD.FTZ R7, R12, R7 ;  /* 0x000000070c077221 */ /* 0x002fcc0000010000 */
[----:B------:R-:W0:Y:S08]  /*2d0a0*/  MUFU.EX2 R167, R167 ;  /* 0x000000a700a77308 */ /* 0x000e300000000800 */
[----:B------:R-:W1:Y:S01]  /*2d0b0*/  MUFU.EX2 R11, R11 ;  /* 0x0000000b000b7308 */ /* 0x000e620000000800 */
[----:B----4-:R-:W-:Y:S01]  /*2d0c0*/  FADD.FTZ R25, R20, R25 ;  /* 0x0000001914197221 */ /* 0x010fe20000010000 */
[----:B--2---:R-:W-:-:S06]  /*2d0d0*/  FADD.FTZ R6, R160, R7 ;  /* 0x00000007a0067221 */ /* 0x004fcc0000010000 */
[----:B------:R-:W2:Y:S08]  /*2d0e0*/  MUFU.EX2 R166, R166 ;  /* 0x000000a600a67308 */ /* 0x000eb00000000800 */
[----:B------:R-:W4:Y:S01]  /*2d0f0*/  MUFU.EX2 R170, R170 ;  /* 0x000000aa00aa7308 */ /* 0x000f220000000800 */
[----:B-----5:R-:W-:Y:S01]  /*2d100*/  FADD.FTZ R24, R14, R25 ;  /* 0x000000190e187221 */ /* 0x020fe20000010000 */
[----:B---3--:R-:W-:-:S06]  /*2d110*/  FADD.FTZ R6, R159, R6 ;  /* 0x000000069f067221 */ /* 0x008fcc0000010000 */
[----:B------:R-:W3:Y:S08]  /*2d120*/  MUFU.EX2 R169, R169 ;  /* 0x000000a900a97308 */ /* 0x000ef00000000800 */
[----:B------:R-:W5:Y:S01]  /*2d130*/  MUFU.EX2 R172, R172 ;  /* 0x000000ac00ac7308 */ /* 0x000f620000000800 */
[----:B0-----:R-:W-:Y:S01]  /*2d140*/  FADD.FTZ R7, R167, R24 ;  /* 0x00000018a7077221 */ /* 0x001fe20000010000 */
[----:B-1----:R-:W-:-:S06]  /*2d150*/  FADD.FTZ R25, R11, R6 ;  /* 0x000000060b197221 */ /* 0x002fcc0000010000 */
[----:B------:R-:W0:Y:S08]  /*2d160*/  MUFU.EX2 R168, R168 ;  /* 0x000000a800a87308 */ /* 0x000e300000000800 */
[----:B------:R-:W1:Y:S01]  /*2d170*/  MUFU.EX2 R171, R171 ;  /* 0x000000ab00ab7308 */ /* 0x000e620000000800 */
[----:B--2---:R-:W-:Y:S01]  /*2d180*/  FADD.FTZ R6, R166, R7 ;  /* 0x00000007a6067221 */ /* 0x004fe20000010000 */
[----:B----4-:R-:W-:-:S06]  /*2d190*/  FADD.FTZ R25, R170, R25 ;  /* 0x00000019aa197221 */ /* 0x010fcc0000010000 */
[----:B------:R-:W2:Y:S08]  /*2d1a0*/  MUFU.EX2 R174, R174 ;  /* 0x000000ae00ae7308 */ /* 0x000eb00000000800 */
[----:B------:R-:W4:Y:S01]  /*2d1b0*/  MUFU.EX2 R178, R178 ;  /* 0x000000b200b27308 */ /* 0x000f220000000800 */
[----:B---3--:R-:W-:Y:S01]  /*2d1c0*/  FADD.FTZ R7, R169, R6 ;  /* 0x00000006a9077221 */ /* 0x008fe20000010000 */
[----:B-----5:R-:W-:-:S06]  /*2d1d0*/  FADD.FTZ R6, R172, R25 ;  /* 0x00000019ac067221 */ /* 0x020fcc0000010000 */
        /* <DEDUP_REMOVED lines=43> */
[----:B----4-:R-:W-:-:S03]  /*2d490*/  FADD.FTZ R25, R163, R24 ;  /* 0x00000018a3197221 */ /* 0x010fc60000010000 */
[----:B---3--:R-:W-:Y:S01]  /*2d4a0*/  FADD.FTZ R6, R190, R7 ;  /* 0x00000007be067221 */ /* 0x008fe20000010000 */
[----:B-----5:R-:W-:-:S03]  /*2d4b0*/  FADD.FTZ R24, R162, R25 ;  /* 0x00000019a2187221 */ /* 0x020fc60000010000 */
[----:B0-----:R-:W-:Y:S01]  /*2d4c0*/  FADD.FTZ R25, R187, R6 ;  /* 0x00000006bb197221 */ /* 0x001fe20000010000 */
[----:B-1----:R-:W-:-:S04]  /*2d4d0*/  FADD.FTZ R27, R161, R24 ;  /* 0x00000018a11b7221 */ /* 0x002fc80000010000 */
[----:B------:R0:W-:Y:S04]  /*2d4e0*/  ST.E desc[UR4][R2.64+0x10], R25 ;  /* 0x0000101902007985 */ /* 0x0001e8000c101904 */
[----:B------:R1:W-:Y:S04]  /*2d4f0*/  ST.E desc[UR6][R2.64+0x14], R27 ;  /* 0x0000141b02007985 */ /* 0x0003e8000c101906 */
[----:B------:R-:W0:Y:S01]  /*2d500*/  LDL.64 R6, [R0+0x80] ;  /* 0x0000800000067983 */ /* 0x000e220000100a00 */
[----:B------:R-:W-:Y:S02]  /*2d510*/  R2UR UR10, R4 ;  /* 0x00000000040a72ca */ /* 0x000fe400000e0000 */
[----:B------:R-:W-:-:S02]  /*2d520*/  R2UR UR11, R5 ;  /* 0x00000000050b72ca */ /* 0x000fc400000e0000 */
[C---:B------:R-:W-:Y:S02]  /*2d530*/  R2UR UR12, R4.reuse ;  /* 0x00000000040c72ca */ /* 0x040fe400000e0000 */
[----:B------:R-:W-:Y:S01]  /*2d540*/  R2UR UR13, R5 ;  /* 0x00000000050d72ca */ /* 0x000fe200000e0000 */
[----:B0-----:R-:W2:Y:S08]  /*2d550*/  LD.E R25, desc[UR8][R6.64+0x10] ;  /* 0x0000100806197980 */ /* 0x001eb0000c101900 */
[----:B-1----:R-:W3:Y:S04]  /*2d560*/  LD.E R3, desc[UR10][R6.64+0x14] ;  /* 0x0000140a06037980 */ /* 0x002ee8000c101900 */
[----:B------:R-:W4:Y:S01]  /*2d570*/  LD.E R27, desc[UR12][R6.64+0x20] ;  /* 0x0000200c061b7980 */ /* 0x000f22000c101900 */
[----:B------:R-:W-:-:S02]  /*2d580*/  R2UR UR18, R4 ;  /* 0x00000000041272ca */ /* 0x000fc400000e0000 */
[C---:B------:R-:W-:Y:S01]  /*2d590*/  R2UR UR19, R5.reuse ;  /* 0x00000000051372ca */ /* 0x040fe200000e0000 */
[----:B------:R-:W5:Y:S01]  /*2d5a0*/  LD.E R2, desc[UR6][R6.64+0x8] ;  /* 0x0000080606027980 */ /* 0x000f62000c101900 */
[C---:B------:R-:W-:Y:S02]  /*2d5b0*/  R2UR UR14, R4.reuse ;  /* 0x00000000040e72ca */ /* 0x040fe400000e0000 */
[C---:B------:R-:W-:Y:S01]  /*2d5c0*/  R2UR UR15, R5.reuse ;  /* 0x00000000050f72ca */ /* 0x040fe200000e0000 */
[----:B------:R-:W5:Y:S01]  /*2d5d0*/  LD.E R29, desc[UR4][R6.64] ;  /* 0x00000004061d7980 */ /* 0x000f62000c101900 */
[----:B------:R-:W-:Y:S02]  /*2d5e0*/  R2UR UR16, R4 ;  /* 0x00000000041072ca */ /* 0x000fe400000e0000 */
[----:B------:R-:W-:Y:S01]  /*2d5f0*/  R2UR UR17, R5 ;  /* 0x00000000051172ca */ /* 0x000fe200000e0000 */
        /* <DEDUP_REMOVED lines=38> */
[----:B--2---:R-:W-:-:S05]  /*2d860*/  FMUL.FTZ R25, R8, R25 ;  /* 0x0000001908197220 */ /* 0x004fca0000410000 */
[----:B------:R0:W-:Y:S04]  /*2d870*/  ST.E desc[UR8][R6.64+0x10], R25 ;  /* 0x0000101906007985 */ /* 0x0001e8000c101908 */
[----:B0-----:R-:W2:Y:S01]  /*2d880*/  LD.E R25, desc[UR6][R6.64+0x154] ;  /* 0x0001540606197980 */ /* 0x001ea2000c101900 */
[C---:B---3--:R-:W-:Y:S01]  /*2d890*/  FMUL.FTZ R3, R8.reuse, R3 ;  /* 0x0000000308037220 */ /* 0x048fe20000410000 */
[----:B----4-:R-:W-:-:S04]  /*2d8a0*/  FMUL.FTZ R27, R8, R27 ;  /* 0x0000001b081b7220 */ /* 0x010fc80000410000 */
[----:B------:R0:W-:Y:S04]  /*2d8b0*/  ST.E desc[UR10][R6.64+0x14], R3 ;  /* 0x0000140306007985 */ /* 0x0001e8000c10190a */
[----:B------:R1:W-:Y:S04]  /*2d8c0*/  ST.E desc[UR12][R6.64+0x20], R27 ;  /* 0x0000201b06007985 */ /* 0x0003e8000c10190c */
[----:B0-----:R-:W3:Y:S04]  /*2d8d0*/  LD.E R3, desc[UR18][R6.64+0x150] ;  /* 0x0001501206037980 */ /* 0x001ee8000c101900 */
[----:B-1----:R-:W4:Y:S01]  /*2d8e0*/  LD.E R27, desc[UR6][R6.64+0x160] ;  /* 0x00016006061b7980 */ /* 0x002f22000c101900 */
        /* <DEDUP_REMOVED lines=55> */
[----:B------:R5:W-:Y:S02]  /*2dc60*/  ST.E desc[UR4][R6.64+0x1e4], R25 ;  /* 0x0001e41906007985 */ /* 0x000be4000c101904 */
[----:B-----5:R-:W-:Y:S02]  /*2dc70*/  FMUL.FTZ R25, R9, R2 ;  /* 0x0000000209197220 */ /* 0x020fe40000410000 */
[----:B------:R-:W2:Y:S01]  /*2dc80*/  LD.E R2, desc[UR6][R6.64+0xc] ;  /* 0x00000c0606027980 */ /* 0x000ea2000c101900 */
[C---:B---3--:R-:W-:Y:S01]  /*2dc90*/  FMUL.FTZ R3, R8.reuse, R3 ;  /* 0x0000000308037220 */ /* 0x048fe20000410000 */
[----:B----4-:R-:W-:-:S04]  /*2dca0*/  FMUL.FTZ R27, R8, R27 ;  /* 0x0000001b081b7220 */ /* 0x010fc80000410000 */
[----:B------:R0:W-:Y:S04]  /*2dcb0*/  ST.E desc[UR4][R6.64+0x1e0], R3 ;  /* 0x0001e00306007985 */ /* 0x0001e8000c101904 */
[----:B------:R2:W-:Y:S04]  /*2dcc0*/  ST.E desc[UR4][R6.64+0x1f0], R27 ;  /* 0x0001f01b06007985 */ /* 0x0005e8000c101904 */
[----:B0-----:R-:W3:Y:S01]  /*2dcd0*/  LD.E R3, desc[UR6][R6.64+0x1f4] ;  /* 0x0001f40606037980 */ /* 0x001ee2000c101900 */
[----:B--2---:R-:W-:-:S03]  /*2dce0*/  FMUL.FTZ R27, R9, R2 ;  /* 0x00000002091b7220 */ /* 0x004fc60000410000 */
[----:B------:R-:W2:Y:S01]  /*2dcf0*/  LD.E R2, desc[UR6][R6.64+0x18] ;  /* 0x0000180606027980 */ /* 0x000ea2000c101900 */
[----:B---3--:R-:W-:-:S05]  /*2dd00*/  FMUL.FTZ R3, R8, R3 ;  /* 0x0000000308037220 */ /* 0x008fca0000410000 */
[----:B------:R2:W-:Y:S02]  /*2dd10*/  ST.E desc[UR4][R6.64+0x1f4], R3 ;  /* 0x0001f40306007985 */ /* 0x0005e4000c101904 */
[C---:B--2---:R-:W-:Y:S02]  /*2dd20*/  FMUL.FTZ R3, R9.reuse, R2 ;  /* 0x0000000209037220 */ /* 0x044fe40000410000 */
[----:B------:R-:W2:Y:S04]  /*2dd30*/  LD.E R2, desc[UR6][R6.64+0x1c] ;  /* 0x00001c0606027980 */ /* 0x000ea8000c101900 */
[----:B------:R2:W-:Y:S02]  /*2dd40*/  ST.E desc[UR4][R6.64+0x8], R25 ;  /* 0x0000081906007985 */ /* 0x0005e4000c101904 */
[----:B--2---:R-:W-:-:S02]  /*2dd50*/  FMUL.FTZ R25, R9, R2 ;  /* 0x0000000209197220 */ /* 0x004fc40000410000 */
[----:B------:R-:W2:Y:S04]  /*2dd60*/  LD.E R2, desc[UR6][R6.64+0x28] ;  /* 0x0000280606027980 */ /* 0x000ea8000c101900 */
        /* <DEDUP_REMOVED lines=44> */
[----:B------:R-:W2:Y:S01]  /*2e030*/  LD.E R2, desc[UR6][R6.64+0x9c] ;  /* 0x00009c0606027980 */ /* 0x000ea2000c101900 */
        /* <DEDUP_REMOVED lines=80> */
[----:B------:R1:W-:Y:S01]  /*2e540*/  ST.E desc[UR4][R6.64+0x98], R25 ;  /* 0x0000981906007985 */ /* 0x0003e2000c101904 */
[----:B--2---:R-:W-:-:S05]  /*2e550*/  FMUL.FTZ R27, R9, R2 ;  /* 0x00000002091b7220 */ /* 0x004fca0000410000 */
[----:B------:R2:W-:Y:S04]  /*2e560*/  ST.E desc[UR4][R6.64+0x9c], R27 ;  /* 0x00009c1b06007985 */ /* 0x0005e8000c101904 */
[----:B------:R-:W0:Y:S02]  /*2e570*/  LD.E R2, desc[UR6][R6.64+0xa8] ;  /* 0x0000a80606027980 */ /* 0x000e24000c101900 */
[----:B0-----:R-:W-:-:S05]  /*2e580*/  FMUL.FTZ R3, R9, R2 ;  /* 0x0000000209037220 */ /* 0x001fca0000410000 */
[----:B------:R0:W-:Y:S04]  /*2e590*/  ST.E desc[UR4][R6.64+0xa8], R3 ;  /* 0x0000a80306007985 */ /* 0x0001e8000c101904 */
[----:B------:R-:W1:Y:S02]  /*2e5a0*/  LD.E R2, desc[UR6][R6.64+0xac] ;  /* 0x0000ac0606027980 */ /* 0x000e64000c101900 */
[----:B-1----:R-:W-:-:S05]  /*2e5b0*/  FMUL.FTZ R25, R9, R2 ;  /* 0x0000000209197220 */ /* 0x002fca0000410000 */
[----:B------:R1:W-:Y:S04]  /*2e5c0*/  ST.E desc[UR4][R6.64+0xac], R25 ;  /* 0x0000ac1906007985 */ /* 0x0003e8000c101904 */
[----:B------:R-:W2:Y:S02]  /*2e5d0*/  LD.E R2, desc[UR6][R6.64+0xb8] ;  /* 0x0000b80606027980 */ /* 0x000ea4000c101900 */
        /* <DEDUP_REMOVED lines=115> */
[----:B------:R-:W-:Y:S04]  /*2ed10*/  ST.E desc[UR4][R6.64+0x1e8], R25 ;  /* 0x0001e81906007985 */ /* 0x000fe8000c101904 */
[----:B------:R-:W2:Y:S02]  /*2ed20*/  LD.E R2, desc[UR6][R6.64+0x1ec] ;  /* 0x0001ec0606027980 */ /* 0x000ea4000c101900 */
[----:B--2---:R-:W-:-:S05]  /*2ed30*/  FMUL.FTZ R27, R9, R2 ;  /* 0x00000002091b7220 */ /* 0x004fca0000410000 */
[----:B------:R1:W-:Y:S04]  /*2ed40*/  ST.E desc[UR4][R6.64+0x1ec], R27 ;  /* 0x0001ec1b06007985 */ /* 0x0003e8000c101904 */
[----:B------:R-:W2:Y:S02]  /*2ed50*/  LD.E R2, desc[UR6][R6.64+0x1f8] ;  /* 0x0001f80606027980 */ /* 0x000ea4000c101900 */
[----:B--2---:R-:W-:-:S05]  /*2ed60*/  FMUL.FTZ R29, R9, R2 ;  /* 0x00000002091d7220 */ /* 0x004fca0000410000 */
[----:B------:R-:W-:Y:S04]  /*2ed70*/  ST.E desc[UR4][R6.64+0x1f8], R29 ;  /* 0x0001f81d06007985 */ /* 0x000fe8000c101904 */
[----:B------:R-:W2:Y:S01]  /*2ed80*/  LD.E R2, desc[UR6][R6.64+0x1fc] ;  /* 0x0001fc0606027980 */ /* 0x000ea2000c101900 */
[----:B------:R-:W-:Y:S01]  /*2ed90*/  LEA.HI R28, R207, 0x8, RZ, 0x19 ;  /* 0x00000008cf1c7811 */ /* 0x000fe200078fc8ff */
[----:B--2---:R-:W-:-:S05]  /*2eda0*/  FMUL.FTZ R9, R9, R2 ;  /* 0x0000000209097220 */ /* 0x004fca0000410000 */
[----:B------:R2:W-:Y:S04]  /*2edb0*/  ST.E desc[UR4][R6.64+0x1fc], R9 ;  /* 0x0001fc0906007985 */ /* 0x0005e8000c101904 */
[----:B0-----:R-:W3:Y:S01]  /*2edc0*/  LDL.64 R2, [R0+0x80] ;  /* 0x0000800000027983 */ /* 0x001ee20000100a00 */
[----:B------:R0:W-:Y:S06]  /*2edd0*/  BAR.SYNC.DEFER_BLOCKING R28, 0x100 ;  /* 0x0004001c0000751d */ /* 0x0001ec0000010000 */
[----:B-1----:R-:W4:Y:S04]  /*2ede0*/  LDL.64 R26, [R0] ;  /* 0x00000000001a7983 */ /* 0x002f280000100a00 */
[----:B------:R-:W5:Y:S04]  /*2edf0*/  LDL.64 R24, [R0+0x98] ;  /* 0x0000980000187983 */ /* 0x000f680000100a00 */
[----:B--2---:R-:W2:Y:S04]  /*2ee00*/  LDL.64 R8, [R0+0x88] ;  /* 0x0000880000087983 */ /* 0x004ea80000100a00 */
[----:B---3--:R-:W3:Y:S04]  /*2ee10*/  LD.E R29, desc[UR4][R2.64] ;  /* 0x00000004021d7980 */ /* 0x008ee8000c101900 */
[----:B----4-:R-:W4:Y:S04]  /*2ee20*/  LD.E R219, desc[UR6][R26.64] ;  /* 0x000000061adb7980 */ /* 0x010f28000c101900 */
[----:B-----5:R-:W4:Y:S04]  /*2ee30*/  LD.E.64 R6, desc[UR4][R24.64] ;  /* 0x0000000418067980 */ /* 0x020f28000c101b00 */
[----:B---3--:R1:W-:Y:S04]  /*2ee40*/  ST.E desc[UR8][R2.64], R29 ;  /* 0x0000001d02007985 */ /* 0x0083e8000c101908 */
[----:B------:R-:W3:Y:S04]  /*2ee50*/  LD.E R31, desc[UR10][R2.64+0x4] ;  /* 0x0000040a021f7980 */ /* 0x000ee8000c101900 */
[----:B---3--:R3:W-:Y:S04]  /*2ee60*/  ST.E desc[UR4][R2.64+0x4], R31 ;  /* 0x0000041f02007985 */ /* 0x0087e8000c101904 */
[----:B------:R-:W5:Y:S04]  /*2ee70*/  LD.E R33, desc[UR6][R2.64+0x8] ;  /* 0x0000080602217980 */ /* 0x000f68000c101900 */
[----:B-----5:R-:W-:Y:S04]  /*2ee80*/  ST.E desc[UR4][R2.64+0x8], R33 ;  /* 0x0000082102007985 */ /* 0x020fe8000c101904 */
[----:B------:R-:W5:Y:S04]  /*2ee90*/  LD.E R27, desc[UR6][R2.64+0xc] ;  /* 0x00000c06021b7980 */ /* 0x000f68000c101900 */
[----:B-----5:R5:W-:Y:S04]  /*2eea0*/  ST.E desc[UR4][R2.64+0xc], R27 ;  /* 0x00000c1b02007985 */ /* 0x020be8000c101904 */
[----:B------:R-:W2:Y:S04]  /*2eeb0*/  LD.E R25, desc[UR6][R2.64+0x10] ;  /* 0x0000100602197980 */ /* 0x000ea8000c101900 */
[----:B--2---:R2:W-:Y:S04]  /*2eec0*/  ST.E desc[UR4][R2.64+0x10], R25 ;  /* 0x0000101902007985 */ /* 0x0045e8000c101904 */
[----:B-1----:R-:W4:Y:S04]  /*2eed0*/  LD.E R29, desc[UR6][R2.64+0x14] ;  /* 0x00001406021d7980 */ /* 0x002f28000c101900 */
[----:B----4-:R1:W-:Y:S04]  /*2eee0*/  ST.E desc[UR4][R2.64+0x14], R29 ;  /* 0x0000141d02007985 */ /* 0x0103e8000c101904 */
[----:B---3--:R-:W3:Y:S04]  /*2eef0*/  LD.E R31, desc[UR6][R2.64+0x18] ;  /* 0x00001806021f7980 */ /* 0x008ee8000c101900 */
[----:B---3--:R3:W-:Y:S04]  /*2ef00*/  ST.E desc[UR4][R2.64+0x18], R31 ;  /* 0x0000181f02007985 */ /* 0x0087e8000c101904 */
[----:B-----5:R-:W4:Y:S04]  /*2ef10*/  LD.E R27, desc[UR6][R2.64+0x1c] ;  /* 0x00001c06021b7980 */ /* 0x020f28000c101900 */
[----:B----4-:R4:W-:Y:S04]  /*2ef20*/  ST.E desc[UR4][R2.64+0x1c], R27 ;  /* 0x00001c1b02007985 */ /* 0x0109e8000c101904 */
[----:B--2---:R-:W2:Y:S04]  /*2ef30*/  LD.E R25, desc[UR6][R2.64+0x20] ;  /* 0x0000200602197980 */ /* 0x004ea8000c101900 */
[----:B--2---:R2:W-:Y:S04]  /*2ef40*/  ST.E desc[UR4][R2.64+0x20], R25 ;  /* 0x0000201902007985 */ /* 0x0045e8000c101904 */
[----:B-1----:R-:W5:Y:S04]  /*2ef50*/  LD.E R29, desc[UR6][R2.64+0x24] ;  /* 0x00002406021d7980 */ /* 0x002f68000c101900 */
[----:B-----5:R1:W-:Y:S04]  /*2ef60*/  ST.E desc[UR4][R2.64+0x24], R29 ;  /* 0x0000241d02007985 */ /* 0x0203e8000c101904 */
[----:B---3--:R-:W3:Y:S04]  /*2ef70*/  LD.E R31, desc[UR6][R2.64+0x28] ;  /* 0x00002806021f7980 */ /* 0x008ee8000c101900 */
[----:B---3--:R3:W-:Y:S04]  /*2ef80*/  ST.E desc[UR4][R2.64+0x28], R31 ;  /* 0x0000281f02007985 */ /* 0x0087e8000c101904 */
[----:B----4-:R-:W4:Y:S04]  /*2ef90*/  LD.E R27, desc[UR6][R2.64+0x2c] ;  /* 0x00002c06021b7980 */ /* 0x010f28000c101900 */
        /* <DEDUP_REMOVED lines=228> */
[----:B-----5:R-:W-:Y:S04]  /*2fde0*/  ST.E desc[UR4][R2.64+0x1f4], R29 ;  /* 0x0001f41d02007985 */ /* 0x020fe8000c101904 */
[----:B---3--:R-:W3:Y:S01]  /*2fdf0*/  LD.E R31, desc[UR6][R2.64+0x1f8] ;  /* 0x0001f806021f7980 */ /* 0x008ee2000c101900 */
[----:B------:R-:W-:-:S02]  /*2fe00*/  R2UR UR28, R4 ;  /* 0x00000000041c72ca */ /* 0x000fc400000e0000 */
[C---:B------:R-:W-:Y:S01]  /*2fe10*/  R2UR UR29, R5.reuse ;  /* 0x00000000051d72ca */ /* 0x040fe200000e0000 */
[----:B---3--:R-:W-:Y:S04]  /*2fe20*/  ST.E desc[UR4][R2.64+0x1f8], R31 ;  /* 0x0001f81f02007985 */ /* 0x008fe8000c101904 */
[----:B----4-:R-:W3:Y:S01]  /*2fe30*/  LD.E R27, desc[UR6][R2.64+0x1fc] ;  /* 0x0001fc06021b7980 */ /* 0x010ee2000c101900 */
[C---:B------:R-:W-:Y:S02]  /*2fe40*/  R2UR UR30, R4.reuse ;  /* 0x00000000041e72ca */ /* 0x040fe400000e0000 */
[----:B------:R-:W-:Y:S02]  /*2fe50*/  R2UR UR31, R5 ;  /* 0x00000000051f72ca */ /* 0x000fe400000e0000 */
[----:B------:R-:W-:-:S02]  /*2fe60*/  R2UR UR32, R4 ;  /* 0x00000000042072ca */ /* 0x000fc400000e0000 */
[C---:B------:R-:W-:Y:S02]  /*2fe70*/  R2UR UR33, R5.reuse ;  /* 0x00000000052172ca */ /* 0x040fe400000e0000 */
[C---:B------:R-:W-:Y:S02]  /*2fe80*/  R2UR UR34, R4.reuse ;  /* 0x00000000042272ca */ /* 0x040fe400000e0000 */
[C---:B------:R-:W-:Y:S02]  /*2fe90*/  R2UR UR35, R5.reuse ;  /* 0x00000000052372ca */ /* 0x040fe400000e0000 */
        /* <DEDUP_REMOVED lines=22> */
[----:B------:R-:W-:Y:S02]  /*30000*/  R2UR UR26, R4 ;  /* 0x00000000041a72ca */ /* 0x000fe400000e0000 */
[----:B------:R-:W-:Y:S01]  /*30010*/  R2UR UR27, R5 ;  /* 0x00000000051b72ca */ /* 0x000fe200000e0000 */
[----:B---3--:R1:W-:Y:S04]  /*30020*/  ST.E desc[UR4][R2.64+0x1fc], R27 ;  /* 0x0001fc1b02007985 */ /* 0x0083e8000c101904 */
[----:B------:R-:W3:Y:S04]  /*30030*/  LD.E R218, desc[UR28][R8.64] ;  /* 0x0000001c08da7980 */ /* 0x000ee8000c101900 */
[----:B------:R-:W4:Y:S04]  /*30040*/  LD.E R24, desc[UR30][R2.64] ;  /* 0x0000001e02187980 */ /* 0x000f28000c101900 */
[----:B--2---:R-:W4:Y:S04]  /*30050*/  LD.E R25, desc[UR32][R2.64+0x4] ;  /* 0x0000042002197980 */ /* 0x004f28000c101900 */
[----:B------:R-:W4:Y:S04]  /*30060*/  LD.E R26, desc[UR34][R2.64+0x8] ;  /* 0x00000822021a7980 */ /* 0x000f28000c101900 */
[----:B-1----:R-:W4:Y:S04]  /*30070*/  LD.E R27, desc[UR44][R2.64+0xc] ;  /* 0x00000c2c021b7980 */ /* 0x002f28000c101900 */
[----:B0-----:R-:W4:Y:S04]  /*30080*/  LD.E R28, desc[UR46][R2.64+0x10] ;  /* 0x0000102e021c7980 */ /* 0x001f28000c101900 */
        /* <DEDUP_REMOVED lines=122> */
[----:B------:R-:W4:Y:S01]  /*30830*/  LD.E R151, desc[UR54][R2.64+0x1fc] ;  /* 0x0001fc3602977980 */ /* 0x000f22000c101900 */
[----:B------:R-:W-:Y:S01]  /*30840*/  IMAD R6, R219, 0xc00, R6 ;  /* 0x00000c00db067824 */ /* 0x000fe200078e0206 */
[----:B---3--:R-:W-:-:S02]  /*30850*/  ISETP.NE.U32.AND P1, PT, R218, RZ, PT ;  /* 0x000000ffda00720c */ /* 0x008fc40003f25070 */
[----:B------:R-:W-:Y:S02]  /*30860*/  R2UR UR7, R7 ;  /* 0x00000000070772ca */ /* 0x000fe400000e0000 */
[----:B------:R-:W-:Y:S02]  /*30870*/  R2UR UR6, R6 ;  /* 0x00000000060672ca */ /* 0x000fe400000e0000 */
[----:B------:R-:W-:Y:S02]  /*30880*/  F2FP.BF16.F32.PACK_AB R152, R153, R152 ;  /* 0x000000989998723e */ /* 0x000fe400000010ff */
[----:B------:R-:W-:Y:S02]  /*30890*/  F2FP.BF16.F32.PACK_AB R154, R154, R217 ;  /* 0x000000d99a9a723e */ /* 0x000fe400000010ff */
[----:B------:R-:W-:Y:S02]  /*308a0*/  F2FP.BF16.F32.PACK_AB R153, R216, R158 ;  /* 0x0000009ed899723e */ /* 0x000fe400000010ff */
[----:B------:R-:W-:Y:S01]  /*308b0*/  F2FP.BF16.F32.PACK_AB R155, R157, R155 ;  /* 0x0000009b9d9b723e */ /* 0x000fe200000010ff */
[----:B------:R-:W-:Y:S01]  /*308c0*/  VOTEU.ANY UP0, P1 ;  /* 0x00000000003f7886 */ /* 0x000fe20000800100 */
        /* <DEDUP_REMOVED lines=19> */
[----:B------:R-:W-:Y:S01]  /*30a00*/  R2UR UR25, R5 ;  /* 0x00000000051972ca */ /* 0x000fe200000e0000 */
[----:B----4-:R-:W-:-:S06]  /*30a10*/  WARPGROUP.ARRIVE ;  /* 0x00000000000079c5 */ /* 0x010fcc0000000000 */
[----:B------:R-:W-:Y:S01]  /*30a20*/  HGMMA.64x256x16.F32.BF16 R24, R152, gdesc[UR4].tnspB, R24, UP0, gsb0 ;  /* 0x43e0000498187df0 */ /* 0x000fe2000b801818 */
        /* <DEDUP_REMOVED lines=15> */
[----:B------:R-:W-:Y:S02]  /*30b20*/  R2UR UR51, R5 ;  /* 0x00000000053372ca */ /* 0x000fe400000e0000 */
[C---:B------:R-:W-:Y:S01]  /*30b30*/  R2UR UR52, R4.reuse ;  /* 0x00000000043472ca */ /* 0x040fe200000e0000 */
[----:B------:R-:W-:Y:S02]  /*30b40*/  WARPGROUP.DEPBAR.LE gsb0, 0x0 ;  /* 0x00008000000079c5 */ /* 0x000fe40000010000 */
[----:B------:R0:W-:Y:S01]  /*30b50*/  ST.E desc[UR4][R2.64], R24 ;  /* 0x0000001802007985 */ /* 0x0001e2000c101904 */
[----:B------:R-:W-:-:S02]  /*30b60*/  R2UR UR4, R4 ;  /* 0x00000000040472ca */ /* 0x000fc400000e0000 */
[C---:B------:R-:W-:Y:S01]  /*30b70*/  R2UR UR5, R5.reuse ;  /* 0x00000000050572ca */ /* 0x040fe200000e0000 */
[----:B------:R1:W-:Y:S01]  /*30b80*/  ST.E desc[UR6][R2.64+0x4], R25 ;  /* 0x0000041902007985 */ /* 0x0003e2000c101906 */
[----:B------:R-:W-:Y:S02]  /*30b90*/  R2UR UR6, R4 ;  /* 0x00000000040672ca */ /* 0x000fe400000e0000 */
[----:B------:R-:W-:-:S09]  /*30ba0*/  R2UR UR7, R5 ;  /* 0x00000000050772ca */ /* 0x000fd200000e0000 */
[----:B------:R2:W-:Y:S01]  /*30bb0*/  ST.E desc[UR4][R2.64+0x8], R26 ;  /* 0x0000081a02007985 */ /* 0x0005e2000c101904 */
[C---:B------:R-:W-:Y:S02]  /*30bc0*/  R2UR UR4, R4.reuse ;  /* 0x00000000040472ca */ /* 0x040fe400000e0000 */
[C---:B------:R-:W-:Y:S01]  /*30bd0*/  R2UR UR5, R5.reuse ;  /* 0x00000000050572ca */ /* 0x040fe200000e0000 */
[----:B------:R3:W-:Y:S01]  /*30be0*/  ST.E desc[UR6][R2.64+0xc], R27 ;  /* 0x00000c1b02007985 */ /* 0x0007e2000c101906 */
[C---:B------:R-:W-:Y:S02]  /*30bf0*/  R2UR UR6, R4.reuse ;  /* 0x00000000040672ca */ /* 0x040fe400000e0000 */
[C---:B------:R-:W-:Y:S01]  /*30c00*/  R2UR UR7, R5.reuse ;  /* 0x00000000050772ca */ /* 0x040fe200000e0000 */
[----:B------:R4:W-:Y:S01]  /*30c10*/  ST.E desc[UR8][R2.64+0x10], R28 ;  /* 0x0000101c02007985 */ /* 0x0009e2000c101908 */
[C---:B------:R-:W-:Y:S02]  /*30c20*/  R2UR UR8, R4.reuse ;  /* 0x00000000040872ca */ /* 0x040fe400000e0000 */
[----:B------:R-:W-:Y:S01]  /*30c30*/  R2UR UR9, R5 ;  /* 0x00000000050972ca */ /* 0x000fe200000e0000 */
[----:B------:R5:W-:Y:S01]  /*30c40*/  ST.E desc[UR10][R2.64+0x14], R29 ;  /* 0x0000141d02007985 */ /* 0x000be2000c10190a */
[----:B------:R-:W-:-:S02]  /*30c50*/  R2UR UR10, R4 ;  /* 0x00000000040a72ca */ /* 0x000fc400000e0000 */
        /* <DEDUP_REMOVED lines=21> */
[----:B------:R-:W-:Y:S01]  /*30db0*/  R2UR UR7, R5 ;  /* 0x00000000050772ca */ /* 0x000fe200000e0000 */
[----:B------:R5:W-:Y:S04]  /*30dc0*/  ST.E desc[UR8][R2.64+0x34], R37 ;  /* 0x0000342502007985 */ /* 0x000be8000c101908 */
[----:B------:R5:W-:Y:S04]  /*30dd0*/  ST.E desc[UR10][R2.64+0x38], R38 ;  /* 0x0000382602007985 */ /* 0x000be8000c10190a */
[----:B------:R5:W-:Y:S01]  /*30de0*/  ST.E desc[UR12][R2.64+0x3c], R39 ;  /* 0x00003c2702007985 */ /* 0x000be2000c10190c */
[----:B------:R-:W-:-:S03]  /*30df0*/  R2UR UR8, R4 ;  /* 0x00000000040872ca */ /* 0x000fc600000e0000 */
[----:B------:R5:W-:Y:S01]  /*30e00*/  ST.E desc[UR14][R2.64+0x40], R40 ;  /* 0x0000402802007985 */ /* 0x000be2000c10190e */
[----:B------:R-:W-:-:S03]  /*30e10*/  R2UR UR9, R5 ;  /* 0x00000000050972ca */ /* 0x000fc600000e0000 */
[----:B------:R5:W-:Y:S04]  /*30e20*/  ST.E desc[UR16][R2.64+0x44], R41 ;  /* 0x0000442902007985 */ /* 0x000be8000c101910 */
[----:B------:R5:W-:Y:S04]  /*30e30*/  ST.E desc[UR18][R2.64+0x48], R42 ;  /* 0x0000482a02007985 */ /* 0x000be8000c101912 */
[----:B------:R5:W-:Y:S04]  /*30e40*/  ST.E desc[UR20][R2.64+0x4c], R43 ;  /* 0x00004c2b02007985 */ /* 0x000be8000c101914 */
[----:B------:R5:W-:Y:S04]  /*30e50*/  ST.E desc[UR22][R2.64+0x50], R44 ;  /* 0x0000502c02007985 */ /* 0x000be8000c101916 */
[----:B------:R5:W-:Y:S01]  /*30e60*/  ST.E desc[UR24][R2.64+0x54], R45 ;  /* 0x0000542d02007985 */ /* 0x000be2000c101918 */
[----:B------:R-:W-:-:S03]  /*30e70*/  R2UR UR10, R4 ;  /* 0x00000000040a72ca */ /* 0x000fc600000e0000 */
[----:B------:R5:W-:Y:S01]  /*30e80*/  ST.E desc[UR4][R2.64+0x58], R46 ;  /* 0x0000582e02007985 */ /* 0x000be2000c101904 */
[C---:B------:R-:W-:Y:S02]  /*30e90*/  R2UR UR4, R4.reuse ;  /* 0x00000000040472ca */ /* 0x040fe400000e0000 */
[C---:B------:R-:W-:Y:S01]  /*30ea0*/  R2UR UR5, R5.reuse ;  /* 0x00000000050572ca */ /* 0x040fe200000e0000 */
[----:B------:R5:W-:Y:S01]  /*30eb0*/  ST.E desc[UR6][R2.64+0x5c], R47 ;  /* 0x00005c2f02007985 */ /* 0x000be2000c101906 */
        /* <DEDUP_REMOVED lines=12> */
[C---:B------:R-:W-:Y:S01]  /*30f80*/  R2UR UR21, R5.reuse ;  /* 0x00000000051572ca */ /* 0x040fe200000e0000 */
[----:B------:R5:W-:Y:S01]  /*30f90*/  ST.E desc[UR8][R2.64+0x60], R48 ;  /* 0x0000603002007985 */ /* 0x000be2000c101908 */
        /* <DEDUP_REMOVED lines=8> */
[----:B------:R-:W-:Y:S01]  /*31020*/  R2UR UR5, R5 ;  /* 0x00000000050572ca */ /* 0x000fe200000e0000 */
[----:B------:R5:W-:Y:S04]  /*31030*/  ST.E desc[UR6][R2.64+0x68], R50 ;  /* 0x0000683202007985 */ /* 0x000be8000c101906 */
[----:B------:R5:W-:Y:S04]  /*31040*/  ST.E desc[UR10][R2.64+0x6c], R51 ;  /* 0x00006c3302007985 */ /* 0x000be8000c10190a */
[----:B------:R5:W-:Y:S04]  /*31050*/  ST.E desc[UR12][R2.64+0x70], R52 ;  /* 0x0000703402007985 */ /* 0x000be8000c10190c */
        /* <DEDUP_REMOVED lines=8> */
[----:B------:R5:W-:Y:S01]  /*310e0*/  ST.E desc[UR8][R2.64+0x8c], R59 ;  /* 0x00008c3b02007985 */ /* 0x000be2000c101908 */
[C---:B------:R-:W-:Y:S02]  /*310f0*/  R2UR UR8, R4.reuse ;  /* 0x00000000040872ca */ /* 0x040fe400000e0000 */
[----:B------:R-:W-:Y:S01]  /*31100*/  R2UR UR9, R5 ;  /* 0x00000000050972ca */ /* 0x000fe200000e0000 */
[----:B------:R5:W-:Y:S01]  /*31110*/  ST.E desc[UR4][R2.64+0x90], R60 ;  /* 0x0000903c02007985 */ /* 0x000be2000c101904 */
        /* <DEDUP_REMOVED lines=13> */
[C---:B------:R-:W-:Y:S01]  /*311f0*/  R2UR UR21, R5.reuse ;  /* 0x00000000051572ca */ /* 0x040fe200000e0000 */
[----:B------:R5:W-:Y:S01]  /*31200*/  ST.E desc[UR6][R2.64+0x94], R61 ;  /* 0x0000943d02007985 */ /* 0x000be2000c101906 */
        /* <DEDUP_REMOVED lines=245> */
[C---:B------:R-:W-:Y:S02]  /*32160*/  R2UR UR54, R4.reuse ;  /* 0x00000000043672ca */ /* 0x040fe400000e0000 */
[----:B------:R-:W-:Y:S01]  /*32170*/  R2UR UR55, R5 ;  /* 0x00000000053772ca */ /* 0x000fe200000e0000 */
        /* <DEDUP_REMOVED lines=12> */
[----:B------:R-:W-:Y:S01]  /*32240*/  ST.E desc[UR28][R8.64], R199 ;  /* 0x000000c708007985 */ /* 0x000fe2000c10191c */
[C---:B------:R-:W-:Y:S02]  /*32250*/  R2UR UR58, R4.reuse ;  /* 0x00000000043a72ca */ /* 0x040fe400000e0000 */
[C---:B------:R-:W-:Y:S01]  /*32260*/  R2UR UR59, R5.reuse ;  /* 0x00000000053b72ca */ /* 0x040fe200000e0000 */
[----:B0-----:R-:W5:Y:S01]  /*32270*/  LD.E R24, desc[UR30][R2.64] ;  /* 0x0000001e02187980 */ /* 0x001f62000c101900 */
[C---:B------:R-:W-:Y:S02]  /*32280*/  R2UR UR56, R4.reuse ;  /* 0x00000000043872ca */ /* 0x040fe400000e0000 */
[C---:B------:R-:W-:Y:S01]  /*32290*/  R2UR UR57, R5.reuse ;  /* 0x00000000053972ca */ /* 0x040fe200000e0000 */
[----:B-1----:R-:W5:Y:S01]  /*322a0*/  LD.E R25, desc[UR32][R2.64+0x4] ;  /* 0x0000042002197980 */ /* 0x002f62000c101900 */
[C---:B------:R-:W-:Y:S02]  /*322b0*/  R2UR UR4, R4.reuse ;  /* 0x00000000040472ca */ /* 0x040fe400000e0000 */
[----:B------:R-:W-:Y:S01]  /*322c0*/  R2UR UR5, R5 ;  /* 0x00000000050572ca */ /* 0x000fe200000e0000 */
[----:B--2---:R-:W2:Y:S01]  /*322d0*/  LD.E R26, desc[UR34][R2.64+0x8] ;  /* 0x00000822021a7980 */ /* 0x004ea2000c101900 */
[----:B------:R-:W-:-:S02]  /*322e0*/  R2UR UR6, R4 ;  /* 0x00000000040672ca */ /* 0x000fc400000e0000 */
[C---:B------:R-:W-:Y:S01]  /*322f0*/  R2UR UR7, R5.reuse ;  /* 0x00000000050772ca */ /* 0x040fe200000e0000 */
[----:B---3--:R-:W2:Y:S01]  /*32300*/  LD.E R27, desc[UR44][R2.64+0xc] ;  /* 0x00000c2c021b7980 */ /* 0x008ea2000c101900 */
[C---:B------:R-:W-:Y:S02]  /*32310*/  R2UR UR8, R4.reuse ;  /* 0x00000000040872ca */ /* 0x040fe400000e0000 */
[C---:B------:R-:W-:Y:S01]  /*32320*/  R2UR UR9, R5.reuse ;  /* 0x00000000050972ca */ /* 0x040fe200000e0000 */
[----:B----4-:R-:W2:Y:S01]  /*32330*/  LD.E R28, desc[UR46][R2.64+0x10] ;  /* 0x0000102e021c7980 */ /* 0x010ea2000c101900 */
[C---:B------:R-:W-:Y:S02]  /*32340*/  R2UR UR10, R4.reuse ;  /* 0x00000000040a72ca */ /* 0x040fe400000e0000 */
[----:B------:R-:W-:Y:S01]  /*32350*/  R2UR UR11, R5 ;  /* 0x00000000050b72ca */ /* 0x000fe200000e0000 */
[----:B-----5:R-:W2:Y:S01]  /*32360*/  LD.E R29, desc[UR50][R2.64+0x14] ;  /* 0x00001432021d7980 */ /* 0x020ea2000c101900 */
[----:B------:R-:W-:-:S02]  /*32370*/  R2UR UR12, R4 ;  /* 0x00000000040c72ca */ /* 0x000fc400000e0000 */
[C---:B------:R-:W-:Y:S01]  /*32380*/  R2UR UR13, R5.reuse ;  /* 0x00000000050d72ca */ /* 0x040fe200000e0000 */
[----:B------:R-:W2:Y:S01]  /*32390*/  LD.E R30, desc[UR52][R2.64+0x18] ;  /* 0x00001834021e7980 */ /* 0x000ea2000c101900 */
[C---:B------:R-:W-:Y:S02]  /*323a0*/  R2UR UR14, R4.reuse ;  /* 0x00000000040e72ca */ /* 0x040fe400000e0000 */
[C---:B------:R-:W-:Y:S01]  /*323b0*/  R2UR UR15, R5.reuse ;  /* 0x00000000050f72ca */ /* 0x040fe200000e0000 */
[----:B------:R-:W2:Y:S01]  /*323c0*/  LD.E R31, desc[UR54][R2.64+0x1c] ;  /* 0x00001c36021f7980 */ /* 0x000ea2000c101900 */
[C---:B------:R-:W-:Y:S02]  /*323d0*/  R2UR UR16, R4.reuse ;  /* 0x00000000041072ca */ /* 0x040fe400000e0000 */
[----:B------:R-:W-:Y:S01]  /*323e0*/  R2UR UR17, R5 ;  /* 0x00000000051172ca */ /* 0x000fe200000e0000 */
[----:B------:R-:W2:Y:S01]  /*323f0*/  LD.E R32, desc[UR60][R2.64+0x20] ;  /* 0x0000203c02207980 */ /* 0x000ea2000c101900 */
        /* <DEDUP_REMOVED lines=327> */
[----:B------:R-:W-:Y:S02]  /*33870*/  R2UR UR54, R4 ;  /* 0x00000000043672ca */ /* 0x000fe400000e0000 */
[----:B------:R-:W-:Y:S01]  /*33880*/  R2UR UR55, R5 ;  /* 0x00000000053772ca */ /* 0x000fe200000e0000 */
        /* <DEDUP_REMOVED lines=10> */
[----:B------:R-:W-:-:S02]  /*33930*/  VIADD R152, R6, 0x80 ;  /* 0x0000008006987836 */ /* 0x000fc40000000000 */
[----:B------:R-:W-:-:S03]  /*33940*/  IMAD.MOV.U32 R153, RZ, RZ, R7 ;  /* 0x000000ffff997224 */ /* 0x000fc600078e0007 */
[----:B------:R-:W-:Y:S02]  /*33950*/  R2UR UR6, R152 ;  /* 0x00000000980672ca */ /* 0x000fe400000e0000 */
[----:B------:R-:W-:Y:S02]  /*33960*/  R2UR UR7, R153 ;  /* 0x00000000990772ca */ /* 0x000fe400000e0000 */
[----:B------:R-:W-:Y:S02]  /*33970*/  F2FP.BF16.F32.PACK_AB R156, R21, R156 ;  /* 0x0000009c159c723e */ /* 0x000fe400000010ff */
[----:B------:R-:W-:Y:S02]  /*33980*/  F2FP.BF16.F32.PACK_AB R158, R14, R20 ;  /* 0x000000140e9e723e */ /* 0x000fe400000010ff */
[----:B------:R-:W-:Y:S02]  /*33990*/  F2FP.BF16.F32.PACK_AB R157, R12, R13 ;  /* 0x0000000d0c9d723e */ /* 0x000fe400000010ff */
[----:B------:R-:W-:-:S02]  /*339a0*/  F2FP.BF16.F32.PACK_AB R159, R159, R160 ;  /* 0x000000a09f9f723e */ /* 0x000fc400000010ff */
        /* <DEDUP_REMOVED lines=18> */
[----:B------:R-:W-:Y:S02]  /*33ad0*/  R2UR UR24, R4 ;  /* 0x00000000041872ca */ /* 0x000fe400000e0000 */
[----:B------:R-:W-:Y:S01]  /*33ae0*/  R2UR UR25, R5 ;  /* 0x00000000051972ca */ /* 0x000fe200000e0000 */
[----:B--2---:R-:W-:-:S06]  /*33af0*/  WARPGROUP.ARRIVE ;  /* 0x00000000000079c5 */ /* 0x004fcc0000000000 */
[----:B------:R-:W-:Y:S01]  /*33b00*/  HGMMA.64x256x16.F32.BF16 R24, R156, gdesc[UR4].tnspB, R24, gsb0 ;  /* 0x43e000049c187df0 */ /* 0x000fe20008001818 */
        /* <DEDUP_REMOVED lines=19> */
[C---:B------:R-:W-:Y:S01]  /*33c40*/  R2UR UR55, R5.reuse ;  /* 0x00000000053772ca */ /* 0x040fe200000e0000 */
[----:B------:R-:W-:Y:S02]  /*33c50*/  WARPGROUP.DEPBAR.LE gsb0, 0x0 ;  /* 0x00008000000079c5 */ /* 0x000fe40000010000 */
        /* <DEDUP_REMOVED lines=2670> */
[----:B------:R5:W-:Y:S04]  /*3e340*/  ST.E desc[UR6][R2.64+0x1b4], R133 ;  /* 0x0001b48502007985 */ /* 0x000be8000c101906 */
[----:B------:R5:W-:Y:S04]  /*3e350*/  ST.E desc[UR8][R2.64+0x1b8], R134 ;  /* 0x0001b88602007985 */ /* 0x000be8000c101908 */
[----:B------:R5:W-:Y:S04]  /*3e360*/  ST.E desc[UR4][R2.64+0x1bc], R135 ;  /* 0x0001bc8702007985 */ /* 0x000be8000c101904 */
[----:B------:R5:W-:Y:S01]  /*3e370*/  ST.E desc[UR10][R2.64+0x1c0], R136 ;  /* 0x0001c08802007985 */ /* 0x000be2000c10190a */
[----:B------:R-:W-:-:S03]  /*3e380*/  R2UR UR6, R4 ;  /* 0x00000000040672ca */ /* 0x000fc600000e0000 */
[----:B------:R5:W-:Y:S01]  /*3e390*/  ST.E desc[UR12][R2.64+0x1c4], R137 ;  /* 0x0001c48902007985 */ /* 0x000be2000c10190c */
[----:B------:R-:W-:-:S03]  /*3e3a0*/  R2UR UR7, R5 ;  /* 0x00000000050772ca */ /* 0x000fc600000e0000 */
[----:B------:R5:W-:Y:S01]  /*3e3b0*/  ST.E desc[UR14][R2.64+0x1c8], R138 ;  /* 0x0001c88a02007985 */ /* 0x000be2000c10190e */
[----:B------:R-:W-:-:S03]  /*3e3c0*/  R2UR UR8, R4 ;  /* 0x00000000040872ca */ /* 0x000fc600000e0000 */
[----:B------:R5:W-:Y:S01]  /*3e3d0*/  ST.E desc[UR16][R2.64+0x1cc], R139 ;  /* 0x0001cc8b02007985 */ /* 0x000be2000c101910 */
[----:B------:R-:W-:-:S03]  /*3e3e0*/  R2UR UR9, R5 ;  /* 0x00000000050972ca */ /* 0x000fc600000e0000 */
        /* <DEDUP_REMOVED lines=13> */
[----:B------:R-:W-:-:S03]  /*3e4c0*/  R2UR UR51, R5 ;  /* 0x00000000053372ca */ /* 0x000fc600000e0000 */
[----:B------:R5:W-:Y:S01]  /*3e4d0*/  ST.E desc[UR28][R2.64+0x1e4], R145 ;  /* 0x0001e49102007985 */ /* 0x000be2000c10191c */
[C---:B------:R-:W-:Y:S02]  /*3e4e0*/  R2UR UR28, R4.reuse ;  /* 0x00000000041c72ca */ /* 0x040fe400000e0000 */
[C---:B------:R-:W-:Y:S02]  /*3e4f0*/  R2UR UR29, R5.reuse ;  /* 0x00000000051d72ca */ /* 0x040fe400000e0000 */
[C---:B------:R-:W-:Y:S02]  /*3e500*/  R2UR UR52, R4.reuse ;  /* 0x00000000043472ca */ /* 0x040fe400000e0000 */
[C---:B------:R-:W-:Y:S02]  /*3e510*/  R2UR UR53, R5.reuse ;  /* 0x00000000053572ca */ /* 0x040fe400000e0000 */
[C---:B------:R-:W-:Y:S02]  /*3e520*/  R2UR UR54, R4.reuse ;  /* 0x00000000043672ca */ /* 0x040fe400000e0000 */
[----:B------:R-:W-:Y:S01]  /*3e530*/  R2UR UR55, R5 ;  /* 0x00000000053772ca */ /* 0x000fe200000e0000 */
[----:B------:R-:W-:Y:S04]  /*3e540*/  ST.E desc[UR6][R2.64+0x1ec], R147 ;  /* 0x0001ec9302007985 */ /* 0x000fe8000c101906 */
[----:B------:R-:W-:Y:S04]  /*3e550*/  ST.E desc[UR8][R2.64+0x1f0], R148 ;  /* 0x0001f09402007985 */ /* 0x000fe8000c101908 */
[----:B------:R-:W-:Y:S04]  /*3e560*/  ST.E desc[UR10][R2.64+0x1f4], R149 ;  /* 0x0001f49502007985 */ /* 0x000fe8000c10190a */
[----:B------:R-:W-:Y:S04]  /*3e570*/  ST.E desc[UR12][R2.64+0x1f8], R150 ;  /* 0x0001f89602007985 */ /* 0x000fe8000c10190c */
[----:B------:R-:W-:Y:S01]  /*3e580*/  ST.E desc[UR14][R2.64+0x1fc], R151 ;  /* 0x0001fc9702007985 */ /* 0x000fe2000c10190e */
        /* <DEDUP_REMOVED lines=370> */
[----:B------:R-:W-:Y:S01]  /*3fcb0*/  VIADD R6, R6, 0x280 ;  /* 0x0000028006067836 */ /* 0x000fe20000000000 */
[----:B------:R-:W-:-:S04]  /*3fcc0*/  R2UR UR7, R7 ;  /* 0x00000000070772ca */ /* 0x000fc800000e0000 */
[----:B------:R-:W-:Y:S02]  /*3fcd0*/  R2UR UR6, R6 ;  /* 0x00000000060672ca */ /* 0x000fe400000e0000 */
[----:B------:R-:W-:Y:S02]  /*3fce0*/  F2FP.BF16.F32.PACK_AB R152, R191, R192 ;  /* 0x000000c0bf98723e */ /* 0x000fe400000010ff */
[----:B------:R-:W-:Y:S02]  /*3fcf0*/  F2FP.BF16.F32.PACK_AB R154, R187, R190 ;  /* 0x000000bebb9a723e */ /* 0x000fe400000010ff */
[----:B------:R-:W-:Y:S02]  /*3fd00*/  F2FP.BF16.F32.PACK_AB R153, R163, R165 ;  /* 0x000000a5a399723e */ /* 0x000fe400000010ff */
[----:B------:R-:W-:Y:S02]  /*3fd10*/  F2FP.BF16.F32.PACK_AB R155, R161, R162 ;  /* 0x000000a2a19b723e */ /* 0x000fe400000010ff */
        /* <DEDUP_REMOVED lines=27> */
[----:B------:R-:W-:Y:S01]  /*3fed0*/  R2UR UR29, R5 ;  /* 0x00000000051d72ca */ /* 0x000fe200000e0000 */
[----:B------:R-:W-:-:S02]  /*3fee0*/  WARPGROUP.DEPBAR.LE gsb0, 0x0 ;  /* 0x00008000000079c5 */ /* 0x000fc40000010000 */
[----:B------:R-:W-:Y:S01]  /*3fef0*/  ST.E desc[UR4][R2.64], R24 ;  /* 0x0000001802007985 */ /* 0x000fe2000c101904 */
[C---:B------:R-:W-:Y:S02]  /*3ff00*/  R2UR UR4, R4.reuse ;  /* 0x00000000040472ca */ /* 0x040fe400000e0000 */
[C---:B------:R-:W-:Y:S01]  /*3ff10*/  R2UR UR5, R5.reuse ;  /* 0x00000000050572ca */ /* 0x040fe200000e0000 */
[----:B------:R-:W-:Y:S01]  /*3ff20*/  ST.E desc[UR6][R2.64+0x4], R25 ;  /* 0x0000041902007985 */ /* 0x000fe2000c101906 */
[C---:B------:R-:W-:Y:S02]  /*3ff30*/  R2UR UR6, R4.reuse ;  /* 0x00000000040672ca */ /* 0x040fe400000e0000 */
[----:B------:R-:W-:Y:S01]  /*3ff40*/  R2UR UR7, R5 ;  /* 0x00000000050772ca */ /* 0x000fe200000e0000 */
[----:B------:R-:W-:Y:S04]  /*3ff50*/  ST.E desc[UR8][R2.64+0x8], R26 ;  /* 0x0000081a02007985 */ /* 0x000fe8000c101908 */
[----:B------:R-:W-:Y:S04]  /*3ff60*/  ST.E desc[UR10][R2.64+0xc], R27 ;  /* 0x00000c1b02007985 */ /* 0x000fe8000c10190a */
[----:B------:R-:W-:Y:S01]  /*3ff70*/  ST.E desc[UR12][R2.64+0x10], R28 ;  /* 0x0000101c02007985 */ /* 0x000fe2000c10190c */
[----:B------:R-:W-:-:S03]  /*3ff80*/  R2UR UR8, R4 ;  /* 0x00000000040872ca */ /* 0x000fc600000e0000 */
[----:B------:R-:W-:Y:S01]  /*3ff90*/  ST.E desc[UR14][R2.64+0x14], R29 ;  /* 0x0000141d02007985 */ /* 0x000fe2000c10190e */
[----:B------:R-:W-:-:S03]  /*3ffa0*/  R2UR UR9, R5 ;  /* 0x00000000050972ca */ /* 0x000fc600000e0000 */
[----:B------:R-:W-:Y:S04]  /*3ffb0*/  ST.E desc[UR16][R2.64+0x18], R30 ;  /* 0x0000181e02007985 */ /* 0x000fe8000c101910 */
[----:B------:R-:W-:Y:S04]  /*3ffc0*/  ST.E desc[UR18][R2.64+0x1c], R31 ;  /* 0x00001c1f02007985 */ /* 0x000fe8000c101912 */
[----:B------:R-:W-:Y:S04]  /*3ffd0*/  ST.E desc[UR20][R2.64+0x20], R32 ;  /* 0x0000202002007985 */ /* 0x000fe8000c101914 */
[----:B------:R-:W-:Y:S04]  /*3ffe0*/  ST.E desc[UR22][R2.64+0x24], R33 ;  /* 0x0000242102007985 */ /* 0x000fe8000c101916 */
[----:B------:R-:W-:Y:S01]  /*3fff0*/  ST.E desc[UR24][R2.64+0x28], R34 ;  /* 0x0000282202007985 */ /* 0x000fe2000c101918 */
[----:B------:R-:W-:-:S03]  /*40000*/  R2UR UR10, R4 ;  /* 0x00000000040a72ca */ /* 0x000fc600000e0000 */
[----:B------:R-:W-:Y:S01]  /*40010*/  ST.E desc[UR4][R2.64+0x2c], R35 ;  /* 0x00002c2302007985 */ /* 0x000fe2000c101904 */
[C---:B------:R-:W-:Y:S02]  /*40020*/  R2UR UR4, R4.reuse ;  /* 0x00000000040472ca */ /* 0x040fe400000e0000 */
[C---:B------:R-:W-:Y:S01]  /*40030*/  R2UR UR5, R5.reuse ;  /* 0x00000000050572ca */ /* 0x040fe200000e0000 */
[----:B------:R-:W-:Y:S01]  /*40040*/  ST.E desc[UR6][R2.64+0x30], R36 ;  /* 0x0000302402007985 */ /* 0x000fe2000c101906 */
        /* <DEDUP_REMOVED lines=13> */
[----:B------:R-:W-:Y:S01]  /*40120*/  ST.E desc[UR8][R2.64+0x34], R37 ;  /* 0x0000342502007985 */ /* 0x000fe2000c101908 */
        /* <DEDUP_REMOVED lines=8> */
[----:B------:R-:W-:Y:S01]  /*401b0*/  R2UR UR5, R5 ;  /* 0x00000000050572ca */ /* 0x000fe200000e0000 */
[----:B------:R-:W-:Y:S04]  /*401c0*/  ST.E desc[UR6][R2.64+0x3c], R39 ;  /* 0x00003c2702007985 */ /* 0x000fe8000c101906 */
[----:B------:R-:W-:Y:S04]  /*401d0*/  ST.E desc[UR10][R2.64+0x40], R40 ;  /* 0x0000402802007985 */ /* 0x000fe8000c10190a */
[----:B------:R-:W-:Y:S04]  /*401e0*/  ST.E desc[UR12][R2.64+0x44], R41 ;  /* 0x0000442902007985 */ /* 0x000fe8000c10190c */
        /* <DEDUP_REMOVED lines=8> */
[----:B------:R-:W-:Y:S01]  /*40270*/  ST.E desc[UR8][R2.64+0x60], R48 ;  /* 0x0000603002007985 */ /* 0x000fe2000c101908 */
[C---:B------:R-:W-:Y:S02]  /*40280*/  R2UR UR8, R4.reuse ;  /* 0x00000000040872ca */ /* 0x040fe400000e0000 */
[----:B------:R-:W-:Y:S01]  /*40290*/  R2UR UR9, R5 ;  /* 0x00000000050972ca */ /* 0x000fe200000e0000 */
[----:B------:R-:W-:Y:S01]  /*402a0*/  ST.E desc[UR4][R2.64+0x64], R49 ;  /* 0x0000643102007985 */ /* 0x000fe2000c101904 */
        /* <DEDUP_REMOVED lines=14> */
[----:B------:R-:W-:Y:S01]  /*40390*/  ST.E desc[UR6][R2.64+0x68], R50 ;  /* 0x0000683202007985 */ /* 0x000fe2000c101906 */
        /* <DEDUP_REMOVED lines=288> */
[----:B------:R-:W2:Y:S01]  /*415a0*/  LD.E R7, desc[UR28][R2.64] ;  /* 0x0000001c02077980 */ /* 0x000ea2000c101900 */
[----:B------:R-:W-:-:S02]  /*415b0*/  R2UR UR4, R4 ;  /* 0x00000000040472ca */ /* 0x000fc400000e0000 */
[C---:B------:R-:W-:Y:S02]  /*415c0*/  R2UR UR5, R5.reuse ;  /* 0x00000000050572ca */ /* 0x040fe400000e0000 */
[----:B------:R-:W-:Y:S02]  /*415d0*/  R2UR UR6, R4 ;  /* 0x00000000040672ca */ /* 0x000fe400000e0000 */
[----:B------:R-:W-:-:S09]  /*415e0*/  R2UR UR7, R5 ;  /* 0x00000000050772ca */ /* 0x000fd200000e0000 */
[----:B--2---:R1:W-:Y:S04]  /*415f0*/  ST.E desc[UR4][R2.64], R7 ;  /* 0x0000000702007985 */ /* 0x0043e8000c101904 */
[----:B------:R-:W2:Y:S01]  /*41600*/  LD.E R11, desc[UR6][R2.64+0x4] ;  /* 0x00000406020b7980 */ /* 0x000ea2000c101900 */
[C---:B------:R-:W-:Y:S02]  /*41610*/  R2UR UR4, R4.reuse ;  /* 0x00000000040472ca */ /* 0x040fe400000e0000 */
[C---:B------:R-:W-:Y:S02]  /*41620*/  R2UR UR5, R5.reuse ;  /* 0x00000000050572ca */ /* 0x040fe400000e0000 */
[----:B------:R-:W-:Y:S02]  /*41630*/  R2UR UR6, R4 ;  /* 0x00000000040672ca */ /* 0x000fe400000e0000 */
[----:B------:R-:W-:-:S09]  /*41640*/  R2UR UR7, R5 ;  /* 0x00000000050772ca */ /* 0x000fd200000e0000 */
[----:B--2---:R2:W-:Y:S04]  /*41650*/  ST.E desc[UR4][R2.64+0x4], R11 ;  /* 0x0000040b02007985 */ /* 0x0045e8000c101904 */
[----:B------:R-:W3:Y:S01]  /*41660*/  LD.E R13, desc[UR6][R2.64+0x8] ;  /* 0x00000806020d7980 */ /* 0x000ee2000c101900 */
[C---:B------:R-:W-:Y:S02]  /*41670*/  R2UR UR4, R4.reuse ;  /* 0x00000000040472ca */ /* 0x040fe400000e0000 */
[C---:B------:R-:W-:Y:S02]  /*41680*/  R2UR UR5, R5.reuse ;  /* 0x00000000050572ca */ /* 0x040fe400000e0000 */
[----:B------:R-:W-:Y:S02]  /*41690*/  R2UR UR6, R4 ;  /* 0x00000000040672ca */ /* 0x000fe400000e0000 */
[----:B------:R-:W-:-:S09]  /*416a0*/  R2UR UR7, R5 ;  /* 0x00000000050772ca */ /* 0x000fd200000e0000 */
[----:B---3--:R3:W-:Y:S04]  /*416b0*/  ST.E desc[UR4][R2.64+0x8], R13 ;  /* 0x0000080d02007985 */ /* 0x0087e8000c101904 */
[----:B0-----:R-:W4:Y:S01]  /*416c0*/  LD.E R9, desc[UR6][R2.64+0xc] ;  /* 0x00000c0602097980 */ /* 0x001f22000c101900 */
[C---:B------:R-:W-:Y:S02]  /*416d0*/  R2UR UR4, R4.reuse ;  /* 0x00000000040472ca */ /* 0x040fe400000e0000 */
[C---:B------:R-:W-:Y:S02]  /*416e0*/  R2UR UR5, R5.reuse ;  /* 0x00000000050572ca */ /* 0x040fe400000e0000 */
[----:B------:R-:W-:Y:S02]  /*416f0*/  R2UR UR6, R4 ;  /* 0x00000000040672ca */ /* 0x000fe400000e0000 */
[----:B------:R-:W-:-:S09]  /*41700*/  R2UR UR7, R5 ;  /* 0x00000000050772ca */ /* 0x000fd200000e0000 */
[----:B----4-:R0:W-:Y:S04]  /*41710*/  ST.E desc[UR4][R2.64+0xc], R9 ;  /* 0x00000c0902007985 */ /* 0x0101e8000c101904 */
[----:B-1----:R-:W4:Y:S01]  /*41720*/  LD.E R7, desc[UR6][R2.64+0x10] ;  /* 0x0000100602077980 */ /* 0x002f22000c101900 */
[C---:B------:R-:W-:Y:S02]  /*41730*/  R2UR UR4, R4.reuse ;  /* 0x00000000040472ca */ /* 0x040fe400000e0000 */
[C---:B------:R-:W-:Y:S02]  /*41740*/  R2UR UR5, R5.reuse ;  /* 0x00000000050572ca */ /* 0x040fe400000e0000 */
[----:B------:R-:W-:Y:S02]  /*41750*/  R2UR UR6, R4 ;  /* 0x00000000040672ca */ /* 0x000fe400000e0000 */
[----:B------:R-:W-:-:S09]  /*41760*/  R2UR UR7, R5 ;  /* 0x00000000050772ca */ /* 0x000fd200000e0000 */
[----:B----4-:R1:W-:Y:S04]  /*41770*/  ST.E desc[UR4][R2.64+0x10], R7 ;  /* 0x0000100702007985 */ /* 0x0103e8000c101904 */
[----:B--2---:R-:W2:Y:S01]  /*41780*/  LD.E R11, desc[UR6][R2.64+0x14] ;  /* 0x00001406020b7980 */ /* 0x004ea2000c101900 */
[C---:B------:R-:W-:Y:S02]  /*41790*/  R2UR UR4, R4.reuse ;  /* 0x00000000040472ca */ /* 0x040fe400000e0000 */
[C---:B------:R-:W-:Y:S02]  /*417a0*/  R2UR UR5, R5.reuse ;  /* 0x00000000050572ca */ /* 0x040fe400000e0000 */
[----:B------:R-:W-:Y:S02]  /*417b0*/  R2UR UR6, R4 ;  /* 0x00000000040672ca */ /* 0x000fe400000e0000 */
[----:B------:R-:W-:-:S09]  /*417c0*/  R2UR UR7, R5 ;  /* 0x00000000050772ca */ /* 0x000fd200000e0000 */
[----:B--2---:R2:W-:Y:S04]  /*417d0*/  ST.E desc[UR4][R2.64+0x14], R11 ;  /* 0x0000140b02007985 */ /* 0x0045e8000c101904 */
[----:B---3--:R-:W3:Y:S01]  /*417e0*/  LD.E R13, desc[UR6][R2.64+0x18] ;  /* 0x00001806020d7980 */ /* 0x008ee2000c101900 */
        /* <DEDUP_REMOVED lines=719> */
[----:B---3--:R-:W2:Y:S01]  /*444e0*/  LD.E R13, desc[UR6][R2.64+0x1f8] ;  /* 0x0001f806020d7980 */ /* 0x008ea2000c101900 */
[C---:B------:R-:W-:Y:S02]  /*444f0*/  R2UR UR4, R4.reuse ;  /* 0x00000000040472ca */ /* 0x040fe400000e0000 */
[C---:B------:R-:W-:Y:S02]  /*44500*/  R2UR UR5, R5.reuse ;  /* 0x00000000050572ca */ /* 0x040fe400000e0000 */
[----:B------:R-:W-:Y:S02]  /*44510*/  R2UR UR6, R4 ;  /* 0x00000000040672ca */ /* 0x000fe400000e0000 */
[----:B------:R-:W-:-:S02]  /*44520*/  R2UR UR7, R5 ;  /* 0x00000000050772ca */ /* 0x000fc400000e0000 */
[----:B------:R-:W-:-:S07]  /*44530*/  LOP3.LUT P6, RZ, R207, 0x7f, RZ, 0xc0, !PT ;  /* 0x0000007fcfff7812 */ /* 0x000fce00078cc0ff */
[----:B--2---:R1:W-:Y:S04]  /*44540*/  ST.E desc[UR4][R2.64+0x1f8], R13 ;  /* 0x0001f80d02007985 */ /* 0x0043e8000c101904 */
[----:B0-----:R-:W2:Y:S01]  /*44550*/  LD.E R9, desc[UR6][R2.64+0x1fc] ;  /* 0x0001fc0602097980 */ /* 0x001ea2000c101900 */
[----:B------:R-:W-:Y:S02]  /*44560*/  R2UR UR4, R4 ;  /* 0x00000000040472ca */ /* 0x000fe400000e0000 */
[----:B------:R-:W-:-:S13]  /*44570*/  R2UR UR5, R5 ;  /* 0x00000000050572ca */ /* 0x000fda00000e0000 */
[----:B--2---:R1:W-:Y:S01]  /*44580*/  ST.E desc[UR4][R2.64+0x1fc], R9 ;  /* 0x0001fc0902007985 */ /* 0x0043e2000c101904 */
[----:B------:R-:W-:Y:S05]  /*44590*/  @P6 BRA `(.L_x_2339) ;  /* 0x0000000000306947 */ /* 0x000fea0003800000 */
[----:B-1----:R-:W2:Y:S04]  /*445a0*/  LDL.64 R2, [R0+0x40] ;  /* 0x0000400000027983 */ /* 0x002ea80000100a00 */
[----:B------:R-:W3:Y:S01]  /*445b0*/  LDL.64 R6, [R0] ;  /* 0x0000000000067983 */ /* 0x000ee20000100a00 */
[C---:B------:R-:W-:Y:S02]  /*445c0*/  R2UR UR4, R4.reuse ;  /* 0x00000000040472ca */ /* 0x040fe400000e0000 */
[C---:B------:R-:W-:Y:S02]  /*445d0*/  R2UR UR5, R5.reuse ;  /* 0x00000000050572ca */ /* 0x040fe400000e0000 */
[----:B------:R-:W-:Y:S02]  /*445e0*/  R2UR UR6, R4 ;  /* 0x00000000040672ca */ /* 0x000fe400000e0000 */
[----:B------:R-:W-:-:S09]  /*445f0*/  R2UR UR7, R5 ;  /* 0x00000000050772ca */ /* 0x000fd200000e0000 */
[----:B--2---:R-:W2:Y:S04]  /*44600*/  LD.E.64 R2, desc[UR4][R2.64+0x30] ;  /* 0x0000300402027980 */ /* 0x004ea8000c101b00 */
[----:B---3--:R-:W3:Y:S01]  /*44610*/  LD.E R6, desc[UR6][R6.64] ;  /* 0x0000000606067980 */ /* 0x008ee2000c101900 */
[----:B--2---:R-:W-:-:S05]  /*44620*/  MOV R5, R2 ;  /* 0x0000000200057202 */ /* 0x004fca0000000f00 */
[----:B---3--:R-:W-:-:S05]  /*44630*/  IMAD R4, R6, 0x8, R5 ;  /* 0x0000000806047824 */ /* 0x008fca00078e0205 */
[----:B------:R-:W-:-:S04]  /*44640*/  PRMT R4, RZ, 0x654, R4 ;  /* 0x00000654ff047816 */ /* 0x000fc80000000004 */
[----:B------:R0:W-:Y:S03]  /*44650*/  SYNCS.ARRIVE.TRANS64.RED.A1T0 RZ, [R4+URZ], RZ ;  /* 0x000000ff04ff79a7 */ /* 0x0001e6000810043f */
.L_x_2339:
[----:B-1----:R-:W-:Y:S02]  /*44660*/  IMAD.MOV.U32 R2, RZ, RZ, R215 ;  /* 0x000000ffff027224 */ /* 0x002fe400078e00d7 */
[----:B------:R-:W-:-:S04]  /*44670*/  IMAD.MOV.U32 R3, RZ, RZ, 0x0 ;  /* 0x00000000ff037424 */ /* 0x000fc800078e00ff */
[----:B0-----:R-:W-:Y:S05]  /*44680*/  RET.REL.NODEC R2 `(_ZN7cutlass13device_kernelIN5flash11enable_sm90INS1_16FlashAttnFwdSm90INS1_25CollectiveMainloopFwdSm90ILi2EN4cute5tupleIJNS5_1CILi1EEES8_S8_EEENS6_IJNS7_ILi128EEENS7_ILi96EEENS7_ILi64EEEEEELi256ENS_10bfloat16_tEfNS_4arch4Sm90ELb0ELb1ELb0ELb0ELb0ELb0ELb1ELb1ELb0ELb1ELb0ELb0EEENS1_21CollectiveEpilogueFwdINS6_IJSA_NS7_ILi256EEESB_EEES9_SE_SG_Li256ELb0ELb1ELb0ELb0EEENS1_30DynamicPersistentTileSchedulerILi256ELi128ELb0ELb1ELb1EEEEEEEEEvNT_6ParamsE) ;  /* 0xfffffbb8025c7950 */ /* 0x001fea0003c3ffff */
.L_x_2317:
[----:B0-----:R0:W1:Y:S02]  /*44690*/  SYNCS.PHASECHK.TRANS64.TRYWAIT P1, [R2+URZ], R3 ;  /* 0x00000003020075a7 */ /* 0x001064000802017f */
[----:B-1----:R-:W-:Y:S05]  /*446a0*/  @!P1 NANOSLEEP.SYNCS 0x989680 ;  /* 0x009896800000995d */ /* 0x002fea0003900000 */
[----:B------:R-:W1:Y:S02]  /*446b0*/  @!P1 SYNCS.PHASECHK.TRANS64 P1, [R2+URZ], R3 ;  /* 0x00000003020095a7 */ /* 0x000e64000802007f */
[----:B-1----:R-:W-:Y:S05]  /*446c0*/  @!P1 BRA `(.L_x_2317) ;  /* 0xfffffffc00f09947 */ /* 0x002fea000383ffff */
[----:B------:R-:W-:Y:S05]  /*446d0*/  BRA `(.L_x_2316) ;  /* 0xfffffe4c008c7947 */ /* 0x000fea000383ffff */
.L_x_2324:
[----:B0-----:R0:W1:Y:S02]  /*446e0*/  SYNCS.PHASECHK.TRANS64.TRYWAIT P1, [R8+URZ], R9 ;  /* 0x00000009080075a7 */ /* 0x001064000802017f */
[----:B-1----:R-:W-:Y:S05]  /*446f0*/  @!P1 NANOSLEEP.SYNCS 0x989680 ;  /* 0x009896800000995d */ /* 0x002fea0003900000 */
[----:B------:R-:W1:Y:S02]  /*44700*/  @!P1 SYNCS.PHASECHK.TRANS64 P1, [R8+URZ], R9 ;  /* 0x00000009080095a7 */ /* 0x000e64000802007f */
[----:B-1----:R-:W-:Y:S05]  /*44710*/  @!P1 BRA `(.L_x_2324) ;  /* 0xfffffffc00f09947 */ /* 0x002fea000383ffff */
[----:B------:R-:W-:Y:S05]  /*44720*/  BRA `(.L_x_2323) ;  /* 0xfffffe5400607947 */ /* 0x000fea000383ffff */
.L_x_2340:
        /* <DEDUP_REMOVED lines=13> */
.L_x_6041:


//--------------------- .text._ZN7cutlass13device_kernelIN5flash11enable_sm90INS1_16FlashAttnFwdSm90INS1_25CollectiveMainloopFwdSm90ILi2EN4cute5tupleIJNS5_1CILi1EEES8_S8_EEENS6_IJNS7_ILi128EEENS7_ILi96EEENS7_ILi64EEEEEELi256ENS_10bfloat16_tEfNS_4arch4Sm90ELb0ELb1ELb0ELb1ELb0ELb0ELb0ELb1ELb0ELb1ELb0ELb0EEENS1_21CollectiveEpilogueFwdINS6_IJSA_NS7_ILi256EEESB_EEES9_SE_SG_Li256ELb1ELb1ELb0ELb0EEENS1_36VarlenDynamicPersistentTileSchedulerILi128ELi96ELi256ELi128ELb0ELb1ELb1ELb1ELb0ELb1EEEEEEEEEvNT_6ParamsE --------------------------
	.section	.text._ZN7cutlass13device_kernelIN5flash11enable_sm90INS1_16FlashAttnFwdSm90INS1_25CollectiveMainloopFwdSm90ILi2EN4cute5tupleIJNS5_1CILi1EEES8_S8_EEENS6_IJNS7_ILi128EEENS7_ILi96EEENS7_ILi64EEEEEELi256ENS_10bfloat16_tEfNS_4arch4Sm90ELb0ELb1ELb0ELb1ELb0ELb0ELb0ELb1ELb0ELb1ELb0ELb0EEENS1_21CollectiveEpilogueFwdINS6_IJSA_NS7_ILi256EEESB_EEES9_SE_SG_Li256ELb1ELb1ELb0ELb0EEENS1_36VarlenDynamicPersistentTileSchedulerILi128ELi96ELi256ELi128ELb0ELb1ELb1ELb1ELb0ELb1EEEEEEEEEvNT_6ParamsE,"ax",@progbits
	.align	128
.text._ZN7cutlass13device_kernelIN5flash11enable_sm90INS1_16FlashAttnFwdSm90INS1_25CollectiveMainloopFwdSm90ILi2EN4cute5tupleIJNS5_1CILi1EEES8_S8_EEENS6_IJNS7_ILi128EEENS7_ILi96EEENS7_ILi64EEEEEELi256ENS_10bfloat16_tEfNS_4arch4Sm90ELb0ELb1ELb0ELb1ELb0ELb0ELb0ELb1ELb0ELb1ELb0ELb0EEENS1_21CollectiveEpilogueFwdINS6_IJSA_NS7_ILi256EEESB_EEES9_SE_SG_Li256ELb1ELb1ELb0ELb0EEENS1_36VarlenDynamicPersistentTileSchedulerILi128ELi96ELi256ELi128ELb0ELb1ELb1ELb1ELb0ELb1EEEEEEEEEvNT_6ParamsE:
        .type           _ZN7cutlass13device_kernelIN5flash11enable_sm90INS1_16FlashAttnFwdSm90INS1_25CollectiveMainloopFwdSm90ILi2EN4cute5tupleIJNS5_1CILi1EEES8_S8_EEENS6_IJNS7_ILi128EEENS7_ILi96EEENS7_ILi64EEEEEELi256ENS_10bfloat16_tEfNS_4arch4Sm90ELb0ELb1ELb0ELb1ELb0ELb0ELb0ELb1ELb0ELb1ELb0ELb0EEENS1_21CollectiveEpilogueFwdINS6_IJSA_NS7_ILi256EEESB_EEES9_SE_SG_Li256ELb1ELb1ELb0ELb0EEENS1_36VarlenDynamicPersistentTileSchedulerILi128ELi96ELi256ELi128ELb0ELb1ELb1ELb1ELb0ELb1EEEEEEEEEvNT_6ParamsE,@function
        .size           _ZN7cutlass13device_kernelIN5flash11enable_sm90INS1_16FlashAttnFwdSm90INS1_25CollectiveMainloopFwdSm90ILi2EN4cute5tupleIJNS5_1CILi1EEES8_S8_EEENS6_IJNS7_ILi128EEENS7_ILi96EEENS7_ILi64EEEEEELi256ENS_10bfloat16_tEfNS_4arch4Sm90ELb0ELb1ELb0ELb1ELb0ELb0ELb0ELb1ELb0ELb1ELb0ELb0EEENS1_21CollectiveEpilogueFwdINS6_IJSA_NS7_ILi256EEESB_EEES9_SE_SG_Li256ELb1ELb1ELb0ELb0EEENS1_36VarlenDynamicPersistentTileSchedulerILi128ELi96ELi256ELi128ELb0ELb1ELb1ELb1ELb0ELb1EEEEEEEEEvNT_6ParamsE,(.L_x_6043 - _ZN7cutlass13device_kernelIN5flash11enable_sm90INS1_16FlashAttnFwdSm90INS1_25CollectiveMainloopFwdSm90ILi2EN4cute5tupleIJNS5_1CILi1EEES8_S8_EEENS6_IJNS7_ILi128EEENS7_ILi96EEENS7_ILi64EEEEEELi256ENS_10bfloat16_tEfNS_4arch4Sm90ELb0ELb1ELb0ELb1ELb0ELb0ELb0ELb1ELb0ELb1ELb0ELb0EEENS1_21CollectiveEpilogueFwdINS6_IJSA_NS7_ILi256EEESB_EEES9_SE_SG_Li256ELb1ELb1ELb0ELb0EEENS1_36VarlenDynamicPersistentTileSchedulerILi128ELi96ELi256ELi128ELb0ELb1ELb1ELb1ELb0ELb1EEEEEEEEEvNT_6ParamsE)
        .other          _ZN7cutlass13device_kernelIN5flash11enable_sm90INS1_16FlashAttnFwdSm90INS1_25CollectiveMainloopFwdSm90ILi2EN4cute5tupleIJNS5_1CILi1EEES8_S8_EEENS6_IJNS7_ILi128EEENS7_ILi96EEENS7_ILi64EEEEEELi256ENS_10bfloat16_tEfNS_4arch4Sm90ELb0ELb1ELb0ELb1ELb0ELb0ELb0ELb1ELb0ELb1ELb0ELb0EEENS1_21CollectiveEpilogueFwdINS6_IJSA_NS7_ILi256EEESB_EEES9_SE_SG_Li256ELb1ELb1ELb0ELb0EEENS1_36VarlenDynamicPersistentTileSchedulerILi128ELi96ELi256ELi128ELb0ELb1ELb1ELb1ELb0ELb1EEEEEEEEEvNT_6ParamsE,@"STO_CUDA_ENTRY STV_DEFAULT"
_ZN7cutlass13device_kernelIN5flash11enable_sm90INS1_16FlashAttnFwdSm90INS1_25CollectiveMainloopFwdSm90ILi2EN4cute5tupleIJNS5_1CILi1EEES8_S8_EEENS6_IJNS7_ILi128EEENS7_ILi96EEENS7_ILi64EEEEEELi256ENS_10bfloat16_tEfNS_4arch4Sm90ELb0ELb1ELb0ELb1ELb0ELb0ELb0ELb1ELb0ELb1ELb0ELb0EEENS1_21CollectiveEpilogueFwdINS6_IJSA_NS7_ILi256EEESB_EEES9_SE_SG_Li256ELb1ELb1ELb0ELb0EEENS1_36VarlenDynamicPersistentTileSchedulerILi128ELi96ELi256ELi128ELb0ELb1ELb1ELb1ELb0ELb1EEEEEEEEEvNT_6ParamsE:
        /* <DEDUP_REMOVED lines=18> */
.L_x_2342:
[----:B------:R-:W-:Y:S05]  /*0120*/  BSYNC B0 ;  /* 0x0000000000007941 */ /* 0x000fea0003800000 */
.L_x_2341:
        /* <DEDUP_REMOVED lines=41> */
.L_x_2343:
        /* <DEDUP_REMOVED lines=22> */
.L_x_2344:
        /* <DEDUP_REMOVED lines=18> */
.L_x_2345:
        /* <DEDUP_REMOVED lines=22> */
.L_x_2346:
        /* <DEDUP_REMOVED lines=22> */
.L_x_2347:
[----:B------:R-:W-:Y:S01]  /*0900*/  PLOP3.LUT P0, PT, PT, PT, UP0, 0x80, 0x0 ;  /* 0x000000000000781c */ /* 0x000fe20003f0f008 */
[----:B------:R-:W-:Y:S01]  /*0910*/  UMOV UR36, 0x1 ;  /* 0x0000000100247882 */ /* 0x000fe20000000000 */
[----:B------:R-:W-:Y:S01]  /*0920*/  NOP ;  /* 0x0000000000007918 */ /* 0x000fe20000000000 */
[----:B------:R-:W-:Y:S01]  /*0930*/  USEL UR36, UR36, 0x2, !UP0 ;  /* 0x0000000224247887 */ /* 0x000fe2000c000000 */
[----:B------:R-:W-:Y:S01]  /*0940*/  ULDC.64 UR40, c[0x0][0x208] ;  /* 0x0000820000287ab9 */ /* 0x000fe20000000a00 */
[----:B012-4-:R-:W-:Y:S08]  /*0950*/  BAR.SYNC.DEFER_BLOCKING 0x0 ;  /* 0x0000000000007b1d */ /* 0x017ff00000010000 */
[----:B------:R-:W-:Y:S05]  /*0960*/  @!P0 BRA `(.L_x_2348) ;  /* 0x000000f400648947 */ /* 0x000fea0003800000 */
.L_x_2349:
        /* <DEDUP_REMOVED lines=23> */
[----:B------:R-:W-:Y:S01]  /*0ae0*/  R2UR UR6, R11 ;  /* 0x000000000b0672ca */ /* 0x000fe200000e0000 */
        /* <DEDUP_REMOVED lines=55> */
.L_x_2449:
[----:B------:R-:W-:Y:S01]  /*0e60*/  ULDC.64 UR8, c[0x0][0xa28] ;  /* 0x00028a0000087ab9 */ /* 0x000fe20000000a00 */
[----:B------:R-:W-:Y:S01]  /*0e70*/  IMAD.MOV.U32 R0, RZ, RZ, RZ ;  /* 0x000000ffff007224 */ /* 0x000fe200078e00ff */
[----:B------:R-:W-:-:S04]  /*0e80*/  UISETP.NE.U32.AND UP0, UPT, UR8, URZ, UPT ;  /* 0x0000003f0800728c */ /* 0x000fc8000bf05070 */
[----:B------:R-:W-:-:S03]  /*0e90*/  UISETP.NE.AND.EX UP0, UPT, UR9, URZ, UPT, UP0 ;  /* 0x0000003f0900728c */ /* 0x000fc6000bf05300 */
[----:B------:R-:W-:Y:S02]  /*0ea0*/  ULDC.64 UR8, c[0x0][0xa18] ;  /* 0x0002860000087ab9 */ /* 0x000fe40000000a00 */
[----:B------:R-:W-:Y:S01]  /*0eb0*/  UISETP.NE.U32.AND UP1, UPT, UR8, URZ, UPT ;  /* 0x0000003f0800728c */ /* 0x000fe2000bf25070 */
[----:B------:R-:W-:-:S03]  /*0ec0*/  PLOP3.LUT P0, PT, PT, PT, UP0, 0x80, 0x0 ;  /* 0x000000000000781c */ /* 0x000fc60003f0f008 */
[----:B------:R-:W-:-:S03]  /*0ed0*/  UISETP.NE.AND.EX UP1, UPT, UR9, URZ, UPT, UP1 ;  /* 0x0000003f0900728c */ /* 0x000fc6000bf25310 */
[----:B------:R-:W-:Y:S02]  /*0ee0*/  @UP0 ULDC.64 UR8, c[0x0][0xa28] ;  /* 0x00028a0000080ab9 */ /* 0x000fe40000000a00 */
[----:B------:R-:W-:Y:S01]  /*0ef0*/  @UP0 UIMAD.WIDE UR8, UR6, 0x4, UR8 ;  /* 0x00000004060808a5 */ /* 0x000fe2000f8e0208 */
[----:B------:R-:W-:-:S05]  /*0f00*/  PLOP3.LUT P2, PT, PT, PT, UP1, 0x80, 0x0 ;  /* 0x000000000000781c */ /* 0x000fca0003f4f018 */
[----:B------:R-:W-:Y:S01]  /*0f10*/  @UP1 ULDC.64 UR10, c[0x0][0xa18] ;  /* 0x00028600000a1ab9 */ /* 0x000fe20000000a00 */
[----:B01--4-:R-:W-:Y:S02]  /*0f20*/  IMAD.U32 R2, RZ, RZ, UR8 ;  /* 0x00000008ff027e24 */ /* 0x013fe4000f8e00ff */
[----:B------:R-:W-:Y:S01]  /*0f30*/  IMAD.U32 R3, RZ, RZ, UR9 ;  /* 0x00000009ff037e24 */ /* 0x000fe2000f8e00ff */
[----:B------:R-:W-:Y:S01]  /*0f40*/  @UP1 UIMAD.WIDE UR8, UR6, 0x4, UR10 ;  /* 0x00000004060818a5 */ /* 0x000fe2000f8e020a */
[----:B------:R-:W-:Y:S02]  /*0f50*/  ULDC UR4, c[0x0][0x288] ;  /* 0x0000a20000047ab9 */ /* 0x000fe40000000800 */
[----:B---3--:R-:W-:Y:S01]  /*0f60*/  IMAD.U32 R16, RZ, RZ, UR4 ;  /* 0x00000004ff107e24 */ /* 0x008fe2000f8e00ff */
[----:B------:R0:W5:Y:S02]  /*0f70*/  @P0 LDG.E R0, desc[UR40][R2.64] ;  /* 0x0000002802000981 */ /* 0x000164000c1e1900 */
[----:B--2---:R-:W-:Y:S01]  /*0f80*/  IMAD.U32 R4, RZ, RZ, UR8 ;  /* 0x00000008ff047e24 */ /* 0x004fe2000f8e00ff */
[----:B------:R-:W-:Y:S01]  /*0f90*/  ULDC UR4, c[0x0][0x424] ;  /* 0x0001090000047ab9 */ /* 0x000fe20000000800 */
[----:B------:R-:W-:Y:S01]  /*0fa0*/  IMAD.U32 R5, RZ, RZ, UR9 ;  /* 0x00000009ff057e24 */ /* 0x000fe2000f8e00ff */
[----:B------:R-:W-:-:S04]  /*0fb0*/  ULDC.64 UR8, c[0x0][0x418] ;  /* 0x0001060000087ab9 */ /* 0x000fc80000000a00 */
[----:B------:R0:W5:Y:S01]  /*0fc0*/  @P2 LDG.E R16, desc[UR40][R4.64] ;  /* 0x0000002804102981 */ /* 0x000162000c1e1900 */
[----:B------:R-:W-:Y:S01]  /*0fd0*/  UISETP.NE.U32.AND UP0, UPT, UR8, URZ, UPT ;  /* 0x0000003f0800728c */ /* 0x000fe2000bf05070 */
[----:B------:R-:W-:-:S03]  /*0fe0*/  UMOV UR45, UR7 ;  /* 0x00000007002d7c82 */ /* 0x000fc60008000000 */
[----:B------:R-:W-:-:S03]  /*0ff0*/  UISETP.NE.AND.EX UP0, UPT, UR9, URZ, UPT, UP0 ;  /* 0x0000003f0900728c */ /* 0x000fc6000bf05300 */
[----:B------:R-:W-:Y:S01]  /*1000*/  ULDC.64 UR8, c[0x0][0xa20] ;  /* 0x0002880000087ab9 */ /* 0x000fe20000000a00 */
[----:B------:R-:W-:Y:S01]  /*1010*/  USEL UR4, UR4, 0x1, UP0 ;  /* 0x0000000104047887 */ /* 0x000fe20008000000 */
[----:B------:R-:W-:Y:S01]  /*1020*/  ISETP.NE.U32.AND P1, PT, RZ, UR8, PT ;  /* 0x00000008ff007c0c */ /* 0x000fe2000bf25070 */
[----:B------:R-:W-:Y:S02]  /*1030*/  ULDC UR8, c[0x0][0x2f0] ;  /* 0x0000bc0000087ab9 */ /* 0x000fe40000000800 */
[----:B------:R-:W-:Y:S01]  /*1040*/  UIMAD UR4, UR4, UR8, URZ ;  /* 0x00000008040472a4 */ /* 0x000fe2000f8e023f */
[----:B------:R-:W-:Y:S01]  /*1050*/  ISETP.NE.AND.EX P1, PT, RZ, UR9, PT, P1 ;  /* 0x00000009ff007c0c */ /* 0x000fe2000bf25310 */
[----:B0-----:R-:W-:-:S12]  /*1060*/  @P2 BRA `(.L_x_2350) ;  /* 0x00000000002c2947 */ /* 0x001fd80003800000 */
        /* <DEDUP_REMOVED lines=8> */
[----:B-----5:R-:W2:Y:S04]  /*10f0*/  LDG.E R16, desc[UR40][R2.64] ;  /* 0x0000002802107981 */ /* 0x020ea8000c1e1900 */
[----:B------:R-:W2:Y:S02]  /*1100*/  LDG.E R5, desc[UR40][R2.64+0x4] ;  /* 0x0000042802057981 */ /* 0x000ea4000c1e1900 */
[----:B--2---:R-:W-:-:S07]  /*1110*/  IMAD.IADD R16, R5, 0x1, -R16 ;  /* 0x0000000105107824 */ /* 0x004fce00078e0a10 */
.L_x_2350:
[----:B------:R-:W-:Y:S01]  /*1120*/  IMAD.U32 R17, RZ, RZ, UR4 ;  /* 0x00000004ff117e24 */ /* 0x000fe2000f8e00ff */
[----:B------:R-:W-:Y:S01]  /*1130*/  UMOV UR44, UR6 ;  /* 0x00000006002c7c82 */ /* 0x000fe20008000000 */
[----:B------:R-:W-:Y:S05]  /*1140*/  @!P1 BRA `(.L_x_2351) ;  /* 0x0000000000189947 */ /* 0x000fea0003800000 */
[----:B------:R-:W-:Y:S02]  /*1150*/  ULDC.64 UR8, c[0x0][0xa20] ;  /* 0x0002880000087ab9 */ /* 0x000fe40000000a00 */
[----:B------:R-:W-:-:S06]  /*1160*/  UIMAD.WIDE UR6, UR6, 0x4, UR8 ;  /* 0x00000004060678a5 */ /* 0x000fcc000f8e0208 */
[----:B------:R-:W-:Y:S02]  /*1170*/  IMAD.U32 R2, RZ, RZ, UR6 ;  /* 0x00000006ff027e24 */ /* 0x000fe4000f8e00ff */
[----:B------:R-:W-:-:S05]  /*1180*/  IMAD.U32 R3, RZ, RZ, UR7 ;  /* 0x00000007ff037e24 */ /* 0x000fca000f8e00ff */
[----:B------:R0:W5:Y:S01]  /*1190*/  LDG.E R17, desc[UR40][R2.64] ;  /* 0x0000002802117981 */ /* 0x000162000c1e1900 */
[----:B------:R-:W-:Y:S05]  /*11a0*/  BRA `(.L_x_2352) ;  /* 0x00000000002c7947 */ /* 0x000fea0003800000 */
.L_x_2351:
        /* <DEDUP_REMOVED lines=9> */
[----:B------:R-:W2:Y:S02]  /*1240*/  LDG.E R4, desc[UR40][R2.64+0x4] ;  /* 0x0000042802047981 */ /* 0x000ea4000c1e1900 */
[----:B--2---:R-:W-:-:S07]  /*1250*/  IMAD.IADD R17, R4, 0x1, -R17 ;  /* 0x0000000104117824 */ /* 0x004fce00078e0a11 */
.L_x_2352:
[----:B0-----:R-:W0:Y:S01]  /*1260*/  LDC R2, c[0x0][0x448] ;  /* 0x00011200ff027b82 */ /* 0x001e220000000800 */
[----:B------:R-:W-:Y:S01]  /*1270*/  USHF.L.U32 UR43, UR5, 0x7, URZ ;  /* 0x00000007052b7899 */ /* 0x000fe2000800063f */
[----:B-----5:R-:W-:-:S03]  /*1280*/  IMAD.IADD R17, R17, 0x1, -R0 ;  /* 0x0000000111117824 */ /* 0x020fc600078e0a00 */
[----:B------:R-:W-:Y:S02]  /*1290*/  UIADD3 UR4, UR43, 0x7f, URZ ;  /* 0x0000007f2b047890 */ /* 0x000fe4000fffe03f */
[----:B------:R-:W-:Y:S01]  /*12a0*/  IADD3 R3, R17, 0x1, -R16 ;  /* 0x0000000111037810 */ /* 0x000fe20007ffe810 */
[----:B------:R-:W1:Y:S03]  /*12b0*/  LDC.64 R6, c[0x0][0x9e0] ;  /* 0x00027800ff067b82 */ /* 0x000e660000000a00 */
[----:B------:R-:W-:Y:S01]  /*12c0*/  IMAD.U32 R0, RZ, RZ, UR4 ;  /* 0x00000004ff007e24 */ /* 0x000fe2000f8e00ff */
[----:B0-----:R-:W-:Y:S02]  /*12d0*/  ISETP.NE.AND P1, PT, R2, 0x1, PT ;  /* 0x000000010200780c */ /* 0x001fe40003f25270 */
[----:B-1----:R-:W-:-:S11]  /*12e0*/  ISETP.GE.AND P2, PT, R7, 0x1, PT ;  /* 0x000000010700780c */ /* 0x002fd60003f46270 */
[----:B------:R-:W0:Y:S08]  /*12f0*/  @P1 LDC R2, c[0x0][0x44c] ;  /* 0x00011300ff021b82 */ /* 0x000e300000000800 */
[----:B------:R-:W1:Y:S01]  /*1300*/  @P1 LDC R5, c[0x0][0x450] ;  /* 0x00011400ff051b82 */ /* 0x000e620000000800 */
[----:B0-----:R-:W-:-:S05]  /*1310*/  @P1 IMAD.HI.U32 R2, R2, UR4, RZ ;  /* 0x0000000402021c27 */ /* 0x001fca000f8e00ff */
[----:B-1----:R-:W-:-:S05]  /*1320*/  @P1 SHF.R.U32.HI R0, RZ, R5, R2 ;  /* 0x00000005ff001219 */ /* 0x002fca0000011602 */
        /* <DEDUP_REMOVED lines=13> */
.L_x_2354:
[----:B------:R-:W-:-:S13]  /*1400*/  ISETP.NE.AND P0, PT, R7, 0x1, PT ;  /* 0x000000010700780c */ /* 0x000fda0003f05270 */
[----:B------:R-:W0:Y:S02]  /*1410*/  @P0 LDC.64 R4, c[0x0][0x9e8] ;  /* 0x00027a00ff040b82 */ /* 0x000e240000000a00 */
[----:B0-----:R-:W-:-:S05]  /*1420*/  @P0 IMAD.HI.U32 R4, R2, R4, RZ ;  /* 0x0000000402040227 */ /* 0x001fca00078e00ff */
[----:B------:R-:W-:-:S07]  /*1430*/  @P0 SHF.R.U32.HI R2, RZ, R5, R4 ;  /* 0x00000005ff020219 */ /* 0x000fce0000011604 */
.L_x_2355:
[----:B------:R-:W-:-:S05]  /*1440*/  IMAD R3, R2, R7, R7 ;  /* 0x0000000702037224 */ /* 0x000fca00078e0207 */
[----:B------:R-:W-:-:S07]  /*1450*/  VIMNMX R0, R0, R3, PT ;  /* 0x0000000300007248 */ /* 0x000fce0003fe0100 */
.L_x_2353:
[----:B------:R-:W0:Y:S01]  /*1460*/  @P1 LDC R4, c[0x0][0x44c] ;  /* 0x00011300ff041b82 */ /* 0x000e220000000800 */
[----:B------:R-:W-:Y:S01]  /*1470*/  IMAD.U32 R3, RZ, RZ, UR43 ;  /* 0x0000002bff037e24 */ /* 0x000fe2000f8e00ff */
[----:B------:R-:W-:Y:S01]  /*1480*/  ULDC UR4, c[0x0][0x9dc] ;  /* 0x0002770000047ab9 */ /* 0x000fe20000000800 */
[----:B------:R-:W-:Y:S02]  /*1490*/  VIADD R2, R0, 0x5f ;  /* 0x0000005f00027836 */ /* 0x000fe40000000000 */
[----:B------:R-:W-:Y:S02]  /*14a0*/  VIADD R0, R17, 0x5f ;  /* 0x0000005f11007836 */ /* 0x000fe40000000000 */
[----:B------:R-:W-:Y:S01]  /*14b0*/  IMAD.HI R2, R2, 0x2aaaaaab, RZ ;  /* 0x2aaaaaab02027827 */ /* 0x000fe200078e02ff */
[----:B------:R-:W1:Y:S03]  /*14c0*/  @P1 LDC R5, c[0x0][0x450] ;  /* 0x00011400ff051b82 */ /* 0x000e660000000800 */
[----:B------:R-:W-:-:S04]  /*14d0*/  IMAD.HI R0, R0, 0x2aaaaaab, RZ ;  /* 0x2aaaaaab00007827 */ /* 0x000fc800078e02ff */
[----:B0-----:R-:W-:-:S05]  /*14e0*/  @P1 IMAD.HI.U32 R4, R4, UR43, RZ ;  /* 0x0000002b04041c27 */ /* 0x001fca000f8e00ff */
[----:B-1----:R-:W-:Y:S02]  /*14f0*/  @P1 SHF.R.U32.HI R3, RZ, R5, R4 ;  /* 0x00000005ff031219 */ /* 0x002fe40000011604 */
[----:B------:R-:W-:Y:S02]  /*1500*/  SHF.R.U32.HI R5, RZ, 0x1f, R2 ;  /* 0x0000001fff057819 */ /* 0x000fe40000011602 */
[----:B------:R-:W-:Y:S02]  /*1510*/  IADD3 R4, R3, R17, -R16 ;  /* 0x0000001103047210 */ /* 0x000fe40007ffe810 */
        /* <DEDUP_REMOVED lines=16> */
.L_x_2357:
[----:B------:R-:W-:-:S13]  /*1620*/  ISETP.NE.AND P0, PT, R7, 0x1, PT ;  /* 0x000000010700780c */ /* 0x000fda0003f05270 */
[----:B------:R-:W0:Y:S02]  /*1630*/  @P0 LDC.64 R2, c[0x0][0x9e8] ;  /* 0x00027a00ff020b82 */ /* 0x000e240000000a00 */
[----:B0-----:R-:W-:-:S05]  /*1640*/  @P0 IMAD.HI.U32 R0, R4, R2, RZ ;  /* 0x0000000204000227 */ /* 0x001fca00078e00ff */
[----:B------:R-:W-:-:S07]  /*1650*/  @P0 SHF.R.U32.HI R4, RZ, R3, R0 ;  /* 0x00000003ff040219 */ /* 0x000fce0000011600 */
.L_x_2358:
[----:B------:R-:W-:-:S05]  /*1660*/  IMAD R4, R4, R7, RZ ;  /* 0x0000000704047224 */ /* 0x000fca00078e02ff */
[----:B------:R-:W-:-:S13]  /*1670*/  R2UR UR5, R4 ;  /* 0x00000000040572ca */ /* 0x000fda00000e0000 */
[----:B------:R-:W-:-:S04]  /*1680*/  UISETP.LT.AND UP0, UPT, UR4, UR5, UPT ;  /* 0x000000050400728c */ /* 0x000fc8000bf01270 */
[----:B------:R-:W-:-:S12]  /*1690*/  USEL UR4, UR4, UR5, !UP0 ;  /* 0x0000000504047287 */ /* 0x000fd8000c000000 */
.L_x_2356:
[----:B------:R-:W-:Y:S01]  /*16a0*/  UIMAD.WIDE UR4, UR4, 0x2aaaaaab, URZ ;  /* 0x2aaaaaab040478a5 */ /* 0x000fe2000f8e023f */
[----:B------:R-:W-:Y:S01]  /*16b0*/  PLOP3.LUT P0, PT, PT, PT, PT, 0x80, 0x0 ;  /* 0x000000000000781c */ /* 0x000fe20003f0f070 */
[----:B------:R-:W-:Y:S01]  /*16c0*/  IMAD.MOV.U32 R3, RZ, RZ, RZ ;  /* 0x000000ffff037224 */ /* 0x000fe200078e00ff */
[----:B------:R-:W-:Y:S01]  /*16d0*/  CS2R R8, SRZ ;  /* 0x0000000000087805 */ /* 0x000fe2000001ff00 */
[----:B------:R-:W-:Y:S01]  /*16e0*/  USHF.R.U32.HI UR4, URZ, 0x1f, UR5 ;  /* 0x0000001f3f047899 */ /* 0x000fe20008011605 */
[----:B------:R-:W-:Y:S01]  /*16f0*/  IMAD.MOV.U32 R0, RZ, RZ, RZ ;  /* 0x000000ffff007224 */ /* 0x000fe200078e00ff */
[----:B------:R-:W-:Y:S01]  /*1700*/  CS2R R148, SRZ ;  /* 0x0000000000947805 */ /* 0x000fe2000001ff00 */
[----:B------:R-:W-:Y:S01]  /*1710*/  IMAD.MOV.U32 R150, RZ, RZ, RZ ;  /* 0x000000ffff967224 */ /* 0x000fe200078e00ff */
[----:B------:R-:W-:Y:S01]  /*1720*/  ULEA.HI.SX32 UR4, UR5, UR4, 0x1c ;  /* 0x0000000405047291 */ /* 0x000fe2000f8fe23f */
[----:B------:R-:W-:Y:S02]  /*1730*/  CS2R R146, SRZ ;  /* 0x0000000000927805 */ /* 0x000fe4000001ff00 */
        /* <DEDUP_REMOVED lines=96> */
.L_x_2360:
        /* <DEDUP_REMOVED lines=13> */
.L_x_2582:
[----:B------:R-:W-:Y:S01]  /*1e10*/  IMAD.U32 R0, RZ, RZ, UR46 ;  /* 0x0000002eff007e24 */ /* 0x000fe2000f8e00ff */
[----:B------:R-:W-:Y:S05]  /*1e20*/  WARPSYNC.ALL ;  /* 0x0000000000007948 */ /* 0x000fea0003800000 */
[----:B------:R1:W-:Y:S01]  /*1e30*/  BAR.SYNC.DEFER_BLOCKING R9, 0x100 ;  /* 0x000400090000751d */ /* 0x0003e20000010000 */
[----:B------:R-:W-:-:S13]  /*1e40*/  ISETP.NE.AND P0, PT, R0, 0x3, PT ;  /* 0x000000030000780c */ /* 0x000fda0003f05270 */
[----:B-1----:R-:W-:Y:S05]  /*1e50*/  @!P0 BRA `(.L_x_2362) ;  /* 0x0000000000048947 */ /* 0x002fea0003800000 */
[----:B------:R-:W-:Y:S01]  /*1e60*/  BPT.TRAP 0x1 ;  /* 0x000000040000795c */ /* 0x000fe20000300000 */
.L_x_2362:
[----:B------:R-:W-:Y:S02]  /*1e70*/  IMAD.U32 R10, RZ, RZ, UR38 ;  /* 0x00000026ff0a7e24 */ /* 0x000fe4000f8e00ff */
[----:B------:R-:W-:-:S03]  /*1e80*/  IMAD.U32 R5, RZ, RZ, UR37 ;  /* 0x00000025ff057e24 */ /* 0x000fc6000f8e00ff */
[----:B------:R-:W-:Y:S01]  /*1e90*/  SHF.L.U32 R10, R10, 0x1f, RZ ;  /* 0x0000001f0a0a7819 */ /* 0x000fe200000006ff */
[----:B------:R-:W-:-:S04]  /*1ea0*/  IMAD R5, R5, 0x8, R8 ;  /* 0x0000000805057824 */ /* 0x000fc800078e0208 */
[----:B------:R1:W2:Y:S01]  /*1eb0*/  SYNCS.PHASECHK.TRANS64.TRYWAIT P1, [R5+URZ+0x22830], R10 ;  /* 0x0228300a050075a7 */ /* 0x0002a2000802017f */
[----:B------:R-:W-:Y:S05]  /*1ec0*/  @!P0 BRA `(.L_x_2363) ;  /* 0x0000000000048947 */ /* 0x000fea0003800000 */
[----:B------:R-:W-:Y:S01]  /*1ed0*/  BPT.TRAP 0x1 ;  /* 0x000000040000795c */ /* 0x000fe20000300000 */
.L_x_2363:
[----:B--2---:R-:W-:Y:S05]  /*1ee0*/  @P1 BRA `(.L_x_2364) ;  /* 0x0000000000081947 */ /* 0x004fea0003800000 */
[----:B------:R-:W2:Y:S02]  /*1ef0*/  SYNCS.PHASECHK.TRANS64.TRYWAIT P1, [R5+URZ+0x22830], R10 ;  /* 0x0228300a050075a7 */ /* 0x000ea4000802017f */
[----:B--2---:R-:W-:Y:S05]  /*1f00*/  @!P1 BRA `(.L_x_2365) ;  /* 0x00000144005c9947 */ /* 0x004fea0003800000 */
.L_x_2364:
[----:B------:R-:W-:Y:S01]  /*1f10*/  R2UR UR4, R8 ;  /* 0x00000000080472ca */ /* 0x000fe200000e0000 */
[----:B------:R-:W-:Y:S01]  /*1f20*/  ULOP3.LUT UR16, UR47, 0x10000, URZ, 0xfc, !UPT ;  /* 0x000100002f107892 */ /* 0x000fe2000f8efc3f */
[----:B------:R-:W-:Y:S01]  /*1f30*/  WARPGROUP.ARRIVE ;  /* 0x00000000000079c5 */ /* 0x000fe20000000000 */
[----:B------:R-:W-:Y:S01]  /*1f40*/  UMOV UR17, 0x40000040 ;  /* 0x4000004000117882 */ /* 0x000fe20000000000 */
[----:B------:R-:W-:Y:S01]  /*1f50*/  UMOV UR19, 0x40000040 ;  /* 0x4000004000137882 */ /* 0x000fe20000000000 */
[----:B------:R-:W3:Y:S01]  /*1f60*/  LDL.LU R11, [R1] ;  /* 0x00000000010b7983 */ /* 0x000ee20000300800 */
[----:B------:R-:W-:Y:S01]  /*1f70*/  UMOV UR5, 0x40000040 ;  /* 0x4000004000057882 */ /* 0x000fe20000000000 */
[----:B------:R-:W-:Y:S01]  /*1f80*/  UMOV UR7, 0x40000040 ;  /* 0x4000004000077882 */ /* 0x000fe20000000000 */
[----:B------:R-:W-:Y:S01]  /*1f90*/  UIADD3 UR8, UR16, 0x4, URZ ;  /* 0x0000000410087890 */ /* 0x000fe2000fffe03f */
[----:B------:R-:W4:Y:S01]  /*1fa0*/  LDC R7, c[0x0][0x448] ;  /* 0x00011200ff077b82 */ /* 0x000f220000000800 */
[----:B------:R-:W-:Y:S01]  /*1fb0*/  UMOV UR9, 0x40000040 ;  /* 0x4000004000097882 */ /* 0x000fe20000000000 */
[----:B------:R-:W-:Y:S01]  /*1fc0*/  UMOV UR11, 0x40000040 ;  /* 0x40000040000b7882 */ /* 0x000fe20000000000 */
[----:B------:R-:W-:Y:S01]  /*1fd0*/  UIADD3 UR12, UR16, 0x6, URZ ;  /* 0x00000006100c7890 */ /* 0x000fe2000fffe03f */
[----:B------:R-:W5:Y:S01]  /*1fe0*/  S2R R2, SR_TID.X ;  /* 0x0000000000027919 */ /* 0x000f620000002100 */
[----:B------:R-:W-:Y:S01]  /*1ff0*/  UIADD3 UR4, UR4, 0x1c400, URZ ;  /* 0x0001c40004047890 */ /* 0x000fe2000fffe03f */
[----:B------:R-:W-:Y:S01]  /*2000*/  VIADD R0, R22, UR43 ;  /* 0x0000002b16007c36 */ /* 0x000fe20008000000 */
[----:B------:R-:W-:Y:S01]  /*2010*/  UMOV UR13, 0x40000040 ;  /* 0x40000040000d7882 */ /* 0x000fe20000000000 */
[----:B------:R-:W-:Y:S01]  /*2020*/  UMOV UR15, 0x40000040 ;  /* 0x40000040000f7882 */ /* 0x000fe20000000000 */
[----:B------:R-:W-:Y:S01]  /*2030*/  USHF.R.U32.HI UR4, URZ, 0x4, UR4 ;  /* 0x000000043f047899 */ /* 0x000fe20008011604 */
[----:B------:R-:W-:-:S02]  /*2040*/  IMAD.MOV.U32 R6, RZ, RZ, R0 ;  /* 0x000000ffff067224 */ /* 0x000fc400078e0000 */
[----:B------:R-:W-:Y:S01]  /*2050*/  IMAD.MOV.U32 R13, RZ, RZ, -0x60 ;  /* 0xffffffa0ff0d7424 */ /* 0x000fe200078e00ff */
[----:B------:R-:W-:-:S03]  /*2060*/  ULOP3.LUT UR4, UR4, 0x3fff, URZ, 0xc0, !UPT ;  /* 0x00003fff04047892 */ /* 0x000fc6000f8ec03f */
[----:B------:R-:W-:Y:S01]  /*2070*/  IMAD R15, R176, R13, 0x60 ;  /* 0x00000060b00f7424 */ /* 0x000fe200078e020d */
[----:B------:R-:W-:Y:S02]  /*2080*/  ULOP3.LUT UR20, UR4, 0x10000, URZ, 0xfc, !UPT ;  /* 0x0001000004147892 */ /* 0x000fe4000f8efc3f */
[----:B------:R-:W-:Y:S01]  /*2090*/  UIADD3 UR4, UR16, 0x2, URZ ;  /* 0x0000000210047890 */ /* 0x000fe2000fffe03f */
[----:B------:R-:W-:Y:S01]  /*20a0*/  IMAD R14, R18, -0x2, R15 ;  /* 0xfffffffe120e7824 */ /* 0x000fe200078e020f */
[----:B------:R-:W-:Y:S01]  /*20b0*/  UIMAD UR18, UR37, 0x300, UR20 ;  /* 0x00000300251278a4 */ /* 0x000fe2000f8e0214 */
[----:B----4-:R-:W-:-:S03]  /*20c0*/  ISETP.NE.AND P2, PT, R7, 0x1, PT ;  /* 0x000000010700780c */ /* 0x010fc60003f45270 */
[----:B------:R-:W-:Y:S02]  /*20d0*/  UIADD3 UR6, UR18, 0x2, URZ ;  /* 0x0000000212067890 */ /* 0x000fe4000fffe03f */
[----:B------:R-:W-:Y:S02]  /*20e0*/  UIADD3 UR10, UR18, 0x4, URZ ;  /* 0x00000004120a7890 */ /* 0x000fe4000fffe03f */
[----:B------:R-:W-:Y:S02]  /*20f0*/  UIADD3 UR14, UR18, 0x6, URZ ;  /* 0x00000006120e7890 */ /* 0x000fe4000fffe03f */
[----:B------:R-:W-:Y:S01]  /*2100*/  HGMMA.64x96x16.F32.BF16 R24, gdesc[UR16], RZ, !UPT, gsb0 ;  /* 0x01600000101879f0 */ /* 0x000fe2000c0018ff */
[----:B-----5:R-:W-:-:S03]  /*2110*/  LOP3.LUT P1, RZ, R2, 0x7f, RZ, 0xc0, !PT ;  /* 0x0000007f02ff7812 */ /* 0x020fc6000782c0ff */
[----:B0-----:R-:W0:Y:S08]  /*2120*/  @P2 LDC R3, c[0x0][0x44c] ;  /* 0x00011300ff032b82 */ /* 0x001e300000000800 */
[----:B------:R-:W4:Y:S01]  /*2130*/  @P2 LDC R4, c[0x0][0x450] ;  /* 0x00011400ff042b82 */ /* 0x000f220000000800 */
[----:B0-----:R-:W-:-:S04]  /*2140*/  @P2 IMAD.HI.U32 R3, R0, R3, RZ ;  /* 0x0000000300032227 */ /* 0x001fc800078e00ff */
[----:B------:R-:W-:Y:S01]  /*2150*/  @!P1 VIADD R0, R5, 0x22840 ;  /* 0x0002284005009836 */ /* 0x000fe20000000000 */
[----:B----4-:R-:W-:-:S04]  /*2160*/  @P2 SHF.R.U32.HI R6, RZ, R4, R3 ;  /* 0x00000004ff062219 */ /* 0x010fc80000011603 */
[----:B------:R-:W-:Y:S01]  /*2170*/  @!P1 PRMT R0, RZ, 0x654, R0 ;  /* 0x00000654ff009816 */ /* 0x000fe20000000000 */
[----:B------:R-:W0:Y:S01]  /*2180*/  SHFL.IDX PT, R20, R6, RZ, 0x1c1f ;  /* 0x001c1fff06147589 */ /* 0x000e2200000e0000 */
[----:B------:R-:W-:Y:S02]  /*2190*/  WARPGROUP.DEPBAR.LE gsb0, 0x0 ;  /* 0x00008000000079c5 */ /* 0x000fe40000010000 */
[----:B------:R-:W-:-:S06]  /*21a0*/  WARPGROUP.ARRIVE ;  /* 0x00000000000079c5 */ /* 0x000fcc0000000000 */
[----:B------:R-:W-:Y:S01]  /*21b0*/  HGMMA.64x96x16.F32.BF16 R24, gdesc[UR4], R24, gsb0 ;  /* 0x01600000041879f0 */ /* 0x000fe20008001818 */
[----:B------:R-:W-:Y:S02]  /*21c0*/  ULDC UR7, c[0x0][0x9dc] ;  /* 0x0002770000077ab9 */ /* 0x000fe40000000800 */
[----:B------:R-:W-:Y:S01]  /*21d0*/  ULOP3.LUT UR6, URZ, UR7, URZ, 0x33, !UPT ;  /* 0x000000073f067292 */ /* 0x000fe2000f8e333f */
[----:B------:R-:W-:Y:S02]  /*21e0*/  WARPGROUP.DEPBAR.LE gsb0, 0x0 ;  /* 0x00008000000079c5 */ /* 0x000fe40000010000 */
[----:B------:R-:W-:-:S06]  /*21f0*/  WARPGROUP.ARRIVE ;  /* 0x00000000000079c5 */ /* 0x000fcc0000000000 */
[----:B------:R-:W-:Y:S01]  /*2200*/  HGMMA.64x96x16.F32.BF16 R24, gdesc[UR8], R24, gsb0 ;  /* 0x01600000081879f0 */ /* 0x000fe20008001818 */
[----:B---3--:R-:W-:-:S04]  /*2210*/  LOP3.LUT R11, R11, 0xffefffff, RZ, 0xc0, !PT ;  /* 0xffefffff0b0b7812 */ /* 0x008fc800078ec0ff */
[----:B------:R-:W-:-:S04]  /*2220*/  @P2 LOP3.LUT R11, R11, 0x100000, RZ, 0xfc, !PT ;  /* 0x001000000b0b2812 */ /* 0x000fc800078efcff */
[----:B------:R-:W-:-:S04]  /*2230*/  LOP3.LUT R11, R11, 0xfff7ffff, RZ, 0xc0, !PT ;  /* 0xfff7ffff0b0b7812 */ /* 0x000fc800078ec0ff */
[----:B------:R-:W-:-:S05]  /*2240*/  @P1 LOP3.LUT R11, R11, 0x80000, RZ, 0xfc, !PT ;  /* 0x000800000b0b1812 */ /* 0x000fca00078efcff */
[----:B------:R3:W-:Y:S02]  /*2250*/  STL [R1], R11 ;  /* 0x0000000b01007387 */ /* 0x0007e40000100800 */
[----:B---3--:R-:W-:Y:S01]  /*2260*/  SHF.R.U32.HI R11, RZ, 0x7, R2 ;  /* 0x00000007ff0b7819 */ /* 0x008fe20000011602 */
[----:B------:R-:W-:-:S03]  /*2270*/  IMAD R2, R176, -0x60, R17 ;  /* 0xffffffa0b0027824 */ /* 0x000fc600078e0211 */
[----:B------:R-:W-:Y:S01]  /*2280*/  IADD3 R4, -R11, 0xb, RZ ;  /* 0x0000000b0b047810 */ /* 0x000fe20007ffe1ff */
[----:B------:R-:W-:-:S04]  /*2290*/  VIADD R3, R2, 0x61 ;  /* 0x0000006102037836 */ /* 0x000fc80000000000 */
[----:B------:R-:W-:Y:S02]  /*22a0*/  IMAD R11, R18, -0x2, R3 ;  /* 0xfffffffe120b7824 */ /* 0x000fe400078e0203 */
[----:B------:R-:W-:Y:S02]  /*22b0*/  VIADD R3, R2, 0x60 ;  /* 0x0000006002037836 */ /* 0x000fe40000000000 */
[----:B------:R-:W-:Y:S02]  /*22c0*/  IMAD.IADD R11, R11, 0x1, -R16 ;  /* 0x000000010b0b7824 */ /* 0x000fe400078e0a10 */
[----:B------:R-:W-:Y:S01]  /*22d0*/  IMAD R12, R18, -0x2, R3 ;  /* 0xfffffffe120c7824 */ /* 0x000fe200078e0203 */
[----:B------:R-:W-:Y:S02]  /*22e0*/  WARPGROUP.DEPBAR.LE gsb0, 0x0 ;  /* 0x00008000000079c5 */ /* 0x000fe40000010000 */
[----:B------:R-:W-:-:S06]  /*22f0*/  WARPGROUP.ARRIVE ;  /* 0x00000000000079c5 */ /* 0x000fcc0000000000 */
[----:B------:R-:W-:Y:S01]  /*2300*/  HGMMA.64x96x16.F32.BF16 R24, gdesc[UR12], R24, gsb0 ;  /* 0x016000000c1879f0 */ /* 0x000fe20008001818 */
[----:B------:R-:W-:Y:S02]  /*2310*/  ULDC.64 UR14, c[0x0][0x9e0] ;  /* 0x00027800000e7ab9 */ /* 0x000fe40000000a00 */
[----:B------:R-:W-:Y:S01]  /*2320*/  UISETP.GE.AND UP0, UPT, UR15, 0x1, UPT ;  /* 0x000000010f00788c */ /* 0x000fe2000bf06270 */
[C---:B------:R-:W-:Y:S02]  /*2330*/  VIADD R13, R11.reuse, UR14 ;  /* 0x0000000e0b0d7c36 */ /* 0x040fe40008000000 */
[----:B------:R-:W-:-:S04]  /*2340*/  VIADD R11, R11, UR6 ;  /* 0x000000060b0b7c36 */ /* 0x000fc80008000000 */
[----:B0-----:R-:W-:Y:S01]  /*2350*/  IMAD.IADD R2, R11, 0x1, R20 ;  /* 0x000000010b027824 */ /* 0x001fe200078e0214 */
[----:B------:R-:W-:Y:S02]  /*2360*/  WARPGROUP.DEPBAR.LE gsb0, 0x0 ;  /* 0x00008000000079c5 */ /* 0x000fe40000010000 */
[----:B------:R0:W-:Y:S06]  /*2370*/  BAR.ARV R4, 0x100 ;  /* 0x000400040000751d */ /* 0x0001ec0000002000 */
[----:B------:R3:W-:Y:S01]  /*2380*/  @!P1 SYNCS.ARRIVE.TRANS64.RED.A1T0 RZ, [R0+URZ], RZ ;  /* 0x000000ff00ff99a7 */ /* 0x0007e2000810043f */
[----:B------:R-:W-:-:S02]  /*2390*/  PLOP3.LUT P1, PT, PT, PT, UP0, 0x40, 0x0 ;  /* 0x000000000000781c */ /* 0x000fc40003f2e808 */
[----:B---3--:R-:W-:-:S11]  /*23a0*/  VIADDMNMX R0, R20, R13, R12, PT ;  /* 0x0000000d14007246 */ /* 0x008fd6000380010c */
[----:B0-----:R-:W-:Y:S05]  /*23b0*/  @P1 BRA `(.L_x_2366) ;  /* 0x0000000000541947 */ /* 0x001fea0003800000 */
[----:B------:R-:W-:Y:S01]  /*23c0*/  IADD3 R3, -R16, R17, R20 ;  /* 0x0000001110037210 */ /* 0x000fe20007ffe114 */
        /* <DEDUP_REMOVED lines=11> */
.L_x_2368:
[----:B------:R-:W-:-:S06]  /*2480*/  UISETP.NE.AND UP1, UPT, UR15, 0x1, UPT ;  /* 0x000000010f00788c */ /* 0x000fcc000bf25270 */
[----:B------:R-:W-:-:S05]  /*2490*/  PLOP3.LUT P1, PT, PT, PT, UP1, 0x80, 0x0 ;  /* 0x000000000000781c */ /* 0x000fca0003f2f018 */
[----:B------:R-:W-:-:S08]  /*24a0*/  @UP1 ULDC.64 UR10, c[0x0][0x9e8] ;  /* 0x00027a00000a1ab9 */ /* 0x000fd00000000a00 */
[----:B------:R-:W-:-:S05]  /*24b0*/  @P1 IMAD.HI.U32 R20, R3, UR10, RZ ;  /* 0x0000000a03141c27 */ /* 0x000fca000f8e00ff */
[----:B------:R-:W-:-:S07]  /*24c0*/  @P1 SHF.R.U32.HI R3, RZ, UR11, R20 ;  /* 0x0000000bff031c19 */ /* 0x000fce0008011614 */
.L_x_2369:
[----:B------:R-:W-:Y:S05]  /*24d0*/  BSYNC B0 ;  /* 0x0000000000007941 */ /* 0x000fea0003800000 */
.L_x_2367:
[----:B------:R-:W-:-:S05]  /*24e0*/  IMAD R3, R3, UR15, R14 ;  /* 0x0000000f03037c24 */ /* 0x000fca000f8e020e */
[----:B------:R-:W-:Y:S02]  /*24f0*/  VIMNMX R2, R2, R3, !PT ;  /* 0x0000000302027248 */ /* 0x000fe40007fe0100 */
[----:B------:R-:W-:-:S07]  /*2500*/  VIADDMNMX R0, R3, UR15, R0, PT ;  /* 0x0000000f03007c46 */ /* 0x000fce000b800100 */
.L_x_2366:
        /* <DEDUP_REMOVED lines=113> */
[----:B------:R-:W0:Y:S02]  /*2c20*/  SHFL.IDX PT, R2, R6, 0x1, 0x1c1f ;  /* 0x003c1f0006027f89 */ /* 0x000e2400000e0000 */
[----:B------:R-:W-:-:S04]  /*2c30*/  ISETP.LT.OR P4, PT, R0, 0x5a, P4 ;  /* 0x0000005a0000780c */ /* 0x000fc80002781670 */
[----:B------:R-:W-:Y:S02]  /*2c40*/  FSEL R92, R69, -INF , !P4 ;  /* 0xff800000455c7808 */ /* 0x000fe40006000000 */
[----:B------:R-:W-:Y:S02]  /*2c50*/  PLOP3.LUT P4, PT, PT, PT, UP0, 0x40, 0x0 ;  /* 0x000000000000781c */ /* 0x000fe40003f8e808 */
[----:B0-----:R-:W-:Y:S01]  /*2c60*/  VIADDMNMX R0, R2, R13, R12, PT ;  /* 0x0000000d02007246 */ /* 0x001fe2000380010c */
[----:B------:R-:W-:-:S10]  /*2c70*/  IMAD.IADD R3, R11, 0x1, R2 ;  /* 0x000000010b037824 */ /* 0x000fd400078e0202 */
[----:B------:R-:W-:Y:S05]  /*2c80*/  @P4 BRA `(.L_x_2370) ;  /* 0x00000000005c4947 */ /* 0x000fea0003800000 */
        /* <DEDUP_REMOVED lines=13> */
.L_x_2372:
[----:B------:R-:W-:-:S06]  /*2d60*/  UISETP.NE.AND UP1, UPT, UR15, 0x1, UPT ;  /* 0x000000010f00788c */ /* 0x000fcc000bf25270 */
[----:B------:R-:W-:-:S05]  /*2d70*/  PLOP3.LUT P4, PT, PT, PT, UP1, 0x80, 0x0 ;  /* 0x000000000000781c */ /* 0x000fca0003f8f018 */
[----:B------:R-:W-:-:S08]  /*2d80*/  @UP1 ULDC.64 UR10, c[0x0][0x9e8] ;  /* 0x00027a00000a1ab9 */ /* 0x000fd00000000a00 */
[----:B------:R-:W-:Y:S01]  /*2d90*/  @P4 IMAD.HI.U32 R6, R2, UR10, RZ ;  /* 0x0000000a02064c27 */ /* 0x000fe2000f8e00ff */
[----:B------:R-:W-:-:S13]  /*2da0*/  PLOP3.LUT P4, PT, PT, PT, UP1, 0x80, 0x0 ;  /* 0x000000000000781c */ /* 0x000fda0003f8f018 */
[----:B------:R-:W-:-:S07]  /*2db0*/  @P4 SHF.R.U32.HI R2, RZ, UR11, R6 ;  /* 0x0000000bff024c19 */ /* 0x000fce0008011606 */
.L_x_2373:
[----:B------:R-:W-:Y:S05]  /*2dc0*/  BSYNC B0 ;  /* 0x0000000000007941 */ /* 0x000fea0003800000 */
.L_x_2371:
[----:B------:R-:W-:-:S05]  /*2dd0*/  IMAD R2, R2, UR15, R14 ;  /* 0x0000000f02027c24 */ /* 0x000fca000f8e020e */
[----:B------:R-:W-:Y:S02]  /*2de0*/  VIMNMX R3, R3, R2, !PT ;  /* 0x0000000203037248 */ /* 0x000fe40007fe0100 */
[----:B------:R-:W-:-:S07]  /*2df0*/  VIADDMNMX R0, R2, UR15, R0, PT ;  /* 0x0000000f02007c46 */ /* 0x000fce000b800100 */
.L_x_2370:
[----:B------:R-:W-:Y:S01]  /*2e00*/  ISETP.GT.AND P1, PT, R3, 0x1, !P1 ;  /* 0x000000010300780c */ /* 0x000fe20004f24270 */
[----:B------:R-:W-:Y:S01]  /*2e10*/  ULDC UR6, c[0x0][0x988] ;  /* 0x0002620000067ab9 */ /* 0x000fe20000000800 */
[----:B------:R-:W-:Y:S02]  /*2e20*/  FMNMX.FTZ R2, R24, R20, !PT ;  /* 0x0000001418027209 */ /* 0x000fe40007810000 */
[----:B------:R-:W-:Y:S02]  /*2e30*/  ISETP.LT.OR P1, PT, R0, 0x2, P1 ;  /* 0x000000020000780c */ /* 0x000fe40000f21670 */
[----:B------:R-:W-:Y:S02]  /*2e40*/  FMNMX.FTZ R2, R28, R2, !PT ;  /* 0x000000021c027209 */ /* 0x000fe40007810000 */
[----:B------:R-:W-:Y:S02]  /*2e50*/  FSEL R27, R27, -INF , !P1 ;  /* 0xff8000001b1b7808 */ /* 0x000fe40004800000 */
[----:B------:R-:W-:-:S02]  /*2e60*/  ISETP.NE.AND P1, PT, R21, RZ, PT ;  /* 0x000000ff1500720c */ /* 0x000fc40003f25270 */
[----:B------:R-:W-:Y:S02]  /*2e70*/  FMNMX.FTZ R2, R72, R2, !PT ;  /* 0x0000000248027209 */ /* 0x000fe40007810000 */
[----:B------:R-:W-:Y:S02]  /*2e80*/  ISETP.GT.AND P1, PT, R3, 0x9, !P1 ;  /* 0x000000090300780c */ /* 0x000fe40004f24270 */
[----:B------:R-:W-:Y:S02]  /*2e90*/  FMNMX.FTZ R2, R32, R2, !PT ;  /* 0x0000000220027209 */ /* 0x000fe40007810000 */
[----:B------:R-:W-:Y:S02]  /*2ea0*/  ISETP.LT.OR P1, PT, R0, 0xa, P1 ;  /* 0x0000000a0000780c */ /* 0x000fe40000f21670 */
[----:B------:R-:W-:Y:S02]  /*2eb0*/  FMNMX.FTZ R2, R74, R2, !PT ;  /* 0x000000024a027209 */ /* 0x000fe40007810000 */
[----:B------:R-:W-:-:S02]  /*2ec0*/  FSEL R31, R31, -INF , !P1 ;  /* 0xff8000001f1f7808 */ /* 0x000fc40004800000 */
[----:B------:R-:W-:Y:S02]  /*2ed0*/  ISETP.NE.AND P1, PT, R25, RZ, PT ;  /* 0x000000ff1900720c */ /* 0x000fe40003f25270 */
[----:B------:R-:W-:Y:S02]  /*2ee0*/  FMNMX.FTZ R2, R36, R2, !PT ;  /* 0x0000000224027209 */ /* 0x000fe40007810000 */
[C---:B------:R-:W-:Y:S02]  /*2ef0*/  ISETP.GT.AND P1, PT, R3.reuse, 0x10, !P1 ;  /* 0x000000100300780c */ /* 0x040fe40004f24270 */
[----:B------:R-:W-:Y:S02]  /*2f00*/  FMNMX.FTZ R2, R76, R2, !PT ;  /* 0x000000024c027209 */ /* 0x000fe40007810000 */
[----:B------:R-:W-:Y:S02]  /*2f10*/  ISETP.LT.OR P1, PT, R0, 0x11, P1 ;  /* 0x000000110000780c */ /* 0x000fe40000f21670 */
[----:B------:R-:W-:-:S02]  /*2f20*/  ISETP.GT.AND P6, PT, R3, 0x8, !P6 ;  /* 0x000000080300780c */ /* 0x000fc400077c4270 */
[----:B------:R-:W-:Y:S02]  /*2f30*/  FSEL R34, R34, -INF , !P1 ;  /* 0xff80000022227808 */ /* 0x000fe40004800000 */
[----:B------:R-:W-:Y:S02]  /*2f40*/  ISETP.NE.AND P1, PT, R29, RZ, PT ;  /* 0x000000ff1d00720c */ /* 0x000fe40003f25270 */
[----:B------:R-:W-:Y:S02]  /*2f50*/  FMNMX.FTZ R2, R40, R2, !PT ;  /* 0x0000000228027209 */ /* 0x000fe40007810000 */
[----:B------:R-:W-:Y:S02]  /*2f60*/  ISETP.LT.OR P6, PT, R0, 0x9, P6 ;  /* 0x000000090000780c */ /* 0x000fe400037c1670 */
[----:B------:R-:W-:Y:S02]  /*2f70*/  ISETP.GT.AND P1, PT, R3, 0x11, !P1 ;  /* 0x000000110300780c */ /* 0x000fe40004f24270 */
[----:B------:R-:W-:-:S02]  /*2f80*/  FMNMX.FTZ R2, R78, R2, !PT ;  /* 0x000000024e027209 */ /* 0x000fc40007810000 */
[----:B------:R-:W-:Y:S02]  /*2f90*/  FSEL R30, R30, -INF , !P6 ;  /* 0xff8000001e1e7808 */ /* 0x000fe40007000000 */
[----:B------:R-:W-:Y:S02]  /*2fa0*/  ISETP.LT.OR P1, PT, R0, 0x12, P1 ;  /* 0x000000120000780c */ /* 0x000fe40000f21670 */
[----:B------:R-:W-:Y:S02]  /*2fb0*/  ISETP.NE.AND P6, PT, R33, RZ, PT ;  /* 0x000000ff2100720c */ /* 0x000fe40003fc5270 */
[----:B------:R-:W-:Y:S02]  /*2fc0*/  FMNMX.FTZ R2, R44, R2, !PT ;  /* 0x000000022c027209 */ /* 0x000fe40007810000 */
[----:B------:R-:W-:Y:S02]  /*2fd0*/  FSEL R35, R35, -INF , !P1 ;  /* 0xff80000023237808 */ /* 0x000fe40004800000 */
[----:B------:R-:W-:-:S02]  /*2fe0*/  ISETP.GT.AND P1, PT, R3, 0x18, !P6 ;  /* 0x000000180300780c */ /* 0x000fc40007724270 */
[----:B------:R-:W-:Y:S02]  /*2ff0*/  FMNMX.FTZ R2, R80, R2, !PT ;  /* 0x0000000250027209 */ /* 0x000fe40007810000 */
[----:B------:R-:W-:Y:S02]  /*3000*/  ISETP.LT.OR P1, PT, R0, 0x19, P1 ;  /* 0x000000190000780c */ /* 0x000fe40000f21670 */
[----:B------:R-:W-:Y:S02]  /*3010*/  FMNMX.FTZ R2, R48, R2, !PT ;  /* 0x0000000230027209 */ /* 0x000fe40007810000 */
[----:B------:R-:W-:Y:S02]  /*3020*/  ISETP.NE.AND P4, PT, R73, RZ, PT ;  /* 0x000000ff4900720c */ /* 0x000fe40003f85270 */
[----:B------:R-:W-:Y:S02]  /*3030*/  FSEL R38, R38, -INF , !P1 ;  /* 0xff80000026267808 */ /* 0x000fe40004800000 */
[----:B------:R-:W-:-:S02]  /*3040*/  FMNMX.FTZ R2, R82, R2, !PT ;  /* 0x0000000252027209 */ /* 0x000fc40007810000 */
[----:B------:R-:W-:Y:S02]  /*3050*/  ISETP.GT.AND P1, PT, R3, 0x19, !P4 ;  /* 0x000000190300780c */ /* 0x000fe40006724270 */
        /* <DEDUP_REMOVED lines=23> */
[----:B------:R-:W-:Y:S01]  /*31d0*/  ISETP.GT.AND P5, PT, R3, RZ, !P5 ;  /* 0x000000ff0300720c */ /* 0x000fe20006fa4270 */
[----:B------:R-:W0:Y:S01]  /*31e0*/  SHFL.BFLY PT, R2, R11, 0x2, 0x1f ;  /* 0x0c401f000b027f89 */ /* 0x000e2200000e0000 */
[----:B------:R-:W-:Y:S02]  /*31f0*/  FSEL R46, R46, -INF , !P1 ;  /* 0xff8000002e2e7808 */ /* 0x000fe40004800000 */
[----:B------:R-:W-:Y:S02]  /*3200*/  ISETP.NE.AND P1, PT, R77, RZ, PT ;  /* 0x000000ff4d00720c */ /* 0x000fe40003f25270 */
[----:B------:R-:W-:Y:S02]  /*3210*/  ISETP.LT.OR P5, PT, R0, 0x1, P5 ;  /* 0x000000010000780c */ /* 0x000fe40002fa1670 */
[----:B------:R-:W-:Y:S02]  /*3220*/  ISETP.GT.AND P1, PT, R3, 0x29, !P1 ;  /* 0x000000290300780c */ /* 0x000fe40004f24270 */
[----:B------:R-:W-:-:S02]  /*3230*/  FSEL R26, R26, -INF , !P5 ;  /* 0xff8000001a1a7808 */ /* 0x000fc40006800000 */
[----:B------:R-:W-:Y:S02]  /*3240*/  ISETP.LT.OR P1, PT, R0, 0x2a, P1 ;  /* 0x0000002a0000780c */ /* 0x000fe40000f21670 */
[----:B------:R-:W-:Y:S02]  /*3250*/  ISETP.NE.AND P6, PT, R83, RZ, PT ;  /* 0x000000ff5300720c */ /* 0x000fe40003fc5270 */
[----:B------:R-:W-:Y:S02]  /*3260*/  FSEL R47, R47, -INF , !P1 ;  /* 0xff8000002f2f7808 */ /* 0x000fe40004800000 */
[----:B------:R-:W-:Y:S02]  /*3270*/  ISETP.NE.AND P1, PT, R45, RZ, PT ;  /* 0x000000ff2d00720c */ /* 0x000fe40003f25270 */
[----:B------:R-:W-:Y:S02]  /*3280*/  ISETP.NE.AND P4, PT, R57, RZ, PT ;  /* 0x000000ff3900720c */ /* 0x000fe40003f85270 */
[----:B------:R-:W-:-:S02]  /*3290*/  ISETP.GT.AND P1, PT, R3, 0x30, !P1 ;  /* 0x000000300300780c */ /* 0x000fc40004f24270 */
[----:B------:R-:W-:Y:S02]  /*32a0*/  ISETP.GT.AND P2, PT, R3, 0x51, !P2 ;  /* 0x000000510300780c */ /* 0x000fe40005744270 */
[----:B0-----:R-:W-:Y:S02]  /*32b0*/  FMNMX.FTZ R6, R11, R2, !PT ;  /* 0x000000020b067209 */ /* 0x001fe40007810000 */
[----:B------:R-:W-:Y:S02]  /*32c0*/  ISETP.LT.OR P1, PT, R0, 0x31, P1 ;  /* 0x000000310000780c */ /* 0x000fe40000f21670 */
[----:B------:R-:W-:Y:S01]  /*32d0*/  FMNMX.FTZ R11, R26, R27, !PT ;  /* 0x0000001b1a0b7209 */ /* 0x000fe20007810000 */
[----:B------:R-:W0:Y:S01]  /*32e0*/  SHFL.BFLY PT, R13, R6, 0x1, 0x1f ;  /* 0x0c201f00060d7f89 */ /* 0x000e2200000e0000 */
[----:B------:R-:W-:Y:S02]  /*32f0*/  FSEL R50, R50, -INF , !P1 ;  /* 0xff80000032327808 */ /* 0x000fe40004800000 */
[----:B------:R-:W-:-:S02]  /*3300*/  ISETP.NE.AND P1, PT, R79, RZ, PT ;  /* 0x000000ff4f00720c */ /* 0x000fc40003f25270 */
[C---:B------:R-:W-:Y:S02]  /*3310*/  ISETP.GT.AND P3, PT, R3.reuse, 0x58, !P3 ;  /* 0x000000580300780c */ /* 0x040fe40005f64270 */
[----:B------:R-:W-:Y:S02]  /*3320*/  ISETP.GT.AND P1, PT, R3, 0x31, !P1 ;  /* 0x000000310300780c */ /* 0x000fe40004f24270 */
[C---:B------:R-:W-:Y:S02]  /*3330*/  ISETP.LT.OR P2, PT, R0.reuse, 0x52, P2 ;  /* 0x000000520000780c */ /* 0x040fe40001741670 */
[C---:B------:R-:W-:Y:S02]  /*3340*/  ISETP.LT.OR P1, PT, R0.reuse, 0x32, P1 ;  /* 0x000000320000780c */ /* 0x040fe40000f21670 */
[----:B------:R-:W-:Y:S02]  /*3350*/  ISETP.LT.OR P3, PT, R0, 0x59, P3 ;  /* 0x000000590000780c */ /* 0x000fe40001f61670 */
[----:B------:R-:W-:-:S02]  /*3360*/  FSEL R51, R51, -INF , !P1 ;  /* 0xff80000033337808 */ /* 0x000fc40004800000 */
[----:B------:R-:W-:Y:S02]  /*3370*/  ISETP.NE.AND P1, PT, R49, RZ, PT ;  /* 0x000000ff3100720c */ /* 0x000fe40003f25270 */
[----:B------:R-:W-:Y:S02]  /*3380*/  FSEL R67, R67, -INF , !P2 ;  /* 0xff80000043437808 */ /* 0x000fe40005000000 */
[----:B------:R-:W-:Y:S02]  /*3390*/  ISETP.GT.AND P1, PT, R3, 0x38, !P1 ;  /* 0x000000380300780c */ /* 0x000fe40004f24270 */
[----:B------:R-:W-:Y:S02]  /*33a0*/  FSEL R70, R70, -INF , !P3 ;  /* 0xff80000046467808 */ /* 0x000fe40005800000 */
[----:B------:R-:W-:Y:S02]  /*33b0*/  ISETP.LT.OR P1, PT, R0, 0x39, P1 ;  /* 0x000000390000780c */ /* 0x000fe40000f21670 */
[----:B0-----:R-:W-:-:S02]  /*33c0*/  FMNMX.FTZ R2, R6, R13, !PT ;  /* 0x0000000d06027209 */ /* 0x001fc40007810000 */
[----:B------:R-:W-:Y:S02]  /*33d0*/  FMNMX.FTZ R6, R30, R11, !PT ;  /* 0x0000000b1e067209 */ /* 0x000fe40007810000 */
[----:B------:R-:W-:Y:S01]  /*33e0*/  FSEL R54, R54, -INF , !P1 ;  /* 0xff80000036367808 */ /* 0x000fe20004800000 */
[----:B------:R-:W-:Y:S01]  /*33f0*/  FMUL.FTZ R12, R2, UR6 ;  /* 0x00000006020c7c20 */ /* 0x000fe20008410000 */
        /* <DEDUP_REMOVED lines=19> */
[----:B------:R-:W-:Y:S02]  /*3530*/  FMNMX.FTZ R11, R47, R6, !PT ;  /* 0x000000062f0b7209 */ /* 0x000fe40007810000 */
[----:B------:R-:W-:Y:S02]  /*3540*/  ISETP.GT.AND P1, PT, R3, 0x48, !P4 ;  /* 0x000000480300780c */ /* 0x000fe40006724270 */
[----:B------:R-:W-:-:S02]  /*3550*/  FMNMX.FTZ R6, R50, R11, !PT ;  /* 0x0000000b32067209 */ /* 0x000fc40007810000 */
[----:B------:R-:W-:Y:S02]  /*3560*/  ISETP.LT.OR P1, PT, R0, 0x49, P1 ;  /* 0x000000490000780c */ /* 0x000fe40000f21670 */
[----:B------:R-:W-:Y:S02]  /*3570*/  FMNMX.FTZ R11, R51, R6, !PT ;  /* 0x00000006330b7209 */ /* 0x000fe40007810000 */
[----:B------:R-:W-:Y:S02]  /*3580*/  FSEL R62, R62, -INF , !P1 ;  /* 0xff8000003e3e7808 */ /* 0x000fe40004800000 */
[----:B------:R-:W-:Y:S02]  /*3590*/  FSETP.NEU.FTZ.AND P1, PT, R2, -INF , PT ;  /* 0xff8000000200780b */ /* 0x000fe40003f3d000 */
[----:B------:R-:W-:Y:S02]  /*35a0*/  ISETP.NE.AND P4, PT, R85, RZ, PT ;  /* 0x000000ff5500720c */ /* 0x000fe40003f85270 */
[----:B------:R-:W-:-:S02]  /*35b0*/  FMNMX.FTZ R6, R54, R11, !PT ;  /* 0x0000000b36067209 */ /* 0x000fc40007810000 */
[----:B------:R-:W-:Y:S02]  /*35c0*/  FSEL R13, R12, RZ, P1 ;  /* 0x000000ff0c0d7208 */ /* 0x000fe40000800000 */
[----:B------:R-:W-:Y:S02]  /*35d0*/  ISETP.GT.AND P1, PT, R3, 0x49, !P4 ;  /* 0x000000490300780c */ /* 0x000fe40006724270 */
[----:B------:R-:W-:Y:S01]  /*35e0*/  FMNMX.FTZ R11, R55, R6, !PT ;  /* 0x00000006370b7209 */ /* 0x000fe20007810000 */
[--C-:B------:R-:W-:Y:S01]  /*35f0*/  FFMA.FTZ R12, R24, UR6, -R13.reuse ;  /* 0x00000006180c7c23 */ /* 0x100fe2000801080d */
[----:B------:R-:W-:Y:S01]  /*3600*/  ISETP.LT.OR P1, PT, R0, 0x4a, P1 ;  /* 0x0000004a0000780c */ /* 0x000fe20000f21670 */
[--C-:B------:R-:W-:Y:S01]  /*3610*/  FFMA.FTZ R14, R20, UR6, -R13.reuse ;  /* 0x00000006140e7c23 */ /* 0x100fe2000801080d */
[----:B------:R-:W-:Y:S01]  /*3620*/  ISETP.NE.AND P6, PT, R61, RZ, PT ;  /* 0x000000ff3d00720c */ /* 0x000fe20003fc5270 */
[--C-:B------:R-:W-:Y:S01]  /*3630*/  FFMA.FTZ R20, R28, UR6, -R13.reuse ;  /* 0x000000061c147c23 */ /* 0x100fe2000801080d */
[----:B------:R-:W-:Y:S01]  /*3640*/  FMNMX.FTZ R6, R58, R11, !PT ;  /* 0x0000000b3a067209 */ /* 0x000fe20007810000 */
[----:B------:R-:W-:Y:S01]  /*3650*/  MUFU.EX2 R12, R12 ;  /* 0x0000000c000c7308 */ /* 0x000fe20000000800 */
[----:B------:R-:W-:Y:S01]  /*3660*/  FSEL R63, R63, -INF , !P1 ;  /* 0xff8000003f3f7808 */ /* 0x000fe20004800000 */
[--C-:B------:R-:W-:Y:S01]  /*3670*/  FFMA.FTZ R21, R72, UR6, -R13.reuse ;  /* 0x0000000648157c23 */ /* 0x100fe2000801080d */
[----:B------:R-:W-:Y:S01]  /*3680*/  ISETP.GT.AND P1, PT, R3, 0x50, !P6 ;  /* 0x000000500300780c */ /* 0x000fe20007724270 */
[--C-:B------:R-:W-:Y:S01]  /*3690*/  FFMA.FTZ R24, R32, UR6, -R13.reuse ;  /* 0x0000000620187c23 */ /* 0x100fe2000801080d */
[----:B------:R-:W-:Y:S01]  /*36a0*/  FMNMX.FTZ R11, R59, R6, !PT ;  /* 0x000000063b0b7209 */ /* 0x000fe20007810000 */
[--C-:B------:R-:W-:Y:S01]  /*36b0*/  FFMA.FTZ R28, R36, UR6, -R13.reuse ;  /* 0x00000006241c7c23 */ /* 0x100fe2000801080d */
[----:B------:R-:W-:Y:S01]  /*36c0*/  ISETP.NE.AND P4, PT, R15, RZ, PT ;  /* 0x000000ff0f00720c */ /* 0x000fe20003f85270 */
[----:B------:R-:W-:Y:S01]  /*36d0*/  MUFU.EX2 R20, R20 ;  /* 0x0000001400147308 */ /* 0x000fe20000000800 */
[----:B------:R-:W-:Y:S01]  /*36e0*/  ISETP.LT.OR P1, PT, R0, 0x51, P1 ;  /* 0x000000510000780c */ /* 0x000fe20000f21670 */
[--C-:B------:R-:W-:Y:S01]  /*36f0*/  FFMA.FTZ R36, R48, UR6, -R13.reuse ;  /* 0x0000000630247c23 */ /* 0x100fe2000801080d */
[----:B------:R-:W-:Y:S01]  /*3700*/  FMNMX.FTZ R6, R62, R11, !PT ;  /* 0x0000000b3e067209 */ /* 0x000fe20007810000 */
[--C-:B------:R-:W-:Y:S01]  /*3710*/  FFMA.FTZ R48, R88, UR6, -R13.reuse ;  /* 0x0000000658307c23 */ /* 0x100fe2000801080d */
[----:B------:R-:W-:Y:S01]  /*3720*/  ISETP.GT.AND P4, PT, R3, 0x59, !P4 ;  /* 0x000000590300780c */ /* 0x000fe20006784270 */
[--C-:B------:R-:W-:Y:S01]  /*3730*/  FFMA.FTZ R29, R76, UR6, -R13.reuse ;  /* 0x000000064c1d7c23 */ /* 0x100fe2000801080d */
[----:B------:R-:W-:Y:S01]  /*3740*/  FSEL R66, R66, -INF , !P1 ;  /* 0xff80000042427808 */ /* 0x000fe20004800000 */
[----:B------:R0:W3:Y:S01]  /*3750*/  MUFU.EX2 R15, R14 ;  /* 0x0000000e000f7308 */ /* 0x0000e20000000800 */
[----:B------:R-:W-:Y:S01]  /*3760*/  FMNMX.FTZ R3, R63, R6, !PT ;  /* 0x000000063f037209 */ /* 0x000fe20007810000 */
[--C-:B------:R-:W-:Y:S01]  /*3770*/  FFMA.FTZ R11, R78, UR6, -R13.reuse ;  /* 0x000000064e0b7c23 */ /* 0x100fe2000801080d */
[----:B------:R-:W-:Y:S01]  /*3780*/  ISETP.LT.OR P4, PT, R0, 0x5a, P4 ;  /* 0x0000005a0000780c */ /* 0x000fe20002781670 */
[--C-:B------:R-:W-:Y:S01]  /*3790*/  FFMA.FTZ R32, R80, UR6, -R13.reuse ;  /* 0x0000000650207c23 */ /* 0x100fe2000801080d */
[----:B------:R-:W-:Y:S01]  /*37a0*/  FMNMX.FTZ R6, R66, R3, !PT ;  /* 0x0000000342067209 */ /* 0x000fe20007810000 */
[--C-:B------:R-:W-:Y:S01]  /*37b0*/  FFMA.FTZ R37, R82, UR6, -R13.reuse ;  /* 0x0000000652257c23 */ /* 0x100fe2000801080d */
[----:B------:R-:W-:Y:S01]  /*37c0*/  FSEL R71, R71, -INF , !P4 ;  /* 0xff80000047477808 */ /* 0x000fe20006000000 */
[----:B------:R-:W4:Y:S01]  /*37d0*/  MUFU.EX2 R21, R21 ;  /* 0x0000001500157308 */ /* 0x000f220000000800 */
[----:B------:R-:W-:Y:S01]  /*37e0*/  FMNMX.FTZ R3, R67, R6, !PT ;  /* 0x0000000643037209 */ /* 0x000fe20007810000 */
[--C-:B------:R-:W-:Y:S01]  /*37f0*/  FFMA.FTZ R6, R44, UR6, -R13.reuse ;  /* 0x000000062c067c23 */ /* 0x100fe2000801080d */
[--C-:B0-----:R-:W-:Y:S01]  /*3800*/  FFMA.FTZ R14, R74, UR6, -R13.reuse ;  /* 0x000000064a0e7c23 */ /* 0x101fe2000801080d */
[--C-:B------:R-:W-:Y:S01]  /*3810*/  FFMA.FTZ R44, R56, UR6, -R13.reuse ;  /* 0x00000006382c7c23 */ /* 0x100fe2000801080d */
[----:B------:R-:W-:Y:S01]  /*3820*/  FMNMX.FTZ R0, R70, R3, !PT ;  /* 0x0000000346007209 */ /* 0x000fe20007810000 */
[--C-:B------:R-:W-:Y:S01]  /*3830*/  FFMA.FTZ R41, R84, UR6, -R13.reuse ;  /* 0x0000000654297c23 */ /* 0x100fe2000801080d */
[--C-:B------:R-:W-:Y:S01]  /*3840*/  FFMA.FTZ R53, R90, UR6, -R13.reuse ;  /* 0x000000065a357c23 */ /* 0x100fe2000801080d */
[----:B------:R-:W-:Y:S01]  /*3850*/  MUFU.EX2 R162, R6 ;  /* 0x0000000600a27308 */ /* 0x000fe20000000800 */
[----:B------:R-:W-:Y:S01]  /*3860*/  FMNMX.FTZ R0, R71, R0, !PT ;  /* 0x0000000047007209 */ /* 0x000fe20007810000 */
[----:B------:R-:W-:Y:S01]  /*3870*/  FFMA.FTZ R68, R68, UR6, -R13 ;  /* 0x0000000644447c23 */ /* 0x000fe2000801080d */
[----:B---3--:R-:W-:-:S03]  /*3880*/  F2FP.BF16.F32.PACK_AB R152, R15, R12 ;  /* 0x0000000c0f98723e */ /* 0x008fc600000010ff */
[----:B------:R-:W0:Y:S02]  /*3890*/  SHFL.BFLY PT, R3, R0, 0x2, 0x1f ;  /* 0x0c401f0000037f89 */ /* 0x000e2400000e0000 */
[----:B------:R-:W-:Y:S01]  /*38a0*/  MUFU.EX2 R24, R24 ;  /* 0x0000001800187308 */ /* 0x000fe20000000800 */
[----:B----4-:R-:W-:-:S07]  /*38b0*/  F2FP.BF16.F32.PACK_AB R154, R21, R20 ;  /* 0x00000014159a723e */ /* 0x010fce00000010ff */
[----:B------:R3:W4:Y:S08]  /*38c0*/  MUFU.EX2 R25, R14 ;  /* 0x0000000e00197308 */ /* 0x0007300000000800 */
[----:B------:R-:W-:Y:S01]  /*38d0*/  MUFU.EX2 R28, R28 ;  /* 0x0000001c001c7308 */ /* 0x000fe20000000800 */
[--C-:B---3--:R-:W-:Y:S01]  /*38e0*/  FFMA.FTZ R14, R40, UR6, -R13.reuse ;  /* 0x00000006280e7c23 */ /* 0x108fe2000801080d */
[--C-:B------:R-:W-:Y:S01]  /*38f0*/  FFMA.FTZ R40, R52, UR6, -R13.reuse ;  /* 0x0000000634287c23 */ /* 0x100fe2000801080d */
[--C-:B------:R-:W-:Y:S01]  /*3900*/  FFMA.FTZ R52, R64, UR6, -R13.reuse ;  /* 0x0000000640347c23 */ /* 0x100fe2000801080d */
[----:B0-----:R-:W-:Y:S01]  /*3910*/  FMNMX.FTZ R3, R0, R3, !PT ;  /* 0x0000000300037209 */ /* 0x001fe20007810000 */
[----:B------:R-:W-:-:S03]  /*3920*/  FFMA.FTZ R0, R86, UR6, -R13 ;  /* 0x0000000656007c23 */ /* 0x000fc6000801080d */
[----:B------:R-:W-:Y:S01]  /*3930*/  MUFU.EX2 R49, R48 ;  /* 0x0000003000317308 */ /* 0x000fe20000000800 */
[----:B----4-:R-:W-:Y:S01]  /*3940*/  F2FP.BF16.F32.PACK_AB R156, R25, R24 ;  /* 0x00000018199c723e */ /* 0x010fe200000010ff */
[----:B------:R-:W0:Y:S06]  /*3950*/  SHFL.BFLY PT, R6, R3, 0x1, 0x1f ;  /* 0x0c201f0003067f89 */ /* 0x000e2c00000e0000 */
[----:B------:R3:W-:Y:S08]  /*3960*/  MUFU.EX2 R45, R0 ;  /* 0x00000000002d7308 */ /* 0x0007f00000000800 */
[----:B------:R-:W4:Y:S08]  /*3970*/  MUFU.EX2 R29, R29 ;  /* 0x0000001d001d7308 */ /* 0x000f300000000800 */
[----:B------:R-:W5:Y:S01]  /*3980*/  MUFU.EX2 R14, R14 ;  /* 0x0000000e000e7308 */ /* 0x000f620000000800 */
[----:B0-----:R-:W-:Y:S01]  /*3990*/  FMNMX.FTZ R6, R3, R6, !PT ;  /* 0x0000000603067209 */ /* 0x001fe20007810000 */
[----:B------:R-:W-:-:S03]  /*39a0*/  FADD.FTZ R3, R12, R15 ;  /* 0x0000000f0c037221 */ /* 0x000fc60000010000 */
[C---:B------:R-:W-:Y:S01]  /*39b0*/  FSETP.NEU.FTZ.AND P1, PT, R6.reuse, -INF , PT ;  /* 0xff8000000600780b */ /* 0x040fe20003f3d000 */
[----:B---3--:R-:W-:Y:S01]  /*39c0*/  FMUL.FTZ R0, R6, UR6 ;  /* 0x0000000606007c20 */ /* 0x008fe20008410000 */
[----:B------:R-:W-:Y:S01]  /*39d0*/  FADD.FTZ R48, R20, R3 ;  /* 0x0000000314307221 */ /* 0x000fe20000010000 */
[----:B------:R-:W0:Y:S01]  /*39e0*/  MUFU.EX2 R11, R11 ;  /* 0x0000000b000b7308 */ /* 0x000e220000000800 */
[----:B----4-:R-:W-:Y:S02]  /*39f0*/  F2FP.BF16.F32.PACK_AB R158, R29, R28 ;  /* 0x0000001c1d9e723e */ /* 0x010fe400000010ff */
[----:B------:R-:W-:Y:S01]  /*3a00*/  FSEL R0, R0, RZ, P1 ;  /* 0x000000ff00007208 */ /* 0x000fe20000800000 */
[----:B------:R-:W-:-:S04]  /*3a10*/  FADD.FTZ R3, R21, R48 ;  /* 0x0000003015037221 */ /* 0x000fc80000010000 */
[--C-:B------:R-:W-:Y:S01]  /*3a20*/  FFMA.FTZ R26, R26, UR6, -R0.reuse ;  /* 0x000000061a1a7c23 */ /* 0x100fe20008010800 */
[--C-:B------:R-:W-:Y:S01]  /*3a30*/  FFMA.FTZ R27, R27, UR6, -R0.reuse ;  /* 0x000000061b1b7c23 */ /* 0x100fe20008010800 */
[--C-:B------:R-:W-:Y:S01]  /*3a40*/  FFMA.FTZ R30, R30, UR6, -R0.reuse ;  /* 0x000000061e1e7c23 */ /* 0x100fe20008010800 */
[--C-:B------:R-:W-:Y:S01]  /*3a50*/  FFMA.FTZ R31, R31, UR6, -R0.reuse ;  /* 0x000000061f1f7c23 */ /* 0x100fe20008010800 */
[--C-:B------:R-:W-:Y:S01]  /*3a60*/  FFMA.FTZ R34, R34, UR6, -R0.reuse ;  /* 0x0000000622227c23 */ /* 0x100fe20008010800 */
        /* <DEDUP_REMOVED lines=10> */
[--C-:B------:R-:W-:Y:S01]  /*3b10*/  FFMA.FTZ R47, R47, UR6, -R0.reuse ;  /* 0x000000062f2f7c23 */ /* 0x100fe20008010800 */
[----:B------:R-:W-:Y:S01]  /*3b20*/  FADD.FTZ R56, R28, R57 ;  /* 0x000000391c387221 */ /* 0x000fe20000010000 */
[--C-:B------:R-:W-:Y:S01]  /*3b30*/  FFMA.FTZ R50, R50, UR6, -R0.reuse ;  /* 0x0000000632327c23 */ /* 0x100fe20008010800 */
[--C-:B------:R-:W-:Y:S01]  /*3b40*/  FFMA.FTZ R51, R51, UR6, -R0.reuse ;  /* 0x0000000633337c23 */ /* 0x100fe20008010800 */
[----:B------:R-:W-:Y:S01]  /*3b50*/  FFMA.FTZ R54, R54, UR6, -R0 ;  /* 0x0000000636367c23 */ /* 0x000fe20008010800 */
[----:B------:R-:W-:Y:S01]  /*3b60*/  FADD.FTZ R57, R29, R56 ;  /* 0x000000381d397221 */ /* 0x000fe20000010000 */
[--C-:B------:R-:W-:Y:S01]  /*3b70*/  FFMA.FTZ R55, R55, UR6, -R0.reuse ;  /* 0x0000000637377c23 */ /* 0x100fe20008010800 */
[----:B------:R-:W4:Y:S01]  /*3b80*/  MUFU.EX2 R30, R30 ;  /* 0x0000001e001e7308 */ /* 0x000f220000000800 */
[--C-:B------:R-:W-:Y:S01]  /*3b90*/  FFMA.FTZ R58, R58, UR6, -R0.reuse ;  /* 0x000000063a3a7c23 */ /* 0x100fe20008010800 */
[----:B-----5:R-:W-:Y:S01]  /*3ba0*/  FADD.FTZ R56, R14, R57 ;  /* 0x000000390e387221 */ /* 0x020fe20000010000 */
[--C-:B------:R-:W-:Y:S01]  /*3bb0*/  FFMA.FTZ R59, R59, UR6, -R0.reuse ;  /* 0x000000063b3b7c23 */ /* 0x100fe20008010800 */
[--C-:B------:R-:W-:Y:S01]  /*3bc0*/  FFMA.FTZ R62, R62, UR6, -R0.reuse ;  /* 0x000000063e3e7c23 */ /* 0x100fe20008010800 */
[----:B------:R-:W-:Y:S01]  /*3bd0*/  FFMA.FTZ R63, R63, UR6, -R0 ;  /* 0x000000063f3f7c23 */ /* 0x000fe20008010800 */
[----:B0-----:R-:W-:Y:S01]  /*3be0*/  FADD.FTZ R57, R11, R56 ;  /* 0x000000380b397221 */ /* 0x001fe20000010000 */
[--C-:B------:R-:W-:Y:S01]  /*3bf0*/  FFMA.FTZ R66, R66, UR6, -R0.reuse ;  /* 0x0000000642427c23 */ /* 0x100fe20008010800 */
[----:B------:R-:W0:Y:S01]  /*3c00*/  MUFU.EX2 R31, R31 ;  /* 0x0000001f001f7308 */ /* 0x000e220000000800 */
[----:B---3--:R-:W-:Y:S01]  /*3c10*/  FADD.FTZ R3, R26, R27 ;  /* 0x0000001b1a037221 */ /* 0x008fe20000010000 */
[----:B------:R-:W-:Y:S01]  /*3c20*/  FADD.FTZ R56, R162, R57 ;  /* 0x00000039a2387221 */ /* 0x000fe20000010000 */
[--C-:B------:R-:W-:Y:S01]  /*3c30*/  FFMA.FTZ R67, R67, UR6, -R0.reuse ;  /* 0x0000000643437c23 */ /* 0x100fe20008010800 */
[----:B------:R-:W-:Y:S01]  /*3c40*/  F2FP.BF16.F32.PACK_AB R160, R11, R14 ;  /* 0x0000000e0ba0723e */ /* 0x000fe200000010ff */
[--C-:B------:R-:W-:Y:S01]  /*3c50*/  FFMA.FTZ R70, R70, UR6, -R0.reuse ;  /* 0x0000000646467c23 */ /* 0x100fe20008010800 */
[----:B------:R-:W-:Y:S01]  /*3c60*/  FFMA.FTZ R0, R71, UR6, -R0 ;  /* 0x0000000647007c23 */ /* 0x000fe20008010800 */
[----:B------:R-:W-:Y:S01]  /*3c70*/  F2FP.BF16.F32.PACK_AB R153, R27, R26 ;  /* 0x0000001a1b99723e */ /* 0x000fe200000010ff */
[----:B------:R-:W3:Y:S01]  /*3c80*/  MUFU.EX2 R34, R34 ;  /* 0x0000002200227308 */ /* 0x000ee20000000800 */
[----:B----4-:R-:W-:-:S07]  /*3c90*/  FADD.FTZ R48, R30, R3 ;  /* 0x000000031e307221 */ /* 0x010fce0000010000 */
[----:B------:R-:W4:Y:S01]  /*3ca0*/  MUFU.EX2 R35, R35 ;  /* 0x0000002300237308 */ /* 0x000f220000000800 */
[C---:B0-----:R-:W-:Y:S01]  /*3cb0*/  FADD.FTZ R3, R31.reuse, R48 ;  /* 0x000000301f037221 */ /* 0x041fe20000010000 */
[----:B------:R-:W-:-:S06]  /*3cc0*/  F2FP.BF16.F32.PACK_AB R155, R31, R30 ;  /* 0x0000001e1f9b723e */ /* 0x000fcc00000010ff */
[----:B------:R-:W0:Y:S01]  /*3cd0*/  MUFU.EX2 R38, R38 ;  /* 0x0000002600267308 */ /* 0x000e220000000800 */
[----:B---3--:R-:W-:-:S07]  /*3ce0*/  FADD.FTZ R48, R34, R3 ;  /* 0x0000000322307221 */ /* 0x008fce0000010000 */
[----:B------:R-:W3:Y:S01]  /*3cf0*/  MUFU.EX2 R39, R39 ;  /* 0x0000002700277308 */ /* 0x000ee20000000800 */
[C---:B----4-:R-:W-:Y:S01]  /*3d00*/  FADD.FTZ R3, R35.reuse, R48 ;  /* 0x0000003023037221 */ /* 0x050fe20000010000 */
[----:B------:R-:W-:-:S06]  /*3d10*/  F2FP.BF16.F32.PACK_AB R157, R35, R34 ;  /* 0x00000022239d723e */ /* 0x000fcc00000010ff */
[----:B------:R4:W5:Y:S01]  /*3d20*/  MUFU.EX2 R33, R32 ;  /* 0x0000002000217308 */ /* 0x0009620000000800 */
[----:B0-----:R-:W-:-:S07]  /*3d30*/  FADD.FTZ R48, R38, R3 ;  /* 0x0000000326307221 */ /* 0x001fce0000010000 */
[----:B------:R-:W0:Y:S01]  /*3d40*/  MUFU.EX2 R42, R42 ;  /* 0x0000002a002a7308 */ /* 0x000e220000000800 */
[C---:B---3--:R-:W-:Y:S01]  /*3d50*/  FADD.FTZ R3, R39.reuse, R48 ;  /* 0x0000003027037221 */ /* 0x048fe20000010000 */
[--C-:B----4-:R-:W-:Y:S01]  /*3d60*/  FFMA.FTZ R32, R60, UR6, -R13.reuse ;  /* 0x000000063c207c23 */ /* 0x110fe2000801080d */
[----:B------:R-:W-:Y:S01]  /*3d70*/  FFMA.FTZ R13, R92, UR6, -R13 ;  /* 0x000000065c0d7c23 */ /* 0x000fe2000801080d */
[----:B------:R-:W-:-:S04]  /*3d80*/  F2FP.BF16.F32.PACK_AB R159, R39, R38 ;  /* 0x00000026279f723e */ /* 0x000fc800000010ff */
[----:B------:R-:W3:Y:S01]  /*3d90*/  MUFU.EX2 R36, R36 ;  /* 0x0000002400247308 */ /* 0x000ee20000000800 */
[C---:B-----5:R-:W-:Y:S01]  /*3da0*/  FADD.FTZ R57, R33.reuse, R56 ;  /* 0x0000003821397221 */ /* 0x060fe20000010000 */
[----:B------:R-:W-:-:S06]  /*3db0*/  F2FP.BF16.F32.PACK_AB R162, R33, R162 ;  /* 0x000000a221a2723e */ /* 0x000fcc00000010ff */
[----:B------:R-:W4:Y:S01]  /*3dc0*/  MUFU.EX2 R43, R43 ;  /* 0x0000002b002b7308 */ /* 0x000f220000000800 */
[----:B0-----:R-:W-:-:S07]  /*3dd0*/  FADD.FTZ R48, R42, R3 ;  /* 0x000000032a307221 */ /* 0x001fce0000010000 */
[----:B------:R-:W0:Y:S01]  /*3de0*/  MUFU.EX2 R37, R37 ;  /* 0x0000002500257308 */ /* 0x000e220000000800 */
[----:B---3--:R-:W-:-:S07]  /*3df0*/  FADD.FTZ R56, R36, R57 ;  /* 0x0000003924387221 */ /* 0x008fce0000010000 */
[----:B------:R-:W3:Y:S01]  /*3e00*/  MUFU.EX2 R46, R46 ;  /* 0x0000002e002e7308 */ /* 0x000ee20000000800 */
[C---:B----4-:R-:W-:Y:S01]  /*3e10*/  FADD.FTZ R3, R43.reuse, R48 ;  /* 0x000000302b037221 */ /* 0x050fe20000010000 */
[----:B------:R-:W-:-:S06]  /*3e20*/  F2FP.BF16.F32.PACK_AB R161, R43, R42 ;  /* 0x0000002a2ba1723e */ /* 0x000fcc00000010ff */
[----:B------:R-:W4:Y:S01]  /*3e30*/  MUFU.EX2 R40, R40 ;  /* 0x0000002800287308 */ /* 0x000f220000000800 */
[C---:B0-----:R-:W-:Y:S01]  /*3e40*/  FADD.FTZ R57, R37.reuse, R56 ;  /* 0x0000003825397221 */ /* 0x041fe20000010000 */
[----:B------:R-:W-:-:S06]  /*3e50*/  F2FP.BF16.F32.PACK_AB R164, R37, R36 ;  /* 0x0000002425a4723e */ /* 0x000fcc00000010ff */
[----:B------:R-:W0:Y:S01]  /*3e60*/  MUFU.EX2 R47, R47 ;  /* 0x0000002f002f7308 */ /* 0x000e220000000800 */
[----:B---3--:R-:W-:-:S07]  /*3e70*/  FADD.FTZ R48, R46, R3 ;  /* 0x000000032e307221 */ /* 0x008fce0000010000 */
[----:B------:R-:W3:Y:S01]  /*3e80*/  MUFU.EX2 R41, R41 ;  /* 0x0000002900297308 */ /* 0x000ee20000000800 */
[----:B----4-:R-:W-:-:S07]  /*3e90*/  FADD.FTZ R56, R40, R57 ;  /* 0x0000003928387221 */ /* 0x010fce0000010000 */
[----:B------:R-:W4:Y:S01]  /*3ea0*/  MUFU.EX2 R50, R50 ;  /* 0x0000003200327308 */ /* 0x000f220000000800 */
[C---:B0-----:R-:W-:Y:S01]  /*3eb0*/  FADD.FTZ R3, R47.reuse, R48 ;  /* 0x000000302f037221 */ /* 0x041fe20000010000 */
[----:B------:R-:W-:-:S06]  /*3ec0*/  F2FP.BF16.F32.PACK_AB R163, R47, R46 ;  /* 0x0000002e2fa3723e */ /* 0x000fcc00000010ff */
[----:B------:R-:W0:Y:S01]  /*3ed0*/  MUFU.EX2 R44, R44 ;  /* 0x0000002c002c7308 */ /* 0x000e220000000800 */
[C---:B---3--:R-:W-:Y:S01]  /*3ee0*/  FADD.FTZ R57, R41.reuse, R56 ;  /* 0x0000003829397221 */ /* 0x048fe20000010000 */
[----:B------:R-:W-:-:S06]  /*3ef0*/  F2FP.BF16.F32.PACK_AB R166, R41, R40 ;  /* 0x0000002829a6723e */ /* 0x000fcc00000010ff */
[----:B------:R-:W3:Y:S01]  /*3f00*/  MUFU.EX2 R51, R51 ;  /* 0x0000003300337308 */ /* 0x000ee20000000800 */
[----:B----4-:R-:W-:-:S07]  /*3f10*/  FADD.FTZ R12, R50, R3 ;  /* 0x00000003320c7221 */ /* 0x010fce0000010000 */
[----:B------:R-:W4:Y:S01]  /*3f20*/  MUFU.EX2 R54, R54 ;  /* 0x0000003600367308 */ /* 0x000f220000000800 */
[----:B0-----:R-:W-:Y:S01]  /*3f30*/  FADD.FTZ R48, R44, R57 ;  /* 0x000000392c307221 */ /* 0x001fe20000010000 */
[----:B------:R-:W-:-:S03]  /*3f40*/  F2FP.BF16.F32.PACK_AB R168, R45, R44 ;  /* 0x0000002c2da8723e */ /* 0x000fc600000010ff */
[----:B------:R-:W-:-:S03]  /*3f50*/  FADD.FTZ R15, R45, R48 ;  /* 0x000000302d0f7221 */ /* 0x000fc60000010000 */
        /* <DEDUP_REMOVED lines=15> */
[----:B0-----:R-:W-:-:S07]  /*4050*/  FADD.FTZ R14, R52, R11 ;  /* 0x0000000b340e7221 */ /* 0x001fce0000010000 */
[----:B------:R-:W0:Y:S01]  /*4060*/  MUFU.EX2 R62, R62 ;  /* 0x0000003e003e7308 */ /* 0x000e220000000800 */
[C---:B---3--:R-:W-:Y:S01]  /*4070*/  FADD.FTZ R3, R59.reuse, R12 ;  /* 0x0000000c3b037221 */ /* 0x048fe20000010000 */
[----:B------:R-:W-:-:S06]  /*4080*/  F2FP.BF16.F32.PACK_AB R169, R59, R58 ;  /* 0x0000003a3ba9723e */ /* 0x000fcc00000010ff */
[----:B------:R-:W3:Y:S01]  /*4090*/  MUFU.EX2 R68, R68 ;  /* 0x0000004400447308 */ /* 0x000ee20000000800 */
[C---:B----4-:R-:W-:Y:S01]  /*40a0*/  FADD.FTZ R11, R53.reuse, R14 ;  /* 0x0000000e350b7221 */ /* 0x050fe20000010000 */
        /* <DEDUP_REMOVED lines=9> */
[----:B0-----:R-:W-:-:S07]  /*4140*/  FADD.FTZ R12, R66, R11 ;  /* 0x0000000b420c7221 */ /* 0x001fce0000010000 */
[----:B------:R4:W0:Y:S01]  /*4150*/  MUFU.EX2 R175, R0 ;  /* 0x0000000000af7308 */ /* 0x0008220000000800 */
[C---:B---3--:R-:W-:Y:S01]  /*4160*/  FADD.FTZ R11, R67.reuse, R12 ;  /* 0x0000000c430b7221 */ /* 0x048fe20000010000 */
[----:B------:R-:W-:-:S06]  /*4170*/  F2FP.BF16.F32.PACK_AB R173, R67, R66 ;  /* 0x0000004243ad723e */ /* 0x000fcc00000010ff */
[----:B------:R-:W3:Y:S01]  /*4180*/  MUFU.EX2 R13, R13 ;  /* 0x0000000d000d7308 */ /* 0x000ee20000000800 */
[----:B----4-:R-:W-:-:S04]  /*4190*/  FADD.FTZ R0, R70, R11 ;  /* 0x0000000b46007221 */ /* 0x010fc80000010000 */
[C---:B0-----:R-:W-:Y:S01]  /*41a0*/  FADD.FTZ R0, R175.reuse, R0 ;  /* 0x00000000af007221 */ /* 0x041fe20000010000 */
[----:B------:R-:W-:Y:S01]  /*41b0*/  F2FP.BF16.F32.PACK_AB R175, R175, R70 ;  /* 0x00000046afaf723e */ /* 0x000fe200000010ff */
[C---:B---3--:R-:W-:Y:S01]  /*41c0*/  FADD.FTZ R3, R13.reuse, R14 ;  /* 0x0000000e0d037221 */ /* 0x048fe20000010000 */
[----:B------:R-:W-:Y:S01]  /*41d0*/  F2FP.BF16.F32.PACK_AB R174, R13, R68 ;  /* 0x000000440dae723e */ /* 0x000fe200000010ff */
[----:B------:R-:W-:Y:S06]  /*41e0*/  @!P0 BRA `(.L_x_2374) ;  /* 0x0000000000048947 */ /* 0x000fec0003800000 */
[----:B------:R-:W-:Y:S01]  /*41f0*/  BPT.TRAP 0x1 ;  /* 0x000000040000795c */ /* 0x000fe20000300000 */
.L_x_2374:
[----:B------:R0:W3:Y:S01]  /*4200*/  SYNCS.PHASECHK.TRANS64.TRYWAIT P1, [R5+URZ+0x22850], R10 ;  /* 0x0228500a050075a7 */ /* 0x0000e2000802017f */
[----:B------:R-:W-:Y:S05]  /*4210*/  @!P0 BRA `(.L_x_2375) ;  /* 0x0000000000048947 */ /* 0x000fea0003800000 */
[----:B------:R-:W-:Y:S01]  /*4220*/  BPT.TRAP 0x1 ;  /* 0x000000040000795c */ /* 0x000fe20000300000 */
.L_x_2375:
[----:B---3--:R-:W-:Y:S05]  /*4230*/  @P1 BRA `(.L_x_2376) ;  /* 0x0000000000081947 */ /* 0x008fea0003800000 */
[----:B------:R-:W3:Y:S02]  /*4240*/  SYNCS.PHASECHK.TRANS64.TRYWAIT P1, [R5+URZ+0x22850], R10 ;  /* 0x0228500a050075a7 */ /* 0x000ee4000802017f */
[----:B---3--:R-:W-:Y:S05]  /*4250*/  @!P1 BRA `(.L_x_2377) ;  /* 0x00000120009c9947 */ /* 0x008fea0003800000 */
.L_x_2376:
[----:B------:R-:W-:Y:S01]  /*4260*/  R2UR UR10, R8 ;  /* 0x00000000080a72ca */ /* 0x000fe200000e0000 */
[----:B------:R4:W-:Y:S01]  /*4270*/  BAR.SYNC.DEFER_BLOCKING R9, 0x100 ;  /* 0x000400090000751d */ /* 0x0009e20000010000 */
[----:B------:R-:W-:-:S05]  /*4280*/  ISETP.NE.AND P2, PT, R7, 0x1, PT ;  /* 0x000000010700780c */ /* 0x000fca0003f45270 */
[----:B------:R-:W-:Y:S01]  /*4290*/  UMOV UR11, 0x40000040 ;  /* 0x40000040000b7882 */ /* 0x000fe20000000000 */
[----:B------:R-:W5:Y:S05]  /*42a0*/  S2R R11, SR_TID.X ;  /* 0x00000000000b7919 */ /* 0x000f6a0000002100 */
[----:B------:R-:W-:Y:S02]  /*42b0*/  UIADD3 UR10, UR10, 0x400, URZ ;  /* 0x000004000a0a7890 */ /* 0x000fe4000fffe03f */
[----:B------:R-:W4:Y:S02]  /*42c0*/  @P2 LDC R8, c[0x0][0x44c] ;  /* 0x00011300ff082b82 */ /* 0x000f240000000800 */
[----:B------:R-:W-:-:S04]  /*42d0*/  USHF.R.U32.HI UR10, URZ, 0x4, UR10 ;  /* 0x000000043f0a7899 */ /* 0x000fc8000801160a */
[----:B------:R-:W-:Y:S02]  /*42e0*/  ULOP3.LUT UR10, UR10, 0x3fff, URZ, 0xc0, !UPT ;  /* 0x00003fff0a0a7892 */ /* 0x000fe4000f8ec03f */
[----:B0123--:R-:W0:Y:S02]  /*42f0*/  @P2 LDC R10, c[0x0][0x450] ;  /* 0x00011400ff0a2b82 */ /* 0x00fe240000000800 */
[----:B------:R-:W-:Y:S01]  /*4300*/  ULOP3.LUT UR21, UR10, 0x3000000, URZ, 0xfc, !UPT ;  /* 0x030000000a157892 */ /* 0x000fe2000f8efc3f */
[----:B------:R-:W-:-:S03]  /*4310*/  WARPGROUP.ARRIVE ;  /* 0x00000000000079c5 */ /* 0x000fc60000000000 */
[----:B------:R-:W-:-:S07]  /*4320*/  UIMAD UR18, UR37, 0xc00, UR21 ;  /* 0x00000c00251278a4 */ /* 0x000fce000f8e0215 */
[----:B------:R-:W-:Y:S02]  /*4330*/  UMOV UR10, UR18 ;  /* 0x00000012000a7c82 */ /* 0x000fe40008000000 */
[----:B------:R-:W-:Y:S01]  /*4340*/  HGMMA.64x256x16.F32.BF16 R24, R152, gdesc[UR8].tnspB, RZ, !UPT, gsb0 ;  /* 0x43e0000898187df0 */ /* 0x000fe2000c0018ff */
[----:B------:R-:W-:Y:S01]  /*4350*/  UIADD3 UR10, UR18, 0x80, URZ ;  /* 0x00000080120a7890 */ /* 0x000fe2000fffe03f */
[----:B----4-:R-:W-:Y:S01]  /*4360*/  @P2 IMAD.HI.U32 R9, R8, UR43, RZ ;  /* 0x0000002b08092c27 */ /* 0x010fe2000f8e00ff */
[----:B------:R-:W-:Y:S01]  /*4370*/  UMOV UR11, 0x40000040 ;  /* 0x40000040000b7882 */ /* 0x000fe20000000000 */
[----:B-----5:R-:W-:Y:S02]  /*4380*/  LOP3.LUT P1, RZ, R11, 0x7f, RZ, 0xc0, !PT ;  /* 0x0000007f0bff7812 */ /* 0x020fe4000782c0ff */
[----:B------:R-:W-:Y:S01]  /*4390*/  IMAD.U32 R8, RZ, RZ, UR43 ;  /* 0x0000002bff087e24 */ /* 0x000fe2000f8e00ff */
[----:B0-----:R-:W-:-:S04]  /*43a0*/  @P2 SHF.R.U32.HI R8, RZ, R10, R9 ;  /* 0x0000000aff082219 */ /* 0x001fc80000011609 */
[----:B------:R-:W-:-:S06]  /*43b0*/  IADD3 R8, R8, R17, -R16 ;  /* 0x0000001108087210 */ /* 0x000fcc0007ffe810 */
        /* <DEDUP_REMOVED lines=47> */
.L_x_2379:
[----:B------:R-:W-:-:S11]  /*46b0*/  UISETP.NE.AND UP1, UPT, UR15, 0x1, UPT ;  /* 0x000000010f00788c */ /* 0x000fd6000bf25270 */
[----:B------:R-:W-:Y:S02]  /*46c0*/  @UP1 ULDC.64 UR22, c[0x0][0x9e8] ;  /* 0x00027a0000161ab9 */ /* 0x000fe40000000a00 */
[----:B------:R-:W-:-:S04]  /*46d0*/  UIMAD.WIDE.U32 UR10, UR18, UR22, URZ ;  /* 0x00000016120a72a5 */ /* 0x000fc8000f8e003f */
[----:B------:R-:W-:-:S12]  /*46e0*/  @UP1 USHF.R.U32.HI UR18, URZ, UR23, UR11 ;  /* 0x000000173f121299 */ /* 0x000fd8000801160b */
.L_x_2380:
[----:B------:R-:W-:-:S04]  /*46f0*/  UIMAD UR15, UR18, UR15, UR15 ;  /* 0x0000000f120f72a4 */ /* 0x000fc8000f8e020f */
[----:B------:R-:W-:-:S04]  /*4700*/  UISETP.LT.AND UP1, UPT, UR14, UR15, UPT ;  /* 0x0000000f0e00728c */ /* 0x000fc8000bf21270 */
[----:B------:R-:W-:-:S12]  /*4710*/  USEL UR14, UR14, UR15, UP1 ;  /* 0x0000000f0e0e7287 */ /* 0x000fd80008800000 */
.L_x_2378:
        /* <DEDUP_REMOVED lines=11> */
.L_x_2398:
[----:B------:R-:W-:-:S04]  /*47d0*/  UIADD3 UR37, UR37, 0x1, URZ ;  /* 0x0000000125257890 */ /* 0x000fc8000fffe03f */
[----:B------:R-:W-:-:S04]  /*47e0*/  UISETP.NE.AND UP1, UPT, UR37, 0x2, UPT ;  /* 0x000000022500788c */ /* 0x000fc8000bf25270 */
[----:B------:R-:W-:Y:S02]  /*47f0*/  USEL UR6, URZ, 0x1, UP1 ;  /* 0x000000013f067887 */ /* 0x000fe40008800000 */
[----:B------:R-:W-:Y:S02]  /*4800*/  USEL UR37, UR37, URZ, UP1 ;  /* 0x0000003f25257287 */ /* 0x000fe40008800000 */
[----:B------:R-:W-:Y:S01]  /*4810*/  ULOP3.LUT UR38, UR38, UR6, URZ, 0x3c, !UPT ;  /* 0x0000000626267292 */ /* 0x000fe2000f8e3c3f */
[----:B01----:R-:W-:Y:S11]  /*4820*/  @!P0 BRA `(.L_x_2382) ;  /* 0x0000000000048947 */ /* 0x003ff60003800000 */
[----:B------:R-:W-:Y:S01]  /*4830*/  BPT.TRAP 0x1 ;  /* 0x000000040000795c */ /* 0x000fe20000300000 */
.L_x_2382:
        /* <DEDUP_REMOVED lines=9> */
.L_x_2383:
[----:B-1----:R-:W-:Y:S05]  /*48d0*/  @P1 BRA `(.L_x_2384) ;  /* 0x0000000000081947 */ /* 0x002fea0003800000 */
[----:B------:R-:W1:Y:S02]  /*48e0*/  SYNCS.PHASECHK.TRANS64.TRYWAIT P1, [UR27+0x22830], R10 ;  /* 0x0228300aff0075a7 */ /* 0x000e64000802015b */
[----:B-1----:R-:W-:Y:S05]  /*48f0*/  @!P1 BRA `(.L_x_2385) ;  /* 0x0000011c00089947 */ /* 0x002fea0003800000 */
.L_x_2384:
        /* <DEDUP_REMOVED lines=13> */
[----:B------:R-:W-:-:S02]  /*49d0*/  IMAD.U32 R11, RZ, RZ, UR27 ;  /* 0x0000001bff0b7e24 */ /* 0x000fc4000f8e00ff */
[----:B------:R-:W-:-:S03]  /*49e0*/  IMAD R13, R5, -0x60, RZ ;  /* 0xffffffa0050d7824 */ /* 0x000fc600078e02ff */
[----:B------:R-:W3:Y:S08]  /*49f0*/  @P2 LDC R4, c[0x0][0x44c] ;  /* 0x00011300ff042b82 */ /* 0x000ef00000000800 */
[----:B-1----:R-:W1:Y:S01]  /*4a00*/  @P2 LDC R9, c[0x0][0x450] ;  /* 0x00011400ff092b82 */ /* 0x002e620000000800 */
[----:B--2---:R-:W-:Y:S02]  /*4a10*/  LOP3.LUT P1, RZ, R8, 0x7f, RZ, 0xc0, !PT ;  /* 0x0000007f08ff7812 */ /* 0x004fe4000782c0ff */
[----:B------:R-:W-:Y:S01]  /*4a20*/  SHF.R.U32.HI R12, RZ, 0x7, R8 ;  /* 0x00000007ff0c7819 */ /* 0x000fe20000011608 */
[----:B---3--:R-:W-:-:S05]  /*4a30*/  @P2 IMAD.HI.U32 R4, R21, R4, RZ ;  /* 0x0000000415042227 */ /* 0x008fca00078e00ff */
[----:B-1----:R-:W-:Y:S01]  /*4a40*/  @P2 SHF.R.U32.HI R21, RZ, R9, R4 ;  /* 0x00000009ff152219 */ /* 0x002fe20000011604 */
[----:B------:R-:W-:Y:S01]  /*4a50*/  VIADD R9, R13, 0x1 ;  /* 0x000000010d097836 */ /* 0x000fe20000000000 */
[----:B------:R-:W-:-:S03]  /*4a60*/  IADD3 R4, -R12, 0xb, RZ ;  /* 0x0000000b0c047810 */ /* 0x000fc60007ffe1ff */
[----:B------:R-:W-:Y:S01]  /*4a70*/  @!P1 VIADD R8, R11, 0x22840 ;  /* 0x000228400b089836 */ /* 0x000fe20000000000 */
[----:B------:R-:W1:Y:S01]  /*4a80*/  SHFL.IDX PT, R213, R21, RZ, 0x1c1f ;  /* 0x001c1fff15d57589 */ /* 0x000e6200000e0000 */
[----:B------:R-:W-:-:S03]  /*4a90*/  IMAD R9, R18, -0x2, R9 ;  /* 0xfffffffe12097824 */ /* 0x000fc600078e0209 */
[----:B------:R-:W-:Y:S02]  /*4aa0*/  @!P1 PRMT R8, RZ, 0x654, R8 ;  /* 0x00000654ff089816 */ /* 0x000fe40000000008 */
[----:B------:R-:W-:-:S05]  /*4ab0*/  IADD3 R9, -R16, R9, R17 ;  /* 0x0000000910097210 */ /* 0x000fca0007ffe111 */
        /* <DEDUP_REMOVED lines=20> */
[----:B------:R-:W-:Y:S01]  /*4c00*/  IADD3 R213, -R16, R17, R213 ;  /* 0x0000001110d57210 */ /* 0x000fe20007ffe1d5 */
        /* <DEDUP_REMOVED lines=11> */
.L_x_2388:
[----:B------:R-:W-:-:S05]  /*4cc0*/  IMAD.U32 R214, RZ, RZ, UR25 ;  /* 0x00000019ffd67e24 */ /* 0x000fca000f8e00ff */
[----:B------:R-:W-:-:S13]  /*4cd0*/  ISETP.NE.AND P1, PT, R214, 0x1, PT ;  /* 0x00000001d600780c */ /* 0x000fda0003f25270 */
[----:B------:R-:W1:Y:S02]  /*4ce0*/  @P1 LDC.64 R8, c[0x0][0x9e8] ;  /* 0x00027a00ff081b82 */ /* 0x000e640000000a00 */
[----:B-1----:R-:W-:-:S05]  /*4cf0*/  @P1 IMAD.HI.U32 R8, R213, R8, RZ ;  /* 0x00000008d5081227 */ /* 0x002fca00078e00ff */
[----:B------:R-:W-:-:S07]  /*4d00*/  @P1 SHF.R.U32.HI R213, RZ, R9, R8 ;  /* 0x00000009ffd51219 */ /* 0x000fce0000011608 */
.L_x_2389:
[----:B------:R-:W-:Y:S05]  /*4d10*/  BSYNC B0 ;  /* 0x0000000000007941 */ /* 0x000fea0003800000 */
.L_x_2387:
[----:B------:R-:W-:-:S04]  /*4d20*/  IMAD R8, R18, -0x2, R13 ;  /* 0xfffffffe12087824 */ /* 0x000fc800078e020d */
[----:B------:R-:W-:-:S05]  /*4d30*/  IMAD R213, R213, R214, R8 ;  /* 0x000000d6d5d57224 */ /* 0x000fca00078e0208 */
[----:B------:R-:W-:Y:S02]  /*4d40*/  VIADDMNMX R14, R213, R214, R14, PT ;  /* 0x000000d6d50e7246 */ /* 0x000fe4000380010e */
[----:B------:R-:W-:-:S07]  /*4d50*/  VIMNMX R12, R12, R213, !PT ;  /* 0x000000d50c0c7248 */ /* 0x000fce0007fe0100 */
.L_x_2386:
[----:B------:R-:W2:Y:S01]  /*4d60*/  LDL.LU R214, [R1] ;  /* 0x0000000001d67983 */ /* 0x000ea20000300800 */
[C---:B------:R-:W-:Y:S02]  /*4d70*/  ISETP.GE.AND P2, PT, R13.reuse, 0x1, PT ;  /* 0x000000010d00780c */ /* 0x040fe40003f46270 */
[C---:B------:R-:W-:Y:S01]  /*4d80*/  ISETP.GE.AND P1, PT, R13.reuse, 0x2, PT ;  /* 0x000000020d00780c */ /* 0x040fe20003f26270 */
[----:B------:R-:W1:Y:S01]  /*4d90*/  SHFL.IDX PT, R21, R21, 0x1, 0x1c1f ;  /* 0x003c1f0015157f89 */ /* 0x000e6200000e0000 */
[----:B------:R-:W-:Y:S02]  /*4da0*/  ISETP.GT.AND P3, PT, R12, RZ, !P2 ;  /* 0x000000ff0c00720c */ /* 0x000fe40005764270 */
[----:B------:R-:W-:Y:S02]  /*4db0*/  ISETP.GE.AND P4, PT, R13, 0x9, PT ;  /* 0x000000090d00780c */ /* 0x000fe40003f86270 */
[----:B------:R-:W-:-:S04]  /*4dc0*/  ISETP.LT.OR P3, PT, R14, 0x1, P3 ;  /* 0x000000010e00780c */ /* 0x000fc80001f61670 */
[----:B------:R-:W-:Y:S02]  /*4dd0*/  FSEL R213, R152, -INF , !P3 ;  /* 0xff80000098d57808 */ /* 0x000fe40005800000 */
[----:B------:R-:W-:Y:S01]  /*4de0*/  ISETP.GE.AND P3, PT, R13, 0xa, PT ;  /* 0x0000000a0d00780c */ /* 0x000fe20003f66270 */
[--C-:B-1----:R-:W-:Y:S02]  /*4df0*/  IMAD.IADD R20, R20, 0x1, R21.reuse ;  /* 0x0000000114147824 */ /* 0x102fe400078e0215 */
[----:B------:R-:W-:Y:S01]  /*4e00*/  IMAD.IADD R15, R15, 0x1, R21 ;  /* 0x000000010f0f7824 */ /* 0x000fe200078e0215 */
[----:B--2---:R-:W-:-:S04]  /*4e10*/  LOP3.LUT R214, R214, 0xfffbffff, RZ, 0xc0, !PT ;  /* 0xfffbffffd6d67812 */ /* 0x004fc800078ec0ff */
[----:B------:R-:W-:Y:S02]  /*4e20*/  @P2 LOP3.LUT R214, R214, 0x40000, RZ, 0xfc, !PT ;  /* 0x00040000d6d62812 */ /* 0x000fe400078efcff */
[----:B------:R-:W-:Y:S02]  /*4e30*/  ISETP.GT.AND P2, PT, R12, 0x1, !P1 ;  /* 0x000000010c00780c */ /* 0x000fe40004f44270 */
[----:B------:R-:W-:Y:S02]  /*4e40*/  LOP3.LUT R214, R214, 0xfffffffd, RZ, 0xc0, !PT ;  /* 0xfffffffdd6d67812 */ /* 0x000fe400078ec0ff */
[----:B------:R-:W-:Y:S02]  /*4e50*/  ISETP.LT.OR P2, PT, R14, 0x2, P2 ;  /* 0x000000020e00780c */ /* 0x000fe40001741670 */
[----:B------:R-:W-:Y:S02]  /*4e60*/  @P4 LOP3.LUT R214, R214, 0x2, RZ, 0xfc, !PT ;  /* 0x00000002d6d64812 */ /* 0x000fe400078efcff */
[----:B------:R-:W-:-:S02]  /*4e70*/  FSEL R153, R153, -INF , !P2 ;  /* 0xff80000099997808 */ /* 0x000fc40005000000 */
[----:B------:R-:W-:Y:S02]  /*4e80*/  ISETP.GT.AND P2, PT, R12, 0x8, !P4 ;  /* 0x000000080c00780c */ /* 0x000fe40006744270 */
[----:B------:R-:W-:Y:S02]  /*4e90*/  LOP3.LUT R214, R214, 0xfffffffb, RZ, 0xc0, !PT ;  /* 0xfffffffbd6d67812 */ /* 0x000fe400078ec0ff */
[----:B------:R-:W-:Y:S02]  /*4ea0*/  ISETP.LT.OR P2, PT, R14, 0x9, P2 ;  /* 0x000000090e00780c */ /* 0x000fe40001741670 */
[----:B------:R-:W-:Y:S02]  /*4eb0*/  @P3 LOP3.LUT R214, R214, 0x4, RZ, 0xfc, !PT ;  /* 0x00000004d6d63812 */ /* 0x000fe400078efcff */
[----:B------:R-:W-:Y:S02]  /*4ec0*/  FSEL R156, R156, -INF , !P2 ;  /* 0xff8000009c9c7808 */ /* 0x000fe40005000000 */
[----:B------:R-:W-:-:S02]  /*4ed0*/  ISETP.GT.AND P2, PT, R12, 0x9, !P3 ;  /* 0x000000090c00780c */ /* 0x000fc40005f44270 */
[----:B------:R-:W-:Y:S02]  /*4ee0*/  ISETP.GE.AND P3, PT, R13, 0x11, PT ;  /* 0x000000110d00780c */ /* 0x000fe40003f66270 */
[----:B------:R-:W-:Y:S02]  /*4ef0*/  ISETP.LT.OR P2, PT, R14, 0xa, P2 ;  /* 0x0000000a0e00780c */ /* 0x000fe40001741670 */
[----:B------:R-:W-:Y:S02]  /*4f00*/  LOP3.LUT R214, R214, 0xfffffff7, RZ, 0xc0, !PT ;  /* 0xfffffff7d6d67812 */ /* 0x000fe400078ec0ff */
        /* <DEDUP_REMOVED lines=108> */
[----:B------:R-:W-:-:S03]  /*55d0*/  ISETP.GT.AND P6, PT, R12, 0x59, !P6 ;  /* 0x000000590c00780c */ /* 0x000fc600077c4270 */
[----:B------:R1:W-:Y:S01]  /*55e0*/  STL [R1], R214 ;  /* 0x000000d601007387 */ /* 0x0003e20000100800 */
[----:B------:R-:W-:-:S04]  /*55f0*/  ISETP.LT.OR P6, PT, R14, 0x5a, P6 ;  /* 0x0000005a0e00780c */ /* 0x000fc800037c1670 */
[----:B------:R-:W-:Y:S02]  /*5600*/  FSEL R197, R197, -INF , !P6 ;  /* 0xff800000c5c57808 */ /* 0x000fe40007000000 */
        /* <DEDUP_REMOVED lines=14> */
.L_x_2392:
[----:B------:R-:W-:-:S05]  /*56f0*/  IMAD.U32 R12, RZ, RZ, UR25 ;  /* 0x00000019ff0c7e24 */ /* 0x000fca000f8e00ff */
[----:B------:R-:W-:-:S13]  /*5700*/  ISETP.NE.AND P6, PT, R12, 0x1, PT ;  /* 0x000000010c00780c */ /* 0x000fda0003fc5270 */
[----:B------:R-:W1:Y:S02]  /*5710*/  @P6 LDC.64 R8, c[0x0][0x9e8] ;  /* 0x00027a00ff086b82 */ /* 0x000e640000000a00 */
[----:B-1----:R-:W-:-:S05]  /*5720*/  @P6 IMAD.HI.U32 R8, R21, R8, RZ ;  /* 0x0000000815086227 */ /* 0x002fca00078e00ff */
[----:B------:R-:W-:-:S07]  /*5730*/  @P6 SHF.R.U32.HI R21, RZ, R9, R8 ;  /* 0x00000009ff156219 */ /* 0x000fce0000011608 */
.L_x_2393:
[----:B------:R-:W-:Y:S05]  /*5740*/  BSYNC B0 ;  /* 0x0000000000007941 */ /* 0x000fea0003800000 */
.L_x_2391:
[----:B------:R-:W-:-:S04]  /*5750*/  IMAD R13, R18, -0x2, R13 ;  /* 0xfffffffe120d7824 */ /* 0x000fc800078e020d */
[----:B------:R-:W-:-:S05]  /*5760*/  IMAD R21, R21, R12, R13 ;  /* 0x0000000c15157224 */ /* 0x000fca00078e020d */
[----:B------:R-:W-:Y:S02]  /*5770*/  VIADDMNMX R20, R21, R12, R20, PT ;  /* 0x0000000c15147246 */ /* 0x000fe40003800114 */
[----:B------:R-:W-:-:S07]  /*5780*/  VIMNMX R15, R15, R21, !PT ;  /* 0x000000150f0f7248 */ /* 0x000fce0007fe0100 */
.L_x_2390:
        /* <DEDUP_REMOVED lines=128> */
[--C-:B------:R-:W-:Y:S01]  /*5f90*/  FFMA.FTZ R160, R165, UR6, -R12.reuse ;  /* 0x00000006a5a07c23 */ /* 0x100fe2000801080c */
[----:B------:R-:W-:Y:S01]  /*5fa0*/  FMNMX.FTZ R21, R159, R14, !PT ;  /* 0x0000000e9f157209 */ /* 0x000fe20007810000 */
[--C-:B------:R-:W-:Y:S01]  /*5fb0*/  FFMA.FTZ R152, R213, UR6, -R12.reuse ;  /* 0x00000006d5987c23 */ /* 0x100fe2000801080c */
[----:B------:R-:W-:Y:S01]  /*5fc0*/  FSEL R199, R199, -INF , !P2 ;  /* 0xff800000c7c77808 */ /* 0x000fe20005000000 */
[----:B------:R-:W-:Y:S01]  /*5fd0*/  MUFU.EX2 R13, R13 ;  /* 0x0000000d000d7308 */ /* 0x000fe20000000800 */
[----:B------:R-:W-:Y:S01]  /*5fe0*/  FMNMX.FTZ R14, R162, R21, !PT ;  /* 0x00000015a20e7209 */ /* 0x000fe20007810000 */
[--C-:B------:R-:W-:Y:S01]  /*5ff0*/  FFMA.FTZ R21, R157, UR6, -R12.reuse ;  /* 0x000000069d157c23 */ /* 0x100fe2000801080c */
[--C-:B------:R-:W-:Y:S01]  /*6000*/  FFMA.FTZ R15, R172, UR6, -R12.reuse ;  /* 0x00000006ac0f7c23 */ /* 0x100fe2000801080c */
[--C-:B------:R-:W-:Y:S01]  /*6010*/  FFMA.FTZ R20, R173, UR6, -R12.reuse ;  /* 0x00000006ad147c23 */ /* 0x100fe2000801080c */
[----:B------:R-:W-:Y:S01]  /*6020*/  FMNMX.FTZ R153, R163, R14, !PT ;  /* 0x0000000ea3997209 */ /* 0x000fe20007810000 */
[--C-:B------:R-:W-:Y:S01]  /*6030*/  FFMA.FTZ R172, R181, UR6, -R12.reuse ;  /* 0x00000006b5ac7c23 */ /* 0x100fe2000801080c */
[--C-:B------:R-:W-:Y:S01]  /*6040*/  FFMA.FTZ R173, R184, UR6, -R12.reuse ;  /* 0x00000006b8ad7c23 */ /* 0x100fe2000801080c */
[----:B------:R-:W-:Y:S01]  /*6050*/  MUFU.EX2 R152, R152 ;  /* 0x0000009800987308 */ /* 0x000fe20000000800 */
[----:B------:R-:W-:Y:S01]  /*6060*/  FMNMX.FTZ R14, R166, R153, !PT ;  /* 0x00000099a60e7209 */ /* 0x000fe20007810000 */
[--C-:B------:R-:W-:Y:S01]  /*6070*/  FFMA.FTZ R181, R192, UR6, -R12.reuse ;  /* 0x00000006c0b57c23 */ /* 0x100fe2000801080c */
[----:B------:R-:W-:-:S02]  /*6080*/  FFMA.FTZ R184, R193, UR6, -R12 ;  /* 0x00000006c1b87c23 */ /* 0x000fc4000801080c */
[----:B------:R-:W-:-:S03]  /*6090*/  FMNMX.FTZ R153, R167, R14, !PT ;  /* 0x0000000ea7997209 */ /* 0x000fc60007810000 */
[----:B------:R-:W-:Y:S01]  /*60a0*/  MUFU.EX2 R154, R154 ;  /* 0x0000009a009a7308 */ /* 0x000fe20000000800 */
[----:B------:R-:W-:Y:S01]  /*60b0*/  FMNMX.FTZ R14, R170, R153, !PT ;  /* 0x00000099aa0e7209 */ /* 0x000fe20007810000 */
[----:B------:R-:W-:-:S03]  /*60c0*/  FFMA.FTZ R153, R161, UR6, -R12 ;  /* 0x00000006a1997c23 */ /* 0x000fc6000801080c */
[----:B------:R-:W-:-:S03]  /*60d0*/  FMNMX.FTZ R157, R171, R14, !PT ;  /* 0x0000000eab9d7209 */ /* 0x000fc60007810000 */
[----:B------:R-:W-:Y:S01]  /*60e0*/  MUFU.EX2 R21, R21 ;  /* 0x0000001500157308 */ /* 0x000fe20000000800 */
[----:B------:R-:W-:Y:S01]  /*60f0*/  FMNMX.FTZ R14, R174, R157, !PT ;  /* 0x0000009dae0e7209 */ /* 0x000fe20007810000 */
[--C-:B------:R-:W-:Y:S01]  /*6100*/  FFMA.FTZ R157, R164, UR6, -R12.reuse ;  /* 0x00000006a49d7c23 */ /* 0x100fe2000801080c */
[--C-:B------:R-:W-:Y:S01]  /*6110*/  FFMA.FTZ R164, R169, UR6, -R12.reuse ;  /* 0x00000006a9a47c23 */ /* 0x100fe2000801080c */
[--C-:B------:R-:W-:Y:S01]  /*6120*/  FFMA.FTZ R169, R180, UR6, -R12.reuse ;  /* 0x00000006b4a97c23 */ /* 0x100fe2000801080c */
[----:B------:R-:W-:Y:S01]  /*6130*/  FMNMX.FTZ R161, R175, R14, !PT ;  /* 0x0000000eafa17209 */ /* 0x000fe20007810000 */
[----:B------:R-:W-:Y:S01]  /*6140*/  FFMA.FTZ R180, R189, UR6, -R12 ;  /* 0x00000006bdb47c23 */ /* 0x000fe2000801080c */
[----:B------:R-:W-:Y:S01]  /*6150*/  FSEL R189, R8, RZ, P1 ;  /* 0x000000ff08bd7208 */ /* 0x000fe20000800000 */
[----:B------:R-:W-:Y:S01]  /*6160*/  MUFU.EX2 R156, R156 ;  /* 0x0000009c009c7308 */ /* 0x000fe20000000800 */
[----:B------:R-:W-:-:S03]  /*6170*/  FMNMX.FTZ R14, R178, R161, !PT ;  /* 0x000000a1b20e7209 */ /* 0x000fc60007810000 */
[----:B------:R-:W-:Y:S01]  /*6180*/  FADD.FTZ R189, -R189, R2 ;  /* 0x00000002bdbd7221 */ /* 0x000fe20000010100 */
[----:B------:R-:W-:-:S03]  /*6190*/  FMNMX.FTZ R161, R179, R14, !PT ;  /* 0x0000000eb3a17209 */ /* 0x000fc60007810000 */
[----:B------:R-:W-:Y:S01]  /*61a0*/  MUFU.EX2 R153, R153 ;  /* 0x0000009900997308 */ /* 0x000fe20000000800 */
[----:B------:R-:W-:Y:S01]  /*61b0*/  FMNMX.FTZ R14, R182, R161, !PT ;  /* 0x000000a1b60e7209 */ /* 0x000fe20007810000 */
[--C-:B------:R-:W-:Y:S01]  /*61c0*/  FFMA.FTZ R161, R168, UR6, -R12.reuse ;  /* 0x00000006a8a17c23 */ /* 0x100fe2000801080c */
[----:B------:R-:W-:Y:S02]  /*61d0*/  FFMA.FTZ R168, R177, UR6, -R12 ;  /* 0x00000006b1a87c23 */ /* 0x000fe4000801080c */
        /* <DEDUP_REMOVED lines=11> */
[----:B------:R-:W-:Y:S01]  /*6290*/  FMNMX.FTZ R14, R198, R165, !PT ;  /* 0x000000a5c60e7209 */ /* 0x000fe20007810000 */
[--C-:B------:R-:W-:Y:S01]  /*62a0*/  FFMA.FTZ R165, R176, UR6, -R12.reuse ;  /* 0x00000006b0a57c23 */ /* 0x100fe2000801080c */
[----:B------:R-:W-:Y:S02]  /*62b0*/  FFMA.FTZ R176, R185, UR6, -R12 ;  /* 0x00000006b9b07c23 */ /* 0x000fe4000801080c */
[----:B------:R-:W-:-:S03]  /*62c0*/  FMNMX.FTZ R14, R199, R14, !PT ;  /* 0x0000000ec70e7209 */ /* 0x000fc60007810000 */
[----:B------:R-:W-:Y:S02]  /*62d0*/  MUFU.EX2 R15, R15 ;  /* 0x0000000f000f7308 */ /* 0x000fe40000000800 */
[----:B------:R-:W1:Y:S06]  /*62e0*/  SHFL.BFLY PT, R177, R14, 0x2, 0x1f ;  /* 0x0c401f000eb17f89 */ /* 0x000e6c00000e0000 */
[----:B------:R-:W-:Y:S08]  /*62f0*/  MUFU.EX2 R20, R20 ;  /* 0x0000001400147308 */ /* 0x000ff00000000800 */
[----:B------:R-:W-:Y:S08]  /*6300*/  MUFU.EX2 R165, R165 ;  /* 0x000000a500a57308 */ /* 0x000ff00000000800 */
[----:B------:R-:W-:Y:S01]  /*6310*/  MUFU.EX2 R168, R168 ;  /* 0x000000a800a87308 */ /* 0x000fe20000000800 */
[----:B-1----:R-:W-:Y:S01]  /*6320*/  FMNMX.FTZ R185, R14, R177, !PT ;  /* 0x000000b10eb97209 */ /* 0x002fe20007810000 */
[--C-:B------:R-:W-:Y:S01]  /*6330*/  FFMA.FTZ R177, R188, UR6, -R12.reuse ;  /* 0x00000006bcb17c23 */ /* 0x100fe2000801080c */
[----:B------:R-:W-:-:S03]  /*6340*/  FFMA.FTZ R188, R196, UR6, -R12 ;  /* 0x00000006c4bc7c23 */ /* 0x000fc6000801080c */
[----:B------:R-:W1:Y:S02]  /*6350*/  SHFL.BFLY PT, R14, R185, 0x1, 0x1f ;  /* 0x0c201f00b90e7f89 */ /* 0x000e6400000e0000 */
[----:B------:R-:W-:Y:S08]  /*6360*/  MUFU.EX2 R2, R188 ;  /* 0x000000bc00027308 */ /* 0x000ff00000000800 */
[----:B------:R-:W-:Y:S08]  /*6370*/  MUFU.EX2 R169, R169 ;  /* 0x000000a900a97308 */ /* 0x000ff00000000800 */
[----:B------:R-:W-:Y:S01]  /*6380*/  MUFU.EX2 R172, R172 ;  /* 0x000000ac00ac7308 */ /* 0x000fe20000000800 */
[----:B-1----:R-:W-:Y:S01]  /*6390*/  FMNMX.FTZ R14, R185, R14, !PT ;  /* 0x0000000eb90e7209 */ /* 0x002fe20007810000 */
[----:B------:R-:W-:Y:S01]  /*63a0*/  FMUL.FTZ R185, R189, UR6 ;  /* 0x00000006bdb97c20 */ /* 0x000fe20008410000 */
[----:B------:R-:W-:-:S05]  /*63b0*/  FFMA.FTZ R189, R197, UR6, -R12 ;  /* 0x00000006c5bd7c23 */ /* 0x000fca000801080c */
[----:B------:R-:W-:Y:S01]  /*63c0*/  MUFU.EX2 R173, R173 ;  /* 0x000000ad00ad7308 */ /* 0x000fe20000000800 */
[C---:B------:R-:W-:Y:S01]  /*63d0*/  FSETP.NEU.FTZ.AND P1, PT, R14.reuse, -INF , PT ;  /* 0xff8000000e00780b */ /* 0x040fe20003f3d000 */
[----:B------:R-:W-:-:S05]  /*63e0*/  FMUL.FTZ R196, R14, UR6 ;  /* 0x000000060ec47c20 */ /* 0x000fca0008410000 */
[----:B------:R-:W-:Y:S01]  /*63f0*/  FSEL R196, R196, RZ, P1 ;  /* 0x000000ffc4c47208 */ /* 0x000fe20000800000 */
[----:B------:R-:W1:Y:S04]  /*6400*/  MUFU.EX2 R185, R185 ;  /* 0x000000b900b97308 */ /* 0x000e680000000800 */
        /* <DEDUP_REMOVED lines=11> */
[----:B------:R-:W-:Y:S01]  /*64c0*/  FFMA.FTZ R183, R183, UR6, -R196 ;  /* 0x00000006b7b77c23 */ /* 0x000fe200080108c4 */
[----:B------:R-:W-:Y:S01]  /*64d0*/  MUFU.EX2 R177, R177 ;  /* 0x000000b100b17308 */ /* 0x000fe20000000800 */
[----:B-1----:R-:W-:Y:S01]  /*64e0*/  FFMA.FTZ R188, R185, R3, R152 ;  /* 0x00000003b9bc7223 */ /* 0x002fe20000010098 */
[C---:B------:R-:W-:Y:S01]  /*64f0*/  F2FP.BF16.F32.PACK_AB R152, R13.reuse, R152 ;  /* 0x000000980d98723e */ /* 0x040fe200000010ff */
[----:B------:R-:W-:Y:S01]  /*6500*/  FFMA.FTZ R186, R186, UR6, -R196 ;  /* 0x00000006baba7c23 */ /* 0x000fe200080108c4 */
[----:B------:R-:W-:Y:S01]  /*6510*/  F2FP.BF16.F32.PACK_AB R166, R172, R169 ;  /* 0x000000a9aca6723e */ /* 0x000fe200000010ff */
[----:B------:R-:W-:Y:S01]  /*6520*/  FADD.FTZ R3, R13, R188 ;  /* 0x000000bc0d037221 */ /* 0x000fe20000010000 */
[--C-:B------:R-:W-:Y:S01]  /*6530*/  FFMA.FTZ R188, R159, UR6, -R196.reuse ;  /* 0x000000069fbc7c23 */ /* 0x100fe200080108c4 */
[--C-:B------:R-:W-:Y:S01]  /*6540*/  FFMA.FTZ R159, R162, UR6, -R196.reuse ;  /* 0x00000006a29f7c23 */ /* 0x100fe200080108c4 */
[----:B------:R-:W1:Y:S01]  /*6550*/  MUFU.EX2 R180, R180 ;  /* 0x000000b400b47308 */ /* 0x000e620000000800 */
[----:B------:R-:W-:Y:S01]  /*6560*/  FADD.FTZ R158, R154, R3 ;  /* 0x000000039a9e7221 */ /* 0x000fe20000010000 */
[----:B------:R-:W-:Y:S01]  /*6570*/  F2FP.BF16.F32.PACK_AB R154, R21, R154 ;  /* 0x0000009a159a723e */ /* 0x000fe200000010ff */
[--C-:B------:R-:W-:Y:S01]  /*6580*/  FFMA.FTZ R187, R187, UR6, -R196.reuse ;  /* 0x00000006bbbb7c23 */ /* 0x100fe200080108c4 */
[----:B------:R-:W-:Y:S01]  /*6590*/  FFMA.FTZ R191, R191, UR6, -R196 ;  /* 0x00000006bfbf7c23 */ /* 0x000fe200080108c4 */
[----:B------:R-:W-:Y:S01]  /*65a0*/  FADD.FTZ R3, R21, R158 ;  /* 0x0000009e15037221 */ /* 0x000fe20000010000 */
[--C-:B------:R-:W-:Y:S01]  /*65b0*/  FFMA.FTZ R194, R194, UR6, -R196.reuse ;  /* 0x00000006c2c27c23 */ /* 0x100fe200080108c4 */
[--C-:B------:R-:W-:Y:S01]  /*65c0*/  FFMA.FTZ R195, R195, UR6, -R196.reuse ;  /* 0x00000006c3c37c23 */ /* 0x100fe200080108c4 */
[----:B------:R-:W-:Y:S01]  /*65d0*/  MUFU.EX2 R181, R181 ;  /* 0x000000b500b57308 */ /* 0x000fe20000000800 */
[----:B------:R-:W-:Y:S01]  /*65e0*/  FADD.FTZ R158, R156, R3 ;  /* 0x000000039c9e7221 */ /* 0x000fe20000010000 */
[----:B------:R-:W-:Y:S01]  /*65f0*/  FFMA.FTZ R198, R198, UR6, -R196 ;  /* 0x00000006c6c67c23 */ /* 0x000fe200080108c4 */
[C---:B------:R-:W-:Y:S01]  /*6600*/  F2FP.BF16.F32.PACK_AB R156, R153.reuse, R156 ;  /* 0x0000009c999c723e */ /* 0x040fe200000010ff */
[-C--:B------:R-:W-:Y:S01]  /*6610*/  FMUL.FTZ R24, R24, R185.reuse ;  /* 0x000000b918187220 */ /* 0x080fe20000410000 */
[----:B------:R-:W-:Y:S01]  /*6620*/  FADD.FTZ R158, R153, R158 ;  /* 0x0000009e999e7221 */ /* 0x000fe20000010000 */
[-C--:B------:R-:W-:Y:S01]  /*6630*/  FMUL.FTZ R25, R25, R185.reuse ;  /* 0x000000b919197220 */ /* 0x080fe20000410000 */
[-C--:B------:R-:W-:Y:S01]  /*6640*/  FMUL.FTZ R28, R28, R185.reuse ;  /* 0x000000b91c1c7220 */ /* 0x080fe20000410000 */
[----:B------:R-:W-:Y:S01]  /*6650*/  MUFU.EX2 R9, R9 ;  /* 0x0000000900097308 */ /* 0x000fe20000000800 */
[----:B------:R-:W-:Y:S01]  /*6660*/  FADD.FTZ R3, R157, R158 ;  /* 0x0000009e9d037221 */ /* 0x000fe20000010000 */
[-C--:B------:R-:W-:Y:S01]  /*6670*/  FMUL.FTZ R29, R29, R185.reuse ;  /* 0x000000b91d1d7220 */ /* 0x080fe20000410000 */
[-C--:B------:R-:W-:Y:S01]  /*6680*/  FMUL.FTZ R32, R32, R185.reuse ;  /* 0x000000b920207220 */ /* 0x080fe20000410000 */
[-C--:B------:R-:W-:Y:S01]  /*6690*/  FMUL.FTZ R33, R33, R185.reuse ;  /* 0x000000b921217220 */ /* 0x080fe20000410000 */
[----:B------:R-:W-:Y:S01]  /*66a0*/  FADD.FTZ R158, R160, R3 ;  /* 0x00000003a09e7221 */ /* 0x000fe20000010000 */
[-C--:B------:R-:W-:Y:S01]  /*66b0*/  FMUL.FTZ R36, R36, R185.reuse ;  /* 0x000000b924247220 */ /* 0x080fe20000410000 */
[-C--:B------:R-:W-:Y:S01]  /*66c0*/  FMUL.FTZ R37, R37, R185.reuse ;  /* 0x000000b925257220 */ /* 0x080fe20000410000 */
[----:B------:R-:W2:Y:S01]  /*66d0*/  MUFU.EX2 R12, R12 ;  /* 0x0000000c000c7308 */ /* 0x000ea20000000800 */
[----:B------:R-:W-:Y:S01]  /*66e0*/  FADD.FTZ R3, R161, R158 ;  /* 0x0000009ea1037221 */ /* 0x000fe20000010000 */
[-C--:B------:R-:W-:Y:S01]  /*66f0*/  FMUL.FTZ R40, R40, R185.reuse ;  /* 0x000000b928287220 */ /* 0x080fe20000410000 */
[-C--:B------:R-:W-:Y:S01]  /*6700*/  FMUL.FTZ R41, R41, R185.reuse ;  /* 0x000000b929297220 */ /* 0x080fe20000410000 */
[-C--:B------:R-:W-:Y:S01]  /*6710*/  FMUL.FTZ R44, R44, R185.reuse ;  /* 0x000000b92c2c7220 */ /* 0x080fe20000410000 */
[----:B------:R-:W-:Y:S01]  /*6720*/  FADD.FTZ R158, R164, R3 ;  /* 0x00000003a49e7221 */ /* 0x000fe20000010000 */
[----:B------:R-:W-:Y:S01]  /*6730*/  FSEL R3, R14, RZ, P1 ;  /* 0x000000ff0e037208 */ /* 0x000fe20000800000 */
[-C--:B------:R-:W-:Y:S01]  /*6740*/  FMUL.FTZ R45, R45, R185.reuse ;  /* 0x000000b92d2d7220 */ /* 0x080fe20000410000 */
[----:B------:R-:W-:Y:S01]  /*6750*/  MUFU.EX2 R155, R155 ;  /* 0x0000009b009b7308 */ /* 0x000fe20000000800 */
[----:B------:R-:W-:Y:S01]  /*6760*/  FADD.FTZ R193, R15, R158 ;  /* 0x0000009e0fc17221 */ /* 0x000fe20000010000 */
[----:B------:R-:W-:Y:S01]  /*6770*/  FMUL.FTZ R48, R48, R185 ;  /* 0x000000b930307220 */ /* 0x000fe20000410000 */
[----:B------:R-:W-:Y:S01]  /*6780*/  FADD.FTZ R3, -R3, R6 ;  /* 0x0000000603037221 */ /* 0x000fe20000010100 */
[--C-:B------:R-:W-:Y:S01]  /*6790*/  FFMA.FTZ R6, R167, UR6, -R196.reuse ;  /* 0x00000006a7067c23 */ /* 0x100fe200080108c4 */
[----:B------:R-:W-:Y:S01]  /*67a0*/  FADD.FTZ R158, R20, R193 ;  /* 0x000000c1149e7221 */ /* 0x000fe20000010000 */
[----:B------:R-:W-:Y:S01]  /*67b0*/  FFMA.FTZ R167, R170, UR6, -R196 ;  /* 0x00000006aaa77c23 */ /* 0x000fe200080108c4 */
[----:B-1----:R-:W-:Y:S01]  /*67c0*/  F2FP.BF16.F32.PACK_AB R170, R180, R177 ;  /* 0x000000b1b4aa723e */ /* 0x002fe200000010ff */
[----:B------:R-:W-:Y:S01]  /*67d0*/  MUFU.EX2 R188, R188 ;  /* 0x000000bc00bc7308 */ /* 0x000fe20000000800 */
[----:B------:R-:W-:Y:S01]  /*67e0*/  FADD.FTZ R193, R165, R158 ;  /* 0x0000009ea5c17221 */ /* 0x000fe20000010000 */
[----:B------:R-:W-:Y:S01]  /*67f0*/  FFMA.FTZ R158, R171, UR6, -R196 ;  /* 0x00000006ab9e7c23 */ /* 0x000fe200080108c4 */
[----:B--2---:R-:W-:Y:S01]  /*6800*/  F2FP.BF16.F32.PACK_AB R153, R12, R9 ;  /* 0x000000090c99723e */ /* 0x004fe200000010ff */
        /* <DEDUP_REMOVED lines=10> */
[--C-:B------:R-:W-:Y:S01]  /*68b0*/  FFMA.FTZ R171, R190, UR6, -R196.reuse ;  /* 0x00000006beab7c23 */ /* 0x100fe200080108c4 */
[----:B------:R-:W-:Y:S01]  /*68c0*/  FFMA.FTZ R196, R199, UR6, -R196 ;  /* 0x00000006c7c47c23 */ /* 0x000fe200080108c4 */
[----:B------:R1:W-:Y:S01]  /*68d0*/  MUFU.EX2 R190, R158 ;  /* 0x0000009e00be7308 */ /* 0x0003e20000000800 */
[----:B------:R-:W-:Y:S01]  /*68e0*/  FADD.FTZ R193, R173, R162 ;  /* 0x000000a2adc17221 */ /* 0x000fe20000010000 */
[-C--:B------:R-:W-:Y:S01]  /*68f0*/  FMUL.FTZ R61, R61, R185.reuse ;  /* 0x000000b93d3d7220 */ /* 0x080fe20000410000 */
[-C--:B------:R-:W-:Y:S01]  /*6900*/  FMUL.FTZ R64, R64, R185.reuse ;  /* 0x000000b940407220 */ /* 0x080fe20000410000 */
[-C--:B------:R-:W-:Y:S01]  /*6910*/  FMUL.FTZ R65, R65, R185.reuse ;  /* 0x000000b941417220 */ /* 0x080fe20000410000 */
[----:B------:R-:W-:Y:S01]  /*6920*/  FADD.FTZ R162, R176, R193 ;  /* 0x000000c1b0a27221 */ /* 0x000fe20000010000 */
[-C--:B------:R-:W-:Y:S01]  /*6930*/  FMUL.FTZ R68, R68, R185.reuse ;  /* 0x000000b944447220 */ /* 0x080fe20000410000 */
[----:B------:R-:W-:Y:S01]  /*6940*/  FMUL.FTZ R69, R69, R185 ;  /* 0x000000b945457220 */ /* 0x000fe20000410000 */
[----:B------:R-:W2:Y:S01]  /*6950*/  MUFU.EX2 R192, R192 ;  /* 0x000000c000c07308 */ /* 0x000ea20000000800 */
[----:B-1----:R-:W-:Y:S01]  /*6960*/  F2FP.BF16.F32.PACK_AB R158, R160, R157 ;  /* 0x0000009da09e723e */ /* 0x002fe200000010ff */
[----:B------:R-:W-:Y:S01]  /*6970*/  FADD.FTZ R193, R177, R162 ;  /* 0x000000a2b1c17221 */ /* 0x000fe20000010000 */
[----:B------:R-:W-:Y:S01]  /*6980*/  F2FP.BF16.F32.PACK_AB R160, R164, R161 ;  /* 0x000000a1a4a0723e */ /* 0x000fe200000010ff */
[----:B------:R-:W-:Y:S01]  /*6990*/  FMUL.FTZ R72, R72, R185 ;  /* 0x000000b948487220 */ /* 0x000fe20000410000 */
[----:B------:R-:W-:Y:S01]  /*69a0*/  F2FP.BF16.F32.PACK_AB R164, R168, R165 ;  /* 0x000000a5a8a4723e */ /* 0x000fe200000010ff */
[----:B------:R-:W-:Y:S01]  /*69b0*/  FADD.FTZ R162, R180, R193 ;  /* 0x000000c1b4a27221 */ /* 0x000fe20000010000 */
[----:B------:R-:W-:Y:S01]  /*69c0*/  F2FP.BF16.F32.PACK_AB R168, R176, R173 ;  /* 0x000000adb0a8723e */ /* 0x000fe200000010ff */
[----:B------:R-:W-:Y:S01]  /*69d0*/  FMUL.FTZ R176, R3, UR6 ;  /* 0x0000000603b07c20 */ /* 0x000fe20008410000 */
[----:B------:R-:W-:Y:S01]  /*69e0*/  MUFU.EX2 R163, R163 ;  /* 0x000000a300a37308 */ /* 0x000fe20000000800 */
[----:B------:R-:W-:Y:S01]  /*69f0*/  FADD.FTZ R21, R181, R162 ;  /* 0x000000a2b5157221 */ /* 0x000fe20000010000 */
[----:B------:R-:W-:Y:S01]  /*6a00*/  F2FP.BF16.F32.PACK_AB R162, R20, R15 ;  /* 0x0000000f14a2723e */ /* 0x000fe200000010ff */
[-C--:B------:R-:W-:Y:S01]  /*6a10*/  FMUL.FTZ R73, R73, R185.reuse ;  /* 0x000000b949497220 */ /* 0x080fe20000410000 */
[-C--:B------:R-:W-:Y:S01]  /*6a20*/  FMUL.FTZ R76, R76, R185.reuse ;  /* 0x000000b94c4c7220 */ /* 0x080fe20000410000 */
[-C--:B------:R-:W-:Y:S01]  /*6a30*/  FMUL.FTZ R77, R77, R185.reuse ;  /* 0x000000b94d4d7220 */ /* 0x080fe20000410000 */
[-C--:B------:R-:W-:Y:S01]  /*6a40*/  FMUL.FTZ R80, R80, R185.reuse ;  /* 0x000000b950507220 */ /* 0x080fe20000410000 */
[----:B------:R-:W-:Y:S01]  /*6a50*/  FMUL.FTZ R81, R81, R185 ;  /* 0x000000b951517220 */ /* 0x000fe20000410000 */
[----:B------:R-:W1:Y:S01]  /*6a60*/  MUFU.EX2 R176, R176 ;  /* 0x000000b000b07308 */ /* 0x000e620000000800 */
[----:B--2---:R-:W-:Y:S01]  /*6a70*/  F2FP.BF16.F32.PACK_AB R157, R192, R159 ;  /* 0x0000009fc09d723e */ /* 0x004fe200000010ff */
        /* <DEDUP_REMOVED lines=15> */
[----:B-1----:R-:W-:Y:S01]  /*6b70*/  FFMA.FTZ R15, R176, R0, R9 ;  /* 0x00000000b00f7223 */ /* 0x002fe20000010009 */
[-C--:B------:R-:W-:Y:S01]  /*6b80*/  FMUL.FTZ R109, R109, R185.reuse ;  /* 0x000000b96d6d7220 */ /* 0x080fe20000410000 */
[-C--:B------:R-:W-:Y:S01]  /*6b90*/  FMUL.FTZ R112, R112, R185.reuse ;  /* 0x000000b970707220 */ /* 0x080fe20000410000 */
[-C--:B------:R-:W-:Y:S01]  /*6ba0*/  FMUL.FTZ R113, R113, R185.reuse ;  /* 0x000000b971717220 */ /* 0x080fe20000410000 */
[----:B------:R-:W-:Y:S01]  /*6bb0*/  FADD.FTZ R0, R12, R15 ;  /* 0x0000000f0c007221 */ /* 0x000fe20000010000 */
[-C--:B------:R-:W-:Y:S01]  /*6bc0*/  FMUL.FTZ R116, R116, R185.reuse ;  /* 0x000000b974747220 */ /* 0x080fe20000410000 */
[----:B------:R-:W-:Y:S01]  /*6bd0*/  FMUL.FTZ R117, R117, R185 ;  /* 0x000000b975757220 */ /* 0x000fe20000410000 */
[----:B------:R-:W1:Y:S01]  /*6be0*/  MUFU.EX2 R167, R167 ;  /* 0x000000a700a77308 */ /* 0x000e620000000800 */
[----:B------:R-:W-:Y:S01]  /*6bf0*/  FADD.FTZ R15, R155, R0 ;  /* 0x000000009b0f7221 */ /* 0x000fe20000010000 */
[C---:B--2---:R-:W-:Y:S01]  /*6c00*/  FADD.FTZ R21, R184.reuse, R21 ;  /* 0x00000015b8157221 */ /* 0x044fe20000010000 */
[----:B------:R-:W-:Y:S01]  /*6c10*/  F2FP.BF16.F32.PACK_AB R172, R184, R181 ;  /* 0x000000b5b8ac723e */ /* 0x000fe200000010ff */
[-C--:B------:R-:W-:Y:S01]  /*6c20*/  FMUL.FTZ R120, R120, R185.reuse ;  /* 0x000000b978787220 */ /* 0x080fe20000410000 */
[----:B------:R-:W-:Y:S01]  /*6c30*/  FADD.FTZ R0, R188, R15 ;  /* 0x0000000fbc007221 */ /* 0x000fe20000010000 */
[-C--:B------:R-:W-:Y:S01]  /*6c40*/  FMUL.FTZ R121, R121, R185.reuse ;  /* 0x000000b979797220 */ /* 0x080fe20000410000 */
[----:B------:R-:W-:Y:S01]  /*6c50*/  FMUL.FTZ R124, R124, R185 ;  /* 0x000000b97c7c7220 */ /* 0x000fe20000410000 */
[----:B------:R-:W2:Y:S01]  /*6c60*/  MUFU.EX2 R189, R189 ;  /* 0x000000bd00bd7308 */ /* 0x000ea20000000800 */
[----:B------:R-:W-:Y:S01]  /*6c70*/  FADD.FTZ R15, R159, R0 ;  /* 0x000000009f0f7221 */ /* 0x000fe20000010000 */
[----:B---3--:R-:W-:Y:S01]  /*6c80*/  F2FP.BF16.F32.PACK_AB R159, R6, R163 ;  /* 0x000000a3069f723e */ /* 0x008fe200000010ff */
[-C--:B------:R-:W-:Y:S01]  /*6c90*/  FMUL.FTZ R125, R125, R185.reuse ;  /* 0x000000b97d7d7220 */ /* 0x080fe20000410000 */
[-C--:B------:R-:W-:Y:S01]  /*6ca0*/  FMUL.FTZ R128, R128, R185.reuse ;  /* 0x000000b980807220 */ /* 0x080fe20000410000 */
[----:B------:R-:W-:Y:S01]  /*6cb0*/  FADD.FTZ R0, R192, R15 ;  /* 0x0000000fc0007221 */ /* 0x000fe20000010000 */
[-C--:B------:R-:W-:Y:S01]  /*6cc0*/  FMUL.FTZ R129, R129, R185.reuse ;  /* 0x000000b981817220 */ /* 0x080fe20000410000 */
[----:B------:R-:W-:Y:S01]  /*6cd0*/  FMUL.FTZ R132, R132, R185 ;  /* 0x000000b984847220 */ /* 0x000fe20000410000 */
[----:B------:R3:W-:Y:S01]  /*6ce0*/  MUFU.EX2 R13, R174 ;  /* 0x000000ae000d7308 */ /* 0x0007e20000000800 */
[----:B------:R-:W-:Y:S01]  /*6cf0*/  FADD.FTZ R15, R163, R0 ;  /* 0x00000000a30f7221 */ /* 0x000fe20000010000 */
[----:B-1----:R-:W-:Y:S01]  /*6d00*/  F2FP.BF16.F32.PACK_AB R161, R190, R167 ;  /* 0x000000a7bea1723e */ /* 0x002fe200000010ff */
        /* <DEDUP_REMOVED lines=10> */
[C---:B--2---:R-:W-:Y:S01]  /*6db0*/  FADD.FTZ R3, R189.reuse, R174 ;  /* 0x000000aebd037221 */ /* 0x044fe20000010000 */
[----:B------:R-:W-:Y:S01]  /*6dc0*/  F2FP.BF16.F32.PACK_AB R174, R189, R2 ;  /* 0x00000002bdae723e */ /* 0x000fe200000010ff */
        /* <DEDUP_REMOVED lines=8> */
[-C--:B------:R-:W-:Y:S01]  /*6e50*/  FMUL.FTZ R35, R35, R176.reuse ;  /* 0x000000b023237220 */ /* 0x080fe20000410000 */
[----:B------:R-:W4:Y:S01]  /*6e60*/  MUFU.EX2 R2, R179 ;  /* 0x000000b300027308 */ /* 0x000f220000000800 */
[----:B--2---:R-:W-:Y:S01]  /*6e70*/  FADD.FTZ R178, R6, R15 ;  /* 0x0000000f06b27221 */ /* 0x004fe20000010000 */
[----:B-1----:R-:W-:Y:S01]  /*6e80*/  F2FP.BF16.F32.PACK_AB R163, R20, R13 ;  /* 0x0000000d14a3723e */ /* 0x002fe200000010ff */
[-C--:B------:R-:W-:Y:S01]  /*6e90*/  FMUL.FTZ R38, R38, R176.reuse ;  /* 0x000000b026267220 */ /* 0x080fe20000410000 */
[-C--:B------:R-:W-:Y:S01]  /*6ea0*/  FMUL.FTZ R39, R39, R176.reuse ;  /* 0x000000b027277220 */ /* 0x080fe20000410000 */
        /* <DEDUP_REMOVED lines=16> */
[----:B---3--:R-:W-:Y:S01]  /*6fb0*/  FADD.FTZ R15, R165, R180 ;  /* 0x000000b4a50f7221 */ /* 0x008fe20000010000 */
[----:B----4-:R-:W-:Y:S01]  /*6fc0*/  F2FP.BF16.F32.PACK_AB R165, R2, R165 ;  /* 0x000000a502a5723e */ /* 0x010fe200000010ff */
[-C--:B------:R-:W-:Y:S01]  /*6fd0*/  FMUL.FTZ R62, R62, R176.reuse ;  /* 0x000000b03e3e7220 */ /* 0x080fe20000410000 */
[----:B------:R-:W3:Y:S01]  /*6fe0*/  MUFU.EX2 R169, R186 ;  /* 0x000000ba00a97308 */ /* 0x000ee20000000800 */
        /* <DEDUP_REMOVED lines=63> */
[-C--:B------:R-:W-:Y:S01]  /*73e0*/  FMUL.FTZ R150, R150, R176.reuse ;  /* 0x000000b096967220 */ /* 0x080fe20000410000 */
[----:B---3--:R-:W-:Y:S01]  /*73f0*/  FADD.FTZ R9, R175, R6 ;  /* 0x00000006af097221 */ /* 0x008fe20000010000 */
[----:B------:R-:W-:-:S03]  /*7400*/  FMUL.FTZ R151, R151, R176 ;  /* 0x000000b097977220 */ /* 0x000fc60000410000 */
[C---:B-1----:R-:W-:Y:S01]  /*7410*/  FADD.FTZ R0, R196.reuse, R9 ;  /* 0x00000009c4007221 */ /* 0x042fe20000010000 */
[----:B------:R-:W-:Y:S01]  /*7420*/  F2FP.BF16.F32.PACK_AB R175, R196, R175 ;  /* 0x000000afc4af723e */ /* 0x000fe200000010ff */
[----:B------:R-:W-:Y:S06]  /*7430*/  @!P0 BRA `(.L_x_2394) ;  /* 0x0000000000048947 */ /* 0x000fec0003800000 */
[----:B------:R-:W-:Y:S01]  /*7440*/  BPT.TRAP 0x1 ;  /* 0x000000040000795c */ /* 0x000fe20000300000 */
.L_x_2394:
[----:B------:R1:W2:Y:S01]  /*7450*/  SYNCS.PHASECHK.TRANS64.TRYWAIT P1, [UR27+0x22850], R10 ;  /* 0x0228500aff0075a7 */ /* 0x0002a2000802015b */
[----:B------:R-:W-:Y:S05]  /*7460*/  @!P0 BRA `(.L_x_2395) ;  /* 0x0000000000048947 */ /* 0x000fea0003800000 */
[----:B------:R-:W-:Y:S01]  /*7470*/  BPT.TRAP 0x1 ;  /* 0x000000040000795c */ /* 0x000fe20000300000 */
.L_x_2395:
[----:B--2---:R-:W-:Y:S05]  /*7480*/  @P1 BRA `(.L_x_2396) ;  /* 0x0000000000081947 */ /* 0x004fea0003800000 */
[----:B------:R-:W2:Y:S02]  /*7490*/  SYNCS.PHASECHK.TRANS64.TRYWAIT P1, [UR27+0x22850], R10 ;  /* 0x0228500aff0075a7 */ /* 0x000ea4000802015b */
[----:B--2---:R-:W-:Y:S05]  /*74a0*/  @!P1 BRA `(.L_x_2397) ;  /* 0x000000f000349947 */ /* 0x004fea0003800000 */
.L_x_2396:
        /* <DEDUP_REMOVED lines=52> */
.L_x_2381:
        /* <DEDUP_REMOVED lines=25> */
.L_x_2400:
[----:B------:R-:W-:-:S11]  /*7980*/  UISETP.NE.AND UP2, UPT, UR15, 0x1, UPT ;  /* 0x000000010f00788c */ /* 0x000fd6000bf45270 */
[----:B------:R-:W-:Y:S02]  /*7990*/  @UP2 ULDC.64 UR18, c[0x0][0x9e8] ;  /* 0x00027a0000122ab9 */ /* 0x000fe40000000a00 */
[----:B------:R-:W-:-:S04]  /*79a0*/  UIMAD.WIDE.U32 UR10, UR14, UR18, URZ ;  /* 0x000000120e0a72a5 */ /* 0x000fc8000f8e003f */
[----:B------:R-:W-:-:S12]  /*79b0*/  @UP2 USHF.R.U32.HI UR14, URZ, UR19, UR11 ;  /* 0x000000133f0e2299 */ /* 0x000fd8000801160b */
.L_x_2401:
[----:B------:R-:W-:-:S04]  /*79c0*/  UIMAD UR14, UR14, UR15, URZ ;  /* 0x0000000f0e0e72a4 */ /* 0x000fc8000f8e023f */
[----:B------:R-:W-:-:S04]  /*79d0*/  UISETP.LT.AND UP2, UPT, UR7, UR14, UPT ;  /* 0x0000000e0700728c */ /* 0x000fc8000bf41270 */
[----:B------:R-:W-:-:S12]  /*79e0*/  USEL UR7, UR7, UR14, !UP2 ;  /* 0x0000000e07077287 */ /* 0x000fd8000d000000 */
.L_x_2399:
        /* <DEDUP_REMOVED lines=10> */
[----:B------:R-:W-:Y:S02]  /*7a90*/  IMAD.MOV.U32 R9, RZ, RZ, R2 ;  /* 0x000000ffff097224 */ /* 0x000fe400078e0002 */
[----:B------:R-:W-:-:S07]  /*7aa0*/  IMAD.MOV.U32 R7, RZ, RZ, R5 ;  /* 0x000000ffff077224 */ /* 0x000fce00078e0005 */
.L_x_2411:
[----:B------:R-:W-:Y:S01]  /*7ab0*/  UIADD3 UR37, UR37, 0x1, URZ ;  /* 0x0000000125257890 */ /* 0x000fe2000fffe03f */
[C---:B------:R-:W-:Y:S01]  /*7ac0*/  ISETP.GT.AND P1, PT, R7.reuse, UR22, PT ;  /* 0x0000001607007c0c */ /* 0x040fe2000bf24270 */
[----:B------:R-:W-:Y:S02]  /*7ad0*/  VIADD R7, R7, 0xffffffff ;  /* 0xffffffff07077836 */ /* 0x000fe40000000000 */
[----:B------:R-:W-:-:S04]  /*7ae0*/  UISETP.NE.AND UP2, UPT, UR37, 0x2, UPT ;  /* 0x000000022500788c */ /* 0x000fc8000bf45270 */
[----:B------:R-:W-:Y:S02]  /*7af0*/  USEL UR6, URZ, 0x1, UP2 ;  /* 0x000000013f067887 */ /* 0x000fe40009000000 */
[----:B------:R-:W-:Y:S02]  /*7b00*/  USEL UR37, UR37, URZ, UP2 ;  /* 0x0000003f25257287 */ /* 0x000fe40009000000 */
[----:B------:R-:W-:Y:S01]  /*7b10*/  ULOP3.LUT UR38, UR38, UR6, URZ, 0x3c, !UPT ;  /* 0x0000000626267292 */ /* 0x000fe2000f8e3c3f */
[----:B--2---:R-:W-:Y:S11]  /*7b20*/  @!P0 BRA `(.L_x_2403) ;  /* 0x0000000000048947 */ /* 0x004ff60003800000 */
[----:B------:R-:W-:Y:S01]  /*7b30*/  BPT.TRAP 0x1 ;  /* 0x000000040000795c */ /* 0x000fe20000300000 */
.L_x_2403:
[----:B------:R-:W2:Y:S01]  /*7b40*/  S2UR UR7, SR_CgaCtaId ;  /* 0x00000000000779c3 */ /* 0x000ea20000008800 */
[----:B------:R-:W-:Y:S01]  /*7b50*/  UMOV UR6, 0x400 ;  /* 0x0000040000067882 */ /* 0x000fe20000000000 */
[----:B------:R-:W-:-:S05]  /*7b60*/  IMAD.U32 R5, RZ, RZ, UR38 ;  /* 0x00000026ff057e24 */ /* 0x000fca000f8e00ff */
[----:B------:R-:W-:Y:S01]  /*7b70*/  SHF.L.U32 R5, R5, 0x1f, RZ ;  /* 0x0000001f05057819 */ /* 0x000fe200000006ff */
[----:B--2---:R-:W-:-:S04]  /*7b80*/  ULEA UR6, UR7, UR6, 0x18 ;  /* 0x0000000607067291 */ /* 0x004fc8000f8ec03f */
[----:B------:R-:W-:-:S09]  /*7b90*/  ULEA UR24, UR37, UR6, 0x3 ;  /* 0x0000000625187291 */ /* 0x000fd2000f8e183f */
[----:B------:R2:W3:Y:S01]  /*7ba0*/  SYNCS.PHASECHK.TRANS64.TRYWAIT P2, [UR24+0x22830], R5 ;  /* 0x02283005ff0075a7 */ /* 0x0004e20008040158 */
[----:B------:R-:W-:Y:S05]  /*7bb0*/  @!P0 BRA `(.L_x_2404) ;  /* 0x0000000000048947 */ /* 0x000fea0003800000 */
[----:B------:R-:W-:Y:S01]  /*7bc0*/  BPT.TRAP 0x1 ;  /* 0x000000040000795c */ /* 0x000fe20000300000 */
.L_x_2404:
[----:B---3--:R-:W-:Y:S05]  /*7bd0*/  @P2 BRA `(.L_x_2405) ;  /* 0x0000000000082947 */ /* 0x008fea0003800000 */
[----:B------:R-:W3:Y:S02]  /*7be0*/  SYNCS.PHASECHK.TRANS64.TRYWAIT P2, [UR24+0x22830], R5 ;  /* 0x02283005ff0075a7 */ /* 0x000ee40008040158 */
[----:B---3--:R-:W-:Y:S05]  /*7bf0*/  @!P2 BRA `(.L_x_2406) ;  /* 0x000000e80074a947 */ /* 0x008fea0003800000 */
.L_x_2405:
[----:B------:R-:W-:Y:S01]  /*7c00*/  UIMAD UR18, UR37, 0x300, UR20 ;  /* 0x00000300251278a4 */ /* 0x000fe2000f8e0214 */
[----:B------:R-:W-:Y:S01]  /*7c10*/  WARPGROUP.ARRIVE ;  /* 0x00000000000079c5 */ /* 0x000fe20000000000 */
[----:B------:R-:W-:Y:S01]  /*7c20*/  UMOV UR19, 0x40000040 ;  /* 0x4000004000137882 */ /* 0x000fe20000000000 */
[----:B------:R-:W-:Y:S01]  /*7c30*/  UMOV UR7, 0x40000040 ;  /* 0x4000004000077882 */ /* 0x000fe20000000000 */
[----:B------:R-:W-:-:S03]  /*7c40*/  UIADD3 UR6, UR18, 0x2, URZ ;  /* 0x0000000212067890 */ /* 0x000fc6000fffe03f */
[----:B------:R-:W4:Y:S01]  /*7c50*/  S2R R215, SR_TID.X ;  /* 0x0000000000d77919 */ /* 0x000f220000002100 */
[----:B------:R-:W-:Y:S01]  /*7c60*/  UIADD3 UR10, UR18, 0x4, URZ ;  /* 0x00000004120a7890 */ /* 0x000fe2000fffe03f */
[----:B------:R-:W-:Y:S01]  /*7c70*/  UMOV UR11, 0x40000040 ;  /* 0x40000040000b7882 */ /* 0x000fe20000000000 */
[----:B------:R-:W-:Y:S01]  /*7c80*/  HGMMA.64x96x16.F32.BF16 R152, gdesc[UR16], RZ, !UPT, gsb0 ;  /* 0x01600000109879f0 */ /* 0x000fe2000c0018ff */
[----:B------:R-:W-:Y:S01]  /*7c90*/  UIADD3 UR14, UR18, 0x6, URZ ;  /* 0x00000006120e7890 */ /* 0x000fe2000fffe03f */
[----:B------:R-:W-:Y:S01]  /*7ca0*/  UMOV UR15, 0x40000040 ;  /* 0x40000040000f7882 */ /* 0x000fe20000000000 */
[----:B----4-:R-:W-:Y:S02]  /*7cb0*/  LOP3.LUT P2, RZ, R215, 0x7f, RZ, 0xc0, !PT ;  /* 0x0000007fd7ff7812 */ /* 0x010fe4000784c0ff */
        /* <DEDUP_REMOVED lines=12> */
[----:B---3--:R-:W-:Y:S02]  /*7d80*/  FMNMX.FTZ R2, R152, R9, !PT ;  /* 0x0000000998027209 */ /* 0x008fe40007810000 */
        /* <DEDUP_REMOVED lines=23> */
[----:B01----:R-:W-:-:S05]  /*7f00*/  FMNMX.FTZ R10, R197, R2, !PT ;  /* 0x00000002c50a7209 */ /* 0x003fca0007810000 */
[----:B------:R-:W0:Y:S02]  /*7f10*/  SHFL.BFLY PT, R11, R10, 0x2, 0x1f ;  /* 0x0c401f000a0b7f89 */ /* 0x000e2400000e0000 */
[----:B0-----:R-:W-:-:S05]  /*7f20*/  FMNMX.FTZ R12, R10, R11, !PT ;  /* 0x0000000b0a0c7209 */ /* 0x001fca0007810000 */
[----:B------:R-:W0:Y:S02]  /*7f30*/  SHFL.BFLY PT, R11, R12, 0x1, 0x1f ;  /* 0x0c201f000c0b7f89 */ /* 0x000e2400000e0000 */
[----:B0-----:R-:W-:Y:S02]  /*7f40*/  FMNMX.FTZ R2, R12, R11, !PT ;  /* 0x0000000b0c027209 */ /* 0x001fe40007810000 */
        /* <DEDUP_REMOVED lines=27> */
[----:B------:R-:W0:Y:S03]  /*8100*/  MUFU.EX2 R8, R8 ;  /* 0x0000000800087308 */ /* 0x000e260000000800 */
[----:B------:R-:W-:Y:S01]  /*8110*/  FMNMX.FTZ R6, R174, R13, !PT ;  /* 0x0000000dae067209 */ /* 0x000fe20007810000 */
[--C-:B------:R-:W-:Y:S01]  /*8120*/  FFMA.FTZ R13, R161, UR6, -R4.reuse ;  /* 0x00000006a10d7c23 */ /* 0x100fe20008010804 */
[--C-:B------:R-:W-:Y:S01]  /*8130*/  FFMA.FTZ R161, R181, UR6, -R4.reuse ;  /* 0x00000006b5a17c23 */ /* 0x100fe20008010804 */
[----:B------:R-:W-:Y:S01]  /*8140*/  FFMA.FTZ R181, R197, UR6, -R4 ;  /* 0x00000006c5b57c23 */ /* 0x000fe20008010804 */
[----:B------:R-:W-:Y:S01]  /*8150*/  FMNMX.FTZ R15, R175, R6, !PT ;  /* 0x00000006af0f7209 */ /* 0x000fe20007810000 */
[----:B------:R-:W1:Y:S03]  /*8160*/  MUFU.EX2 R9, R9 ;  /* 0x0000000900097308 */ /* 0x000e660000000800 */
[----:B------:R-:W-:-:S04]  /*8170*/  FMNMX.FTZ R6, R178, R15, !PT ;  /* 0x0000000fb2067209 */ /* 0x000fc80007810000 */
[----:B------:R-:W-:Y:S01]  /*8180*/  FMNMX.FTZ R15, R179, R6, !PT ;  /* 0x00000006b30f7209 */ /* 0x000fe20007810000 */
[----:B------:R-:W3:Y:S01]  /*8190*/  MUFU.EX2 R152, R152 ;  /* 0x0000009800987308 */ /* 0x000ee20000000800 */
[-C--:B0-----:R-:W-:Y:S01]  /*81a0*/  FMUL.FTZ R24, R24, R8.reuse ;  /* 0x0000000818187220 */ /* 0x081fe20000410000 */
[-C--:B------:R-:W-:Y:S01]  /*81b0*/  FMUL.FTZ R25, R25, R8.reuse ;  /* 0x0000000819197220 */ /* 0x080fe20000410000 */
[----:B------:R-:W-:Y:S01]  /*81c0*/  FMNMX.FTZ R6, R182, R15, !PT ;  /* 0x0000000fb6067209 */ /* 0x000fe20007810000 */
[--C-:B------:R-:W-:Y:S01]  /*81d0*/  FFMA.FTZ R15, R165, UR6, -R4.reuse ;  /* 0x00000006a50f7c23 */ /* 0x100fe20008010804 */
[-C--:B------:R-:W-:Y:S01]  /*81e0*/  FMUL.FTZ R28, R28, R8.reuse ;  /* 0x000000081c1c7220 */ /* 0x080fe20000410000 */
[----:B------:R-:W-:Y:S01]  /*81f0*/  FMUL.FTZ R29, R29, R8 ;  /* 0x000000081d1d7220 */ /* 0x000fe20000410000 */
[----:B------:R-:W-:Y:S01]  /*8200*/  FMNMX.FTZ R21, R183, R6, !PT ;  /* 0x00000006b7157209 */ /* 0x000fe20007810000 */
[----:B------:R-:W-:Y:S01]  /*8210*/  MUFU.EX2 R10, R10 ;  /* 0x0000000a000a7308 */ /* 0x000fe20000000800 */
[----:B-1----:R-:W-:Y:S01]  /*8220*/  FFMA.FTZ R3, R8, R3, R9 ;  /* 0x0000000308037223 */ /* 0x002fe20000010009 */
        /* <DEDUP_REMOVED lines=35> */
[----:B------:R-:W0:Y:S01]  /*8460*/  SHFL.BFLY PT, R165, R6, 0x2, 0x1f ;  /* 0x0c401f0006a57f89 */ /* 0x000e2200000e0000 */
        /* <DEDUP_REMOVED lines=23> */
[----:B0-----:R-:W-:Y:S01]  /*85e0*/  FMNMX.FTZ R177, R6, R165, !PT ;  /* 0x000000a506b17209 */ /* 0x001fe20007810000 */
[----:B------:R-:W-:Y:S01]  /*85f0*/  FFMA.FTZ R165, R185, UR6, -R4 ;  /* 0x00000006b9a57c23 */ /* 0x000fe20008010804 */
[-C--:B------:R-:W-:Y:S01]  /*8600*/  FMUL.FTZ R105, R105, R8.reuse ;  /* 0x0000000869697220 */ /* 0x080fe20000410000 */
[-C--:B------:R-:W-:Y:S01]  /*8610*/  FMUL.FTZ R108, R108, R8.reuse ;  /* 0x000000086c6c7220 */ /* 0x080fe20000410000 */
[----:B------:R-:W-:Y:S01]  /*8620*/  MUFU.EX2 R14, R14 ;  /* 0x0000000e000e7308 */ /* 0x000fe20000000800 */
[----:B------:R-:W0:Y:S01]  /*8630*/  SHFL.BFLY PT, R6, R177, 0x1, 0x1f ;  /* 0x0c201f00b1067f89 */ /* 0x000e2200000e0000 */
        /* <DEDUP_REMOVED lines=23> */
[----:B0-----:R-:W-:Y:S01]  /*87b0*/  FMNMX.FTZ R6, R177, R6, !PT ;  /* 0x00000006b1067209 */ /* 0x001fe20007810000 */
        /* <DEDUP_REMOVED lines=18> */
[----:B------:R-:W1:Y:S01]  /*88e0*/  MUFU.EX2 R184, R184 ;  /* 0x000000b800b87308 */ /* 0x000e620000000800 */
[----:B0-----:R-:W-:Y:S01]  /*88f0*/  IADD3 R4, -R215, 0xb, RZ ;  /* 0x0000000bd7047810 */ /* 0x001fe20007ffe1ff */
        /* <DEDUP_REMOVED lines=10> */
[----:B-1----:R-:W-:Y:S01]  /*89a0*/  FFMA.FTZ R0, R177, R0, R184 ;  /* 0x00000000b1007223 */ /* 0x002fe200000100b8 */
[--C-:B------:R-:W-:Y:S01]  /*89b0*/  FFMA.FTZ R183, R186, UR6, -R189.reuse ;  /* 0x00000006bab77c23 */ /* 0x100fe200080108bd */
[----:B------:R-:W-:Y:S01]  /*89c0*/  FFMA.FTZ R186, R187, UR6, -R189 ;  /* 0x00000006bbba7c23 */ /* 0x000fe200080108bd */
[----:B------:R-:W1:Y:S01]  /*89d0*/  MUFU.EX2 R185, R185 ;  /* 0x000000b900b97308 */ /* 0x000e620000000800 */
        /* <DEDUP_REMOVED lines=16> */
[----:B-1----:R-:W-:Y:S01]  /*8ae0*/  FADD.FTZ R9, R185, R0 ;  /* 0x00000000b9097221 */ /* 0x002fe20000010000 */
[----:B------:R-:W-:Y:S01]  /*8af0*/  FADD.FTZ R154, R12, R3 ;  /* 0x000000030c9a7221 */ /* 0x000fe20000010000 */
[-C--:B------:R-:W-:Y:S01]  /*8b00*/  FMUL.FTZ R27, R27, R177.reuse ;  /* 0x000000b11b1b7220 */ /* 0x080fe20000410000 */
[-C--:B------:R-:W-:Y:S01]  /*8b10*/  FMUL.FTZ R30, R30, R177.reuse ;  /* 0x000000b11e1e7220 */ /* 0x080fe20000410000 */
[-C--:B------:R-:W-:Y:S01]  /*8b20*/  FMUL.FTZ R31, R31, R177.reuse ;  /* 0x000000b11f1f7220 */ /* 0x080fe20000410000 */
[----:B------:R-:W-:Y:S01]  /*8b30*/  FADD.FTZ R3, R15, R154 ;  /* 0x0000009a0f037221 */ /* 0x000fe20000010000 */
[-C--:B------:R-:W-:Y:S01]  /*8b40*/  FMUL.FTZ R34, R34, R177.reuse ;  /* 0x000000b122227220 */ /* 0x080fe20000410000 */
[----:B------:R-:W1:Y:S01]  /*8b50*/  MUFU.EX2 R192, R192 ;  /* 0x000000c000c07308 */ /* 0x000e620000000800 */
        /* <DEDUP_REMOVED lines=16> */
[----:B-1----:R-:W-:Y:S01]  /*8c60*/  FADD.FTZ R0, R192, R9 ;  /* 0x00000009c0007221 */ /* 0x002fe20000010000 */
[----:B------:R-:W-:Y:S01]  /*8c70*/  FADD.FTZ R154, R164, R3 ;  /* 0x00000003a49a7221 */ /* 0x000fe20000010000 */
[----:B------:R-:W-:Y:S01]  /*8c80*/  F2FP.BF16.F32.PACK_AB R164, R157, R164 ;  /* 0x000000a49da4723e */ /* 0x000fe200000010ff */
[-C--:B------:R-:W-:Y:S01]  /*8c90*/  FMUL.FTZ R47, R47, R177.reuse ;  /* 0x000000b12f2f7220 */ /* 0x080fe20000410000 */
[----:B------:R-:W-:Y:S01]  /*8ca0*/  FMUL.FTZ R50, R50, R177 ;  /* 0x000000b132327220 */ /* 0x000fe20000410000 */
[----:B------:R-:W-:Y:S01]  /*8cb0*/  FADD.FTZ R3, R157, R154 ;  /* 0x0000009a9d037221 */ /* 0x000fe20000010000 */
[----:B------:R-:W-:Y:S01]  /*8cc0*/  F2FP.BF16.F32.PACK_AB R157, R192, R159 ;  /* 0x0000009fc09d723e */ /* 0x000fe200000010ff */
[----:B------:R-:W1:Y:S01]  /*8cd0*/  MUFU.EX2 R167, R167 ;  /* 0x000000a700a77308 */ /* 0x000e620000000800 */
        /* <DEDUP_REMOVED lines=80> */
[----:B-1----:R-:W-:-:S07]  /*91e0*/  FADD.FTZ R154, R168, R3 ;  /* 0x00000003a89a7221 */ /* 0x002fce0000010000 */
[----:B------:R-:W1:Y:S01]  /*91f0*/  MUFU.EX2 R186, R186 ;  /* 0x000000ba00ba7308 */ /* 0x000e620000000800 */
[----:B----4-:R-:W-:-:S07]  /*9200*/  FADD.FTZ R9, R183, R0 ;  /* 0x00000000b7097221 */ /* 0x010fce0000010000 */
[----:B------:R-:W4:Y:S01]  /*9210*/  MUFU.EX2 R169, R169 ;  /* 0x000000a900a97308 */ /* 0x000f220000000800 */
[C---:B---3--:R-:W-:Y:S01]  /*9220*/  FADD.FTZ R154, R165.reuse, R154 ;  /* 0x0000009aa59a7221 */ /* 0x048fe20000010000 */
[----:B------:R-:W-:Y:S02]  /*9230*/  F2FP.BF16.F32.PACK_AB R168, R165, R168 ;  /* 0x000000a8a5a8723e */ /* 0x000fe400000010ff */
[----:B------:R-:W-:-:S04]  /*9240*/  F2FP.BF16.F32.PACK_AB R165, R218, R175 ;  /* 0x000000afdaa5723e */ /* 0x000fc800000010ff */
[----:B------:R-:W3:Y:S01]  /*9250*/  MUFU.EX2 R187, R187 ;  /* 0x000000bb00bb7308 */ /* 0x000ee20000000800 */
[----:B-1----:R-:W-:-:S07]  /*9260*/  FADD.FTZ R0, R186, R9 ;  /* 0x00000009ba007221 */ /* 0x002fce0000010000 */
[----:B------:R-:W1:Y:S01]  /*9270*/  MUFU.EX2 R172, R172 ;  /* 0x000000ac00ac7308 */ /* 0x000e620000000800 */
[----:B----4-:R-:W-:Y:S01]  /*9280*/  FADD.FTZ R3, R169, R154 ;  /* 0x0000009aa9037221 */ /* 0x010fe20000010000 */
[----:B------:R-:W-:-:S06]  /*9290*/  F2FP.BF16.F32.PACK_AB R154, R11, R10 ;  /* 0x0000000a0b9a723e */ /* 0x000fcc00000010ff */
[----:B------:R-:W4:Y:S01]  /*92a0*/  MUFU.EX2 R190, R190 ;  /* 0x000000be00be7308 */ /* 0x000f220000000800 */
[----:B---3--:R-:W-:-:S07]  /*92b0*/  FADD.FTZ R9, R187, R0 ;  /* 0x00000000bb097221 */ /* 0x008fce0000010000 */
[----:B------:R-:W3:Y:S01]  /*92c0*/  MUFU.EX2 R173, R173 ;  /* 0x000000ad00ad7308 */ /* 0x000ee20000000800 */
[C---:B-1----:R-:W-:Y:S01]  /*92d0*/  FADD.FTZ R158, R172.reuse, R3 ;  /* 0x00000003ac9e7221 */ /* 0x042fe20000010000 */
[----:B------:R-:W-:Y:S02]  /*92e0*/  F2FP.BF16.F32.PACK_AB R170, R172, R169 ;  /* 0x000000a9acaa723e */ /* 0x000fe400000010ff */
[----:B------:R-:W-:-:S04]  /*92f0*/  F2FP.BF16.F32.PACK_AB R169, R186, R183 ;  /* 0x000000b7baa9723e */ /* 0x000fc800000010ff */
[----:B------:R-:W1:Y:S01]  /*9300*/  MUFU.EX2 R189, R194 ;  /* 0x000000c200bd7308 */ /* 0x000e620000000800 */
[C---:B----4-:R-:W-:Y:S01]  /*9310*/  FADD.FTZ R0, R190.reuse, R9 ;  /* 0x00000009be007221 */ /* 0x050fe20000010000 */
[----:B------:R-:W-:-:S06]  /*9320*/  F2FP.BF16.F32.PACK_AB R171, R190, R187 ;  /* 0x000000bbbeab723e */ /* 0x000fcc00000010ff */
[----:B------:R-:W4:Y:S01]  /*9330*/  MUFU.EX2 R176, R176 ;  /* 0x000000b000b07308 */ /* 0x000f220000000800 */
[----:B---3--:R-:W-:Y:S01]  /*9340*/  FADD.FTZ R3, R173, R158 ;  /* 0x0000009ead037221 */ /* 0x008fe20000010000 */
[----:B------:R-:W-:-:S06]  /*9350*/  F2FP.BF16.F32.PACK_AB R158, R15, R12 ;  /* 0x0000000c0f9e723e */ /* 0x000fcc00000010ff */
[----:B------:R-:W3:Y:S01]  /*9360*/  MUFU.EX2 R8, R195 ;  /* 0x000000c300087308 */ /* 0x000ee20000000800 */
[----:B-1----:R-:W-:-:S07]  /*9370*/  FADD.FTZ R9, R189, R0 ;  /* 0x00000000bd097221 */ /* 0x002fce0000010000 */
[----:B------:R-:W1:Y:S01]  /*9380*/  MUFU.EX2 R180, R180 ;  /* 0x000000b400b47308 */ /* 0x000e620000000800 */
[C---:B----4-:R-:W-:Y:S01]  /*9390*/  FADD.FTZ R3, R176.reuse, R3 ;  /* 0x00000003b0037221 */ /* 0x050fe20000010000 */
[----:B------:R-:W-:-:S06]  /*93a0*/  F2FP.BF16.F32.PACK_AB R172, R176, R173 ;  /* 0x000000adb0ac723e */ /* 0x000fcc00000010ff */
[----:B------:R-:W4:Y:S01]  /*93b0*/  MUFU.EX2 R198, R198 ;  /* 0x000000c600c67308 */ /* 0x000f220000000800 */
[C---:B---3--:R-:W-:Y:S01]  /*93c0*/  FADD.FTZ R9, R8.reuse, R9 ;  /* 0x0000000908097221 */ /* 0x048fe20000010000 */
[----:B------:R-:W-:-:S06]  /*93d0*/  F2FP.BF16.F32.PACK_AB R173, R8, R189 ;  /* 0x000000bd08ad723e */ /* 0x000fcc00000010ff */
[----:B------:R-:W3:Y:S01]  /*93e0*/  MUFU.EX2 R181, R181 ;  /* 0x000000b500b57308 */ /* 0x000ee20000000800 */
[----:B-1----:R-:W-:-:S07]  /*93f0*/  FADD.FTZ R10, R180, R3 ;  /* 0x00000003b40a7221 */ /* 0x002fce0000010000 */
[----:B------:R-:W1:Y:S01]  /*9400*/  MUFU.EX2 R199, R199 ;  /* 0x000000c700c77308 */ /* 0x000e620000000800 */
[----:B----4-:R-:W-:Y:S01]  /*9410*/  FADD.FTZ R0, R198, R9 ;  /* 0x00000009c6007221 */ /* 0x010fe20000010000 */
[C---:B---3--:R-:W-:Y:S01]  /*9420*/  FADD.FTZ R3, R181.reuse, R10 ;  /* 0x0000000ab5037221 */ /* 0x048fe20000010000 */
[----:B------:R-:W-:Y:S02]  /*9430*/  F2FP.BF16.F32.PACK_AB R174, R181, R180 ;  /* 0x000000b4b5ae723e */ /* 0x000fe400000010ff */
[C---:B-1----:R-:W-:Y:S01]  /*9440*/  FADD.FTZ R0, R199.reuse, R0 ;  /* 0x00000000c7007221 */ /* 0x042fe20000010000 */
[----:B------:R-:W-:Y:S01]  /*9450*/  F2FP.BF16.F32.PACK_AB R175, R199, R198 ;  /* 0x000000c6c7af723e */ /* 0x000fe200000010ff */
[----:B0-----:R-:W-:Y:S06]  /*9460*/  @!P0 BRA `(.L_x_2407) ;  /* 0x0000000000048947 */ /* 0x001fec0003800000 */
[----:B------:R-:W-:Y:S01]  /*9470*/  BPT.TRAP 0x1 ;  /* 0x000000040000795c */ /* 0x000fe20000300000 */
.L_x_2407:
[----:B------:R0:W1:Y:S01]  /*9480*/  SYNCS.PHASECHK.TRANS64.TRYWAIT P2, [UR24+0x22850], R5 ;  /* 0x02285005ff0075a7 */ /* 0x0000620008040158 */
[----:B------:R-:W-:Y:S05]  /*9490*/  @!P0 BRA `(.L_x_2408) ;  /* 0x0000000000048947 */ /* 0x000fea0003800000 */
[----:B------:R-:W-:Y:S01]  /*94a0*/  BPT.TRAP 0x1 ;  /* 0x000000040000795c */ /* 0x000fe20000300000 */
.L_x_2408:
[----:B-1----:R-:W-:Y:S05]  /*94b0*/  @P2 BRA `(.L_x_2409) ;  /* 0x0000000000082947 */ /* 0x002fea0003800000 */
[----:B------:R-:W1:Y:S02]  /*94c0*/  SYNCS.PHASECHK.TRANS64.TRYWAIT P2, [UR24+0x22850], R5 ;  /* 0x02285005ff0075a7 */ /* 0x000e640008040158 */
[----:B-1----:R-:W-:Y:S05]  /*94d0*/  @!P2 BRA `(.L_x_2410) ;  /* 0x000000d00054a947 */ /* 0x002fea0003800000 */
.L_x_2409:
        /* <DEDUP_REMOVED lines=47> */
[----:B--2---:R-:W-:-:S07]  /*97d0*/  IMAD.MOV.U32 R5, RZ, RZ, R7 ;  /* 0x000000ffff057224 */ /* 0x004fce00078e0007 */
.L_x_2402:
[----:B------:R-:W-:-:S13]  /*97e0*/  ISETP.GE.AND P1, PT, R5, UR42, PT ;  /* 0x0000002a05007c0c */ /* 0x000fda000bf26270 */
[----:B------:R-:W-:Y:S05]  /*97f0*/  @!P1 BRA `(.L_x_2412) ;  /* 0x0000002c00c09947 */ /* 0x000fea0003800000 */
[----:B------:R-:W-:Y:S01]  /*9800*/  IMAD.MOV.U32 R12, RZ, RZ, R6 ;  /* 0x000000ffff0c7224 */ /* 0x000fe200078e0006 */
[----:B------:R-:W-:Y:S01]  /*9810*/  ULDC UR25, c[0x0][0x9e4] ;  /* 0x0002790000197ab9 */ /* 0x000fe20000000800 */
[----:B------:R-:W-:Y:S01]  /*9820*/  IMAD.MOV.U32 R9, RZ, RZ, R2 ;  /* 0x000000ffff097224 */ /* 0x000fe200078e0002 */
[----:B------:R-:W-:Y:S01]  /*9830*/  ULDC UR24, c[0x0][0x9dc] ;  /* 0x0002770000187ab9 */ /* 0x000fe20000000800 */
[----:B------:R-:W-:Y:S01]  /*9840*/  ULDC UR22, c[0x0][0x988] ;  /* 0x0002620000167ab9 */ /* 0x000fe20000000800 */
[----:B------:R-:W-:-:S05]  /*9850*/  ULDC UR23, c[0x0][0x9e0] ;  /* 0x0002780000177ab9 */ /* 0x000fca0000000800 */
.L_x_2429:
[----:B------:R-:W-:-:S04]  /*9860*/  UIADD3 UR37, UR37, 0x1, URZ ;  /* 0x0000000125257890 */ /* 0x000fc8000fffe03f */
[----:B------:R-:W-:-:S04]  /*9870*/  UISETP.NE.AND UP2, UPT, UR37, 0x2, UPT ;  /* 0x000000022500788c */ /* 0x000fc8000bf45270 */
[----:B------:R-:W-:Y:S02]  /*9880*/  USEL UR6, URZ, 0x1, UP2 ;  /* 0x000000013f067887 */ /* 0x000fe40009000000 */
[----:B------:R-:W-:Y:S02]  /*9890*/  USEL UR37, UR37, URZ, UP2 ;  /* 0x0000003f25257287 */ /* 0x000fe40009000000 */
[----:B------:R-:W-:Y:S01]  /*98a0*/  ULOP3.LUT UR38, UR38, UR6, URZ, 0x3c, !UPT ;  /* 0x0000000626267292 */ /* 0x000fe2000f8e3c3f */
[----:B------:R-:W-:Y:S11]  /*98b0*/  @!P0 BRA `(.L_x_2413) ;  /* 0x0000000000048947 */ /* 0x000ff60003800000 */
[----:B------:R-:W-:Y:S01]  /*98c0*/  BPT.TRAP 0x1 ;  /* 0x000000040000795c */ /* 0x000fe20000300000 */
.L_x_2413:
        /* <DEDUP_REMOVED lines=9> */
.L_x_2414:
[----:B---3--:R-:W-:Y:S05]  /*9960*/  @P1 BRA `(.L_x_2415) ;  /* 0x0000000000081947 */ /* 0x008fea0003800000 */
[----:B------:R-:W3:Y:S02]  /*9970*/  SYNCS.PHASECHK.TRANS64.TRYWAIT P1, [UR26+0x22830], R7 ;  /* 0x02283007ff0075a7 */ /* 0x000ee4000802015a */
[----:B---3--:R-:W-:Y:S05]  /*9980*/  @!P1 BRA `(.L_x_2416) ;  /* 0x000000cc003c9947 */ /* 0x008fea0003800000 */
.L_x_2415:
[----:B------:R-:W-:Y:S01]  /*9990*/  UIMAD UR18, UR37, 0x300, UR20 ;  /* 0x00000300251278a4 */ /* 0x000fe2000f8e0214 */
[----:B------:R-:W-:Y:S01]  /*99a0*/  WARPGROUP.ARRIVE ;  /* 0x00000000000079c5 */ /* 0x000fe20000000000 */
[----:B------:R-:W-:Y:S01]  /*99b0*/  UMOV UR19, 0x40000040 ;  /* 0x4000004000137882 */ /* 0x000fe20000000000 */
[----:B------:R-:W-:Y:S01]  /*99c0*/  UMOV UR7, 0x40000040 ;  /* 0x4000004000077882 */ /* 0x000fe20000000000 */
[----:B------:R-:W-:-:S03]  /*99d0*/  UIADD3 UR6, UR18, 0x2, URZ ;  /* 0x0000000212067890 */ /* 0x000fc6000fffe03f */
[----:B------:R-:W4:Y:S01]  /*99e0*/  S2R R4, SR_TID.X ;  /* 0x0000000000047919 */ /* 0x000f220000002100 */
        /* <DEDUP_REMOVED lines=12> */
[----:B------:R-:W-:-:S05]  /*9ab0*/  IADD3 R11, -R16, R11, R17 ;  /* 0x0000000b100b7210 */ /* 0x000fca0007ffe111 */
[----:B------:R-:W-:Y:S01]  /*9ac0*/  VIADD R15, R11, UR23 ;  /* 0x000000170b0f7c36 */ /* 0x000fe20008000000 */
[----:B----4-:R-:W-:Y:S02]  /*9ad0*/  LOP3.LUT P3, RZ, R4, 0x7f, RZ, 0xc0, !PT ;  /* 0x0000007f04ff7812 */ /* 0x010fe4000786c0ff */
[----:B------:R-:W-:-:S04]  /*9ae0*/  SHF.R.U32.HI R4, RZ, 0x7, R4 ;  /* 0x00000007ff047819 */ /* 0x000fc80000011604 */
[----:B------:R-:W-:Y:S01]  /*9af0*/  IADD3 R4, -R4, 0xb, RZ ;  /* 0x0000000b04047810 */ /* 0x000fe20007ffe1ff */
[----:B------:R-:W-:Y:S02]  /*9b00*/  WARPGROUP.DEPBAR.LE gsb0, 0x0 ;  /* 0x00008000000079c5 */ /* 0x000fe40000010000 */
[----:B------:R-:W-:-:S06]  /*9b10*/  WARPGROUP.ARRIVE ;  /* 0x00000000000079c5 */ /* 0x000fcc0000000000 */
[----:B------:R-:W-:Y:S01]  /*9b20*/  HGMMA.64x96x16.F32.BF16 R152, gdesc[UR4], R152, gsb0 ;  /* 0x01600000049879f0 */ /* 0x000fe20008001898 */
[----:B------:R-:W-:Y:S02]  /*9b30*/  @UP0 ULDC UR6, c[0x0][0x44c] ;  /* 0x0001130000060ab9 */ /* 0x000fe40000000800 */
[----:B---3--:R-:W-:Y:S01]  /*9b40*/  @P1 IMAD.HI.U32 R2, R20, UR6, RZ ;  /* 0x0000000614021c27 */ /* 0x008fe2000f8e00ff */
[----:B------:R-:W-:Y:S01]  /*9b50*/  @UP0 ULDC UR6, c[0x0][0x450] ;  /* 0x0001140000060ab9 */ /* 0x000fe20000000800 */
[----:B------:R-:W-:-:S03]  /*9b60*/  PLOP3.LUT P1, PT, PT, PT, UP1, 0x40, 0x0 ;  /* 0x000000000000781c */ /* 0x000fc60003f2e818 */
[----:B------:R-:W-:Y:S01]  /*9b70*/  @P2 SHF.R.U32.HI R20, RZ, UR6, R2 ;  /* 0x00000006ff142c19 */ /* 0x000fe20008011602 */
[----:B------:R-:W-:Y:S01]  /*9b80*/  @!P3 VIADD R2, R8, 0x22840 ;  /* 0x000228400802b836 */ /* 0x000fe20000000000 */
[----:B------:R-:W-:-:S03]  /*9b90*/  ULOP3.LUT UR6, URZ, UR24, URZ, 0x33, !UPT ;  /* 0x000000183f067292 */ /* 0x000fc6000f8e333f */
[----:B------:R-:W3:Y:S01]  /*9ba0*/  SHFL.IDX PT, R21, R20, RZ, 0x1c1f ;  /* 0x001c1fff14157589 */ /* 0x000ee200000e0000 */
[----:B------:R-:W-:Y:S02]  /*9bb0*/  @!P3 PRMT R2, RZ, 0x654, R2 ;  /* 0x00000654ff02b816 */ /* 0x000fe40000000002 */
[----:B------:R-:W-:Y:S02]  /*9bc0*/  VIADD R14, R11, UR6 ;  /* 0x000000060b0e7c36 */ /* 0x000fe40008000000 */
[----:B---3--:R-:W-:Y:S01]  /*9bd0*/  IMAD.IADD R6, R21, 0x1, R15 ;  /* 0x0000000115067824 */ /* 0x008fe200078e020f */
        /* <DEDUP_REMOVED lines=9> */
[----:B----4-:R-:W-:Y:S01]  /*9c70*/  IMAD.IADD R2, R21, 0x1, R14 ;  /* 0x0000000115027824 */ /* 0x010fe200078e020e */
[----:B---3--:R-:W-:Y:S06]  /*9c80*/  @P1 BRA `(.L_x_2417) ;  /* 0x0000000000581947 */ /* 0x008fec0003800000 */
[----:B------:R-:W-:Y:S01]  /*9c90*/  IADD3 R21, -R16, R17, R21 ;  /* 0x0000001110157210 */ /* 0x000fe20007ffe115 */
[----:B------:R-:W-:Y:S03]  /*9ca0*/  BSSY B0, `(.L_x_2418) ;  /* 0x0000010000007945 */ /* 0x000fe60003800000 */
[----:B------:R-:W-:-:S13]  /*9cb0*/  ISETP.GT.AND P1, PT, R21, -0x1, PT ;  /* 0xffffffff1500780c */ /* 0x000fda0003f24270 */
[----:B------:R-:W-:Y:S05]  /*9cc0*/  @P1 BRA `(.L_x_2419) ;  /* 0x0000000000201947 */ /* 0x000fea0003800000 */
[----:B------:R-:W-:Y:S01]  /*9cd0*/  IMAD.U32 R213, RZ, RZ, UR25 ;  /* 0x00000019ffd57e24 */ /* 0x000fe2000f8e00ff */
[----:B------:R-:W-:-:S04]  /*9ce0*/  LOP3.LUT R21, RZ, R21, RZ, 0x33, !PT ;  /* 0x00000015ff157212 */ /* 0x000fc800078e33ff */
[----:B------:R-:W-:-:S13]  /*9cf0*/  ISETP.NE.AND P1, PT, R213, 0x1, PT ;  /* 0x00000001d500780c */ /* 0x000fda0003f25270 */
[----:B01----:R-:W0:Y:S02]  /*9d00*/  @P1 LDC.64 R10, c[0x0][0x9e8] ;  /* 0x00027a00ff0a1b82 */ /* 0x003e240000000a00 */
[----:B0-----:R-:W-:-:S05]  /*9d10*/  @P1 IMAD.HI.U32 R10, R21, R10, RZ ;  /* 0x0000000a150a1227 */ /* 0x001fca00078e00ff */
[----:B------:R-:W-:-:S04]  /*9d20*/  @P1 SHF.R.U32.HI R21, RZ, R11, R10 ;  /* 0x0000000bff151219 */ /* 0x000fc8000001160a */
[----:B------:R-:W-:Y:S01]  /*9d30*/  LOP3.LUT R21, RZ, R21, RZ, 0x33, !PT ;  /* 0x00000015ff157212 */ /* 0x000fe200078e33ff */
[----:B------:R-:W-:Y:S06]  /*9d40*/  BRA `(.L_x_2420) ;  /* 0x0000000000147947 */ /* 0x000fec0003800000 */
.L_x_2419:
[----:B------:R-:W-:-:S05]  /*9d50*/  IMAD.U32 R213, RZ, RZ, UR25 ;  /* 0x00000019ffd57e24 */ /* 0x000fca000f8e00ff */
[----:B------:R-:W-:-:S13]  /*9d60*/  ISETP.NE.AND P1, PT, R213, 0x1, PT ;  /* 0x00000001d500780c */ /* 0x000fda0003f25270 */
[----:B01----:R-:W0:Y:S02]  /*9d70*/  @P1 LDC.64 R10, c[0x0][0x9e8] ;  /* 0x00027a00ff0a1b82 */ /* 0x003e240000000a00 */
[----:B0-----:R-:W-:-:S05]  /*9d80*/  @P1 IMAD.HI.U32 R10, R21, R10, RZ ;  /* 0x0000000a150a1227 */ /* 0x001fca00078e00ff */
[----:B------:R-:W-:-:S07]  /*9d90*/  @P1 SHF.R.U32.HI R21, RZ, R11, R10 ;  /* 0x0000000bff151219 */ /* 0x000fce000001160a */
.L_x_2420:
[----:B------:R-:W-:Y:S05]  /*9da0*/  BSYNC B0 ;  /* 0x0000000000007941 */ /* 0x000fea0003800000 */
.L_x_2418:
[----:B------:R-:W-:-:S04]  /*9db0*/  IMAD R10, R18, -0x2, R13 ;  /* 0xfffffffe120a7824 */ /* 0x000fc800078e020d */
[----:B------:R-:W-:-:S05]  /*9dc0*/  IMAD R21, R21, R213, R10 ;  /* 0x000000d515157224 */ /* 0x000fca00078e020a */
[----:B------:R-:W-:Y:S02]  /*9dd0*/  VIADDMNMX R6, R21, R213, R6, PT ;  /* 0x000000d515067246 */ /* 0x000fe40003800106 */
[----:B------:R-:W-:-:S07]  /*9de0*/  VIMNMX R2, R2, R21, !PT ;  /* 0x0000001502027248 */ /* 0x000fce0007fe0100 */
.L_x_2417:
[C---:B------:R-:W-:Y:S01]  /*9df0*/  ISETP.GE.AND P1, PT, R13.reuse, 0x1, PT ;  /* 0x000000010d00780c */ /* 0x040fe20003f26270 */
[----:B------:R-:W3:Y:S01]  /*9e00*/  SHFL.IDX PT, R20, R20, 0x1, 0x1c1f ;  /* 0x003c1f0014147f89 */ /* 0x000ee200000e0000 */
[C---:B------:R-:W-:Y:S02]  /*9e10*/  ISETP.GE.AND P4, PT, R13.reuse, 0x9, PT ;  /* 0x000000090d00780c */ /* 0x040fe40003f86270 */
[----:B------:R-:W-:Y:S02]  /*9e20*/  ISETP.GT.AND P2, PT, R2, RZ, !P1 ;  /* 0x000000ff0200720c */ /* 0x000fe40004f44270 */
[----:B------:R-:W-:Y:S02]  /*9e30*/  P2R R21, PR, RZ, 0x2 ;  /* 0x00000002ff157803 */ /* 0x000fe40000000000 */
[----:B------:R-:W-:Y:S02]  /*9e40*/  ISETP.LT.OR P2, PT, R6, 0x1, P2 ;  /* 0x000000010600780c */ /* 0x000fe40001741670 */
[----:B------:R-:W-:-:S02]  /*9e50*/  ISETP.GE.AND P1, PT, R13, 0x2, PT ;  /* 0x000000020d00780c */ /* 0x000fc40003f26270 */
[----:B------:R-:W-:Y:S02]  /*9e60*/  FSEL R152, R152, -INF , !P2 ;  /* 0xff80000098987808 */ /* 0x000fe40005000000 */
[----:B------:R-:W-:Y:S02]  /*9e70*/  ISETP.GT.AND P2, PT, R2, 0x8, !P4 ;  /* 0x000000080200780c */ /* 0x000fe40006744270 */
[----:B------:R-:W-:Y:S02]  /*9e80*/  P2R R213, PR, RZ, 0x10 ;  /* 0x00000010ffd57803 */ /* 0x000fe40000000000 */
[----:B------:R-:W-:Y:S02]  /*9e90*/  ISETP.LT.OR P2, PT, R6, 0x9, P2 ;  /* 0x000000090600780c */ /* 0x000fe40001741670 */
[----:B------:R-:W-:Y:S02]  /*9ea0*/  ISETP.GT.AND P3, PT, R2, 0x1, !P1 ;  /* 0x000000010200780c */ /* 0x000fe40004f64270 */
[----:B------:R-:W-:-:S02]  /*9eb0*/  ISETP.GE.AND P4, PT, R13, 0xa, PT ;  /* 0x0000000a0d00780c */ /* 0x000fc40003f86270 */
[----:B------:R-:W-:Y:S01]  /*9ec0*/  FSEL R156, R156, -INF , !P2 ;  /* 0xff8000009c9c7808 */ /* 0x000fe20005000000 */
[--C-:B---3--:R-:W-:Y:S01]  /*9ed0*/  IMAD.IADD R15, R15, 0x1, R20.reuse ;  /* 0x000000010f0f7824 */ /* 0x108fe200078e0214 */
[----:B------:R-:W-:Y:S01]  /*9ee0*/  ISETP.LT.OR P3, PT, R6, 0x2, P3 ;  /* 0x000000020600780c */ /* 0x000fe20001f61670 */
[----:B------:R-:W-:Y:S01]  /*9ef0*/  IMAD.IADD R14, R14, 0x1, R20 ;  /* 0x000000010e0e7824 */ /* 0x000fe200078e0214 */
        /* <DEDUP_REMOVED lines=98> */
[----:B------:R-:W-:-:S04]  /*a520*/  ISETP.GT.AND P6, PT, R2, 0x59, !P6 ;  /* 0x000000590200780c */ /* 0x000fc800077c4270 */
[----:B------:R-:W-:-:S04]  /*a530*/  ISETP.LT.OR P6, PT, R6, 0x5a, P6 ;  /* 0x0000005a0600780c */ /* 0x000fc800037c1670 */
[----:B------:R-:W-:Y:S02]  /*a540*/  FSEL R197, R197, -INF , !P6 ;  /* 0xff800000c5c57808 */ /* 0x000fe40007000000 */
[----:B------:R-:W-:-:S13]  /*a550*/  PLOP3.LUT P6, PT, PT, PT, UP1, 0x40, 0x0 ;  /* 0x000000000000781c */ /* 0x000fda0003fce818 */
[----:B------:R-:W-:Y:S05]  /*a560*/  @P6 BRA `(.L_x_2421) ;  /* 0x0000000000586947 */ /* 0x000fea0003800000 */
        /* <DEDUP_REMOVED lines=12> */
.L_x_2423:
[----:B------:R-:W-:-:S05]  /*a630*/  IMAD.U32 R2, RZ, RZ, UR25 ;  /* 0x00000019ff027e24 */ /* 0x000fca000f8e00ff */
[----:B------:R-:W-:-:S13]  /*a640*/  ISETP.NE.AND P6, PT, R2, 0x1, PT ;  /* 0x000000010200780c */ /* 0x000fda0003fc5270 */
[----:B01----:R-:W0:Y:S02]  /*a650*/  @P6 LDC.64 R10, c[0x0][0x9e8] ;  /* 0x00027a00ff0a6b82 */ /* 0x003e240000000a00 */
[----:B0-----:R-:W-:-:S05]  /*a660*/  @P6 IMAD.HI.U32 R10, R231, R10, RZ ;  /* 0x0000000ae70a6227 */ /* 0x001fca00078e00ff */
[----:B------:R-:W-:-:S07]  /*a670*/  @P6 SHF.R.U32.HI R231, RZ, R11, R10 ;  /* 0x0000000bffe76219 */ /* 0x000fce000001160a */
.L_x_2424:
[----:B------:R-:W-:Y:S05]  /*a680*/  BSYNC B0 ;  /* 0x0000000000007941 */ /* 0x000fea0003800000 */
.L_x_2422:
[----:B------:R-:W-:-:S04]  /*a690*/  IMAD R13, R18, -0x2, R13 ;  /* 0xfffffffe120d7824 */ /* 0x000fc800078e020d */
[----:B------:R-:W-:-:S05]  /*a6a0*/  IMAD R231, R231, R2, R13 ;  /* 0x00000002e7e77224 */ /* 0x000fca00078e020d */
[----:B------:R-:W-:Y:S02]  /*a6b0*/  VIADDMNMX R15, R231, R2, R15, PT ;  /* 0x00000002e70f7246 */ /* 0x000fe4000380010f */
[----:B------:R-:W-:-:S07]  /*a6c0*/  VIMNMX R14, R14, R231, !PT ;  /* 0x000000e70e0e7248 */ /* 0x000fce0007fe0100 */
.L_x_2421:
[----:B------:R-:W-:Y:S01]  /*a6d0*/  ISETP.GT.AND P1, PT, R14, 0x1, !P1 ;  /* 0x000000010e00780c */ /* 0x000fe20004f24270 */
[----:B------:R-:W-:Y:S01]  /*a6e0*/  UMOV UR6, UR22 ;  /* 0x0000001600067c82 */ /* 0x000fe20008000000 */
[----:B------:R-:W-:Y:S02]  /*a6f0*/  ISETP.NE.AND P6, PT, R218, RZ, PT ;  /* 0x000000ffda00720c */ /* 0x000fe40003fc5270 */
        /* <DEDUP_REMOVED lines=53> */
[----:B------:R-:W-:Y:S02]  /*aa50*/  FMNMX.FTZ R2, R196, R11, !PT ;  /* 0x0000000bc4027209 */ /* 0x000fe40007810000 */
[----:B------:R-:W-:Y:S02]  /*aa60*/  ISETP.LT.OR P1, PT, R15, 0x22, P1 ;  /* 0x000000220f00780c */ /* 0x000fe40000f21670 */
[----:B------:R-:W-:Y:S02]  /*aa70*/  FMNMX.FTZ R6, R197, R2, !PT ;  /* 0x00000002c5067209 */ /* 0x000fe40007810000 */
[----:B------:R-:W-:Y:S02]  /*aa80*/  FSEL R171, R171, -INF , !P1 ;  /* 0xff800000abab7808 */ /* 0x000fe40004800000 */
[----:B------:R-:W-:Y:S01]  /*aa90*/  ISETP.NE.AND P1, PT, R221, RZ, PT ;  /* 0x000000ffdd00720c */ /* 0x000fe20003f25270 */
[----:B------:R-:W3:Y:S01]  /*aaa0*/  SHFL.BFLY PT, R11, R6, 0x2, 0x1f ;  /* 0x0c401f00060b7f89 */ /* 0x000ee200000e0000 */
[----:B------:R-:W-:-:S02]  /*aab0*/  ISETP.NE.AND P6, PT, R229, RZ, PT ;  /* 0x000000ffe500720c */ /* 0x000fc40003fc5270 */
[C---:B------:R-:W-:Y:S02]  /*aac0*/  ISETP.GT.AND P1, PT, R14.reuse, 0x28, !P1 ;  /* 0x000000280e00780c */ /* 0x040fe40004f24270 */
[----:B------:R-:W-:Y:S02]  /*aad0*/  ISETP.GT.AND P2, PT, R14, 0x49, !P2 ;  /* 0x000000490e00780c */ /* 0x000fe40005744270 */
[C---:B------:R-:W-:Y:S02]  /*aae0*/  ISETP.LT.OR P1, PT, R15.reuse, 0x29, P1 ;  /* 0x000000290f00780c */ /* 0x040fe40000f21670 */
[----:B------:R-:W-:Y:S02]  /*aaf0*/  ISETP.LT.OR P2, PT, R15, 0x4a, P2 ;  /* 0x0000004a0f00780c */ /* 0x000fe40001741670 */
[----:B------:R-:W-:Y:S02]  /*ab00*/  FSEL R174, R174, -INF , !P1 ;  /* 0xff800000aeae7808 */ /* 0x000fe40004800000 */
[----:B------:R-:W-:-:S02]  /*ab10*/  ISETP.NE.AND P1, PT, R222, RZ, PT ;  /* 0x000000ffde00720c */ /* 0x000fc40003f25270 */
[C---:B------:R-:W-:Y:S02]  /*ab20*/  ISETP.GT.AND P3, PT, R14.reuse, 0x50, !P3 ;  /* 0x000000500e00780c */ /* 0x040fe40005f64270 */
[C---:B------:R-:W-:Y:S02]  /*ab30*/  ISETP.GT.AND P1, PT, R14.reuse, 0x29, !P1 ;  /* 0x000000290e00780c */ /* 0x040fe40004f24270 */
[----:B------:R-:W-:Y:S02]  /*ab40*/  FSEL R191, R191, -INF , !P2 ;  /* 0xff800000bfbf7808 */ /* 0x000fe40005000000 */
[----:B------:R-:W-:Y:S02]  /*ab50*/  ISETP.LT.OR P1, PT, R15, 0x2a, P1 ;  /* 0x0000002a0f00780c */ /* 0x000fe40000f21670 */
[----:B------:R-:W-:Y:S02]  /*ab60*/  ISETP.GT.AND P4, PT, R14, 0x51, !P4 ;  /* 0x000000510e00780c */ /* 0x000fe40006784270 */
[----:B------:R-:W-:-:S02]  /*ab70*/  FSEL R175, R175, -INF , !P1 ;  /* 0xff800000afaf7808 */ /* 0x000fc40004800000 */
[----:B------:R-:W-:Y:S02]  /*ab80*/  ISETP.NE.AND P1, PT, R223, RZ, PT ;  /* 0x000000ffdf00720c */ /* 0x000fe40003f25270 */
[----:B---3--:R-:W-:Y:S02]  /*ab90*/  FMNMX.FTZ R13, R6, R11, !PT ;  /* 0x0000000b060d7209 */ /* 0x008fe40007810000 */
[C---:B------:R-:W-:Y:S02]  /*aba0*/  ISETP.GT.AND P1, PT, R14.reuse, 0x30, !P1 ;  /* 0x000000300e00780c */ /* 0x040fe40004f24270 */
[C---:B------:R-:W-:Y:S01]  /*abb0*/  ISETP.LT.OR P3, PT, R15.reuse, 0x51, P3 ;  /* 0x000000510f00780c */ /* 0x040fe20001f61670 */
[----:B------:R-:W3:Y:S01]  /*abc0*/  SHFL.BFLY PT, R2, R13, 0x1, 0x1f ;  /* 0x0c201f000d027f89 */ /* 0x000ee200000e0000 */
[----:B------:R-:W-:Y:S02]  /*abd0*/  ISETP.LT.OR P1, PT, R15, 0x31, P1 ;  /* 0x000000310f00780c */ /* 0x000fe40000f21670 */
[----:B------:R-:W-:-:S02]  /*abe0*/  ISETP.GT.AND P5, PT, R14, 0x58, !P5 ;  /* 0x000000580e00780c */ /* 0x000fc40006fa4270 */
[----:B------:R-:W-:Y:S02]  /*abf0*/  FSEL R178, R178, -INF , !P1 ;  /* 0xff800000b2b27808 */ /* 0x000fe40004800000 */
[----:B------:R-:W-:Y:S02]  /*ac00*/  ISETP.NE.AND P1, PT, R224, RZ, PT ;  /* 0x000000ffe000720c */ /* 0x000fe40003f25270 */
[C---:B------:R-:W-:Y:S02]  /*ac10*/  ISETP.LT.OR P4, PT, R15.reuse, 0x52, P4 ;  /* 0x000000520f00780c */ /* 0x040fe40002781670 */
[----:B------:R-:W-:Y:S02]  /*ac20*/  ISETP.GT.AND P1, PT, R14, 0x31, !P1 ;  /* 0x000000310e00780c */ /* 0x000fe40004f24270 */
[----:B------:R-:W-:Y:S02]  /*ac30*/  FSEL R194, R194, -INF , !P3 ;  /* 0xff800000c2c27808 */ /* 0x000fe40005800000 */
[----:B------:R-:W-:-:S02]  /*ac40*/  ISETP.LT.OR P1, PT, R15, 0x32, P1 ;  /* 0x000000320f00780c */ /* 0x000fc40000f21670 */
[----:B------:R-:W-:Y:S02]  /*ac50*/  ISETP.LT.OR P5, PT, R15, 0x59, P5 ;  /* 0x000000590f00780c */ /* 0x000fe40002fa1670 */
[----:B------:R-:W-:Y:S02]  /*ac60*/  FSEL R179, R179, -INF , !P1 ;  /* 0xff800000b3b37808 */ /* 0x000fe40004800000 */
[----:B------:R-:W-:Y:S02]  /*ac70*/  ISETP.NE.AND P1, PT, R225, RZ, PT ;  /* 0x000000ffe100720c */ /* 0x000fe40003f25270 */
[----:B------:R-:W-:Y:S02]  /*ac80*/  FSEL R195, R195, -INF , !P4 ;  /* 0xff800000c3c37808 */ /* 0x000fe40006000000 */
[----:B------:R-:W-:Y:S02]  /*ac90*/  ISETP.GT.AND P1, PT, R14, 0x38, !P1 ;  /* 0x000000380e00780c */ /* 0x000fe40004f24270 */
[----:B---3--:R-:W-:-:S02]  /*aca0*/  FMNMX.FTZ R2, R13, R2, !PT ;  /* 0x000000020d027209 */ /* 0x008fc40007810000 */
[----:B------:R-:W-:Y:S02]  /*acb0*/  ISETP.LT.OR P1, PT, R15, 0x39, P1 ;  /* 0x000000390f00780c */ /* 0x000fe40000f21670 */
[----:B------:R-:W-:Y:S01]  /*acc0*/  FSEL R198, R198, -INF , !P5 ;  /* 0xff800000c6c67808 */ /* 0x000fe20006800000 */
[----:B01----:R-:W-:Y:S01]  /*acd0*/  FMUL.FTZ R10, R2, UR6 ;  /* 0x00000006020a7c20 */ /* 0x003fe20008410000 */
        /* <DEDUP_REMOVED lines=50> */
[----:B------:R-:W0:Y:S01]  /*b000*/  MUFU.EX2 R9, R9 ;  /* 0x0000000900097308 */ /* 0x000e220000000800 */
[--C-:B------:R-:W-:Y:S01]  /*b010*/  FFMA.FTZ R188, R196, UR6, -R10.reuse ;  /* 0x00000006c4bc7c23 */ /* 0x100fe2000801080a */
[--C-:B------:R-:W-:Y:S01]  /*b020*/  FFMA.FTZ R160, R168, UR6, -R10.reuse ;  /* 0x00000006a8a07c23 */ /* 0x100fe2000801080a */
        /* <DEDUP_REMOVED lines=10> */
[----:B------:R-:W-:Y:S01]  /*b0d0*/  FMUL.FTZ R25, R25, R9 ;  /* 0x0000000919197220 */ /* 0x000fe20000410000 */
[----:B------:R-:W-:Y:S01]  /*b0e0*/  FMNMX.FTZ R6, R178, R157, !PT ;  /* 0x0000009db2067209 */ /* 0x000fe20007810000 */
[--C-:B------:R-:W-:Y:S01]  /*b0f0*/  FFMA.FTZ R157, R165, UR6, -R10.reuse ;  /* 0x00000006a59d7c23 */ /* 0x100fe2000801080a */
[-C--:B------:R-:W-:Y:S01]  /*b100*/  FMUL.FTZ R28, R28, R9.reuse ;  /* 0x000000091c1c7220 */ /* 0x080fe20000410000 */
[-C--:B------:R-:W-:Y:S01]  /*b110*/  FMUL.FTZ R29, R29, R9.reuse ;  /* 0x000000091d1d7220 */ /* 0x080fe20000410000 */
[----:B------:R-:W-:Y:S01]  /*b120*/  FMNMX.FTZ R161, R179, R6, !PT ;  /* 0x00000006b3a17209 */ /* 0x000fe20007810000 */
[----:B------:R-:W0:Y:S01]  /*b130*/  MUFU.EX2 R21, R21 ;  /* 0x0000001500157308 */ /* 0x000e220000000800 */
        /* <DEDUP_REMOVED lines=23> */
[----:B------:R-:W2:Y:S01]  /*b2b0*/  MUFU.EX2 R153, R153 ;  /* 0x0000009900997308 */ /* 0x000ea20000000800 */
[----:B-----5:R-:W-:Y:S01]  /*b2c0*/  FFMA.FTZ R188, R9, R3, R152 ;  /* 0x0000000309bc7223 */ /* 0x020fe20000010098 */
[C---:B-1----:R-:W-:Y:S01]  /*b2d0*/  F2FP.BF16.F32.PACK_AB R152, R13.reuse, R152 ;  /* 0x000000980d98723e */ /* 0x042fe200000010ff */
[----:B------:R-:W-:Y:S01]  /*b2e0*/  FMUL.FTZ R56, R56, R9 ;  /* 0x0000000938387220 */ /* 0x000fe20000410000 */
[----:B------:R-:W-:Y:S01]  /*b2f0*/  FMNMX.FTZ R6, R194, R165, !PT ;  /* 0x000000a5c2067209 */ /* 0x000fe20007810000 */
[----:B------:R-:W-:Y:S01]  /*b300*/  FADD.FTZ R3, R13, R188 ;  /* 0x000000bc0d037221 */ /* 0x000fe20000010000 */
[-C--:B------:R-:W-:Y:S01]  /*b310*/  FMUL.FTZ R57, R57, R9.reuse ;  /* 0x0000000939397220 */ /* 0x080fe20000410000 */
[-C--:B------:R-:W-:Y:S01]  /*b320*/  FMUL.FTZ R60, R60, R9.reuse ;  /* 0x000000093c3c7220 */ /* 0x080fe20000410000 */
[----:B------:R-:W-:Y:S01]  /*b330*/  FMNMX.FTZ R165, R195, R6, !PT ;  /* 0x00000006c3a57209 */ /* 0x000fe20007810000 */
[----:B------:R-:W1:Y:S01]  /*b340*/  MUFU.EX2 R20, R20 ;  /* 0x0000001400147308 */ /* 0x000e620000000800 */
[-C--:B------:R-:W-:Y:S01]  /*b350*/  FMUL.FTZ R61, R61, R9.reuse ;  /* 0x000000093d3d7220 */ /* 0x080fe20000410000 */
[----:B------:R-:W-:Y:S01]  /*b360*/  FMUL.FTZ R64, R64, R9 ;  /* 0x0000000940407220 */ /* 0x000fe20000410000 */
[----:B------:R-:W-:Y:S01]  /*b370*/  FMNMX.FTZ R6, R198, R165, !PT ;  /* 0x000000a5c6067209 */ /* 0x000fe20007810000 */
[--C-:B------:R-:W-:Y:S01]  /*b380*/  FFMA.FTZ R165, R177, UR6, -R10.reuse ;  /* 0x00000006b1a57c23 */ /* 0x100fe2000801080a */
[-C--:B------:R-:W-:Y:S01]  /*b390*/  FMUL.FTZ R65, R65, R9.reuse ;  /* 0x0000000941417220 */ /* 0x080fe20000410000 */
[-C--:B------:R-:W-:Y:S01]  /*b3a0*/  FMUL.FTZ R68, R68, R9.reuse ;  /* 0x0000000944447220 */ /* 0x080fe20000410000 */
[----:B------:R-:W-:Y:S01]  /*b3b0*/  FMNMX.FTZ R6, R199, R6, !PT ;  /* 0x00000006c7067209 */ /* 0x000fe20007810000 */
[----:B------:R-:W5:Y:S01]  /*b3c0*/  MUFU.EX2 R157, R157 ;  /* 0x0000009d009d7308 */ /* 0x000f620000000800 */
[-C--:B------:R-:W-:Y:S01]  /*b3d0*/  FMUL.FTZ R69, R69, R9.reuse ;  /* 0x0000000945457220 */ /* 0x080fe20000410000 */
[-C--:B------:R-:W-:Y:S01]  /*b3e0*/  FMUL.FTZ R72, R72, R9.reuse ;  /* 0x0000000948487220 */ /* 0x080fe20000410000 */
[-C--:B------:R-:W-:Y:S01]  /*b3f0*/  FMUL.FTZ R73, R73, R9.reuse ;  /* 0x0000000949497220 */ /* 0x080fe20000410000 */
[----:B------:R-:W3:Y:S01]  /*b400*/  SHFL.BFLY PT, R177, R6, 0x2, 0x1f ;  /* 0x0c401f0006b17f89 */ /* 0x000ee200000e0000 */
        /* <DEDUP_REMOVED lines=23> */
[----:B---3--:R-:W-:Y:S01]  /*b580*/  FMNMX.FTZ R185, R6, R177, !PT ;  /* 0x000000b106b97209 */ /* 0x008fe20007810000 */
[----:B------:R-:W-:Y:S01]  /*b590*/  FFMA.FTZ R177, R189, UR6, -R10 ;  /* 0x00000006bdb17c23 */ /* 0x000fe2000801080a */
[-C--:B------:R-:W-:Y:S01]  /*b5a0*/  FMUL.FTZ R116, R116, R9.reuse ;  /* 0x0000000974747220 */ /* 0x080fe20000410000 */
[-C--:B------:R-:W-:Y:S01]  /*b5b0*/  FMUL.FTZ R117, R117, R9.reuse ;  /* 0x0000000975757220 */ /* 0x080fe20000410000 */
[----:B------:R-:W-:Y:S01]  /*b5c0*/  MUFU.EX2 R15, R15 ;  /* 0x0000000f000f7308 */ /* 0x000fe20000000800 */
[----:B------:R-:W3:Y:S01]  /*b5d0*/  SHFL.BFLY PT, R6, R185, 0x1, 0x1f ;  /* 0x0c201f00b9067f89 */ /* 0x000ee200000e0000 */
        /* <DEDUP_REMOVED lines=19> */
[----:B---3--:R-:W-:Y:S01]  /*b710*/  FMNMX.FTZ R6, R185, R6, !PT ;  /* 0x00000006b9067209 */ /* 0x008fe20007810000 */
[----:B------:R-:W-:-:S03]  /*b720*/  FFMA.FTZ R185, R197, UR6, -R10 ;  /* 0x00000006c5b97c23 */ /* 0x000fc6000801080a */
[C---:B------:R-:W-:Y:S01]  /*b730*/  FSETP.NEU.FTZ.AND P1, PT, R6.reuse, -INF , PT ;  /* 0xff8000000600780b */ /* 0x040fe20003f3d000 */
[----:B------:R-:W-:Y:S02]  /*b740*/  FMUL.FTZ R196, R6, UR6 ;  /* 0x0000000606c47c20 */ /* 0x000fe40008410000 */
[----:B------:R-:W3:Y:S03]  /*b750*/  MUFU.EX2 R169, R169 ;  /* 0x000000a900a97308 */ /* 0x000ee60000000800 */
[----:B------:R-:W-:-:S05]  /*b760*/  FSEL R196, R196, RZ, P1 ;  /* 0x000000ffc4c47208 */ /* 0x000fca0000800000 */
[--C-:B------:R-:W-:Y:S01]  /*b770*/  FFMA.FTZ R10, R155, UR6, -R196.reuse ;  /* 0x000000069b0a7c23 */ /* 0x100fe200080108c4 */
[--C-:B------:R-:W-:Y:S01]  /*b780*/  FFMA.FTZ R155, R158, UR6, -R196.reuse ;  /* 0x000000069e9b7c23 */ /* 0x100fe200080108c4 */
[----:B------:R-:W-:Y:S01]  /*b790*/  FADD.FTZ R158, R154, R3 ;  /* 0x000000039a9e7221 */ /* 0x000fe20000010000 */
[--C-:B------:R-:W-:Y:S01]  /*b7a0*/  FFMA.FTZ R188, R159, UR6, -R196.reuse ;  /* 0x000000069fbc7c23 */ /* 0x100fe200080108c4 */
[----:B------:R-:W-:Y:S01]  /*b7b0*/  MUFU.EX2 R172, R172 ;  /* 0x000000ac00ac7308 */ /* 0x000fe20000000800 */
[----:B------:R-:W-:Y:S01]  /*b7c0*/  FFMA.FTZ R159, R162, UR6, -R196 ;  /* 0x00000006a29f7c23 */ /* 0x000fe200080108c4 */
[C---:B0-----:R-:W-:Y:S01]  /*b7d0*/  FADD.FTZ R3, R21.reuse, R158 ;  /* 0x0000009e15037221 */ /* 0x041fe20000010000 */
[----:B------:R-:W-:Y:S01]  /*b7e0*/  F2FP.BF16.F32.PACK_AB R154, R21, R154 ;  /* 0x0000009a159a723e */ /* 0x000fe200000010ff */
[--C-:B------:R-:W-:Y:S01]  /*b7f0*/  FFMA.FTZ R11, R11, UR6, -R196.reuse ;  /* 0x000000060b0b7c23 */ /* 0x100fe200080108c4 */
[--C-:B------:R-:W-:Y:S01]  /*b800*/  FFMA.FTZ R174, R174, UR6, -R196.reuse ;  /* 0x00000006aeae7c23 */ /* 0x100fe200080108c4 */
[----:B----4-:R-:W-:Y:S01]  /*b810*/  FADD.FTZ R158, R156, R3 ;  /* 0x000000039c9e7221 */ /* 0x010fe20000010000 */
[--C-:B------:R-:W-:Y:S01]  /*b820*/  FFMA.FTZ R192, R163, UR6, -R196.reuse ;  /* 0x00000006a3c07c23 */ /* 0x100fe200080108c4 */
[----:B------:R-:W-:Y:S01]  /*b830*/  MUFU.EX2 R173, R173 ;  /* 0x000000ad00ad7308 */ /* 0x000fe20000000800 */
[----:B------:R-:W-:Y:S01]  /*b840*/  FFMA.FTZ R163, R166, UR6, -R196 ;  /* 0x00000006a6a37c23 */ /* 0x000fe200080108c4 */
[----:B--2---:R-:W-:Y:S01]  /*b850*/  FADD.FTZ R3, R153, R158 ;  /* 0x0000009e99037221 */ /* 0x004fe20000010000 */
[--C-:B------:R-:W-:Y:S01]  /*b860*/  FFMA.FTZ R175, R175, UR6, -R196.reuse ;  /* 0x00000006afaf7c23 */ /* 0x100fe200080108c4 */
[--C-:B------:R-:W-:Y:S01]  /*b870*/  FFMA.FTZ R178, R178, UR6, -R196.reuse ;  /* 0x00000006b2b27c23 */ /* 0x100fe200080108c4 */
[--C-:B------:R-:W-:Y:S01]  /*b880*/  FFMA.FTZ R179, R179, UR6, -R196.reuse ;  /* 0x00000006b3b37c23 */ /* 0x100fe200080108c4 */
[----:B-1----:R-:W-:Y:S01]  /*b890*/  FADD.FTZ R158, R20, R3 ;  /* 0x00000003149e7221 */ /* 0x002fe20000010000 */
[--C-:B------:R-:W-:Y:S01]  /*b8a0*/  FFMA.FTZ R182, R182, UR6, -R196.reuse ;  /* 0x00000006b6b67c23 */ /* 0x100fe200080108c4 */
[----:B------:R-:W-:Y:S01]  /*b8b0*/  MUFU.EX2 R176, R176 ;  /* 0x000000b000b07308 */ /* 0x000fe20000000800 */
[----:B------:R-:W-:Y:S01]  /*b8c0*/  FFMA.FTZ R183, R183, UR6, -R196 ;  /* 0x00000006b7b77c23 */ /* 0x000fe200080108c4 */
[----:B-----5:R-:W-:Y:S01]  /*b8d0*/  FADD.FTZ R3, R157, R158 ;  /* 0x0000009e9d037221 */ /* 0x020fe20000010000 */
[----:B---3--:R-:W-:Y:S01]  /*b8e0*/  F2FP.BF16.F32.PACK_AB R166, R169, R168 ;  /* 0x000000a8a9a6723e */ /* 0x008fe200000010ff */
        /* <DEDUP_REMOVED lines=16> */
[----:B------:R-:W-:Y:S01]  /*b9f0*/  FFMA.FTZ R198, R198, UR6, -R196 ;  /* 0x00000006c6c67c23 */ /* 0x000fe200080108c4 */
[----:B------:R-:W-:Y:S01]  /*ba00*/  F2FP.BF16.F32.PACK_AB R156, R153, R156 ;  /* 0x0000009c999c723e */ /* 0x000fe200000010ff */
[----:B------:R-:W-:Y:S01]  /*ba10*/  FADD.FTZ R162, R164, R189 ;  /* 0x000000bda4a27221 */ /* 0x000fe20000010000 */
[----:B------:R-:W-:Y:S01]  /*ba20*/  F2FP.BF16.F32.PACK_AB R164, R165, R164 ;  /* 0x000000a4a5a4723e */ /* 0x000fe200000010ff */
[----:B------:R-:W1:Y:S01]  /*ba30*/  MUFU.EX2 R181, R181 ;  /* 0x000000b500b57308 */ /* 0x000e620000000800 */
[----:B0-----:R-:W-:Y:S01]  /*ba40*/  F2FP.BF16.F32.PACK_AB R170, R177, R176 ;  /* 0x000000b0b1aa723e */ /* 0x001fe200000010ff */
[----:B------:R-:W-:Y:S01]  /*ba50*/  FADD.FTZ R171, R165, R162 ;  /* 0x000000a2a5ab7221 */ /* 0x000fe20000010000 */
[----:B------:R-:W-:-:S03]  /*ba60*/  F2FP.BF16.F32.PACK_AB R160, R161, R160 ;  /* 0x000000a0a1a0723e */ /* 0x000fc600000010ff */
[----:B------:R-:W-:Y:S01]  /*ba70*/  FADD.FTZ R162, R168, R171 ;  /* 0x000000aba8a27221 */ /* 0x000fe20000010000 */
[----:B------:R-:W-:Y:S01]  /*ba80*/  FFMA.FTZ R171, R186, UR6, -R196 ;  /* 0x00000006baab7c23 */ /* 0x000fe200080108c4 */
[----:B------:R-:W-:Y:S01]  /*ba90*/  MUFU.EX2 R11, R11 ;  /* 0x0000000b000b7308 */ /* 0x000fe20000000800 */
[----:B------:R-:W-:Y:S01]  /*baa0*/  F2FP.BF16.F32.PACK_AB R168, R173, R172 ;  /* 0x000000acada8723e */ /* 0x000fe200000010ff */
[----:B------:R-:W-:Y:S01]  /*bab0*/  FADD.FTZ R189, R169, R162 ;  /* 0x000000a2a9bd7221 */ /* 0x000fe20000010000 */
[----:B------:R-:W-:-:S03]  /*bac0*/  FFMA.FTZ R196, R199, UR6, -R196 ;  /* 0x00000006c7c47c23 */ /* 0x000fc600080108c4 */
[----:B------:R-:W-:Y:S02]  /*bad0*/  FADD.FTZ R162, R172, R189 ;  /* 0x000000bdaca27221 */ /* 0x000fe40000010000 */
[----:B------:R0:W-:Y:S01]  /*bae0*/  MUFU.EX2 R186, R158 ;  /* 0x0000009e00ba7308 */ /* 0x0001e20000000800 */
[----:B-1----:R-:W-:Y:S01]  /*baf0*/  F2FP.BF16.F32.PACK_AB R172, R181, R180 ;  /* 0x000000b4b5ac723e */ /* 0x002fe200000010ff */
[----:B------:R-:W-:-:S04]  /*bb00*/  FADD.FTZ R189, R173, R162 ;  /* 0x000000a2adbd7221 */ /* 0x000fc80000010000 */
[----:B------:R-:W-:Y:S02]  /*bb10*/  FADD.FTZ R162, R176, R189 ;  /* 0x000000bdb0a27221 */ /* 0x000fe40000010000 */
[----:B------:R-:W1:Y:S01]  /*bb20*/  MUFU.EX2 R10, R10 ;  /* 0x0000000a000a7308 */ /* 0x000e620000000800 */
[----:B0-----:R-:W-:Y:S01]  /*bb30*/  F2FP.BF16.F32.PACK_AB R158, R157, R20 ;  /* 0x000000149d9e723e */ /* 0x001fe200000010ff */
[----:B------:R-:W-:Y:S01]  /*bb40*/  FADD.FTZ R21, R177, R162 ;  /* 0x000000a2b1157221 */ /* 0x000fe20000010000 */
[----:B------:R-:W-:-:S03]  /*bb50*/  F2FP.BF16.F32.PACK_AB R162, R15, R14 ;  /* 0x0000000e0fa2723e */ /* 0x000fc600000010ff */
[----:B------:R-:W-:Y:S02]  /*bb60*/  FADD.FTZ R20, R180, R21 ;  /* 0x00000015b4147221 */ /* 0x000fe40000010000 */
[----:B------:R-:W-:Y:S02]  /*bb70*/  MUFU.EX2 R155, R155 ;  /* 0x0000009b009b7308 */ /* 0x000fe40000000800 */
[----:B------:R-:W-:Y:S01]  /*bb80*/  FADD.FTZ R15, R181, R20 ;  /* 0x00000014b50f7221 */ /* 0x000fe20000010000 */
[----:B------:R-:W-:-:S05]  /*bb90*/  FMUL.FTZ R20, R3, UR6 ;  /* 0x0000000603147c20 */ /* 0x000fca0008410000 */
[----:B------:R-:W-:Y:S01]  /*bba0*/  MUFU.EX2 R188, R188 ;  /* 0x000000bc00bc7308 */ /* 0x000fe20000000800 */
[----:B-1----:R-:W-:-:S07]  /*bbb0*/  F2FP.BF16.F32.PACK_AB R153, R10, R11 ;  /* 0x0000000b0a99723e */ /* 0x002fce00000010ff */
        /* <DEDUP_REMOVED lines=50> */
[----:B------:R2:W3:Y:S01]  /*bee0*/  MUFU.EX2 R165, R178 ;  /* 0x000000b200a57308 */ /* 0x0004e20000000800 */
[----:B0-----:R-:W-:Y:S01]  /*bef0*/  F2FP.BF16.F32.PACK_AB R161, R186, R167 ;  /* 0x000000a7baa1723e */ /* 0x001fe200000010ff */
[-C--:B------:R-:W-:Y:S01]  /*bf00*/  FMUL.FTZ R87, R87, R20.reuse ;  /* 0x0000001457577220 */ /* 0x080fe20000410000 */
[-C--:B------:R-:W-:Y:S01]  /*bf10*/  FMUL.FTZ R90, R90, R20.reuse ;  /* 0x000000145a5a7220 */ /* 0x080fe20000410000 */
[-C--:B------:R-:W-:Y:S01]  /*bf20*/  FMUL.FTZ R91, R91, R20.reuse ;  /* 0x000000145b5b7220 */ /* 0x080fe20000410000 */
[-C--:B------:R-:W-:Y:S01]  /*bf30*/  FMUL.FTZ R94, R94, R20.reuse ;  /* 0x000000145e5e7220 */ /* 0x080fe20000410000 */
[-C--:B------:R-:W-:Y:S01]  /*bf40*/  FMUL.FTZ R95, R95, R20.reuse ;  /* 0x000000145f5f7220 */ /* 0x080fe20000410000 */
[-C--:B------:R-:W-:Y:S01]  /*bf50*/  FMUL.FTZ R98, R98, R20.reuse ;  /* 0x0000001462627220 */ /* 0x080fe20000410000 */
[----:B------:R-:W0:Y:S01]  /*bf60*/  MUFU.EX2 R176, R179 ;  /* 0x000000b300b07308 */ /* 0x000e220000000800 */
        /* <DEDUP_REMOVED lines=21> */
[C---:B0-----:R-:W-:Y:S01]  /*c0c0*/  F2FP.BF16.F32.PACK_AB R165, R176.reuse, R165 ;  /* 0x000000a5b0a5723e */ /* 0x041fe200000010ff */
        /* <DEDUP_REMOVED lines=23> */
[----:B------:R-:W-:-:S02]  /*c240*/  FMUL.FTZ R151, R151, R20 ;  /* 0x0000001497977220 */ /* 0x000fc40000410000 */
        /* <DEDUP_REMOVED lines=20> */
.L_x_2425:
[----:B------:R0:W1:Y:S01]  /*c390*/  SYNCS.PHASECHK.TRANS64.TRYWAIT P1, [UR26+0x22850], R7 ;  /* 0x02285007ff0075a7 */ /* 0x000062000802015a */
[----:B------:R-:W-:Y:S05]  /*c3a0*/  @!P0 BRA `(.L_x_2426) ;  /* 0x0000000000048947 */ /* 0x000fea0003800000 */
[----:B------:R-:W-:Y:S01]  /*c3b0*/  BPT.TRAP 0x1 ;  /* 0x000000040000795c */ /* 0x000fe20000300000 */
.L_x_2426:
[----:B-1----:R-:W-:Y:S05]  /*c3c0*/  @P1 BRA `(.L_x_2427) ;  /* 0x0000000000081947 */ /* 0x002fea0003800000 */
[----:B------:R-:W1:Y:S02]  /*c3d0*/  SYNCS.PHASECHK.TRANS64.TRYWAIT P1, [UR26+0x22850], R7 ;  /* 0x02285007ff0075a7 */ /* 0x000e64000802015a */
[----:B-1----:R-:W-:Y:S05]  /*c3e0*/  @!P1 BRA `(.L_x_2428) ;  /* 0x000000a000bc9947 */ /* 0x002fea0003800000 */
.L_x_2427:
        /* <DEDUP_REMOVED lines=49> */
.L_x_2412:
[----:B------:R-:W2:Y:S01]  /*c700*/  SHFL.BFLY PT, R8, R3, 0x2, 0x1f ;  /* 0x0c401f0003087f89 */ /* 0x000ea200000e0000 */
[----:B------:R-:W-:Y:S01]  /*c710*/  UIADD3 UR37, UR37, 0x1, URZ ;  /* 0x0000000125257890 */ /* 0x000fe2000fffe03f */
[----:B------:R-:W-:Y:S01]  /*c720*/  IMAD.U32 R12, RZ, RZ, UR6 ;  /* 0x00000006ff0c7e24 */ /* 0x000fe2000f8e00ff */
[----:B------:R3:W-:Y:S06]  /*c730*/  BAR.ARV R4, 0x100 ;  /* 0x000400040000751d */ /* 0x0007ec0000002000 */
[----:B------:R-:W-:Y:S02]  /*c740*/  UISETP.NE.AND UP0, UPT, UR37, 0x2, UPT ;  /* 0x000000022500788c */ /* 0x000fe4000bf05270 */
[----:B------:R-:W-:Y:S06]  /*c750*/  BAR.ARV 0x8, 0x180 ;  /* 0x0206000000007b1d */ /* 0x000fec0000002000 */
[----:B------:R-:W-:Y:S01]  /*c760*/  USEL UR4, URZ, 0x1, UP0 ;  /* 0x000000013f047887 */ /* 0x000fe20008000000 */
[----:B------:R-:W-:Y:S01]  /*c770*/  PLOP3.LUT P0, PT, PT, PT, PT, 0x8, 0x0 ;  /* 0x000000000000781c */ /* 0x000fe20003f0e170 */
[----:B------:R-:W4:Y:S01]  /*c780*/  SHFL.BFLY PT, R7, R0, 0x2, 0x1f ;  /* 0x0c401f0000077f89 */ /* 0x000f2200000e0000 */
[----:B------:R-:W-:-:S02]  /*c790*/  UIADD3 UR39, UR39, 0x1, URZ ;  /* 0x0000000127277890 */ /* 0x000fc4000fffe03f */
[----:B------:R-:W-:Y:S01]  /*c7a0*/  USEL UR37, UR37, URZ, UP0 ;  /* 0x0000003f25257287 */ /* 0x000fe20008000000 */
[----:B--2---:R-:W-:Y:S01]  /*c7b0*/  FADD.FTZ R8, R8, R3 ;  /* 0x0000000308087221 */ /* 0x004fe20000010000 */
[----:B------:R-:W-:Y:S01]  /*c7c0*/  IMAD.MOV.U32 R3, RZ, RZ, -0x800000 ;  /* 0xff800000ff037424 */ /* 0x000fe200078e00ff */
[----:B------:R-:W-:-:S03]  /*c7d0*/  ULOP3.LUT UR38, UR38, UR4, URZ, 0x3c, !UPT ;  /* 0x0000000426267292 */ /* 0x000fc6000f8e3c3f */
[----:B------:R-:W2:Y:S01]  /*c7e0*/  SHFL.BFLY PT, R5, R8, 0x1, 0x1f ;  /* 0x0c201f0008057f89 */ /* 0x000ea200000e0000 */
[----:B----4-:R-:W-:Y:S01]  /*c7f0*/  FADD.FTZ R7, R7, R0 ;  /* 0x0000000007077221 */ /* 0x010fe20000010000 */
[----:B------:R-:W-:-:S04]  /*c800*/  IMAD.MOV.U32 R0, RZ, RZ, RZ ;  /* 0x000000ffff007224 */ /* 0x000fc800078e00ff */
[----:B01----:R-:W0:Y:S01]  /*c810*/  SHFL.BFLY PT, R10, R7, 0x1, 0x1f ;  /* 0x0c201f00070a7f89 */ /* 0x003e2200000e0000 */
[----:B--2---:R-:W-:Y:S01]  /*c820*/  FADD.FTZ R9, R8, R5 ;  /* 0x0000000508097221 */ /* 0x004fe20000010000 */
[----:B------:R-:W-:Y:S02]  /*c830*/  IMAD.MOV.U32 R5, RZ, RZ, RZ ;  /* 0x000000ffff057224 */ /* 0x000fe400078e00ff */
[----:B------:R-:W-:Y:S02]  /*c840*/  IMAD.MOV.U32 R8, RZ, RZ, -0x800000 ;  /* 0xff800000ff087424 */ /* 0x000fe400078e00ff */
[----:B------:R-:W-:-:S13]  /*c850*/  FSETP.NE.FTZ.AND P1, PT, R9, RZ, PT ;  /* 0x000000ff0900720b */ /* 0x000fda0003f35000 */
[----:B------:R-:W1:Y:S01]  /*c860*/  @P1 MUFU.RCP R5, R9 ;  /* 0x0000000900051308 */ /* 0x000e620000001000 */
[----:B0-----:R-:W-:-:S05]  /*c870*/  FADD.FTZ R11, R7, R10 ;  /* 0x0000000a070b7221 */ /* 0x001fca0000010000 */
[----:B------:R-:W-:Y:S02]  /*c880*/  FSETP.NE.FTZ.AND P2, PT, R11, RZ, PT ;  /* 0x000000ff0b00720b */ /* 0x000fe40003f55000 */
[----:B---3--:R-:W0:Y:S01]  /*c890*/  @P1 MUFU.LG2 R4, R9 ;  /* 0x0000000900041308 */ /* 0x008e220000000c00 */
[-C--:B-1----:R-:W-:Y:S01]  /*c8a0*/  FMUL.FTZ R24, R24, R5.reuse ;  /* 0x0000000518187220 */ /* 0x082fe20000410000 */
[-C--:B------:R-:W-:Y:S01]  /*c8b0*/  FMUL.FTZ R25, R25, R5.reuse ;  /* 0x0000000519197220 */ /* 0x080fe20000410000 */
[----:B------:R-:W-:-:S08]  /*c8c0*/  FMUL.FTZ R28, R28, R5 ;  /* 0x000000051c1c7220 */ /* 0x000fd00000410000 */
        /* <DEDUP_REMOVED lines=8> */
[----:B------:R-:W2:Y:S01]  /*c950*/  @P2 MUFU.RCP R0, R11 ;  /* 0x0000000b00002308 */ /* 0x000ea20000001000 */
        /* <DEDUP_REMOVED lines=55> */
[----:B------:R-:W-:Y:S01]  /*ccd0*/  @P2 FMUL.FTZ R12, R12, 0.69314718246459960938 ;  /* 0x3f3172180c0c2820 */ /* 0x000fe20000410000 */
[----:B0-----:R-:W-:Y:S01]  /*cce0*/  @P1 FMUL.FTZ R4, R4, 0.69314718246459960938 ;  /* 0x3f31721804041820 */ /* 0x001fe20000410000 */
[----:B-1----:R-:W-:Y:S01]  /*ccf0*/  @P2 FMUL.FTZ R7, R7, 0.69314718246459960938 ;  /* 0x3f31721807072820 */ /* 0x002fe20000410000 */
[----:B------:R-:W-:Y:S01]  /*cd00*/  @P1 FMUL.FTZ R5, R5, 0.69314718246459960938 ;  /* 0x3f31721805051820 */ /* 0x000fe20000410000 */
        /* <DEDUP_REMOVED lines=66> */
.L_x_2359:
[----:B------:R-:W0:Y:S01]  /*d130*/  S2R R5, SR_CgaCtaId ;  /* 0x0000000000057919 */ /* 0x000e220000008800 */
[----:B------:R-:W-:Y:S01]  /*d140*/  MOV R2, 0x400 ;  /* 0x0000040000027802 */ /* 0x000fe20000000f00 */
[----:B------:R-:W-:Y:S01]  /*d150*/  BSSY B0, `(.L_x_2430) ;  /* 0x00002d5000007945 */ /* 0x000fe20003800000 */
[----:B------:R-:W-:Y:S02]  /*d160*/  BAR.SYNC.DEFER_BLOCKING 0x5, 0x180 ;  /* 0x0146000000007b1d */ /* 0x000fe40000010000 */
[----:B0-----:R-:W-:-:S05]  /*d170*/  LEA R2, R5, R2, 0x18 ;  /* 0x0000000205027211 */ /* 0x001fca00078ec0ff */
[----:B------:R-:W0:Y:S02]  /*d180*/  LDS.128 R4, [R2+0x228d0] ;  /* 0x0228d00002047984 */ /* 0x000e240000000c00 */
[----:B0-----:R-:W-:Y:S02]  /*d190*/  R2UR UR5, R5 ;  /* 0x00000000050572ca */ /* 0x001fe400000e0000 */
[----:B------:R-:W-:Y:S02]  /*d1a0*/  R2UR UR7, R6 ;  /* 0x00000000060772ca */ /* 0x000fe400000e0000 */
        /* <DEDUP_REMOVED lines=8> */
[----:B------:R-:W-:Y:S02]  /*d230*/  F2FP.BF16.F32.PACK_AB R26, R29, R28 ;  /* 0x0000001c1d1a723e */ /* 0x000fe400000010ff */
[----:B------:R-:W-:Y:S01]  /*d240*/  F2FP.BF16.F32.PACK_AB R27, R10, R27 ;  /* 0x0000001b0a1b723e */ /* 0x000fe200000010ff */
[----:B------:R-:W-:Y:S01]  /*d250*/  UISETP.NE.AND.EX UP0, UPT, UR9, URZ, UPT, UP0 ;  /* 0x0000003f0900728c */ /* 0x000fe2000bf05300 */
[----:B------:R-:W-:Y:S02]  /*d260*/  F2FP.BF16.F32.PACK_AB R32, R33, R32 ;  /* 0x000000202120723e */ /* 0x000fe400000010ff */
[----:B------:R-:W-:Y:S01]  /*d270*/  F2FP.BF16.F32.PACK_AB R33, R162, R34 ;  /* 0x00000022a221723e */ /* 0x000fe200000010ff */
[----:B------:R-:W-:Y:S01]  /*d280*/  ULDC.64 UR8, c[0x0][0xc00] ;  /* 0x0003000000087ab9 */ /* 0x000fe20000000a00 */
[----:B------:R-:W-:Y:S01]  /*d290*/  F2FP.BF16.F32.PACK_AB R40, R41, R40 ;  /* 0x000000282928723e */ /* 0x000fe200000010ff */
[----:B------:R-:W-:Y:S01]  /*d2a0*/  UIMAD.WIDE UR8, UR44, 0x4, UR8 ;  /* 0x000000042c0878a5 */ /* 0x000fe2000f8e0208 */
        /* <DEDUP_REMOVED lines=9> */
[----:B------:R-:W-:Y:S02]  /*d340*/  MOV R4, R2 ;  /* 0x0000000200047202 */ /* 0x000fe40000000f00 */
[----:B0-----:R-:W-:Y:S02]  /*d350*/  MOV R5, R7 ;  /* 0x0000000700057202 */ /* 0x001fe40000000f00 */
[----:B------:R-:W-:Y:S02]  /*d360*/  F2FP.BF16.F32.PACK_AB R51, R157, R51 ;  /* 0x000000339d33723e */ /* 0x000fe400000010ff */
[----:B------:R-:W-:Y:S01]  /*d370*/  F2FP.BF16.F32.PACK_AB R57, R156, R58 ;  /* 0x0000003a9c39723e */ /* 0x000fe200000010ff */
[----:B------:R-:W-:Y:S01]  /*d380*/  IMAD.WIDE R106, R207, 0x2, R4 ;  /* 0x00000002cf6a7825 */ /* 0x000fe200078e0204 */
[----:B------:R-:W-:-:S02]  /*d390*/  F2FP.BF16.F32.PACK_AB R64, R65, R64 ;  /* 0x000000404140723e */ /* 0x000fc400000010ff */
[----:B------:R-:W-:Y:S02]  /*d3a0*/  F2FP.BF16.F32.PACK_AB R58, R61, R60 ;  /* 0x0000003c3d3a723e */ /* 0x000fe400000010ff */
[C---:B------:R-:W-:Y:S02]  /*d3b0*/  IADD3 R171, P1, R106.reuse, 0x20, RZ ;  /* 0x000000206aab7810 */ /* 0x040fe40007f3e0ff */
[C---:B------:R-:W-:Y:S02]  /*d3c0*/  IADD3 R173, P0, R106.reuse, 0x40, RZ ;  /* 0x000000406aad7810 */ /* 0x040fe40007f1e0ff */
[C---:B------:R-:W-:Y:S01]  /*d3d0*/  IADD3 R179, P6, R106.reuse, 0x4020, RZ ;  /* 0x000040206ab37810 */ /* 0x040fe20007fde0ff */
[--C-:B------:R-:W-:Y:S01]  /*d3e0*/  IMAD.X R13, RZ, RZ, R107.reuse, P1 ;  /* 0x000000ffff0d7224 */ /* 0x100fe200008e066b */
[C---:B------:R-:W-:Y:S01]  /*d3f0*/  IADD3 R185, P1, R106.reuse, 0x8000, RZ ;  /* 0x000080006ab97810 */ /* 0x040fe20007f3e0ff */
[--C-:B------:R-:W-:Y:S01]  /*d400*/  IMAD.X R15, RZ, RZ, R107.reuse, P0 ;  /* 0x000000ffff0f7224 */ /* 0x100fe200000e066b */
        /* <DEDUP_REMOVED lines=11> */
[----:B------:R-:W-:Y:S01]  /*d4c0*/  LOP3.LUT R12, R171, 0x380, RZ, 0xc0, !PT ;  /* 0x00000380ab0c7812 */ /* 0x000fe200078ec0ff */
[--C-:B------:R-:W-:Y:S01]  /*d4d0*/  IMAD.X R39, RZ, RZ, R107.reuse, P5 ;  /* 0x000000ffff277224 */ /* 0x100fe200028e066b */
[----:B------:R-:W-:Y:S01]  /*d4e0*/  LOP3.LUT R14, R173, 0x380, RZ, 0xc0, !PT ;  /* 0x00000380ad0e7812 */ /* 0x000fe200078ec0ff */
[----:B------:R-:W-:Y:S01]  /*d4f0*/  IMAD.X R47, RZ, RZ, R107, P2 ;  /* 0x000000ffff2f7224 */ /* 0x000fe200010e066b */
[----:B------:R-:W-:Y:S02]  /*d500*/  LOP3.LUT R16, R175, 0x380, RZ, 0xc0, !PT ;  /* 0x00000380af107812 */ /* 0x000fe400078ec0ff */
[----:B------:R-:W-:-:S02]  /*d510*/  IADD3 R193, P6, R106, 0xc000, RZ ;  /* 0x0000c0006ac17810 */ /* 0x000fc40007fde0ff */
[----:B------:R-:W-:Y:S02]  /*d520*/  SHF.R.U64 R7, R7, 0x3, RZ ;  /* 0x0000000307077819 */ /* 0x000fe400000012ff */
[----:B------:R-:W-:Y:S01]  /*d530*/  LOP3.LUT R20, R177, 0x380, RZ, 0xc0, !PT ;  /* 0x00000380b1147812 */ /* 0x000fe200078ec0ff */
[--C-:B------:R-:W-:Y:S01]  /*d540*/  IMAD.X R99, RZ, RZ, R107.reuse, P6 ;  /* 0x000000ffff637224 */ /* 0x100fe200030e066b */
        /* <DEDUP_REMOVED lines=21> */
[----:B------:R-:W-:Y:S02]  /*d6a0*/  SHF.R.U64 R28, R163, 0x3, RZ ;  /* 0x00000003a31c7819 */ /* 0x000fe400000012ff */
[----:B------:R-:W-:-:S02]  /*d6b0*/  LOP3.LUT R12, R12, R171, RZ, 0x3c, !PT ;  /* 0x000000ab0c0c7212 */ /* 0x000fc400078e3cff */
[----:B------:R-:W-:Y:S02]  /*d6c0*/  SHF.R.U64 R30, R30, 0x3, RZ ;  /* 0x000000031e1e7819 */ /* 0x000fe400000012ff */
[----:B------:R-:W-:Y:S02]  /*d6d0*/  LOP3.LUT R62, R187, 0x380, RZ, 0xc0, !PT ;  /* 0x00000380bb3e7812 */ /* 0x000fe400078ec0ff */
[----:B------:R-:W-:Y:S02]  /*d6e0*/  LOP3.LUT R14, R14, R173, RZ, 0x3c, !PT ;  /* 0x000000ad0e0e7212 */ /* 0x000fe400078e3cff */
[----:B------:R-:W-:Y:S02]  /*d6f0*/  SHF.R.U64 R38, R38, 0x3, RZ ;  /* 0x0000000326267819 */ /* 0x000fe400000012ff */
[----:B------:R-:W-:Y:S02]  /*d700*/  LOP3.LUT R70, R189, 0x380, RZ, 0xc0, !PT ;  /* 0x00000380bd467812 */ /* 0x000fe400078ec0ff */
[----:B------:R-:W-:-:S02]  /*d710*/  LOP3.LUT R16, R16, R175, RZ, 0x3c, !PT ;  /* 0x000000af10107212 */ /* 0x000fc400078e3cff */
[----:B------:R-:W-:Y:S02]  /*d720*/  SHF.R.U64 R46, R46, 0x3, RZ ;  /* 0x000000032e2e7819 */ /* 0x000fe400000012ff */
[----:B------:R-:W-:Y:S02]  /*d730*/  LOP3.LUT R94, R191, 0x380, RZ, 0xc0, !PT ;  /* 0x00000380bf5e7812 */ /* 0x000fe400078ec0ff */
[----:B------:R-:W-:Y:S02]  /*d740*/  LOP3.LUT R20, R20, R177, RZ, 0x3c, !PT ;  /* 0x000000b114147212 */ /* 0x000fe400078e3cff */
[----:B------:R-:W-:Y:S02]  /*d750*/  SHF.R.U64 R54, R54, 0x3, RZ ;  /* 0x0000000336367819 */ /* 0x000fe400000012ff */
[----:B------:R-:W-:Y:S02]  /*d760*/  SHF.R.U64 R98, R98, 0x3, RZ ;  /* 0x0000000362627819 */ /* 0x000fe400000012ff */
[----:B------:R-:W-:Y:S01]  /*d770*/  MOV R106, R106 ;  /* 0x0000006a006a7202 */ /* 0x000fe20000000f00 */
[----:B------:R-:W-:Y:S01]  /*d780*/  BAR.SYNC.DEFER_BLOCKING 0x1, 0x100 ;  /* 0x0044000000007b1d */ /* 0x000fe20000010000 */
[----:B------:R-:W-:-:S02]  /*d790*/  LOP3.LUT R102, R6, 0x380, RZ, 0xc0, !PT ;  /* 0x0000038006667812 */ /* 0x000fc400078ec0ff */
[----:B------:R-:W-:Y:S02]  /*d7a0*/  LOP3.LUT R10, R28, R151, RZ, 0x3c, !PT ;  /* 0x000000971c0a7212 */ /* 0x000fe400078e3cff */
[----:B------:R-:W-:Y:S02]  /*d7b0*/  LOP3.LUT R30, R30, R179, RZ, 0x3c, !PT ;  /* 0x000000b31e1e7212 */ /* 0x000fe400078e3cff */
[----:B------:R-:W-:Y:S02]  /*d7c0*/  SHF.R.U64 R62, R62, 0x3, RZ ;  /* 0x000000033e3e7819 */ /* 0x000fe400000012ff */
[----:B------:R-:W-:Y:S02]  /*d7d0*/  LOP3.LUT R107, R170, 0x380, RZ, 0xc0, !PT ;  /* 0x00000380aa6b7812 */ /* 0x000fe400078ec0ff */
[----:B------:R-:W-:Y:S02]  /*d7e0*/  MOV R28, R12 ;  /* 0x0000000c001c7202 */ /* 0x000fe40000000f00 */
[----:B------:R-:W-:-:S02]  /*d7f0*/  LOP3.LUT R38, R38, R181, RZ, 0x3c, !PT ;  /* 0x000000b526267212 */ /* 0x000fc400078e3cff */
[----:B------:R-:W-:Y:S02]  /*d800*/  SHF.R.U64 R70, R70, 0x3, RZ ;  /* 0x0000000346467819 */ /* 0x000fe400000012ff */
[----:B------:R-:W-:Y:S02]  /*d810*/  MOV R14, R14 ;  /* 0x0000000e000e7202 */ /* 0x000fe40000000f00 */
[----:B------:R-:W-:Y:S02]  /*d820*/  LOP3.LUT R46, R46, R183, RZ, 0x3c, !PT ;  /* 0x000000b72e2e7212 */ /* 0x000fe400078e3cff */
[----:B------:R-:W-:Y:S02]  /*d830*/  SHF.R.U64 R94, R94, 0x3, RZ ;  /* 0x000000035e5e7819 */ /* 0x000fe400000012ff */
[----:B------:R-:W-:Y:S01]  /*d840*/  MOV R16, R16 ;  /* 0x0000001000107202 */ /* 0x000fe20000000f00 */
[----:B------:R0:W-:Y:S01]  /*d850*/  STSM.16.M88.4 [R106], R24 ;  /* 0x000000186a007844 */ /* 0x0001e20000000200 */
[----:B------:R-:W-:-:S02]  /*d860*/  LOP3.LUT R54, R54, R185, RZ, 0x3c, !PT ;  /* 0x000000b936367212 */ /* 0x000fc400078e3cff */
[----:B------:R-:W-:Y:S01]  /*d870*/  LOP3.LUT R98, R98, R193, RZ, 0x3c, !PT ;  /* 0x000000c162627212 */ /* 0x000fe200078e3cff */
[----:B------:R-:W-:Y:S01]  /*d880*/  STSM.16.M88.4 [R28], R32 ;  /* 0x000000201c007844 */ /* 0x000fe20000000200 */
[----:B------:R-:W-:Y:S02]  /*d890*/  SHF.R.U64 R29, R102, 0x3, RZ ;  /* 0x00000003661d7819 */ /* 0x000fe400000012ff */
[----:B------:R-:W-:Y:S01]  /*d8a0*/  MOV R20, R20 ;  /* 0x0000001400147202 */ /* 0x000fe20000000f00 */
[----:B------:R1:W-:Y:S01]  /*d8b0*/  STSM.16.M88.4 [R14], R40 ;  /* 0x000000280e007844 */ /* 0x0003e20000000200 */
[----:B------:R-:W-:Y:S02]  /*d8c0*/  F2FP.BF16.F32.PACK_AB R59, R155, R59 ;  /* 0x0000003b9b3b723e */ /* 0x000fe400000010ff */
[----:B------:R-:W-:Y:S01]  /*d8d0*/  F2FP.BF16.F32.PACK_AB R65, R154, R66 ;  /* 0x000000429a41723e */ /* 0x000fe200000010ff */
[----:B------:R-:W-:Y:S01]  /*d8e0*/  STSM.16.M88.4 [R16], R48 ;  /* 0x0000003010007844 */ /* 0x000fe20000000200 */
[----:B------:R-:W-:-:S02]  /*d8f0*/  F2FP.BF16.F32.PACK_AB R72, R73, R72 ;  /* 0x000000484948723e */ /* 0x000fc400000010ff */
[----:B------:R-:W-:Y:S01]  /*d900*/  LOP3.LUT R62, R62, R187, RZ, 0x3c, !PT ;  /* 0x000000bb3e3e7212 */ /* 0x000fe200078e3cff */
[----:B------:R-:W-:Y:S01]  /*d910*/  STSM.16.M88.4 [R20], R56 ;  /* 0x0000003814007844 */ /* 0x000fe20000000200 */
[----:B------:R-:W-:Y:S02]  /*d920*/  SHF.R.U64 R107, R107, 0x3, RZ ;  /* 0x000000036b6b7819 */ /* 0x000fe400000012ff */
[----:B------:R-:W-:Y:S02]  /*d930*/  MOV R30, R30 ;  /* 0x0000001e001e7202 */ /* 0x000fe40000000f00 */
[----:B------:R-:W-:Y:S02]  /*d940*/  F2FP.BF16.F32.PACK_AB R66, R69, R68 ;  /* 0x000000444542723e */ /* 0x000fe400000010ff */
[----:B------:R-:W-:Y:S02]  /*d950*/  F2FP.BF16.F32.PACK_AB R67, R153, R67 ;  /* 0x000000439943723e */ /* 0x000fe400000010ff */
[----:B------:R-:W-:-:S02]  /*d960*/  F2FP.BF16.F32.PACK_AB R73, R152, R74 ;  /* 0x0000004a9849723e */ /* 0x000fc400000010ff */
[----:B------:R-:W-:Y:S01]  /*d970*/  F2FP.BF16.F32.PACK_AB R80, R81, R80 ;  /* 0x000000505150723e */ /* 0x000fe200000010ff */
[----:B------:R-:W-:Y:S01]  /*d980*/  STSM.16.M88.4 [R30], R64 ;  /* 0x000000401e007844 */ /* 0x000fe20000000200 */
[----:B------:R-:W-:Y:S02]  /*d990*/  LOP3.LUT R70, R70, R189, RZ, 0x3c, !PT ;  /* 0x000000bd46467212 */ /* 0x000fe400078e3cff */
[----:B------:R-:W-:Y:S02]  /*d9a0*/  MOV R38, R38 ;  /* 0x0000002600267202 */ /* 0x000fe40000000f00 */
[----:B------:R-:W-:Y:S02]  /*d9b0*/  F2FP.BF16.F32.PACK_AB R74, R77, R76 ;  /* 0x0000004c4d4a723e */ /* 0x000fe400000010ff */
[----:B------:R-:W-:Y:S02]  /*d9c0*/  F2FP.BF16.F32.PACK_AB R75, R79, R75 ;  /* 0x0000004b4f4b723e */ /* 0x000fe400000010ff */
[----:B------:R-:W-:-:S02]  /*d9d0*/  F2FP.BF16.F32.PACK_AB R83, R83, R86 ;  /* 0x000000565353723e */ /* 0x000fc400000010ff */
[----:B------:R-:W-:Y:S01]  /*d9e0*/  F2FP.BF16.F32.PACK_AB R87, R87, R78 ;  /* 0x0000004e5757723e */ /* 0x000fe200000010ff */
[----:B------:R-:W-:Y:S01]  /*d9f0*/  STSM.16.M88.4 [R38], R72 ;  /* 0x0000004826007844 */ /* 0x000fe20000000200 */
[----:B------:R-:W-:Y:S02]  /*da00*/  F2FP.BF16.F32.PACK_AB R81, R9, R82 ;  /* 0x000000520951723e */ /* 0x000fe400000010ff */
[----:B------:R-:W-:Y:S02]  /*da10*/  F2FP.BF16.F32.PACK_AB R96, R97, R96 ;  /* 0x000000606160723e */ /* 0x000fe400000010ff */
[----:B------:R-:W-:Y:S02]  /*da20*/  F2FP.BF16.F32.PACK_AB R104, R105, R104 ;  /* 0x000000686968723e */ /* 0x000fe400000010ff */
[----:B------:R-:W-:Y:S02]  /*da30*/  F2FP.BF16.F32.PACK_AB R112, R113, R112 ;  /* 0x000000707170723e */ /* 0x000fe400000010ff */
[----:B------:R-:W-:-:S02]  /*da40*/  F2FP.BF16.F32.PACK_AB R120, R121, R120 ;  /* 0x000000787978723e */ /* 0x000fc400000010ff */
[----:B------:R-:W-:Y:S02]  /*da50*/  F2FP.BF16.F32.PACK_AB R128, R129, R128 ;  /* 0x000000808180723e */ /* 0x000fe400000010ff */
[----:B------:R-:W-:Y:S02]  /*da60*/  F2FP.BF16.F32.PACK_AB R136, R137, R136 ;  /* 0x000000888988723e */ /* 0x000fe400000010ff */
[----:B------:R-:W-:Y:S01]  /*da70*/  F2FP.BF16.F32.PACK_AB R144, R145, R144 ;  /* 0x000000909190723e */ /* 0x000fe200000010ff */
[----:B------:R-:W-:Y:S01]  /*da80*/  ULDC UR10, c[0x0][0xa88] ;  /* 0x0002a200000a7ab9 */ /* 0x000fe20000000800 */
[----:B------:R-:W-:Y:S01]  /*da90*/  LOP3.LUT R94, R94, R191, RZ, 0x3c, !PT ;  /* 0x000000bf5e5e7212 */ /* 0x000fe200078e3cff */
[----:B------:R-:W-:Y:S01]  /*daa0*/  UMOV UR4, URZ ;  /* 0x0000003f00047c82 */ /* 0x000fe20008000000 */
[----:B------:R-:W-:Y:S01]  /*dab0*/  MOV R46, R46 ;  /* 0x0000002e002e7202 */ /* 0x000fe20000000f00 */
[----:B------:R-:W2:Y:S01]  /*dac0*/  LDC R77, c[0x0][0xbe8] ;  /* 0x0002fa00ff4d7b82 */ /* 0x000ea20000000800 */
[----:B------:R-:W-:-:S02]  /*dad0*/  F2FP.BF16.F32.PACK_AB R82, R85, R84 ;  /* 0x000000545552723e */ /* 0x000fc400000010ff */
[----:B------:R-:W-:Y:S02]  /*dae0*/  LOP3.LUT R102, R29, R6, RZ, 0x3c, !PT ;  /* 0x000000061d667212 */ /* 0x000fe400078e3cff */
[----:B------:R-:W-:Y:S01]  /*daf0*/  MOV R54, R54 ;  /* 0x0000003600367202 */ /* 0x000fe20000000f00 */
[----:B------:R-:W-:Y:S01]  /*db00*/  STSM.16.M88.4 [R46], R80 ;  /* 0x000000502e007844 */ /* 0x000fe20000000200 */
[----:B------:R-:W-:Y:S02]  /*db10*/  MOV R13, R98 ;  /* 0x00000062000d7202 */ /* 0x000fe40000000f00 */
[----:B------:R-:W-:Y:S02]  /*db20*/  F2FP.BF16.F32.PACK_AB R84, R89, R88 ;  /* 0x000000585954723e */ /* 0x000fe400000010ff */
[----:B------:R-:W-:Y:S02]  /*db30*/  F2FP.BF16.F32.PACK_AB R85, R91, R90 ;  /* 0x0000005a5b55723e */ /* 0x000fe400000010ff */
[----:B------:R-:W-:-:S02]  /*db40*/  F2FP.BF16.F32.PACK_AB R86, R93, R92 ;  /* 0x0000005c5d56723e */ /* 0x000fc400000010ff */
[----:B------:R-:W-:Y:S02]  /*db50*/  LOP3.LUT R6, R107, R170, RZ, 0x3c, !PT ;  /* 0x000000aa6b067212 */ /* 0x000fe400078e3cff */
[----:B------:R-:W-:Y:S01]  /*db60*/  MOV R62, R62 ;  /* 0x0000003e003e7202 */ /* 0x000fe20000000f00 */
[----:B------:R-:W-:Y:S01]  /*db70*/  STSM.16.M88.4 [R54], R84 ;  /* 0x0000005436007844 */ /* 0x000fe20000000200 */
[----:B------:R-:W-:Y:S02]  /*db80*/  F2FP.BF16.F32.PACK_AB R97, R165, R164 ;  /* 0x000000a4a561723e */ /* 0x000fe400000010ff */
[----:B------:R-:W-:Y:S02]  /*db90*/  F2FP.BF16.F32.PACK_AB R98, R101, R100 ;  /* 0x000000646562723e */ /* 0x000fe400000010ff */
[----:B------:R-:W-:Y:S02]  /*dba0*/  F2FP.BF16.F32.PACK_AB R99, R167, R166 ;  /* 0x000000a6a763723e */ /* 0x000fe400000010ff */
[----:B------:R-:W-:-:S02]  /*dbb0*/  MOV R70, R70 ;  /* 0x0000004600467202 */ /* 0x000fc40000000f00 */
[----:B------:R-:W-:Y:S01]  /*dbc0*/  F2FP.BF16.F32.PACK_AB R105, R169, R168 ;  /* 0x000000a8a969723e */ /* 0x000fe200000010ff */
[----:B------:R-:W-:Y:S01]  /*dbd0*/  STSM.16.M88.4 [R62], R96 ;  /* 0x000000603e007844 */ /* 0x000fe20000000200 */
[----:B0-----:R-:W-:Y:S02]  /*dbe0*/  F2FP.BF16.F32.PACK_AB R106, R109, R108 ;  /* 0x0000006c6d6a723e */ /* 0x001fe400000010ff */
[----:B------:R-:W-:Y:S02]  /*dbf0*/  F2FP.BF16.F32.PACK_AB R107, R111, R110 ;  /* 0x0000006e6f6b723e */ /* 0x000fe400000010ff */
[----:B------:R-:W-:Y:S02]  /*dc00*/  F2FP.BF16.F32.PACK_AB R113, R115, R114 ;  /* 0x000000727371723e */ /* 0x000fe400000010ff */
[----:B------:R-:W-:Y:S01]  /*dc10*/  MOV R94, R94 ;  /* 0x0000005e005e7202 */ /* 0x000fe20000000f00 */
[----:B------:R-:W-:Y:S01]  /*dc20*/  STSM.16.M88.4 [R70], R104 ;  /* 0x0000006846007844 */ /* 0x000fe20000000200 */
[----:B------:R-:W-:-:S02]  /*dc30*/  F2FP.BF16.F32.PACK_AB R114, R117, R116 ;  /* 0x000000747572723e */ /* 0x000fc400000010ff */
[----:B------:R-:W-:Y:S02]  /*dc40*/  F2FP.BF16.F32.PACK_AB R115, R119, R118 ;  /* 0x000000767773723e */ /* 0x000fe400000010ff */
[----:B------:R-:W-:Y:S02]  /*dc50*/  F2FP.BF16.F32.PACK_AB R121, R123, R122 ;  /* 0x0000007a7b79723e */ /* 0x000fe400000010ff */
[----:B------:R-:W-:Y:S01]  /*dc60*/  F2FP.BF16.F32.PACK_AB R122, R125, R124 ;  /* 0x0000007c7d7a723e */ /* 0x000fe200000010ff */
[----:B------:R-:W-:Y:S01]  /*dc70*/  STSM.16.M88.4 [R94], R112 ;  /* 0x000000705e007844 */ /* 0x000fe20000000200 */
[----:B------:R-:W-:Y:S02]  /*dc80*/  F2FP.BF16.F32.PACK_AB R123, R127, R126 ;  /* 0x0000007e7f7b723e */ /* 0x000fe400000010ff */
[----:B------:R-:W-:Y:S02]  /*dc90*/  F2FP.BF16.F32.PACK_AB R129, R131, R130 ;  /* 0x000000828381723e */ /* 0x000fe400000010ff */
[----:B------:R-:W-:Y:S01]  /*dca0*/  MOV R102, R102 ;  /* 0x0000006600667202 */ /* 0x000fe20000000f00 */
[----:B------:R-:W-:Y:S01]  /*dcb0*/  STSM.16.M88.4 [R13], R120 ;  /* 0x000000780d007844 */ /* 0x000fe20000000200 */
[----:B------:R-:W-:-:S02]  /*dcc0*/  F2FP.BF16.F32.PACK_AB R130, R133, R132 ;  /* 0x000000848582723e */ /* 0x000fc400000010ff */
[----:B------:R-:W-:Y:S02]  /*dcd0*/  F2FP.BF16.F32.PACK_AB R131, R135, R134 ;  /* 0x000000868783723e */ /* 0x000fe400000010ff */
[----:B------:R-:W-:Y:S02]  /*dce0*/  F2FP.BF16.F32.PACK_AB R137, R139, R138 ;  /* 0x0000008a8b89723e */ /* 0x000fe400000010ff */
[----:B------:R-:W-:Y:S01]  /*dcf0*/  MOV R12, R6 ;  /* 0x00000006000c7202 */ /* 0x000fe20000000f00 */
[----:B------:R-:W-:Y:S01]  /*dd00*/  STSM.16.M88.4 [R102], R128 ;  /* 0x0000008066007844 */ /* 0x000fe20000000200 */
[----:B------:R-:W-:Y:S01]  /*dd10*/  F2FP.BF16.F32.PACK_AB R138, R141, R140 ;  /* 0x0000008c8d8a723e */ /* 0x000fe200000010ff */
[----:B------:R-:W-:Y:S01]  /*dd20*/  IMAD.U32 R6, RZ, RZ, UR8 ;  /* 0x00000008ff067e24 */ /* 0x000fe2000f8e00ff */
[----:B------:R-:W-:Y:S01]  /*dd30*/  F2FP.BF16.F32.PACK_AB R139, R143, R142 ;  /* 0x0000008e8f8b723e */ /* 0x000fe200000010ff */
[----:B------:R-:W-:Y:S01]  /*dd40*/  IMAD.U32 R7, RZ, RZ, UR9 ;  /* 0x00000009ff077e24 */ /* 0x000fe2000f8e00ff */
[----:B------:R-:W-:Y:S01]  /*dd50*/  F2FP.BF16.F32.PACK_AB R145, R147, R146 ;  /* 0x000000929391723e */ /* 0x000fe200000010ff */
[----:B------:R-:W-:Y:S01]  /*dd60*/  ULDC.64 UR8, c[0x0][0xc08] ;  /* 0x0003020000087ab9 */ /* 0x000fe20000000a00 */
[----:B------:R-:W-:Y:S01]  /*dd70*/  MOV R10, R10 ;  /* 0x0000000a000a7202 */ /* 0x000fe20000000f00 */
[----:B------:R-:W-:Y:S01]  /*dd80*/  STSM.16.M88.4 [R12], R136 ;  /* 0x000000880c007844 */ /* 0x000fe20000000200 */
[----:B------:R-:W-:-:S02]  /*dd90*/  F2FP.BF16.F32.PACK_AB R146, R149, R148 ;  /* 0x000000949592723e */ /* 0x000fc400000010ff */
[----:B------:R-:W-:Y:S02]  /*dda0*/  F2FP.BF16.F32.PACK_AB R147, R0, R150 ;  /* 0x000000960093723e */ /* 0x000fe400000010ff */
[----:B------:R-:W-:-:S03]  /*ddb0*/  PLOP3.LUT P0, PT, PT, PT, UP0, 0x80, 0x0 ;  /* 0x000000000000781c */ /* 0x000fc60003f0f008 */
[----:B------:R0:W-:Y:S01]  /*ddc0*/  STSM.16.M88.4 [R10], R144 ;  /* 0x000000900a007844 */ /* 0x0001e20000000200 */
[----:B------:R-:W-:Y:S09]  /*ddd0*/  BAR.SYNC.DEFER_BLOCKING 0x1, 0x100 ;  /* 0x0044000000007b1d */ /* 0x000ff20000010000 */
[----:B------:R-:W3:Y:S01]  /*dde0*/  @P0 LDG.E R0, desc[UR40][R6.64] ;  /* 0x0000002806000981 */ /* 0x000ee2000c1e1900 */
[----:B------:R-:W-:Y:S01]  /*ddf0*/  UISETP.NE.U32.AND UP1, UPT, UR8, URZ, UPT ;  /* 0x0000003f0800728c */ /* 0x000fe2000bf25070 */
[----:B--2---:R-:W-:-:S03]  /*de00*/  ISETP.NE.AND P1, PT, R77, 0x1, PT ;  /* 0x000000014d00780c */ /* 0x004fc60003f25270 */
[----:B------:R-:W-:-:S06]  /*de10*/  UISETP.NE.AND.EX UP1, UPT, UR9, URZ, UPT, UP1 ;  /* 0x0000003f0900728c */ /* 0x000fcc000bf25310 */
[----:B------:R-:W-:-:S04]  /*de20*/  PLOP3.LUT P2, PT, PT, PT, UP1, 0x80, 0x0 ;  /* 0x000000000000781c */ /* 0x000fc80003f4f018 */
[----:B------:R-:W2:Y:S01]  /*de30*/  @P1 LDC R9, c[0x0][0xbec] ;  /* 0x0002fb00ff091b82 */ /* 0x000ea20000000800 */
[----:B------:R-:W-:Y:S02]  /*de40*/  @UP1 ULDC.64 UR8, c[0x0][0xc08] ;  /* 0x0003020000081ab9 */ /* 0x000fe40000000a00 */
[----:B------:R-:W-:-:S05]  /*de50*/  @UP1 UIMAD.WIDE UR8, UR44, 0x4, UR8 ;  /* 0x000000042c0818a5 */ /* 0x000fca000f8e0208 */
[----:B-1----:R-:W1:Y:S01]  /*de60*/  @P1 LDC R14, c[0x0][0xbf0] ;  /* 0x0002fc00ff0e1b82 */ /* 0x002e620000000800 */
[----:B0-----:R-:W-:Y:S02]  /*de70*/  IMAD.U32 R10, RZ, RZ, UR8 ;  /* 0x00000008ff0a7e24 */ /* 0x001fe4000f8e00ff */
[----:B------:R-:W-:Y:S01]  /*de80*/  IMAD.U32 R11, RZ, RZ, UR9 ;  /* 0x00000009ff0b7e24 */ /* 0x000fe2000f8e00ff */
[----:B---3--:R-:W-:Y:S01]  /*de90*/  @P0 R2UR UR4, R0 ;  /* 0x00000000000402ca */ /* 0x008fe200000e0000 */
[----:B------:R-:W-:-:S06]  /*dea0*/  IMAD.U32 R0, RZ, RZ, UR10 ;  /* 0x0000000aff007e24 */ /* 0x000fcc000f8e00ff */
[----:B------:R0:W5:Y:S01]  /*deb0*/  @P2 LDG.E R0, desc[UR40][R10.64] ;  /* 0x000000280a002981 */ /* 0x000162000c1e1900 */
[----:B-12---:R-:W-:Y:S07]  /*dec0*/  @P2 BRA `(.L_x_2432) ;  /* 0x0000000000102947 */ /* 0x006fee0003800000 */
[----:B------:R-:W-:Y:S05]  /*ded0*/  @!P0 BRA `(.L_x_2432) ;  /* 0x00000000000c8947 */ /* 0x000fea0003800000 */
[----:B0-----:R-:W2:Y:S04]  /*dee0*/  LDG.E R11, desc[UR40][R6.64] ;  /* 0x00000028060b7981 */ /* 0x001ea8000c1e1900 */
[----:B-----5:R-:W2:Y:S02]  /*def0*/  LDG.E R0, desc[UR40][R6.64+0x4] ;  /* 0x0000042806007981 */ /* 0x020ea4000c1e1900 */
[----:B--2---:R-:W-:-:S07]  /*df00*/  IMAD.IADD R0, R0, 0x1, -R11 ;  /* 0x0000000100007824 */ /* 0x004fce00078e0a0b */
.L_x_2432:
[----:B------:R-:W-:Y:S01]  /*df10*/  USHF.R.S32.HI UR9, URZ, 0x1f, UR4 ;  /* 0x0000001f3f097899 */ /* 0x000fe20008011404 */
[----:B------:R-:W-:Y:S01]  /*df20*/  VIADD R12, R22, UR43 ;  /* 0x0000002b160c7c36 */ /* 0x000fe20008000000 */
[----:B------:R-:W-:Y:S01]  /*df30*/  USHF.R.S32.HI UR16, URZ, 0x1f, UR45 ;  /* 0x0000001f3f107899 */ /* 0x000fe2000801142d */
[----:B------:R-:W-:Y:S01]  /*df40*/  VIADD R26, R206, UR43 ;  /* 0x0000002bce1a7c36 */ /* 0x000fe20008000000 */
[----:B------:R-:W-:Y:S01]  /*df50*/  ULDC.64 UR14, c[0x0][0xb90] ;  /* 0x0002e400000e7ab9 */ /* 0x000fe20000000a00 */
[----:B------:R-:W-:Y:S01]  /*df60*/  UMOV UR8, UR4 ;  /* 0x0000000400087c82 */ /* 0x000fe20008000000 */
[----:B------:R-:W-:Y:S01]  /*df70*/  UIMAD UR12, UR16, UR14, URZ ;  /* 0x0000000e100c72a4 */ /* 0x000fe2000f8e023f */
[----:B------:R-:W-:Y:S01]  /*df80*/  @P1 IMAD.HI.U32 R7, R12, R9, RZ ;  /* 0x000000090c071227 */ /* 0x000fe200078e00ff */
[----:B------:R-:W-:Y:S02]  /*df90*/  UIMAD.WIDE.U32 UR10, UR45, UR14, UR8 ;  /* 0x0000000e2d0a72a5 */ /* 0x000fe4000f8e0008 */
[----:B------:R-:W-:Y:S01]  /*dfa0*/  USHF.R.S32.HI UR8, URZ, 0x1f, UR44 ;  /* 0x0000001f3f087899 */ /* 0x000fe2000801142c */
[----:B------:R-:W-:Y:S01]  /*dfb0*/  IMAD.MOV.U32 R6, RZ, RZ, R12 ;  /* 0x000000ffff067224 */ /* 0x000fe200078e000c */
[----:B------:R-:W-:Y:S01]  /*dfc0*/  UIMAD UR12, UR45, UR15, UR12 ;  /* 0x0000000f2d0c72a4 */ /* 0x000fe2000f8e020c */
[----:B------:R-:W-:Y:S01]  /*dfd0*/  @P1 SHF.R.U32.HI R6, RZ, R14, R7 ;  /* 0x0000000eff061219 */ /* 0x000fe20000011607 */
[----:B------:R-:W-:Y:S01]  /*dfe0*/  USEL UR18, UR8, URZ, !UP0 ;  /* 0x0000003f08127287 */ /* 0x000fe2000c000000 */
[----:B------:R-:W-:Y:S01]  /*dff0*/  IMAD R7, R203, 0x40, R19 ;  /* 0x00000040cb077824 */ /* 0x000fe200078e0213 */
[----:B------:R-:W-:Y:S01]  /*e000*/  ULDC.64 UR14, c[0x0][0xb98] ;  /* 0x0002e600000e7ab9 */ /* 0x000fe20000000a00 */
[----:B------:R-:W-:Y:S01]  /*e010*/  USEL UR17, UR44, URZ, !UP0 ;  /* 0x0000003f2c117287 */ /* 0x000fe2000c000000 */
[----:B0-----:R-:W-:Y:S01]  /*e020*/  IMAD.MOV R10, RZ, RZ, -R6 ;  /* 0x000000ffff0a7224 */ /* 0x001fe200078e0a06 */
[----:B------:R-:W-:Y:S01]  /*e030*/  UIMAD UR8, UR18, UR14, URZ ;  /* 0x0000000e120872a4 */ /* 0x000fe2000f8e023f */
[----:B------:R-:W-:Y:S01]  /*e040*/  IMAD.WIDE R4, R7, 0x2, R4 ;  /* 0x0000000207047825 */ /* 0x000fe200078e0204 */
[----:B------:R-:W-:Y:S01]  /*e050*/  UIADD3 UR11, UR11, UR12, URZ ;  /* 0x0000000c0b0b7290 */ /* 0x000fe2000fffe03f */
[----:B------:R-:W-:Y:S01]  /*e060*/  SHF.R.S32.HI R7, RZ, 0x1f, R6 ;  /* 0x0000001fff077819 */ /* 0x000fe20000011406 */
[----:B------:R-:W-:Y:S01]  /*e070*/  UIMAD UR8, UR17, UR15, UR8 ;  /* 0x0000000f110872a4 */ /* 0x000fe2000f8e0208 */
[----:B------:R-:W-:Y:S01]  /*e080*/  IMAD R9, R77, R10, R12 ;  /* 0x0000000a4d097224 */ /* 0x000fe200078e020c */
[----:B------:R-:W-:Y:S01]  /*e090*/  UIMAD.WIDE.U32 UR10, UR17, UR14, UR10 ;  /* 0x0000000e110a72a5 */ /* 0x000fe2000f8e000a */
[----:B------:R-:W-:Y:S01]  /*e0a0*/  IADD3 R33, P2, R4, 0x5000, RZ ;  /* 0x0000500004217810 */ /* 0x000fe20007f5e0ff */
[----:B-----5:R-:W-:Y:S01]  /*e0b0*/  IMAD R79, R0, R77, RZ ;  /* 0x0000004d004f7224 */ /* 0x020fe200078e02ff */
[----:B------:R-:W-:Y:S01]  /*e0c0*/  IADD3 R53, P3, R4, 0x4000, RZ ;  /* 0x0000400004357810 */ /* 0x000fe20007f7e0ff */
[----:B------:R-:W-:Y:S01]  /*e0d0*/  IMAD.U32 R12, RZ, RZ, UR8 ;  /* 0x00000008ff0c7e24 */ /* 0x000fe2000f8e00ff */
[----:B------:R-:W-:Y:S01]  /*e0e0*/  SHF.R.S32.HI R10, RZ, 0x1f, R9 ;  /* 0x0000001fff0a7819 */ /* 0x000fe20000011409 */
[----:B------:R-:W-:Y:S01]  /*e0f0*/  ULDC.64 UR12, c[0x0][0xaa0] ;  /* 0x0002a800000c7ab9 */ /* 0x000fe20000000a00 */
[----:B------:R-:W-:-:S02]  /*e100*/  IADD3 R6, P0, R6, UR10, RZ ;  /* 0x0000000a06067c10 */ /* 0x000fc4000ff1e0ff */
[----:B------:R-:W-:Y:S02]  /*e110*/  LOP3.LUT R32, R33, 0x380, RZ, 0xc0, !PT ;  /* 0x0000038021207812 */ /* 0x000fe400078ec0ff */
[----:B------:R-:W-:Y:S01]  /*e120*/  IADD3.X R7, R7, UR11, R12, P0, !PT ;  /* 0x0000000b07077c10 */ /* 0x000fe200087fe40c */
[----:B------:R-:W-:Y:S01]  /*e130*/  ULDC.64 UR10, c[0x0][0xb88] ;  /* 0x0002e200000a7ab9 */ /* 0x000fe20000000a00 */
[----:B------:R-:W-:Y:S01]  /*e140*/  SHF.R.U64 R32, R32, 0x3, RZ ;  /* 0x0000000320207819 */ /* 0x000fe200000012ff */
[----:B------:R-:W-:Y:S01]  /*e150*/  IMAD R10, R10, UR10, RZ ;  /* 0x0000000a0a0a7c24 */ /* 0x000fe2000f8e02ff */
[----:B------:R-:W-:Y:S01]  /*e160*/  LOP3.LUT R52, R53, 0x380, RZ, 0xc0, !PT ;  /* 0x0000038035347812 */ /* 0x000fe200078ec0ff */
[C---:B------:R-:W-:Y:S01]  /*e170*/  IMAD.WIDE.U32 R6, R9.reuse, UR10, R6 ;  /* 0x0000000a09067c25 */ /* 0x040fe2000f8e0006 */
[----:B------:R-:W-:Y:S02]  /*e180*/  LOP3.LUT R32, R32, R33, RZ, 0x3c, !PT ;  /* 0x0000002120207212 */ /* 0x000fe400078e3cff */
[----:B------:R-:W-:Y:S01]  /*e190*/  SHF.R.U64 R52, R52, 0x3, RZ ;  /* 0x0000000334347819 */ /* 0x000fe200000012ff */
[----:B------:R-:W-:Y:S01]  /*e1a0*/  IMAD R11, R9, UR11, R10 ;  /* 0x0000000b090b7c24 */ /* 0x000fe2000f8e020a */
[----:B------:R-:W-:Y:S01]  /*e1b0*/  ULDC.64 UR10, c[0x0][0xb50] ;  /* 0x0002d400000a7ab9 */ /* 0x000fe20000000a00 */
[----:B------:R-:W-:Y:S01]  /*e1c0*/  IMAD.X R33, RZ, RZ, R5, P2 ;  /* 0x000000ffff217224 */ /* 0x000fe200010e0605 */
[----:B------:R-:W-:Y:S01]  /*e1d0*/  LEA R14, P0, R6, UR10, 0x2 ;  /* 0x0000000a060e7c11 */ /* 0x000fe2000f8010ff */
[----:B------:R-:W-:Y:S01]  /*e1e0*/  IMAD.IADD R7, R7, 0x1, R11 ;  /* 0x0000000107077824 */ /* 0x000fe200078e020b */
[----:B------:R-:W-:-:S02]  /*e1f0*/  IADD3 R11, P2, R4, 0xb000, RZ ;  /* 0x0000b000040b7810 */ /* 0x000fc40007f5e0ff */
[----:B------:R-:W-:Y:S01]  /*e200*/  LOP3.LUT R52, R52, R53, RZ, 0x3c, !PT ;  /* 0x0000003534347212 */ /* 0x000fe200078e3cff */
[----:B------:R-:W-:Y:S01]  /*e210*/  SHFL.IDX PT, R16, R14, RZ, 0x1c1f ;  /* 0x001c1fff0e107589 */ /* 0x000fe200000e0000 */
[----:B------:R-:W-:Y:S01]  /*e220*/  LEA.HI.X R15, R6, UR11, R7, 0x2, P0 ;  /* 0x0000000b060f7c11 */ /* 0x000fe200080f1407 */
[----:B------:R-:W-:Y:S01]  /*e230*/  IMAD.X R53, RZ, RZ, R5, P3 ;  /* 0x000000ffff357224 */ /* 0x000fe200018e0605 */
[----:B------:R-:W-:Y:S01]  /*e240*/  IADD3 R29, P0, R4, 0x3000, RZ ;  /* 0x00003000041d7810 */ /* 0x000fe20007f1e0ff */
[----:B------:R-:W-:Y:S01]  /*e250*/  SHFL.IDX PT, R20, R14, 0x1, 0x1c1f ;  /* 0x003c1f000e147f89 */ /* 0x000fe200000e0000 */
[----:B------:R-:W-:Y:S01]  /*e260*/  LOP3.LUT R10, R11, 0x380, RZ, 0xc0, !PT ;  /* 0x000003800b0a7812 */ /* 0x000fe200078ec0ff */
[----:B------:R-:W-:Y:S01]  /*e270*/  VIADD R6, R26, 0x8 ;  /* 0x000000081a067836 */ /* 0x000fe20000000000 */
[----:B------:R-:W-:Y:S01]  /*e280*/  LOP3.LUT R28, R29, 0x380, RZ, 0xc0, !PT ;  /* 0x000003801d1c7812 */ /* 0x000fe200078ec0ff */
[----:B------:R-:W0:Y:S01]  /*e290*/  SHFL.IDX PT, R17, R15, RZ, 0x1c1f ;  /* 0x001c1fff0f117589 */ /* 0x000e2200000e0000 */
[----:B------:R-:W-:-:S02]  /*e2a0*/  SHF.R.U64 R10, R10, 0x3, RZ ;  /* 0x000000030a0a7819 */ /* 0x000fc400000012ff */
[----:B------:R-:W-:Y:S01]  /*e2b0*/  SHF.R.U64 R28, R28, 0x3, RZ ;  /* 0x000000031c1c7819 */ /* 0x000fe200000012ff */
[----:B------:R-:W1:Y:S01]  /*e2c0*/  SHFL.IDX PT, R21, R15, 0x1, 0x1c1f ;  /* 0x003c1f000f157f89 */ /* 0x000e6200000e0000 */
[----:B------:R-:W-:Y:S01]  /*e2d0*/  LOP3.LUT R10, R10, R11, RZ, 0x3c, !PT ;  /* 0x0000000b0a0a7212 */ /* 0x000fe200078e3cff */
[--C-:B------:R-:W-:Y:S01]  /*e2e0*/  IMAD.X R11, RZ, RZ, R5.reuse, P2 ;  /* 0x000000ffff0b7224 */ /* 0x100fe200010e0605 */
[----:B------:R-:W-:Y:S01]  /*e2f0*/  LOP3.LUT R28, R28, R29, RZ, 0x3c, !PT ;  /* 0x0000001d1c1c7212 */ /* 0x000fe200078e3cff */
[----:B------:R-:W-:Y:S01]  /*e300*/  IMAD.X R29, RZ, RZ, R5, P0 ;  /* 0x000000ffff1d7224 */ /* 0x000fe200000e0605 */
[C---:B------:R-:W-:Y:S02]  /*e310*/  IADD3 R57, P0, R4.reuse, 0x9000, RZ ;  /* 0x0000900004397810 */ /* 0x040fe40007f1e0ff */
[----:B------:R-:W-:Y:S02]  /*e320*/  IADD3 R45, P3, R4, 0xa000, RZ ;  /* 0x0000a000042d7810 */ /* 0x000fe40007f7e0ff */
[----:B------:R-:W-:-:S02]  /*e330*/  LOP3.LUT R56, R57, 0x380, RZ, 0xc0, !PT ;  /* 0x0000038039387812 */ /* 0x000fc400078ec0ff */
[----:B------:R-:W-:Y:S02]  /*e340*/  LOP3.LUT R44, R45, 0x380, RZ, 0xc0, !PT ;  /* 0x000003802d2c7812 */ /* 0x000fe400078ec0ff */
[----:B------:R-:W-:Y:S02]  /*e350*/  SHF.R.U64 R56, R56, 0x3, RZ ;  /* 0x0000000338387819 */ /* 0x000fe400000012ff */
[----:B------:R-:W-:Y:S02]  /*e360*/  IADD3 R13, P5, R4, 0x1000, RZ ;  /* 0x00001000040d7810 */ /* 0x000fe40007fbe0ff */
[----:B------:R-:W-:Y:S01]  /*e370*/  LOP3.LUT R56, R56, R57, RZ, 0x3c, !PT ;  /* 0x0000003938387212 */ /* 0x000fe200078e3cff */
[----:B------:R-:W-:Y:S01]  /*e380*/  IMAD.X R57, RZ, RZ, R5, P0 ;  /* 0x000000ffff397224 */ /* 0x000fe200000e0605 */
[----:B------:R-:W-:Y:S02]  /*e390*/  LOP3.LUT P0, RZ, R204, 0x3, RZ, 0xc0, !PT ;  /* 0x00000003ccff7812 */ /* 0x000fe4000780c0ff */
[----:B------:R-:W-:-:S02]  /*e3a0*/  IADD3 R25, P4, R4, 0x2000, RZ ;  /* 0x0000200004197810 */ /* 0x000fc40007f9e0ff */
[----:B------:R-:W-:Y:S02]  /*e3b0*/  ISETP.GE.OR P2, PT, R26, R79, P0 ;  /* 0x0000004f1a00720c */ /* 0x000fe40000746670 */
[----:B------:R-:W-:Y:S02]  /*e3c0*/  SHF.R.U64 R44, R44, 0x3, RZ ;  /* 0x000000032c2c7819 */ /* 0x000fe400000012ff */
[----:B------:R-:W-:Y:S02]  /*e3d0*/  LOP3.LUT R12, R13, 0x380, RZ, 0xc0, !PT ;  /* 0x000003800d0c7812 */ /* 0x000fe400078ec0ff */
[----:B------:R-:W-:Y:S02]  /*e3e0*/  LOP3.LUT R24, R25, 0x380, RZ, 0xc0, !PT ;  /* 0x0000038019187812 */ /* 0x000fe400078ec0ff */
[----:B------:R-:W-:Y:S01]  /*e3f0*/  LOP3.LUT R44, R44, R45, RZ, 0x3c, !PT ;  /* 0x0000002d2c2c7212 */ /* 0x000fe200078e3cff */
[----:B------:R-:W-:Y:S01]  /*e400*/  IMAD.X R45, RZ, RZ, R5, P3 ;  /* 0x000000ffff2d7224 */ /* 0x000fe200018e0605 */
[----:B------:R-:W-:-:S02]  /*e410*/  SHF.R.U64 R12, R12, 0x3, RZ ;  /* 0x000000030c0c7819 */ /* 0x000fc400000012ff */
[----:B------:R-:W-:Y:S01]  /*e420*/  SHF.R.U64 R24, R24, 0x3, RZ ;  /* 0x0000000318187819 */ /* 0x000fe200000012ff */
[----:B0-----:R0:W-:Y:S01]  /*e430*/  @!P2 ST.E desc[UR40][R16.64], R8 ;  /* 0x000000081000a985 */ /* 0x0011e2000c101928 */
[----:B------:R-:W-:Y:S02]  /*e440*/  IADD3 R7, P3, R4, 0xf000, RZ ;  /* 0x0000f00004077810 */ /* 0x000fe40007f7e0ff */
[----:B------:R-:W-:Y:S01]  /*e450*/  LOP3.LUT R12, R12, R13, RZ, 0x3c, !PT ;  /* 0x0000000d0c0c7212 */ /* 0x000fe200078e3cff */
[--C-:B------:R-:W-:Y:S01]  /*e460*/  IMAD.X R13, RZ, RZ, R5.reuse, P5 ;  /* 0x000000ffff0d7224 */ /* 0x100fe200028e0605 */
[----:B------:R-:W-:Y:S01]  /*e470*/  LOP3.LUT R24, R24, R25, RZ, 0x3c, !PT ;  /* 0x0000001918187212 */ /* 0x000fe200078e3cff */
[--C-:B------:R-:W-:Y:S01]  /*e480*/  IMAD.X R25, RZ, RZ, R5.reuse, P4 ;  /* 0x000000ffff197224 */ /* 0x100fe200020e0605 */
[----:B------:R-:W-:Y:S01]  /*e490*/  ISETP.GE.OR P0, PT, R6, R79, P0 ;  /* 0x0000004f0600720c */ /* 0x000fe20000706670 */
[----:B------:R-:W-:Y:S01]  /*e4a0*/  UIMAD UR10, UR9, UR12, URZ ;  /* 0x0000000c090a72a4 */ /* 0x000fe2000f8e023f */
[----:B------:R-:W-:Y:S01]  /*e4b0*/  LOP3.LUT R0, R7, 0x380, RZ, 0xc0, !PT ;  /* 0x0000038007007812 */ /* 0x000fe200078ec0ff */
[----:B------:R-:W-:Y:S01]  /*e4c0*/  IMAD.X R49, RZ, RZ, R5, P3 ;  /* 0x000000ffff317224 */ /* 0x000fe200018e0605 */
[C---:B------:R-:W-:Y:S01]  /*e4d0*/  IADD3 R37, P6, R4.reuse, 0x6000, RZ ;  /* 0x0000600004257810 */ /* 0x040fe20007fde0ff */
[----:B0-----:R-:W0:Y:S01]  /*e4e0*/  @P1 LDC R16, c[0x0][0xbec] ;  /* 0x0002fb00ff101b82 */ /* 0x001e220000000800 */
[----:B------:R-:W-:-:S02]  /*e4f0*/  IADD3 R41, P5, R4, 0x7000, RZ ;  /* 0x0000700004297810 */ /* 0x000fc40007fbe0ff */
[----:B------:R-:W-:Y:S02]  /*e500*/  IADD3 R65, P4, R4, 0x8000, RZ ;  /* 0x0000800004417810 */ /* 0x000fe40007f9e0ff */
[----:B------:R-:W-:Y:S02]  /*e510*/  SHF.R.U64 R0, R0, 0x3, RZ ;  /* 0x0000000300007819 */ /* 0x000fe400000012ff */
[----:B------:R-:W-:Y:S01]  /*e520*/  LOP3.LUT R9, R4, 0x380, RZ, 0xc0, !PT ;  /* 0x0000038004097812 */ /* 0x000fe200078ec0ff */
[----:B------:R-:W2:Y:S01]  /*e530*/  @P1 LDC R17, c[0x0][0xbf0] ;  /* 0x0002fc00ff111b82 */ /* 0x000ea20000000800 */
[----:B------:R-:W-:Y:S01]  /*e540*/  LOP3.LUT R36, R37, 0x380, RZ, 0xc0, !PT ;  /* 0x0000038025247812 */ /* 0x000fe200078ec0ff */
[----:B------:R-:W-:Y:S01]  /*e550*/  UIMAD.WIDE.U32 UR8, UR4, UR12, URZ ;  /* 0x0000000c040872a5 */ /* 0x000fe2000f8e003f */
[----:B------:R-:W-:Y:S01]  /*e560*/  LOP3.LUT R40, R41, 0x380, RZ, 0xc0, !PT ;  /* 0x0000038029287812 */ /* 0x000fe200078ec0ff */
[----:B------:R-:W-:Y:S01]  /*e570*/  UIMAD UR10, UR4, UR13, UR10 ;  /* 0x0000000d040a72a4 */ /* 0x000fe2000f8e020a */
[----:B------:R-:W-:Y:S01]  /*e580*/  LOP3.LUT R64, R65, 0x380, RZ, 0xc0, !PT ;  /* 0x0000038041407812 */ /* 0x000fe200078ec0ff */
[----:B-1----:R1:W-:Y:S01]  /*e590*/  @!P0 ST.E desc[UR40][R20.64], R3 ;  /* 0x0000000314008985 */ /* 0x0023e2000c101928 */
[----:B------:R-:W-:Y:S01]  /*e5a0*/  LOP3.LUT R48, R0, R7, RZ, 0x3c, !PT ;  /* 0x0000000700307212 */ /* 0x000fe200078e3cff */
[----:B------:R-:W-:Y:S01]  /*e5b0*/  ULDC.64 UR12, c[0x0][0xae8] ;  /* 0x0002ba00000c7ab9 */ /* 0x000fe20000000a00 */
[----:B------:R-:W-:Y:S01]  /*e5c0*/  SHF.R.U64 R36, R36, 0x3, RZ ;  /* 0x0000000324247819 */ /* 0x000fe200000012ff */
[----:B------:R-:W-:Y:S01]  /*e5d0*/  IMAD R0, R202, 0x20, R203 ;  /* 0x00000020ca007824 */ /* 0x000fe200078e02cb */
[----:B------:R-:W-:Y:S01]  /*e5e0*/  SHF.R.U64 R40, R40, 0x3, RZ ;  /* 0x0000000328287819 */ /* 0x000fe200000012ff */
[----:B------:R-:W-:Y:S01]  /*e5f0*/  UIADD3 UR9, UR9, UR10, URZ ;  /* 0x0000000a09097290 */ /* 0x000fe2000fffe03f */
[----:B------:R-:W-:Y:S01]  /*e600*/  SHF.R.U64 R64, R64, 0x3, RZ ;  /* 0x0000000340407819 */ /* 0x000fe200000012ff */
[----:B------:R-:W-:Y:S01]  /*e610*/  UIMAD UR4, UR16, UR12, URZ ;  /* 0x0000000c100472a4 */ /* 0x000fe2000f8e023f */
[----:B------:R-:W-:Y:S01]  /*e620*/  LOP3.LUT R36, R36, R37, RZ, 0x3c, !PT ;  /* 0x0000002524247212 */ /* 0x000fe200078e3cff */
[--C-:B------:R-:W-:Y:S01]  /*e630*/  IMAD.X R37, RZ, RZ, R5.reuse, P6 ;  /* 0x000000ffff257224 */ /* 0x100fe200030e0605 */
[----:B------:R-:W-:Y:S01]  /*e640*/  LOP3.LUT R40, R40, R41, RZ, 0x3c, !PT ;  /* 0x0000002928287212 */ /* 0x000fe200078e3cff */
[----:B-1----:R-:W-:Y:S01]  /*e650*/  VIADD R21, R0, UR43 ;  /* 0x0000002b00157c36 */ /* 0x002fe20008000000 */
[----:B------:R-:W-:Y:S01]  /*e660*/  LOP3.LUT R64, R64, R65, RZ, 0x3c, !PT ;  /* 0x0000004140407212 */ /* 0x000fe200078e3cff */
[--C-:B------:R-:W-:Y:S01]  /*e670*/  IMAD.X R41, RZ, RZ, R5.reuse, P5 ;  /* 0x000000ffff297224 */ /* 0x100fe200028e0605 */
[----:B------:R-:W-:Y:S01]  /*e680*/  UIMAD UR4, UR45, UR13, UR4 ;  /* 0x0000000d2d0472a4 */ /* 0x000fe2000f8e0204 */
[----:B------:R-:W-:Y:S01]  /*e690*/  IMAD.X R65, RZ, RZ, R5, P4 ;  /* 0x000000ffff417224 */ /* 0x000fe200020e0605 */
[----:B------:R-:W-:Y:S01]  /*e6a0*/  UIMAD.WIDE.U32 UR8, UR45, UR12, UR8 ;  /* 0x0000000c2d0872a5 */ /* 0x000fe2000f8e0008 */
[C---:B------:R-:W-:Y:S01]  /*e6b0*/  IADD3 R73, P6, R4.reuse, 0xc000, RZ ;  /* 0x0000c00004497810 */ /* 0x040fe20007fde0ff */
[----:B------:R-:W-:Y:S01]  /*e6c0*/  ULDC.64 UR10, c[0x0][0xaf0] ;  /* 0x0002bc00000a7ab9 */ /* 0x000fe20000000a00 */
[C---:B------:R-:W-:Y:S01]  /*e6d0*/  IADD3 R69, P5, R4.reuse, 0xd000, RZ ;  /* 0x0000d00004457810 */ /* 0x040fe20007fbe0ff */
[----:B0-----:R-:W-:Y:S01]  /*e6e0*/  @P1 IMAD.HI.U32 R0, R21, R16, RZ ;  /* 0x0000001015001227 */ /* 0x001fe200078e00ff */
[----:B------:R-:W-:Y:S01]  /*e6f0*/  IADD3 R61, P4, R4, 0xe000, RZ ;  /* 0x0000e000043d7810 */ /* 0x000fe20007f9e0ff */
[----:B------:R-:W-:Y:S01]  /*e700*/  UIADD3 UR9, UR9, UR4, URZ ;  /* 0x0000000409097290 */ /* 0x000fe2000fffe03f */
[----:B------:R-:W-:Y:S01]  /*e710*/  LOP3.LUT R72, R73, 0x380, RZ, 0xc0, !PT ;  /* 0x0000038049487812 */ /* 0x000fe200078ec0ff */
[----:B------:R-:W-:Y:S01]  /*e720*/  UIMAD UR4, UR18, UR10, URZ ;  /* 0x0000000a120472a4 */ /* 0x000fe2000f8e023f */
[----:B------:R-:W-:Y:S01]  /*e730*/  LOP3.LUT R68, R69, 0x380, RZ, 0xc0, !PT ;  /* 0x0000038045447812 */ /* 0x000fe200078ec0ff */
[----:B------:R-:W-:Y:S01]  /*e740*/  IMAD.MOV.U32 R3, RZ, RZ, R21 ;  /* 0x000000ffff037224 */ /* 0x000fe200078e0015 */
[----:B------:R-:W-:Y:S01]  /*e750*/  LOP3.LUT R60, R61, 0x380, RZ, 0xc0, !PT ;  /* 0x000003803d3c7812 */ /* 0x000fe200078ec0ff */
[----:B------:R-:W-:Y:S01]  /*e760*/  UIMAD UR4, UR17, UR11, UR4 ;  /* 0x0000000b110472a4 */ /* 0x000fe2000f8e0204 */
[----:B--2---:R-:W-:Y:S01]  /*e770*/  @P1 SHF.R.U32.HI R3, RZ, R17, R0 ;  /* 0x00000011ff031219 */ /* 0x004fe20000011600 */
[----:B------:R-:W-:Y:S01]  /*e780*/  UIMAD.WIDE.U32 UR8, UR17, UR10, UR8 ;  /* 0x0000000a110872a5 */ /* 0x000fe2000f8e0008 */
[----:B------:R-:W-:Y:S01]  /*e790*/  SHF.R.U64 R72, R72, 0x3, RZ ;  /* 0x0000000348487819 */ /* 0x000fe200000012ff */
[----:B------:R-:W5:Y:S01]  /*e7a0*/  LD.E.128 R12, desc[UR40][R12.64] ;  /* 0x000000280c0c7980 */ /* 0x000f62000c101d00 */
[----:B------:R-:W-:-:S02]  /*e7b0*/  SHF.R.U64 R68, R68, 0x3, RZ ;  /* 0x0000000344447819 */ /* 0x000fc400000012ff */
[----:B------:R-:W-:Y:S02]  /*e7c0*/  SHF.R.U64 R60, R60, 0x3, RZ ;  /* 0x000000033c3c7819 */ /* 0x000fe400000012ff */
[----:B------:R-:W-:Y:S01]  /*e7d0*/  SHF.R.U64 R9, R9, 0x3, RZ ;  /* 0x0000000309097819 */ /* 0x000fe200000012ff */
[----:B------:R-:W-:Y:S01]  /*e7e0*/  UIADD3 UR4, UR9, UR4, URZ ;  /* 0x0000000409047290 */ /* 0x000fe2000fffe03f */
[--C-:B------:R-:W-:Y:S01]  /*e7f0*/  SHF.R.S32.HI R0, RZ, 0x1f, R3.reuse ;  /* 0x0000001fff007819 */ /* 0x100fe20000011403 */
[----:B------:R-:W-:Y:S01]  /*e800*/  IMAD.MOV R20, RZ, RZ, -R3 ;  /* 0x000000ffff147224 */ /* 0x000fe200078e0a03 */
[----:B------:R-:W-:Y:S01]  /*e810*/  LOP3.LUT R72, R72, R73, RZ, 0x3c, !PT ;  /* 0x0000004948487212 */ /* 0x000fe200078e3cff */
[--C-:B------:R-:W-:Y:S01]  /*e820*/  IMAD.X R73, RZ, RZ, R5.reuse, P6 ;  /* 0x000000ffff497224 */ /* 0x100fe200030e0605 */
[----:B------:R-:W-:Y:S01]  /*e830*/  LOP3.LUT R68, R68, R69, RZ, 0x3c, !PT ;  /* 0x0000004544447212 */ /* 0x000fe200078e3cff */
[--C-:B------:R-:W-:Y:S01]  /*e840*/  IMAD.X R69, RZ, RZ, R5.reuse, P5 ;  /* 0x000000ffff457224 */ /* 0x100fe200028e0605 */
[----:B------:R-:W-:Y:S01]  /*e850*/  LOP3.LUT R60, R60, R61, RZ, 0x3c, !PT ;  /* 0x0000003d3c3c7212 */ /* 0x000fe200078e3cff */
[----:B------:R-:W-:Y:S01]  /*e860*/  IMAD.X R61, RZ, RZ, R5, P4 ;  /* 0x000000ffff3d7224 */ /* 0x000fe200020e0605 */
[----:B------:R-:W-:Y:S01]  /*e870*/  LOP3.LUT R4, R9, R4, RZ, 0x3c, !PT ;  /* 0x0000000409047212 */ /* 0x000fe200078e3cff */
[----:B------:R-:W-:Y:S01]  /*e880*/  ULDC.64 UR10, c[0x0][0xae0] ;  /* 0x0002b800000a7ab9 */ /* 0x000fe20000000a00 */
[----:B------:R-:W-:Y:S01]  /*e890*/  IMAD R21, R77, R20, R21 ;  /* 0x000000144d157224 */ /* 0x000fe200078e0215 */
[----:B------:R-:W5:Y:S01]  /*e8a0*/  LD.E.128 R24, desc[UR40][R24.64] ;  /* 0x0000002818187980 */ /* 0x000f62000c101d00 */
[----:B------:R-:W-:-:S02]  /*e8b0*/  IMAD R0, R0, UR10, RZ ;  /* 0x0000000a00007c24 */ /* 0x000fc4000f8e02ff */
[----:B------:R-:W-:Y:S01]  /*e8c0*/  IMAD.U32 R17, RZ, RZ, UR9 ;  /* 0x00000009ff117e24 */ /* 0x000fe2000f8e00ff */
[----:B------:R-:W5:Y:S01]  /*e8d0*/  LD.E.128 R4, desc[UR40][R4.64] ;  /* 0x0000002804047980 */ /* 0x000f62000c101d00 */
[----:B------:R-:W-:Y:S01]  /*e8e0*/  IMAD.U32 R16, RZ, RZ, UR8 ;  /* 0x00000008ff107e24 */ /* 0x000fe2000f8e00ff */
[----:B------:R-:W-:Y:S01]  /*e8f0*/  ULDC.64 UR8, c[0x0][0xad8] ;  /* 0x0002b60000087ab9 */ /* 0x000fe20000000a00 */
        /* <DEDUP_REMOVED lines=38> */
[----:B0-----:R0:W1:Y:S01]  /*eb60*/  SHFL.IDX PT, R76, R78, RZ, 0x181f ;  /* 0x00181fff4e4c7589 */ /* 0x00106200000e0000 */
[----:B------:R-:W-:Y:S01]  /*eb70*/  ISETP.GE.AND P0, PT, R0, R79, PT ;  /* 0x0000004f0000720c */ /* 0x000fe20003f06270 */
[----:B------:R-:W-:Y:S01]  /*eb80*/  BSSY B1, `(.L_x_2433) ;  /* 0x0000015000017945 */ /* 0x000fe20003800000 */
[----:B------:R0:W-:Y:S01]  /*eb90*/  SYNCS.ARRIVE.TRANS64.RED.A1T0 RZ, [R2+URZ], RZ ;  /* 0x000000ff02ff79a7 */ /* 0x0001e2000810043f */
[----:B------:R0:W2:Y:S02]  /*eba0*/  SHFL.IDX PT, R0, R80, RZ, 0x181f ;  /* 0x00181fff50007589 */ /* 0x0000a400000e0000 */
[----:B------:R-:W-:Y:S08]  /*ebb0*/  @P2 BRA `(.L_x_2434) ;  /* 0x0000000000442947 */ /* 0x000ff00003800000 */
[----:B------:R-:W-:Y:S02]  /*ebc0*/  ULDC UR4, c[0x0][0xac8] ;  /* 0x0002b20000047ab9 */ /* 0x000fe40000000800 */
[----:B------:R-:W-:Y:S02]  /*ebd0*/  ISETP.GE.AND P5, PT, R19, UR4, PT ;  /* 0x0000000413007c0c */ /* 0x000fe4000bfa6270 */
[----:B------:R-:W-:Y:S02]  /*ebe0*/  ISETP.GE.AND P4, PT, R200, UR4, PT ;  /* 0x00000004c8007c0c */ /* 0x000fe4000bf86270 */
[----:B------:R-:W-:Y:S02]  /*ebf0*/  ISETP.GE.AND P3, PT, R23, UR4, PT ;  /* 0x0000000417007c0c */ /* 0x000fe4000bf66270 */
[----:B------:R-:W-:-:S07]  /*ec00*/  ISETP.GE.AND P2, PT, R201, UR4, PT ;  /* 0x00000004c9007c0c */ /* 0x000fce000bf46270 */
[----:B01----:R-:W-:-:S04]  /*ec10*/  @!P5 LEA R2, P6, R19, R76, 0x1 ;  /* 0x0000004c1302d211 */ /* 0x003fc800078c08ff */
        /* <DEDUP_REMOVED lines=11> */
.L_x_2434:
[----:B------:R-:W-:Y:S05]  /*ecd0*/  BSYNC B1 ;  /* 0x0000000000017941 */ /* 0x000fea0003800000 */
.L_x_2433:
[----:B--2---:R2:W4:Y:S01]  /*ece0*/  SHFL.IDX PT, R0, R80, 0x1, 0x181f ;  /* 0x00381f0050007f89 */ /* 0x00452200000e0000 */
        /* <DEDUP_REMOVED lines=8> */
[CC--:B0--3--:R-:W-:Y:S02]  /*ed70*/  @!P4 LEA R2, P6, R19.reuse, R16.reuse, 0x1 ;  /* 0x000000101302c211 */ /* 0x0c9fe400078c08ff */
[C---:B-----5:R-:W-:Y:S02]  /*ed80*/  @!P3 LEA R4, P5, R200.reuse, R16, 0x1 ;  /* 0x00000010c804b211 */ /* 0x060fe400078a08ff */
        /* <DEDUP_REMOVED lines=10> */
.L_x_2436:
[----:B------:R-:W-:Y:S05]  /*ee30*/  BSYNC B1 ;  /* 0x0000000000017941 */ /* 0x000fea0003800000 */
.L_x_2435:
[----:B----4-:R4:W1:Y:S01]  /*ee40*/  SHFL.IDX PT, R0, R80, 0x2, 0x181f ;  /* 0x00581f0050007f89 */ /* 0x01086200000e0000 */
[----:B------:R-:W-:Y:S03]  /*ee50*/  BSSY B1, `(.L_x_2437) ;  /* 0x0000014000017945 */ /* 0x000fe60003800000 */
[----:B0----5:R4:W0:Y:S01]  /*ee60*/  SHFL.IDX PT, R12, R78, 0x2, 0x181f ;  /* 0x00581f004e0c7f89 */ /* 0x02182200000e0000 */
        /* <DEDUP_REMOVED lines=18> */
.L_x_2438:
[----:B------:R-:W-:Y:S05]  /*ef90*/  BSYNC B1 ;  /* 0x0000000000017941 */ /* 0x000fea0003800000 */
.L_x_2437:
[----:B-1----:R-:W-:Y:S01]  /*efa0*/  VIADD R0, R82, 0x60 ;  /* 0x0000006052007836 */ /* 0x002fe20000000000 */
[----:B--2-4-:R-:W1:Y:S04]  /*efb0*/  SHFL.IDX PT, R80, R80, 0x3, 0x181f ;  /* 0x00781f0050507f89 */ /* 0x014e6800000e0000 */
[----:B------:R-:W-:Y:S01]  /*efc0*/  ISETP.GE.AND P0, PT, R0, R79, PT ;  /* 0x0000004f0000720c */ /* 0x000fe20003f06270 */
[----:B------:R-:W2:-:S12]  /*efd0*/  SHFL.IDX PT, R78, R78, 0x3, 0x181f ;  /* 0x00781f004e4e7f89 */ /* 0x000e9800000e0000 */
[----:B------:R-:W-:Y:S05]  /*efe0*/  @P0 BRA `(.L_x_2439) ;  /* 0x0000000c00ac0947 */ /* 0x000fea0003800000 */
[----:B------:R-:W-:Y:S02]  /*eff0*/  ULDC UR4, c[0x0][0xac8] ;  /* 0x0002b20000047ab9 */ /* 0x000fe40000000800 */
[----:B------:R-:W-:Y:S02]  /*f000*/  ISETP.GE.AND P3, PT, R19, UR4, PT ;  /* 0x0000000413007c0c */ /* 0x000fe4000bf66270 */
[----:B------:R-:W-:Y:S02]  /*f010*/  ISETP.GE.AND P4, PT, R200, UR4, PT ;  /* 0x00000004c8007c0c */ /* 0x000fe4000bf86270 */
[----:B------:R-:W-:-:S09]  /*f020*/  ISETP.GE.AND P5, PT, R23, UR4, PT ;  /* 0x0000000417007c0c */ /* 0x000fd2000bfa6270 */
[-C--:B0-2---:R-:W-:Y:S02]  /*f030*/  @!P3 LEA R2, P0, R19, R78.reuse, 0x1 ;  /* 0x0000004e1302b211 */ /* 0x085fe400078008ff */
[CC--:B------:R-:W-:Y:S02]  /*f040*/  @!P4 LEA R4, P1, R200.reuse, R78.reuse, 0x1 ;  /* 0x0000004ec804c211 */ /* 0x0c0fe400078208ff */
[----:B------:R-:W-:Y:S02]  /*f050*/  @!P5 LEA R6, P2, R23, R78, 0x1 ;  /* 0x0000004e1706d211 */ /* 0x000fe400078408ff */
[-C--:B-1----:R-:W-:Y:S02]  /*f060*/  @!P3 LEA.HI.X R3, R19, R80.reuse, R211, 0x1, P0 ;  /* 0x000000501303b211 */ /* 0x082fe400000f0cd3 */
        /* <DEDUP_REMOVED lines=11> */
.L_x_2431:
        /* <DEDUP_REMOVED lines=11> */
[----:B------:R-:W-:Y:S01]  /*f1d0*/  UISETP.NE.U32.AND UP1, UPT, UR8, URZ, UPT ;  /* 0x0000003f0800728c */ /* 0x000fe2000bf25070 */
[----:B------:R-:W-:Y:S02]  /*f1e0*/  IMAD.U32 R0, RZ, RZ, UR4 ;  /* 0x00000004ff007e24 */ /* 0x000fe4000f8e00ff */
[----:B------:R-:W2:Y:S01]  /*f1f0*/  @P2 LDG.E R6, desc[UR40][R2.64] ;  /* 0x0000002802062981 */ /* 0x000ea2000c1e1900 */
[----:B------:R-:W-:-:S06]  /*f200*/  UISETP.NE.AND.EX UP1, UPT, UR9, URZ, UPT, UP1 ;  /* 0x0000003f0900728c */ /* 0x000fcc000bf25310 */
        /* <DEDUP_REMOVED lines=11> */
[----:B--2---:R-:W-:Y:S01]  /*f2c0*/  @P2 R2UR UR4, R6 ;  /* 0x00000000060422ca */ /* 0x004fe200000e0000 */
[----:B01----:R-:W-:-:S14]  /*f2d0*/  @P3 BRA `(.L_x_2440) ;  /* 0x0000000000103947 */ /* 0x003fdc0003800000 */
[----:B------:R-:W-:Y:S05]  /*f2e0*/  @!P2 BRA `(.L_x_2440) ;  /* 0x00000000000ca947 */ /* 0x000fea0003800000 */
[----:B------:R-:W2:Y:S04]  /*f2f0*/  LDG.E R5, desc[UR40][R2.64] ;  /* 0x0000002802057981 */ /* 0x000ea8000c1e1900 */
[----:B-----5:R-:W2:Y:S02]  /*f300*/  LDG.E R0, desc[UR40][R2.64+0x4] ;  /* 0x0000042802007981 */ /* 0x020ea4000c1e1900 */
[----:B--2---:R-:W-:-:S07]  /*f310*/  IMAD.IADD R0, R0, 0x1, -R5 ;  /* 0x0000000100007824 */ /* 0x004fce00078e0a05 */
.L_x_2440:
[----:B------:R-:W-:Y:S01]  /*f320*/  USHF.R.S32.HI UR8, URZ, 0x1f, UR44 ;  /* 0x0000001f3f087899 */ /* 0x000fe2000801142c */
[----:B------:R-:W-:Y:S01]  /*f330*/  BSSY B1, `(.L_x_2441) ;  /* 0x000002e000017945 */ /* 0x000fe20003800000 */
[----:B------:R-:W-:Y:S02]  /*f340*/  USHF.R.S32.HI UR11, URZ, 0x1f, UR4 ;  /* 0x0000001f3f0b7899 */ /* 0x000fe40008011404 */
[----:B------:R-:W-:Y:S02]  /*f350*/  USEL UR13, UR44, URZ, !UP0 ;  /* 0x0000003f2c0d7287 */ /* 0x000fe4000c000000 */
[----:B------:R-:W-:Y:S01]  /*f360*/  USEL UR14, UR8, URZ, !UP0 ;  /* 0x0000003f080e7287 */ /* 0x000fe2000c000000 */
[----:B------:R-:W-:Y:S11]  /*f370*/  @P1 BRA `(.L_x_2442) ;  /* 0x0000000000a41947 */ /* 0x000ff60003800000 */
[----:B------:R-:W0:Y:S01]  /*f380*/  S2R R3, SR_TID.X ;  /* 0x0000000000037919 */ /* 0x000e220000002100 */
[----:B------:R-:W1:Y:S01]  /*f390*/  LDC R7, c[0x0][0xbe8] ;  /* 0x0002fa00ff077b82 */ /* 0x000e620000000800 */
[----:B------:R-:W-:Y:S02]  /*f3a0*/  IMAD.U32 R4, RZ, RZ, UR43 ;  /* 0x0000002bff047e24 */ /* 0x000fe4000f8e00ff */
[----:B-1---5:R-:W-:-:S03]  /*f3b0*/  IMAD R2, R0, R7, RZ ;  /* 0x0000000700027224 */ /* 0x022fc600078e02ff */
[----:B0-----:R-:W-:-:S04]  /*f3c0*/  IADD3 R4, R4, -0x80, R3 ;  /* 0xffffff8004047810 */ /* 0x001fc80007ffe003 */
[----:B------:R-:W-:-:S13]  /*f3d0*/  ISETP.GE.AND P1, PT, R4, R2, PT ;  /* 0x000000020400720c */ /* 0x000fda0003f26270 */
[----:B------:R-:W-:Y:S05]  /*f3e0*/  @P1 BRA `(.L_x_2442) ;  /* 0x0000000000881947 */ /* 0x000fea0003800000 */
[----:B------:R-:W-:Y:S01]  /*f3f0*/  ISETP.NE.AND P1, PT, R7, 0x1, PT ;  /* 0x000000010700780c */ /* 0x000fe20003f25270 */
[----:B------:R-:W-:Y:S01]  /*f400*/  ULDC.64 UR16, c[0x0][0xb90] ;  /* 0x0002e40000107ab9 */ /* 0x000fe20000000a00 */
[----:B------:R-:W-:Y:S01]  /*f410*/  UMOV UR8, UR4 ;  /* 0x0000000400087c82 */ /* 0x000fe20008000000 */
[----:B------:R-:W-:Y:S01]  /*f420*/  UIMAD UR10, UR12, UR16, URZ ;  /* 0x000000100c0a72a4 */ /* 0x000fe2000f8e023f */
[----:B------:R-:W-:Y:S01]  /*f430*/  IMAD.MOV.U32 R2, RZ, RZ, R4 ;  /* 0x000000ffff027224 */ /* 0x000fe200078e0004 */
[----:B------:R-:W-:Y:S02]  /*f440*/  UMOV UR9, UR11 ;  /* 0x0000000b00097c82 */ /* 0x000fe40008000000 */
[----:B------:R-:W-:Y:S02]  /*f450*/  UIMAD.WIDE.U32 UR8, UR45, UR16, UR8 ;  /* 0x000000102d0872a5 */ /* 0x000fe4000f8e0008 */
[----:B------:R-:W-:-:S03]  /*f460*/  UIMAD UR10, UR45, UR17, UR10 ;  /* 0x000000112d0a72a4 */ /* 0x000fc6000f8e020a */
[----:B------:R-:W-:Y:S01]  /*f470*/  ULDC.64 UR16, c[0x0][0xb98] ;  /* 0x0002e60000107ab9 */ /* 0x000fe20000000a00 */
[----:B------:R-:W0:Y:S01]  /*f480*/  @P1 LDC R3, c[0x0][0xbec] ;  /* 0x0002fb00ff031b82 */ /* 0x000e220000000800 */
[----:B------:R-:W-:Y:S02]  /*f490*/  UIADD3 UR9, UR9, UR10, URZ ;  /* 0x0000000a09097290 */ /* 0x000fe4000fffe03f */
[----:B------:R-:W-:Y:S02]  /*f4a0*/  UIMAD UR10, UR14, UR16, URZ ;  /* 0x000000100e0a72a4 */ /* 0x000fe4000f8e023f */
[----:B------:R-:W-:Y:S02]  /*f4b0*/  UIMAD.WIDE.U32 UR8, UR13, UR16, UR8 ;  /* 0x000000100d0872a5 */ /* 0x000fe4000f8e0008 */
[----:B------:R-:W-:Y:S01]  /*f4c0*/  UIMAD UR10, UR13, UR17, UR10 ;  /* 0x000000110d0a72a4 */ /* 0x000fe2000f8e020a */
[----:B------:R-:W1:Y:S02]  /*f4d0*/  @P1 LDC R6, c[0x0][0xbf0] ;  /* 0x0002fc00ff061b82 */ /* 0x000e640000000800 */
[----:B------:R-:W-:Y:S01]  /*f4e0*/  ULDC.64 UR16, c[0x0][0xb88] ;  /* 0x0002e20000107ab9 */ /* 0x000fe20000000a00 */
[----:B0-----:R-:W-:-:S05]  /*f4f0*/  @P1 IMAD.HI.U32 R3, R4, R3, RZ ;  /* 0x0000000304031227 */ /* 0x001fca00078e00ff */
[----:B-1----:R-:W-:Y:S01]  /*f500*/  @P1 SHF.R.U32.HI R2, RZ, R6, R3 ;  /* 0x00000006ff021219 */ /* 0x002fe20000011603 */
[----:B------:R-:W-:-:S03]  /*f510*/  IMAD.U32 R6, RZ, RZ, UR10 ;  /* 0x0000000aff067e24 */ /* 0x000fc6000f8e00ff */
[--C-:B------:R-:W-:Y:S01]  /*f520*/  SHF.R.S32.HI R3, RZ, 0x1f, R2.reuse ;  /* 0x0000001fff037819 */ /* 0x100fe20000011402 */
[----:B------:R-:W-:Y:S01]  /*f530*/  IMAD.MOV R5, RZ, RZ, -R2 ;  /* 0x000000ffff057224 */ /* 0x000fe200078e0a02 */
[----:B------:R-:W-:-:S03]  /*f540*/  IADD3 R2, P1, R2, UR8, RZ ;  /* 0x0000000802027c10 */ /* 0x000fc6000ff3e0ff */
[----:B------:R-:W-:Y:S01]  /*f550*/  IMAD R5, R7, R5, R4 ;  /* 0x0000000507057224 */ /* 0x000fe200078e0204 */
[----:B------:R-:W-:Y:S01]  /*f560*/  IADD3.X R3, R3, UR9, R6, P1, !PT ;  /* 0x0000000903037c10 */ /* 0x000fe20008ffe406 */
[----:B------:R-:W-:-:S03]  /*f570*/  ULDC.64 UR8, c[0x0][0xb50] ;  /* 0x0002d40000087ab9 */ /* 0x000fc60000000a00 */
[----:B------:R-:W-:Y:S01]  /*f580*/  SHF.R.S32.HI R4, RZ, 0x1f, R5 ;  /* 0x0000001fff047819 */ /* 0x000fe20000011405 */
[----:B------:R-:W-:-:S04]  /*f590*/  IMAD.WIDE.U32 R2, R5, UR16, R2 ;  /* 0x0000001005027c25 */ /* 0x000fc8000f8e0002 */
[----:B------:R-:W-:-:S04]  /*f5a0*/  IMAD R4, R4, UR16, RZ ;  /* 0x0000001004047c24 */ /* 0x000fc8000f8e02ff */
[----:B------:R-:W-:Y:S01]  /*f5b0*/  IMAD R7, R5, UR17, R4 ;  /* 0x0000001105077c24 */ /* 0x000fe2000f8e0204 */
[----:B------:R-:W-:-:S03]  /*f5c0*/  LEA R4, P1, R2, UR8, 0x2 ;  /* 0x0000000802047c11 */ /* 0x000fc6000f8210ff */
[----:B------:R-:W-:-:S05]  /*f5d0*/  IMAD.IADD R3, R3, 0x1, R7 ;  /* 0x0000000103037824 */ /* 0x000fca00078e0207 */
[----:B------:R-:W-:Y:S01]  /*f5e0*/  LEA.HI.X R5, R2, UR9, R3, 0x2, P1 ;  /* 0x0000000902057c11 */ /* 0x000fe200088f1403 */
[----:B------:R-:W-:-:S05]  /*f5f0*/  IMAD.MOV.U32 R3, RZ, RZ, -0x800000 ;  /* 0xff800000ff037424 */ /* 0x000fca00078e00ff */
[----:B------:R0:W-:Y:S02]  /*f600*/  STG.E desc[UR40][R4.64], R3 ;  /* 0x0000000304007986 */ /* 0x0001e4000c101928 */
.L_x_2442:
[----:B------:R-:W-:Y:S05]  /*f610*/  BSYNC B1 ;  /* 0x0000000000017941 */ /* 0x000fea0003800000 */
.L_x_2441:
[----:B0-----:R-:W0:Y:S01]  /*f620*/  @P0 LDC R3, c[0x0][0xbf0] ;  /* 0x0002fc00ff030b82 */ /* 0x001e220000000800 */
[----:B------:R-:W-:Y:S01]  /*f630*/  ULDC.64 UR16, c[0x0][0xaa0] ;  /* 0x0002a80000107ab9 */ /* 0x000fe20000000a00 */
[----:B------:R-:W-:Y:S01]  /*f640*/  IMAD R2, R202, 0x20, R203 ;  /* 0x00000020ca027824 */ /* 0x000fe200078e02cb */
[----:B------:R-:W-:Y:S01]  /*f650*/  UIMAD UR10, UR11, UR16, URZ ;  /* 0x000000100b0a72a4 */ /* 0x000fe2000f8e023f */
[----:B------:R-:W-:Y:S01]  /*f660*/  VIADD R8, R203, UR43 ;  /* 0x0000002bcb087c36 */ /* 0x000fe20008000000 */
[----:B------:R-:W-:Y:S01]  /*f670*/  UIMAD.WIDE.U32 UR8, UR4, UR16, URZ ;  /* 0x00000010040872a5 */ /* 0x000fe2000f8e003f */
[----:B------:R-:W-:Y:S01]  /*f680*/  VIADD R6, R2, UR43 ;  /* 0x0000002b02067c36 */ /* 0x000fe20008000000 */
[----:B------:R-:W-:Y:S01]  /*f690*/  UIMAD UR10, UR4, UR17, UR10 ;  /* 0x00000011040a72a4 */ /* 0x000fe2000f8e020a */
[----:B------:R-:W-:Y:S02]  /*f6a0*/  BSSY B1, `(.L_x_2443) ;  /* 0x000003d000017945 */ /* 0x000fe40003800000 */
        /* <DEDUP_REMOVED lines=10> */
[----:B0-----:R-:W-:Y:S01]  /*f750*/  @P0 SHF.R.U32.HI R5, RZ, R3, R2 ;  /* 0x00000003ff050219 */ /* 0x001fe20000011602 */
        /* <DEDUP_REMOVED lines=11> */
[----:B------:R-:W-:Y:S02]  /*f810*/  IMAD.U32 R3, RZ, RZ, UR4 ;  /* 0x00000004ff037e24 */ /* 0x000fe4000f8e00ff */
[C---:B------:R-:W-:Y:S01]  /*f820*/  IMAD R9, R5.reuse, UR11, R4 ;  /* 0x0000000b05097c24 */ /* 0x040fe2000f8e0204 */
[----:B------:R-:W-:Y:S01]  /*f830*/  SHF.R.S32.HI R4, RZ, 0x1f, R7 ;  /* 0x0000001fff047819 */ /* 0x000fe20000011407 */
[----:B------:R-:W-:-:S04]  /*f840*/  IMAD.WIDE.U32 R2, R5, UR10, R2 ;  /* 0x0000000a05027c25 */ /* 0x000fc8000f8e0002 */
[----:B------:R-:W-:Y:S02]  /*f850*/  IMAD.IADD R3, R3, 0x1, R9 ;  /* 0x0000000103037824 */ /* 0x000fe400078e0209 */
[----:B------:R-:W-:Y:S02]  /*f860*/  IMAD R4, R4, UR8, RZ ;  /* 0x0000000804047c24 */ /* 0x000fe4000f8e02ff */
[----:B-----5:R-:W-:Y:S02]  /*f870*/  IMAD R11, R0, R11, RZ ;  /* 0x0000000b000b7224 */ /* 0x020fe400078e02ff */
        /* <DEDUP_REMOVED lines=31> */
.L_x_2444:
[----:B------:R-:W-:Y:S05]  /*fa70*/  BSYNC B1 ;  /* 0x0000000000017941 */ /* 0x000fea0003800000 */
.L_x_2443:
        /* <DEDUP_REMOVED lines=21> */
.L_x_2446:
[----:B------:R-:W-:Y:S05]  /*fbd0*/  BSYNC B1 ;  /* 0x0000000000017941 */ /* 0x000fea0003800000 */
.L_x_2445:
        /* <DEDUP_REMOVED lines=21> */
.L_x_2448:
[----:B------:R-:W-:Y:S05]  /*fd30*/  BSYNC B1 ;  /* 0x0000000000017941 */ /* 0x000fea0003800000 */
.L_x_2447:
[----:B0-----:R-:W-:Y:S01]  /*fd40*/  VIADD R0, R8, 0x60 ;  /* 0x0000006008007836 */ /* 0x001fe20000000000 */
[----:B---3--:R0:W3:Y:S04]  /*fd50*/  SHFL.IDX PT, R6, R5, 0x3, 0x181f ;  /* 0x00781f0005067f89 */ /* 0x0080e800000e0000 */
        /* <DEDUP_REMOVED lines=20> */
.L_x_2439:
[----:B------:R-:W-:Y:S05]  /*fea0*/  BSYNC B0 ;  /* 0x0000000000007941 */ /* 0x000fea0003800000 */
.L_x_2430:
[----:B------:R-:W-:Y:S02]  /*feb0*/  ULDC UR4, c[0x0][0xc3c] ;  /* 0x00030f0000047ab9 */ /* 0x000fe40000000800 */
[----:B------:R-:W-:-:S06]  /*fec0*/  UISETP.GE.AND UP0, UPT, UR6, UR4, UPT ;  /* 0x000000040600728c */ /* 0x000fcc000bf06270 */
[----:B------:R-:W-:-:S13]  /*fed0*/  PLOP3.LUT P0, PT, PT, PT, UP0, 0x80, 0x0 ;  /* 0x000000000000781c */ /* 0x000fda0003f0f008 */
[----:B------:R-:W-:Y:S05]  /*fee0*/  @!P0 BRA `(.L_x_2449) ;  /* 0xffffff0c00dc8947 */ /* 0x000fea000383ffff */
[----:B------:R-:W-:Y:S05]  /*fef0*/  EXIT ;  /* 0x000000000000794d */ /* 0x000fea0003800000 */
.L_x_2348:
[----:B------:R-:W-:-:S08]  /*ff00*/  NOP ;  /* 0x0000000000007918 */ /* 0x000fd00000000000 */
[----:B------:R-:W0:-:S00]  /*ff10*/  USETMAXREG.DEALLOC.CTAPOOL 0x18 ;  /* 0x00000018000079c8 */ /* 0x000e0000080e0500 */
[----:B0-----:R-:W2:Y:S01]  /*ff20*/  LDL.LU R2, [R1] ;  /* 0x0000000001027983 */ /* 0x001ea20000300800 */
[----:B------:R-:W-:Y:S01]  /*ff30*/  LOP3.LUT R0, R0, 0x3, RZ, 0xc0, !PT ;  /* 0x0000000300007812 */ /* 0x000fe200078ec0ff */
[----:B------:R-:W-:-:S05]  /*ff40*/  IMAD.MOV.U32 R4, RZ, RZ, RZ ;  /* 0x000000ffff047224 */ /* 0x000fca00078e00ff */
[----:B------:R-:W0:Y:S02]  /*ff50*/  SHFL.IDX PT, R0, R0, RZ, 0x1f ;  /* 0x00001fff00007589 */ /* 0x000e2400000e0000 */
[----:B0-----:R-:W-:Y:S02]  /*ff60*/  ISETP.NE.AND P0, PT, R0, RZ, PT ;  /* 0x000000ff0000720c */ /* 0x001fe40003f05270 */
[----:B--2---:R-:W-:-:S11]  /*ff70*/  LOP3.LUT R2, R2, 0xfffffffd, RZ, 0xc0, !PT ;  /* 0xfffffffd02027812 */ /* 0x004fd600078ec0ff */
[----:B------:R-:W-:-:S05]  /*ff80*/  @P0 LOP3.LUT R2, R2, 0x2, RZ, 0xfc, !PT ;  /* 0x0000000202020812 */ /* 0x000fca00078efcff */
[----:B------:R0:W-:Y:S01]  /*ff90*/  STL [R1], R2 ;  /* 0x0000000201007387 */ /* 0x0001e20000100800 */
[----:B------:R-:W-:Y:S05]  /*ffa0*/  @!P0 BRA `(.L_x_2450) ;  /* 0x00000000001c8947 */ /* 0x000fea0003800000 */
[----:B------:R-:W1:Y:S08]  /*ffb0*/  S2UR UR5, SR_CgaCtaId ;  /* 0x00000000000579c3 */ /* 0x000e700000008800 */
[----:B------:R-:W-:Y:S06]  /*ffc0*/  BAR.SYNC.DEFER_BLOCKING 0x5, 0x180 ;  /* 0x0146000000007b1d */ /* 0x000fec0000010000 */
[----:B------:R-:W-:-:S02]  /*ffd0*/  UMOV UR4, 0x400 ;  /* 0x0000040000047882 */ /* 0x000fc40000000000 */
[----:B-1----:R-:W-:-:S09]  /*ffe0*/  ULEA UR4, UR5, UR4, 0x18 ;  /* 0x0000000405047291 */ /* 0x002fd2000f8ec03f */
[----:B------:R-:W2:Y:S01]  /*fff0*/  LDS.128 R16, [UR4+0x228d0] ;  /* 0x0228d004ff107984 */ /* 0x000ea20008000c00 */
[----:B------:R-:W-:Y:S06]  /*10000*/  BAR.ARV 0x4, 0x180 ;  /* 0x0106000000007b1d */ /* 0x000fec0000002000 */
[----:B------:R-:W-:Y:S05]  /*10010*/  BRA `(.L_x_2451) ;  /* 0x0000000800847947 */ /* 0x000fea0003800000 */
.L_x_2450:
[----:B------:R-:W1:Y:S01]  /*10020*/  S2R R0, SR_TID.X ;  /* 0x0000000000007919 */ /* 0x000e620000002100 */
[----:B------:R-:W-:Y:S01]  /*10030*/  ULDC UR4, c[0x0][0xc3c] ;  /* 0x00030f0000047ab9 */ /* 0x000fe20000000800 */
[----:B------:R-:W2:Y:S01]  /*10040*/  S2UR UR6, SR_CTAID.X ;  /* 0x00000000000679c3 */ /* 0x000ea20000002500 */
[----:B------:R-:W-:Y:S01]  /*10050*/  ULDC UR5, c[0x0][0xc38] ;  /* 0x00030e0000057ab9 */ /* 0x000fe20000000800 */
[----:B-1----:R-:W-:-:S04]  /*10060*/  LOP3.LUT R0, R0, 0x1f, RZ, 0xc0, !PT ;  /* 0x0000001f00007812 */ /* 0x002fc800078ec0ff */
[----:B------:R-:W-:-:S04]  /*10070*/  ISETP.NE.AND P0, PT, R0, 0x1f, PT ;  /* 0x0000001f0000780c */ /* 0x000fc80003f05270 */
[----:B------:R-:W-:-:S13]  /*10080*/  ISETP.GE.OR P1, PT, R0, UR4, !P0 ;  /* 0x0000000400007c0c */ /* 0x000fda000c726670 */
[----:B0-----:R-:W0:Y:S02]  /*10090*/  @!P1 LDC.64 R2, c[0x0][0xc80] ;  /* 0x00032000ff029b82 */ /* 0x001e240000000a00 */
[----:B0-----:R-:W-:-:S05]  /*100a0*/  @!P1 IMAD.WIDE.U32 R2, R0, 0x4, R2 ;  /* 0x0000000400029825 */ /* 0x001fca00078e0002 */
[----:B------:R-:W3:Y:S01]  /*100b0*/  @!P1 LDG.E R4, desc[UR40][R2.64] ;  /* 0x0000002802049981 */ /* 0x000ee2000c1e1900 */
[C---:B------:R-:W-:Y:S01]  /*100c0*/  ISETP.NE.AND P1, PT, R0.reuse, RZ, PT ;  /* 0x000000ff0000720c */ /* 0x040fe20003f25270 */
[----:B------:R-:W-:Y:S01]  /*100d0*/  UMOV UR4, URZ ;  /* 0x0000003f00047c82 */ /* 0x000fe20008000000 */
[C---:B------:R-:W-:Y:S01]  /*100e0*/  ISETP.GE.U32.AND P2, PT, R0.reuse, 0x2, PT ;  /* 0x000000020000780c */ /* 0x040fe20003f46070 */
[----:B------:R-:W-:Y:S01]  /*100f0*/  IMAD.MOV.U32 R16, RZ, RZ, RZ ;  /* 0x000000ffff107224 */ /* 0x000fe200078e00ff */
[C---:B------:R-:W-:Y:S02]  /*10100*/  ISETP.GE.U32.AND P3, PT, R0.reuse, 0x4, PT ;  /* 0x000000040000780c */ /* 0x040fe40003f66070 */
[C---:B------:R-:W-:Y:S02]  /*10110*/  ISETP.GE.U32.AND P4, PT, R0.reuse, 0x8, PT ;  /* 0x000000080000780c */ /* 0x040fe40003f86070 */
[----:B------:R-:W-:Y:S01]  /*10120*/  ISETP.GE.U32.AND P5, PT, R0, 0x10, PT ;  /* 0x000000100000780c */ /* 0x000fe20003fa6070 */
[----:B---3--:R-:W0:Y:S02]  /*10130*/  SHFL.UP PT, R5, R4, 0x1, RZ ;  /* 0x0420000004057989 */ /* 0x008e2400000e00ff */
        /* <DEDUP_REMOVED lines=17> */
[----:B--2---:R-:W-:-:S13]  /*10250*/  ISETP.GT.AND P6, PT, R6, UR6, PT ;  /* 0x0000000606007c0c */ /* 0x004fda000bfc4270 */
[----:B------:R-:W-:Y:S05]  /*10260*/  @P6 BRA `(.L_x_2452) ;  /* 0x00000000009c6947 */ /* 0x000fea0003800000 */
[----:B------:R-:W0:Y:S01]  /*10270*/  LDC R5, c[0x0][0xc3c] ;  /* 0x00030f00ff057b82 */ /* 0x000e220000000800 */
[----:B------:R-:W-:Y:S01]  /*10280*/  IMAD.MOV.U32 R6, RZ, RZ, R3 ;  /* 0x000000ffff067224 */ /* 0x000fe200078e0003 */
[----:B------:R-:W-:Y:S01]  /*10290*/  UMOV UR4, URZ ;  /* 0x0000003f00047c82 */ /* 0x000fe20008000000 */
[----:B------:R-:W-:Y:S01]  /*102a0*/  ULDC UR7, c[0x0][0xc3c] ;  /* 0x00030f0000077ab9 */ /* 0x000fe20000000800 */
[----:B------:R-:W-:-:S05]  /*102b0*/  ULDC UR5, c[0x0][0xc38] ;  /* 0x00030e0000057ab9 */ /* 0x000fca0000000800 */
.L_x_2456:
        /* <DEDUP_REMOVED lines=12> */
.L_x_2455:
[----:B------:R-:W-:Y:S05]  /*10380*/  BSYNC B0 ;  /* 0x0000000000007941 */ /* 0x000fea0003800000 */
.L_x_2454:
        /* <DEDUP_REMOVED lines=20> */
[----:B------:R-:W-:-:S07]  /*104d0*/  IMAD.MOV.U32 R5, RZ, RZ, R9 ;  /* 0x000000ffff057224 */ /* 0x000fce00078e0009 */
.L_x_2452:
[----:B------:R-:W-:-:S04]  /*104e0*/  IMAD.IADD R6, R6, 0x1, -R3 ;  /* 0x0000000106067824 */ /* 0x000fc800078e0a03 */
[----:B------:R-:W-:-:S05]  /*104f0*/  IMAD R2, R5, UR5, R6 ;  /* 0x0000000505027c24 */ /* 0x000fca000f8e0206 */
[----:B------:R-:W-:Y:S02]  /*10500*/  ISETP.GT.AND P0, PT, R2, UR6, PT ;  /* 0x0000000602007c0c */ /* 0x000fe4000bf04270 */
[----:B------:R-:W0:Y:S11]  /*10510*/  LDC.64 R2, c[0x0][0xc90] ;  /* 0x00032400ff027b82 */ /* 0x000e360000000a00 */
[----:B------:R-:W-:-:S04]  /*10520*/  VOTE.ANY R11, PT, !P0 ;  /* 0x00000000000b7806 */ /* 0x000fc800040e0100 */
[----:B------:R-:W1:Y:S02]  /*10530*/  POPC R7, R11 ;  /* 0x0000000b00077309 */ /* 0x000e640000000000 */
[----:B-1----:R-:W-:-:S04]  /*10540*/  VIADD R19, R7, UR4 ;  /* 0x0000000407137c36 */ /* 0x002fc80008000000 */
[----:B0-----:R-:W-:-:S05]  /*10550*/  IMAD.WIDE R2, R19, 0x4, R2 ;  /* 0x0000000413027825 */ /* 0x001fca00078e0202 */
[----:B------:R-:W2:Y:S01]  /*10560*/  LDG.E R9, desc[UR40][R2.64] ;  /* 0x0000002802097981 */ /* 0x000ea2000c1e1900 */
[----:B------:R-:W-:-:S03]  /*10570*/  ISETP.NE.AND P0, PT, R11, RZ, PT ;  /* 0x000000ff0b00720c */ /* 0x000fc60003f05270 */
[----:B------:R-:W2:Y:S02]  /*10580*/  SHFL.IDX PT, R4, R4, R7, 0x1f ;  /* 0x00001f0704047589 */ /* 0x000ea400000e0000 */
[----:B--2---:R-:W-:-:S05]  /*10590*/  IMAD R8, R4, R9, RZ ;  /* 0x0000000904087224 */ /* 0x004fca00078e02ff */
[----:B------:R-:W-:-:S04]  /*105a0*/  IABS R10, R8 ;  /* 0x00000008000a7213 */ /* 0x000fc80000000000 */
[----:B------:R-:W0:Y:S08]  /*105b0*/  I2F.RP R12, R10 ;  /* 0x0000000a000c7306 */ /* 0x000e300000209400 */
[----:B0-----:R-:W0:Y:S02]  /*105c0*/  MUFU.RCP R12, R12 ;  /* 0x0000000c000c7308 */ /* 0x001e240000001000 */
[----:B0-----:R-:W-:-:S06]  /*105d0*/  VIADD R13, R12, 0xffffffe ;  /* 0x0ffffffe0c0d7836 */ /* 0x001fcc0000000000 */
[----:B------:R0:W1:Y:S01]  /*105e0*/  F2I.FTZ.U32.TRUNC.NTZ R3, R13 ;  /* 0x0000000d00037305 */ /* 0x000062000021f000 */
[----:B------:R-:W-:Y:S05]  /*105f0*/  @!P0 BRA `(.L_x_2457) ;  /* 0x0000000000088947 */ /* 0x000fea0003800000 */
[----:B------:R-:W-:-:S06]  /*10600*/  VIADD R16, R7, 0xffffffff ;  /* 0xffffffff07107836 */ /* 0x000fcc0000000000 */
[----:B------:R2:W3:Y:S02]  /*10610*/  SHFL.IDX PT, R16, R5, R16, 0x1f ;  /* 0x00001f1005107589 */ /* 0x0004e400000e0000 */
.L_x_2457:
[--C-:B-12---:R-:W-:Y:S02]  /*10620*/  IMAD.MOV R5, RZ, RZ, -R3.reuse ;  /* 0x000000ffff057224 */ /* 0x106fe400078e0a03 */
[----:B---3--:R-:W-:Y:S01]  /*10630*/  IMAD R16, R16, UR5, R6 ;  /* 0x0000000510107c24 */ /* 0x008fe2000f8e0206 */
[----:B------:R-:W-:Y:S01]  /*10640*/  IABS R6, R8 ;  /* 0x0000000800067213 */ /* 0x000fe20000000000 */
[----:B------:R-:W-:Y:S02]  /*10650*/  IMAD R5, R5, R10, RZ ;  /* 0x0000000a05057224 */ /* 0x000fe400078e02ff */
[----:B------:R-:W-:Y:S02]  /*10660*/  IMAD.MOV.U32 R2, RZ, RZ, RZ ;  /* 0x000000ffff027224 */ /* 0x000fe400078e00ff */
[----:B------:R-:W-:Y:S02]  /*10670*/  IMAD.MOV R6, RZ, RZ, -R6 ;  /* 0x000000ffff067224 */ /* 0x000fe400078e0a06 */
[----:B------:R-:W-:Y:S01]  /*10680*/  IMAD.HI.U32 R2, R3, R5, R2 ;  /* 0x0000000503027227 */ /* 0x000fe200078e0002 */
[----:B------:R-:W-:-:S04]  /*10690*/  IADD3 R5, -R16, UR6, RZ ;  /* 0x0000000610057c10 */ /* 0x000fc8000fffe1ff */
        /* <DEDUP_REMOVED lines=13> */
[----:B------:R-:W-:Y:S02]  /*10770*/  IMAD R6, R9, R2, RZ ;  /* 0x0000000209067224 */ /* 0x000fe400078e02ff */
[----:B------:R-:W-:Y:S02]  /*10780*/  IMAD.MOV R2, RZ, RZ, -R2 ;  /* 0x000000ffff027224 */ /* 0x000fe400078e0a02 */
[----:B------:R-:W-:Y:S02]  /*10790*/  IMAD.MOV R10, RZ, RZ, -R6 ;  /* 0x000000ffff0a7224 */ /* 0x000fe400078e0a06 */
[----:B------:R-:W-:-:S03]  /*107a0*/  IMAD R5, R8, R2, R5 ;  /* 0x0000000208057224 */ /* 0x000fc600078e0205 */
[----:B------:R-:W-:-:S04]  /*107b0*/  VIADDMNMX R9, R10, UR5, R9, PT ;  /* 0x000000050a097c46 */ /* 0x000fc8000b800109 */
[-C--:B------:R-:W-:Y:S02]  /*107c0*/  IABS R7, R9.reuse ;  /* 0x0000000900077213 */ /* 0x080fe40000000000 */
[----:B------:R-:W-:Y:S02]  /*107d0*/  IABS R8, R9 ;  /* 0x0000000900087213 */ /* 0x000fe40000000000 */
[----:B------:R-:W1:Y:S03]  /*107e0*/  I2F.RP R10, R7 ;  /* 0x00000007000a7306 */ /* 0x000e660000209400 */
[----:B------:R-:W-:-:S05]  /*107f0*/  IMAD.MOV R8, RZ, RZ, -R8 ;  /* 0x000000ffff087224 */ /* 0x000fca00078e0a08 */
[----:B-1----:R-:W1:Y:S02]  /*10800*/  MUFU.RCP R10, R10 ;  /* 0x0000000a000a7308 */ /* 0x002e640000001000 */
[----:B-1----:R-:W-:-:S06]  /*10810*/  VIADD R3, R10, 0xffffffe ;  /* 0x0ffffffe0a037836 */ /* 0x002fcc0000000000 */
[----:B------:R-:W1:Y:S02]  /*10820*/  F2I.FTZ.U32.TRUNC.NTZ R3, R3 ;  /* 0x0000000300037305 */ /* 0x000e64000021f000 */
[----:B-1----:R-:W-:-:S04]  /*10830*/  IMAD.MOV R2, RZ, RZ, -R3 ;  /* 0x000000ffff027224 */ /* 0x002fc800078e0a03 */
[----:B------:R-:W-:Y:S02]  /*10840*/  IMAD R11, R2, R7, RZ ;  /* 0x00000007020b7224 */ /* 0x000fe400078e02ff */
[----:B------:R-:W-:-:S04]  /*10850*/  IMAD.MOV.U32 R2, RZ, RZ, RZ ;  /* 0x000000ffff027224 */ /* 0x000fc800078e00ff */
[----:B------:R-:W-:Y:S01]  /*10860*/  IMAD.HI.U32 R2, R3, R11, R2 ;  /* 0x0000000b03027227 */ /* 0x000fe200078e0002 */
[----:B------:R-:W-:Y:S02]  /*10870*/  IABS R11, R5 ;  /* 0x00000005000b7213 */ /* 0x000fe40000000000 */
[C---:B------:R-:W-:Y:S01]  /*10880*/  LOP3.LUT R3, R5.reuse, R9, RZ, 0x3c, !PT ;  /* 0x0000000905037212 */ /* 0x040fe200078e3cff */
[----:B------:R-:W-:Y:S02]  /*10890*/  IMAD.IADD R5, R5, 0x1, R6 ;  /* 0x0000000105057824 */ /* 0x000fe400078e0206 */
[----:B------:R-:W-:Y:S01]  /*108a0*/  IMAD.HI.U32 R2, R2, R11, RZ ;  /* 0x0000000b02027227 */ /* 0x000fe200078e00ff */
[----:B------:R-:W-:-:S03]  /*108b0*/  ISETP.GE.AND P2, PT, R3, RZ, PT ;  /* 0x000000ff0300720c */ /* 0x000fc60003f46270 */
[----:B------:R-:W-:-:S05]  /*108c0*/  IMAD R8, R2, R8, R11 ;  /* 0x0000000802087224 */ /* 0x000fca00078e020b */
[----:B------:R-:W-:-:S13]  /*108d0*/  ISETP.GT.U32.AND P1, PT, R7, R8, PT ;  /* 0x000000080700720c */ /* 0x000fda0003f24070 */
[----:B------:R-:W-:Y:S02]  /*108e0*/  @!P1 IMAD.IADD R8, R8, 0x1, -R7 ;  /* 0x0000000108089824 */ /* 0x000fe400078e0a07 */
[----:B------:R-:W-:Y:S01]  /*108f0*/  @!P1 VIADD R2, R2, 0x1 ;  /* 0x0000000102029836 */ /* 0x000fe20000000000 */
[----:B------:R-:W-:Y:S02]  /*10900*/  ISETP.NE.AND P1, PT, R9, RZ, PT ;  /* 0x000000ff0900720c */ /* 0x000fe40003f25270 */
[----:B------:R-:W-:-:S13]  /*10910*/  ISETP.GE.U32.AND P0, PT, R8, R7, PT ;  /* 0x000000070800720c */ /* 0x000fda0003f06070 */
[----:B------:R-:W-:-:S04]  /*10920*/  @P0 VIADD R2, R2, 0x1 ;  /* 0x0000000102020836 */ /* 0x000fc80000000000 */
[----:B------:R-:W-:Y:S01]  /*10930*/  @!P2 IMAD.MOV R2, RZ, RZ, -R2 ;  /* 0x000000ffff02a224 */ /* 0x000fe200078e0a02 */
[----:B------:R-:W-:Y:S01]  /*10940*/  @!P1 LOP3.LUT R2, RZ, R9, RZ, 0x33, !PT ;  /* 0x00000009ff029212 */ /* 0x000fe200078e33ff */
[----:B------:R-:W-:-:S03]  /*10950*/  IMAD.MOV R9, RZ, RZ, -R9 ;  /* 0x000000ffff097224 */ /* 0x000fc600078e0a09 */
[----:B------:R-:W-:Y:S01]  /*10960*/  LOP3.LUT R17, RZ, R2, RZ, 0x33, !PT ;  /* 0x00000002ff117212 */ /* 0x000fe200078e33ff */
[----:B------:R-:W-:-:S04]  /*10970*/  IMAD R18, R2, R9, R5 ;  /* 0x0000000902127224 */ /* 0x000fc800078e0205 */
[----:B------:R-:W-:Y:S01]  /*10980*/  IMAD.IADD R17, R4, 0x1, R17 ;  /* 0x0000000104117824 */ /* 0x000fe200078e0211 */
[----:B------:R-:W-:Y:S06]  /*10990*/  BRA `(.L_x_2458) ;  /* 0x00000000000c7947 */ /* 0x000fec0003800000 */
.L_x_2453:
[----:B------:R-:W-:Y:S02]  /*109a0*/  IMAD.MOV.U32 R17, RZ, RZ, RZ ;  /* 0x000000ffff117224 */ /* 0x000fe400078e00ff */
[----:B------:R-:W-:Y:S02]  /*109b0*/  IMAD.U32 R16, RZ, RZ, UR6 ;  /* 0x00000006ff107e24 */ /* 0x000fe4000f8e00ff */
[----:B------:R-:W-:-:S07]  /*109c0*/  IMAD.MOV.U32 R18, RZ, RZ, RZ ;  /* 0x000000ffff127224 */ /* 0x000fce00078e00ff */
.L_x_2458:
[----:B------:R-:W-:-:S13]  /*109d0*/  ISETP.NE.AND P0, PT, R0, RZ, PT ;  /* 0x000000ff0000720c */ /* 0x000fda0003f05270 */
[----:B------:R-:W1:Y:S01]  /*109e0*/  @!P0 S2R R3, SR_CgaCtaId ;  /* 0x0000000000038919 */ /* 0x000e620000008800 */
[----:B------:R-:W-:-:S04]  /*109f0*/  @!P0 MOV R0, 0x400 ;  /* 0x0000040000008802 */ /* 0x000fc80000000f00 */
[----:B-1----:R-:W-:-:S05]  /*10a00*/  @!P0 LEA R0, R3, R0, 0x18 ;  /* 0x0000000003008211 */ /* 0x002fca00078ec0ff */
[----:B------:R1:W-:Y:S01]  /*10a10*/  @!P0 STS.128 [R0+0x228d0], R16 ;  /* 0x0228d01000008388 */ /* 0x0003e20000000c00 */
[----:B------:R-:W-:Y:S06]  /*10a20*/  BAR.ARV 0x5, 0x180 ;  /* 0x0146000000007b1d */ /* 0x000fec0000002000 */
.L_x_2451:
[----:B-1----:R-:W-:Y:S01]  /*10a30*/  IMAD.MOV.U32 R0, RZ, RZ, 0x1 ;  /* 0x00000001ff007424 */ /* 0x002fe200078e00ff */
[----:B------:R1:W-:Y:S01]  /*10a40*/  STL [R1+0x8], RZ ;  /* 0x000008ff01007387 */ /* 0x0003e20000100800 */
[----:B------:R-:W-:Y:S02]  /*10a50*/  ULDC UR4, c[0x0][0xc3c] ;  /* 0x00030f0000047ab9 */ /* 0x000fe40000000800 */
[----:B--2---:R-:W-:Y:S01]  /*10a60*/  ISETP.GE.AND P0, PT, R19, UR4, PT ;  /* 0x0000000413007c0c */ /* 0x004fe2000bf06270 */
[----:B------:R1:W-:Y:S04]  /*10a70*/  STL [R1+0x10], R0 ;  /* 0x0000100001007387 */ /* 0x0003e80000100800 */
[----:B------:R1:W-:Y:S08]  /*10a80*/  STL [R1+0x40], RZ ;  /* 0x000040ff01007387 */ /* 0x0003f00000100800 */
[----:B-1----:R-:W-:Y:S05]  /*10a90*/  @P0 BRA `(.L_x_2459) ;  /* 0x0000005400700947 */ /* 0x002fea0003800000 */
        /* <DEDUP_REMOVED lines=24> */
.L_x_2569:
[----:B------:R-:W-:Y:S05]  /*10c20*/  YIELD ;  /* 0x0000000000007946 */ /* 0x000fea0003800000 */
[----:B------:R-:W-:Y:S01]  /*10c30*/  ULDC.64 UR4, c[0x0][0xa28] ;  /* 0x00028a0000047ab9 */ /* 0x000fe20000000a00 */
[----:B0--3--:R-:W-:Y:S01]  /*10c40*/  IMAD.MOV.U32 R0, RZ, RZ, RZ ;  /* 0x000000ffff007224 */ /* 0x009fe200078e00ff */
[----:B------:R-:W-:Y:S01]  /*10c50*/  ISETP.NE.U32.AND P0, PT, RZ, UR4, PT ;  /* 0x00000004ff007c0c */ /* 0x000fe2000bf05070 */
[----:B------:R-:W0:Y:S01]  /*10c60*/  LDC.64 R4, c[0x0][0xa00] ;  /* 0x00028000ff047b82 */ /* 0x000e220000000a00 */
[----:B-1---5:R-:W-:Y:S01]  /*10c70*/  CS2R R8, SRZ ;  /* 0x0000000000087805 */ /* 0x022fe2000001ff00 */
[----:B------:R-:W-:Y:S01]  /*10c80*/  ULDC.64 UR6, c[0x0][0xa08] ;  /* 0x0002820000067ab9 */ /* 0x000fe20000000a00 */
[----:B------:R-:W-:Y:S01]  /*10c90*/  ISETP.NE.AND.EX P0, PT, RZ, UR5, PT, P0 ;  /* 0x00000005ff007c0c */ /* 0x000fe2000bf05300 */
[----:B------:R-:W-:-:S12]  /*10ca0*/  ULDC.64 UR4, c[0x0][0xa18] ;  /* 0x0002860000047ab9 */ /* 0x000fd80000000a00 */
[----:B------:R-:W1:Y:S02]  /*10cb0*/  @P0 LDC.64 R2, c[0x0][0xa28] ;  /* 0x00028a00ff020b82 */ /* 0x000e640000000a00 */
[----:B-1----:R-:W-:-:S05]  /*10cc0*/  @P0 IMAD.WIDE R2, R19, 0x4, R2 ;  /* 0x0000000413020825 */ /* 0x002fca00078e0202 */
[----:B------:R1:W5:Y:S01]  /*10cd0*/  @P0 LDG.E R0, desc[UR40][R2.64] ;  /* 0x0000002802000981 */ /* 0x000362000c1e1900 */
[----:B------:R-:W-:Y:S01]  /*10ce0*/  ISETP.NE.U32.AND P0, PT, RZ, UR4, PT ;  /* 0x00000004ff007c0c */ /* 0x000fe2000bf05070 */
[----:B0-----:R-:W-:Y:S01]  /*10cf0*/  IMAD.WIDE R4, R19, 0x4, R4 ;  /* 0x0000000413047825 */ /* 0x001fe200078e0204 */
[----:B------:R-:W-:Y:S02]  /*10d00*/  ISETP.NE.U32.AND P1, PT, RZ, UR6, PT ;  /* 0x00000006ff007c0c */ /* 0x000fe4000bf25070 */
[----:B------:R-:W-:Y:S01]  /*10d10*/  ISETP.NE.AND.EX P2, PT, RZ, UR5, PT, P0 ;  /* 0x00000005ff007c0c */ /* 0x000fe2000bf45300 */
[----:B------:R-:W-:Y:S01]  /*10d20*/  ULDC.64 UR4, c[0x0][0xa00] ;  /* 0x0002800000047ab9 */ /* 0x000fe20000000a00 */
[----:B------:R-:W-:Y:S02]  /*10d30*/  ISETP.NE.AND.EX P1, PT, RZ, UR7, PT, P1 ;  /* 0x00000007ff007c0c */ /* 0x000fe4000bf25310 */
[----:B------:R-:W-:Y:S01]  /*10d40*/  ISETP.NE.U32.AND P0, PT, RZ, UR4, PT ;  /* 0x00000004ff007c0c */ /* 0x000fe2000bf05070 */
[----:B-1----:R-:W0:Y:S03]  /*10d50*/  LDC.64 R2, c[0x0][0xa08] ;  /* 0x00028200ff027b82 */ /* 0x002e260000000a00 */
[----:B------:R-:W-:-:S05]  /*10d60*/  ISETP.NE.AND.EX P0, PT, RZ, UR5, PT, P0 ;  /* 0x00000005ff007c0c */ /* 0x000fca000bf05300 */
[----:B--2---:R-:W1:Y:S08]  /*10d70*/  @P2 LDC.64 R6, c[0x0][0xa18] ;  /* 0x00028600ff062b82 */ /* 0x004e700000000a00 */
[----:B------:R-:W2:Y:S01]  /*10d80*/  @P0 LDG.E R9, desc[UR40][R4.64] ;  /* 0x0000002804090981 */ /* 0x000ea2000c1e1900 */
[----:B------:R-:W-:Y:S01]  /*10d90*/  ULDC UR4, c[0x0][0x288] ;  /* 0x0000a20000047ab9 */ /* 0x000fe20000000800 */
[----:B0-----:R-:W-:-:S05]  /*10da0*/  IMAD.WIDE R2, R19, 0x4, R2 ;  /* 0x0000000413027825 */ /* 0x001fca00078e0202 */
[----:B------:R-:W5:Y:S01]  /*10db0*/  @P1 LDG.E R8, desc[UR40][R2.64] ;  /* 0x0000002802081981 */ /* 0x000f62000c1e1900 */
[----:B-1----:R-:W-:-:S03]  /*10dc0*/  @P2 IMAD.WIDE R6, R19, 0x4, R6 ;  /* 0x0000000413062825 */ /* 0x002fc600078e0206 */
        /* <DEDUP_REMOVED lines=14> */
[----:B------:R-:W0:Y:S04]  /*10eb0*/  LDG.E R7, desc[UR40][R4.64] ;  /* 0x0000002804077981 */ /* 0x000e28000c1e1900 */
[----:B------:R-:W0:Y:S02]  /*10ec0*/  LDG.E R4, desc[UR40][R4.64+0x4] ;  /* 0x0000042804047981 */ /* 0x000e24000c1e1900 */
[----:B0-----:R-:W-:-:S05]  /*10ed0*/  IMAD.IADD R9, R4, 0x1, -R7 ;  /* 0x0000000104097824 */ /* 0x001fca00078e0a07 */
[----:B------:R1:W-:Y:S02]  /*10ee0*/  STL [R1+0x30], R9 ;  /* 0x0000300901007387 */ /* 0x0003e40000100800 */
.L_x_2460:
[----:B-----5:R-:W-:Y:S01]  /*10ef0*/  IMAD.IADD R4, R8, 0x1, R0 ;  /* 0x0000000108047824 */ /* 0x020fe200078e0200 */
[----:B------:R-:W-:Y:S02]  /*10f00*/  ULDC.64 UR4, c[0x0][0xa20] ;  /* 0x0002880000047ab9 */ /* 0x000fe40000000a00 */
[----:B------:R-:W-:Y:S02]  /*10f10*/  ISETP.NE.U32.AND P0, PT, RZ, UR4, PT ;  /* 0x00000004ff007c0c */ /* 0x000fe4000bf05070 */
[----:B------:R2:W-:Y:S02]  /*10f20*/  STL [R1+0x18], R4 ;  /* 0x0000180401007387 */ /* 0x0005e40000100800 */
[----:B------:R-:W-:-:S13]  /*10f30*/  ISETP.NE.AND.EX P0, PT, RZ, UR5, PT, P0 ;  /* 0x00000005ff007c0c */ /* 0x000fda000bf05300 */
[----:B--2---:R-:W-:Y:S05]  /*10f40*/  @!P0 BRA `(.L_x_2461) ;  /* 0x0000000000108947 */ /* 0x004fea0003800000 */
[----:B------:R-:W2:Y:S02]  /*10f50*/  LDC.64 R2, c[0x0][0xa20] ;  /* 0x00028800ff027b82 */ /* 0x000ea40000000a00 */
[----:B--2---:R-:W-:-:S05]  /*10f60*/  IMAD.WIDE R2, R19, 0x4, R2 ;  /* 0x0000000413027825 */ /* 0x004fca00078e0202 */
[----:B------:R2:W5:Y:S01]  /*10f70*/  LDG.E R6, desc[UR40][R2.64] ;  /* 0x0000002802067981 */ /* 0x000562000c1e1900 */
[----:B------:R-:W-:Y:S05]  /*10f80*/  BRA `(.L_x_2462) ;  /* 0x0000000000107947 */ /* 0x000fea0003800000 */
.L_x_2461:
[----:B------:R-:W-:Y:S05]  /*10f90*/  @!P1 BRA `(.L_x_2462) ;  /* 0x00000000000c9947 */ /* 0x000fea0003800000 */
[----:B------:R-:W2:Y:S04]  /*10fa0*/  LDG.E R6, desc[UR40][R2.64] ;  /* 0x0000002802067981 */ /* 0x000ea8000c1e1900 */
[----:B------:R-:W2:Y:S02]  /*10fb0*/  LDG.E R2, desc[UR40][R2.64+0x4] ;  /* 0x0000042802027981 */ /* 0x000ea4000c1e1900 */
[----:B--2---:R-:W-:-:S07]  /*10fc0*/  IMAD.IADD R6, R2, 0x1, -R6 ;  /* 0x0000000102067824 */ /* 0x004fce00078e0a06 */
.L_x_2462:
[----:B--2---:R-:W2:Y:S01]  /*10fd0*/  LDC R2, c[0x0][0x448] ;  /* 0x00011200ff027b82 */ /* 0x004ea20000000800 */
[----:B------:R-:W-:Y:S02]  /*10fe0*/  IMAD.SHL.U32 R8, R17, 0x80, RZ ;  /* 0x0000008011087824 */ /* 0x000fe400078e00ff */
[----:B-----5:R-:W-:Y:S02]  /*10ff0*/  IMAD.IADD R0, R6, 0x1, -R0 ;  /* 0x0000000106007824 */ /* 0x020fe400078e0a00 */
[----:B------:R-:W-:Y:S01]  /*11000*/  VIADD R4, R8, 0x7f ;  /* 0x0000007f08047836 */ /* 0x000fe20000000000 */
[----:B------:R3:W-:Y:S03]  /*11010*/  STL [R1+0x2c], R8 ;  /* 0x00002c0801007387 */ /* 0x0007e60000100800 */
[----:B------:R-:W-:Y:S01]  /*11020*/  IMAD.MOV.U32 R6, RZ, RZ, R4 ;  /* 0x000000ffff067224 */ /* 0x000fe200078e0004 */
[----:B--2---:R-:W-:-:S13]  /*11030*/  ISETP.NE.AND P1, PT, R2, 0x1, PT ;  /* 0x000000010200780c */ /* 0x004fda0003f25270 */
[----:B------:R-:W2:Y:S08]  /*11040*/  @P1 LDC R3, c[0x0][0x44c] ;  /* 0x00011300ff031b82 */ /* 0x000eb00000000800 */
[----:B------:R-:W4:Y:S01]  /*11050*/  @P1 LDC R2, c[0x0][0x450] ;  /* 0x00011400ff021b82 */ /* 0x000f220000000800 */
[----:B--2---:R-:W-:-:S05]  /*11060*/  @P1 IMAD.HI.U32 R3, R4, R3, RZ ;  /* 0x0000000304031227 */ /* 0x004fca00078e00ff */
[----:B----4-:R-:W-:Y:S02]  /*11070*/  @P1 SHF.R.U32.HI R6, RZ, R2, R3 ;  /* 0x00000002ff061219 */ /* 0x010fe40000011603 */
[----:B------:R-:W-:-:S05]  /*11080*/  IADD3 R2, R0, 0x1, -R9 ;  /* 0x0000000100027810 */ /* 0x000fca0007ffe809 */
[----:B------:R-:W-:Y:S02]  /*11090*/  IMAD.IADD R6, R2, 0x1, R6 ;  /* 0x0000000102067824 */ /* 0x000fe400078e0206 */
[----:B------:R-:W2:Y:S02]  /*110a0*/  LDC.64 R2, c[0x0][0x9e0] ;  /* 0x00027800ff027b82 */ /* 0x000ea40000000a00 */
[----:B--2---:R-:W-:Y:S01]  /*110b0*/  ISETP.GE.AND P2, PT, R3, 0x1, PT ;  /* 0x000000010300780c */ /* 0x004fe20003f46270 */
[----:B------:R-:W-:-:S12]  /*110c0*/  IMAD.IADD R2, R6, 0x1, R2 ;  /* 0x0000000106027824 */ /* 0x000fd800078e0202 */
[----:B---3--:R-:W-:Y:S05]  /*110d0*/  @!P2 BRA `(.L_x_2463) ;  /* 0x000000000048a947 */ /* 0x008fea0003800000 */
[C---:B------:R-:W-:Y:S01]  /*110e0*/  ISETP.GT.AND P0, PT, R6.reuse, RZ, PT ;  /* 0x000000ff0600720c */ /* 0x040fe20003f04270 */
[----:B------:R-:W-:Y:S01]  /*110f0*/  BSSY B0, `(.L_x_2464) ;  /* 0x000000e000007945 */ /* 0x000fe20003800000 */
[----:B------:R-:W-:-:S11]  /*11100*/  VIADD R7, R6, 0xffffffff ;  /* 0xffffffff06077836 */ /* 0x000fd60000000000 */
[----:B------:R-:W-:Y:S05]  /*11110*/  @P0 BRA `(.L_x_2465) ;  /* 0x00000000001c0947 */ /* 0x000fea0003800000 */
[----:B------:R-:W-:Y:S01]  /*11120*/  ISETP.NE.AND P0, PT, R3, 0x1, PT ;  /* 0x000000010300780c */ /* 0x000fe20003f05270 */
[----:B------:R-:W-:-:S12]  /*11130*/  IMAD.MOV R6, RZ, RZ, -R6 ;  /* 0x000000ffff067224 */ /* 0x000fd800078e0a06 */
[----:B------:R-:W2:Y:S02]  /*11140*/  @P0 LDC.64 R4, c[0x0][0x9e8] ;  /* 0x00027a00ff040b82 */ /* 0x000ea40000000a00 */
[----:B--2---:R-:W-:-:S05]  /*11150*/  @P0 IMAD.HI.U32 R4, R6, R4, RZ ;  /* 0x0000000406040227 */ /* 0x004fca00078e00ff */
[----:B------:R-:W-:-:S04]  /*11160*/  @P0 SHF.R.U32.HI R6, RZ, R5, R4 ;  /* 0x00000005ff060219 */ /* 0x000fc80000011604 */
[----:B------:R-:W-:Y:S01]  /*11170*/  LOP3.LUT R7, RZ, R6, RZ, 0x33, !PT ;  /* 0x00000006ff077212 */ /* 0x000fe200078e33ff */
[----:B------:R-:W-:Y:S06]  /*11180*/  BRA `(.L_x_2466) ;  /* 0x0000000000107947 */ /* 0x000fec0003800000 */
.L_x_2465:
[----:B------:R-:W-:-:S13]  /*11190*/  ISETP.NE.AND P0, PT, R3, 0x1, PT ;  /* 0x000000010300780c */ /* 0x000fda0003f05270 */
[----:B------:R-:W2:Y:S02]  /*111a0*/  @P0 LDC.64 R4, c[0x0][0x9e8] ;  /* 0x00027a00ff040b82 */ /* 0x000ea40000000a00 */
[----:B--2---:R-:W-:-:S05]  /*111b0*/  @P0 IMAD.HI.U32 R4, R7, R4, RZ ;  /* 0x0000000407040227 */ /* 0x004fca00078e00ff */
[----:B------:R-:W-:-:S07]  /*111c0*/  @P0 SHF.R.U32.HI R7, RZ, R5, R4 ;  /* 0x00000005ff070219 */ /* 0x000fce0000011604 */
.L_x_2466:
[----:B------:R-:W-:Y:S05]  /*111d0*/  BSYNC B0 ;  /* 0x0000000000007941 */ /* 0x000fea0003800000 */
.L_x_2464:
[----:B------:R-:W-:-:S05]  /*111e0*/  IMAD R7, R7, R3, R3 ;  /* 0x0000000307077224 */ /* 0x000fca00078e0203 */
[----:B------:R-:W-:-:S07]  /*111f0*/  VIMNMX R2, R2, R7, PT ;  /* 0x0000000702027248 */ /* 0x000fce0003fe0100 */
.L_x_2463:
[----:B------:R-:W2:Y:S01]  /*11200*/  @P1 LDC R6, c[0x0][0x44c] ;  /* 0x00011300ff061b82 */ /* 0x000ea20000000800 */
[----:B------:R-:W-:Y:S01]  /*11210*/  IMAD.MOV.U32 R4, RZ, RZ, R8 ;  /* 0x000000ffff047224 */ /* 0x000fe200078e0008 */
[----:B------:R-:W-:-:S06]  /*11220*/  ULDC UR4, c[0x0][0x9dc] ;  /* 0x0002770000047ab9 */ /* 0x000fcc0000000800 */
[----:B------:R-:W3:Y:S01]  /*11230*/  @P1 LDC R5, c[0x0][0x450] ;  /* 0x00011400ff051b82 */ /* 0x000ee20000000800 */
[----:B--2---:R-:W-:-:S05]  /*11240*/  @P1 IMAD.HI.U32 R6, R8, R6, RZ ;  /* 0x0000000608061227 */ /* 0x004fca00078e00ff */
[----:B---3--:R-:W-:Y:S01]  /*11250*/  @P1 SHF.R.U32.HI R4, RZ, R5, R6 ;  /* 0x00000005ff041219 */ /* 0x008fe20000011606 */
[----:B------:R-:W-:Y:S02]  /*11260*/  VIADD R5, R2, 0x5f ;  /* 0x0000005f02057836 */ /* 0x000fe40000000000 */
[----:B------:R-:W-:Y:S01]  /*11270*/  VIADD R6, R0, 0x5f ;  /* 0x0000005f00067836 */ /* 0x000fe20000000000 */
[----:B------:R-:W-:Y:S01]  /*11280*/  IADD3 R2, R4, R0, -R9 ;  /* 0x0000000004027210 */ /* 0x000fe20007ffe809 */
[----:B------:R-:W-:-:S04]  /*11290*/  IMAD.HI R5, R5, 0x2aaaaaab, RZ ;  /* 0x2aaaaaab05057827 */ /* 0x000fc800078e02ff */
[----:B------:R-:W-:Y:S01]  /*112a0*/  IMAD.HI R6, R6, 0x2aaaaaab, RZ ;  /* 0x2aaaaaab06067827 */ /* 0x000fe200078e02ff */
[----:B------:R-:W-:-:S04]  /*112b0*/  SHF.R.U32.HI R0, RZ, 0x1f, R5 ;  /* 0x0000001fff007819 */ /* 0x000fc80000011605 */
[----:B------:R-:W-:Y:S02]  /*112c0*/  SHF.R.U32.HI R4, RZ, 0x1f, R6 ;  /* 0x0000001fff047819 */ /* 0x000fe40000011606 */
[----:B------:R-:W-:Y:S02]  /*112d0*/  LEA.HI.SX32 R0, R5, R0, 0x1c ;  /* 0x0000000005007211 */ /* 0x000fe400078fe2ff */
[----:B------:R-:W-:-:S04]  /*112e0*/  LEA.HI.SX32 R4, R6, R4, 0x1c ;  /* 0x0000000406047211 */ /* 0x000fc800078fe2ff */
[----:B------:R-:W-:Y:S01]  /*112f0*/  VIMNMX R7, R4, R0, PT ;  /* 0x0000000004077248 */ /* 0x000fe20003fe0100 */
[----:B------:R-:W-:-:S04]  /*11300*/  VIADD R0, R2, -UR4 ;  /* 0x8000000402007c36 */ /* 0x000fc80008000000 */
[----:B------:R2:W-:Y:S01]  /*11310*/  STL [R1+0x20], R7 ;  /* 0x0000200701007387 */ /* 0x0005e20000100800 */
[----:B------:R-:W-:Y:S05]  /*11320*/  @!P2 BRA `(.L_x_2467) ;  /* 0x000000000044a947 */ /* 0x000fea0003800000 */
[----:B------:R-:W-:Y:S01]  /*11330*/  ISETP.GT.AND P0, PT, R2, -0x1, PT ;  /* 0xffffffff0200780c */ /* 0x000fe20003f04270 */
[----:B------:R-:W-:-:S12]  /*11340*/  BSSY B0, `(.L_x_2468) ;  /* 0x000000d000007945 */ /* 0x000fd80003800000 */
[----:B------:R-:W-:Y:S05]  /*11350*/  @P0 BRA `(.L_x_2469) ;  /* 0x00000000001c0947 */ /* 0x000fea0003800000 */
[----:B------:R-:W-:Y:S02]  /*11360*/  ISETP.NE.AND P0, PT, R3, 0x1, PT ;  /* 0x000000010300780c */ /* 0x000fe40003f05270 */
[----:B------:R-:W-:-:S11]  /*11370*/  LOP3.LUT R2, RZ, R2, RZ, 0x33, !PT ;  /* 0x00000002ff027212 */ /* 0x000fd600078e33ff */
[----:B------:R-:W3:Y:S02]  /*11380*/  @P0 LDC.64 R4, c[0x0][0x9e8] ;  /* 0x00027a00ff040b82 */ /* 0x000ee40000000a00 */
[----:B---3--:R-:W-:-:S05]  /*11390*/  @P0 IMAD.HI.U32 R4, R2, R4, RZ ;  /* 0x0000000402040227 */ /* 0x008fca00078e00ff */
[----:B------:R-:W-:-:S04]  /*113a0*/  @P0 SHF.R.U32.HI R2, RZ, R5, R4 ;  /* 0x00000005ff020219 */ /* 0x000fc80000011604 */
[----:B------:R-:W-:Y:S01]  /*113b0*/  LOP3.LUT R2, RZ, R2, RZ, 0x33, !PT ;  /* 0x00000002ff027212 */ /* 0x000fe200078e33ff */
[----:B------:R-:W-:Y:S06]  /*113c0*/  BRA `(.L_x_2470) ;  /* 0x0000000000107947 */ /* 0x000fec0003800000 */
.L_x_2469:
[----:B------:R-:W-:-:S13]  /*113d0*/  ISETP.NE.AND P0, PT, R3, 0x1, PT ;  /* 0x000000010300780c */ /* 0x000fda0003f05270 */
[----:B------:R-:W3:Y:S02]  /*113e0*/  @P0 LDC.64 R4, c[0x0][0x9e8] ;  /* 0x00027a00ff040b82 */ /* 0x000ee40000000a00 */
[----:B---3--:R-:W-:-:S05]  /*113f0*/  @P0 IMAD.HI.U32 R4, R2, R4, RZ ;  /* 0x0000000402040227 */ /* 0x008fca00078e00ff */
[----:B------:R-:W-:-:S07]  /*11400*/  @P0 SHF.R.U32.HI R2, RZ, R5, R4 ;  /* 0x00000005ff020219 */ /* 0x000fce0000011604 */
.L_x_2470:
[----:B------:R-:W-:Y:S05]  /*11410*/  BSYNC B0 ;  /* 0x0000000000007941 */ /* 0x000fea0003800000 */
.L_x_2468:
[----:B------:R-:W-:-:S05]  /*11420*/  IMAD R2, R2, R3, RZ ;  /* 0x0000000302027224 */ /* 0x000fca00078e02ff */
[----:B------:R-:W-:-:S07]  /*11430*/  VIMNMX R0, R0, R2, !PT ;  /* 0x0000000200007248 */ /* 0x000fce0007fe0100 */
.L_x_2467:
[----:B------:R-:W-:Y:S01]  /*11440*/  IMAD.HI R0, R0, 0x2aaaaaab, RZ ;  /* 0x2aaaaaab00007827 */ /* 0x000fe200078e02ff */
[----:B------:R-:W-:Y:S04]  /*11450*/  BSSY B7, `(.L_x_2471) ;  /* 0x00003fa000077945 */ /* 0x000fe80003800000 */
[----:B------:R-:W-:-:S04]  /*11460*/  SHF.R.U32.HI R2, RZ, 0x1f, R0 ;  /* 0x0000001fff027819 */ /* 0x000fc80000011600 */
[----:B------:R-:W-:-:S04]  /*11470*/  LEA.HI.SX32 R2, R0, R2, 0x1c ;  /* 0x0000000200027211 */ /* 0x000fc800078fe2ff */
[----:B------:R-:W-:-:S04]  /*11480*/  VIMNMX R3, RZ, R2, !PT ;  /* 0x00000002ff037248 */ /* 0x000fc80007fe0100 */
[----:B------:R-:W-:Y:S01]  /*11490*/  ISETP.GT.AND P0, PT, R7, R3, PT ;  /* 0x000000030700720c */ /* 0x000fe20003f04270 */
[----:B------:R3:W-:-:S12]  /*114a0*/  STL [R1+0x1c], R3 ;  /* 0x00001c0301007387 */ /* 0x0007d80000100800 */
[----:B---3--:R-:W-:Y:S05]  /*114b0*/  @P0 BRA `(.L_x_2472) ;  /* 0x0000000000440947 */ /* 0x008fea0003800000 */
[----:B------:R-:W3:Y:S02]  /*114c0*/  S2R R3, SR_TID.X ;  /* 0x0000000000037919 */ /* 0x000ee40000002100 */
[----:B---3--:R-:W-:-:S04]  /*114d0*/  LOP3.LUT R3, R3, 0x7f, RZ, 0xc0, !PT ;  /* 0x0000007f03037812 */ /* 0x008fc800078ec0ff */
[----:B------:R-:W-:-:S13]  /*114e0*/  ISETP.NE.AND P0, PT, R3, RZ, PT ;  /* 0x000000ff0300720c */ /* 0x000fda0003f05270 */
[----:B------:R-:W-:Y:S05]  /*114f0*/  @P0 BRA `(.L_x_2473) ;  /* 0x0000003c00bc0947 */ /* 0x000fea0003800000 */
[----:B------:R-:W3:Y:S01]  /*11500*/  S2R R5, SR_LANEID ;  /* 0x0000000000057919 */ /* 0x000ee20000000000 */
[----:B------:R-:W-:Y:S01]  /*11510*/  VOTEU.ANY UR4, UPT, PT ;  /* 0x0000000000047886 */ /* 0x000fe200038e0100 */
[----:B------:R-:W4:Y:S01]  /*11520*/  LDC.64 R2, c[0x0][0xc60] ;  /* 0x00031800ff027b82 */ /* 0x000f220000000a00 */
[----:B------:R-:W3:Y:S02]  /*11530*/  FLO.U32 R0, UR4 ;  /* 0x0000000400007d00 */ /* 0x000ee400080e0000 */
[----:B---3--:R-:W-:-:S06]  /*11540*/  ISETP.EQ.U32.AND P0, PT, R0, R5, PT ;  /* 0x000000050000720c */ /* 0x008fcc0003f02070 */
[----:B------:R-:W4:Y:S07]  /*11550*/  POPC R5, UR4 ;  /* 0x0000000400057d09 */ /* 0x000f2e0008000000 */
[----:B----4-:R-:W3:Y:S01]  /*11560*/  @P0 ATOMG.E.ADD.STRONG.GPU PT, R3, desc[UR40][R2.64], R5 ;  /* 0x00000005020309a8 */ /* 0x010ee200081ee1e8 */
[----:B------:R-:W4:Y:S02]  /*11570*/  S2R R4, SR_LTMASK ;  /* 0x0000000000047919 */ /* 0x000f240000003900 */
[----:B----4-:R-:W-:-:S04]  /*11580*/  LOP3.LUT R4, R4, UR4, RZ, 0xc0, !PT ;  /* 0x0000000404047c12 */ /* 0x010fc8000f8ec0ff */
[----:B--2---:R-:W2:Y:S01]  /*11590*/  POPC R7, R4 ;  /* 0x0000000400077309 */ /* 0x004ea20000000000 */
[----:B---3--:R-:W2:Y:S02]  /*115a0*/  SHFL.IDX PT, R0, R3, R0, 0x1f ;  /* 0x00001f0003007589 */ /* 0x008ea400000e0000 */
[----:B--2---:R-:W-:Y:S01]  /*115b0*/  IADD3 R16, R0, UR37, R7 ;  /* 0x0000002500107c10 */ /* 0x004fe2000fffe007 */
[----:B------:R-:W-:Y:S06]  /*115c0*/  BRA `(.L_x_2473) ;  /* 0x0000003c00887947 */ /* 0x000fec0003800000 */
.L_x_2472:
        /* <DEDUP_REMOVED lines=17> */
[----:B------:R-:W-:Y:S02]  /*116e0*/  IMAD.MOV.U32 R12, RZ, RZ, 0x1 ;  /* 0x00000001ff0c7424 */ /* 0x000fe400078e00ff */
[----:B------:R-:W-:-:S07]  /*116f0*/  IMAD.MOV.U32 R13, RZ, RZ, RZ ;  /* 0x000000ffff0d7224 */ /* 0x000fce00078e00ff */
[----:B------:R-:W-:-:S07]  /*11700*/  LEPC R20, `(.L_x_2475) ;  /* 0x000000001014794e */ /* 0x000fce0000000000 */
[----:B01-3--:R-:W-:Y:S05]  /*11710*/  CALL.ABS.NOINC R2 ;  /* 0x0000000002007343 */ /* 0x00bfea0003c00000 */
.L_x_2475:
[----:B------:R-:W-:Y:S05]  /*11720*/  BSYNC B6 ;  /* 0x0000000000067941 */ /* 0x000fea0003800000 */
.L_x_2474:
        /* <DEDUP_REMOVED lines=16> */
[----:B------:R-:W-:Y:S02]  /*11830*/  IMAD.MOV.U32 R12, RZ, RZ, 0x1 ;  /* 0x00000001ff0c7424 */ /* 0x000fe400078e00ff */
[----:B---3--:R-:W-:-:S07]  /*11840*/  IMAD.MOV.U32 R13, RZ, RZ, RZ ;  /* 0x000000ffff0d7224 */ /* 0x008fce00078e00ff */
[----:B------:R-:W-:-:S07]  /*11850*/  LEPC R20, `(.L_x_2478) ;  /* 0x000000001014794e */ /* 0x000fce0000000000 */
[----:B01--4-:R-:W-:Y:S05]  /*11860*/  CALL.ABS.NOINC R2 ;  /* 0x0000000002007343 */ /* 0x013fea0003c00000 */
.L_x_2478:
        /* <DEDUP_REMOVED lines=15> */
.L_x_2477:
[----:B------:R-:W-:Y:S05]  /*11960*/  BSYNC B6 ;  /* 0x0000000000067941 */ /* 0x000fea0003800000 */
.L_x_2476:
[----:B------:R-:W-:Y:S01]  /*11970*/  ULDC.64 UR4, c[0x0][0x9f8] ;  /* 0x00027e0000047ab9 */ /* 0x000fe20000000a00 */
[----:B------:R-:W3:Y:S01]  /*11980*/  LDL R17, [R1+0x20] ;  /* 0x0000200001117983 */ /* 0x000ee20000100800 */
[----:B------:R-:W-:Y:S01]  /*11990*/  ISETP.NE.U32.AND P0, PT, RZ, UR4, PT ;  /* 0x00000004ff007c0c */ /* 0x000fe2000bf05070 */
[----:B--2---:R-:W-:-:S03]  /*119a0*/  IMAD.MOV.U32 R7, RZ, RZ, R19 ;  /* 0x000000ffff077224 */ /* 0x004fc600078e0013 */
[----:B------:R-:W-:Y:S01]  /*119b0*/  ISETP.NE.AND.EX P0, PT, RZ, UR5, PT, P0 ;  /* 0x00000005ff007c0c */ /* 0x000fe2000bf05300 */
[----:B------:R-:W-:-:S12]  /*119c0*/  ULDC.64 UR4, c[0x0][0xa08] ;  /* 0x0002820000047ab9 */ /* 0x000fd80000000a00 */
[----:B------:R-:W2:Y:S02]  /*119d0*/  @P0 LDC.64 R2, c[0x0][0x9f8] ;  /* 0x00027e00ff020b82 */ /* 0x000ea40000000a00 */
[----:B--2---:R-:W-:-:S05]  /*119e0*/  @P0 IMAD.WIDE R2, R19, 0x4, R2 ;  /* 0x0000000413020825 */ /* 0x004fca00078e0202 */
[----:B------:R2:W4:Y:S02]  /*119f0*/  @P0 LDG.E R7, desc[UR40][R2.64] ;  /* 0x0000002802070981 */ /* 0x000524000c1e1900 */
[----:B--2---:R-:W2:Y:S02]  /*11a00*/  LDC.64 R2, c[0x0][0x418] ;  /* 0x00010600ff027b82 */ /* 0x004ea40000000a00 */
[----:B--2---:R-:W-:Y:S01]  /*11a10*/  LOP3.LUT P0, RZ, R2, UR4, RZ, 0xfc, !PT ;  /* 0x0000000402ff7c12 */ /* 0x004fe2000f80fcff */
[----:B------:R-:W-:-:S03]  /*11a20*/  UMOV UR4, 0xffffffff ;  /* 0xffffffff00047882 */ /* 0x000fc60000000000 */
[----:B------:R-:W-:Y:S01]  /*11a30*/  LOP3.LUT P0, RZ, R3, UR5, RZ, 0xfc, P0 ;  /* 0x0000000503ff7c12 */ /* 0x000fe2000800fcff */
[----:B---3--:R-:W-:Y:S01]  /*11a40*/  VIADD R0, R17, 0xffffffff ;  /* 0xffffffff11007836 */ /* 0x008fe20000000000 */
[----:B----4-:R-:W-:Y:S01]  /*11a50*/  SHF.R.S32.HI R8, RZ, 0x1f, R7 ;  /* 0x0000001fff087819 */ /* 0x010fe20000011407 */
[----:B------:R2:W-:Y:S01]  /*11a60*/  STL [R1+0xc], R7 ;  /* 0x00000c0701007387 */ /* 0x0005e20000100800 */
[----:B------:R-:W-:-:S03]  /*11a70*/  SEL R17, R7, RZ, !P0 ;  /* 0x000000ff07117207 */ /* 0x000fc60004000000 */
[----:B------:R2:W-:Y:S01]  /*11a80*/  STL [R1+0x14], R8 ;  /* 0x0000140801007387 */ /* 0x0005e20000100800 */
[----:B------:R-:W-:Y:S05]  /*11a90*/  BRA.DIV UR4, `(.L_x_2479) ;  /* 0x0000004e04247947 */ /* 0x000fea000b800000 */
[----:B------:R-:W3:Y:S02]  /*11aa0*/  S2R R4, SR_TID.X ;  /* 0x0000000000047919 */ /* 0x000ee40000002100 */
[----:B---3--:R-:W-:-:S04]  /*11ab0*/  SHF.R.U32.HI R4, RZ, 0x5, R4 ;  /* 0x00000005ff047819 */ /* 0x008fc80000011604 */
[----:B------:R-:W-:-:S05]  /*11ac0*/  LOP3.LUT R4, R4, 0x3, RZ, 0xc0, !PT ;  /* 0x0000000304047812 */ /* 0x000fca00078ec0ff */
[----:B------:R3:W4:Y:S02]  /*11ad0*/  SHFL.IDX PT, R14, R4, RZ, 0x1f ;  /* 0x00001fff040e7589 */ /* 0x00072400000e0000 */
.L_x_2585:
[----:B---3--:R-:W3:Y:S01]  /*11ae0*/  LDL.LU R4, [R1] ;  /* 0x0000000001047983 */ /* 0x008ee20000300800 */
[----:B------:R-:W-:Y:S02]  /*11af0*/  PLOP3.LUT P1, PT, PT, PT, PT, 0x8, 0x0 ;  /* 0x000000000000781c */ /* 0x000fe40003f2e170 */
[----:B----4-:R-:W-:Y:S01]  /*11b00*/  ISETP.NE.AND P0, PT, R14, RZ, PT ;  /* 0x000000ff0e00720c */ /* 0x010fe20003f05270 */
[----:B------:R4:W-:Y:S01]  /*11b10*/  STL [R1+0x28], R0 ;  /* 0x0000280001007387 */ /* 0x0009e20000100800 */
[----:B---3--:R-:W-:-:S09]  /*11b20*/  LOP3.LUT R4, R4, 0xfffffffe, RZ, 0xc0, !PT ;  /* 0xfffffffe04047812 */ /* 0x008fd200078ec0ff */
[----:B------:R-:W-:-:S05]  /*11b30*/  @P1 LOP3.LUT R4, R4, 0x1, RZ, 0xfc, !PT ;  /* 0x0000000104041812 */ /* 0x000fca00078efcff */
[----:B------:R4:W-:Y:S01]  /*11b40*/  STL [R1], R4 ;  /* 0x0000000401007387 */ /* 0x0009e20000100800 */
[----:B------:R-:W-:Y:S05]  /*11b50*/  @P0 BRA `(.L_x_2480) ;  /* 0x00000004001c0947 */ /* 0x000fea0003800000 */
[----:B------:R-:W-:-:S03]  /*11b60*/  UMOV UR4, 0xffffffff ;  /* 0xffffffff00047882 */ /* 0x000fc60000000000 */
[----:B------:R-:W-:Y:S05]  /*11b70*/  BRA.DIV UR4, `(.L_x_2481) ;  /* 0x0000004e04207947 */ /* 0x000fea000b800000 */
[----:B------:R-:W-:-:S13]  /*11b80*/  ELECT P6, URZ, PT ;  /* 0x00000000003f782f */ /* 0x000fda00038c0000 */
.L_x_2588:
[----:B------:R-:W-:Y:S05]  /*11b90*/  @!P6 BRA `(.L_x_2480) ;  /* 0x00000004000ce947 */ /* 0x000fea0003800000 */
[----:B------:R-:W-:-:S04]  /*11ba0*/  ISETP.NE.U32.AND P0, PT, R2, RZ, PT ;  /* 0x000000ff0200720c */ /* 0x000fc80003f05070 */
[----:B------:R-:W-:-:S13]  /*11bb0*/  ISETP.NE.AND.EX P0, PT, R3, RZ, PT, P0 ;  /* 0x000000ff0300720c */ /* 0x000fda0003f05300 */
[----:B------:R-:W-:Y:S05]  /*11bc0*/  @!P0 BRA `(.L_x_2482) ;  /* 0x0000000000508947 */ /* 0x000fea0003800000 */
[----:B------:R-:W3:Y:S01]  /*11bd0*/  LDC R6, c[0x0][0x43c] ;  /* 0x00010f00ff067b82 */ /* 0x000ee20000000800 */
[----:B01----:R-:W-:Y:S01]  /*11be0*/  IMAD.MOV.U32 R9, RZ, RZ, R0 ;  /* 0x000000ffff097224 */ /* 0x003fe200078e0000 */
[----:B------:R-:W-:-:S03]  /*11bf0*/  ULDC.64 UR4, c[0x0][0x428] ;  /* 0x00010a0000047ab9 */ /* 0x000fc60000000a00 */
[----:B----4-:R-:W-:Y:S01]  /*11c00*/  IMAD.MOV.U32 R0, RZ, RZ, R9 ;  /* 0x000000ffff007224 */ /* 0x010fe200078e0009 */
[----:B---3--:R-:W-:-:S13]  /*11c10*/  ISETP.NE.AND P0, PT, R6, 0x1, PT ;  /* 0x000000010600780c */ /* 0x008fda0003f05270 */
[----:B------:R-:W0:Y:S02]  /*11c20*/  @P0 LDC.64 R4, c[0x0][0x440] ;  /* 0x00011000ff040b82 */ /* 0x000e240000000a00 */
[----:B0-----:R-:W-:-:S05]  /*11c30*/  @P0 IMAD.HI.U32 R4, R9, R4, RZ ;  /* 0x0000000409040227 */ /* 0x001fca00078e00ff */
[----:B------:R-:W-:-:S04]  /*11c40*/  @P0 SHF.R.U32.HI R0, RZ, R5, R4 ;  /* 0x00000005ff000219 */ /* 0x000fc80000011604 */
[--C-:B------:R-:W-:Y:S01]  /*11c50*/  SHF.R.S32.HI R5, RZ, 0x1f, R0.reuse ;  /* 0x0000001fff057819 */ /* 0x100fe20000011400 */
[----:B------:R-:W-:-:S04]  /*11c60*/  IMAD.MOV R4, RZ, RZ, -R0 ;  /* 0x000000ffff047224 */ /* 0x000fc800078e0a00 */
[----:B------:R-:W-:Y:S02]  /*11c70*/  IMAD R9, R6, R4, R9 ;  /* 0x0000000406097224 */ /* 0x000fe400078e0209 */
[----:B------:R-:W-:Y:S02]  /*11c80*/  IMAD R6, R8, UR4, RZ ;  /* 0x0000000408067c24 */ /* 0x000fe4000f8e02ff */
[----:B------:R-:W-:Y:S01]  /*11c90*/  IMAD.MOV.U32 R4, RZ, RZ, R0 ;  /* 0x000000ffff047224 */ /* 0x000fe200078e0000 */
[----:B------:R3:W-:Y:S01]  /*11ca0*/  STL [R1+0x28], R9 ;  /* 0x0000280901007387 */ /* 0x0007e20000100800 */
[C---:B------:R-:W-:Y:S02]  /*11cb0*/  IMAD R0, R7.reuse, UR5, R6 ;  /* 0x0000000507007c24 */ /* 0x040fe4000f8e0206 */
[----:B------:R-:W-:-:S04]  /*11cc0*/  IMAD.WIDE.U32 R4, R7, UR4, R4 ;  /* 0x0000000407047c25 */ /* 0x000fc8000f8e0004 */
[----:B------:R-:W-:Y:S01]  /*11cd0*/  IMAD.IADD R0, R5, 0x1, R0 ;  /* 0x0000000105007824 */ /* 0x000fe200078e0200 */
[----:B------:R-:W-:-:S04]  /*11ce0*/  LEA R2, P0, R4, R2, 0x2 ;  /* 0x0000000204027211 */ /* 0x000fc800078010ff */
[----:B------:R-:W-:-:S05]  /*11cf0*/  LEA.HI.X R3, R4, R3, R0, 0x2, P0 ;  /* 0x0000000304037211 */ /* 0x000fca00000f1400 */
[----:B------:R3:W5:Y:S04]  /*11d00*/  LDG.E R17, desc[UR40][R2.64] ;  /* 0x0000002802117981 */ /* 0x000768000c1e1900 */
.L_x_2482:
[----:B--2---:R-:W2:Y:S04]  /*11d10*/  LDL R7, [R1+0x4] ;  /* 0x0000040001077983 */ /* 0x004ea80000100800 */
[----:B----4-:R-:W2:Y:S04]  /*11d20*/  LDL R0, [R1+0x8] ;  /* 0x0000080001007983 */ /* 0x010ea80000100800 */
[----:B---3--:R-:W3:Y:S01]  /*11d30*/  LDL R2, [R1+0x10] ;  /* 0x0000100001027983 */ /* 0x008ee20000100800 */
[----:B--2---:R-:W-:Y:S01]  /*11d40*/  IMAD R0, R0, 0x8, R7 ;  /* 0x0000000800007824 */ /* 0x004fe200078e0207 */
[----:B---3--:R-:W-:-:S04]  /*11d50*/  SHF.L.U32 R2, R2, 0x1f, RZ ;  /* 0x0000001f02027819 */ /* 0x008fc800000006ff */
[----:B------:R-:W2:Y:S02]  /*11d60*/  SYNCS.PHASECHK.TRANS64.TRYWAIT P0, [R0+URZ+0x22840], R2 ;  /* 0x02284002000075a7 */ /* 0x000ea4000800017f */
[----:B--2---:R-:W-:Y:S05]  /*11d70*/  @!P0 BRA `(.L_x_2483) ;  /* 0x0000004800c08947 */ /* 0x004fea0003800000 */
.L_x_2589:
        /* <DEDUP_REMOVED lines=11> */
.L_x_2484:
[----:B------:R-:W3:Y:S04]  /*11e30*/  LDL R6, [R1+0x4] ;  /* 0x0000040001067983 */ /* 0x000ee80000100800 */
[----:B------:R-:W3:Y:S04]  /*11e40*/  LDL R5, [R1+0x8] ;  /* 0x0000080001057983 */ /* 0x000ee80000100800 */
[----:B------:R-:W4:Y:S04]  /*11e50*/  LDL R4, [R1+0x28] ;  /* 0x0000280001047983 */ /* 0x000f280000100800 */
[----:B------:R-:W4:Y:S04]  /*11e60*/  LDL R3, [R1+0x18] ;  /* 0x0000180001037983 */ /* 0x000f280000100800 */
[----:B--2---:R-:W2:Y:S01]  /*11e70*/  LDL.LU R2, [R1] ;  /* 0x0000000001027983 */ /* 0x004ea20000300800 */
[----:B------:R-:W-:Y:S01]  /*11e80*/  R2UR UR9, R0 ;  /* 0x00000000000972ca */ /* 0x000fe200000e0000 */
[----:B------:R-:W-:Y:S01]  /*11e90*/  UIADD3 UR6, UP0, UR38, 0x370, URZ ;  /* 0x0000037026067890 */ /* 0x000fe2000ff1e03f */
[----:B------:R-:W-:Y:S01]  /*11ea0*/  PLOP3.LUT P0, PT, PT, PT, PT, 0x80, 0x0 ;  /* 0x000000000000781c */ /* 0x000fe20003f0f070 */
[----:B------:R-:W-:Y:S01]  /*11eb0*/  UMOV UR5, 0x14f00000 ;  /* 0x14f0000000057882 */ /* 0x000fe20000000000 */
[----:B------:R-:W-:Y:S01]  /*11ec0*/  R2UR UR12, R18 ;  /* 0x00000000120c72ca */ /* 0x000fe200000e0000 */
[----:B------:R-:W-:Y:S01]  /*11ed0*/  UIADD3.X UR7, URZ, UR39, URZ, UP0, !UPT ;  /* 0x000000273f077290 */ /* 0x000fe200087fe43f */
[----:B-----5:R-:W-:Y:S01]  /*11ee0*/  R2UR UR13, R17 ;  /* 0x00000000110d72ca */ /* 0x020fe200000e0000 */
[----:B------:R-:W-:-:S06]  /*11ef0*/  UMOV UR10, URZ ;  /* 0x0000003f000a7c82 */ /* 0x000fcc0008000000 */
[----:B------:R-:W-:Y:S01]  /*11f00*/  UIADD3 UR9, UR9, 0x22830, URZ ;  /* 0x0002283009097890 */ /* 0x000fe2000fffe03f */
[----:B---3--:R-:W-:Y:S01]  /*11f10*/  IMAD R0, R5, 0x3000, R6 ;  /* 0x0000300005007824 */ /* 0x008fe200078e0206 */
[----:B----4-:R-:W-:-:S04]  /*11f20*/  R2UR UR11, R4 ;  /* 0x00000000040b72ca */ /* 0x010fc800000e0000 */
[----:B------:R-:W-:Y:S02]  /*11f30*/  R2UR UR8, R0 ;  /* 0x00000000000872ca */ /* 0x000fe400000e0000 */
[----:B------:R-:W-:Y:S02]  /*11f40*/  R2UR UR4, R3 ;  /* 0x00000000030472ca */ /* 0x000fe400000e0000 */
[----:B--2---:R-:W-:-:S04]  /*11f50*/  LOP3.LUT R2, R2, 0xfffffffe, RZ, 0xc0, !PT ;  /* 0xfffffffe02027812 */ /* 0x004fc800078ec0ff */
[----:B------:R-:W-:-:S05]  /*11f60*/  @P0 LOP3.LUT R2, R2, 0x1, RZ, 0xfc, !PT ;  /* 0x0000000102020812 */ /* 0x000fca00078efcff */
[----:B------:R-:W-:Y:S02]  /*11f70*/  UIADD3 UR8, UR8, 0x1c400, URZ ;  /* 0x0001c40008087890 */ /* 0x000fe4000fffe03f */
[----:B------:R-:W-:Y:S01]  /*11f80*/  UIMAD UR11, UR11, 0x60, UR4 ;  /* 0x000000600b0b78a4 */ /* 0x000fe2000f8e0204 */
[----:B------:R3:W-:Y:S02]  /*11f90*/  STL [R1], R2 ;  /* 0x0000000201007387 */ /* 0x0007e40000100800 */
[----:B------:R-:W-:-:S06]  /*11fa0*/  UMOV UR4, 0x0 ;  /* 0x0000000000047882 */ /* 0x000fcc0000000000 */
[----:B------:R3:W-:Y:S01]  /*11fb0*/  UTMALDG.4D [UR8], [UR6], desc[UR4] ;  /* 0x00000408060075b4 */ /* 0x0007e20008019000 */
[----:B------:R-:W-:Y:S02]  /*11fc0*/  NOP ;  /* 0x0000000000007918 */ /* 0x000fe40000000000 */
.L_x_2480:
[----:B----4-:R-:W4:Y:S04]  /*11fd0*/  LDL R0, [R1+0x4] ;  /* 0x0000040001007983 */ /* 0x010f280000100800 */
[----:B------:R-:W5:Y:S01]  /*11fe0*/  LDL.LU R3, [R1+0x38] ;  /* 0x0000380001037983 */ /* 0x000f620000300800 */
[----:B------:R-:W-:Y:S05]  /*11ff0*/  WARPSYNC.ALL ;  /* 0x0000000000007948 */ /* 0x000fea0003800000 */
[----:B---3--:R-:W-:Y:S01]  /*12000*/  ULDC.64 UR4, c[0x0][0x298] ;  /* 0x0000a60000047ab9 */ /* 0x008fe20000000a00 */
[----:B------:R-:W-:Y:S01]  /*12010*/  BSSY B6, `(.L_x_2485) ;  /* 0x000001c000067945 */ /* 0x000fe20003800000 */
[----:B------:R-:W-:Y:S01]  /*12020*/  BAR.SYNC.DEFER_BLOCKING 0x8, 0x180 ;  /* 0x0206000000007b1d */ /* 0x000fe20000010000 */
[----:B----4-:R-:W-:Y:S01]  /*12030*/  VIADD R0, R0, 0x18400 ;  /* 0x0001840000007836 */ /* 0x010fe20000000000 */
[----:B-----5:R-:W-:Y:S01]  /*12040*/  SHF.R.S32.HI R2, RZ, 0x1f, R3 ;  /* 0x0000001fff027819 */ /* 0x020fe20000011403 */
[----:B------:R-:W-:-:S03]  /*12050*/  IMAD.WIDE.U32 R4, R3, UR4, RZ ;  /* 0x0000000403047c25 */ /* 0x000fc6000f8e00ff */
[----:B------:R-:W-:Y:S01]  /*12060*/  LOP3.LUT P0, RZ, R0, 0x3ff, RZ, 0xc0, !PT ;  /* 0x000003ff00ff7812 */ /* 0x000fe2000780c0ff */
[----:B------:R-:W-:Y:S01]  /*12070*/  IMAD R2, R2, UR4, RZ ;  /* 0x0000000402027c24 */ /* 0x000fe2000f8e02ff */
[----:B------:R3:W-:Y:S03]  /*12080*/  STL.64 [R1+0x38], R4 ;  /* 0x0000380401007387 */ /* 0x0007e60000100a00 */
[----:B------:R-:W-:-:S04]  /*12090*/  IMAD R2, R3, UR5, R2 ;  /* 0x0000000503027c24 */ /* 0x000fc8000f8e0202 */
[----:B------:R-:W-:-:S05]  /*120a0*/  IMAD.IADD R0, R5, 0x1, R2 ;  /* 0x0000000105007824 */ /* 0x000fca00078e0202 */
[----:B------:R3:W-:Y:S01]  /*120b0*/  STL [R1+0x44], R0 ;  /* 0x0000440001007387 */ /* 0x0007e20000100800 */
[----:B------:R-:W-:Y:S05]  /*120c0*/  @!P0 BRA `(.L_x_2486) ;  /* 0x0000000000408947 */ /* 0x000fea0003800000 */
[----:B------:R-:W-:Y:S01]  /*120d0*/  MOV R2, 0x0 ;  /* 0x0000000000027802 */ /* 0x000fe20000000f00 */
[----:B------:R-:W-:Y:S01]  /*120e0*/  ULDC.64 UR6, c[0x4][0x98] ;  /* 0x0100260000067ab9 */ /* 0x000fe20000000a00 */
[----:B------:R-:W-:Y:S01]  /*120f0*/  ULDC.64 UR8, c[0x4][0xa0] ;  /* 0x0100280000087ab9 */ /* 0x000fe20000000a00 */
[----:B------:R-:W-:Y:S01]  /*12100*/  ULDC.64 UR4, c[0x4][0x20] ;  /* 0x0100080000047ab9 */ /* 0x000fe20000000a00 */
[----:B---3--:R-:W-:Y:S02]  /*12110*/  IMAD.U32 R4, RZ, RZ, UR6 ;  /* 0x00000006ff047e24 */ /* 0x008fe4000f8e00ff */
        /* <DEDUP_REMOVED lines=11> */
.L_x_2486:
[----:B------:R-:W-:Y:S05]  /*121d0*/  BSYNC B6 ;  /* 0x0000000000067941 */ /* 0x000fea0003800000 */
.L_x_2485:
[----:B---3--:R-:W3:Y:S01]  /*121e0*/  LDL.LU R0, [R1+0x44] ;  /* 0x0000440001007983 */ /* 0x008ee20000300800 */
[----:B--2---:R-:W2:Y:S01]  /*121f0*/  LDC R7, c[0x0][0x448] ;  /* 0x00011200ff077b82 */ /* 0x004ea20000000800 */
[----:B------:R-:W-:Y:S01]  /*12200*/  ULDC.64 UR4, c[0x0][0x2d8] ;  /* 0x0000b60000047ab9 */ /* 0x000fe20000000a00 */
[----:B------:R-:W-:Y:S01]  /*12210*/  ULDC UR6, c[0x0][0x2b8] ;  /* 0x0000ae0000067ab9 */ /* 0x000fe20000000800 */
[----:B------:R-:W3:Y:S04]  /*12220*/  LDL.LU.64 R2, [R1+0x38] ;  /* 0x0000380001027983 */ /* 0x000ee80000300a00 */
[----:B------:R-:W4:Y:S04]  /*12230*/  LDL R12, [R1+0x2c] ;  /* 0x00002c00010c7983 */ /* 0x000f280000100800 */
[----:B01----:R0:W5:Y:S01]  /*12240*/  LDL R9, [R1+0x24] ;  /* 0x0000240001097983 */ /* 0x0031620000100800 */
[----:B------:R-:W1:Y:S01]  /*12250*/  S2R R5, SR_TID.X ;  /* 0x0000000000057919 */ /* 0x000e620000002100 */
[----:B------:R-:W0:Y:S01]  /*12260*/  S2R R6, SR_TID.X ;  /* 0x0000000000067919 */ /* 0x000e220000002100 */
[----:B-1----:R-:W-:-:S04]  /*12270*/  LOP3.LUT R5, R5, 0x7f, RZ, 0xc0, !PT ;  /* 0x0000007f05057812 */ /* 0x002fc800078ec0ff */
[----:B------:R-:W-:Y:S01]  /*12280*/  SHF.R.U32.HI R5, RZ, 0x3, R5 ;  /* 0x00000003ff057819 */ /* 0x000fe20000011605 */
[----:B0-----:R-:W-:-:S05]  /*12290*/  IMAD.SHL.U32 R8, R6, 0x10, RZ ;  /* 0x0000001006087824 */ /* 0x001fca00078e00ff */
[----:B------:R-:W-:Y:S01]  /*122a0*/  LOP3.LUT R8, R5, 0x70, R8, 0xf8, !PT ;  /* 0x0000007005087812 */ /* 0x000fe200078ef808 */
[----:B---3--:R-:W-:Y:S01]  /*122b0*/  IMAD.MOV.U32 R3, RZ, RZ, R0 ;  /* 0x000000ffff037224 */ /* 0x008fe200078e0000 */
[----:B------:R-:W-:-:S05]  /*122c0*/  SHF.R.S32.HI R0, RZ, 0x1f, R18 ;  /* 0x0000001fff007819 */ /* 0x000fca0000011412 */
[----:B------:R-:W-:Y:S02]  /*122d0*/  IMAD R0, R0, UR4, RZ ;  /* 0x0000000400007c24 */ /* 0x000fe4000f8e02ff */
[----:B------:R-:W-:-:S04]  /*122e0*/  IMAD.WIDE.U32 R2, R18, UR4, R2 ;  /* 0x0000000412027c25 */ /* 0x000fc8000f8e0002 */
[----:B------:R-:W-:Y:S01]  /*122f0*/  IMAD R0, R18, UR5, R0 ;  /* 0x0000000512007c24 */ /* 0x000fe2000f8e0200 */
[----:B------:R-:W-:Y:S02]  /*12300*/  ULDC.64 UR4, c[0x0][0xa00] ;  /* 0x0002800000047ab9 */ /* 0x000fe40000000a00 */
[----:B------:R-:W-:Y:S01]  /*12310*/  ISETP.NE.U32.AND P0, PT, RZ, UR4, PT ;  /* 0x00000004ff007c0c */ /* 0x000fe2000bf05070 */
[----:B------:R-:W-:Y:S01]  /*12320*/  IMAD.IADD R3, R3, 0x1, R0 ;  /* 0x0000000103037824 */ /* 0x000fe200078e0200 */
[----:B------:R-:W-:Y:S02]  /*12330*/  SHF.R.S32.HI R0, RZ, 0x1f, R19 ;  /* 0x0000001fff007819 */ /* 0x000fe40000011413 */
[----:B------:R-:W-:Y:S01]  /*12340*/  ISETP.NE.AND.EX P0, PT, RZ, UR5, PT, P0 ;  /* 0x00000005ff007c0c */ /* 0x000fe2000bf05300 */
[----:B------:R-:W-:-:S03]  /*12350*/  ULDC.64 UR4, c[0x0][0x2e0] ;  /* 0x0000b80000047ab9 */ /* 0x000fc60000000a00 */
[----:B------:R-:W-:Y:S02]  /*12360*/  SEL R4, R0, RZ, !P0 ;  /* 0x000000ff00047207 */ /* 0x000fe40004000000 */
[----:B------:R-:W-:Y:S02]  /*12370*/  SEL R0, R19, RZ, !P0 ;  /* 0x000000ff13007207 */ /* 0x000fe40004000000 */
[----:B--2---:R-:W-:-:S13]  /*12380*/  ISETP.NE.AND P0, PT, R7, 0x1, PT ;  /* 0x000000010700780c */ /* 0x004fda0003f05270 */
[----:B------:R-:W0:Y:S08]  /*12390*/  @P0 LDC R5, c[0x0][0x44c] ;  /* 0x00011300ff050b82 */ /* 0x000e300000000800 */
[----:B------:R-:W1:Y:S01]  /*123a0*/  @P0 LDC R6, c[0x0][0x450] ;  /* 0x00011400ff060b82 */ /* 0x000e620000000800 */
[----:B------:R-:W-:Y:S02]  /*123b0*/  IMAD R4, R4, UR4, RZ ;  /* 0x0000000404047c24 */ /* 0x000fe4000f8e02ff */
[----:B------:R-:W-:-:S04]  /*123c0*/  IMAD.WIDE.U32 R2, R0, UR4, R2 ;  /* 0x0000000400027c25 */ /* 0x000fc8000f8e0002 */
[----:B------:R-:W-:Y:S01]  /*123d0*/  IMAD R0, R0, UR5, R4 ;  /* 0x0000000500007c24 */ /* 0x000fe2000f8e0204 */
[----:B------:R-:W-:Y:S01]  /*123e0*/  ULDC.64 UR4, c[0x0][0x2d0] ;  /* 0x0000b40000047ab9 */ /* 0x000fe20000000a00 */
[----:B----4-:R-:W-:Y:S02]  /*123f0*/  IMAD.IADD R4, R8, 0x1, R12 ;  /* 0x0000000108047824 */ /* 0x010fe400078e020c */
[----:B------:R-:W-:Y:S02]  /*12400*/  IMAD.IADD R3, R3, 0x1, R0 ;  /* 0x0000000103037824 */ /* 0x000fe400078e0200 */
[----:B0-----:R-:W-:Y:S01]  /*12410*/  @P0 IMAD.HI.U32 R5, R4, R5, RZ ;  /* 0x0000000504050227 */ /* 0x001fe200078e00ff */
[----:B------:R-:W0:Y:S03]  /*12420*/  S2R R8, SR_TID.X ;  /* 0x0000000000087919 */ /* 0x000e260000002100 */
[----:B------:R-:W-:Y:S01]  /*12430*/  IMAD.MOV.U32 R0, RZ, RZ, R4 ;  /* 0x000000ffff007224 */ /* 0x000fe200078e0004 */
[----:B-1----:R-:W-:-:S05]  /*12440*/  @P0 SHF.R.U32.HI R0, RZ, R6, R5 ;  /* 0x00000006ff000219 */ /* 0x002fca0000011605 */
        /* <DEDUP_REMOVED lines=18> */
[----:B------:R-:W-:Y:S02]  /*12570*/  LOP3.LUT R8, R8, 0x7f, RZ, 0xc0, !PT ;  /* 0x0000007f08087812 */ /* 0x000fe400078ec0ff */
[----:B------:R-:W-:Y:S02]  /*12580*/  ISETP.GE.AND P0, PT, R10, UR6, PT ;  /* 0x000000060a007c0c */ /* 0x000fe4000bf06270 */
[----:B------:R-:W-:-:S02]  /*12590*/  LEA.HI.X R2, R2, UR5, R4, 0x1, P1 ;  /* 0x0000000502027c11 */ /* 0x000fc400088f0c04 */
[----:B------:R-:W-:Y:S01]  /*125a0*/  SHF.R.U32.HI R8, RZ, 0x3, R8 ;  /* 0x00000003ff087819 */ /* 0x000fe20000011608 */
[----:B------:R-:W-:Y:S08]  /*125b0*/  BRA.DIV UR4, `(.L_x_2487) ;  /* 0x0000004204c47947 */ /* 0x000ff0000b800000 */
[----:B------:R-:W2:Y:S04]  /*125c0*/  LDL.LU R6, [R1+0x30] ;  /* 0x0000300001067983 */ /* 0x000ea80000300800 */
[----:B------:R-:W3:Y:S01]  /*125d0*/  LDL.LU R11, [R1+0x2c] ;  /* 0x00002c00010b7983 */ /* 0x000ee20000300800 */
[----:B--2---:R-:W-:-:S03]  /*125e0*/  IMAD R4, R6, R7, RZ ;  /* 0x0000000706047224 */ /* 0x004fc600078e02ff */
[----:B------:R-:W0:Y:S01]  /*125f0*/  SHFL.IDX PT, R7, R0, RZ, 0x181f ;  /* 0x00181fff00077589 */ /* 0x000e2200000e0000 */
[----:B---3--:R-:W-:-:S03]  /*12600*/  IMAD.IADD R3, R8, 0x1, R11 ;  /* 0x0000000108037824 */ /* 0x008fc600078e020b */
[----:B------:R-:W1:Y:S01]  /*12610*/  SHFL.IDX PT, R6, R2, RZ, 0x181f ;  /* 0x00181fff02067589 */ /* 0x000e6200000e0000 */
[C---:B------:R-:W-:Y:S01]  /*12620*/  VIADD R5, R3.reuse, 0x10 ;  /* 0x0000001003057836 */ /* 0x040fe20000000000 */
        /* <DEDUP_REMOVED lines=63> */
.L_x_2606:
        /* <DEDUP_REMOVED lines=11> */
.L_x_2488:
        /* <DEDUP_REMOVED lines=19> */
.L_x_2607:
[----:B------:R-:W-:Y:S05]  /*12c00*/  BSYNC B0 ;  /* 0x0000000000007941 */ /* 0x000fea0003800000 */
.L_x_2489:
[----:B0-----:R-:W2:Y:S01]  /*12c10*/  LDL R2, [R1] ;  /* 0x0000000001027983 */ /* 0x001ea20000100800 */
        /* <DEDUP_REMOVED lines=15> */
.L_x_2608:
[----:B------:R-:W-:Y:S05]  /*12d10*/  BSYNC B1 ;  /* 0x0000000000017941 */ /* 0x000fea0003800000 */
.L_x_2493:
        /* <DEDUP_REMOVED lines=9> */
.L_x_2496:
[----:B------:R-:W-:Y:S05]  /*12db0*/  BSYNC B1 ;  /* 0x0000000000017941 */ /* 0x000fea0003800000 */
.L_x_2495:
[----:B------:R-:W2:Y:S04]  /*12dc0*/  LDL R5, [R1+0x4] ;  /* 0x0000040001057983 */ /* 0x000ea80000100800 */
[----:B0-----:R-:W2:Y:S04]  /*12dd0*/  LDL R0, [R1+0x8] ;  /* 0x0000080001007983 */ /* 0x001ea80000100800 */
[----:B------:R-:W3:Y:S04]  /*12de0*/  LDL R4, [R1+0x18] ;  /* 0x0000180001047983 */ /* 0x000ee80000100800 */
[----:B------:R-:W3:Y:S01]  /*12df0*/  LDL.LU R3, [R1+0x28] ;  /* 0x0000280001037983 */ /* 0x000ee20000300800 */
        /* <DEDUP_REMOVED lines=10> */
.L_x_2497:
        /* <DEDUP_REMOVED lines=15> */
.L_x_2498:
        /* <DEDUP_REMOVED lines=15> */
.L_x_2499:
        /* <DEDUP_REMOVED lines=15> */
.L_x_2500:
        /* <DEDUP_REMOVED lines=10> */
.L_x_2492:
[----:B------:R-:W-:Y:S05]  /*13210*/  BSYNC B0 ;  /* 0x0000000000007941 */ /* 0x000fea0003800000 */
.L_x_2491:
[----:B------:R-:W2:Y:S04]  /*13220*/  LDL R4, [R1+0x20] ;  /* 0x0000200001047983 */ /* 0x000ea80000100800 */
[----:B------:R-:W3:Y:S01]  /*13230*/  LDL R5, [R1+0x1c] ;  /* 0x00001c0001057983 */ /* 0x000ee20000100800 */
[----:B------:R-:W-:Y:S01]  /*13240*/  BSSY B0, `(.L_x_2501) ;  /* 0x00001ff000007945 */ /* 0x000fe20003800000 */
[----:B--2---:R-:W-:-:S05]  /*13250*/  VIADD R0, R4, 0xfffffffe ;  /* 0xfffffffe04007836 */ /* 0x004fca0000000000 */
[----:B---3--:R-:W-:-:S13]  /*13260*/  ISETP.GE.AND P0, PT, R0, R5, PT ;  /* 0x000000050000720c */ /* 0x008fda0003f06270 */
[----:B------:R-:W-:Y:S05]  /*13270*/  @!P0 BRA `(.L_x_2502) ;  /* 0x0000001c00ec8947 */ /* 0x000fea0003800000 */
[----:B------:R-:W-:Y:S01]  /*13280*/  IMAD.MOV R2, RZ, RZ, -R4 ;  /* 0x000000ffff027224 */ /* 0x000fe200078e0a04 */
[----:B------:R-:W-:Y:S01]  /*13290*/  LOP3.LUT R6, RZ, R5, RZ, 0x33, !PT ;  /* 0x00000005ff067212 */ /* 0x000fe200078e33ff */
[----:B------:R-:W-:Y:S03]  /*132a0*/  BSSY B2, `(.L_x_2503) ;  /* 0x00000ab000027945 */ /* 0x000fe60003800000 */
[----:B------:R-:W-:-:S05]  /*132b0*/  VIADDMNMX R6, R2, 0x1, R6, !PT ;  /* 0x0000000102067846 */ /* 0x000fca0007800106 */
[----:B------:R-:W-:-:S05]  /*132c0*/  IMAD.IADD R2, R4, 0x1, R6 ;  /* 0x0000000104027824 */ /* 0x000fca00078e0206 */
[----:B------:R-:W-:-:S04]  /*132d0*/  LOP3.LUT R2, R2, 0x1, RZ, 0xc0, !PT ;  /* 0x0000000102027812 */ /* 0x000fc800078ec0ff */
[----:B------:R-:W-:-:S13]  /*132e0*/  ISETP.NE.U32.AND P0, PT, R2, 0x1, PT ;  /* 0x000000010200780c */ /* 0x000fda0003f05070 */
[----:B------:R-:W-:Y:S05]  /*132f0*/  @P0 BRA `(.L_x_2504) ;  /* 0x0000000800940947 */ /* 0x000fea0003800000 */
[----:B------:R-:W2:Y:S04]  /*13300*/  LDL R5, [R1] ;  /* 0x0000000001057983 */ /* 0x000ea80000100800 */
        /* <DEDUP_REMOVED lines=34> */
[----:B------:R1:W5:Y:S04]  /*13530*/  LDG.E R17, desc[UR40][R4.64] ;  /* 0x0000002804117981 */ /* 0x000368000c1e1900 */
.L_x_2507:
[----:B------:R-:W2:Y:S01]  /*13540*/  LDL R2, [R1+0x4] ;  /* 0x0000040001027983 */ /* 0x000ea20000100800 */
        /* <DEDUP_REMOVED lines=8> */
.L_x_2609:
[----:B------:R-:W-:Y:S05]  /*135d0*/  BSYNC B3 ;  /* 0x0000000000037941 */ /* 0x000fea0003800000 */
.L_x_2508:
        /* <DEDUP_REMOVED lines=9> */
.L_x_2511:
[----:B------:R-:W-:Y:S05]  /*13670*/  BSYNC B3 ;  /* 0x0000000000037941 */ /* 0x000fea0003800000 */
.L_x_2510:
        /* <DEDUP_REMOVED lines=14> */
.L_x_2512:
        /* <DEDUP_REMOVED lines=13> */
.L_x_2610:
[----:B------:R-:W-:Y:S05]  /*13830*/  BSYNC B3 ;  /* 0x0000000000037941 */ /* 0x000fea0003800000 */
.L_x_2513:
        /* <DEDUP_REMOVED lines=11> */
.L_x_2516:
[----:B------:R-:W-:Y:S05]  /*138f0*/  BSYNC B3 ;  /* 0x0000000000037941 */ /* 0x000fea0003800000 */
.L_x_2515:
        /* <DEDUP_REMOVED lines=11> */
.L_x_2517:
        /* <DEDUP_REMOVED lines=15> */
.L_x_2518:
        /* <DEDUP_REMOVED lines=15> */
.L_x_2519:
        /* <DEDUP_REMOVED lines=15> */
.L_x_2520:
        /* <DEDUP_REMOVED lines=10> */
.L_x_2506:
[----:B------:R-:W-:Y:S05]  /*13d20*/  BSYNC B1 ;  /* 0x0000000000017941 */ /* 0x000fea0003800000 */
.L_x_2505:
[----:B------:R-:W2:Y:S02]  /*13d30*/  LDL R4, [R1+0x20] ;  /* 0x0000200001047983 */ /* 0x000ea40000100800 */
[----:B--2---:R-:W-:-:S07]  /*13d40*/  VIADD R0, R4, 0xfffffffd ;  /* 0xfffffffd04007836 */ /* 0x004fce0000000000 */
.L_x_2504:
[----:B------:R-:W-:Y:S05]  /*13d50*/  BSYNC B2 ;  /* 0x0000000000027941 */ /* 0x000fea0003800000 */
.L_x_2503:
[----:B------:R-:W2:Y:S01]  /*13d60*/  LDL.LU R2, [R1+0x20] ;  /* 0x0000200001027983 */ /* 0x000ea20000300800 */
[----:B------:R-:W-:Y:S01]  /*13d70*/  VIADD R6, R6, 0xfffffffe ;  /* 0xfffffffe06067836 */ /* 0x000fe20000000000 */
[----:B--2---:R-:W-:-:S04]  /*13d80*/  LOP3.LUT R2, RZ, R2, RZ, 0x33, !PT ;  /* 0x00000002ff027212 */ /* 0x004fc800078e33ff */
[----:B------:R-:W-:-:S13]  /*13d90*/  ISETP.NE.AND P0, PT, R6, R2, PT ;  /* 0x000000020600720c */ /* 0x000fda0003f05270 */
[----:B------:R-:W-:Y:S05]  /*13da0*/  @!P0 BRA `(.L_x_2502) ;  /* 0x0000001400208947 */ /* 0x000fea0003800000 */
.L_x_2553:
[----:B------:R-:W2:Y:S04]  /*13db0*/  LDL R4, [R1] ;  /* 0x0000000001047983 */ /* 0x000ea80000100800 */
        /* <DEDUP_REMOVED lines=35> */
.L_x_2523:
[----:B------:R-:W2:Y:S01]  /*13ff0*/  LDL R2, [R1+0x4] ;  /* 0x0000040001027983 */ /* 0x000ea20000100800 */
        /* <DEDUP_REMOVED lines=8> */
.L_x_2611:
[----:B------:R-:W-:Y:S05]  /*14080*/  BSYNC B2 ;  /* 0x0000000000027941 */ /* 0x000fea0003800000 */
.L_x_2524:
        /* <DEDUP_REMOVED lines=9> */
.L_x_2527:
[----:B------:R-:W-:Y:S05]  /*14120*/  BSYNC B2 ;  /* 0x0000000000027941 */ /* 0x000fea0003800000 */
.L_x_2526:
        /* <DEDUP_REMOVED lines=13> */
.L_x_2528:
        /* <DEDUP_REMOVED lines=13> */
.L_x_2612:
[----:B------:R-:W-:Y:S05]  /*142d0*/  BSYNC B2 ;  /* 0x0000000000027941 */ /* 0x000fea0003800000 */
.L_x_2529:
        /* <DEDUP_REMOVED lines=11> */
.L_x_2532:
[----:B------:R-:W-:Y:S05]  /*14390*/  BSYNC B2 ;  /* 0x0000000000027941 */ /* 0x000fea0003800000 */
.L_x_2531:
        /* <DEDUP_REMOVED lines=10> */
.L_x_2533:
        /* <DEDUP_REMOVED lines=15> */
.L_x_2534:
        /* <DEDUP_REMOVED lines=15> */
.L_x_2535:
        /* <DEDUP_REMOVED lines=15> */
.L_x_2536:
        /* <DEDUP_REMOVED lines=10> */
.L_x_2522:
[----:B------:R-:W-:Y:S05]  /*147b0*/  BSYNC B1 ;  /* 0x0000000000017941 */ /* 0x000fea0003800000 */
.L_x_2521:
[----:B------:R-:W2:Y:S01]  /*147c0*/  LDL R5, [R1] ;  /* 0x0000000001057983 */ /* 0x000ea20000100800 */
[----:B------:R-:W-:Y:S01]  /*147d0*/  VIADD R7, R7, 0x1 ;  /* 0x0000000107077836 */ /* 0x000fe20000000000 */
[----:B------:R-:W-:Y:S04]  /*147e0*/  BSSY B1, `(.L_x_2537) ;  /* 0x00000a0000017945 */ /* 0x000fe80003800000 */
[----:B------:R-:W-:-:S04]  /*147f0*/  ISETP.NE.AND P0, PT, R7, 0x2, PT ;  /* 0x000000020700780c */ /* 0x000fc80003f05270 */
[----:B------:R-:W-:Y:S02]  /*14800*/  SEL R2, RZ, 0x1, P0 ;  /* 0x00000001ff027807 */ /* 0x000fe40000000000 */
[----:B------:R-:W-:Y:S02]  /*14810*/  SEL R9, R7, RZ, P0 ;  /* 0x000000ff07097207 */ /* 0x000fe40000000000 */
[----:B-----5:R-:W-:Y:S01]  /*14820*/  LOP3.LUT R8, R6, R2, RZ, 0x3c, !PT ;  /* 0x0000000206087212 */ /* 0x020fe200078e3cff */
[----:B------:R-:W-:-:S04]  /*14830*/  VIADD R6, R0, 0xffffffff ;  /* 0xffffffff00067836 */ /* 0x000fc80000000000 */
[----:B------:R0:W-:Y:S04]  /*14840*/  STL [R1+0x10], R8 ;  /* 0x0000100801007387 */ /* 0x0001e80000100800 */
[----:B------:R0:W-:Y:S01]  /*14850*/  STL [R1+0x8], R9 ;  /* 0x0000080901007387 */ /* 0x0001e20000100800 */
[----:B--2---:R-:W-:-:S13]  /*14860*/  LOP3.LUT P2, RZ, R5, 0x1, RZ, 0xc0, !PT ;  /* 0x0000000105ff7812 */ /* 0x004fda000784c0ff */
[----:B0-----:R-:W-:Y:S05]  /*14870*/  @!P2 BRA `(.L_x_2538) ;  /* 0x000000080058a947 */ /* 0x001fea0003800000 */
        /* <DEDUP_REMOVED lines=24> */
.L_x_2539:
[----:B------:R-:W2:Y:S01]  /*14a00*/  LDL R2, [R1+0x4] ;  /* 0x0000040001027983 */ /* 0x000ea20000100800 */
        /* <DEDUP_REMOVED lines=8> */
.L_x_2613:
[----:B------:R-:W-:Y:S05]  /*14a90*/  BSYNC B2 ;  /* 0x0000000000027941 */ /* 0x000fea0003800000 */
.L_x_2540:
        /* <DEDUP_REMOVED lines=9> */
.L_x_2543:
[----:B------:R-:W-:Y:S05]  /*14b30*/  BSYNC B2 ;  /* 0x0000000000027941 */ /* 0x000fea0003800000 */
.L_x_2542:
        /* <DEDUP_REMOVED lines=14> */
.L_x_2544:
        /* <DEDUP_REMOVED lines=13> */
.L_x_2614:
[----:B------:R-:W-:Y:S05]  /*14cf0*/  BSYNC B2 ;  /* 0x0000000000027941 */ /* 0x000fea0003800000 */
.L_x_2545:
        /* <DEDUP_REMOVED lines=11> */
.L_x_2548:
[----:B------:R-:W-:Y:S05]  /*14db0*/  BSYNC B2 ;  /* 0x0000000000027941 */ /* 0x000fea0003800000 */
.L_x_2547:
        /* <DEDUP_REMOVED lines=11> */
.L_x_2549:
        /* <DEDUP_REMOVED lines=15> */
.L_x_2550:
        /* <DEDUP_REMOVED lines=15> */
.L_x_2551:
        /* <DEDUP_REMOVED lines=15> */
.L_x_2552:
        /* <DEDUP_REMOVED lines=10> */
.L_x_2538:
[----:B------:R-:W-:Y:S05]  /*151e0*/  BSYNC B1 ;  /* 0x0000000000017941 */ /* 0x000fea0003800000 */
.L_x_2537:
[----:B------:R-:W2:Y:S01]  /*151f0*/  LDL R5, [R1+0x1c] ;  /* 0x00001c0001057983 */ /* 0x000ea20000100800 */
[----:B------:R-:W-:Y:S01]  /*15200*/  VIADD R0, R0, 0xfffffffe ;  /* 0xfffffffe00007836 */ /* 0x000fe20000000000 */
[----:B--2---:R-:W-:-:S13]  /*15210*/  ISETP.GT.AND P0, PT, R6, R5, PT ;  /* 0x000000050600720c */ /* 0x004fda0003f04270 */
[----:B------:R-:W-:Y:S05]  /*15220*/  @P0 BRA `(.L_x_2553) ;  /* 0xffffffe800e00947 */ /* 0x000fea000383ffff */
.L_x_2502:
[----:B------:R-:W-:Y:S05]  /*15230*/  BSYNC B0 ;  /* 0x0000000000007941 */ /* 0x000fea0003800000 */
.L_x_2501:
        /* <DEDUP_REMOVED lines=24> */
.L_x_2555:
[----:B------:R-:W-:Y:S05]  /*153c0*/  BSYNC B0 ;  /* 0x0000000000007941 */ /* 0x000fea0003800000 */
.L_x_2554:
[----:B------:R-:W-:-:S05]  /*153d0*/  SEL R0, R0, RZ, P0 ;  /* 0x000000ff00007207 */ /* 0x000fca0000000000 */
[----:B------:R3:W-:Y:S02]  /*153e0*/  STL [R1+0x8], R0 ;  /* 0x0000080001007387 */ /* 0x0007e40000100800 */
.L_x_2473:
[----:B------:R-:W-:Y:S05]  /*153f0*/  BSYNC B7 ;  /* 0x0000000000077941 */ /* 0x000fea0003800000 */
.L_x_2471:
[----:B---3--:R-:W3:Y:S02]  /*15400*/  LDL R0, [R1] ;  /* 0x0000000001007983 */ /* 0x008ee40000100800 */
        /* <DEDUP_REMOVED lines=12> */
.L_x_2556:
[----:B------:R-:W3:Y:S01]  /*154d0*/  S2R R0, SR_TID.X ;  /* 0x0000000000007919 */ /* 0x000ee20000002100 */
[----:B------:R-:W-:Y:S01]  /*154e0*/  UMOV UR4, 0xffffffff ;  /* 0xffffffff00047882 */ /* 0x000fe20000000000 */
[----:B---3--:R-:W-:-:S04]  /*154f0*/  LOP3.LUT R4, R0, 0x1f, RZ, 0xc0, !PT ;  /* 0x0000001f00047812 */ /* 0x008fc800078ec0ff */
[----:B------:R-:W-:Y:S01]  /*15500*/  ISETP.NE.AND P0, PT, R4, 0x1f, PT ;  /* 0x0000001f0400780c */ /* 0x000fe20003f05270 */
[----:B------:R-:W-:-:S12]  /*15510*/  BRA.DIV UR4, `(.L_x_2558) ;  /* 0x0000002204247947 */ /* 0x000fd8000b800000 */
[----:B------:R-:W-:Y:S01]  /*15520*/  IMAD.IADD R5, R19, 0x1, R4 ;  /* 0x0000000113057824 */ /* 0x000fe200078e0204 */
[----:B------:R-:W-:-:S04]  /*15530*/  ULDC UR4, c[0x0][0xc3c] ;  /* 0x00030f0000047ab9 */ /* 0x000fc80000000800 */
[----:B------:R-:W-:-:S13]  /*15540*/  ISETP.GE.OR P1, PT, R5, UR4, !P0 ;  /* 0x0000000405007c0c */ /* 0x000fda000c726670 */
[----:B-1----:R-:W1:Y:S02]  /*15550*/  @!P1 LDC.64 R2, c[0x0][0xc80] ;  /* 0x00032000ff029b82 */ /* 0x002e640000000a00 */
[----:B-1----:R-:W-:-:S06]  /*15560*/  @!P1 IMAD.WIDE R2, R5, 0x4, R2 ;  /* 0x0000000405029825 */ /* 0x002fcc00078e0202 */
[----:B------:R1:W3:Y:S01]  /*15570*/  @!P1 LDG.E R3, desc[UR40][R2.64] ;  /* 0x0000002802039981 */ /* 0x0002e2000c1e1900 */
[C---:B------:R-:W-:Y:S02]  /*15580*/  ISETP.GE.U32.AND P2, PT, R4.reuse, 0x2, PT ;  /* 0x000000020400780c */ /* 0x040fe40003f46070 */
[C---:B------:R-:W-:Y:S01]  /*15590*/  ISETP.GE.U32.AND P3, PT, R4.reuse, 0x4, PT ;  /* 0x000000040400780c */ /* 0x040fe20003f66070 */
[----:B------:R-:W-:Y:S01]  /*155a0*/  SHFL.IDX PT, R0, R16, RZ, 0x1f ;  /* 0x00001fff10007589 */ /* 0x000fe200000e0000 */
[C---:B------:R-:W-:Y:S02]  /*155b0*/  ISETP.GE.U32.AND P4, PT, R4.reuse, 0x8, PT ;  /* 0x000000080400780c */ /* 0x040fe40003f86070 */
[C---:B------:R-:W-:Y:S01]  /*155c0*/  ISETP.GE.U32.AND P5, PT, R4.reuse, 0x10, PT ;  /* 0x000000100400780c */ /* 0x040fe20003fa6070 */
[----:B-1----:R-:W-:Y:S02]  /*155d0*/  IMAD.MOV.U32 R2, RZ, RZ, RZ ;  /* 0x000000ffff027224 */ /* 0x002fe400078e00ff */
[----:B---3--:R-:W-:Y:S01]  /*155e0*/  @!P1 IMAD.MOV.U32 R2, RZ, RZ, R3 ;  /* 0x000000ffff029224 */ /* 0x008fe200078e0003 */
[----:B------:R-:W-:-:S04]  /*155f0*/  ISETP.NE.AND P1, PT, R4, RZ, PT ;  /* 0x000000ff0400720c */ /* 0x000fc80003f25270 */
[----:B------:R-:W1:Y:S02]  /*15600*/  SHFL.UP PT, R14, R2, 0x1, RZ ;  /* 0x04200000020e7989 */ /* 0x000e6400000e00ff */
[----:B-1----:R-:W-:-:S05]  /*15610*/  SEL R5, R14, RZ, P1 ;  /* 0x000000ff0e057207 */ /* 0x002fca0000800000 */
[----:B------:R-:W-:Y:S02]  /*15620*/  IMAD.IADD R3, R2, 0x1, R5 ;  /* 0x0000000102037824 */ /* 0x000fe400078e0205 */
[----:B------:R-:W-:Y:S04]  /*15630*/  SHFL.IDX PT, R5, R16, 0x1, 0x1f ;  /* 0x00201f0010057f89 */ /* 0x000fe800000e0000 */
        /* <DEDUP_REMOVED lines=12> */
[----:B------:R1:W3:Y:S02]  /*15700*/  SHFL.IDX PT, R14, R3, 0x1f, 0x1f ;  /* 0x03e01f00030e7f89 */ /* 0x0002e400000e0000 */
.L_x_2624:
[----:B------:R-:W-:Y:S02]  /*15710*/  ULDC UR4, c[0x0][0xc38] ;  /* 0x00030e0000047ab9 */ /* 0x000fe40000000800 */
[----:B------:R-:W-:-:S04]  /*15720*/  IMAD.U32 R4, RZ, RZ, UR4 ;  /* 0x00000004ff047e24 */ /* 0x000fc8000f8e00ff */
[----:B---3--:R-:W-:-:S04]  /*15730*/  IMAD R14, R14, R4, RZ ;  /* 0x000000040e0e7224 */ /* 0x008fc800078e02ff */
[----:B------:R-:W-:-:S05]  /*15740*/  IMAD.IADD R5, R5, 0x1, R14 ;  /* 0x0000000105057824 */ /* 0x000fca00078e020e */
[----:B------:R-:W-:-:S13]  /*15750*/  ISETP.GT.AND P6, PT, R5, R0, PT ;  /* 0x000000000500720c */ /* 0x000fda0003fc4270 */
[----:B------:R-:W-:Y:S05]  /*15760*/  @P6 BRA `(.L_x_2559) ;  /* 0x00000000009c6947 */ /* 0x000fea0003800000 */
.L_x_2564:
[----:B------:R-:W3:Y:S01]  /*15770*/  LDC R4, c[0x0][0xc3c] ;  /* 0x00030f00ff047b82 */ /* 0x000ee20000000800 */
[----:B------:R-:W-:-:S05]  /*15780*/  VIADD R19, R19, 0x1f ;  /* 0x0000001f13137836 */ /* 0x000fca0000000000 */
[----:B---3--:R-:W-:-:S13]  /*15790*/  ISETP.GE.AND P6, PT, R19, R4, PT ;  /* 0x000000041300720c */ /* 0x008fda0003fc6270 */
[----:B0-----:R-:W-:Y:S05]  /*157a0*/  @P6 BRA `(.L_x_2560) ;  /* 0x0000000400d06947 */ /* 0x001fea0003800000 */
[----:B------:R-:W3:Y:S01]  /*157b0*/  S2R R2, SR_TID.X ;  /* 0x0000000000027919 */ /* 0x000ee20000002100 */
[----:B------:R-:W-:Y:S01]  /*157c0*/  BSSY B0, `(.L_x_2561) ;  /* 0x0000009000007945 */ /* 0x000fe20003800000 */
[----:B---3--:R-:W-:-:S05]  /*157d0*/  LOP3.LUT R2, R2, 0x1f, RZ, 0xc0, !PT ;  /* 0x0000001f02027812 */ /* 0x008fca00078ec0ff */
[----:B0-2---:R-:W-:Y:S02]  /*157e0*/  IMAD.IADD R7, R19, 0x1, R2 ;  /* 0x0000000113077824 */ /* 0x005fe400078e0202 */
[----:B------:R-:W-:-:S03]  /*157f0*/  IMAD.MOV.U32 R2, RZ, RZ, RZ ;  /* 0x000000ffff027224 */ /* 0x000fc600078e00ff */
[----:B------:R-:W-:-:S13]  /*15800*/  ISETP.GE.OR P6, PT, R7, R4, !P0 ;  /* 0x000000040700720c */ /* 0x000fda00047c6670 */
[----:B------:R-:W-:Y:S05]  /*15810*/  @P6 BRA `(.L_x_2562) ;  /* 0x00000000000c6947 */ /* 0x000fea0003800000 */
[----:B-1----:R-:W0:Y:S02]  /*15820*/  LDC.64 R2, c[0x0][0xc80] ;  /* 0x00032000ff027b82 */ /* 0x002e240000000a00 */
[----:B0-----:R-:W-:-:S06]  /*15830*/  IMAD.WIDE R2, R7, 0x4, R2 ;  /* 0x0000000407027825 */ /* 0x001fcc00078e0202 */
[----:B------:R0:W5:Y:S02]  /*15840*/  LDG.E R2, desc[UR40][R2.64] ;  /* 0x0000002802027981 */ /* 0x000164000c1e1900 */
.L_x_2562:
[----:B------:R-:W-:Y:S05]  /*15850*/  BSYNC B0 ;  /* 0x0000000000007941 */ /* 0x000fea0003800000 */
.L_x_2561:
[----:B------:R-:W-:-:S03]  /*15860*/  UMOV UR4, 0xffffffff ;  /* 0xffffffff00047882 */ /* 0x000fc60000000000 */
[----:B------:R-:W-:Y:S05]  /*15870*/  BRA.DIV UR4, `(.L_x_2563) ;  /* 0x0000002204707947 */ /* 0x000fea000b800000 */
[----:B-----5:R-:W2:Y:S02]  /*15880*/  SHFL.UP PT, R14, R2, 0x1, RZ ;  /* 0x04200000020e7989 */ /* 0x020ea400000e00ff */
[----:B--2---:R-:W-:-:S05]  /*15890*/  SEL R13, R14, RZ, P1 ;  /* 0x000000ff0e0d7207 */ /* 0x004fca0000800000 */
[----:B------:R-:W-:-:S05]  /*158a0*/  IMAD.IADD R13, R2, 0x1, R13 ;  /* 0x00000001020d7824 */ /* 0x000fca00078e020d */
[----:B------:R-:W2:Y:S02]  /*158b0*/  SHFL.UP PT, R14, R13, 0x2, RZ ;  /* 0x044000000d0e7989 */ /* 0x000ea400000e00ff */
[----:B--2---:R-:W-:-:S05]  /*158c0*/  SEL R4, R14, RZ, P2 ;  /* 0x000000ff0e047207 */ /* 0x004fca0001000000 */
[----:B------:R-:W-:-:S05]  /*158d0*/  IMAD.IADD R4, R13, 0x1, R4 ;  /* 0x000000010d047824 */ /* 0x000fca00078e0204 */
[----:B------:R-:W0:Y:S02]  /*158e0*/  SHFL.UP PT, R14, R4, 0x4, RZ ;  /* 0x04800000040e7989 */ /* 0x000e2400000e00ff */
[----:B01----:R-:W-:-:S05]  /*158f0*/  SEL R3, R14, RZ, P3 ;  /* 0x000000ff0e037207 */ /* 0x003fca0001800000 */
        /* <DEDUP_REMOVED lines=8> */
.L_x_2632:
[----:B------:R-:W-:Y:S02]  /*15980*/  ULDC UR4, c[0x0][0xc38] ;  /* 0x00030e0000047ab9 */ /* 0x000fe40000000800 */
[----:B------:R-:W-:-:S04]  /*15990*/  IMAD.U32 R4, RZ, RZ, UR4 ;  /* 0x00000004ff047e24 */ /* 0x000fc8000f8e00ff */
[----:B-1----:R-:W-:-:S04]  /*159a0*/  IMAD R14, R14, R4, RZ ;  /* 0x000000040e0e7224 */ /* 0x002fc800078e02ff */
[----:B------:R-:W-:-:S05]  /*159b0*/  IMAD.IADD R5, R14, 0x1, R5 ;  /* 0x000000010e057824 */ /* 0x000fca00078e0205 */
[----:B------:R-:W-:-:S13]  /*159c0*/  ISETP.GT.AND P6, PT, R5, R0, PT ;  /* 0x000000000500720c */ /* 0x000fda0003fc4270 */
[----:B------:R-:W-:Y:S05]  /*159d0*/  @!P6 BRA `(.L_x_2564) ;  /* 0xfffffffc0064e947 */ /* 0x000fea000383ffff */
.L_x_2559:
[----:B------:R-:W-:Y:S01]  /*159e0*/  IMAD.IADD R16, R5, 0x1, -R14 ;  /* 0x0000000105107824 */ /* 0x000fe200078e0a0e */
[----:B------:R-:W-:-:S03]  /*159f0*/  UMOV UR4, 0xffffffff ;  /* 0xffffffff00047882 */ /* 0x000fc60000000000 */
[----:B------:R-:W-:-:S05]  /*15a00*/  IMAD R5, R3, R4, R16 ;  /* 0x0000000403057224 */ /* 0x000fca00078e0210 */
[----:B------:R-:W-:Y:S01]  /*15a10*/  ISETP.GT.AND P6, PT, R5, R0, PT ;  /* 0x000000000500720c */ /* 0x000fe20003fc4270 */
[----:B------:R-:W-:-:S12]  /*15a20*/  BRA.DIV UR4, `(.L_x_2565) ;  /* 0x0000002204c07947 */ /* 0x000fd8000b800000 */
[----:B------:R-:W-:-:S04]  /*15a30*/  VOTE.ANY R5, PT, !P6 ;  /* 0x0000000000057806 */ /* 0x000fc800070e0100 */
[----:B------:R-:W3:Y:S02]  /*15a40*/  POPC R6, R5 ;  /* 0x0000000500067309 */ /* 0x000ee40000000000 */
[----:B---3--:R3:W4:Y:S02]  /*15a50*/  SHFL.IDX PT, R17, R2, R6, 0x1f ;  /* 0x00001f0602117589 */ /* 0x00872400000e0000 */
.L_x_2636:
[----:B------:R-:W-:Y:S01]  /*15a60*/  ISETP.NE.AND P0, PT, R5, RZ, PT ;  /* 0x000000ff0500720c */ /* 0x000fe20003f05270 */
[----:B------:R-:W-:-:S12]  /*15a70*/  IMAD.MOV.U32 R5, RZ, RZ, RZ ;  /* 0x000000ffff057224 */ /* 0x000fd800078e00ff */
[----:B------:R-:W-:Y:S05]  /*15a80*/  @!P0 BRA `(.L_x_2566) ;  /* 0x0000000000108947 */ /* 0x000fea0003800000 */
[----:B------:R-:W-:Y:S01]  /*15a90*/  UMOV UR4, 0xffffffff ;  /* 0xffffffff00047882 */ /* 0x000fe20000000000 */
[----:B------:R-:W-:Y:S02]  /*15aa0*/  VIADD R12, R6, 0xffffffff ;  /* 0xffffffff060c7836 */ /* 0x000fe40000000000 */
[----:B------:R-:W-:Y:S05]  /*15ab0*/  BRA.DIV UR4, `(.L_x_2567) ;  /* 0x0000002204e47947 */ /* 0x000fea000b800000 */
[----:B------:R0:W0:Y:S02]  /*15ac0*/  SHFL.IDX PT, R5, R3, R12, 0x1f ;  /* 0x00001f0c03057589 */ /* 0x00002400000e0000 */
.L_x_2566:
[----:B01-3--:R-:W0:Y:S01]  /*15ad0*/  LDC.64 R2, c[0x0][0xc90] ;  /* 0x00032400ff027b82 */ /* 0x00be220000000a00 */
[----:B------:R-:W-:-:S04]  /*15ae0*/  IMAD.IADD R19, R6, 0x1, R19 ;  /* 0x0000000106137824 */ /* 0x000fc800078e0213 */
[----:B0-----:R-:W-:-:S05]  /*15af0*/  IMAD.WIDE R2, R19, 0x4, R2 ;  /* 0x0000000413027825 */ /* 0x001fca00078e0202 */
[----:B--2---:R-:W4:Y:S01]  /*15b00*/  LDG.E R7, desc[UR40][R2.64] ;  /* 0x0000002802077981 */ /* 0x004f22000c1e1900 */
[----:B------:R-:W-:-:S04]  /*15b10*/  IMAD R16, R5, R4, R16 ;  /* 0x0000000405107224 */ /* 0x000fc800078e0210 */
[----:B------:R-:W-:Y:S02]  /*15b20*/  IMAD.IADD R0, R0, 0x1, -R16 ;  /* 0x0000000100007824 */ /* 0x000fe400078e0a10 */
[----:B----4-:R-:W-:-:S05]  /*15b30*/  IMAD R6, R17, R7, RZ ;  /* 0x0000000711067224 */ /* 0x010fca00078e02ff */
[----:B-----5:R-:W-:-:S04]  /*15b40*/  IABS R8, R6 ;  /* 0x0000000600087213 */ /* 0x020fc80000000000 */
[----:B------:R-:W0:Y:S08]  /*15b50*/  I2F.RP R2, R8 ;  /* 0x0000000800027306 */ /* 0x000e300000209400 */
[----:B0-----:R-:W0:Y:S02]  /*15b60*/  MUFU.RCP R2, R2 ;  /* 0x0000000200027308 */ /* 0x001e240000001000 */
[----:B0-----:R-:W-:-:S06]  /*15b70*/  VIADD R2, R2, 0xffffffe ;  /* 0x0ffffffe02027836 */ /* 0x001fcc0000000000 */
[----:B------:R-:W0:Y:S02]  /*15b80*/  F2I.FTZ.U32.TRUNC.NTZ R3, R2 ;  /* 0x0000000200037305 */ /* 0x000e24000021f000 */
[----:B0-----:R-:W-:-:S04]  /*15b90*/  IMAD.MOV R2, RZ, RZ, -R3 ;  /* 0x000000ffff027224 */ /* 0x001fc800078e0a03 */
[----:B------:R-:W-:Y:S02]  /*15ba0*/  IMAD R5, R2, R8, RZ ;  /* 0x0000000802057224 */ /* 0x000fe400078e02ff */
[----:B------:R-:W-:-:S04]  /*15bb0*/  IMAD.MOV.U32 R2, RZ, RZ, RZ ;  /* 0x000000ffff027224 */ /* 0x000fc800078e00ff */
[----:B------:R-:W-:Y:S01]  /*15bc0*/  IMAD.HI.U32 R2, R3, R5, R2 ;  /* 0x0000000503027227 */ /* 0x000fe200078e0002 */
[----:B------:R-:W-:Y:S02]  /*15bd0*/  IABS R3, R0 ;  /* 0x0000000000037213 */ /* 0x000fe40000000000 */
[----:B------:R-:W-:-:S03]  /*15be0*/  IABS R5, R6 ;  /* 0x0000000600057213 */ /* 0x000fc60000000000 */
[----:B------:R-:W-:-:S04]  /*15bf0*/  IMAD.HI.U32 R2, R2, R3, RZ ;  /* 0x0000000302027227 */ /* 0x000fc800078e00ff */
[----:B------:R-:W-:-:S04]  /*15c00*/  IMAD.MOV R5, RZ, RZ, -R5 ;  /* 0x000000ffff057224 */ /* 0x000fc800078e0a05 */
        /* <DEDUP_REMOVED lines=15> */
[----:B------:R-:W-:Y:S01]  /*15d00*/  VIADDMNMX R4, R3, R4, R7, PT ;  /* 0x0000000403047246 */ /* 0x000fe20003800107 */
[----:B------:R-:W-:-:S03]  /*15d10*/  IMAD.IADD R5, R0, 0x1, R5 ;  /* 0x0000000100057824 */ /* 0x000fc600078e0205 */
[----:B------:R-:W-:-:S04]  /*15d20*/  IABS R7, R4 ;  /* 0x0000000400077213 */ /* 0x000fc80000000000 */
        /* <DEDUP_REMOVED lines=22> */
[----:B------:R-:W-:Y:S01]  /*15e90*/  @!P1 LOP3.LUT R2, RZ, R4, RZ, 0x33, !PT ;  /* 0x00000004ff029212 */ /* 0x000fe200078e33ff */
[----:B------:R-:W-:-:S04]  /*15ea0*/  IMAD.MOV R4, RZ, RZ, -R4 ;  /* 0x000000ffff047224 */ /* 0x000fc800078e0a04 */
[----:B------:R-:W-:Y:S01]  /*15eb0*/  IMAD R18, R2, R4, R5 ;  /* 0x0000000402127224 */ /* 0x000fe200078e0205 */
[----:B------:R-:W-:-:S05]  /*15ec0*/  LOP3.LUT R2, RZ, R2, RZ, 0x33, !PT ;  /* 0x00000002ff027212 */ /* 0x000fca00078e33ff */
[----:B------:R-:W-:Y:S01]  /*15ed0*/  IMAD.IADD R17, R17, 0x1, R2 ;  /* 0x0000000111117824 */ /* 0x000fe200078e0202 */
[----:B------:R-:W-:Y:S06]  /*15ee0*/  BRA `(.L_x_2568) ;  /* 0x00000000001c7947 */ /* 0x000fec0003800000 */
.L_x_2560:
[----:B------:R-:W-:Y:S01]  /*15ef0*/  UMOV UR4, URZ ;  /* 0x0000003f00047c82 */ /* 0x000fe20008000000 */
[----:B------:R-:W-:Y:S01]  /*15f00*/  UMOV UR5, URZ ;  /* 0x0000003f00057c82 */ /* 0x000fe20008000000 */
[----:B------:R-:W-:Y:S01]  /*15f10*/  ULDC UR6, c[0x0][0xc3c] ;  /* 0x00030f0000067ab9 */ /* 0x000fe20000000800 */
[----:B------:R-:W-:Y:S02]  /*15f20*/  IMAD.MOV.U32 R16, RZ, RZ, R0 ;  /* 0x000000ffff107224 */ /* 0x000fe400078e0000 */
[----:B------:R-:W-:Y:S02]  /*15f30*/  IMAD.U32 R17, RZ, RZ, UR4 ;  /* 0x00000004ff117e24 */ /* 0x000fe4000f8e00ff */
[----:B------:R-:W-:Y:S02]  /*15f40*/  IMAD.U32 R18, RZ, RZ, UR5 ;  /* 0x00000005ff127e24 */ /* 0x000fe4000f8e00ff */
[----:B------:R-:W-:-:S07]  /*15f50*/  IMAD.U32 R19, RZ, RZ, UR6 ;  /* 0x00000006ff137e24 */ /* 0x000fce000f8e00ff */
.L_x_2568:
[----:B------:R3:W4:Y:S01]  /*15f60*/  LDL R2, [R1+0x4] ;  /* 0x0000040001027983 */ /* 0x0007220000100800 */
[----:B------:R-:W0:Y:S01]  /*15f70*/  S2R R0, SR_TID.X ;  /* 0x0000000000007919 */ /* 0x000e220000002100 */
[----:B------:R-:W-:Y:S05]  /*15f80*/  WARPSYNC.ALL ;  /* 0x0000000000007948 */ /* 0x000fea0003800000 */
[----:B0-----:R-:W-:Y:S01]  /*15f90*/  LOP3.LUT R0, R0, 0x1f, RZ, 0xc0, !PT ;  /* 0x0000001f00007812 */ /* 0x001fe200078ec0ff */
[----:B------:R-:W-:Y:S03]  /*15fa0*/  BAR.SYNC.DEFER_BLOCKING 0x4, 0x180 ;  /* 0x0106000000007b1d */ /* 0x000fe60000010000 */
[----:B------:R-:W-:-:S13]  /*15fb0*/  ISETP.NE.AND P0, PT, R0, RZ, PT ;  /* 0x000000ff0000720c */ /* 0x000fda0003f05270 */
[----:B-1----:R-:W4:Y:S01]  /*15fc0*/  @!P0 S2R R3, SR_CgaCtaId ;  /* 0x0000000000038919 */ /* 0x002f220000008800 */
[----:B------:R-:W-:-:S04]  /*15fd0*/  @!P0 MOV R0, 0x400 ;  /* 0x0000040000008802 */ /* 0x000fc80000000f00 */
[----:B----4-:R-:W-:-:S05]  /*15fe0*/  @!P0 LEA R2, R3, R0, 0x18 ;  /* 0x0000000003028211 */ /* 0x010fca00078ec0ff */
[----:B------:R3:W-:Y:S04]  /*15ff0*/  @!P0 STS.128 [R2+0x228d0], R16 ;  /* 0x0228d01002008388 */ /* 0x0007e80000000c00 */
[----:B------:R3:W-:Y:S01]  /*16000*/  @!P0 STL [R1+0x4], R2 ;  /* 0x0000040201008387 */ /* 0x0007e20000100800 */
[----:B------:R-:W-:Y:S06]  /*16010*/  BAR.ARV 0x5, 0x180 ;  /* 0x0146000000007b1d */ /* 0x000fec0000002000 */
.L_x_2557:
[----:B------:R-:W-:Y:S02]  /*16020*/  ULDC UR4, c[0x0][0xc3c] ;  /* 0x00030f0000047ab9 */ /* 0x000fe40000000800 */
[----:B----4-:R-:W-:-:S13]  /*16030*/  ISETP.GE.AND P0, PT, R19, UR4, PT ;  /* 0x0000000413007c0c */ /* 0x010fda000bf06270 */
[----:B------:R-:W-:Y:S05]  /*16040*/  @!P0 BRA `(.L_x_2569) ;  /* 0xffffffa800f48947 */ /* 0x000fea000383ffff */
[----:B------:R-:W-:Y:S05]  /*16050*/  BSYNC B8 ;  /* 0x0000000000087941 */ /* 0x000fea0003800000 */
.L_x_2459:
[----:B---3--:R-:W3:Y:S01]  /*16060*/  LDL.LU R0, [R1+0x40] ;  /* 0x0000400001007983 */ /* 0x008ee20000300800 */
[----:B------:R-:W-:Y:S01]  /*16070*/  BSSY B0, `(.L_x_2570) ;  /* 0x000000b000007945 */ /* 0x000fe20003800000 */
[----:B------:R-:W4:Y:S01]  /*16080*/  S2R R5, SR_CgaCtaId ;  /* 0x0000000000057919 */ /* 0x000f220000008800 */
[----:B---3--:R-:W-:-:S05]  /*16090*/  VIADD R0, R0, 0x1 ;  /* 0x0000000100007836 */ /* 0x008fca0000000000 */
[----:B0-----:R-:W-:-:S04]  /*160a0*/  LEA.HI R2, R0, R0, RZ, 0x1 ;  /* 0x0000000000027211 */ /* 0x001fc800078f08ff */
[----:B-1----:R-:W-:-:S05]  /*160b0*/  LOP3.LUT R3, R2, 0xfffffffe, RZ, 0xc0, !PT ;  /* 0xfffffffe02037812 */ /* 0x002fca00078ec0ff */
[----:B------:R-:W-:Y:S01]  /*160c0*/  IMAD.IADD R3, R0, 0x1, -R3 ;  /* 0x0000000100037824 */ /* 0x000fe200078e0a03 */
[----:B------:R-:W-:-:S04]  /*160d0*/  MOV R0, 0x400 ;  /* 0x0000040000007802 */ /* 0x000fc80000000f00 */
[----:B----4-:R-:W-:Y:S02]  /*160e0*/  LEA R0, R5, R0, 0x18 ;  /* 0x0000000005007211 */ /* 0x010fe400078ec0ff */
[----:B------:R-:W-:-:S04]  /*160f0*/  SHF.L.U32 R3, R3, 0x1f, RZ ;  /* 0x0000001f03037819 */ /* 0x000fc800000006ff */
[----:B------:R-:W0:Y:S02]  /*16100*/  SYNCS.PHASECHK.TRANS64.TRYWAIT P0, [R0+URZ+0x22820], R3 ;  /* 0x02282003000075a7 */ /* 0x000e24000800017f */
[----:B0-----:R-:W-:Y:S05]  /*16110*/  @!P0 BRA `(.L_x_2571) ;  /* 0x0000001c00748947 */ /* 0x001fea0003800000 */
.L_x_2639:
[----:B------:R-:W-:Y:S05]  /*16120*/  BSYNC B0 ;  /* 0x0000000000007941 */ /* 0x000fea0003800000 */
.L_x_2570:
[----:B------:R-:W-:-:S03]  /*16130*/  UMOV UR4, 0xffffffff ;  /* 0xffffffff00047882 */ /* 0x000fc60000000000 */
[----:B------:R-:W-:Y:S05]  /*16140*/  BRA.DIV UR4, `(.L_x_2572) ;  /* 0x0000001e047c7947 */ /* 0x000fea000b800000 */
[----:B------:R-:W1:Y:S02]  /*16150*/  S2R R2, SR_TID.X ;  /* 0x0000000000027919 */ /* 0x000e640000002100 */
[----:B-1----:R-:W-:-:S04]  /*16160*/  SHF.R.U32.HI R2, RZ, 0x5, R2 ;  /* 0x00000005ff027819 */ /* 0x002fc80000011602 */
[----:B------:R-:W-:-:S05]  /*16170*/  LOP3.LUT R2, R2, 0x3, RZ, 0xc0, !PT ;  /* 0x0000000302027812 */ /* 0x000fca00078ec0ff */
[----:B------:R1:W3:Y:S02]  /*16180*/  SHFL.IDX PT, R14, R2, RZ, 0x1f ;  /* 0x00001fff020e7589 */ /* 0x0002e400000e0000 */
.L_x_2642:
[----:B---3--:R-:W-:Y:S01]  /*16190*/  ISETP.NE.AND P0, PT, R14, RZ, PT ;  /* 0x000000ff0e00720c */ /* 0x008fe20003f05270 */
[----:B------:R-:W-:-:S12]  /*161a0*/  BSSY B0, `(.L_x_2573) ;  /* 0x0000027000007945 */ /* 0x000fd80003800000 */
[----:B------:R-:W-:Y:S05]  /*161b0*/  @P0 BRA `(.L_x_2574) ;  /* 0x0000000000940947 */ /* 0x000fea0003800000 */
[----:B------:R-:W-:-:S03]  /*161c0*/  UMOV UR4, 0xffffffff ;  /* 0xffffffff00047882 */ /* 0x000fc60000000000 */
[----:B------:R-:W-:Y:S05]  /*161d0*/  BRA.DIV UR4, `(.L_x_2575) ;  /* 0x0000001e048c7947 */ /* 0x000fea000b800000 */
[----:B------:R-:W-:-:S13]  /*161e0*/  ELECT P6, URZ, PT ;  /* 0x00000000003f782f */ /* 0x000fda00038c0000 */
.L_x_2645:
[----:B------:R-:W-:Y:S05]  /*161f0*/  @!P6 BRA `(.L_x_2574) ;  /* 0x000000000084e947 */ /* 0x000fea0003800000 */
[----:B------:R-:W-:-:S06]  /*16200*/  ULOP3.LUT UR4, UR36, 0x2, URZ, 0xfc, !UPT ;  /* 0x0000000224047892 */ /* 0x000fcc000f8efc3f */
[----:B-1----:R-:W-:-:S05]  /*16210*/  IMAD.U32 R2, RZ, RZ, UR4 ;  /* 0x00000004ff027e24 */ /* 0x002fca000f8e00ff */
[----:B------:R-:W-:-:S13]  /*16220*/  ISETP.NE.AND P2, PT, R2, 0x3, PT ;  /* 0x000000030200780c */ /* 0x000fda0003f45270 */
[----:B------:R-:W-:Y:S05]  /*16230*/  @!P2 BRA `(.L_x_2576) ;  /* 0x000000000004a947 */ /* 0x000fea0003800000 */
[----:B------:R-:W-:Y:S01]  /*16240*/  BPT.TRAP 0x1 ;  /* 0x000000040000795c */ /* 0x000fe20000300000 */
.L_x_2576:
[----:B0-----:R-:W3:Y:S04]  /*16250*/  LDL R3, [R1+0x8] ;  /* 0x0000080001037983 */ /* 0x001ee80000100800 */
[----:B--2---:R-:W2:Y:S01]  /*16260*/  LDL.LU R7, [R1+0x10] ;  /* 0x0000100001077983 */ /* 0x004ea20000300800 */
[----:B------:R-:W-:-:S04]  /*16270*/  VIADD R2, R0, 0x22840 ;  /* 0x0002284000027836 */ /* 0x000fc80000000000 */
[C---:B---3--:R-:W-:Y:S02]  /*16280*/  IMAD R6, R3.reuse, 0x8, R2 ;  /* 0x0000000803067824 */ /* 0x048fe400078e0202 */
[----:B------:R-:W-:Y:S01]  /*16290*/  VIADD R3, R3, 0x1 ;  /* 0x0000000103037836 */ /* 0x000fe20000000000 */
[----:B--2---:R-:W-:-:S04]  /*162a0*/  SHF.L.U32 R5, R7, 0x1f, RZ ;  /* 0x0000001f07057819 */ /* 0x004fc800000006ff */
        /* <DEDUP_REMOVED lines=8> */
.L_x_2646:
[----:B------:R-:W1:Y:S02]  /*16330*/  SYNCS.PHASECHK.TRANS64.TRYWAIT P0, [R7+URZ], R2 ;  /* 0x00000002070075a7 */ /* 0x000e64000800017f */
[----:B-1----:R-:W-:Y:S05]  /*16340*/  @!P0 BRA `(.L_x_2578) ;  /* 0x0000001c00648947 */ /* 0x002fea0003800000 */
.L_x_2647:
[----:B------:R-:W-:Y:S05]  /*16350*/  @!P2 BRA `(.L_x_2579) ;  /* 0x000000000004a947 */ /* 0x000fea0003800000 */
[----:B------:R-:W-:Y:S01]  /*16360*/  BPT.TRAP 0x1 ;  /* 0x000000040000795c */ /* 0x000fe20000300000 */
.L_x_2579:
[----:B------:R-:W2:Y:S01]  /*16370*/  LDL.LU R4, [R1+0x8] ;  /* 0x0000080001047983 */ /* 0x000ea20000300800 */
[----:B------:R-:W-:-:S04]  /*16380*/  VIADD R0, R0, 0x22860 ;  /* 0x0002286000007836 */ /* 0x000fc80000000000 */
[----:B--2---:R-:W-:-:S04]  /*16390*/  IMAD R4, R4, 0x8, R0 ;  /* 0x0000000804047824 */ /* 0x004fc800078e0200 */
[----:B------:R-:W2:Y:S02]  /*163a0*/  SYNCS.PHASECHK.TRANS64.TRYWAIT P0, [R4+URZ], R5 ;  /* 0x00000005040075a7 */ /* 0x000ea4000800017f */
[----:B--2---:R-:W-:Y:S05]  /*163b0*/  @!P0 BRA `(.L_x_2580) ;  /* 0x0000001c005c8947 */ /* 0x004fea0003800000 */
.L_x_2648:
[----:B------:R-:W-:-:S07]  /*163c0*/  IMAD R3, R3, 0x8, R0 ;  /* 0x0000000803037824 */ /* 0x000fce00078e0200 */
.L_x_2581:
[----:B---3--:R3:W4:Y:S02]  /*163d0*/  SYNCS.PHASECHK.TRANS64.TRYWAIT P0, [R3+URZ], R2 ;  /* 0x00000002030075a7 */ /* 0x008724000800017f */
[----:B----4-:R-:W-:Y:S05]  /*163e0*/  @!P0 NANOSLEEP.SYNCS 0x989680 ;  /* 0x009896800000895d */ /* 0x010fea0003900000 */
[----:B------:R-:W4:Y:S02]  /*163f0*/  @!P0 SYNCS.PHASECHK.TRANS64 P0, [R3+URZ], R2 ;  /* 0x00000002030085a7 */ /* 0x000f24000800007f */
[----:B----4-:R-:W-:Y:S05]  /*16400*/  @!P0 BRA `(.L_x_2581) ;  /* 0xfffffffc00f08947 */ /* 0x010fea000383ffff */
.L_x_2574:
[----:B------:R-:W-:Y:S05]  /*16410*/  BSYNC B0 ;  /* 0x0000000000007941 */ /* 0x000fea0003800000 */
.L_x_2573:
[----:B------:R-:W-:Y:S05]  /*16420*/  EXIT ;  /* 0x000000000000794d */ /* 0x000fea0003800000 */
.L_x_2361:
[----:B0-----:R0:W1:Y:S02]  /*16430*/  SYNCS.PHASECHK.TRANS64.TRYWAIT P0, [R8+URZ+0x22800], R3 ;  /* 0x02280003080075a7 */ /* 0x001064000800017f */
[----:B-1----:R-:W-:Y:S05]  /*16440*/  @!P0 NANOSLEEP.SYNCS 0x989680 ;  /* 0x009896800000895d */ /* 0x002fea0003900000 */
[----:B------:R-:W1:Y:S02]  /*16450*/  @!P0 SYNCS.PHASECHK.TRANS64 P0, [R8+URZ+0x22800], R3 ;  /* 0x02280003080085a7 */ /* 0x000e64000800007f */
[----:B-1----:R-:W-:Y:S05]  /*16460*/  @!P0 BRA `(.L_x_2361) ;  /* 0xfffffffc00f08947 */ /* 0x002fea000383ffff */
[----:B------:R-:W-:Y:S05]  /*16470*/  BRA `(.L_x_2582) ;  /* 0xfffffeb800647947 */ /* 0x000fea000383ffff */
.L_x_2365:
[----:B--2---:R2:W3:Y:S02]  /*16480*/  SYNCS.PHASECHK.TRANS64.TRYWAIT P1, [R5+URZ+0x22830], R10 ;  /* 0x0228300a050075a7 */ /* 0x0044e4000802017f */
[----:B---3--:R-:W-:Y:S05]  /*16490*/  @!P1 NANOSLEEP.SYNCS 0x989680 ;  /* 0x009896800000995d */ /* 0x008fea0003900000 */
[----:B------:R-:W3:Y:S02]  /*164a0*/  @!P1 SYNCS.PHASECHK.TRANS64 P1, [R5+URZ+0x22830], R10 ;  /* 0x0228300a050095a7 */ /* 0x000ee4000802007f */
[----:B---3--:R-:W-:Y:S05]  /*164b0*/  @!P1 BRA `(.L_x_2365) ;  /* 0xfffffffc00f09947 */ /* 0x008fea000383ffff */
[----:B------:R-:W-:Y:S05]  /*164c0*/  BRA `(.L_x_2364) ;  /* 0xfffffeb800907947 */ /* 0x000fea000383ffff */
.L_x_2377:
[----:B---3--:R3:W4:Y:S02]  /*164d0*/  SYNCS.PHASECHK.TRANS64.TRYWAIT P1, [R5+URZ+0x22850], R10 ;  /* 0x0228500a050075a7 */ /* 0x008724000802017f */
[----:B----4-:R-:W-:Y:S05]  /*164e0*/  @!P1 NANOSLEEP.SYNCS 0x989680 ;  /* 0x009896800000995d */ /* 0x010fea0003900000 */
[----:B------:R-:W4:Y:S02]  /*164f0*/  @!P1 SYNCS.PHASECHK.TRANS64 P1, [R5+URZ+0x22850], R10 ;  /* 0x0228500a050095a7 */ /* 0x000f24000802007f */
[----:B----4-:R-:W-:Y:S05]  /*16500*/  @!P1 BRA `(.L_x_2377) ;  /* 0xfffffffc00f09947 */ /* 0x010fea000383ffff */
[----:B------:R-:W-:Y:S05]  /*16510*/  BRA `(.L_x_2376) ;  /* 0xfffffedc00507947 */ /* 0x000fea000383ffff */
.L_x_2385:
[----:B-1----:R-:W-:-:S04]  /*16520*/  IMAD.U32 R9, RZ, RZ, UR27 ;  /* 0x0000001bff097e24 */ /* 0x002fc8000f8e00ff */
[----:B------:R1:W2:Y:S03]  /*16530*/  SYNCS.PHASECHK.TRANS64.TRYWAIT P1, [R9+URZ+0x22830], R10 ;  /* 0x0228300a090075a7 */ /* 0x0002a6000802017f */
[----:B--2---:R-:W-:Y:S05]  /*16540*/  @!P1 NANOSLEEP.SYNCS 0x989680 ;  /* 0x009896800000995d */ /* 0x004fea0003900000 */
[----:B------:R-:W2:Y:S02]  /*16550*/  @!P1 SYNCS.PHASECHK.TRANS64 P1, [R9+URZ+0x22830], R10 ;  /* 0x0228300a090095a7 */ /* 0x000ea4000802007f */
[----:B--2---:R-:W-:Y:S05]  /*16560*/  @!P1 BRA `(.L_x_2385) ;  /* 0xfffffffc00ec9947 */ /* 0x004fea000383ffff */
[----:B------:R-:W-:Y:S05]  /*16570*/  BRA `(.L_x_2384) ;  /* 0xfffffee000e07947 */ /* 0x000fea000383ffff */
.L_x_2397:
[----:B--2---:R2:W3:Y:S02]  /*16580*/  SYNCS.PHASECHK.TRANS64.TRYWAIT P1, [R11+URZ+0x22850], R10 ;  /* 0x0228500a0b0075a7 */ /* 0x0044e4000802017f */
[----:B---3--:R-:W-:Y:S05]  /*16590*/  @!P1 NANOSLEEP.SYNCS 0x989680 ;  /* 0x009896800000995d */ /* 0x008fea0003900000 */
[----:B------:R-:W3:Y:S02]  /*165a0*/  @!P1 SYNCS.PHASECHK.TRANS64 P1, [R11+URZ+0x22850], R10 ;  /* 0x0228500a0b0095a7 */ /* 0x000ee4000802007f */
[----:B---3--:R-:W-:Y:S05]  /*165b0*/  @!P1 BRA `(.L_x_2397) ;  /* 0xfffffffc00f09947 */ /* 0x008fea000383ffff */
[----:B------:R-:W-:Y:S05]  /*165c0*/  BRA `(.L_x_2396) ;  /* 0xffffff0c00b87947 */ /* 0x000fea000383ffff */
.L_x_2406:
[----:B---3--:R-:W-:-:S04]  /*165d0*/  IMAD.U32 R2, RZ, RZ, UR24 ;  /* 0x00000018ff027e24 */ /* 0x008fc8000f8e00ff */
[----:B------:R3:W4:Y:S03]  /*165e0*/  SYNCS.PHASECHK.TRANS64.TRYWAIT P2, [R2+URZ+0x22830], R5 ;  /* 0x02283005020075a7 */ /* 0x000726000804017f */
[----:B----4-:R-:W-:Y:S05]  /*165f0*/  @!P2 NANOSLEEP.SYNCS 0x989680 ;  /* 0x009896800000a95d */ /* 0x010fea0003900000 */
[----:B------:R-:W4:Y:S02]  /*16600*/  @!P2 SYNCS.PHASECHK.TRANS64 P2, [R2+URZ+0x22830], R5 ;  /* 0x022830050200a5a7 */ /* 0x000f24000804007f */
[----:B----4-:R-:W-:Y:S05]  /*16610*/  @!P2 BRA `(.L_x_2406) ;  /* 0xfffffffc00eca947 */ /* 0x010fea000383ffff */
[----:B------:R-:W-:Y:S05]  /*16620*/  BRA `(.L_x_2405) ;  /* 0xffffff1400747947 */ /* 0x000fea000383ffff */
.L_x_2410:
[----:B-1----:R1:W3:Y:S02]  /*16630*/  SYNCS.PHASECHK.TRANS64.TRYWAIT P2, [R178+URZ+0x22850], R5 ;  /* 0x02285005b20075a7 */ /* 0x0022e4000804017f */
[----:B---3--:R-:W-:Y:S05]  /*16640*/  @!P2 NANOSLEEP.SYNCS 0x989680 ;  /* 0x009896800000a95d */ /* 0x008fea0003900000 */
[----:B------:R-:W3:Y:S02]  /*16650*/  @!P2 SYNCS.PHASECHK.TRANS64 P2, [R178+URZ+0x22850], R5 ;  /* 0x02285005b200a5a7 */ /* 0x000ee4000804007f */
[----:B---3--:R-:W-:Y:S05]  /*16660*/  @!P2 BRA `(.L_x_2410) ;  /* 0xfffffffc00f0a947 */ /* 0x008fea000383ffff */
[----:B------:R-:W-:Y:S05]  /*16670*/  BRA `(.L_x_2409) ;  /* 0xffffff2c00987947 */ /* 0x000fea000383ffff */
.L_x_2416:
[----:B---3--:R-:W-:-:S04]  /*16680*/  IMAD.U32 R2, RZ, RZ, UR26 ;  /* 0x0000001aff027e24 */ /* 0x008fc8000f8e00ff */
[----:B------:R3:W4:Y:S03]  /*16690*/  SYNCS.PHASECHK.TRANS64.TRYWAIT P1, [R2+URZ+0x22830], R7 ;  /* 0x02283007020075a7 */ /* 0x000726000802017f */
[----:B----4-:R-:W-:Y:S05]  /*166a0*/  @!P1 NANOSLEEP.SYNCS 0x989680 ;  /* 0x009896800000995d */ /* 0x010fea0003900000 */
[----:B------:R-:W4:Y:S02]  /*166b0*/  @!P1 SYNCS.PHASECHK.TRANS64 P1, [R2+URZ+0x22830], R7 ;  /* 0x02283007020095a7 */ /* 0x000f24000802007f */
[----:B----4-:R-:W-:Y:S05]  /*166c0*/  @!P1 BRA `(.L_x_2416) ;  /* 0xfffffffc00ec9947 */ /* 0x010fea000383ffff */
[----:B------:R-:W-:Y:S05]  /*166d0*/  BRA `(.L_x_2415) ;  /* 0xffffff3000ac7947 */ /* 0x000fea000383ffff */
.L_x_2428:
[----:B-1----:R1:W2:Y:S02]  /*166e0*/  SYNCS.PHASECHK.TRANS64.TRYWAIT P1, [R8+URZ+0x22850], R7 ;  /* 0x02285007080075a7 */ /* 0x0022a4000802017f */
[----:B--2---:R-:W-:Y:S05]  /*166f0*/  @!P1 NANOSLEEP.SYNCS 0x989680 ;  /* 0x009896800000995d */ /* 0x004fea0003900000 */
[----:B------:R-:W2:Y:S02]  /*16700*/  @!P1 SYNCS.PHASECHK.TRANS64 P1, [R8+URZ+0x22850], R7 ;  /* 0x02285007080095a7 */ /* 0x000ea4000802007f */
[----:B--2---:R-:W-:Y:S05]  /*16710*/  @!P1 BRA `(.L_x_2428) ;  /* 0xfffffffc00f09947 */ /* 0x004fea000383ffff */
[----:B------:R-:W-:Y:S05]  /*16720*/  BRA `(.L_x_2427) ;  /* 0xffffff5c00307947 */ /* 0x000fea000383ffff */
.L_x_2479:
[----:B------:R-:W3:Y:S01]  /*16730*/  S2R R4, SR_TID.X ;  /* 0x0000000000047919 */ /* 0x000ee20000002100 */
[----:B------:R-:W-:Y:S01]  /*16740*/  BSSY B0, `(.L_x_2583) ;  /* 0x000000a000007945 */ /* 0x000fe20003800000 */
[----:B------:R-:W-:Y:S02]  /*16750*/  IMAD.MOV.U32 R12, RZ, RZ, RZ ;  /* 0x000000ffff0c7224 */ /* 0x000fe400078e00ff */
[----:B------:R-:W-:Y:S02]  /*16760*/  IMAD.MOV.U32 R11, RZ, RZ, 0x1f ;  /* 0x0000001fff0b7424 */ /* 0x000fe400078e00ff */
[----:B------:R-:W-:Y:S01]  /*16770*/  IMAD.MOV.U32 R15, RZ, RZ, -0x1 ;  /* 0xffffffffff0f7424 */ /* 0x000fe200078e00ff */
[----:B---3--:R-:W-:-:S04]  /*16780*/  SHF.R.U32.HI R4, RZ, 0x5, R4 ;  /* 0x00000005ff047819 */ /* 0x008fc80000011604 */
[----:B------:R-:W-:-:S05]  /*16790*/  LOP3.LUT R4, R4, 0x3, RZ, 0xc0, !PT ;  /* 0x0000000304047812 */ /* 0x000fca00078ec0ff */
[----:B------:R-:W-:-:S07]  /*167a0*/  IMAD.MOV.U32 R13, RZ, RZ, R4 ;  /* 0x000000ffff0d7224 */ /* 0x000fce00078e0004 */
[----:B012---:R-:W-:Y:S05]  /*167b0*/  WARPSYNC.COLLECTIVE R15, `(.L_x_2584) ;  /* 0x000000000f087348 */ /* 0x007fea0003c00000 */
[----:B------:R3:W4:Y:S02]  /*167c0*/  SHFL.IDX P6, R14, R13, R12, R11 ;  /* 0x0000000c0d0e7389 */ /* 0x00072400000c000b */
[----:B01234-:R-:W-:Y:S01]  /*167d0*/  ENDCOLLECTIVE ;  /* 0x000000000000791b */ /* 0x01ffe20003800000 */
.L_x_2584:
[----:B------:R-:W-:Y:S05]  /*167e0*/  BSYNC B0 ;  /* 0x0000000000007941 */ /* 0x000fea0003800000 */
.L_x_2583:
[----:B------:R-:W-:Y:S05]  /*167f0*/  BRA `(.L_x_2585) ;  /* 0xffffffb000b87947 */ /* 0x000fea000383ffff */
.L_x_2481:
[----:B------:R-:W-:Y:S01]  /*16800*/  BSSY B0, `(.L_x_2586) ;  /* 0x0000006000007945 */ /* 0x000fe20003800000 */
[----:B------:R-:W-:-:S07]  /*16810*/  IMAD.MOV.U32 R15, RZ, RZ, -0x1 ;  /* 0xffffffffff0f7424 */ /* 0x000fce00078e00ff */
[----:B012-4-:R-:W-:Y:S05]  /*16820*/  WARPSYNC.COLLECTIVE R15, `(.L_x_2587) ;  /* 0x000000000f0c7348 */ /* 0x017fea0003c00000 */
[----:B------:R-:W-:Y:S02]  /*16830*/  ELECT P6, UR62, PT ;  /* 0x00000000003e782f */ /* 0x000fe400038c0000 */
[----:B------:R-:W-:Y:S01]  /*16840*/  MOV R14, UR62 ;  /* 0x0000003e000e7c02 */ /* 0x000fe20008000f00 */
[----:B012-4-:R-:W-:Y:S10]  /*16850*/  ENDCOLLECTIVE ;  /* 0x000000000000791b */ /* 0x017ff40003800000 */
.L_x_2587:
[----:B------:R-:W-:Y:S05]  /*16860*/  BSYNC B0 ;  /* 0x0000000000007941 */ /* 0x000fea0003800000 */
.L_x_2586:
[----:B------:R-:W-:Y:S05]  /*16870*/  BRA `(.L_x_2588) ;  /* 0xffffffb000c47947 */ /* 0x000fea000383ffff */
.L_x_2483:
[----:B--2---:R2:W3:Y:S02]  /*16880*/  SYNCS.PHASECHK.TRANS64.TRYWAIT P0, [R0+URZ+0x22840], R2 ;  /* 0x02284002000075a7 */ /* 0x0044e4000800017f */
[----:B---3--:R-:W-:Y:S05]  /*16890*/  @!P0 NANOSLEEP.SYNCS 0x989680 ;  /* 0x009896800000895d */ /* 0x008fea0003900000 */
[----:B------:R-:W3:Y:S02]  /*168a0*/  @!P0 SYNCS.PHASECHK.TRANS64 P0, [R0+URZ+0x22840], R2 ;  /* 0x02284002000085a7 */ /* 0x000ee4000800007f */
[----:B---3--:R-:W-:Y:S05]  /*168b0*/  @!P0 BRA `(.L_x_2483) ;  /* 0xfffffffc00f08947 */ /* 0x008fea000383ffff */
[----:B------:R-:W-:Y:S05]  /*168c0*/  BRA `(.L_x_2589) ;  /* 0xffffffb4002c7947 */ /* 0x000fea000383ffff */
.L_x_2487:
[----:B------:R-:W2:Y:S01]  /*168d0*/  LDL.LU R11, [R1+0x30] ;  /* 0x00003000010b7983 */ /* 0x000ea20000300800 */
[----:B------:R-:W-:Y:S02]  /*168e0*/  IMAD.MOV.U32 R5, RZ, RZ, R12 ;  /* 0x000000ffff057224 */ /* 0x000fe400078e000c */
        /* <DEDUP_REMOVED lines=11> */
.L_x_2590:
[----:B------:R-:W-:Y:S02]  /*169a0*/  IMAD.MOV.U32 R13, RZ, RZ, R0 ;  /* 0x000000ffff0d7224 */ /* 0x000fe400078e0000 */
[----:B------:R-:W-:-:S07]  /*169b0*/  IMAD.MOV.U32 R6, RZ, RZ, R14 ;  /* 0x000000ffff067224 */ /* 0x000fce00078e000e */
[----:B------:R-:W-:Y:S05]  /*169c0*/  WARPSYNC.COLLECTIVE R15, `(.L_x_2591) ;  /* 0x000000000f087348 */ /* 0x000fea0003c00000 */
[----:B------:R0:W1:Y:S02]  /*169d0*/  SHFL.IDX P6, R14, R13, R12, R11 ;  /* 0x0000000c0d0e7389 */ /* 0x00006400000c000b */
[----:B01----:R-:W-:Y:S01]  /*169e0*/  ENDCOLLECTIVE ;  /* 0x000000000000791b */ /* 0x003fe20003800000 */
.L_x_2591:
[----:B------:R-:W-:Y:S02]  /*169f0*/  IMAD.MOV.U32 R13, RZ, RZ, R2 ;  /* 0x000000ffff0d7224 */ /* 0x000fe400078e0002 */
[----:B------:R-:W-:Y:S02]  /*16a00*/  IMAD.MOV.U32 R12, RZ, RZ, 0x1 ;  /* 0x00000001ff0c7424 */ /* 0x000fe400078e00ff */
[----:B------:R-:W-:-:S07]  /*16a10*/  IMAD.MOV.U32 R7, RZ, RZ, R14 ;  /* 0x000000ffff077224 */ /* 0x000fce00078e000e */
[----:B------:R-:W-:Y:S05]  /*16a20*/  WARPSYNC.COLLECTIVE R15, `(.L_x_2592) ;  /* 0x000000000f087348 */ /* 0x000fea0003c00000 */
[----:B------:R0:W1:Y:S02]  /*16a30*/  SHFL.IDX P6, R14, R13, R12, R11 ;  /* 0x0000000c0d0e7389 */ /* 0x00006400000c000b */
[----:B01----:R-:W-:Y:S01]  /*16a40*/  ENDCOLLECTIVE ;  /* 0x000000000000791b */ /* 0x003fe20003800000 */
.L_x_2592:
        /* <DEDUP_REMOVED lines=15> */
.L_x_2593:
[----:B------:R-:W-:Y:S02]  /*16b40*/  IMAD.MOV.U32 R13, RZ, RZ, R2 ;  /* 0x000000ffff0d7224 */ /* 0x000fe400078e0002 */
[----:B------:R-:W-:Y:S02]  /*16b50*/  IMAD.MOV.U32 R12, RZ, RZ, 0x2 ;  /* 0x00000002ff0c7424 */ /* 0x000fe400078e00ff */
[----:B------:R-:W-:-:S07]  /*16b60*/  IMAD.MOV.U32 R5, RZ, RZ, R14 ;  /* 0x000000ffff057224 */ /* 0x000fce00078e000e */
[----:B------:R-:W-:Y:S05]  /*16b70*/  WARPSYNC.COLLECTIVE R15, `(.L_x_2594) ;  /* 0x000000000f087348 */ /* 0x000fea0003c00000 */
[----:B------:R0:W1:Y:S02]  /*16b80*/  SHFL.IDX P6, R14, R13, R12, R11 ;  /* 0x0000000c0d0e7389 */ /* 0x00006400000c000b */
[----:B01----:R-:W-:Y:S01]  /*16b90*/  ENDCOLLECTIVE ;  /* 0x000000000000791b */ /* 0x003fe20003800000 */
.L_x_2594:
        /* <DEDUP_REMOVED lines=15> */
.L_x_2595:
[----:B------:R-:W-:Y:S02]  /*16c90*/  IMAD.MOV.U32 R13, RZ, RZ, R2 ;  /* 0x000000ffff0d7224 */ /* 0x000fe400078e0002 */
[----:B------:R-:W-:Y:S02]  /*16ca0*/  IMAD.MOV.U32 R12, RZ, RZ, 0x3 ;  /* 0x00000003ff0c7424 */ /* 0x000fe400078e00ff */
[----:B------:R-:W-:-:S07]  /*16cb0*/  IMAD.MOV.U32 R5, RZ, RZ, R14 ;  /* 0x000000ffff057224 */ /* 0x000fce00078e000e */
[----:B------:R-:W-:Y:S05]  /*16cc0*/  WARPSYNC.COLLECTIVE R15, `(.L_x_2596) ;  /* 0x000000000f087348 */ /* 0x000fea0003c00000 */
[----:B------:R0:W1:Y:S02]  /*16cd0*/  SHFL.IDX P6, R14, R13, R12, R11 ;  /* 0x0000000c0d0e7389 */ /* 0x00006400000c000b */
[----:B01----:R-:W-:Y:S01]  /*16ce0*/  ENDCOLLECTIVE ;  /* 0x000000000000791b */ /* 0x003fe20003800000 */
.L_x_2596:
        /* <DEDUP_REMOVED lines=15> */
.L_x_2597:
[----:B------:R-:W-:Y:S02]  /*16de0*/  IMAD.MOV.U32 R13, RZ, RZ, R2 ;  /* 0x000000ffff0d7224 */ /* 0x000fe400078e0002 */
[----:B------:R-:W-:Y:S02]  /*16df0*/  IMAD.MOV.U32 R12, RZ, RZ, 0x4 ;  /* 0x00000004ff0c7424 */ /* 0x000fe400078e00ff */
[----:B------:R-:W-:-:S07]  /*16e00*/  IMAD.MOV.U32 R5, RZ, RZ, R14 ;  /* 0x000000ffff057224 */ /* 0x000fce00078e000e */
[----:B------:R-:W-:Y:S05]  /*16e10*/  WARPSYNC.COLLECTIVE R15, `(.L_x_2598) ;  /* 0x000000000f087348 */ /* 0x000fea0003c00000 */
[----:B------:R0:W1:Y:S02]  /*16e20*/  SHFL.IDX P6, R14, R13, R12, R11 ;  /* 0x0000000c0d0e7389 */ /* 0x00006400000c000b */
[----:B01----:R-:W-:Y:S01]  /*16e30*/  ENDCOLLECTIVE ;  /* 0x000000000000791b */ /* 0x003fe20003800000 */
.L_x_2598:
        /* <DEDUP_REMOVED lines=15> */
.L_x_2599:
[----:B------:R-:W-:Y:S02]  /*16f30*/  IMAD.MOV.U32 R13, RZ, RZ, R2 ;  /* 0x000000ffff0d7224 */ /* 0x000fe400078e0002 */
[----:B------:R-:W-:Y:S02]  /*16f40*/  IMAD.MOV.U32 R12, RZ, RZ, 0x5 ;  /* 0x00000005ff0c7424 */ /* 0x000fe400078e00ff */
[----:B------:R-:W-:-:S07]  /*16f50*/  IMAD.MOV.U32 R5, RZ, RZ, R14 ;  /* 0x000000ffff057224 */ /* 0x000fce00078e000e */
[----:B------:R-:W-:Y:S05]  /*16f60*/  WARPSYNC.COLLECTIVE R15, `(.L_x_2600) ;  /* 0x000000000f087348 */ /* 0x000fea0003c00000 */
[----:B------:R0:W1:Y:S02]  /*16f70*/  SHFL.IDX P6, R14, R13, R12, R11 ;  /* 0x0000000c0d0e7389 */ /* 0x00006400000c000b */
[----:B01----:R-:W-:Y:S01]  /*16f80*/  ENDCOLLECTIVE ;  /* 0x000000000000791b */ /* 0x003fe20003800000 */
.L_x_2600:
        /* <DEDUP_REMOVED lines=15> */
.L_x_2601:
[----:B------:R-:W-:Y:S02]  /*17080*/  IMAD.MOV.U32 R13, RZ, RZ, R2 ;  /* 0x000000ffff0d7224 */ /* 0x000fe400078e0002 */
[----:B------:R-:W-:Y:S02]  /*17090*/  IMAD.MOV.U32 R12, RZ, RZ, 0x6 ;  /* 0x00000006ff0c7424 */ /* 0x000fe400078e00ff */
[----:B------:R-:W-:-:S07]  /*170a0*/  IMAD.MOV.U32 R5, RZ, RZ, R14 ;  /* 0x000000ffff057224 */ /* 0x000fce00078e000e */
[----:B------:R-:W-:Y:S05]  /*170b0*/  WARPSYNC.COLLECTIVE R15, `(.L_x_2602) ;  /* 0x000000000f087348 */ /* 0x000fea0003c00000 */
[----:B------:R0:W1:Y:S02]  /*170c0*/  SHFL.IDX P6, R14, R13, R12, R11 ;  /* 0x0000000c0d0e7389 */ /* 0x00006400000c000b */
[----:B01----:R-:W-:Y:S01]  /*170d0*/  ENDCOLLECTIVE ;  /* 0x000000000000791b */ /* 0x003fe20003800000 */
.L_x_2602:
        /* <DEDUP_REMOVED lines=13> */
.L_x_2603:
        /* <DEDUP_REMOVED lines=8> */
.L_x_2604:
        /* <DEDUP_REMOVED lines=13> */
.L_x_2605:
[----:B------:R-:W-:Y:S01]  /*17300*/  IMAD.MOV.U32 R0, RZ, RZ, R14 ;  /* 0x000000ffff007224 */ /* 0x000fe200078e000e */
[----:B------:R-:W-:Y:S06]  /*17310*/  BRA `(.L_x_2606) ;  /* 0xffffffb400c07947 */ /* 0x000fec000383ffff */
.L_x_2490:
[----:B0-----:R-:W2:Y:S02]  /*17320*/  LDL R2, [R1+0x4] ;  /* 0x0000040001027983 */ /* 0x001ea40000100800 */
[----:B--2---:R0:W1:Y:S02]  /*17330*/  SYNCS.PHASECHK.TRANS64.TRYWAIT P0, [R2+URZ+0x22820], R0 ;  /* 0x02282000020075a7 */ /* 0x004064000800017f */
[----:B-1----:R-:W-:Y:S05]  /*17340*/  @!P0 NANOSLEEP.SYNCS 0x989680 ;  /* 0x009896800000895d */ /* 0x002fea0003900000 */
[----:B------:R-:W1:Y:S02]  /*17350*/  @!P0 SYNCS.PHASECHK.TRANS64 P0, [R2+URZ+0x22820], R0 ;  /* 0x02282000020085a7 */ /* 0x000e64000800007f */
[----:B-1----:R-:W-:Y:S05]  /*17360*/  @!P0 BRA `(.L_x_2490) ;  /* 0xfffffffc00ec8947 */ /* 0x002fea000383ffff */
[----:B------:R-:W-:Y:S05]  /*17370*/  BRA `(.L_x_2607) ;  /* 0xffffffb800207947 */ /* 0x000fea000383ffff */
.L_x_2494:
[----:B0-----:R0:W1:Y:S02]  /*17380*/  SYNCS.PHASECHK.TRANS64.TRYWAIT P0, [R2+URZ+0x22860], R0 ;  /* 0x02286000020075a7 */ /* 0x001064000800017f */
[----:B-1----:R-:W-:Y:S05]  /*17390*/  @!P0 NANOSLEEP.SYNCS 0x989680 ;  /* 0x009896800000895d */ /* 0x002fea0003900000 */
[----:B------:R-:W1:Y:S02]  /*173a0*/  @!P0 SYNCS.PHASECHK.TRANS64 P0, [R2+URZ+0x22860], R0 ;  /* 0x02286000020085a7 */ /* 0x000e64000800007f */
[----:B-1----:R-:W-:Y:S05]  /*173b0*/  @!P0 BRA `(.L_x_2494) ;  /* 0xfffffffc00f08947 */ /* 0x002fea000383ffff */
[----:B------:R-:W-:Y:S05]  /*173c0*/  BRA `(.L_x_2608) ;  /* 0xffffffb800507947 */ /* 0x000fea000383ffff */
.L_x_2509:
[----:B-1----:R1:W2:Y:S02]  /*173d0*/  SYNCS.PHASECHK.TRANS64.TRYWAIT P0, [R3+URZ+0x22840], R2 ;  /* 0x02284002030075a7 */ /* 0x0022a4000800017f */
[----:B--2---:R-:W-:Y:S05]  /*173e0*/  @!P0 NANOSLEEP.SYNCS 0x989680 ;  /* 0x009896800000895d */ /* 0x004fea0003900000 */
[----:B------:R-:W2:Y:S02]  /*173f0*/  @!P0 SYNCS.PHASECHK.TRANS64 P0, [R3+URZ+0x22840], R2 ;  /* 0x02284002030085a7 */ /* 0x000ea4000800007f */
[----:B--2---:R-:W-:Y:S05]  /*17400*/  @!P0 BRA `(.L_x_2509) ;  /* 0xfffffffc00f08947 */ /* 0x004fea000383ffff */
[----:B------:R-:W-:Y:S05]  /*17410*/  BRA `(.L_x_2609) ;  /* 0xffffffc0006c7947 */ /* 0x000fea000383ffff */
.L_x_2514:
[----:B0-----:R0:W2:Y:S02]  /*17420*/  SYNCS.PHASECHK.TRANS64.TRYWAIT P0, [R3+URZ+0x22860], R2 ;  /* 0x02286002030075a7 */ /* 0x0010a4000800017f */
[----:B--2---:R-:W-:Y:S05]  /*17430*/  @!P0 NANOSLEEP.SYNCS 0x989680 ;  /* 0x009896800000895d */ /* 0x004fea0003900000 */
[----:B------:R-:W2:Y:S02]  /*17440*/  @!P0 SYNCS.PHASECHK.TRANS64 P0, [R3+URZ+0x22860], R2 ;  /* 0x02286002030085a7 */ /* 0x000ea4000800007f */
[----:B--2---:R-:W-:Y:S05]  /*17450*/  @!P0 BRA `(.L_x_2514) ;  /* 0xfffffffc00f08947 */ /* 0x004fea000383ffff */
[----:B------:R-:W-:Y:S05]  /*17460*/  BRA `(.L_x_2610) ;  /* 0xffffffc000f07947 */ /* 0x000fea000383ffff */
.L_x_2525:
[----:B0-----:R0:W1:Y:S02]  /*17470*/  SYNCS.PHASECHK.TRANS64.TRYWAIT P0, [R2+URZ+0x22840], R3 ;  /* 0x02284003020075a7 */ /* 0x001064000800017f */
[----:B-1----:R-:W-:Y:S05]  /*17480*/  @!P0 NANOSLEEP.SYNCS 0x989680 ;  /* 0x009896800000895d */ /* 0x002fea0003900000 */
[----:B------:R-:W1:Y:S02]  /*17490*/  @!P0 SYNCS.PHASECHK.TRANS64 P0, [R2+URZ+0x22840], R3 ;  /* 0x02284003020085a7 */ /* 0x000e64000800007f */
[----:B-1----:R-:W-:Y:S05]  /*174a0*/  @!P0 BRA `(.L_x_2525) ;  /* 0xfffffffc00f08947 */ /* 0x002fea000383ffff */
[----:B------:R-:W-:Y:S05]  /*174b0*/  BRA `(.L_x_2611) ;  /* 0xffffffc800f07947 */ /* 0x000fea000383ffff */
.L_x_2530:
[----:B-1----:R1:W2:Y:S02]  /*174c0*/  SYNCS.PHASECHK.TRANS64.TRYWAIT P0, [R2+URZ+0x22860], R3 ;  /* 0x02286003020075a7 */ /* 0x0022a4000800017f */
[----:B--2---:R-:W-:Y:S05]  /*174d0*/  @!P0 NANOSLEEP.SYNCS 0x989680 ;  /* 0x009896800000895d */ /* 0x004fea0003900000 */
[----:B------:R-:W2:Y:S02]  /*174e0*/  @!P0 SYNCS.PHASECHK.TRANS64 P0, [R2+URZ+0x22860], R3 ;  /* 0x02286003020085a7 */ /* 0x000ea4000800007f */
[----:B--2---:R-:W-:Y:S05]  /*174f0*/  @!P0 BRA `(.L_x_2530) ;  /* 0xfffffffc00f08947 */ /* 0x004fea000383ffff */
[----:B------:R-:W-:Y:S05]  /*17500*/  BRA `(.L_x_2612) ;  /* 0xffffffcc00707947 */ /* 0x000fea000383ffff */
.L_x_2541:
[----:B0-----:R0:W1:Y:S02]  /*17510*/  SYNCS.PHASECHK.TRANS64.TRYWAIT P0, [R3+URZ+0x22840], R2 ;  /* 0x02284002030075a7 */ /* 0x001064000800017f */
[----:B-1----:R-:W-:Y:S05]  /*17520*/  @!P0 NANOSLEEP.SYNCS 0x989680 ;  /* 0x009896800000895d */ /* 0x002fea0003900000 */
[----:B------:R-:W1:Y:S02]  /*17530*/  @!P0 SYNCS.PHASECHK.TRANS64 P0, [R3+URZ+0x22840], R2 ;  /* 0x02284002030085a7 */ /* 0x000e64000800007f */
[----:B-1----:R-:W-:Y:S05]  /*17540*/  @!P0 BRA `(.L_x_2541) ;  /* 0xfffffffc00f08947 */ /* 0x002fea000383ffff */
[----:B------:R-:W-:Y:S05]  /*17550*/  BRA `(.L_x_2613) ;  /* 0xffffffd4004c7947 */ /* 0x000fea000383ffff */
.L_x_2546:
[----:B-1----:R1:W2:Y:S02]  /*17560*/  SYNCS.PHASECHK.TRANS64.TRYWAIT P0, [R3+URZ+0x22860], R2 ;  /* 0x02286002030075a7 */ /* 0x0022a4000800017f */
[----:B--2---:R-:W-:Y:S05]  /*17570*/  @!P0 NANOSLEEP.SYNCS 0x989680 ;  /* 0x009896800000895d */ /* 0x004fea0003900000 */
[----:B------:R-:W2:Y:S02]  /*17580*/  @!P0 SYNCS.PHASECHK.TRANS64 P0, [R3+URZ+0x22860], R2 ;  /* 0x02286002030085a7 */ /* 0x000ea4000800007f */
[----:B--2---:R-:W-:Y:S05]  /*17590*/  @!P0 BRA `(.L_x_2546) ;  /* 0xfffffffc00f08947 */ /* 0x004fea000383ffff */
[----:B------:R-:W-:Y:S05]  /*175a0*/  BRA `(.L_x_2614) ;  /* 0xffffffd400d07947 */ /* 0x000fea000383ffff */
.L_x_2558:
[----:B------:R-:W-:Y:S01]  /*175b0*/  BSSY B0, `(.L_x_2615) ;  /* 0x0000008000007945 */ /* 0x000fe20003800000 */
[----:B------:R-:W-:Y:S02]  /*175c0*/  IMAD.MOV.U32 R13, RZ, RZ, R16 ;  /* 0x000000ffff0d7224 */ /* 0x000fe400078e0010 */
[----:B------:R-:W-:Y:S02]  /*175d0*/  IMAD.MOV.U32 R12, RZ, RZ, RZ ;  /* 0x000000ffff0c7224 */ /* 0x000fe400078e00ff */
[----:B------:R-:W-:Y:S02]  /*175e0*/  IMAD.MOV.U32 R11, RZ, RZ, 0x1f ;  /* 0x0000001fff0b7424 */ /* 0x000fe400078e00ff */
[----:B------:R-:W-:-:S07]  /*175f0*/  IMAD.MOV.U32 R15, RZ, RZ, -0x1 ;  /* 0xffffffffff0f7424 */ /* 0x000fce00078e00ff */
[----:B012--5:R-:W-:Y:S05]  /*17600*/  WARPSYNC.COLLECTIVE R15, `(.L_x_2616) ;  /* 0x000000000f087348 */ /* 0x027fea0003c00000 */
[----:B------:R3:W4:Y:S02]  /*17610*/  SHFL.IDX P6, R14, R13, R12, R11 ;  /* 0x0000000c0d0e7389 */ /* 0x00072400000c000b */
[----:B012345:R-:W-:Y:S01]  /*17620*/  ENDCOLLECTIVE ;  /* 0x000000000000791b */ /* 0x03ffe20003800000 */
.L_x_2616:
[----:B------:R-:W-:Y:S05]  /*17630*/  BSYNC B0 ;  /* 0x0000000000007941 */ /* 0x000fea0003800000 */
.L_x_2615:
        /* <DEDUP_REMOVED lines=9> */
.L_x_2617:
        /* <DEDUP_REMOVED lines=18> */
.L_x_2618:
[----:B------:R-:W-:Y:S01]  /*177f0*/  IMAD.MOV.U32 R12, RZ, RZ, 0x2 ;  /* 0x00000002ff0c7424 */ /* 0x000fe200078e00ff */
[----:B------:R-:W-:-:S05]  /*17800*/  SEL R7, R14, RZ, P1 ;  /* 0x000000ff0e077207 */ /* 0x000fca0000800000 */
[----:B------:R-:W-:-:S04]  /*17810*/  IMAD.IADD R3, R2, 0x1, R7 ;  /* 0x0000000102037824 */ /* 0x000fc800078e0207 */
[----:B------:R-:W-:-:S07]  /*17820*/  IMAD.MOV.U32 R13, RZ, RZ, R3 ;  /* 0x000000ffff0d7224 */ /* 0x000fce00078e0003 */
[----:B------:R-:W-:Y:S05]  /*17830*/  WARPSYNC.COLLECTIVE R15, `(.L_x_2619) ;  /* 0x000000000f087348 */ /* 0x000fea0003c00000 */
[----:B------:R0:W1:Y:S02]  /*17840*/  SHFL.UP P6, R14, R13, R12, R11 ;  /* 0x0400000c0d0e7389 */ /* 0x00006400000c000b */
[----:B01----:R-:W-:Y:S01]  /*17850*/  ENDCOLLECTIVE ;  /* 0x000000000000791b */ /* 0x003fe20003800000 */
.L_x_2619:
[----:B------:R-:W-:Y:S01]  /*17860*/  IMAD.MOV.U32 R12, RZ, RZ, 0x4 ;  /* 0x00000004ff0c7424 */ /* 0x000fe200078e00ff */
[----:B------:R-:W-:-:S05]  /*17870*/  SEL R14, R14, RZ, P2 ;  /* 0x000000ff0e0e7207 */ /* 0x000fca0001000000 */
[----:B------:R-:W-:-:S04]  /*17880*/  IMAD.IADD R3, R3, 0x1, R14 ;  /* 0x0000000103037824 */ /* 0x000fc800078e020e */
[----:B------:R-:W-:-:S07]  /*17890*/  IMAD.MOV.U32 R13, RZ, RZ, R3 ;  /* 0x000000ffff0d7224 */ /* 0x000fce00078e0003 */
[----:B------:R-:W-:Y:S05]  /*178a0*/  WARPSYNC.COLLECTIVE R15, `(.L_x_2620) ;  /* 0x000000000f087348 */ /* 0x000fea0003c00000 */
[----:B------:R0:W1:Y:S02]  /*178b0*/  SHFL.UP P6, R14, R13, R12, R11 ;  /* 0x0400000c0d0e7389 */ /* 0x00006400000c000b */
[----:B01----:R-:W-:Y:S01]  /*178c0*/  ENDCOLLECTIVE ;  /* 0x000000000000791b */ /* 0x003fe20003800000 */
.L_x_2620:
[----:B------:R-:W-:Y:S01]  /*178d0*/  IMAD.MOV.U32 R12, RZ, RZ, 0x8 ;  /* 0x00000008ff0c7424 */ /* 0x000fe200078e00ff */
[----:B------:R-:W-:-:S05]  /*178e0*/  SEL R14, R14, RZ, P3 ;  /* 0x000000ff0e0e7207 */ /* 0x000fca0001800000 */
[----:B------:R-:W-:-:S04]  /*178f0*/  IMAD.IADD R3, R3, 0x1, R14 ;  /* 0x0000000103037824 */ /* 0x000fc800078e020e */
[----:B------:R-:W-:-:S07]  /*17900*/  IMAD.MOV.U32 R13, RZ, RZ, R3 ;  /* 0x000000ffff0d7224 */ /* 0x000fce00078e0003 */
[----:B------:R-:W-:Y:S05]  /*17910*/  WARPSYNC.COLLECTIVE R15, `(.L_x_2621) ;  /* 0x000000000f087348 */ /* 0x000fea0003c00000 */
[----:B------:R0:W1:Y:S02]  /*17920*/  SHFL.UP P6, R14, R13, R12, R11 ;  /* 0x0400000c0d0e7389 */ /* 0x00006400000c000b */
[----:B01----:R-:W-:Y:S01]  /*17930*/  ENDCOLLECTIVE ;  /* 0x000000000000791b */ /* 0x003fe20003800000 */
.L_x_2621:
[----:B------:R-:W-:Y:S01]  /*17940*/  IMAD.MOV.U32 R12, RZ, RZ, 0x10 ;  /* 0x00000010ff0c7424 */ /* 0x000fe200078e00ff */
[----:B------:R-:W-:-:S05]  /*17950*/  SEL R14, R14, RZ, P4 ;  /* 0x000000ff0e0e7207 */ /* 0x000fca0002000000 */
[----:B------:R-:W-:-:S04]  /*17960*/  IMAD.IADD R3, R3, 0x1, R14 ;  /* 0x0000000103037824 */ /* 0x000fc800078e020e */
[----:B------:R-:W-:-:S07]  /*17970*/  IMAD.MOV.U32 R13, RZ, RZ, R3 ;  /* 0x000000ffff0d7224 */ /* 0x000fce00078e0003 */
[----:B------:R-:W-:Y:S05]  /*17980*/  WARPSYNC.COLLECTIVE R15, `(.L_x_2622) ;  /* 0x000000000f087348 */ /* 0x000fea0003c00000 */
[----:B------:R0:W1:Y:S02]  /*17990*/  SHFL.UP P6, R14, R13, R12, R11 ;  /* 0x0400000c0d0e7389 */ /* 0x00006400000c000b */
[----:B01----:R-:W-:Y:S01]  /*179a0*/  ENDCOLLECTIVE ;  /* 0x000000000000791b */ /* 0x003fe20003800000 */
.L_x_2622:
        /* <DEDUP_REMOVED lines=8> */
.L_x_2623:
[----:B------:R-:W-:Y:S05]  /*17a30*/  BRA `(.L_x_2624) ;  /* 0xffffffdc00347947 */ /* 0x000fea000383ffff */
.L_x_2563:
[----:B------:R-:W-:Y:S01]  /*17a40*/  BSSY B0, `(.L_x_2625) ;  /* 0x0000008000007945 */ /* 0x000fe20003800000 */
[----:B-----5:R-:W-:Y:S02]  /*17a50*/  IMAD.MOV.U32 R13, RZ, RZ, R2 ;  /* 0x000000ffff0d7224 */ /* 0x020fe400078e0002 */
[----:B------:R-:W-:Y:S02]  /*17a60*/  IMAD.MOV.U32 R12, RZ, RZ, 0x1 ;  /* 0x00000001ff0c7424 */ /* 0x000fe400078e00ff */
[----:B------:R-:W-:Y:S02]  /*17a70*/  IMAD.MOV.U32 R11, RZ, RZ, RZ ;  /* 0x000000ffff0b7224 */ /* 0x000fe400078e00ff */
[----:B------:R-:W-:-:S07]  /*17a80*/  IMAD.MOV.U32 R15, RZ, RZ, -0x1 ;  /* 0xffffffffff0f7424 */ /* 0x000fce00078e00ff */
[----:B01----:R-:W-:Y:S05]  /*17a90*/  WARPSYNC.COLLECTIVE R15, `(.L_x_2626) ;  /* 0x000000000f087348 */ /* 0x003fea0003c00000 */
[----:B------:R2:W3:Y:S02]  /*17aa0*/  SHFL.UP P6, R14, R13, R12, R11 ;  /* 0x0400000c0d0e7389 */ /* 0x0004e400000c000b */
[----:B0123--:R-:W-:Y:S01]  /*17ab0*/  ENDCOLLECTIVE ;  /* 0x000000000000791b */ /* 0x00ffe20003800000 */
.L_x_2626:
[----:B------:R-:W-:Y:S05]  /*17ac0*/  BSYNC B0 ;  /* 0x0000000000007941 */ /* 0x000fea0003800000 */
.L_x_2625:
[----:B------:R-:W-:Y:S01]  /*17ad0*/  SEL R13, R14, RZ, P1 ;  /* 0x000000ff0e0d7207 */ /* 0x000fe20000800000 */
[----:B------:R-:W-:Y:S02]  /*17ae0*/  IMAD.MOV.U32 R12, RZ, RZ, 0x2 ;  /* 0x00000002ff0c7424 */ /* 0x000fe400078e00ff */
[----:B------:R-:W-:Y:S02]  /*17af0*/  IMAD.MOV.U32 R11, RZ, RZ, RZ ;  /* 0x000000ffff0b7224 */ /* 0x000fe400078e00ff */
[----:B------:R-:W-:Y:S02]  /*17b00*/  IMAD.IADD R13, R2, 0x1, R13 ;  /* 0x00000001020d7824 */ /* 0x000fe400078e020d */
[----:B------:R-:W-:-:S07]  /*17b10*/  IMAD.MOV.U32 R15, RZ, RZ, -0x1 ;  /* 0xffffffffff0f7424 */ /* 0x000fce00078e00ff */
[----:B------:R-:W-:Y:S05]  /*17b20*/  WARPSYNC.COLLECTIVE R15, `(.L_x_2627) ;  /* 0x000000000f087348 */ /* 0x000fea0003c00000 */
[----:B------:R0:W1:Y:S02]  /*17b30*/  SHFL.UP P6, R14, R13, R12, R11 ;  /* 0x0400000c0d0e7389 */ /* 0x00006400000c000b */
[----:B01----:R-:W-:Y:S01]  /*17b40*/  ENDCOLLECTIVE ;  /* 0x000000000000791b */ /* 0x003fe20003800000 */
.L_x_2627:
[----:B------:R-:W-:Y:S01]  /*17b50*/  IMAD.MOV.U32 R12, RZ, RZ, 0x4 ;  /* 0x00000004ff0c7424 */ /* 0x000fe200078e00ff */
[----:B------:R-:W-:-:S05]  /*17b60*/  SEL R4, R14, RZ, P2 ;  /* 0x000000ff0e047207 */ /* 0x000fca0001000000 */
[----:B------:R-:W-:-:S04]  /*17b70*/  IMAD.IADD R4, R13, 0x1, R4 ;  /* 0x000000010d047824 */ /* 0x000fc800078e0204 */
[----:B------:R-:W-:-:S07]  /*17b80*/  IMAD.MOV.U32 R13, RZ, RZ, R4 ;  /* 0x000000ffff0d7224 */ /* 0x000fce00078e0004 */
[----:B------:R-:W-:Y:S05]  /*17b90*/  WARPSYNC.COLLECTIVE R15, `(.L_x_2628) ;  /* 0x000000000f087348 */ /* 0x000fea0003c00000 */
[----:B------:R0:W1:Y:S02]  /*17ba0*/  SHFL.UP P6, R14, R13, R12, R11 ;  /* 0x0400000c0d0e7389 */ /* 0x00006400000c000b */
[----:B01----:R-:W-:Y:S01]  /*17bb0*/  ENDCOLLECTIVE ;  /* 0x000000000000791b */ /* 0x003fe20003800000 */
.L_x_2628:
[----:B------:R-:W-:Y:S01]  /*17bc0*/  IMAD.MOV.U32 R12, RZ, RZ, 0x8 ;  /* 0x00000008ff0c7424 */ /* 0x000fe200078e00ff */
[----:B------:R-:W-:-:S05]  /*17bd0*/  SEL R3, R14, RZ, P3 ;  /* 0x000000ff0e037207 */ /* 0x000fca0001800000 */
[----:B------:R-:W-:-:S04]  /*17be0*/  IMAD.IADD R6, R4, 0x1, R3 ;  /* 0x0000000104067824 */ /* 0x000fc800078e0203 */
[----:B------:R-:W-:-:S07]  /*17bf0*/  IMAD.MOV.U32 R13, RZ, RZ, R6 ;  /* 0x000000ffff0d7224 */ /* 0x000fce00078e0006 */
[----:B------:R-:W-:Y:S05]  /*17c00*/  WARPSYNC.COLLECTIVE R15, `(.L_x_2629) ;  /* 0x000000000f087348 */ /* 0x000fea0003c00000 */
[----:B------:R0:W1:Y:S02]  /*17c10*/  SHFL.UP P6, R14, R13, R12, R11 ;  /* 0x0400000c0d0e7389 */ /* 0x00006400000c000b */
[----:B01----:R-:W-:Y:S01]  /*17c20*/  ENDCOLLECTIVE ;  /* 0x000000000000791b */ /* 0x003fe20003800000 */
.L_x_2629:
[----:B------:R-:W-:Y:S01]  /*17c30*/  IMAD.MOV.U32 R12, RZ, RZ, 0x10 ;  /* 0x00000010ff0c7424 */ /* 0x000fe200078e00ff */
[----:B------:R-:W-:-:S05]  /*17c40*/  SEL R7, R14, RZ, P4 ;  /* 0x000000ff0e077207 */ /* 0x000fca0002000000 */
[----:B------:R-:W-:-:S04]  /*17c50*/  IMAD.IADD R7, R6, 0x1, R7 ;  /* 0x0000000106077824 */ /* 0x000fc800078e0207 */
[----:B------:R-:W-:-:S07]  /*17c60*/  IMAD.MOV.U32 R13, RZ, RZ, R7 ;  /* 0x000000ffff0d7224 */ /* 0x000fce00078e0007 */
[----:B------:R-:W-:Y:S05]  /*17c70*/  WARPSYNC.COLLECTIVE R15, `(.L_x_2630) ;  /* 0x000000000f087348 */ /* 0x000fea0003c00000 */
[----:B------:R0:W1:Y:S02]  /*17c80*/  SHFL.UP P6, R14, R13, R12, R11 ;  /* 0x0400000c0d0e7389 */ /* 0x00006400000c000b */
[----:B01----:R-:W-:Y:S01]  /*17c90*/  ENDCOLLECTIVE ;  /* 0x000000000000791b */ /* 0x003fe20003800000 */
.L_x_2630:
        /* <DEDUP_REMOVED lines=8> */
.L_x_2631:
[----:B------:R-:W-:Y:S05]  /*17d20*/  BRA `(.L_x_2632) ;  /* 0xffffffdc00147947 */ /* 0x000fea000383ffff */
.L_x_2565:
[----:B------:R-:W-:Y:S01]  /*17d30*/  BSSY B0, `(.L_x_2633) ;  /* 0x0000006000007945 */ /* 0x000fe20003800000 */
[----:B------:R-:W-:Y:S01]  /*17d40*/  PLOP3.LUT P6, PT, P6, PT, PT, 0x8, 0x0 ;  /* 0x000000000000781c */ /* 0x000fe200037ce170 */
[----:B------:R-:W-:-:S12]  /*17d50*/  IMAD.MOV.U32 R15, RZ, RZ, -0x1 ;  /* 0xffffffffff0f7424 */ /* 0x000fd800078e00ff */
[----:B012--5:R-:W-:Y:S05]  /*17d60*/  WARPSYNC.COLLECTIVE R15, `(.L_x_2634) ;  /* 0x000000000f087348 */ /* 0x027fea0003c00000 */
[----:B------:R-:W-:Y:S01]  /*17d70*/  VOTE.ANY R14, PT, P6 ;  /* 0x00000000000e7806 */ /* 0x000fe200030e0100 */
[----:B012--5:R-:W-:Y:S06]  /*17d80*/  ENDCOLLECTIVE ;  /* 0x000000000000791b */ /* 0x027fec0003800000 */
.L_x_2634:
[----:B------:R-:W-:Y:S05]  /*17d90*/  BSYNC B0 ;  /* 0x0000000000007941 */ /* 0x000fea0003800000 */
.L_x_2633:
        /* <DEDUP_REMOVED lines=9> */
.L_x_2635:
[----:B------:R-:W-:Y:S01]  /*17e30*/  IMAD.MOV.U32 R17, RZ, RZ, R14 ;  /* 0x000000ffff117224 */ /* 0x000fe200078e000e */
[----:B------:R-:W-:Y:S06]  /*17e40*/  BRA `(.L_x_2636) ;  /* 0xffffffdc00047947 */ /* 0x000fec000383ffff */
.L_x_2567:
[----:B------:R-:W-:Y:S01]  /*17e50*/  BSSY B0, `(.L_x_2637) ;  /* 0x0000007000007945 */ /* 0x000fe20003800000 */
[----:B------:R-:W-:Y:S02]  /*17e60*/  IMAD.MOV.U32 R13, RZ, RZ, R3 ;  /* 0x000000ffff0d7224 */ /* 0x000fe400078e0003 */
[----:B------:R-:W-:Y:S02]  /*17e70*/  IMAD.MOV.U32 R11, RZ, RZ, 0x1f ;  /* 0x0000001fff0b7424 */ /* 0x000fe400078e00ff */
[----:B------:R-:W-:-:S07]  /*17e80*/  IMAD.MOV.U32 R15, RZ, RZ, -0x1 ;  /* 0xffffffffff0f7424 */ /* 0x000fce00078e00ff */
[----:B012345:R-:W-:Y:S05]  /*17e90*/  WARPSYNC.COLLECTIVE R15, `(.L_x_2638) ;  /* 0x000000000f087348 */ /* 0x03ffea0003c00000 */
[----:B------:R0:W0:Y:S02]  /*17ea0*/  SHFL.IDX P6, R14, R13, R12, R11 ;  /* 0x0000000c0d0e7389 */ /* 0x00002400000c000b */
[----:B012345:R-:W-:Y:S01]  /*17eb0*/  ENDCOLLECTIVE ;  /* 0x000000000000791b */ /* 0x03ffe20003800000 */
.L_x_2638:
[----:B------:R-:W-:Y:S05]  /*17ec0*/  BSYNC B0 ;  /* 0x0000000000007941 */ /* 0x000fea0003800000 */
.L_x_2637:
[----:B------:R-:W-:Y:S01]  /*17ed0*/  IMAD.MOV.U32 R5, RZ, RZ, R14 ;  /* 0x000000ffff057224 */ /* 0x000fe200078e000e */
[----:B------:R-:W-:Y:S06]  /*17ee0*/  BRA `(.L_x_2566) ;  /* 0xffffffd800f87947 */ /* 0x000fec000383ffff */
.L_x_2571:
[----:B0-----:R0:W1:Y:S02]  /*17ef0*/  SYNCS.PHASECHK.TRANS64.TRYWAIT P0, [R0+URZ+0x22820], R3 ;  /* 0x02282003000075a7 */ /* 0x001064000800017f */
[----:B-1----:R-:W-:Y:S05]  /*17f00*/  @!P0 NANOSLEEP.SYNCS 0x989680 ;  /* 0x009896800000895d */ /* 0x002fea0003900000 */
[----:B------:R-:W1:Y:S02]  /*17f10*/  @!P0 SYNCS.PHASECHK.TRANS64 P0, [R0+URZ+0x22820], R3 ;  /* 0x02282003000085a7 */ /* 0x000e64000800007f */
[----:B-1----:R-:W-:Y:S05]  /*17f20*/  @!P0 BRA `(.L_x_2571) ;  /* 0xfffffffc00f08947 */ /* 0x002fea000383ffff */
[----:B------:R-:W-:Y:S05]  /*17f30*/  BRA `(.L_x_2639) ;  /* 0xffffffe000787947 */ /* 0x000fea000383ffff */
.L_x_2572:
        /* <DEDUP_REMOVED lines=8> */
[----:B0-2--5:R-:W-:Y:S05]  /*17fc0*/  WARPSYNC.COLLECTIVE R15, `(.L_x_2641) ;  /* 0x000000000f087348 */ /* 0x025fea0003c00000 */
[----:B------:R1:W3:Y:S02]  /*17fd0*/  SHFL.IDX P6, R14, R13, R12, R11 ;  /* 0x0000000c0d0e7389 */ /* 0x0002e400000c000b */
[----:B0123-5:R-:W-:Y:S01]  /*17fe0*/  ENDCOLLECTIVE ;  /* 0x000000000000791b */ /* 0x02ffe20003800000 */
.L_x_2641:
[----:B------:R-:W-:Y:S05]  /*17ff0*/  BSYNC B0 ;  /* 0x0000000000007941 */ /* 0x000fea0003800000 */
.L_x_2640:
[----:B------:R-:W-:Y:S05]  /*18000*/  BRA `(.L_x_2642) ;  /* 0xffffffe000607947 */ /* 0x000fea000383ffff */
.L_x_2575:
[----:B------:R-:W-:Y:S01]  /*18010*/  BSSY B1, `(.L_x_2643) ;  /* 0x0000006000017945 */ /* 0x000fe20003800000 */
[----:B------:R-:W-:-:S07]  /*18020*/  IMAD.MOV.U32 R15, RZ, RZ, -0x1 ;  /* 0xffffffffff0f7424 */ /* 0x000fce00078e00ff */
[----:B012--5:R-:W-:Y:S05]  /*18030*/  WARPSYNC.COLLECTIVE R15, `(.L_x_2644) ;  /* 0x000000000f0c7348 */ /* 0x027fea0003c00000 */
[----:B------:R-:W-:Y:S02]  /*18040*/  ELECT P6, UR62, PT ;  /* 0x00000000003e782f */ /* 0x000fe400038c0000 */
[----:B------:R-:W-:Y:S01]  /*18050*/  MOV R14, UR62 ;  /* 0x0000003e000e7c02 */ /* 0x000fe20008000f00 */
[----:B012--5:R-:W-:Y:S10]  /*18060*/  ENDCOLLECTIVE ;  /* 0x000000000000791b */ /* 0x027ff40003800000 */
.L_x_2644:
[----:B------:R-:W-:Y:S05]  /*18070*/  BSYNC B1 ;  /* 0x0000000000017941 */ /* 0x000fea0003800000 */
.L_x_2643:
[----:B------:R-:W-:Y:S05]  /*18080*/  BRA `(.L_x_2645) ;  /* 0xffffffe000587947 */ /* 0x000fea000383ffff */
.L_x_2577:
[----:B0-----:R0:W1:Y:S02]  /*18090*/  SYNCS.PHASECHK.TRANS64.TRYWAIT P0, [R6+URZ], R5 ;  /* 0x00000005060075a7 */ /* 0x001064000800017f */
[----:B-1----:R-:W-:Y:S05]  /*180a0*/  @!P0 NANOSLEEP.SYNCS 0x989680 ;  /* 0x009896800000895d */ /* 0x002fea0003900000 */
[----:B------:R-:W1:Y:S02]  /*180b0*/  @!P0 SYNCS.PHASECHK.TRANS64 P0, [R6+URZ], R5 ;  /* 0x00000005060085a7 */ /* 0x000e64000800007f */
[----:B-1----:R-:W-:Y:S05]  /*180c0*/  @!P0 BRA `(.L_x_2577) ;  /* 0xfffffffc00f08947 */ /* 0x002fea000383ffff */
[----:B------:R-:W-:Y:S05]  /*180d0*/  BRA `(.L_x_2646) ;  /* 0xffffffe000947947 */ /* 0x000fea000383ffff */
.L_x_2578:
[----:B-1----:R1:W2:Y:S02]  /*180e0*/  SYNCS.PHASECHK.TRANS64.TRYWAIT P0, [R7+URZ], R2 ;  /* 0x00000002070075a7 */ /* 0x0022a4000800017f */
[----:B--2---:R-:W-:Y:S05]  /*180f0*/  @!P0 NANOSLEEP.SYNCS 0x989680 ;  /* 0x009896800000895d */ /* 0x004fea0003900000 */
[----:B------:R-:W2:Y:S02]  /*18100*/  @!P0 SYNCS.PHASECHK.TRANS64 P0, [R7+URZ], R2 ;  /* 0x00000002070085a7 */ /* 0x000ea4000800007f */
[----:B--2---:R-:W-:Y:S05]  /*18110*/  @!P0 BRA `(.L_x_2578) ;  /* 0xfffffffc00f08947 */ /* 0x004fea000383ffff */
[----:B------:R-:W-:Y:S05]  /*18120*/  BRA `(.L_x_2647) ;  /* 0xffffffe000887947 */ /* 0x000fea000383ffff */
.L_x_2580:
[----:B--2---:R2:W3:Y:S02]  /*18130*/  SYNCS.PHASECHK.TRANS64.TRYWAIT P0, [R4+URZ], R5 ;  /* 0x00000005040075a7 */ /* 0x0044e4000800017f */
[----:B---3--:R-:W-:Y:S05]  /*18140*/  @!P0 NANOSLEEP.SYNCS 0x989680 ;  /* 0x009896800000895d */ /* 0x008fea0003900000 */
[----:B------:R-:W3:Y:S02]  /*18150*/  @!P0 SYNCS.PHASECHK.TRANS64 P0, [R4+URZ], R5 ;  /* 0x00000005040085a7 */ /* 0x000ee4000800007f */
[----:B---3--:R-:W-:Y:S05]  /*18160*/  @!P0 BRA `(.L_x_2580) ;  /* 0xfffffffc00f08947 */ /* 0x008fea000383ffff */
[----:B------:R-:W-:Y:S05]  /*18170*/  BRA `(.L_x_2648) ;  /* 0xffffffe000907947 */ /* 0x000fea000383ffff */
.L_x_2649:
        /* <DEDUP_REMOVED lines=16> */
.L_x_6043:


//--------------------- .text._ZN7cutlass13device_kernelIN5flash11enable_sm90INS1_16FlashAttnFwdSm90INS1_25CollectiveMainloopFwdSm90ILi2EN4cute5tupleIJNS5_1CILi1EEES8_S8_EEENS6_IJNS7_ILi128EEENS7_ILi96EEENS7_ILi64EEEEEELi256ENS_10bfloat16_tEfNS_4arch4Sm90ELb0ELb1ELb0ELb1ELb0ELb1ELb0ELb1ELb0ELb1ELb0ELb0EEENS1_21CollectiveEpilogueFwdINS6_IJSA_NS7_ILi256EEESB_EEES9_SE_SG_Li256ELb1ELb1ELb0ELb0EEENS1_36VarlenDynamicPersistentTileSchedulerILi128ELi96ELi256ELi128ELb0ELb1ELb1ELb1ELb0ELb1EEEEEEEEEvNT_6ParamsE --------------------------
	.section	.text._ZN7cutlass13device_kernelIN5flash11enable_sm90INS1_16FlashAttnFwdSm90INS1_25CollectiveMainloopFwdSm90ILi2EN4cute5tupleIJNS5_1CILi1EEES8_S8_EEENS6_IJNS7_ILi128EEENS7_ILi96EEENS7_ILi64EEEEEELi256ENS_10bfloat16_tEfNS_4arch4Sm90ELb0ELb1ELb0ELb1ELb0ELb1ELb0ELb1ELb0ELb1ELb0ELb0EEENS1_21CollectiveEpilogueFwdINS6_IJSA_NS7_ILi256EEESB_EEES9_SE_SG_Li256ELb1ELb1ELb0ELb0EEENS1_36VarlenDynamicPersistentTileSchedulerILi128ELi96ELi256ELi128ELb0ELb1ELb1ELb1ELb0ELb1EEEEEEEEEvNT_6ParamsE,"ax",@progbits
	.align	128
.text._ZN7cutlass13device_kernelIN5flash11enable_sm90INS1_16FlashAttnFwdSm90INS1_25CollectiveMainloopFwdSm90ILi2EN4cute5tupleIJNS5_1CILi1EEES8_S8_EEENS6_IJNS7_ILi128EEENS7_ILi96EEENS7_ILi64EEEEEELi256ENS_10bfloat16_tEfNS_4arch4Sm90ELb0ELb1ELb0ELb1ELb0ELb1ELb0ELb1ELb0ELb1ELb0ELb0EEENS1_21CollectiveEpilogueFwdINS6_IJSA_NS7_ILi256EEESB_EEES9_SE_SG_Li256ELb1ELb1ELb0ELb0EEENS1_36VarlenDynamicPersistentTileSchedulerILi128ELi96ELi256ELi128ELb0ELb1ELb1ELb1ELb0ELb1EEEEEEEEEvNT_6ParamsE:
        .type           _ZN7cutlass13device_kernelIN5flash11enable_sm90INS1_16FlashAttnFwdSm90INS1_25CollectiveMainloopFwdSm90ILi2EN4cute5tupleIJNS5_1CILi1EEES8_S8_EEENS6_IJNS7_ILi128EEENS7_ILi96EEENS7_ILi64EEEEEELi256ENS_10bfloat16_tEfNS_4arch4Sm90ELb0ELb1ELb0ELb1ELb0ELb1ELb0ELb1ELb0ELb1ELb0ELb0EEENS1_21CollectiveEpilogueFwdINS6_IJSA_NS7_ILi256EEESB_EEES9_SE_SG_Li256ELb1ELb1ELb0ELb0EEENS1_36VarlenDynamicPersistentTileSchedulerILi128ELi96ELi256ELi128ELb0ELb1ELb1ELb1ELb0ELb1EEEEEEEEEvNT_6ParamsE,@function
        .size           _ZN7cutlass13device_kernelIN5flash11enable_sm90INS1_16FlashAttnFwdSm90INS1_25CollectiveMainloopFwdSm90ILi2EN4cute5tupleIJNS5_1CILi1EEES8_S8_EEENS6_IJNS7_ILi128EEENS7_ILi96EEENS7_ILi64EEEEEELi256ENS_10bfloat16_tEfNS_4arch4Sm90ELb0ELb1ELb0ELb1ELb0ELb1ELb0ELb1ELb0ELb1ELb0ELb0EEENS1_21CollectiveEpilogueFwdINS6_IJSA_NS7_ILi256EEESB_EEES9_SE_SG_Li256ELb1ELb1ELb0ELb0EEENS1_36VarlenDynamicPersistentTileSchedulerILi128ELi96ELi256ELi128ELb0ELb1ELb1ELb1ELb0ELb1EEEEEEEEEvNT_6ParamsE,(.L_x_6044 - _ZN7cutlass13device_kernelIN5flash11enable_sm90INS1_16FlashAttnFwdSm90INS1_25CollectiveMainloopFwdSm90ILi2EN4cute5tupleIJNS5_1CILi1EEES8_S8_EEENS6_IJNS7_ILi128EEENS7_ILi96EEENS7_ILi64EEEEEELi256ENS_10bfloat16_tEfNS_4arch4Sm90ELb0ELb1ELb0ELb1ELb0ELb1ELb0ELb1ELb0ELb1ELb0ELb0EEENS1_21CollectiveEpilogueFwdINS6_IJSA_NS7_ILi256EEESB_EEES9_SE_SG_Li256ELb1ELb1ELb0ELb0EEENS1_36VarlenDynamicPersistentTileSchedulerILi128ELi96ELi256ELi128ELb0ELb1ELb1ELb1ELb0ELb1EEEEEEEEEvNT_6ParamsE)
        .other          _ZN7cutlass13device_kernelIN5flash11enable_sm90INS1_16FlashAttnFwdSm90INS1_25CollectiveMainloopFwdSm90ILi2EN4cute5tupleIJNS5_1CILi1EEES8_S8_EEENS6_IJNS7_ILi128EEENS7_ILi96EEENS7_ILi64EEEEEELi256ENS_10bfloat16_tEfNS_4arch4Sm90ELb0ELb1ELb0ELb1ELb0ELb1ELb0ELb1ELb0ELb1ELb0ELb0EEENS1_21CollectiveEpilogueFwdINS6_IJSA_NS7_ILi256EEESB_EEES9_SE_SG_Li256ELb1ELb1ELb0ELb0EEENS1_36VarlenDynamicPersistentTileSchedulerILi128ELi96ELi256ELi128ELb0ELb1ELb1ELb1ELb0ELb1EEEEEEEEEvNT_6ParamsE,@"STO_CUDA_ENTRY STV_DEFAULT"
_ZN7cutlass13device_kernelIN5flash11enable_sm90INS1_16FlashAttnFwdSm90INS1_25CollectiveMainloopFwdSm90ILi2EN4cute5tupleIJNS5_1CILi1EEES8_S8_EEENS6_IJNS7_ILi128EEENS7_ILi96EEENS7_ILi64EEEEEELi256ENS_10bfloat16_tEfNS_4arch4Sm90ELb0ELb1ELb0ELb1ELb0ELb1ELb0ELb1ELb0ELb1ELb0ELb0EEENS1_21CollectiveEpilogueFwdINS6_IJSA_NS7_ILi256EEESB_EEES9_SE_SG_Li256ELb1ELb1ELb0ELb0EEENS1_36VarlenDynamicPersistentTileSchedulerILi128ELi96ELi256ELi128ELb0ELb1ELb1ELb1ELb0ELb1EEEEEEEEEvNT_6ParamsE:
        /* <DEDUP_REMOVED lines=23> */
.L_x_2651:
[----:B------:R-:W-:Y:S05]  /*0170*/  BSYNC B0 ;  /* 0x0000000000007941 */ /* 0x000fea0003800000 */
.L_x_2650:
        /* <DEDUP_REMOVED lines=40> */
.L_x_2652:
        /* <DEDUP_REMOVED lines=22> */
.L_x_2653:
        /* <DEDUP_REMOVED lines=18> */
.L_x_2654:
        /* <DEDUP_REMOVED lines=22> */
.L_x_2655:
        /* <DEDUP_REMOVED lines=22> */
.L_x_2656:
        /* <DEDUP_REMOVED lines=9> */
.L_x_2659:
[----:B------:R-:W-:-:S08]  /*09d0*/  NOP ;  /* 0x0000000000007918 */ /* 0x000fd00000000000 */
[----:B------:R-:W0:Y:S02]  /*09e0*/  USETMAXREG.TRY_ALLOC.CTAPOOL UP0, 0xf0 ;  /* 0x000000f0000079c8 */ /* 0x000e240008000600 */
[----:B0-----:R-:W-:-:S13]  /*09f0*/  PLOP3.LUT P0, PT, PT, PT, UP0, 0x80, 0x0 ;  /* 0x000000000000781c */ /* 0x001fda0003f0f008 */
[----:B------:R-:W-:Y:S05]  /*0a00*/  @!P0 BRA `(.L_x_2659) ;  /* 0xfffffffc00f08947 */ /* 0x000fea000383ffff */
[----:B------:R-:W3:Y:S01]  /*0a10*/  LDL.LU R0, [R1] ;  /* 0x0000000001007983 */ /* 0x000ee20000300800 */
[----:B--2---:R-:W-:Y:S01]  /*0a20*/  SHF.R.U32.HI R2, RZ, 0x7, R4 ;  /* 0x00000007ff027819 */ /* 0x004fe20000011604 */
[----:B------:R-:W0:Y:S01]  /*0a30*/  S2UR UR5, SR_CgaCtaId ;  /* 0x00000000000579c3 */ /* 0x000e220000008800 */
[----:B------:R-:W-:-:S07]  /*0a40*/  UMOV UR4, 0x400 ;  /* 0x0000040000047882 */ /* 0x000fce0000000000 */
[----:B------:R-:W-:Y:S06]  /*0a50*/  BAR.ARV 0x8, 0x180 ;  /* 0x0206000000007b1d */ /* 0x000fec0000002000 */
[----:B------:R-:W-:-:S13]  /*0a60*/  ISETP.NE.AND P0, PT, R2, 0x1, PT ;  /* 0x000000010200780c */ /* 0x000fda0003f05270 */
[----:B------:R-:W-:Y:S06]  /*0a70*/  @!P0 BAR.ARV 0x9, 0x100 ;  /* 0x0244000000008b1d */ /* 0x000fec0000002000 */
[----:B0-----:R-:W-:Y:S02]  /*0a80*/  ULEA UR4, UR5, UR4, 0x18 ;  /* 0x0000000405047291 */ /* 0x001fe4000f8ec03f */
[----:B------:R-:W-:Y:S04]  /*0a90*/  BAR.SYNC.DEFER_BLOCKING 0x5, 0x180 ;  /* 0x0146000000007b1d */ /* 0x000fe80000010000 */
[----:B------:R-:W-:-:S02]  /*0aa0*/  IMAD.U32 R16, RZ, RZ, UR4 ;  /* 0x00000004ff107e24 */ /* 0x000fc4000f8e00ff */
[----:B------:R-:W-:-:S03]  /*0ab0*/  ULDC UR4, c[0x0][0xc3c] ;  /* 0x00030f0000047ab9 */ /* 0x000fc60000000800 */
[----:B------:R-:W0:Y:S01]  /*0ac0*/  LDS.128 R88, [R16+0x228d0] ;  /* 0x0228d00010587984 */ /* 0x000e220000000c00 */
[----:B------:R-:W-:Y:S06]  /*0ad0*/  BAR.ARV 0x4, 0x180 ;  /* 0x0106000000007b1d */ /* 0x000fec0000002000 */
[----:B---3--:R-:W-:-:S04]  /*0ae0*/  LOP3.LUT R0, R0, 0xffbfffff, RZ, 0xc0, !PT ;  /* 0xffbfffff00007812 */ /* 0x008fc800078ec0ff */
[----:B------:R-:W-:Y:S02]  /*0af0*/  @P0 LOP3.LUT R0, R0, 0x400000, RZ, 0xfc, !PT ;  /* 0x0040000000000812 */ /* 0x000fe400078efcff */
[----:B0-----:R-:W-:-:S03]  /*0b00*/  ISETP.GE.AND P0, PT, R91, UR4, PT ;  /* 0x000000045b007c0c */ /* 0x001fc6000bf06270 */
[----:B------:R0:W-:Y:S10]  /*0b10*/  STL [R1], R0 ;  /* 0x0000000001007387 */ /* 0x0001f40000100800 */
[----:B0-----:R-:W-:Y:S05]  /*0b20*/  @P0 BRA `(.L_x_2660) ;  /* 0x000001f000f80947 */ /* 0x001fea0003800000 */
[----:B------:R-:W2:Y:S01]  /*0b30*/  LDL.LU R12, [R1+0x50] ;  /* 0x00005000010c7983 */ /* 0x000ea20000300800 */
[----:B------:R-:W-:Y:S02]  /*0b40*/  VIADD R11, R4, 0xffffff80 ;  /* 0xffffff80040b7836 */ /* 0x000fe40000000000 */
[----:B------:R-:W-:Y:S02]  /*0b50*/  IMAD.MOV.U32 R235, RZ, RZ, RZ ;  /* 0x000000ffffeb7224 */ /* 0x000fe400078e00ff */
[----:B------:R-:W-:Y:S01]  /*0b60*/  IMAD.MOV.U32 R17, RZ, RZ, RZ ;  /* 0x000000ffff117224 */ /* 0x000fe200078e00ff */
[----:B------:R-:W-:Y:S01]  /*0b70*/  SHF.R.S32.HI R0, RZ, 0x1f, R11 ;  /* 0x0000001fff007819 */ /* 0x000fe2000001140b */
[----:B------:R-:W-:Y:S02]  /*0b80*/  IMAD.MOV.U32 R208, RZ, RZ, RZ ;  /* 0x000000ffffd07224 */ /* 0x000fe400078e00ff */
[----:B------:R-:W-:Y:S01]  /*0b90*/  IMAD.MOV.U32 R19, RZ, RZ, RZ ;  /* 0x000000ffff137224 */ /* 0x000fe200078e00ff */
[----:B------:R-:W-:-:S02]  /*0ba0*/  LEA.HI R2, R0, R11, RZ, 0x7 ;  /* 0x0000000b00027211 */ /* 0x000fc400078f38ff */
[----:B------:R-:W-:Y:S02]  /*0bb0*/  LEA.HI R220, R0, R11, RZ, 0x5 ;  /* 0x0000000b00dc7211 */ /* 0x000fe400078f28ff */
[----:B------:R-:W-:Y:S02]  /*0bc0*/  LOP3.LUT R3, R2, 0xffffff80, RZ, 0xc0, !PT ;  /* 0xffffff8002037812 */ /* 0x000fe400078ec0ff */
[----:B------:R-:W-:Y:S02]  /*0bd0*/  SHF.R.S32.HI R220, RZ, 0x5, R220 ;  /* 0x00000005ffdc7819 */ /* 0x000fe400000114dc */
[----:B------:R-:W-:Y:S01]  /*0be0*/  SHF.R.S32.HI R13, RZ, 0x7, R2 ;  /* 0x00000007ff0d7819 */ /* 0x000fe20000011402 */
[----:B------:R-:W-:-:S03]  /*0bf0*/  IMAD.IADD R10, R11, 0x1, -R3 ;  /* 0x000000010b0a7824 */ /* 0x000fc600078e0a03 */
[----:B------:R-:W-:Y:S02]  /*0c00*/  LEA.HI R2, R2, R13, RZ, 0x1 ;  /* 0x0000000d02027211 */ /* 0x000fe400078f08ff */
[----:B------:R-:W-:Y:S02]  /*0c10*/  SHF.R.S32.HI R5, RZ, 0x1f, R10 ;  /* 0x0000001fff057819 */ /* 0x000fe4000001140a */
[----:B------:R-:W-:Y:S02]  /*0c20*/  LOP3.LUT R2, R2, 0x3fffffe, RZ, 0xc0, !PT ;  /* 0x03fffffe02027812 */ /* 0x000fe400078ec0ff */
[CC--:B------:R-:W-:Y:S02]  /*0c30*/  LEA.HI R7, R5.reuse, R10.reuse, RZ, 0x2 ;  /* 0x0000000a05077211 */ /* 0x0c0fe400078f10ff */
[----:B------:R-:W-:Y:S01]  /*0c40*/  LEA.HI R8, R5, R10, RZ, 0x5 ;  /* 0x0000000a05087211 */ /* 0x000fe200078f28ff */
[----:B------:R-:W-:Y:S01]  /*0c50*/  IMAD.IADD R2, R13, 0x1, -R2 ;  /* 0x000000010d027824 */ /* 0x000fe200078e0a02 */
[----:B------:R-:W-:-:S02]  /*0c60*/  SHF.R.S32.HI R4, RZ, 0x2, R7 ;  /* 0x00000002ff047819 */ /* 0x000fc40000011407 */
[----:B------:R-:W-:Y:S02]  /*0c70*/  SHF.R.S32.HI R3, RZ, 0x1f, R7 ;  /* 0x0000001fff037819 */ /* 0x000fe40000011407 */
[----:B------:R-:W-:Y:S02]  /*0c80*/  SHF.R.S32.HI R8, RZ, 0x5, R8 ;  /* 0x00000005ff087819 */ /* 0x000fe40000011408 */
[----:B------:R-:W-:Y:S02]  /*0c90*/  LEA.HI R6, R3, R4, RZ, 0x3 ;  /* 0x0000000403067211 */ /* 0x000fe400078f18ff */
[----:B------:R-:W-:Y:S02]  /*0ca0*/  LEA.HI R3, R0, R11, RZ, 0x4 ;  /* 0x0000000b00037211 */ /* 0x000fe400078f20ff */
[----:B------:R-:W-:Y:S02]  /*0cb0*/  LOP3.LUT R9, R6, 0xfffffff8, RZ, 0xc0, !PT ;  /* 0xfffffff806097812 */ /* 0x000fe400078ec0ff */
[----:B------:R-:W-:-:S02]  /*0cc0*/  SHF.R.S32.HI R6, RZ, 0x4, R3 ;  /* 0x00000004ff067819 */ /* 0x000fc40000011403 */
[----:B------:R-:W-:Y:S01]  /*0cd0*/  LOP3.LUT R206, R7, 0x7ffffffc, RZ, 0xc0, !PT ;  /* 0x7ffffffc07ce7812 */ /* 0x000fe200078ec0ff */
[----:B------:R-:W-:Y:S01]  /*0ce0*/  IMAD.IADD R9, R4, 0x1, -R9 ;  /* 0x0000000104097824 */ /* 0x000fe200078e0a09 */
[C---:B------:R-:W-:Y:S02]  /*0cf0*/  LOP3.LUT R4, R3.reuse, 0x3fffff0, RZ, 0xc0, !PT ;  /* 0x03fffff003047812 */ /* 0x040fe400078ec0ff */
[----:B------:R-:W-:Y:S01]  /*0d00*/  LEA.HI R3, R3, R6, RZ, 0x1 ;  /* 0x0000000603037211 */ /* 0x000fe200078f08ff */
[----:B------:R-:W-:Y:S02]  /*0d10*/  IMAD R9, R8, 0x10, R9 ;  /* 0x0000001008097824 */ /* 0x000fe400078e0209 */
[----:B------:R-:W-:Y:S01]  /*0d20*/  IMAD.IADD R206, R10, 0x1, -R206 ;  /* 0x000000010ace7824 */ /* 0x000fe200078e0ace */
[----:B------:R-:W-:Y:S01]  /*0d30*/  LOP3.LUT R5, R3, 0x1ffffffe, RZ, 0xc0, !PT ;  /* 0x1ffffffe03057812 */ /* 0x000fe200078ec0ff */
[----:B------:R-:W-:Y:S02]  /*0d40*/  IMAD.IADD R3, R11, 0x1, -R4 ;  /* 0x000000010b037824 */ /* 0x000fe400078e0a04 */
[----:B------:R-:W-:-:S02]  /*0d50*/  IMAD R9, R2, 0x40, R9 ;  /* 0x0000004002097824 */ /* 0x000fc400078e0209 */
[----:B------:R-:W-:Y:S01]  /*0d60*/  IMAD R4, R220, 0x10, R3 ;  /* 0x00000010dc047824 */ /* 0x000fe200078e0203 */
[-C--:B------:R-:W-:Y:S01]  /*0d70*/  LEA.HI R3, R0, R11.reuse, RZ, 0x2 ;  /* 0x0000000b00037211 */ /* 0x080fe200078f10ff */
[----:B------:R-:W-:Y:S01]  /*0d80*/  IMAD.IADD R5, R6, 0x1, -R5 ;  /* 0x0000000106057824 */ /* 0x000fe200078e0a05 */
[----:B------:R-:W-:Y:S01]  /*0d90*/  LEA.HI R0, R0, R11, RZ, 0x3 ;  /* 0x0000000b00007211 */ /* 0x000fe200078f18ff */
[----:B------:R0:W-:Y:S01]  /*0da0*/  STL [R1+0x18], R9 ;  /* 0x0000180901007387 */ /* 0x0001e20000100800 */
[----:B------:R-:W-:Y:S01]  /*0db0*/  SHF.R.S32.HI R18, RZ, 0x2, R3 ;  /* 0x00000002ff127819 */ /* 0x000fe20000011403 */
[----:B------:R-:W-:Y:S01]  /*0dc0*/  IMAD R8, R4, 0x8, R5 ;  /* 0x0000000804087824 */ /* 0x000fe200078e0205 */
[----:B------:R-:W-:Y:S01]  /*0dd0*/  SHF.R.S32.HI R5, RZ, 0x1f, R3 ;  /* 0x0000001fff057819 */ /* 0x000fe20000011403 */
[----:B------:R-:W-:Y:S01]  /*0de0*/  IMAD.MOV.U32 R2, RZ, RZ, RZ ;  /* 0x000000ffff027224 */ /* 0x000fe200078e00ff */
[----:B------:R-:W-:Y:S01]  /*0df0*/  LOP3.LUT R225, R0, 0xfffffff8, RZ, 0xc0, !PT ;  /* 0xfffffff800e17812 */ /* 0x000fe200078ec0ff */
[----:B------:R-:W-:Y:S01]  /*0e00*/  VIADD R233, R18, 0x40 ;  /* 0x0000004012e97836 */ /* 0x000fe20000000000 */
[----:B------:R-:W-:-:S02]  /*0e10*/  LOP3.LUT R231, R3, 0xfffffffc, RZ, 0xc0, !PT ;  /* 0xfffffffc03e77812 */ /* 0x000fc400078ec0ff */
[----:B------:R-:W-:Y:S01]  /*0e20*/  LEA.HI R5, R5, R18, RZ, 0x3 ;  /* 0x0000001205057211 */ /* 0x000fe200078f18ff */
[C---:B------:R-:W-:Y:S01]  /*0e30*/  IMAD.IADD R225, R11.reuse, 0x1, -R225 ;  /* 0x000000010be17824 */ /* 0x040fe200078e0ae1 */
[----:B------:R-:W-:Y:S01]  /*0e40*/  SHF.R.S32.HI R4, RZ, 0x1f, R233 ;  /* 0x0000001fff047819 */ /* 0x000fe200000114e9 */
[----:B------:R-:W-:Y:S01]  /*0e50*/  IMAD.IADD R231, R11, 0x1, -R231 ;  /* 0x000000010be77824 */ /* 0x000fe200078e0ae7 */
[----:B------:R-:W-:Y:S01]  /*0e60*/  LOP3.LUT R5, R5, 0xfffffff8, RZ, 0xc0, !PT ;  /* 0xfffffff805057812 */ /* 0x000fe200078ec0ff */
[----:B------:R-:W-:Y:S01]  /*0e70*/  IMAD.SHL.U32 R218, R233, 0x40, RZ ;  /* 0x00000040e9da7824 */ /* 0x000fe200078e00ff */
[----:B------:R-:W-:Y:S01]  /*0e80*/  LEA.HI R4, R4, R233, RZ, 0x3 ;  /* 0x000000e904047211 */ /* 0x000fe200078f18ff */
[----:B------:R-:W-:Y:S01]  /*0e90*/  IMAD.SHL.U32 R214, R225, 0x8, RZ ;  /* 0x00000008e1d67824 */ /* 0x000fe200078e00ff */
[----:B------:R-:W-:Y:S01]  /*0ea0*/  SHF.R.S32.HI R236, RZ, 0x3, R0 ;  /* 0x00000003ffec7819 */ /* 0x000fe20000011400 */
[C---:B------:R-:W-:Y:S01]  /*0eb0*/  IMAD.SHL.U32 R3, R231.reuse, 0x8, RZ ;  /* 0x00000008e7037824 */ /* 0x040fe200078e00ff */
[----:B------:R-:W-:Y:S01]  /*0ec0*/  LOP3.LUT R218, R218, 0x1c0, RZ, 0xc0, !PT ;  /* 0x000001c0dada7812 */ /* 0x000fe200078ec0ff */
[----:B------:R-:W-:Y:S01]  /*0ed0*/  IMAD.SHL.U32 R4, R4, 0x40, RZ ;  /* 0x0000004004047824 */ /* 0x000fe200078e00ff */
[C---:B------:R-:W-:Y:S01]  /*0ee0*/  LEA.HI R0, R231.reuse, R231, RZ, 0x1 ;  /* 0x000000e7e7007211 */ /* 0x040fe200078f08ff */
[----:B------:R-:W-:Y:S01]  /*0ef0*/  IMAD.IADD R237, R18, 0x1, -R5 ;  /* 0x0000000112ed7824 */ /* 0x000fe200078e0a05 */
[----:B------:R-:W-:Y:S01]  /*0f00*/  SHF.R.S32.HI R5, RZ, 0x1f, R214 ;  /* 0x0000001fff057819 */ /* 0x000fe200000114d6 */
[----:B------:R-:W-:Y:S01]  /*0f10*/  VIADD R223, R214, 0x40 ;  /* 0x00000040d6df7836 */ /* 0x000fe20000000000 */
[----:B------:R-:W-:Y:S01]  /*0f20*/  LOP3.LUT R6, R218, 0x38, R3, 0xf8, !PT ;  /* 0x00000038da067812 */ /* 0x000fe200078ef803 */
[C---:B------:R-:W-:Y:S01]  /*0f30*/  VIADD R222, R214.reuse, 0x80 ;  /* 0x00000080d6de7836 */ /* 0x040fe20000000000 */
[----:B------:R-:W-:Y:S01]  /*0f40*/  SHF.R.U32.HI R5, RZ, 0x3, R218 ;  /* 0x00000003ff057819 */ /* 0x000fe200000116da */
[----:B------:R-:W-:Y:S01]  /*0f50*/  VIADD R224, R214, 0xc0 ;  /* 0x000000c0d6e07836 */ /* 0x000fe20000000000 */
[----:B------:R-:W-:Y:S01]  /*0f60*/  LOP3.LUT R221, R4, 0xfffffe00, RZ, 0xc0, !PT ;  /* 0xfffffe0004dd7812 */ /* 0x000fe200078ec0ff */
[----:B------:R-:W-:Y:S01]  /*0f70*/  IMAD.SHL.U32 R22, R231, 0x4, RZ ;  /* 0x00000004e7167824 */ /* 0x000fe200078e00ff */
[----:B------:R-:W-:-:S02]  /*0f80*/  SHF.R.S32.HI R3, RZ, 0x1f, R223 ;  /* 0x0000001fff037819 */ /* 0x000fc400000114df */
[----:B------:R-:W-:Y:S01]  /*0f90*/  LOP3.LUT R3, R221, R6, R5, 0xf6, !PT ;  /* 0x00000006dd037212 */ /* 0x000fe200078ef605 */
[----:B------:R-:W-:Y:S01]  /*0fa0*/  VIADD R209, R22, 0x10 ;  /* 0x0000001016d17836 */ /* 0x000fe20000000000 */
[----:B------:R-:W-:Y:S01]  /*0fb0*/  SHF.R.S32.HI R4, RZ, 0x1f, R222 ;  /* 0x0000001fff047819 */ /* 0x000fe200000114de */
[----:B------:R-:W-:Y:S01]  /*0fc0*/  IMAD.SHL.U32 R4, R8, 0x8, RZ ;  /* 0x0000000808047824 */ /* 0x000fe200078e00ff */
[----:B------:R-:W-:Y:S01]  /*0fd0*/  LOP3.LUT R0, R0, 0x1ffffffe, RZ, 0xc0, !PT ;  /* 0x1ffffffe00007812 */ /* 0x000fe200078ec0ff */
[----:B------:R-:W-:Y:S01]  /*0fe0*/  IMAD R3, R3, 0x2, R16 ;  /* 0x0000000203037824 */ /* 0x000fe200078e0210 */
[----:B------:R-:W-:Y:S02]  /*0ff0*/  SHF.R.S32.HI R5, RZ, 0x1f, R224 ;  /* 0x0000001fff057819 */ /* 0x000fe400000114e0 */
[----:B------:R0:W-:Y:S01]  /*1000*/  STL [R1+0x1c], R4 ;  /* 0x00001c0401007387 */ /* 0x0001e20000100800 */
[----:B------:R-:W-:-:S03]  /*1010*/  IMAD.IADD R0, R231, 0x1, -R0 ;  /* 0x00000001e7007824 */ /* 0x000fc600078e0a00 */
[----:B------:R0:W-:Y:S01]  /*1020*/  STL [R1+0xc], R3 ;  /* 0x00000c0301007387 */ /* 0x0001e20000100800 */
[----:B------:R-:W-:Y:S01]  /*1030*/  IMAD R215, R0, 0x8, R9 ;  /* 0x0000000800d77824 */ /* 0x000fe200078e0209 */
[----:B0-2---:R-:W-:-:S07]  /*1040*/  LOP3.LUT R207, R12, 0x1, RZ, 0xfc, !PT ;  /* 0x000000010ccf7812 */ /* 0x005fce00078efcff */
.L_x_2866:
[----:B------:R-:W-:Y:S05]  /*1050*/  YIELD ;  /* 0x0000000000007946 */ /* 0x000fea0003800000 */
[----:B------:R-:W-:Y:S01]  /*1060*/  ULDC.64 UR4, c[0x0][0xa28] ;  /* 0x00028a0000047ab9 */ /* 0x000fe20000000a00 */
[----:B0-----:R-:W0:Y:S01]  /*1070*/  LDC.64 R6, c[0x0][0xa08] ;  /* 0x00028200ff067b82 */ /* 0x001e220000000a00 */
[----:B------:R-:W-:Y:S01]  /*1080*/  ISETP.NE.U32.AND P1, PT, RZ, UR4, PT ;  /* 0x00000004ff007c0c */ /* 0x000fe2000bf25070 */
[----:B------:R-:W-:Y:S02]  /*1090*/  IMAD.MOV.U32 R0, RZ, RZ, RZ ;  /* 0x000000ffff007224 */ /* 0x000fe400078e00ff */
[----:B------:R-:W-:Y:S01]  /*10a0*/  IMAD.MOV.U32 R32, RZ, RZ, RZ ;  /* 0x000000ffff207224 */ /* 0x000fe200078e00ff */
[----:B------:R-:W-:Y:S01]  /*10b0*/  ISETP.NE.AND.EX P1, PT, RZ, UR5, PT, P1 ;  /* 0x00000005ff007c0c */ /* 0x000fe2000bf25310 */
[----:B------:R-:W-:-:S02]  /*10c0*/  ULDC.64 UR4, c[0x0][0xa18] ;  /* 0x0002860000047ab9 */ /* 0x000fc40000000a00 */
[----:B------:R-:W-:-:S04]  /*10d0*/  ISETP.NE.U32.AND P2, PT, RZ, UR4, PT ;  /* 0x00000004ff007c0c */ /* 0x000fc8000bf45070 */
[----:B------:R-:W-:Y:S01]  /*10e0*/  ISETP.NE.AND.EX P2, PT, RZ, UR5, PT, P2 ;  /* 0x00000005ff007c0c */ /* 0x000fe2000bf45320 */
[----:B------:R-:W-:Y:S02]  /*10f0*/  ULDC.64 UR4, c[0x0][0xa08] ;  /* 0x0002820000047ab9 */ /* 0x000fe40000000a00 */
[----:B------:R-:W-:-:S03]  /*1100*/  ISETP.NE.U32.AND P0, PT, RZ, UR4, PT ;  /* 0x00000004ff007c0c */ /* 0x000fc6000bf05070 */
[----:B-1----:R-:W1:Y:S01]  /*1110*/  @P1 LDC.64 R4, c[0x0][0xa28] ;  /* 0x00028a00ff041b82 */ /* 0x002e620000000a00 */
[----:B------:R-:W-:Y:S01]  /*1120*/  ISETP.NE.AND.EX P0, PT, RZ, UR5, PT, P0 ;  /* 0x00000005ff007c0c */ /* 0x000fe2000bf05300 */
[----:B0-----:R-:W-:-:S06]  /*1130*/  IMAD.WIDE R10, R91, 0x4, R6 ;  /* 0x000000045b0a7825 */ /* 0x001fcc00078e0206 */
[----:B------:R-:W0:Y:S01]  /*1140*/  @P2 LDC.64 R8, c[0x0][0xa18] ;  /* 0x00028600ff082b82 */ /* 0x000e220000000a00 */
[----:B------:R-:W-:Y:S02]  /*1150*/  ULDC UR4, c[0x0][0x288] ;  /* 0x0000a20000047ab9 */ /* 0x000fe40000000800 */
[----:B------:R-:W-:Y:S01]  /*1160*/  IMAD.U32 R204, RZ, RZ, UR4 ;  /* 0x00000004ffcc7e24 */ /* 0x000fe2000f8e00ff */
[----:B------:R-:W-:Y:S02]  /*1170*/  ULDC.64 UR4, c[0x0][0x418] ;  /* 0x0001060000047ab9 */ /* 0x000fe40000000a00 */
[----:B--2---:R2:W5:Y:S01]  /*1180*/  @P0 LDG.E R32, desc[UR40][R10.64] ;  /* 0x000000280a200981 */ /* 0x004562000c1e1900 */
[----:B-1----:R-:W-:-:S05]  /*1190*/  @P1 IMAD.WIDE R4, R91, 0x4, R4 ;  /* 0x000000045b041825 */ /* 0x002fca00078e0204 */
[----:B------:R2:W5:Y:S01]  /*11a0*/  @P1 LDG.E R0, desc[UR40][R4.64] ;  /* 0x0000002804001981 */ /* 0x000562000c1e1900 */
[----:B0-----:R-:W-:-:S05]  /*11b0*/  @P2 IMAD.WIDE R6, R91, 0x4, R8 ;  /* 0x000000045b062825 */ /* 0x001fca00078e0208 */
        /* <DEDUP_REMOVED lines=9> */
[----:B------:R-:W-:Y:S01]  /*1250*/  IMAD.U32 R31, RZ, RZ, UR4 ;  /* 0x00000004ff1f7e24 */ /* 0x000fe2000f8e00ff */
[----:B--2-4-:R-:W-:Y:S06]  /*1260*/  @P2 BRA `(.L_x_2661) ;  /* 0x0000000000242947 */ /* 0x014fec0003800000 */
        /* <DEDUP_REMOVED lines=9> */
.L_x_2661:
[----:B------:R-:W-:Y:S01]  /*1300*/  ULDC.64 UR4, c[0x0][0xa20] ;  /* 0x0002880000047ab9 */ /* 0x000fe20000000a00 */
[----:B------:R-:W-:Y:S01]  /*1310*/  IMAD.MOV.U32 R230, RZ, RZ, R90 ;  /* 0x000000ffffe67224 */ /* 0x000fe200078e005a */
[----:B------:R-:W-:Y:S01]  /*1320*/  ISETP.NE.U32.AND P1, PT, RZ, UR4, PT ;  /* 0x00000004ff007c0c */ /* 0x000fe2000bf25070 */
[----:B------:R-:W-:-:S03]  /*1330*/  IMAD.MOV.U32 R232, RZ, RZ, R91 ;  /* 0x000000ffffe87224 */ /* 0x000fc600078e005b */
[----:B------:R-:W-:-:S13]  /*1340*/  ISETP.NE.AND.EX P1, PT, RZ, UR5, PT, P1 ;  /* 0x00000005ff007c0c */ /* 0x000fda000bf25310 */
[----:B------:R-:W-:Y:S05]  /*1350*/  @!P1 BRA `(.L_x_2662) ;  /* 0x0000000000109947 */ /* 0x000fea0003800000 */
[----:B------:R-:W0:Y:S02]  /*1360*/  LDC.64 R4, c[0x0][0xa20] ;  /* 0x00028800ff047b82 */ /* 0x000e240000000a00 */
[----:B0-----:R-:W-:-:S05]  /*1370*/  IMAD.WIDE R4, R91, 0x4, R4 ;  /* 0x000000045b047825 */ /* 0x001fca00078e0204 */
[----:B------:R0:W5:Y:S01]  /*1380*/  LDG.E R31, desc[UR40][R4.64] ;  /* 0x00000028041f7981 */ /* 0x000162000c1e1900 */
[----:B------:R-:W-:Y:S05]  /*1390*/  BRA `(.L_x_2663) ;  /* 0x0000000000107947 */ /* 0x000fea0003800000 */
.L_x_2662:
[----:B------:R-:W-:Y:S05]  /*13a0*/  @!P0 BRA `(.L_x_2663) ;  /* 0x00000000000c8947 */ /* 0x000fea0003800000 */
[----:B------:R-:W2:Y:S04]  /*13b0*/  LDG.E R4, desc[UR40][R10.64] ;  /* 0x000000280a047981 */ /* 0x000ea8000c1e1900 */
[----:B------:R-:W2:Y:S02]  /*13c0*/  LDG.E R31, desc[UR40][R10.64+0x4] ;  /* 0x000004280a1f7981 */ /* 0x000ea4000c1e1900 */
[----:B--2---:R-:W-:-:S07]  /*13d0*/  IMAD.IADD R31, R31, 0x1, -R4 ;  /* 0x000000011f1f7824 */ /* 0x004fce00078e0a04 */
.L_x_2663:
[----:B------:R-:W-:Y:S01]  /*13e0*/  ULDC.64 UR4, c[0x0][0xa10] ;  /* 0x0002840000047ab9 */ /* 0x000fe20000000a00 */
[----:B------:R-:W1:Y:S01]  /*13f0*/  LDC R9, c[0x0][0x448] ;  /* 0x00011200ff097b82 */ /* 0x000e620000000800 */
[----:B------:R-:W-:-:S04]  /*1400*/  ISETP.NE.U32.AND P0, PT, RZ, UR4, PT ;  /* 0x00000004ff007c0c */ /* 0x000fc8000bf05070 */
[----:B------:R-:W-:Y:S01]  /*1410*/  ISETP.NE.AND.EX P0, PT, RZ, UR5, PT, P0 ;  /* 0x00000005ff007c0c */ /* 0x000fe2000bf05300 */
[----:B------:R-:W-:Y:S02]  /*1420*/  ULDC.64 UR4, c[0x0][0xa30] ;  /* 0x00028c0000047ab9 */ /* 0x000fe40000000a00 */
[----:B------:R-:W-:Y:S01]  /*1430*/  ISETP.NE.U32.AND P1, PT, RZ, UR4, PT ;  /* 0x00000004ff007c0c */ /* 0x000fe2000bf25070 */
[----:B-----5:R-:W-:Y:S01]  /*1440*/  IMAD.MOV.U32 R30, RZ, RZ, R31 ;  /* 0x000000ffff1e7224 */ /* 0x020fe200078e001f */
[----:B------:R-:W2:Y:S02]  /*1450*/  LDC.64 R14, c[0x0][0x9e0] ;  /* 0x00027800ff0e7b82 */ /* 0x000ea40000000a00 */
[----:B------:R-:W-:-:S06]  /*1460*/  ISETP.NE.AND.EX P1, PT, RZ, UR5, PT, P1 ;  /* 0x00000005ff007c0c */ /* 0x000fcc000bf25310 */
[----:B0-----:R-:W0:Y:S08]  /*1470*/  @P0 LDC.64 R4, c[0x0][0xa10] ;  /* 0x00028400ff040b82 */ /* 0x001e300000000a00 */
[----:B------:R-:W3:Y:S01]  /*1480*/  @P1 LDC.64 R6, c[0x0][0xa30] ;  /* 0x00028c00ff061b82 */ /* 0x000ee20000000a00 */
[----:B0-----:R-:W-:-:S05]  /*1490*/  @P0 IMAD.WIDE R4, R91, 0x4, R4 ;  /* 0x000000045b040825 */ /* 0x001fca00078e0204 */
[----:B------:R-:W4:Y:S04]  /*14a0*/  @P0 LDG.E R3, desc[UR40][R4.64] ;  /* 0x0000002804030981 */ /* 0x000f28000c1e1900 */
[----:B------:R-:W4:Y:S01]  /*14b0*/  @P0 LDG.E R8, desc[UR40][R4.64+0x4] ;  /* 0x0000042804080981 */ /* 0x000f22000c1e1900 */
[----:B---3--:R-:W-:-:S05]  /*14c0*/  @P1 IMAD.WIDE R6, R91, 0x4, R6 ;  /* 0x000000045b061825 */ /* 0x008fca00078e0206 */
[----:B------:R0:W5:Y:S01]  /*14d0*/  @P1 LDG.E R30, desc[UR40][R6.64] ;  /* 0x00000028061e1981 */ /* 0x000162000c1e1900 */
[----:B-1----:R-:W-:Y:S01]  /*14e0*/  ISETP.NE.AND P1, PT, R9, 0x1, PT ;  /* 0x000000010900780c */ /* 0x002fe20003f25270 */
[----:B------:R-:W-:Y:S01]  /*14f0*/  IMAD.SHL.U32 R210, R89, 0x80, RZ ;  /* 0x0000008059d27824 */ /* 0x000fe200078e00ff */
[----:B--2---:R-:W-:-:S11]  /*1500*/  ISETP.GE.AND P2, PT, R15, 0x1, PT ;  /* 0x000000010f00780c */ /* 0x004fd60003f46270 */
[----:B------:R-:W1:Y:S08]  /*1510*/  @P1 LDC R10, c[0x0][0x44c] ;  /* 0x00011300ff0a1b82 */ /* 0x000e700000000800 */
[----:B------:R-:W2:Y:S01]  /*1520*/  @P1 LDC R12, c[0x0][0x450] ;  /* 0x00011400ff0c1b82 */ /* 0x000ea20000000800 */
[----:B----4-:R-:W-:Y:S02]  /*1530*/  @P0 IMAD.IADD R24, R8, 0x1, -R3 ;  /* 0x0000000108180824 */ /* 0x010fe400078e0a03 */
[----:B------:R-:W-:-:S02]  /*1540*/  IMAD.IADD R8, R31, 0x1, -R0 ;  /* 0x000000011f087824 */ /* 0x000fc400078e0a00 */
[----:B------:R-:W-:Y:S02]  /*1550*/  VIADD R3, R210, 0x7f ;  /* 0x0000007fd2037836 */ /* 0x000fe40000000000 */
[----:B------:R-:W-:Y:S02]  /*1560*/  IMAD.IADD R205, R8, 0x1, R24 ;  /* 0x0000000108cd7824 */ /* 0x000fe400078e0218 */
[----:B-1----:R-:W-:-:S04]  /*1570*/  @P1 IMAD.HI.U32 R5, R3, R10, RZ ;  /* 0x0000000a03051227 */ /* 0x002fc800078e00ff */
[C---:B------:R-:W-:Y:S02]  /*1580*/  VIADD R0, R205.reuse, 0x5f ;  /* 0x0000005fcd007836 */ /* 0x040fe40000000000 */
[----:B------:R-:W-:Y:S01]  /*1590*/  IMAD.MOV.U32 R4, RZ, RZ, R3 ;  /* 0x000000ffff047224 */ /* 0x000fe200078e0003 */
[----:B--2---:R-:W-:Y:S01]  /*15a0*/  @P1 SHF.R.U32.HI R4, RZ, R12, R5 ;  /* 0x0000000cff041219 */ /* 0x004fe20000011605 */
[----:B------:R-:W-:Y:S01]  /*15b0*/  IMAD.HI R0, R0, 0x2aaaaaab, RZ ;  /* 0x2aaaaaab00007827 */ /* 0x000fe200078e02ff */
[----:B------:R-:W-:-:S04]  /*15c0*/  IADD3 R5, R205, 0x1, -R204 ;  /* 0x00000001cd057810 */ /* 0x000fc80007ffe8cc */
[----:B------:R-:W-:Y:S01]  /*15d0*/  SHF.R.U32.HI R3, RZ, 0x1f, R0 ;  /* 0x0000001fff037819 */ /* 0x000fe20000011600 */
[----:B0-----:R-:W-:-:S03]  /*15e0*/  IMAD.IADD R7, R5, 0x1, R4 ;  /* 0x0000000105077824 */ /* 0x001fc600078e0204 */
[----:B------:R-:W-:Y:S01]  /*15f0*/  LEA.HI.SX32 R178, R0, R3, 0x1c ;  /* 0x0000000300b27211 */ /* 0x000fe200078fe2ff */
[----:B------:R-:W-:Y:S01]  /*1600*/  IMAD.IADD R0, R7, 0x1, R14 ;  /* 0x0000000107007824 */ /* 0x000fe200078e020e */
[----:B------:R-:W-:Y:S06]  /*1610*/  @!P2 BRA `(.L_x_2664) ;  /* 0x000000000048a947 */ /* 0x000fec0003800000 */
[C---:B------:R-:W-:Y:S01]  /*1620*/  ISETP.GT.AND P0, PT, R7.reuse, RZ, PT ;  /* 0x000000ff0700720c */ /* 0x040fe20003f04270 */
[----:B------:R-:W-:Y:S01]  /*1630*/  BSSY B0, `(.L_x_2665) ;  /* 0x000000e000007945 */ /* 0x000fe20003800000 */
[----:B------:R-:W-:-:S11]  /*1640*/  VIADD R3, R7, 0xffffffff ;  /* 0xffffffff07037836 */ /* 0x000fd60000000000 */
        /* <DEDUP_REMOVED lines=8> */
.L_x_2666:
[----:B------:R-:W-:-:S13]  /*16d0*/  ISETP.NE.AND P0, PT, R15, 0x1, PT ;  /* 0x000000010f00780c */ /* 0x000fda0003f05270 */
[----:B------:R-:W0:Y:S02]  /*16e0*/  @P0 LDC.64 R4, c[0x0][0x9e8] ;  /* 0x00027a00ff040b82 */ /* 0x000e240000000a00 */
[----:B0-----:R-:W-:-:S05]  /*16f0*/  @P0 IMAD.HI.U32 R4, R3, R4, RZ ;  /* 0x0000000403040227 */ /* 0x001fca00078e00ff */
[----:B------:R-:W-:-:S07]  /*1700*/  @P0 SHF.R.U32.HI R3, RZ, R5, R4 ;  /* 0x00000005ff030219 */ /* 0x000fce0000011604 */
.L_x_2667:
[----:B------:R-:W-:Y:S05]  /*1710*/  BSYNC B0 ;  /* 0x0000000000007941 */ /* 0x000fea0003800000 */
.L_x_2665:
[----:B------:R-:W-:-:S05]  /*1720*/  IMAD R3, R3, R15, R15 ;  /* 0x0000000f03037224 */ /* 0x000fca00078e020f */
[----:B------:R-:W-:-:S07]  /*1730*/  VIMNMX R0, R0, R3, PT ;  /* 0x0000000300007248 */ /* 0x000fce0003fe0100 */
.L_x_2664:
[----:B------:R-:W0:Y:S01]  /*1740*/  @P1 LDC R3, c[0x0][0x44c] ;  /* 0x00011300ff031b82 */ /* 0x000e220000000800 */
[----:B------:R-:W-:-:S07]  /*1750*/  ULDC UR4, c[0x0][0x9dc] ;  /* 0x0002770000047ab9 */ /* 0x000fce0000000800 */
[----:B------:R-:W1:Y:S01]  /*1760*/  @P1 LDC R5, c[0x0][0x450] ;  /* 0x00011400ff051b82 */ /* 0x000e620000000800 */
[----:B0-----:R-:W-:-:S04]  /*1770*/  @P1 IMAD.HI.U32 R4, R210, R3, RZ ;  /* 0x00000003d2041227 */ /* 0x001fc800078e00ff */
[----:B------:R-:W-:Y:S01]  /*1780*/  IMAD.MOV.U32 R3, RZ, RZ, R210 ;  /* 0x000000ffff037224 */ /* 0x000fe200078e00d2 */
[----:B-1----:R-:W-:-:S04]  /*1790*/  @P1 SHF.R.U32.HI R3, RZ, R5, R4 ;  /* 0x00000005ff031219 */ /* 0x002fc80000011604 */
[----:B------:R-:W-:-:S05]  /*17a0*/  IADD3 R3, R3, R205, -R204 ;  /* 0x000000cd03037210 */ /* 0x000fca0007ffe8cc */
[----:B------:R-:W-:Y:S01]  /*17b0*/  VIADD R4, R3, -UR4 ;  /* 0x8000000403047c36 */ /* 0x000fe20008000000 */
[----:B------:R-:W-:Y:S06]  /*17c0*/  @!P2 BRA `(.L_x_2668) ;  /* 0x000000000044a947 */ /* 0x000fec0003800000 */
        /* <DEDUP_REMOVED lines=10> */
.L_x_2670:
[----:B------:R-:W-:-:S13]  /*1870*/  ISETP.NE.AND P0, PT, R15, 0x1, PT ;  /* 0x000000010f00780c */ /* 0x000fda0003f05270 */
[----:B------:R-:W0:Y:S02]  /*1880*/  @P0 LDC.64 R6, c[0x0][0x9e8] ;  /* 0x00027a00ff060b82 */ /* 0x000e240000000a00 */
[----:B0-----:R-:W-:-:S05]  /*1890*/  @P0 IMAD.HI.U32 R6, R3, R6, RZ ;  /* 0x0000000603060227 */ /* 0x001fca00078e00ff */
[----:B------:R-:W-:-:S07]  /*18a0*/  @P0 SHF.R.U32.HI R3, RZ, R7, R6 ;  /* 0x00000007ff030219 */ /* 0x000fce0000011606 */
.L_x_2671:
[----:B------:R-:W-:Y:S05]  /*18b0*/  BSYNC B0 ;  /* 0x0000000000007941 */ /* 0x000fea0003800000 */
.L_x_2669:
[----:B------:R-:W-:-:S05]  /*18c0*/  IMAD R3, R3, R15, RZ ;  /* 0x0000000f03037224 */ /* 0x000fca00078e02ff */
[----:B------:R-:W-:-:S07]  /*18d0*/  VIMNMX R4, R4, R3, !PT ;  /* 0x0000000304047248 */ /* 0x000fce0007fe0100 */
.L_x_2668:
[----:B------:R-:W-:Y:S02]  /*18e0*/  VIADD R0, R0, 0x5f ;  /* 0x0000005f00007836 */ /* 0x000fe40000000000 */
[----:B------:R-:W-:-:S04]  /*18f0*/  IMAD.HI R4, R4, 0x2aaaaaab, RZ ;  /* 0x2aaaaaab04047827 */ /* 0x000fc800078e02ff */
[----:B------:R-:W-:Y:S01]  /*1900*/  IMAD.HI R0, R0, 0x2aaaaaab, RZ ;  /* 0x2aaaaaab00007827 */ /* 0x000fe200078e02ff */
[----:B------:R-:W-:-:S04]  /*1910*/  SHF.R.U32.HI R5, RZ, 0x1f, R4 ;  /* 0x0000001fff057819 */ /* 0x000fc80000011604 */
[----:B------:R-:W-:Y:S02]  /*1920*/  SHF.R.U32.HI R3, RZ, 0x1f, R0 ;  /* 0x0000001fff037819 */ /* 0x000fe40000011600 */
[----:B------:R-:W-:Y:S02]  /*1930*/  LEA.HI.SX32 R5, R4, R5, 0x1c ;  /* 0x0000000504057211 */ /* 0x000fe400078fe2ff */
[----:B------:R-:W-:Y:S02]  /*1940*/  LEA.HI.SX32 R3, R0, R3, 0x1c ;  /* 0x0000000300037211 */ /* 0x000fe400078fe2ff */
[----:B------:R-:W-:Y:S02]  /*1950*/  VIMNMX R5, RZ, R5, !PT ;  /* 0x00000005ff057248 */ /* 0x000fe40007fe0100 */
[----:B------:R-:W-:-:S03]  /*1960*/  VIMNMX R3, R178, R3, PT ;  /* 0x00000003b2037248 */ /* 0x000fc60003fe0100 */
[--C-:B------:R-:W-:Y:S02]  /*1970*/  IMAD R5, R5, 0x60, -R8.reuse ;  /* 0x0000006005057824 */ /* 0x100fe400078e0a08 */
[----:B------:R-:W-:-:S03]  /*1980*/  IMAD R3, R3, 0x60, -R8 ;  /* 0x0000006003037824 */ /* 0x000fc600078e0a08 */
[----:B------:R-:W-:Y:S02]  /*1990*/  VIMNMX R5, RZ, R5, !PT ;  /* 0x00000005ff057248 */ /* 0x000fe40007fe0100 */
[----:B------:R-:W-:-:S03]  /*19a0*/  VIMNMX R0, R3, R24, PT ;  /* 0x0000001803007248 */ /* 0x000fc60003fe0100 */
[----:B------:R-:W-:Y:S01]  /*19b0*/  IMAD.WIDE.U32 R28, R5, -0x55555555, RZ ;  /* 0xaaaaaaab051c7825 */ /* 0x000fe200078e00ff */
[----:B------:R-:W-:-:S04]  /*19c0*/  ISETP.GT.AND P0, PT, R0, R5, PT ;  /* 0x000000050000720c */ /* 0x000fc80003f04270 */
[----:B------:R-:W-:-:S05]  /*19d0*/  SHF.R.U32.HI R28, RZ, 0x6, R29 ;  /* 0x00000006ff1c7819 */ /* 0x000fca000001161d */
[----:B------:R-:W-:-:S04]  /*19e0*/  IMAD.MOV.U32 R27, RZ, RZ, R28 ;  /* 0x000000ffff1b7224 */ /* 0x000fc800078e001c */
[----:B------:R-:W-:-:S04]  /*19f0*/  @P0 VIADD R0, R0, 0x5f ;  /* 0x0000005f00000836 */ /* 0x000fc80000000000 */
[----:B------:R-:W-:-:S05]  /*1a00*/  @P0 IMAD.HI R0, R0, 0x2aaaaaab, RZ ;  /* 0x2aaaaaab00000827 */ /* 0x000fca00078e02ff */
[----:B------:R-:W-:-:S04]  /*1a10*/  @P0 SHF.R.U32.HI R3, RZ, 0x1f, R0 ;  /* 0x0000001fff030819 */ /* 0x000fc80000011600 */
[----:B------:R-:W-:Y:S02]  /*1a20*/  @P0 LEA.HI.SX32 R27, R0, R3, 0x1c ;  /* 0x00000003001b0211 */ /* 0x000fe400078fe2ff */
[----:B------:R-:W-:Y:S02]  /*1a30*/  PLOP3.LUT P0, PT, PT, PT, PT, 0x80, 0x0 ;  /* 0x000000000000781c */ /* 0x000fe40003f0f070 */
[----:B------:R-:W-:-:S13]  /*1a40*/  ISETP.GT.AND P1, PT, R27, R28, PT ;  /* 0x0000001c1b00720c */ /* 0x000fda0003f24270 */
[----:B------:R-:W-:Y:S05]  /*1a50*/  @!P1 BRA `(.L_x_2672) ;  /* 0x0000004000849947 */ /* 0x000fea0003800000 */
        /* <DEDUP_REMOVED lines=20> */
.L_x_2674:
[----:B------:R-:W-:Y:S05]  /*1ba0*/  BSYNC B6 ;  /* 0x0000000000067941 */ /* 0x000fea0003800000 */
.L_x_2673:
        /* <DEDUP_REMOVED lines=20> */
.L_x_2676:
[----:B------:R-:W-:Y:S05]  /*1cf0*/  BSYNC B6 ;  /* 0x0000000000067941 */ /* 0x000fea0003800000 */
.L_x_2675:
[----:B------:R-:W-:Y:S01]  /*1d00*/  ULDC.64 UR4, c[0x0][0x9f8] ;  /* 0x00027e0000047ab9 */ /* 0x000fe20000000a00 */
[----:B------:R-:W0:Y:S01]  /*1d10*/  S2R R38, SR_TID.X ;  /* 0x0000000000267919 */ /* 0x000e220000002100 */
[----:B------:R-:W-:Y:S01]  /*1d20*/  ISETP.NE.U32.AND P0, PT, RZ, UR4, PT ;  /* 0x00000004ff007c0c */ /* 0x000fe2000bf05070 */
[----:B------:R-:W1:Y:S01]  /*1d30*/  LDC.64 R10, c[0x0][0x300] ;  /* 0x0000c000ff0a7b82 */ /* 0x000e620000000a00 */
[----:B------:R-:W-:Y:S01]  /*1d40*/  IMAD.IADD R63, R32, 0x1, R31 ;  /* 0x00000001203f7824 */ /* 0x000fe200078e021f */
[----:B------:R-:W-:Y:S01]  /*1d50*/  ULDC.64 UR6, c[0x0][0xa08] ;  /* 0x0002820000067ab9 */ /* 0x000fe20000000a00 */
[----:B------:R-:W-:Y:S01]  /*1d60*/  ISETP.NE.AND.EX P0, PT, RZ, UR5, PT, P0 ;  /* 0x00000005ff007c0c */ /* 0x000fe2000bf05300 */
[----:B------:R-:W-:Y:S01]  /*1d70*/  ULDC.64 UR4, c[0x0][0x308] ;  /* 0x0000c20000047ab9 */ /* 0x000fe20000000a00 */
[----:B------:R-:W-:Y:S02]  /*1d80*/  SHF.R.S32.HI R12, RZ, 0x1f, R90 ;  /* 0x0000001fff0c7819 */ /* 0x000fe4000001145a */
[----:B------:R-:W-:Y:S01]  /*1d90*/  SHF.R.S32.HI R64, RZ, 0x1f, R18 ;  /* 0x0000001fff407819 */ /* 0x000fe20000011412 */
[----:B------:R-:W2:Y:S08]  /*1da0*/  LDC.64 R82, c[0x0][0x408] ;  /* 0x00010200ff527b82 */ /* 0x000eb00000000a00 */
[----:B------:R-:W3:Y:S08]  /*1db0*/  @P0 LDC.64 R4, c[0x0][0x9f8] ;  /* 0x00027e00ff040b82 */ /* 0x000ef00000000a00 */
[----:B------:R-:W4:Y:S08]  /*1dc0*/  LDC.64 R60, c[0x0][0x3f8] ;  /* 0x0000fe00ff3c7b82 */ /* 0x000f300000000a00 */
[----:B------:R-:W4:Y:S01]  /*1dd0*/  LDC R41, c[0x0][0x3f4] ;  /* 0x0000fd00ff297b82 */ /* 0x000f220000000800 */
[----:B---3--:R-:W-:-:S05]  /*1de0*/  @P0 IMAD.WIDE R4, R91, 0x4, R4 ;  /* 0x000000045b040825 */ /* 0x008fca00078e0204 */
[----:B------:R3:W4:Y:S01]  /*1df0*/  @P0 LDG.E R91, desc[UR40][R4.64] ;  /* 0x00000028045b0981 */ /* 0x000722000c1e1900 */
[----:B------:R-:W-:Y:S01]  /*1e00*/  SHF.R.S32.HI R43, RZ, 0x1f, R63 ;  /* 0x0000001fff2b7819 */ /* 0x000fe2000001143f */
[-C--:B-1----:R-:W-:Y:S01]  /*1e10*/  IMAD.WIDE.U32 R6, R63, R10.reuse, RZ ;  /* 0x0000000a3f067225 */ /* 0x082fe200078e00ff */
[----:B------:R-:W-:Y:S02]  /*1e20*/  ISETP.NE.U32.AND P0, PT, RZ, UR6, PT ;  /* 0x00000006ff007c0c */ /* 0x000fe4000bf05070 */
[----:B0-----:R-:W-:Y:S01]  /*1e30*/  SHF.R.U32.HI R38, RZ, 0x7, R38 ;  /* 0x00000007ff267819 */ /* 0x001fe20000011626 */
[----:B------:R-:W-:Y:S01]  /*1e40*/  IMAD R0, R43, R10, RZ ;  /* 0x0000000a2b007224 */ /* 0x000fe200078e02ff */
[----:B------:R-:W-:Y:S01]  /*1e50*/  ISETP.NE.AND.EX P0, PT, RZ, UR7, PT, P0 ;  /* 0x00000007ff007c0c */ /* 0x000fe2000bf05300 */
[----:B------:R-:W-:Y:S01]  /*1e60*/  IMAD.SHL.U32 R73, R237, 0x40, RZ ;  /* 0x00000040ed497824 */ /* 0x000fe200078e00ff */
[----:B------:R-:W-:Y:S01]  /*1e70*/  ISETP.NE.AND P6, PT, R38, 0x1, PT ;  /* 0x000000012600780c */ /* 0x000fe20003fc5270 */
[----:B------:R-:W-:Y:S01]  /*1e80*/  IMAD R3, R63, R11, R0 ;  /* 0x0000000b3f037224 */ /* 0x000fe200078e0200 */
[----:B------:R-:W-:Y:S01]  /*1e90*/  SHF.R.S32.HI R23, RZ, 0x1f, R22 ;  /* 0x0000001fff177819 */ /* 0x000fe20000011416 */
[----:B---3--:R-:W-:Y:S01]  /*1ea0*/  IMAD.SHL.U32 R4, R231, 0x8, RZ ;  /* 0x00000008e7047824 */ /* 0x008fe200078e00ff */
[----:B------:R-:W-:Y:S01]  /*1eb0*/  LOP3.LUT R73, R73, 0x1c0, RZ, 0xc0, !PT ;  /* 0x000001c049497812 */ /* 0x000fe200078ec0ff */
[----:B------:R-:W-:Y:S01]  /*1ec0*/  IMAD.IADD R7, R7, 0x1, R3 ;  /* 0x0000000107077824 */ /* 0x000fe200078e0203 */
[----:B------:R-:W-:Y:S01]  /*1ed0*/  SHF.L.U64.HI R69, R10, 0x6, R11 ;  /* 0x000000060a457819 */ /* 0x000fe2000001020b */
[----:B------:R-:W-:Y:S01]  /*1ee0*/  IMAD R3, R12, UR4, RZ ;  /* 0x000000040c037c24 */ /* 0x000fe2000f8e02ff */
[----:B------:R-:W-:Y:S01]  /*1ef0*/  SHF.R.S32.HI R5, RZ, 0x1f, R4 ;  /* 0x0000001fff057819 */ /* 0x000fe20000011404 */
[----:B------:R-:W-:Y:S01]  /*1f00*/  IMAD.WIDE.U32 R6, R90, UR4, R6 ;  /* 0x000000045a067c25 */ /* 0x000fe2000f8e0006 */
[----:B------:R-:W-:-:S02]  /*1f10*/  SHF.R.U32.HI R76, RZ, 0x3, R73 ;  /* 0x00000003ff4c7819 */ /* 0x000fc40000011649 */
[----:B--2---:R-:W-:Y:S01]  /*1f20*/  SHF.L.U64.HI R71, R82, 0x6, R83 ;  /* 0x0000000652477819 */ /* 0x004fe20000010253 */
[----:B------:R-:W-:Y:S01]  /*1f30*/  IMAD R3, R90, UR5, R3 ;  /* 0x000000055a037c24 */ /* 0x000fe2000f8e0203 */
[----:B------:R-:W-:Y:S01]  /*1f40*/  ULDC.64 UR4, c[0x0][0x310] ;  /* 0x0000c40000047ab9 */ /* 0x000fe20000000a00 */
[----:B------:R-:W-:Y:S01]  /*1f50*/  VIADD R31, R4, 0x20 ;  /* 0x00000020041f7836 */ /* 0x000fe20000000000 */
[----:B----4-:R-:W-:Y:S01]  /*1f60*/  SHF.L.U64.HI R74, R60, 0x6, R61 ;  /* 0x000000063c4a7819 */ /* 0x010fe2000001023d */
[----:B------:R-:W-:Y:S01]  /*1f70*/  IMAD.IADD R7, R7, 0x1, R3 ;  /* 0x0000000107077824 */ /* 0x000fe200078e0203 */
[----:B------:R-:W-:Y:S01]  /*1f80*/  SHF.R.S32.HI R77, RZ, 0x1f, R233 ;  /* 0x0000001fff4d7819 */ /* 0x000fe200000114e9 */
[----:B------:R-:W-:-:S04]  /*1f90*/  IMAD.WIDE.U32 R8, R18, R10, R4 ;  /* 0x0000000a12087225 */ /* 0x000fc800078e0004 */
[C---:B------:R-:W-:Y:S02]  /*1fa0*/  VIADD R13, R4.reuse, 0xc0 ;  /* 0x000000c0040d7836 */ /* 0x040fe40000000000 */
[C---:B------:R-:W-:Y:S02]  /*1fb0*/  VIADD R65, R4.reuse, 0x40 ;  /* 0x0000004004417836 */ /* 0x040fe40000000000 */
[C---:B------:R-:W-:Y:S02]  /*1fc0*/  VIADD R66, R4.reuse, 0x60 ;  /* 0x0000006004427836 */ /* 0x040fe40000000000 */
[C---:B------:R-:W-:Y:S02]  /*1fd0*/  VIADD R14, R4.reuse, 0xe0 ;  /* 0x000000e0040e7836 */ /* 0x040fe40000000000 */
[C---:B------:R-:W-:Y:S02]  /*1fe0*/  VIADD R67, R4.reuse, 0x80 ;  /* 0x0000008004437836 */ /* 0x040fe40000000000 */
[----:B------:R-:W-:-:S02]  /*1ff0*/  VIADD R68, R4, 0xa0 ;  /* 0x000000a004447836 */ /* 0x000fc40000000000 */
[----:B------:R-:W-:-:S04]  /*2000*/  IMAD.WIDE.U32 R32, R18, R82, R4 ;  /* 0x0000005212207225 */ /* 0x000fc800078e0004 */
[----:B------:R-:W-:Y:S02]  /*2010*/  IMAD.MOV.U32 R79, RZ, RZ, 0x20 ;  /* 0x00000020ff4f7424 */ /* 0x000fe400078e00ff */
[----:B------:R-:W-:Y:S01]  /*2020*/  VIADD R78, R38, 0x8 ;  /* 0x00000008264e7836 */ /* 0x000fe20000000000 */
[----:B------:R-:W-:Y:S01]  /*2030*/  SHF.R.U32.HI R38, RZ, 0x3, R218 ;  /* 0x00000003ff267819 */ /* 0x000fe200000116da */
[----:B------:R-:W-:Y:S02]  /*2040*/  IMAD.SHL.U32 R70, R10, 0x40, RZ ;  /* 0x000000400a467824 */ /* 0x000fe400078e00ff */
[----:B------:R-:W-:Y:S02]  /*2050*/  IMAD R39, R61, 0x60, RZ ;  /* 0x000000603d277824 */ /* 0x000fe400078e02ff */
[----:B------:R-:W-:Y:S02]  /*2060*/  IMAD.SHL.U32 R75, R60, 0x40, RZ ;  /* 0x000000403c4b7824 */ /* 0x000fe400078e00ff */
[----:B------:R-:W-:-:S02]  /*2070*/  IMAD.SHL.U32 R72, R82, 0x40, RZ ;  /* 0x0000004052487824 */ /* 0x000fc400078e00ff */
[----:B------:R-:W-:Y:S01]  /*2080*/  IMAD.SHL.U32 R80, R41, 0x2, RZ ;  /* 0x0000000229507824 */ /* 0x000fe200078e00ff */
[----:B------:R-:W-:Y:S02]  /*2090*/  SHF.R.S32.HI R0, RZ, 0x1f, R91 ;  /* 0x0000001fff007819 */ /* 0x000fe4000001145b */
[----:B------:R-:W-:Y:S02]  /*20a0*/  SEL R91, R91, RZ, !P0 ;  /* 0x000000ff5b5b7207 */ /* 0x000fe40004000000 */
[----:B------:R-:W-:-:S03]  /*20b0*/  SEL R20, R0, RZ, !P0 ;  /* 0x000000ff00147207 */ /* 0x000fc60004000000 */
[----:B------:R-:W-:-:S04]  /*20c0*/  IMAD.WIDE.U32 R6, R91, UR4, R6 ;  /* 0x000000045b067c25 */ /* 0x000fc8000f8e0006 */
[----:B------:R-:W-:Y:S01]  /*20d0*/  IMAD R0, R20, UR4, RZ ;  /* 0x0000000414007c24 */ /* 0x000fe2000f8e02ff */
[----:B------:R-:W-:-:S03]  /*20e0*/  IADD3 R3, P0, R6, R8, RZ ;  /* 0x0000000806037210 */ /* 0x000fc60007f1e0ff */
[----:B------:R-:W-:Y:S01]  /*20f0*/  IMAD R29, R91, UR5, R0 ;  /* 0x000000055b1d7c24 */ /* 0x000fe2000f8e0200 */
[----:B------:R-:W-:Y:S05]  /*2100*/  @!P6 WARPSYNC.ALL ;  /* 0x000000000000e948 */ /* 0x000fea0003800000 */
[----:B------:R-:W-:Y:S01]  /*2110*/  IMAD R0, R64, R10, RZ ;  /* 0x0000000a40007224 */ /* 0x000fe200078e02ff */
[----:B------:R-:W-:Y:S01]  /*2120*/  ULDC UR4, c[0x0][0x320] ;  /* 0x0000c80000047ab9 */ /* 0x000fe20000000800 */
[----:B------:R-:W-:Y:S01]  /*2130*/  IMAD.IADD R29, R7, 0x1, R29 ;  /* 0x00000001071d7824 */ /* 0x000fe200078e021d */
[----:B------:R-:W-:Y:S01]  /*2140*/  @!P6 BAR.SYNC.DEFER_BLOCKING 0x9, 0x100 ;  /* 0x024400000000eb1d */ /* 0x000fe20000010000 */
[----:B------:R-:W-:Y:S01]  /*2150*/  ISETP.GE.AND P2, PT, R31, UR4, PT ;  /* 0x000000041f007c0c */ /* 0x000fe2000bf46270 */
[----:B------:R-:W-:Y:S01]  /*2160*/  IMAD R0, R18, R11, R0 ;  /* 0x0000000b12007224 */ /* 0x000fe200078e0200 */
[----:B------:R-:W-:-:S02]  /*2170*/  ISETP.GE.AND P1, PT, R4, UR4, PT ;  /* 0x0000000404007c0c */ /* 0x000fc4000bf26270 */
[----:B------:R-:W-:Y:S01]  /*2180*/  SEL R8, RZ, 0xffffffff, P2 ;  /* 0xffffffffff087807 */ /* 0x000fe20001000000 */
[----:B------:R-:W-:Y:S01]  /*2190*/  ULDC.64 UR6, c[0x0][0x330] ;  /* 0x0000cc0000067ab9 */ /* 0x000fe20000000a00 */
[----:B------:R-:W-:Y:S01]  /*21a0*/  IADD3.X R0, R29, R9, R0, P0, !PT ;  /* 0x000000091d007210 */ /* 0x000fe200007fe400 */
[----:B------:R-:W-:Y:S01]  /*21b0*/  IMAD R9, R12, UR6, RZ ;  /* 0x000000060c097c24 */ /* 0x000fe2000f8e02ff */
[----:B------:R-:W-:Y:S01]  /*21c0*/  ISETP.GE.AND P0, PT, R13, UR4, PT ;  /* 0x000000040d007c0c */ /* 0x000fe2000bf06270 */
[----:B------:R-:W-:Y:S01]  /*21d0*/  IMAD.SHL.U32 R13, R8, 0x2, RZ ;  /* 0x00000002080d7824 */ /* 0x000fe200078e00ff */
[----:B------:R-:W-:Y:S01]  /*21e0*/  SEL R12, RZ, 0x1, P1 ;  /* 0x00000001ff0c7807 */ /* 0x000fe20000800000 */
[C---:B------:R-:W-:Y:S01]  /*21f0*/  IMAD R15, R90.reuse, UR7, R9 ;  /* 0x000000075a0f7c24 */ /* 0x040fe2000f8e0209 */
[----:B------:R-:W-:Y:S01]  /*2200*/  ISETP.GE.AND P1, PT, R65, UR4, PT ;  /* 0x0000000441007c0c */ /* 0x000fe2000bf26270 */
[----:B------:R-:W-:Y:S01]  /*2210*/  IMAD.WIDE.U32 R8, R90, UR6, R4 ;  /* 0x000000065a087c25 */ /* 0x000fe2000f8e0004 */
[----:B------:R-:W-:-:S02]  /*2220*/  ISETP.GE.AND P2, PT, R66, UR4, PT ;  /* 0x0000000442007c0c */ /* 0x000fc4000bf46270 */
[----:B------:R-:W-:Y:S01]  /*2230*/  ISETP.GE.AND P3, PT, R14, UR4, PT ;  /* 0x000000040e007c0c */ /* 0x000fe2000bf66270 */
[----:B------:R-:W-:Y:S01]  /*2240*/  IMAD.IADD R9, R9, 0x1, R15 ;  /* 0x0000000109097824 */ /* 0x000fe200078e020f */
[----:B------:R-:W-:Y:S02]  /*2250*/  LOP3.LUT R12, R13, 0x2, R12, 0xe2, !PT ;  /* 0x000000020d0c7812 */ /* 0x000fe400078ee20c */
[----:B------:R-:W-:Y:S02]  /*2260*/  SEL R13, RZ, 0x4, P1 ;  /* 0x00000004ff0d7807 */ /* 0x000fe40000800000 */
[----:B------:R-:W-:Y:S02]  /*2270*/  SEL R14, RZ, 0x8, P2 ;  /* 0x00000008ff0e7807 */ /* 0x000fe40001000000 */
[----:B------:R-:W-:Y:S02]  /*2280*/  ISETP.GE.AND P1, PT, R67, UR4, PT ;  /* 0x0000000443007c0c */ /* 0x000fe4000bf26270 */
[----:B------:R-:W-:Y:S01]  /*2290*/  ISETP.GE.AND P2, PT, R68, UR4, PT ;  /* 0x0000000444007c0c */ /* 0x000fe2000bf46270 */
[----:B------:R-:W-:Y:S01]  /*22a0*/  ULDC.64 UR4, c[0x0][0x338] ;  /* 0x0000ce0000047ab9 */ /* 0x000fe20000000a00 */
[----:B------:R-:W-:Y:S01]  /*22b0*/  LOP3.LUT R12, R14, R12, R13, 0xfe, !PT ;  /* 0x0000000c0e0c7212 */ /* 0x000fe200078efe0d */
[----:B------:R-:W-:Y:S01]  /*22c0*/  IMAD R15, R20, UR4, RZ ;  /* 0x00000004140f7c24 */ /* 0x000fe2000f8e02ff */
[----:B------:R-:W-:Y:S01]  /*22d0*/  SEL R13, RZ, 0x10, P1 ;  /* 0x00000010ff0d7807 */ /* 0x000fe20000800000 */
[----:B------:R-:W-:Y:S01]  /*22e0*/  IMAD R20, R64, R60, RZ ;  /* 0x0000003c40147224 */ /* 0x000fe200078e02ff */
[----:B------:R-:W-:Y:S01]  /*22f0*/  SEL R14, RZ, 0x20, P2 ;  /* 0x00000020ff0e7807 */ /* 0x000fe20001000000 */
[----:B------:R-:W-:Y:S01]  /*2300*/  IMAD R95, R91, UR5, R15 ;  /* 0x000000055b5f7c24 */ /* 0x000fe2000f8e020f */
[----:B------:R-:W-:Y:S01]  /*2310*/  LOP3.LUT P1, RZ, R237, 0x4, RZ, 0xc0, !PT ;  /* 0x00000004edff7812 */ /* 0x000fe2000782c0ff */
[----:B------:R-:W-:Y:S01]  /*2320*/  IMAD R59, R18, R61, R20 ;  /* 0x0000003d123b7224 */ /* 0x000fe200078e0214 */
[----:B------:R-:W-:Y:S01]  /*2330*/  LOP3.LUT R13, R14, R12, R13, 0xfe, !PT ;  /* 0x0000000c0e0d7212 */ /* 0x000fe200078efe0d */
[----:B------:R-:W-:Y:S01]  /*2340*/  IMAD.WIDE.U32 R14, R18, R82, R22 ;  /* 0x00000052120e7225 */ /* 0x000fe200078e0016 */
[----:B------:R-:W-:-:S02]  /*2350*/  SEL R12, RZ, 0x40, P0 ;  /* 0x00000040ff0c7807 */ /* 0x000fc40000000000 */
[----:B------:R-:W-:Y:S01]  /*2360*/  ISETP.GE.AND P0, PT, R4, R41, PT ;  /* 0x000000290400720c */ /* 0x000fe20003f06270 */
[----:B------:R-:W-:Y:S01]  /*2370*/  IMAD.WIDE.U32 R20, R18, R60, R4 ;  /* 0x0000003c12147225 */ /* 0x000fe200078e0004 */
[----:B------:R-:W-:Y:S02]  /*2380*/  LOP3.LUT R97, R13, R12, RZ, 0xfc, !PT ;  /* 0x0000000c0d617212 */ /* 0x000fe400078efcff */
[----:B------:R-:W-:Y:S01]  /*2390*/  SEL R35, R41, RZ, P0 ;  /* 0x000000ff29237207 */ /* 0x000fe20000000000 */
[----:B------:R-:W-:Y:S01]  /*23a0*/  IMAD R12, R64, R82, RZ ;  /* 0x00000052400c7224 */ /* 0x000fe200078e02ff */
[C---:B------:R-:W-:Y:S01]  /*23b0*/  IADD3 R62, P2, R18.reuse, R63, RZ ;  /* 0x0000003f123e7210 */ /* 0x040fe20007f5e0ff */
[----:B------:R-:W-:Y:S01]  /*23c0*/  IMAD.MOV.U32 R58, RZ, RZ, R20 ;  /* 0x000000ffff3a7224 */ /* 0x000fe200078e0014 */
[----:B------:R-:W-:Y:S01]  /*23d0*/  SEL R79, R79, 0xffffffe0, !P1 ;  /* 0xffffffe04f4f7807 */ /* 0x000fe20004800000 */
[C---:B------:R-:W-:Y:S01]  /*23e0*/  IMAD R37, R18.reuse, R83, R12 ;  /* 0x0000005312257224 */ /* 0x040fe200078e020c */
[----:B------:R-:W-:Y:S01]  /*23f0*/  SEL R96, RZ, 0xffffff80, P3 ;  /* 0xffffff80ff607807 */ /* 0x000fe20001800000 */
[----:B------:R-:W-:-:S03]  /*2400*/  IMAD.WIDE.U32 R12, R18, R60, R22 ;  /* 0x0000003c120c7225 */ /* 0x000fc600078e0016 */
[----:B------:R-:W-:Y:S01]  /*2410*/  LOP3.LUT R96, R97, 0x80, R96, 0xc8, !PT ;  /* 0x0000008061607812 */ /* 0x000fe200078ec860 */
[----:B------:R-:W-:Y:S01]  /*2420*/  IMAD.IADD R57, R13, 0x1, R59 ;  /* 0x000000010d397824 */ /* 0x000fe200078e023b */
[----:B-----5:R-:W-:Y:S01]  /*2430*/  SHF.R.S32.HI R13, RZ, 0x1f, R30 ;  /* 0x0000001fff0d7819 */ /* 0x020fe2000001141e */
[----:B------:R-:W-:Y:S01]  /*2440*/  IMAD.MOV.U32 R56, RZ, RZ, R12 ;  /* 0x000000ffff387224 */ /* 0x000fe200078e000c */
[----:B------:R-:W-:Y:S01]  /*2450*/  LOP3.LUT R97, R97, 0x40, RZ, 0xc0, !PT ;  /* 0x0000004061617812 */ /* 0x000fe200078ec0ff */
[----:B------:R-:W-:Y:S02]  /*2460*/  IMAD.IADD R15, R15, 0x1, R37 ;  /* 0x000000010f0f7824 */ /* 0x000fe400078e0225 */
[----:B------:R-:W-:Y:S02]  /*2470*/  IMAD R12, R13, R82, RZ ;  /* 0x000000520d0c7224 */ /* 0x000fe400078e02ff */
[----:B------:R-:W-:Y:S02]  /*2480*/  IMAD.IADD R33, R37, 0x1, R33 ;  /* 0x0000000125217824 */ /* 0x000fe400078e0221 */
[----:B------:R-:W-:-:S02]  /*2490*/  IMAD.IADD R35, R4, 0x1, R35 ;  /* 0x0000000104237824 */ /* 0x000fc400078e0223 */
[C---:B------:R-:W-:Y:S02]  /*24a0*/  IMAD R37, R30.reuse, R83, R12 ;  /* 0x000000531e257224 */ /* 0x040fe400078e020c */
[----:B------:R-:W-:Y:S01]  /*24b0*/  IMAD R36, R13, R60, RZ ;  /* 0x0000003c0d247224 */ /* 0x000fe200078e02ff */
[----:B------:R-:W-:Y:S01]  /*24c0*/  SHF.R.S32.HI R34, RZ, 0x1f, R35 ;  /* 0x0000001fff227819 */ /* 0x000fe20000011423 */
[----:B------:R-:W-:-:S03]  /*24d0*/  IMAD.WIDE.U32 R12, R30, R82, R14 ;  /* 0x000000521e0c7225 */ /* 0x000fc600078e000e */
[----:B------:R-:W-:Y:S01]  /*24e0*/  LEA.HI R34, R34, R35, RZ, 0x3 ;  /* 0x0000002322227211 */ /* 0x000fe200078f18ff */
[----:B------:R-:W-:Y:S01]  /*24f0*/  IMAD.WIDE.U32 R14, R30, R82, R32 ;  /* 0x000000521e0e7225 */ /* 0x000fe200078e0020 */
[----:B------:R-:W-:Y:S02]  /*2500*/  LOP3.LUT R33, R73, 0x18, R4, 0xf8, !PT ;  /* 0x0000001849217812 */ /* 0x000fe400078ef804 */
[----:B------:R-:W-:Y:S01]  /*2510*/  SHF.R.S32.HI R88, RZ, 0x3, R34 ;  /* 0x00000003ff587819 */ /* 0x000fe20000011422 */
[----:B------:R-:W-:Y:S01]  /*2520*/  IMAD.IADD R59, R59, 0x1, R21 ;  /* 0x000000013b3b7824 */ /* 0x000fe200078e0215 */
[-C--:B------:R-:W-:Y:S01]  /*2530*/  LOP3.LUT R33, R33, R76.reuse, RZ, 0x3c, !PT ;  /* 0x0000004c21217212 */ /* 0x080fe200078e3cff */
[----:B------:R-:W-:Y:S01]  /*2540*/  IMAD.WIDE.U32 R8, R91, UR4, R8 ;  /* 0x000000045b087c25 */ /* 0x000fe2000f8e0008 */
[----:B------:R-:W-:Y:S01]  /*2550*/  LOP3.LUT R89, R34, 0xfffffff8, RZ, 0xc0, !PT ;  /* 0xfffffff822597812 */ /* 0x000fe200078ec0ff */
[----:B------:R-:W-:Y:S02]  /*2560*/  ULDC UR4, c[0x0][0x2f4] ;  /* 0x0000bd0000047ab9 */ /* 0x000fe40000000800 */
[----:B------:R-:W-:Y:S01]  /*2570*/  IMAD R81, R220, 0x200, R33 ;  /* 0x00000200dc517824 */ /* 0x000fe200078e0221 */
[--C-:B------:R-:W-:Y:S01]  /*2580*/  LOP3.LUT R33, R73, 0x38, R34.reuse, 0xf8, !PT ;  /* 0x0000003849217812 */ /* 0x100fe200078ef822 */
[----:B------:R-:W-:Y:S01]  /*2590*/  IMAD R35, R11, 0x60, RZ ;  /* 0x000000600b237824 */ /* 0x000fe200078e02ff */
[----:B------:R-:W-:Y:S01]  /*25a0*/  LOP3.LUT R34, R218, 0x38, R34, 0xf8, !PT ;  /* 0x00000038da227812 */ /* 0x000fe200078ef822 */
[C---:B------:R-:W-:Y:S01]  /*25b0*/  IMAD R91, R30.reuse, R61, R36 ;  /* 0x0000003d1e5b7224 */ /* 0x040fe200078e0224 */
[----:B------:R-:W-:Y:S01]  /*25c0*/  LOP3.LUT R33, R33, R76, RZ, 0x3c, !PT ;  /* 0x0000004c21217212 */ /* 0x000fe200078e3cff */
[----:B------:R-:W-:Y:S01]  /*25d0*/  IMAD.WIDE.U32 R56, R30, R60, R56 ;  /* 0x0000003c1e387225 */ /* 0x000fe200078e0038 */
[----:B------:R-:W-:-:S02]  /*25e0*/  LOP3.LUT R34, R34, R38, RZ, 0x3c, !PT ;  /* 0x0000002622227212 */ /* 0x000fc400078e3cff */
[----:B------:R-:W-:Y:S01]  /*25f0*/  SHF.R.S32.HI R92, RZ, 0x1f, R89 ;  /* 0x0000001fff5c7819 */ /* 0x000fe20000011459 */
[----:B------:R-:W-:Y:S01]  /*2600*/  IMAD.WIDE.U32 R58, R30, R60, R58 ;  /* 0x0000003c1e3a7225 */ /* 0x000fe200078e003a */
[----:B------:R-:W-:-:S03]  /*2610*/  ISETP.GE.AND P1, PT, R4, UR4, PT ;  /* 0x0000000404007c0c */ /* 0x000fc6000bf26270 */
[----:B------:R-:W-:-:S04]  /*2620*/  IMAD.WIDE.U32 R10, R10, 0x60, RZ ;  /* 0x000000600a0a7825 */ /* 0x000fc800078e00ff */
[----:B------:R-:W-:Y:S02]  /*2630*/  IMAD R83, R83, 0x60, RZ ;  /* 0x0000006053537824 */ /* 0x000fe400078e02ff */
        /* <DEDUP_REMOVED lines=15> */
.L_x_2724:
        /* <DEDUP_REMOVED lines=9> */
[----:B------:R-:W-:-:S03]  /*27c0*/  IADD3 R33, P5, R3, R104, RZ ;  /* 0x0000006803217210 */ /* 0x000fc60007fbe0ff */
[----:B------:R-:W-:Y:S01]  /*27d0*/  IMAD.IADD R109, R105, 0x1, R27 ;  /* 0x00000001696d7824 */ /* 0x000fe200078e021b */
[----:B------:R-:W-:-:S03]  /*27e0*/  IADD3 R27, P3, P4, R3, R104, R70 ;  /* 0x00000068031b7210 */ /* 0x000fc60007c7e046 */
[----:B------:R-:W-:Y:S01]  /*27f0*/  IMAD.X R34, R109, 0x1, R0, P5 ;  /* 0x000000016d227824 */ /* 0x000fe200028e0600 */
[----:B------:R-:W-:Y:S02]  /*2800*/  IADD3.X R32, R0, R109, R69, P3, P4 ;  /* 0x0000006d00207210 */ /* 0x000fe40001fe8445 */
[-C--:B0-----:R-:W-:Y:S02]  /*2810*/  LEA R40, P3, R27, R100.reuse, 0x1 ;  /* 0x000000641b287211 */ /* 0x081fe400078608ff */
[----:B------:R-:W-:Y:S02]  /*2820*/  LEA R42, P5, R33, R100, 0x1 ;  /* 0x00000064212a7211 */ /* 0x000fe400078a08ff */
[-C--:B------:R-:W-:Y:S01]  /*2830*/  LEA.HI.X R41, R27, R101.reuse, R32, 0x1, P3 ;  /* 0x000000651b297211 */ /* 0x080fe200018f0c20 */
[----:B------:R-:W-:Y:S01]  /*2840*/  IMAD R27, R17, 0x1800, R81 ;  /* 0x00001800111b7824 */ /* 0x000fe200078e0251 */
[----:B-1----:R-:W-:Y:S02]  /*2850*/  ISETP.GE.AND P3, PT, R107, 0x1, PT ;  /* 0x000000016b00780c */ /* 0x002fe40003f66270 */
[----:B------:R-:W-:Y:S01]  /*2860*/  LEA.HI.X R43, R33, R101, R34, 0x1, P5 ;  /* 0x00000065212b7211 */ /* 0x000fe200028f0c22 */
[----:B------:R-:W-:Y:S01]  /*2870*/  IMAD R33, R17, 0x1800, R85 ;  /* 0x0000180011217824 */ /* 0x000fe200078e0255 */
[----:B------:R-:W-:Y:S01]  /*2880*/  ISETP.GT.AND P4, PT, R45, R28, PT ;  /* 0x0000001c2d00720c */ /* 0x000fe20003f84270 */
[----:B------:R-:W-:-:S02]  /*2890*/  IMAD R108, R27, 0x2, R26 ;  /* 0x000000021b6c7824 */ /* 0x000fc400078e021a */
[----:B------:R-:W-:Y:S01]  /*28a0*/  IMAD R106, R33, 0x2, R26 ;  /* 0x00000002216a7824 */ /* 0x000fe200078e021a */
[----:B------:R-:W-:Y:S01]  /*28b0*/  P2R R99, PR, RZ, 0x10 ;  /* 0x00000010ff637803 */ /* 0x000fe20000000000 */
[----:B------:R-:W-:-:S04]  /*28c0*/  IMAD.MOV.U32 R27, RZ, RZ, R45 ;  /* 0x000000ffff1b7224 */ /* 0x000fc800078e002d */
        /* <DEDUP_REMOVED lines=42> */
.L_x_2681:
[----:B------:R-:W-:Y:S05]  /*2b70*/  BSYNC B1 ;  /* 0x0000000000017941 */ /* 0x000fea0003800000 */
.L_x_2680:
[----:B------:R-:W-:Y:S01]  /*2b80*/  ISETP.GE.AND P5, PT, R233, R102, PT ;  /* 0x00000066e900720c */ /* 0x000fe20003fa6270 */
[----:B------:R-:W-:Y:S01]  /*2b90*/  BSSY B1, `(.L_x_2682) ;  /* 0x000001b000017945 */ /* 0x000fe20003800000 */
[----:B------:R-:W-:Y:S02]  /*2ba0*/  CS2R R46, SRZ ;  /* 0x00000000002e7805 */ /* 0x000fe4000001ff00 */
[----:B0-----:R-:W-:Y:S01]  /*2bb0*/  CS2R R38, SRZ ;  /* 0x0000000000267805 */ /* 0x001fe2000001ff00 */
        /* <DEDUP_REMOVED lines=24> */
.L_x_2683:
[----:B------:R-:W-:Y:S05]  /*2d40*/  BSYNC B1 ;  /* 0x0000000000017941 */ /* 0x000fea0003800000 */
.L_x_2682:
        /* <DEDUP_REMOVED lines=33> */
.L_x_2684:
[----:B------:R-:W-:Y:S01]  /*2f60*/  IMAD R98, R17, 0x8, R16 ;  /* 0x0000000811627824 */ /* 0x000fe200078e0210 */
[----:B------:R-:W-:Y:S01]  /*2f70*/  SHF.L.U32 R103, R208, 0x1f, RZ ;  /* 0x0000001fd0677819 */ /* 0x000fe200000006ff */
[----:B------:R-:W-:Y:S03]  /*2f80*/  BSSY B1, `(.L_x_2685) ;  /* 0x0000003000017945 */ /* 0x000fe60003800000 */
[----:B------:R-:W0:Y:S02]  /*2f90*/  SYNCS.PHASECHK.TRANS64.TRYWAIT P6, [R98+URZ+0x22890], R103 ;  /* 0x02289067620075a7 */ /* 0x000e2400080c017f */
[----:B0-----:R-:W-:Y:S05]  /*2fa0*/  @!P6 BRA `(.L_x_2686) ;  /* 0x000001cc00e0e947 */ /* 0x001fea0003800000 */
.L_x_3043:
[----:B------:R-:W-:Y:S05]  /*2fb0*/  BSYNC B1 ;  /* 0x0000000000017941 */ /* 0x000fea0003800000 */
.L_x_2685:
        /* <DEDUP_REMOVED lines=29> */
[----:B------:R-:W-:Y:S01]  /*3190*/  FMUL.FTZ R35, R35, R114 ;  /* 0x0000007223237220 */ /* 0x000fe20000410000 */
[----:B------:R-:W-:Y:S01]  /*31a0*/  LOP3.LUT R32, R32, 0xffff0000, RZ, 0xc0, !PT ;  /* 0xffff000020207812 */ /* 0x000fe200078ec0ff */
[C---:B------:R-:W-:Y:S01]  /*31b0*/  FMUL.FTZ R123, R53.reuse, R120 ;  /* 0x00000078357b7220 */ /* 0x040fe20000410000 */
[----:B------:R-:W-:Y:S01]  /*31c0*/  FMUL.FTZ R53, R53, R116 ;  /* 0x0000007435357220 */ /* 0x000fe20000410000 */
        /* <DEDUP_REMOVED lines=10> */
[----:B------:R-:W-:Y:S01]  /*3270*/  FMUL.FTZ R114, R55, R115 ;  /* 0x0000007337727220 */ /* 0x000fe20000410000 */
        /* <DEDUP_REMOVED lines=10> */
.L_x_2692:
[----:B------:R-:W-:Y:S05]  /*3320*/  BSYNC B3 ;  /* 0x0000000000037941 */ /* 0x000fea0003800000 */
.L_x_2691:
[----:B--2---:R1:W-:Y:S02]  /*3330*/  STG.E.128 desc[UR40][R42.64], R32 ;  /* 0x000000202a007986 */ /* 0x0043e4000c101d28 */
.L_x_2690:
[----:B------:R-:W-:Y:S05]  /*3340*/  BSYNC B2 ;  /* 0x0000000000027941 */ /* 0x000fea0003800000 */
.L_x_2689:
[----:B------:R-:W-:Y:S05]  /*3350*/  @P2 BRA `(.L_x_2688) ;  /* 0x0000000000d02947 */ /* 0x000fea0003800000 */
[----:B-1----:R1:W2:Y:S01]  /*3360*/  LDS.128 R32, [R106] ;  /* 0x000000006a207984 */ /* 0x0022a20000000c00 */
        /* <DEDUP_REMOVED lines=16> */
[C---:B------:R-:W-:Y:S01]  /*3470*/  LOP3.LUT R114, R113.reuse, 0xffff0000, RZ, 0xc0, !PT ;  /* 0xffff000071727812 */ /* 0x040fe200078ec0ff */
        /* <DEDUP_REMOVED lines=32> */
.L_x_2694:
[----:B------:R-:W-:Y:S05]  /*3680*/  BSYNC B2 ;  /* 0x0000000000027941 */ /* 0x000fea0003800000 */
.L_x_2693:
[----:B--2---:R2:W-:Y:S02]  /*3690*/  STG.E.128 desc[UR40][R42.64+0x40], R32 ;  /* 0x000040202a007986 */ /* 0x0045e4000c101d28 */
.L_x_2688:
[----:B------:R-:W-:Y:S05]  /*36a0*/  BSYNC B1 ;  /* 0x0000000000017941 */ /* 0x000fea0003800000 */
.L_x_2687:
[----:B------:R-:W-:Y:S05]  /*36b0*/  @P5 BRA `(.L_x_2695) ;  /* 0x0000001c00705947 */ /* 0x000fea0003800000 */
[----:B------:R-:W-:Y:S04]  /*36c0*/  BSSY B1, `(.L_x_2696) ;  /* 0x0000036000017945 */ /* 0x000fe80003800000 */
[----:B------:R-:W-:Y:S05]  /*36d0*/  @P1 BRA `(.L_x_2697) ;  /* 0x0000000000d01947 */ /* 0x000fea0003800000 */
[----:B-12---:R1:W2:Y:S01]  /*36e0*/  LDS.128 R32, [R108+0x2000] ;  /* 0x002000006c207984 */ /* 0x0062a20000000c00 */
[----:B------:R-:W-:Y:S01]  /*36f0*/  ISETP.GE.AND P4, PT, R22, R107, PT ;  /* 0x0000006b1600720c */ /* 0x000fe20003f86270 */
[----:B------:R-:W-:-:S12]  /*3700*/  BSSY B2, `(.L_x_2698) ;  /* 0x0000030000027945 */ /* 0x000fd80003800000 */
[----:B-1----:R-:W-:Y:S05]  /*3710*/  @P4 BRA `(.L_x_2699) ;  /* 0x0000000000b84947 */ /* 0x002fea0003800000 */
[--C-:B------:R-:W-:Y:S01]  /*3720*/  SHF.R.U64 R49, R46, 0x10, R47.reuse ;  /* 0x000000102e317819 */ /* 0x100fe2000000122f */
[----:B--2---:R-:W-:Y:S01]  /*3730*/  IMAD.U32 R42, R34, 0x10000, RZ ;  /* 0x00010000222a7824 */ /* 0x004fe200078e00ff */
[----:B------:R-:W-:Y:S02]  /*3740*/  SHF.R.U32.HI R48, RZ, 0x10, R47 ;  /* 0x00000010ff307819 */ /* 0x000fe4000001162f */
[--C-:B------:R-:W-:Y:S02]  /*3750*/  SHF.R.U32.HI R46, RZ, 0x10, R45.reuse ;  /* 0x00000010ff2e7819 */ /* 0x100fe4000001162d */
        /* <DEDUP_REMOVED lines=42> */
.L_x_2699:
[----:B------:R-:W-:Y:S05]  /*3a00*/  BSYNC B2 ;  /* 0x0000000000027941 */ /* 0x000fea0003800000 */
.L_x_2698:
[----:B--2---:R3:W-:Y:S02]  /*3a10*/  STG.E.128 desc[UR40][R40.64], R32 ;  /* 0x0000002028007986 */ /* 0x0047e4000c101d28 */
.L_x_2697:
[----:B------:R-:W-:Y:S05]  /*3a20*/  BSYNC B1 ;  /* 0x0000000000017941 */ /* 0x000fea0003800000 */
.L_x_2696:
        /* <DEDUP_REMOVED lines=51> */
.L_x_2701:
[----:B------:R-:W-:Y:S05]  /*3d60*/  BSYNC B1 ;  /* 0x0000000000017941 */ /* 0x000fea0003800000 */
.L_x_2700:
[----:B--2---:R4:W-:Y:S01]  /*3d70*/  STG.E.128 desc[UR40][R40.64+0x40], R32 ;  /* 0x0000402028007986 */ /* 0x0049e2000c101d28 */
[----:B------:R-:W-:Y:S05]  /*3d80*/  BRA `(.L_x_2695) ;  /* 0x0000001400bc7947 */ /* 0x000fea0003800000 */
.L_x_2679:
        /* <DEDUP_REMOVED lines=18> */
[----:B------:R-:W-:Y:S02]  /*3eb0*/  CS2R R34, SRZ ;  /* 0x0000000000227805 */ /* 0x000fe4000001ff00 */
[----:B------:R-:W-:-:S05]  /*3ec0*/  @!P4 IADD3 R32, P5, R14, R32, RZ ;  /* 0x000000200e20c210 */ /* 0x000fca0007fbe0ff */
[----:B------:R-:W-:Y:S01]  /*3ed0*/  @!P4 IMAD.X R33, R103, 0x1, R90, P5 ;  /* 0x000000016721c824 */ /* 0x000fe200028e065a */
[----:B---3--:R-:W-:-:S04]  /*3ee0*/  @!P4 LEA R50, P5, R32, R50, 0x1 ;  /* 0x000000322032c211 */ /* 0x008fc800078a08ff */
[----:B------:R-:W-:Y:S02]  /*3ef0*/  @!P4 LEA.HI.X R51, R32, R51, R33, 0x1, P5 ;  /* 0x000000332033c211 */ /* 0x000fe400028f0c21 */
[----:B------:R-:W-:-:S03]  /*3f00*/  CS2R R32, SRZ ;  /* 0x0000000000207805 */ /* 0x000fc6000001ff00 */
[----:B------:R2:W3:Y:S04]  /*3f10*/  @!P4 LDG.E.128 R36, desc[UR40][R50.64] ;  /* 0x000000283224c981 */ /* 0x0004e8000c1e1d00 */
[----:B------:R-:W4:Y:S01]  /*3f20*/  @!P4 LDG.E.128 R32, desc[UR40][R48.64] ;  /* 0x000000283020c981 */ /* 0x000f22000c1e1d00 */
[C---:B0-----:R-:W-:Y:S02]  /*3f30*/  @!P3 LEA R52, P4, R40.reuse, R52, 0x1 ;  /* 0x000000342834b211 */ /* 0x041fe400078808ff */
[----:B------:R-:W-:Y:S02]  /*3f40*/  CS2R R42, SRZ ;  /* 0x00000000002a7805 */ /* 0x000fe4000001ff00 */
[----:B------:R-:W-:Y:S02]  /*3f50*/  @!P3 LEA.HI.X R53, R40, R53, R41, 0x1, P4 ;  /* 0x000000352835b211 */ /* 0x000fe400020f0c29 */
[----:B------:R-:W-:-:S02]  /*3f60*/  CS2R R40, SRZ ;  /* 0x0000000000287805 */ /* 0x000fc4000001ff00 */
[----:B-1----:R-:W-:-:S04]  /*3f70*/  @!P3 LEA R54, P4, R46, R44, 0x1 ;  /* 0x0000002c2e36b211 */ /* 0x002fc800078808ff */
[----:B------:R-:W-:Y:S01]  /*3f80*/  @!P3 LEA.HI.X R55, R46, R45, R47, 0x1, P4 ;  /* 0x0000002d2e37b211 */ /* 0x000fe200020f0c2f */
[----:B------:R-:W5:Y:S01]  /*3f90*/  @!P3 LDG.E.128 R40, desc[UR40][R52.64] ;  /* 0x000000283428b981 */ /* 0x000f62000c1e1d00 */
[----:B------:R-:W-:Y:S02]  /*3fa0*/  CS2R R46, SRZ ;  /* 0x00000000002e7805 */ /* 0x000fe4000001ff00 */
[----:B------:R-:W-:-:S06]  /*3fb0*/  CS2R R44, SRZ ;  /* 0x00000000002c7805 */ /* 0x000fcc000001ff00 */
[----:B------:R-:W5:Y:S01]  /*3fc0*/  @!P3 LDG.E.128 R44, desc[UR40][R54.64] ;  /* 0x00000028362cb981 */ /* 0x000f62000c1e1d00 */
[----:B------:R-:W-:Y:S02]  /*3fd0*/  ISETP.NE.AND P3, PT, R207, 0x3, PT ;  /* 0x00000003cf00780c */ /* 0x000fe40003f65270 */
[----:B------:R-:W-:Y:S01]  /*3fe0*/  ISETP.GE.AND P4, PT, R4, R107, PT ;  /* 0x0000006b0400720c */ /* 0x000fe20003f86270 */
[----:B----4-:R-:W-:Y:S02]  /*3ff0*/  IMAD.MOV.U32 R48, RZ, RZ, R34 ;  /* 0x000000ffff307224 */ /* 0x010fe400078e0022 */
[----:B------:R-:W-:Y:S02]  /*4000*/  IMAD.MOV.U32 R49, RZ, RZ, R35 ;  /* 0x000000ffff317224 */ /* 0x000fe400078e0023 */
[----:B--2---:R-:W-:Y:S02]  /*4010*/  IMAD.MOV.U32 R50, RZ, RZ, R32 ;  /* 0x000000ffff327224 */ /* 0x004fe400078e0020 */
[----:B------:R-:W-:Y:S01]  /*4020*/  IMAD.MOV.U32 R51, RZ, RZ, R33 ;  /* 0x000000ffff337224 */ /* 0x000fe200078e0021 */
[----:B------:R-:W-:Y:S01]  /*4030*/  PRMT R126, R48, 0x7610, R126 ;  /* 0x00007610307e7816 */ /* 0x000fe2000000007e */
[----:B---3--:R-:W-:Y:S01]  /*4040*/  IMAD.MOV.U32 R48, RZ, RZ, R38 ;  /* 0x000000ffff307224 */ /* 0x008fe200078e0026 */
        /* <DEDUP_REMOVED lines=28> */
.L_x_2702:
        /* <DEDUP_REMOVED lines=9> */
.L_x_3044:
[----:B------:R-:W-:Y:S05]  /*42a0*/  BSYNC B1 ;  /* 0x0000000000017941 */ /* 0x000fea0003800000 */
.L_x_2703:
        /* <DEDUP_REMOVED lines=16> */
[----:B------:R-:W-:-:S05]  /*43b0*/  LOP3.LUT R49, R49, R76, RZ, 0x3c, !PT ;  /* 0x0000004c31317212 */ /* 0x000fca00078e3cff */
[----:B------:R-:W-:Y:S02]  /*43c0*/  IMAD R48, R220, 0x200, R49 ;  /* 0x00000200dc307824 */ /* 0x000fe400078e0231 */
        /* <DEDUP_REMOVED lines=11> */
[----:B------:R-:W-:Y:S02]  /*4480*/  PRMT R130, R117, 0x5432, R130 ;  /* 0x0000543275827816 */ /* 0x000fe40000000082 */
[----:B------:R-:W-:-:S02]  /*4490*/  SHF.R.U32.HI R133, RZ, 0x10, R39 ;  /* 0x00000010ff857819 */ /* 0x000fc40000011627 */
[----:B------:R-:W-:Y:S01]  /*44a0*/  SHF.R.U64 R129, R36, 0x10, R37 ;  /* 0x0000001024817819 */ /* 0x000fe20000001225 */
[----:B------:R-:W-:Y:S01]  /*44b0*/  IMAD.U32 R132, R130, 0x10000, RZ ;  /* 0x0001000082847824 */ /* 0x000fe200078e00ff */
[----:B------:R-:W-:Y:S01]  /*44c0*/  SHF.R.U64 R131, R38, 0x10, R39 ;  /* 0x0000001026837819 */ /* 0x000fe20000001227 */
[----:B--2---:R-:W-:Y:S01]  /*44d0*/  IMAD.U32 R39, R53, 0x10000, RZ ;  /* 0x0001000035277824 */ /* 0x004fe200078e00ff */
[----:B------:R-:W-:Y:S01]  /*44e0*/  PRMT R127, R126, 0x5410, R127 ;  /* 0x000054107e7f7816 */ /* 0x000fe2000000007f */
[----:B------:R-:W-:Y:S01]  /*44f0*/  IMAD.U32 R126, R125, 0x10000, RZ ;  /* 0x000100007d7e7824 */ /* 0x000fe200078e00ff */
[----:B------:R-:W-:Y:S01]  /*4500*/  SHF.R.U64 R124, R32, 0x10, R33 ;  /* 0x00000010207c7819 */ /* 0x000fe20000001221 */
[----:B-1----:R-:W-:Y:S01]  /*4510*/  IMAD.U32 R33, R49, 0x10000, RZ ;  /* 0x0001000031217824 */ /* 0x002fe200078e00ff */
[----:B------:R-:W-:Y:S01]  /*4520*/  SHF.R.U32.HI R128, RZ, 0x10, R35 ;  /* 0x00000010ff807819 */ /* 0x000fe20000011623 */
[----:B------:R-:W-:Y:S01]  /*4530*/  IMAD.U32 R36, R51, 0x10000, RZ ;  /* 0x0001000033247824 */ /* 0x000fe200078e00ff */
[----:B------:R-:W-:Y:S01]  /*4540*/  PRMT R133, R135, 0x5410, R133 ;  /* 0x0000541087857816 */ /* 0x000fe20000000085 */
[----:B------:R-:W-:Y:S01]  /*4550*/  IMAD.U32 R38, R52, 0x10000, RZ ;  /* 0x0001000034267824 */ /* 0x000fe200078e00ff */
[----:B------:R-:W-:Y:S01]  /*4560*/  LOP3.LUT R34, R49, 0xffff0000, RZ, 0xc0, !PT ;  /* 0xffff000031227812 */ /* 0x000fe200078ec0ff */
[----:B------:R-:W-:Y:S01]  /*4570*/  IMAD.U32 R32, R48, 0x10000, RZ ;  /* 0x0001000030207824 */ /* 0x000fe200078e00ff */
[----:B------:R-:W-:Y:S01]  /*4580*/  LOP3.LUT R49, R53, 0xffff0000, RZ, 0xc0, !PT ;  /* 0xffff000035317812 */ /* 0x000fe200078ec0ff */
[----:B------:R-:W-:Y:S01]  /*4590*/  IMAD.U32 R53, R55, 0x10000, RZ ;  /* 0x0001000037357824 */ /* 0x000fe200078e00ff */
[----:B------:R-:W-:Y:S01]  /*45a0*/  LOP3.LUT R130, R130, 0xffff0000, RZ, 0xc0, !PT ;  /* 0xffff000082827812 */ /* 0x000fe200078ec0ff */
[----:B------:R-:W-:Y:S01]  /*45b0*/  IMAD.U32 R35, R50, 0x10000, RZ ;  /* 0x0001000032237824 */ /* 0x000fe200078e00ff */
[----:B------:R-:W-:Y:S01]  /*45c0*/  PRMT R129, R136, 0x5410, R129 ;  /* 0x0000541088817816 */ /* 0x000fe20000000081 */
[C---:B------:R-:W-:Y:S01]  /*45d0*/  FMUL.FTZ R136, R39.reuse, R126 ;  /* 0x0000007e27887220 */ /* 0x040fe20000410000 */
[----:B------:R-:W-:Y:S01]  /*45e0*/  PRMT R131, R134, 0x5410, R131 ;  /* 0x0000541086837816 */ /* 0x000fe20000000083 */
[----:B------:R-:W-:Y:S01]  /*45f0*/  FMUL.FTZ R134, R39, R132 ;  /* 0x0000008427867220 */ /* 0x000fe20000410000 */
[----:B------:R-:W-:Y:S01]  /*4600*/  LOP3.LUT R125, R125, 0xffff0000, RZ, 0xc0, !PT ;  /* 0xffff00007d7d7812 */ /* 0x000fe200078ec0ff */
[----:B------:R-:W-:Y:S01]  /*4610*/  IMAD.U32 R39, R133, 0x10000, RZ ;  /* 0x0001000085277824 */ /* 0x000fe200078e00ff */
[----:B------:R-:W-:Y:S01]  /*4620*/  PRMT R128, R115, 0x5432, R128 ;  /* 0x0000543273807816 */ /* 0x000fe20000000080 */
[----:B------:R-:W-:Y:S01]  /*4630*/  FMUL.FTZ R135, R49, R130 ;  /* 0x0000008231877220 */ /* 0x000fe20000410000 */
[C---:B------:R-:W-:Y:S01]  /*4640*/  FFMA.FTZ R134, R33.reuse, R126, -R134 ;  /* 0x0000007e21867223 */ /* 0x040fe20000010886 */
[----:B------:R-:W-:Y:S01]  /*4650*/  FFMA.FTZ R136, R33, R132, R136 ;  /* 0x0000008421887223 */ /* 0x000fe20000010088 */
[----:B------:R-:W-:Y:S01]  /*4660*/  FMUL.FTZ R49, R49, R125 ;  /* 0x0000007d31317220 */ /* 0x000fe20000410000 */
[----:B------:R-:W-:Y:S01]  /*4670*/  PRMT R124, R116, 0x5432, R124 ;  /* 0x00005432747c7816 */ /* 0x000fe2000000007c */
[----:B------:R-:W-:-:S02]  /*4680*/  IMAD.U32 R33, R128, 0x10000, RZ ;  /* 0x0001000080217824 */ /* 0x000fc400078e00ff */
[----:B------:R-:W-:Y:S01]  /*4690*/  FMUL.FTZ R137, R53, R39 ;  /* 0x0000002735897220 */ /* 0x000fe20000410000 */
[C---:B------:R-:W-:Y:S01]  /*46a0*/  FFMA.FTZ R135, R34.reuse, R125, -R135 ;  /* 0x0000007d22877223 */ /* 0x040fe20000010887 */
[----:B------:R-:W-:Y:S01]  /*46b0*/  LOP3.LUT R55, R55, 0xffff0000, RZ, 0xc0, !PT ;  /* 0xffff000037377812 */ /* 0x000fe200078ec0ff */
[----:B------:R-:W-:Y:S01]  /*46c0*/  FFMA.FTZ R125, R34, R130, R49 ;  /* 0x00000082227d7223 */ /* 0x000fe20000010031 */
[----:B------:R-:W-:Y:S01]  /*46d0*/  LOP3.LUT R126, R133, 0xffff0000, RZ, 0xc0, !PT ;  /* 0xffff0000857e7812 */ /* 0x000fe200078ec0ff */
[-C--:B------:R-:W-:Y:S01]  /*46e0*/  FMUL.FTZ R132, R53, R33.reuse ;  /* 0x0000002135847220 */ /* 0x080fe20000410000 */
[----:B------:R-:W-:Y:S01]  /*46f0*/  FFMA.FTZ R137, R36, R33, -R137 ;  /* 0x0000002124897223 */ /* 0x000fe20000010889 */
[----:B------:R-:W-:Y:S01]  /*4700*/  LOP3.LUT R128, R128, 0xffff0000, RZ, 0xc0, !PT ;  /* 0xffff000080807812 */ /* 0x000fe200078ec0ff */
[----:B------:R-:W-:Y:S01]  /*4710*/  IMAD.U32 R49, R129, 0x10000, RZ ;  /* 0x0001000081317824 */ /* 0x000fe200078e00ff */
[----:B------:R-:W-:Y:S01]  /*4720*/  LOP3.LUT R37, R51, 0xffff0000, RZ, 0xc0, !PT ;  /* 0xffff000033257812 */ /* 0x000fe200078ec0ff */
[----:B------:R-:W-:-:S02]  /*4730*/  IMAD.U32 R33, R124, 0x10000, RZ ;  /* 0x000100007c217824 */ /* 0x000fc400078e00ff */
[----:B------:R-:W-:Y:S01]  /*4740*/  FFMA.FTZ R132, R36, R39, R132 ;  /* 0x0000002724847223 */ /* 0x000fe20000010084 */
[C---:B------:R-:W-:Y:S01]  /*4750*/  FMUL.FTZ R34, R55.reuse, R126 ;  /* 0x0000007e37227220 */ /* 0x040fe20000410000 */
[----:B------:R-:W-:Y:S01]  /*4760*/  FMUL.FTZ R53, R38, R49 ;  /* 0x0000003126357220 */ /* 0x000fe20000410000 */
[----:B------:R-:W-:Y:S01]  /*4770*/  LOP3.LUT R52, R52, 0xffff0000, RZ, 0xc0, !PT ;  /* 0xffff000034347812 */ /* 0x000fe200078ec0ff */
[-C--:B------:R-:W-:Y:S01]  /*4780*/  FMUL.FTZ R36, R55, R128.reuse ;  /* 0x0000008037247220 */ /* 0x080fe20000410000 */
[----:B------:R-:W-:Y:S01]  /*4790*/  LOP3.LUT R129, R129, 0xffff0000, RZ, 0xc0, !PT ;  /* 0xffff000081817812 */ /* 0x000fe200078ec0ff */
[----:B------:R-:W-:Y:S01]  /*47a0*/  FMUL.FTZ R38, R38, R33 ;  /* 0x0000002126267220 */ /* 0x000fe20000410000 */
[----:B------:R-:W-:Y:S01]  /*47b0*/  LOP3.LUT R39, R124, 0xffff0000, RZ, 0xc0, !PT ;  /* 0xffff00007c277812 */ /* 0x000fe200078ec0ff */
[----:B------:R-:W-:Y:S01]  /*47c0*/  FFMA.FTZ R128, R37, R128, -R34 ;  /* 0x0000008025807223 */ /* 0x000fe20000010822 */
[----:B------:R-:W-:Y:S01]  /*47d0*/  LOP3.LUT R48, R48, 0xffff0000, RZ, 0xc0, !PT ;  /* 0xffff000030307812 */ /* 0x000fe200078ec0ff */
[----:B------:R-:W-:-:S02]  /*47e0*/  IMAD.U32 R51, R54, 0x10000, RZ ;  /* 0x0001000036337824 */ /* 0x000fc400078e00ff */
[----:B------:R-:W-:Y:S01]  /*47f0*/  FFMA.FTZ R55, R37, R126, R36 ;  /* 0x0000007e25377223 */ /* 0x000fe20000010024 */
[C---:B------:R-:W-:Y:S01]  /*4800*/  FFMA.FTZ R53, R32.reuse, R33, -R53 ;  /* 0x0000002120357223 */ /* 0x040fe20000010835 */
[----:B------:R-:W-:Y:S01]  /*4810*/  FFMA.FTZ R38, R32, R49, R38 ;  /* 0x0000003120267223 */ /* 0x000fe20000010026 */
[----:B------:R-:W-:Y:S01]  /*4820*/  IMAD.U32 R34, R131, 0x10000, RZ ;  /* 0x0001000083227824 */ /* 0x000fe200078e00ff */
[----:B------:R-:W-:Y:S01]  /*4830*/  LOP3.LUT R54, R54, 0xffff0000, RZ, 0xc0, !PT ;  /* 0xffff000036367812 */ /* 0x000fe200078ec0ff */
[C---:B------:R-:W-:Y:S01]  /*4840*/  FMUL.FTZ R37, R52.reuse, R129 ;  /* 0x0000008134257220 */ /* 0x040fe20000410000 */
[-C--:B------:R-:W-:Y:S01]  /*4850*/  FMUL.FTZ R33, R52, R39.reuse ;  /* 0x0000002734217220 */ /* 0x080fe20000410000 */
[----:B------:R-:W-:Y:S01]  /*4860*/  IMAD.U32 R32, R127, 0x10000, RZ ;  /* 0x000100007f207824 */ /* 0x000fe200078e00ff */
[----:B------:R-:W-:Y:S01]  /*4870*/  LOP3.LUT R131, R131, 0xffff0000, RZ, 0xc0, !PT ;  /* 0xffff000083837812 */ /* 0x000fe200078ec0ff */
[C---:B------:R-:W-:Y:S01]  /*4880*/  FFMA.FTZ R36, R48.reuse, R39, -R37 ;  /* 0x0000002730247223 */ /* 0x040fe20000010825 */
[----:B------:R-:W-:Y:S01]  /*4890*/  LOP3.LUT R127, R127, 0xffff0000, RZ, 0xc0, !PT ;  /* 0xffff00007f7f7812 */ /* 0x000fe200078ec0ff */
[----:B------:R-:W-:Y:S01]  /*48a0*/  FFMA.FTZ R33, R48, R129, R33 ;  /* 0x0000008130217223 */ /* 0x000fe20000010021 */
[----:B------:R-:W-:Y:S01]  /*48b0*/  LOP3.LUT R50, R50, 0xffff0000, RZ, 0xc0, !PT ;  /* 0xffff000032327812 */ /* 0x000fe200078ec0ff */
[C---:B------:R-:W-:Y:S01]  /*48c0*/  FMUL.FTZ R48, R51.reuse, R34 ;  /* 0x0000002233307220 */ /* 0x040fe20000410000 */
[C---:B------:R-:W-:Y:S01]  /*48d0*/  FMUL.FTZ R37, R54.reuse, R131 ;  /* 0x0000008336257220 */ /* 0x040fe20000410000 */
[-C--:B------:R-:W-:Y:S01]  /*48e0*/  FMUL.FTZ R51, R51, R32.reuse ;  /* 0x0000002033337220 */ /* 0x080fe20000410000 */
[-C--:B------:R-:W-:Y:S01]  /*48f0*/  FMUL.FTZ R54, R54, R127.reuse ;  /* 0x0000007f36367220 */ /* 0x080fe20000410000 */
[C---:B------:R-:W-:Y:S01]  /*4900*/  FFMA.FTZ R48, R35.reuse, R32, -R48 ;  /* 0x0000002023307223 */ /* 0x040fe20000010830 */
        /* <DEDUP_REMOVED lines=14> */
.L_x_2708:
[----:B------:R-:W-:Y:S05]  /*49f0*/  BSYNC B2 ;  /* 0x0000000000027941 */ /* 0x000fea0003800000 */
.L_x_2707:
        /* <DEDUP_REMOVED lines=12> */
.L_x_2706:
[----:B------:R-:W-:Y:S05]  /*4ac0*/  BSYNC B1 ;  /* 0x0000000000017941 */ /* 0x000fea0003800000 */
.L_x_2705:
[----:B------:R-:W-:Y:S01]  /*4ad0*/  ISETP.GE.OR P5, PT, R233, R102, P1 ;  /* 0x00000066e900720c */ /* 0x000fe20000fa6670 */
        /* <DEDUP_REMOVED lines=11> */
[----:B------:R-:W-:Y:S01]  /*4b90*/  LEA.HI.X R49, R32, R101, R33, 0x1, P5 ;  /* 0x0000006520317211 */ /* 0x000fe200028f0c21 */
[----:B------:R-:W-:Y:S01]  /*4ba0*/  IMAD R33, R17, 0x1800, R94 ;  /* 0x0000180011217824 */ /* 0x000fe200078e025e */
[----:B------:R-:W-:-:S03]  /*4bb0*/  SHF.R.S32.HI R32, RZ, 0x1f, R113 ;  /* 0x0000001fff207819 */ /* 0x000fc60000011471 */
[----:B------:R-:W-:Y:S01]  /*4bc0*/  IMAD R33, R33, 0x2, R16 ;  /* 0x0000000221217824 */ /* 0x000fe200078e0210 */
[----:B------:R-:W-:-:S04]  /*4bd0*/  LEA.HI R113, R32, R113, RZ, 0x4 ;  /* 0x0000007120717211 */ /* 0x000fc800078f20ff */
[----:B------:R-:W-:-:S05]  /*4be0*/  LEA.HI.SX32 R51, R113, R88, 0x1c ;  /* 0x0000005871337211 */ /* 0x000fca00078fe2ff */
[----:B------:R-:W-:-:S05]  /*4bf0*/  IMAD.SHL.U32 R51, R51, 0x8, RZ ;  /* 0x0000000833337824 */ /* 0x000fca00078e00ff */
[----:B------:R-:W-:-:S04]  /*4c00*/  LOP3.LUT R32, R218, 0x38, R51, 0xf8, !PT ;  /* 0x00000038da207812 */ /* 0x000fc800078ef833 */
[----:B------:R-:W-:-:S05]  /*4c10*/  LOP3.LUT R32, R32, R34, RZ, 0x3c, !PT ;  /* 0x0000002220207212 */ /* 0x000fca00078e3cff */
[----:B------:R-:W-:-:S04]  /*4c20*/  IMAD.IADD R32, R221, 0x1, R32 ;  /* 0x00000001dd207824 */ /* 0x000fc800078e0220 */
[----:B------:R-:W-:-:S04]  /*4c30*/  IMAD R35, R17, 0x1800, R32 ;  /* 0x0000180011237824 */ /* 0x000fc800078e0220 */
[----:B------:R-:W-:Y:S02]  /*4c40*/  IMAD R36, R35, 0x2, R16 ;  /* 0x0000000223247824 */ /* 0x000fe400078e0210 */
        /* <DEDUP_REMOVED lines=95> */
.L_x_2710:
[----:B------:R-:W-:Y:S05]  /*5240*/  BSYNC B1 ;  /* 0x0000000000017941 */ /* 0x000fea0003800000 */
.L_x_2709:
[----:B-1----:R1:W-:Y:S01]  /*5250*/  STG.E.128 desc[UR40][R48.64], R32 ;  /* 0x0000002030007986 */ /* 0x0023e2000c101d28 */
[----:B------:R-:W-:-:S13]  /*5260*/  ISETP.GE.AND P4, PT, R51, R111, PT ;  /* 0x0000006f3300720c */ /* 0x000fda0003f86270 */
[----:B------:R-:W-:Y:S05]  /*5270*/  @P4 BRA `(.L_x_2695) ;  /* 0x0000000000804947 */ /* 0x000fea0003800000 */
[--C-:B-1----:R-:W-:Y:S02]  /*5280*/  SHF.R.S32.HI R32, RZ, 0x1f, R51.reuse ;  /* 0x0000001fff207819 */ /* 0x102fe40000011433 */
[----:B------:R-:W-:-:S04]  /*5290*/  IADD3 R51, P4, P5, R6, R104, R51 ;  /* 0x0000006806337210 */ /* 0x000fc80007d9e033 */
[----:B------:R-:W-:Y:S02]  /*52a0*/  IADD3.X R50, R29, R50, R32, P4, P5 ;  /* 0x000000321d327210 */ /* 0x000fe400027ea420 */
[----:B------:R-:W-:-:S04]  /*52b0*/  LEA R100, P4, R51, R100, 0x1 ;  /* 0x0000006433647211 */ /* 0x000fc800078808ff */
[----:B------:R-:W-:-:S05]  /*52c0*/  LEA.HI.X R101, R51, R101, R50, 0x1, P4 ;  /* 0x0000006533657211 */ /* 0x000fca00020f0c32 */
[----:B--2---:R1:W-:Y:S01]  /*52d0*/  STG.E.128 desc[UR40][R100.64], R36 ;  /* 0x0000002464007986 */ /* 0x0043e2000c101d28 */
[----:B------:R-:W-:Y:S05]  /*52e0*/  BRA `(.L_x_2695) ;  /* 0x0000000000647947 */ /* 0x000fea0003800000 */
.L_x_2678:
[----:B------:R-:W-:-:S13]  /*52f0*/  ISETP.NE.AND P3, PT, R207, 0x3, PT ;  /* 0x00000003cf00780c */ /* 0x000fda0003f65270 */
[----:B------:R-:W-:Y:S05]  /*5300*/  @!P3 BRA `(.L_x_2711) ;  /* 0x000000000004b947 */ /* 0x000fea0003800000 */
[----:B------:R-:W-:Y:S01]  /*5310*/  BPT.TRAP 0x1 ;  /* 0x000000040000795c */ /* 0x000fe20000300000 */
.L_x_2711:
[----:B------:R-:W-:Y:S01]  /*5320*/  IMAD R98, R17, 0x8, R16 ;  /* 0x0000000811627824 */ /* 0x000fe200078e0210 */
[----:B------:R-:W-:Y:S01]  /*5330*/  SHF.L.U32 R103, R208, 0x1f, RZ ;  /* 0x0000001fd0677819 */ /* 0x000fe200000006ff */
[----:B------:R-:W-:Y:S01]  /*5340*/  IMAD R102, R27, -0x60, R24 ;  /* 0xffffffa01b667824 */ /* 0x000fe200078e0218 */
[----:B------:R-:W-:Y:S02]  /*5350*/  BSSY B1, `(.L_x_2712) ;  /* 0x0000004000017945 */ /* 0x000fe40003800000 */
[----:B------:R-:W0:Y:S02]  /*5360*/  SYNCS.PHASECHK.TRANS64.TRYWAIT P4, [R98+URZ+0x22890], R103 ;  /* 0x02289067620075a7 */ /* 0x000e24000808017f */
[----:B------:R-:W-:Y:S01]  /*5370*/  VIMNMX R102, R102, 0x60, PT ;  /* 0x0000006066667848 */ /* 0x000fe20003fe0100 */
[----:B0-----:R-:W-:Y:S06]  /*5380*/  @!P4 BRA `(.L_x_2713) ;  /* 0x000001ac0010c947 */ /* 0x001fec0003800000 */
.L_x_3045:
[----:B------:R-:W-:Y:S05]  /*5390*/  BSYNC B1 ;  /* 0x0000000000017941 */ /* 0x000fea0003800000 */
.L_x_2712:
        /* <DEDUP_REMOVED lines=8> */
.L_x_2715:
[----:B------:R-:W-:Y:S05]  /*5420*/  BSYNC B1 ;  /* 0x0000000000017941 */ /* 0x000fea0003800000 */
.L_x_2714:
[----:B------:R-:W-:Y:S05]  /*5430*/  @P4 BRA `(.L_x_2695) ;  /* 0x0000000000104947 */ /* 0x000fea0003800000 */
[----:B-1----:R-:W1:Y:S04]  /*5440*/  @!P1 LDS.128 R32, [R108+0x2000] ;  /* 0x002000006c209984 */ /* 0x002e680000000c00 */
[----:B------:R-:W2:Y:S04]  /*5450*/  @!P2 LDS.128 R36, [R106+0x2000] ;  /* 0x002000006a24a984 */ /* 0x000ea80000000c00 */
[----:B-1----:R1:W-:Y:S04]  /*5460*/  @!P1 STG.E.128 desc[UR40][R40.64], R32 ;  /* 0x0000002028009986 */ /* 0x0023e8000c101d28 */
[----:B--2---:R1:W-:Y:S02]  /*5470*/  @!P2 STG.E.128 desc[UR40][R40.64+0x40], R36 ;  /* 0x000040242800a986 */ /* 0x0043e4000c101d28 */
.L_x_2695:
[----:B------:R-:W-:Y:S05]  /*5480*/  BSYNC B0 ;  /* 0x0000000000007941 */ /* 0x000fea0003800000 */
.L_x_2677:
        /* <DEDUP_REMOVED lines=17> */
.L_x_2717:
[----:B------:R-:W-:Y:S05]  /*55a0*/  BSYNC B0 ;  /* 0x0000000000007941 */ /* 0x000fea0003800000 */
.L_x_2716:
[----:B------:R-:W2:Y:S01]  /*55b0*/  SYNCS.PHASECHK.TRANS64.TRYWAIT P3, [R98+URZ+0x228b0], R103 ;  /* 0x0228b067620075a7 */ /* 0x000ea2000806017f */
[----:B------:R-:W-:Y:S01]  /*55c0*/  ULDC UR51, c[0x0][0x320] ;  /* 0x0000c80000337ab9 */ /* 0x000fe20000000800 */
[----:B------:R-:W-:Y:S01]  /*55d0*/  ULDC.64 UR48, c[0x0][0x328] ;  /* 0x0000ca0000307ab9 */ /* 0x000fe20000000a00 */
[----:B------:R-:W-:Y:S01]  /*55e0*/  ULDC.64 UR46, c[0x0][0x318] ;  /* 0x0000c600002e7ab9 */ /* 0x000fe20000000a00 */
[----:B------:R-:W-:Y:S01]  /*55f0*/  BSSY B0, `(.L_x_2718) ;  /* 0x0000003000007945 */ /* 0x000fe20003800000 */
[----:B-1----:R-:W-:-:S03]  /*5600*/  IMAD R32, R17, 0x6000, R81 ;  /* 0x0000600011207824 */ /* 0x002fc600078e0251 */
[----:B--2---:R-:W-:Y:S05]  /*5610*/  @!P3 BRA `(.L_x_2719) ;  /* 0x000001a80080b947 */ /* 0x004fea0003800000 */
.L_x_3046:
[----:B------:R-:W-:Y:S05]  /*5620*/  BSYNC B0 ;  /* 0x0000000000007941 */ /* 0x000fea0003800000 */
.L_x_2718:
        /* <DEDUP_REMOVED lines=39> */
.L_x_2721:
[----:B------:R-:W-:Y:S05]  /*58a0*/  BSYNC B0 ;  /* 0x0000000000007941 */ /* 0x000fea0003800000 */
.L_x_2720:
        /* <DEDUP_REMOVED lines=37> */
.L_x_2723:
[----:B------:R-:W-:Y:S05]  /*5b00*/  BSYNC B0 ;  /* 0x0000000000007941 */ /* 0x000fea0003800000 */
.L_x_2722:
        /* <DEDUP_REMOVED lines=22> */
.L_x_2672:
[----:B------:R-:W0:Y:S01]  /*5c70*/  LDC R0, c[0x0][0x448] ;  /* 0x00011200ff007b82 */ /* 0x000e220000000800 */
[----:B------:R-:W-:-:S07]  /*5c80*/  IADD3 R5, R205, 0x1, -R204 ;  /* 0x00000001cd057810 */ /* 0x000fce0007ffe8cc */
[----:B------:R-:W1:Y:S01]  /*5c90*/  LDC.64 R6, c[0x0][0x9e0] ;  /* 0x00027800ff067b82 */ /* 0x000e620000000a00 */
[----:B0-----:R-:W-:Y:S01]  /*5ca0*/  ISETP.NE.AND P1, PT, R0, 0x1, PT ;  /* 0x000000010000780c */ /* 0x001fe20003f25270 */
[----:B------:R-:W-:Y:S01]  /*5cb0*/  VIADD R0, R210, 0x7f ;  /* 0x0000007fd2007836 */ /* 0x000fe20000000000 */
[----:B-1----:R-:W-:-:S11]  /*5cc0*/  ISETP.GE.AND P2, PT, R7, 0x1, PT ;  /* 0x000000010700780c */ /* 0x002fd60003f46270 */
[----:B------:R-:W0:Y:S08]  /*5cd0*/  @P1 LDC R3, c[0x0][0x44c] ;  /* 0x00011300ff031b82 */ /* 0x000e300000000800 */
[----:B------:R-:W1:Y:S01]  /*5ce0*/  @P1 LDC R4, c[0x0][0x450] ;  /* 0x00011400ff041b82 */ /* 0x000e620000000800 */
[----:B0-----:R-:W-:-:S05]  /*5cf0*/  @P1 IMAD.HI.U32 R3, R0, R3, RZ ;  /* 0x0000000300031227 */ /* 0x001fca00078e00ff */
[----:B-1----:R-:W-:-:S05]  /*5d00*/  @P1 SHF.R.U32.HI R0, RZ, R4, R3 ;  /* 0x00000004ff001219 */ /* 0x002fca0000011603 */
[----:B------:R-:W-:Y:S01]  /*5d10*/  IMAD.IADD R5, R5, 0x1, R0 ;  /* 0x0000000105057824 */ /* 0x000fe200078e0200 */
[----:B------:R-:W-:Y:S06]  /*5d20*/  @P0 BRA `(.L_x_2725) ;  /* 0x00000000000c0947 */ /* 0x000fec0003800000 */
[----:B------:R-:W0:Y:S01]  /*5d30*/  FENCE.VIEW.ASYNC.G ;  /* 0x00000000000073c6 */ /* 0x000e220000000100 */
[----:B------:R-:W-:Y:S05]  /*5d40*/  WARPSYNC.ALL ;  /* 0x0000000000007948 */ /* 0x000fea0003800000 */
[----:B0-----:R-:W-:Y:S06]  /*5d50*/  BAR.ARV 0xc, 0x180 ;  /* 0x0306000000007b1d */ /* 0x001fec0000002000 */
.L_x_2725:
        /* <DEDUP_REMOVED lines=13> */
.L_x_2728:
[----:B------:R-:W-:-:S13]  /*5e30*/  ISETP.NE.AND P0, PT, R7, 0x1, PT ;  /* 0x000000010700780c */ /* 0x000fda0003f05270 */
[----:B------:R-:W0:Y:S02]  /*5e40*/  @P0 LDC.64 R4, c[0x0][0x9e8] ;  /* 0x00027a00ff040b82 */ /* 0x000e240000000a00 */
[----:B0-----:R-:W-:-:S05]  /*5e50*/  @P0 IMAD.HI.U32 R4, R3, R4, RZ ;  /* 0x0000000403040227 */ /* 0x001fca00078e00ff */
[----:B------:R-:W-:-:S07]  /*5e60*/  @P0 SHF.R.U32.HI R3, RZ, R5, R4 ;  /* 0x00000005ff030219 */ /* 0x000fce0000011604 */
.L_x_2729:
[----:B------:R-:W-:Y:S05]  /*5e70*/  BSYNC B0 ;  /* 0x0000000000007941 */ /* 0x000fea0003800000 */
.L_x_2727:
[----:B------:R-:W-:-:S05]  /*5e80*/  IMAD R3, R3, R7, R7 ;  /* 0x0000000703037224 */ /* 0x000fca00078e0207 */
[----:B------:R-:W-:-:S07]  /*5e90*/  VIMNMX R0, R0, R3, PT ;  /* 0x0000000300007248 */ /* 0x000fce0003fe0100 */
.L_x_2726:
[----:B------:R-:W0:Y:S01]  /*5ea0*/  @P1 LDC R3, c[0x0][0x44c] ;  /* 0x00011300ff031b82 */ /* 0x000e220000000800 */
[----:B------:R-:W-:Y:S01]  /*5eb0*/  VIADD R0, R0, 0x5f ;  /* 0x0000005f00007836 */ /* 0x000fe20000000000 */
[----:B------:R-:W-:Y:S01]  /*5ec0*/  ULDC UR4, c[0x0][0x9dc] ;  /* 0x0002770000047ab9 */ /* 0x000fe20000000800 */
[----:B------:R-:W-:Y:S02]  /*5ed0*/  IMAD.MOV.U32 R4, RZ, RZ, R210 ;  /* 0x000000ffff047224 */ /* 0x000fe400078e00d2 */
[----:B------:R-:W-:-:S03]  /*5ee0*/  IMAD.HI R0, R0, 0x2aaaaaab, RZ ;  /* 0x2aaaaaab00007827 */ /* 0x000fc600078e02ff */
[----:B------:R-:W1:Y:S01]  /*5ef0*/  @P1 LDC R6, c[0x0][0x450] ;  /* 0x00011400ff061b82 */ /* 0x000e620000000800 */
[----:B0-----:R-:W-:Y:S01]  /*5f00*/  @P1 IMAD.HI.U32 R5, R210, R3, RZ ;  /* 0x00000003d2051227 */ /* 0x001fe200078e00ff */
[----:B------:R-:W-:-:S04]  /*5f10*/  SHF.R.U32.HI R3, RZ, 0x1f, R0 ;  /* 0x0000001fff037819 */ /* 0x000fc80000011600 */
[----:B------:R-:W-:Y:S02]  /*5f20*/  LEA.HI.SX32 R3, R0, R3, 0x1c ;  /* 0x0000000300037211 */ /* 0x000fe400078fe2ff */
[----:B-1----:R-:W-:Y:S02]  /*5f30*/  @P1 SHF.R.U32.HI R4, RZ, R6, R5 ;  /* 0x00000006ff041219 */ /* 0x002fe40000011605 */
[----:B------:R-:W-:Y:S02]  /*5f40*/  VIMNMX R178, R178, R3, PT ;  /* 0x00000003b2b27248 */ /* 0x000fe40003fe0100 */
        /* <DEDUP_REMOVED lines=13> */
.L_x_2732:
[----:B------:R-:W-:-:S13]  /*6020*/  ISETP.NE.AND P0, PT, R7, 0x1, PT ;  /* 0x000000010700780c */ /* 0x000fda0003f05270 */
[----:B------:R-:W0:Y:S02]  /*6030*/  @P0 LDC.64 R4, c[0x0][0x9e8] ;  /* 0x00027a00ff040b82 */ /* 0x000e240000000a00 */
[----:B0-----:R-:W-:-:S05]  /*6040*/  @P0 IMAD.HI.U32 R4, R0, R4, RZ ;  /* 0x0000000400040227 */ /* 0x001fca00078e00ff */
[----:B------:R-:W-:-:S07]  /*6050*/  @P0 SHF.R.U32.HI R0, RZ, R5, R4 ;  /* 0x00000005ff000219 */ /* 0x000fce0000011604 */
.L_x_2733:
[----:B------:R-:W-:Y:S05]  /*6060*/  BSYNC B0 ;  /* 0x0000000000007941 */ /* 0x000fea0003800000 */
.L_x_2731:
[----:B------:R-:W-:-:S05]  /*6070*/  IMAD R0, R0, R7, RZ ;  /* 0x0000000700007224 */ /* 0x000fca00078e02ff */
[----:B------:R-:W-:-:S07]  /*6080*/  VIMNMX R3, R3, R0, !PT ;  /* 0x0000000003037248 */ /* 0x000fce0007fe0100 */
.L_x_2730:
[----:B------:R-:W-:Y:S01]  /*6090*/  IMAD.HI R3, R3, 0x2aaaaaab, RZ ;  /* 0x2aaaaaab03037827 */ /* 0x000fe200078e02ff */
[----:B------:R-:W-:Y:S02]  /*60a0*/  PLOP3.LUT P0, PT, PT, PT, PT, 0x80, 0x0 ;  /* 0x000000000000781c */ /* 0x000fe40003f0f070 */
[----:B------:R-:W-:Y:S02]  /*60b0*/  CS2R R4, SRZ ;  /* 0x0000000000047805 */ /* 0x000fe4000001ff00 */
[----:B------:R-:W-:Y:S01]  /*60c0*/  CS2R R148, SRZ ;  /* 0x0000000000947805 */ /* 0x000fe2000001ff00 */
[----:B------:R-:W-:Y:S01]  /*60d0*/  IMAD.MOV.U32 R6, RZ, RZ, RZ ;  /* 0x000000ffff067224 */ /* 0x000fe200078e00ff */
[----:B------:R-:W-:Y:S01]  /*60e0*/  SHF.R.U32.HI R0, RZ, 0x1f, R3 ;  /* 0x0000001fff007819 */ /* 0x000fe20000011603 */
[----:B------:R-:W-:Y:S01]  /*60f0*/  IMAD.MOV.U32 R150, RZ, RZ, RZ ;  /* 0x000000ffff967224 */ /* 0x000fe200078e00ff */
[----:B------:R-:W-:Y:S02]  /*6100*/  CS2R R146, SRZ ;  /* 0x0000000000927805 */ /* 0x000fe4000001ff00 */
[----:B------:R-:W-:-:S02]  /*6110*/  CS2R R144, SRZ ;  /* 0x0000000000907805 */ /* 0x000fc4000001ff00 */
[----:B------:R-:W-:Y:S01]  /*6120*/  LEA.HI.SX32 R0, R3, R0, 0x1c ;  /* 0x0000000003007211 */ /* 0x000fe200078fe2ff */
[----:B------:R-:W-:Y:S01]  /*6130*/  IMAD.MOV.U32 R3, RZ, RZ, RZ ;  /* 0x000000ffff037224 */ /* 0x000fe200078e00ff */
[----:B------:R-:W-:Y:S02]  /*6140*/  CS2R R142, SRZ ;  /* 0x00000000008e7805 */ /* 0x000fe4000001ff00 */
[----:B------:R-:W-:Y:S02]  /*6150*/  CS2R R140, SRZ ;  /* 0x00000000008c7805 */ /* 0x000fe4000001ff00 */
[----:B------:R-:W-:Y:S02]  /*6160*/  VIMNMX R219, RZ, R0, !PT ;  /* 0x00000000ffdb7248 */ /* 0x000fe40007fe0100 */
[----:B------:R-:W-:Y:S02]  /*6170*/  CS2R R138, SRZ ;  /* 0x00000000008a7805 */ /* 0x000fe4000001ff00 */
[----:B------:R-:W-:-:S02]  /*6180*/  CS2R R136, SRZ ;  /* 0x0000000000887805 */ /* 0x000fc4000001ff00 */
[----:B------:R-:W-:Y:S02]  /*6190*/  CS2R R162, SRZ ;  /* 0x0000000000a27805 */ /* 0x000fe4000001ff00 */
[----:B------:R-:W-:Y:S02]  /*61a0*/  ISETP.GT.AND P1, PT, R178, R219, PT ;  /* 0x000000dbb200720c */ /* 0x000fe40003f24270 */
[----:B------:R-:W-:Y:S02]  /*61b0*/  CS2R R160, SRZ ;  /* 0x0000000000a07805 */ /* 0x000fe4000001ff00 */
[----:B------:R-:W-:Y:S02]  /*61c0*/  CS2R R132, SRZ ;  /* 0x0000000000847805 */ /* 0x000fe4000001ff00 */
[----:B------:R-:W-:Y:S02]  /*61d0*/  CS2R R158, SRZ ;  /* 0x00000000009e7805 */ /* 0x000fe4000001ff00 */
        /* <DEDUP_REMOVED lines=52> */
[----:B------:R-:W-:Y:S06]  /*6520*/  @!P1 BRA `(.L_x_2734) ;  /* 0x000000ec00189947 */ /* 0x000fec0003800000 */
[----:B------:R-:W-:-:S03]  /*6530*/  UMOV UR4, 0xffffffff ;  /* 0xffffffff00047882 */ /* 0x000fc60000000000 */
[----:B------:R-:W-:Y:S05]  /*6540*/  BRA.DIV UR4, `(.L_x_2735) ;  /* 0x0000019a04c87947 */ /* 0x000fea000b800000 */
[----:B------:R-:W0:Y:S02]  /*6550*/  S2R R3, SR_TID.X ;  /* 0x0000000000037919 */ /* 0x000e240000002100 */
[----:B0-----:R-:W-:-:S05]  /*6560*/  VIADD R3, R3, 0xffffff80 ;  /* 0xffffff8003037836 */ /* 0x001fca0000000000 */
[----:B------:R-:W-:-:S04]  /*6570*/  SHF.R.S32.HI R0, RZ, 0x1f, R3 ;  /* 0x0000001fff007819 */ /* 0x000fc80000011403 */
[----:B------:R-:W-:-:S04]  /*6580*/  LEA.HI R0, R0, R3, RZ, 0x7 ;  /* 0x0000000300007211 */ /* 0x000fc800078f38ff */
[----:B------:R-:W-:-:S05]  /*6590*/  SHF.R.S32.HI R0, RZ, 0x7, R0 ;  /* 0x00000007ff007819 */ /* 0x000fca0000011400 */
[----:B------:R0:W1:Y:S02]  /*65a0*/  SHFL.IDX PT, R14, R0, RZ, 0x1f ;  /* 0x00001fff000e7589 */ /* 0x00006400000e0000 */
.L_x_3049:
[----:B01----:R-:W-:Y:S01]  /*65b0*/  LEA.HI R0, R14, R14, RZ, 0x1 ;  /* 0x0000000e0e007211 */ /* 0x003fe200078f08ff */
        /* <DEDUP_REMOVED lines=25> */
.L_x_2737:
[----:B------:R-:W-:Y:S05]  /*6750*/  BSYNC B6 ;  /* 0x0000000000067941 */ /* 0x000fea0003800000 */
.L_x_2736:
[----:B------:R-:W-:Y:S02]  /*6760*/  ULDC UR4, c[0x0][0x3f4] ;  /* 0x0000fd0000047ab9 */ /* 0x000fe40000000800 */
[----:B------:R-:W-:-:S13]  /*6770*/  ISETP.LT.AND P0, PT, RZ, UR4, PT ;  /* 0x00000004ff007c0c */ /* 0x000fda000bf01270 */
[----:B------:R-:W-:Y:S05]  /*6780*/  @P0 BRA `(.L_x_2738) ;  /* 0x00000000003c0947 */ /* 0x000fea0003800000 */
[----:B------:R-:W-:-:S04]  /*6790*/  LEA.HI R0, R235, R235, RZ, 0x1 ;  /* 0x000000ebeb007211 */ /* 0x000fc800078f08ff */
[----:B------:R-:W-:-:S05]  /*67a0*/  LOP3.LUT R0, R0, 0xfffffffe, RZ, 0xc0, !PT ;  /* 0xfffffffe00007812 */ /* 0x000fca00078ec0ff */
[----:B------:R-:W-:-:S05]  /*67b0*/  IMAD.IADD R0, R235, 0x1, -R0 ;  /* 0x00000001eb007824 */ /* 0x000fca00078e0a00 */
[----:B------:R-:W-:-:S04]  /*67c0*/  SHF.L.U32 R3, R0, 0x1f, RZ ;  /* 0x0000001f00037819 */ /* 0x000fc800000006ff */
[----:B------:R0:W1:Y:S03]  /*67d0*/  SYNCS.PHASECHK.TRANS64.TRYWAIT P0, [R16+URZ+0x22800], R3 ;  /* 0x02280003100075a7 */ /* 0x000066000800017f */
[----:B-1----:R-:W-:Y:S05]  /*67e0*/  @!P0 NANOSLEEP.SYNCS 0x989680 ;  /* 0x009896800000895d */ /* 0x002fea0003900000 */
[----:B------:R-:W1:Y:S01]  /*67f0*/  @!P0 SYNCS.PHASECHK.TRANS64 P0, [R16+URZ+0x22800], R3 ;  /* 0x02280003100085a7 */ /* 0x000e62000800007f */
[----:B------:R-:W-:Y:S04]  /*6800*/  BSSY B0, `(.L_x_2739) ;  /* 0x0000006000007945 */ /* 0x000fe80003800000 */
[----:B-1----:R-:W-:Y:S05]  /*6810*/  @P0 BRA `(.L_x_2740) ;  /* 0x0000000000100947 */ /* 0x002fea0003800000 */
.L_x_2741:
[----:B-1----:R1:W2:Y:S02]  /*6820*/  SYNCS.PHASECHK.TRANS64.TRYWAIT P0, [R16+URZ+0x22800], R3 ;  /* 0x02280003100075a7 */ /* 0x0022a4000800017f */
[----:B--2---:R-:W-:Y:S05]  /*6830*/  @!P0 NANOSLEEP.SYNCS 0x989680 ;  /* 0x009896800000895d */ /* 0x004fea0003900000 */
[----:B------:R-:W2:Y:S02]  /*6840*/  @!P0 SYNCS.PHASECHK.TRANS64 P0, [R16+URZ+0x22800], R3 ;  /* 0x02280003100085a7 */ /* 0x000ea4000800007f */
[----:B--2---:R-:W-:Y:S05]  /*6850*/  @!P0 BRA `(.L_x_2741) ;  /* 0xfffffffc00f08947 */ /* 0x004fea000383ffff */
.L_x_2740:
[----:B------:R-:W-:Y:S05]  /*6860*/  BSYNC B0 ;  /* 0x0000000000007941 */ /* 0x000fea0003800000 */
.L_x_2739:
[----:B------:R-:W-:Y:S05]  /*6870*/  BRA `(.L_x_2742) ;  /* 0x0000002c00807947 */ /* 0x000fea0003800000 */
.L_x_2738:
[----:B------:R-:W-:Y:S01]  /*6880*/  LOP3.LUT P0, RZ, R24, 0x3ff, RZ, 0xc0, !PT ;  /* 0x000003ff18ff7812 */ /* 0x000fe2000780c0ff */
[----:B------:R-:W-:Y:S01]  /*6890*/  ULDC.64 UR4, c[0x0][0x3f8] ;  /* 0x0000fe0000047ab9 */ /* 0x000fe20000000a00 */
[----:B-----5:R-:W-:Y:S01]  /*68a0*/  SHF.R.S32.HI R0, RZ, 0x1f, R30 ;  /* 0x0000001fff007819 */ /* 0x020fe2000001141e */
[----:B------:R-:W-:Y:S01]  /*68b0*/  ULDC.64 UR6, c[0x0][0x408] ;  /* 0x0001020000067ab9 */ /* 0x000fe20000000a00 */
[----:B------:R-:W-:Y:S01]  /*68c0*/  IMAD.WIDE.U32 R24, R30, UR4, RZ ;  /* 0x000000041e187c25 */ /* 0x000fe2000f8e00ff */
[----:B------:R-:W-:Y:S03]  /*68d0*/  BSSY B6, `(.L_x_2743) ;  /* 0x0000019000067945 */ /* 0x000fe60003800000 */
[C---:B------:R-:W-:Y:S02]  /*68e0*/  IMAD R3, R0.reuse, UR4, RZ ;  /* 0x0000000400037c24 */ /* 0x040fe4000f8e02ff */
[----:B------:R-:W-:-:S02]  /*68f0*/  IMAD R5, R0, UR6, RZ ;  /* 0x0000000600057c24 */ /* 0x000fc4000f8e02ff */
[C---:B------:R-:W-:Y:S02]  /*6900*/  IMAD R3, R30.reuse, UR5, R3 ;  /* 0x000000051e037c24 */ /* 0x040fe4000f8e0203 */
[C---:B------:R-:W-:Y:S02]  /*6910*/  IMAD R5, R30.reuse, UR7, R5 ;  /* 0x000000071e057c24 */ /* 0x040fe4000f8e0205 */
[----:B------:R-:W-:-:S04]  /*6920*/  IMAD.WIDE.U32 R30, R30, UR6, RZ ;  /* 0x000000061e1e7c25 */ /* 0x000fc8000f8e00ff */
[----:B------:R-:W-:Y:S02]  /*6930*/  IMAD.IADD R27, R3, 0x1, R25 ;  /* 0x00000001031b7824 */ /* 0x000fe400078e0219 */
[----:B------:R-:W-:Y:S01]  /*6940*/  IMAD.IADD R29, R5, 0x1, R31 ;  /* 0x00000001051d7824 */ /* 0x000fe200078e021f */
        /* <DEDUP_REMOVED lines=17> */
.L_x_2744:
[----:B------:R-:W-:Y:S05]  /*6a60*/  BSYNC B6 ;  /* 0x0000000000067941 */ /* 0x000fea0003800000 */
.L_x_2743:
[----:B------:R-:W-:Y:S01]  /*6a70*/  ULDC.U8 UR4, c[0x0][0x410] ;  /* 0x0001040000047ab9 */ /* 0x000fe20000000000 */
[----:B------:R-:W-:Y:S01]  /*6a80*/  BSSY B0, `(.L_x_2745) ;  /* 0x00002b7000007945 */ /* 0x000fe20003800000 */
[----:B------:R-:W-:Y:S01]  /*6a90*/  ISETP.NE.AND P0, PT, RZ, UR4, PT ;  /* 0x00000004ff007c0c */ /* 0x000fe2000bf05270 */
[----:B------:R-:W-:Y:S02]  /*6aa0*/  IMAD.SHL.U32 R37, R231, 0x8, RZ ;  /* 0x00000008e7257824 */ /* 0x000fe400078e00ff */
[----:B------:R-:W-:-:S10]  /*6ab0*/  IMAD.IADD R34, R18, 0x1, R210 ;  /* 0x0000000112227824 */ /* 0x000fd400078e02d2 */
[----:B------:R-:W-:Y:S05]  /*6ac0*/  @!P0 BRA `(.L_x_2746) ;  /* 0x0000001400948947 */ /* 0x000fea0003800000 */
[----:B------:R-:W0:Y:S01]  /*6ad0*/  LDC R39, c[0x0][0x448] ;  /* 0x00011200ff277b82 */ /* 0x000e220000000800 */
[----:B------:R-:W-:Y:S01]  /*6ae0*/  IMAD R3, R231, 0x40, R34 ;  /* 0x00000040e7037824 */ /* 0x000fe200078e0222 */
[----:B------:R-:W-:Y:S01]  /*6af0*/  ULDC.64 UR4, c[0x0][0x3f8] ;  /* 0x0000fe0000047ab9 */ /* 0x000fe20000000a00 */
[----:B------:R-:W-:Y:S01]  /*6b00*/  ULDC.64 UR6, c[0x0][0x408] ;  /* 0x0001020000067ab9 */ /* 0x000fe20000000a00 */
[----:B------:R-:W-:Y:S01]  /*6b10*/  IMAD.MOV.U32 R6, RZ, RZ, R24 ;  /* 0x000000ffff067224 */ /* 0x000fe200078e0018 */
[----:B------:R-:W-:Y:S01]  /*6b20*/  SHF.R.S32.HI R38, RZ, 0x1f, R209 ;  /* 0x0000001fff267819 */ /* 0x000fe200000114d1 */
[----:B------:R-:W-:Y:S02]  /*6b30*/  IMAD.MOV.U32 R7, RZ, RZ, R27 ;  /* 0x000000ffff077224 */ /* 0x000fe400078e001b */
[----:B------:R-:W-:Y:S02]  /*6b40*/  IMAD.MOV.U32 R8, RZ, RZ, R30 ;  /* 0x000000ffff087224 */ /* 0x000fe400078e001e */
[----:B------:R-:W-:Y:S01]  /*6b50*/  IMAD.MOV.U32 R9, RZ, RZ, R29 ;  /* 0x000000ffff097224 */ /* 0x000fe200078e001d */
[----:B0-----:R-:W-:-:S13]  /*6b60*/  ISETP.NE.AND P0, PT, R39, 0x1, PT ;  /* 0x000000012700780c */ /* 0x001fda0003f05270 */
[----:B------:R-:W0:Y:S08]  /*6b70*/  @P0 LDC R0, c[0x0][0x44c] ;  /* 0x00011300ff000b82 */ /* 0x000e300000000800 */
[----:B------:R-:W1:Y:S01]  /*6b80*/  @P0 LDC R5, c[0x0][0x450] ;  /* 0x00011400ff050b82 */ /* 0x000e620000000800 */
[----:B0-----:R-:W-:-:S05]  /*6b90*/  @P0 IMAD.HI.U32 R0, R3, R0, RZ ;  /* 0x0000000003000227 */ /* 0x001fca00078e00ff */
[----:B-1----:R-:W-:-:S04]  /*6ba0*/  @P0 SHF.R.U32.HI R3, RZ, R5, R0 ;  /* 0x00000005ff030219 */ /* 0x002fc80000011600 */
[----:B------:R-:W-:Y:S01]  /*6bb0*/  SHF.R.S32.HI R0, RZ, 0x1f, R3 ;  /* 0x0000001fff007819 */ /* 0x000fe20000011403 */
[----:B------:R-:W-:-:S04]  /*6bc0*/  IMAD.WIDE.U32 R6, R3, UR4, R6 ;  /* 0x0000000403067c25 */ /* 0x000fc8000f8e0006 */
[C---:B------:R-:W-:Y:S02]  /*6bd0*/  IMAD R4, R0.reuse, UR4, RZ ;  /* 0x0000000400047c24 */ /* 0x040fe4000f8e02ff */
[----:B------:R-:W-:Y:S02]  /*6be0*/  IMAD R0, R0, UR6, RZ ;  /* 0x0000000600007c24 */ /* 0x000fe4000f8e02ff */
[C---:B------:R-:W-:Y:S01]  /*6bf0*/  IMAD R5, R3.reuse, UR5, R4 ;  /* 0x0000000503057c24 */ /* 0x040fe2000f8e0204 */
[----:B------:R-:W-:Y:S01]  /*6c00*/  ULDC.64 UR4, c[0x0][0x3e8] ;  /* 0x0000fa0000047ab9 */ /* 0x000fe20000000a00 */
[C---:B------:R-:W-:Y:S01]  /*6c10*/  IMAD.WIDE.U32 R8, R3.reuse, UR6, R8 ;  /* 0x0000000603087c25 */ /* 0x040fe2000f8e0008 */
[----:B------:R-:W-:Y:S01]  /*6c20*/  LEA R4, P0, R6, UR4, 0x1 ;  /* 0x0000000406047c11 */ /* 0x000fe2000f8008ff */
[----:B------:R-:W-:Y:S02]  /*6c30*/  UMOV UR4, 0xffffffff ;  /* 0xffffffff00047882 */ /* 0x000fe40000000000 */
[----:B------:R-:W-:Y:S01]  /*6c40*/  IMAD R3, R3, UR7, R0 ;  /* 0x0000000703037c24 */ /* 0x000fe2000f8e0200 */
[----:B------:R-:W-:Y:S01]  /*6c50*/  ULDC.64 UR6, c[0x0][0x400] ;  /* 0x0001000000067ab9 */ /* 0x000fe20000000a00 */
[----:B------:R-:W-:Y:S01]  /*6c60*/  IMAD.IADD R5, R7, 0x1, R5 ;  /* 0x0000000107057824 */ /* 0x000fe200078e0205 */
[----:B------:R-:W-:Y:S01]  /*6c70*/  LEA R7, P1, R8, UR6, 0x1 ;  /* 0x0000000608077c11 */ /* 0x000fe2000f8208ff */
[----:B------:R-:W-:-:S03]  /*6c80*/  IMAD.IADD R3, R9, 0x1, R3 ;  /* 0x0000000109037824 */ /* 0x000fc600078e0203 */
[----:B------:R-:W-:Y:S02]  /*6c90*/  LEA.HI.X R6, R6, UR5, R5, 0x1, P0 ;  /* 0x0000000506067c11 */ /* 0x000fe400080f0c05 */
[----:B------:R-:W-:Y:S01]  /*6ca0*/  LEA.HI.X R8, R8, UR7, R3, 0x1, P1 ;  /* 0x0000000708087c11 */ /* 0x000fe200088f0c03 */
[----:B------:R-:W-:Y:S06]  /*6cb0*/  BRA.DIV UR4, `(.L_x_2747) ;  /* 0x0000019604287947 */ /* 0x000fec000b800000 */
[----:B------:R0:W1:Y:S04]  /*6cc0*/  SHFL.IDX PT, R3, R6, RZ, 0x1c1f ;  /* 0x001c1fff06037589 */ /* 0x00006800000e0000 */
[----:B------:R0:W2:Y:S04]  /*6cd0*/  SHFL.IDX PT, R0, R4, RZ, 0x1c1f ;  /* 0x001c1fff04007589 */ /* 0x0000a800000e0000 */
[----:B------:R0:W3:Y:S04]  /*6ce0*/  SHFL.IDX PT, R5, R8, RZ, 0x1c1f ;  /* 0x001c1fff08057589 */ /* 0x0000e800000e0000 */
[----:B------:R0:W4:Y:S02]  /*6cf0*/  SHFL.IDX PT, R14, R7, RZ, 0x1c1f ;  /* 0x001c1fff070e7589 */ /* 0x00012400000e0000 */
.L_x_3055:
[----:B------:R-:W-:Y:S01]  /*6d00*/  IMAD R39, R204, R39, RZ ;  /* 0x00000027cc277224 */ /* 0x000fe200078e02ff */
[----:B------:R-:W-:Y:S01]  /*6d10*/  BSSY B1, `(.L_x_2748) ;  /* 0x000001d000017945 */ /* 0x000fe20003800000 */
[----:B------:R-:W-:Y:S02]  /*6d20*/  CS2R R30, SRZ ;  /* 0x00000000001e7805 */ /* 0x000fe4000001ff00 */
[----:B------:R-:W-:Y:S02]  /*6d30*/  CS2R R20, SRZ ;  /* 0x0000000000147805 */ /* 0x000fe4000001ff00 */
[----:B------:R-:W-:Y:S02]  /*6d40*/  CS2R R28, SRZ ;  /* 0x00000000001c7805 */ /* 0x000fe4000001ff00 */
[----:B------:R-:W-:Y:S02]  /*6d50*/  ISETP.GE.AND P0, PT, R34, R39, PT ;  /* 0x000000272200720c */ /* 0x000fe40003f06270 */
[----:B------:R-:W-:-:S11]  /*6d60*/  CS2R R24, SRZ ;  /* 0x0000000000187805 */ /* 0x000fd6000001ff00 */
[----:B------:R-:W-:Y:S05]  /*6d70*/  @P0 BRA `(.L_x_2749) ;  /* 0x0000000000580947 */ /* 0x000fea0003800000 */
[----:B------:R-:W-:Y:S01]  /*6d80*/  ULDC UR4, c[0x0][0x3f4] ;  /* 0x0000fd0000047ab9 */ /* 0x000fe20000000800 */
[----:B--2---:R-:W-:Y:S01]  /*6d90*/  IMAD.MOV.U32 R10, RZ, RZ, R0 ;  /* 0x000000ffff0a7224 */ /* 0x004fe200078e0000 */
[----:B------:R-:W-:Y:S01]  /*6da0*/  ISETP.GE.AND P3, PT, R209, UR4, PT ;  /* 0x00000004d1007c0c */ /* 0x000fe2000bf66270 */
[----:B-1----:R-:W-:Y:S01]  /*6db0*/  IMAD.MOV.U32 R11, RZ, RZ, R3 ;  /* 0x000000ffff0b7224 */ /* 0x002fe200078e0003 */
[----:B------:R-:W-:Y:S01]  /*6dc0*/  ISETP.GE.AND P2, PT, R22, UR4, PT ;  /* 0x0000000416007c0c */ /* 0x000fe2000bf46270 */
[----:B---3--:R-:W-:Y:S01]  /*6dd0*/  IMAD.MOV.U32 R15, RZ, RZ, R5 ;  /* 0x000000ffff0f7224 */ /* 0x008fe200078e0005 */
[----:B------:R-:W-:-:S09]  /*6de0*/  CS2R R28, SRZ ;  /* 0x00000000001c7805 */ /* 0x000fd2000001ff00 */
[C---:B------:R-:W-:Y:S01]  /*6df0*/  @!P3 IMAD.SHL.U32 R33, R209.reuse, 0x2, RZ ;  /* 0x00000002d121b824 */ /* 0x040fe200078e00ff */
[----:B------:R-:W-:Y:S02]  /*6e00*/  @!P3 SHF.L.U64.HI R20, R209, 0x1, R38 ;  /* 0x00000001d114b819 */ /* 0x000fe40000010226 */
[----:B------:R-:W-:Y:S02]  /*6e10*/  CS2R R30, SRZ ;  /* 0x00000000001e7805 */ /* 0x000fe4000001ff00 */
[----:B------:R-:W-:Y:S01]  /*6e20*/  CS2R R24, SRZ ;  /* 0x0000000000187805 */ /* 0x000fe2000001ff00 */
[----:B------:R-:W-:Y:S01]  /*6e30*/  @!P2 IMAD.WIDE R10, R22, 0x2, R10 ;  /* 0x00000002160aa825 */ /* 0x000fe200078e020a */
[-C--:B------:R-:W-:Y:S02]  /*6e40*/  @!P3 IADD3 R26, P0, R0, R33.reuse, RZ ;  /* 0x00000021001ab210 */ /* 0x080fe40007f1e0ff */
[----:B----4-:R-:W-:Y:S01]  /*6e50*/  @!P3 IADD3 R32, P1, R14, R33, RZ ;  /* 0x000000210e20b210 */ /* 0x010fe20007f3e0ff */
[----:B------:R-:W-:Y:S01]  /*6e60*/  @!P2 IMAD.WIDE R12, R22, 0x2, R14 ;  /* 0x00000002160ca825 */ /* 0x000fe200078e020e */
[----:B------:R1:W5:Y:S03]  /*6e70*/  @!P2 LD.E.64 R28, desc[UR40][R10.64] ;  /* 0x000000280a1ca980 */ /* 0x000366000c101b00 */
[--C-:B------:R-:W-:Y:S01]  /*6e80*/  @!P3 IMAD.X R27, R3, 0x1, R20.reuse, P0 ;  /* 0x00000001031bb824 */ /* 0x100fe200000e0614 */
[----:B------:R1:W5:Y:S01]  /*6e90*/  @!P2 LD.E.64 R30, desc[UR40][R12.64] ;  /* 0x000000280c1ea980 */ /* 0x000362000c101b00 */
[----:B------:R-:W-:Y:S01]  /*6ea0*/  @!P3 IMAD.X R33, R5, 0x1, R20, P1 ;  /* 0x000000010521b824 */ /* 0x000fe200008e0614 */
[----:B------:R-:W-:-:S02]  /*6eb0*/  CS2R R20, SRZ ;  /* 0x0000000000147805 */ /* 0x000fc4000001ff00 */
[----:B------:R1:W5:Y:S04]  /*6ec0*/  @!P3 LD.E.64 R24, desc[UR40][R26.64] ;  /* 0x000000281a18b980 */ /* 0x000368000c101b00 */
[----:B------:R1:W5:Y:S02]  /*6ed0*/  @!P3 LD.E.64 R20, desc[UR40][R32.64] ;  /* 0x000000282014b980 */ /* 0x000364000c101b00 */
.L_x_2749:
[----:B------:R-:W-:Y:S05]  /*6ee0*/  BSYNC B1 ;  /* 0x0000000000017941 */ /* 0x000fea0003800000 */
.L_x_2748:
[----:B--2--5:R-:W-:Y:S01]  /*6ef0*/  IMAD.MOV.U32 R0, RZ, RZ, R30 ;  /* 0x000000ffff007224 */ /* 0x024fe200078e001e */
[----:B------:R-:W-:Y:S01]  /*6f00*/  UMOV UR4, 0xffffffff ;  /* 0xffffffff00047882 */ /* 0x000fe20000000000 */
[----:B-1----:R-:W-:Y:S01]  /*6f10*/  IMAD.MOV.U32 R3, RZ, RZ, R31 ;  /* 0x000000ffff037224 */ /* 0x002fe200078e001f */
[----:B------:R-:W-:Y:S01]  /*6f20*/  CS2R R26, SRZ ;  /* 0x00000000001a7805 */ /* 0x000fe2000001ff00 */
[----:B---3--:R-:W-:Y:S02]  /*6f30*/  IMAD.MOV.U32 R5, RZ, RZ, R20 ;  /* 0x000000ffff057224 */ /* 0x008fe400078e0014 */
[----:B------:R-:W-:Y:S01]  /*6f40*/  IMAD.MOV.U32 R9, RZ, RZ, R21 ;  /* 0x000000ffff097224 */ /* 0x000fe200078e0015 */
[----:B------:R-:W-:Y:S01]  /*6f50*/  PRMT R41, R0, 0x5410, R3 ;  /* 0x0000541000297816 */ /* 0x000fe20000000003 */
[----:B------:R-:W-:Y:S02]  /*6f60*/  IMAD.MOV.U32 R0, RZ, RZ, R28 ;  /* 0x000000ffff007224 */ /* 0x000fe400078e001c */
[----:B------:R-:W-:Y:S01]  /*6f70*/  IMAD.MOV.U32 R3, RZ, RZ, R29 ;  /* 0x000000ffff037224 */ /* 0x000fe200078e001d */
[----:B------:R-:W-:Y:S01]  /*6f80*/  PRMT R42, R5, 0x5410, R9 ;  /* 0x00005410052a7816 */ /* 0x000fe20000000009 */
[----:B------:R-:W-:-:S02]  /*6f90*/  IMAD.MOV.U32 R5, RZ, RZ, R24 ;  /* 0x000000ffff057224 */ /* 0x000fc400078e0018 */
[----:B------:R-:W-:Y:S01]  /*6fa0*/  IMAD.MOV.U32 R9, RZ, RZ, R25 ;  /* 0x000000ffff097224 */ /* 0x000fe200078e0019 */
[----:B------:R-:W-:Y:S02]  /*6fb0*/  PRMT R44, R44, 0x5410, R3 ;  /* 0x000054102c2c7816 */ /* 0x000fe40000000003 */
[----:B------:R-:W-:Y:S02]  /*6fc0*/  PRMT R45, R45, 0x5410, R5 ;  /* 0x000054102d2d7816 */ /* 0x000fe40000000005 */
[----:B------:R-:W-:Y:S01]  /*6fd0*/  PRMT R43, R9, 0x5410, R0 ;  /* 0x00005410092b7816 */ /* 0x000fe20000000000 */
[----:B------:R-:W-:Y:S06]  /*6fe0*/  BRA.DIV UR4, `(.L_x_2750) ;  /* 0x0000019204cc7947 */ /* 0x000fec000b800000 */
[----:B------:R1:W2:Y:S04]  /*6ff0*/  SHFL.IDX PT, R3, R6, 0x1, 0x1c1f ;  /* 0x003c1f0006037f89 */ /* 0x0002a800000e0000 */
[----:B------:R1:W3:Y:S04]  /*7000*/  SHFL.IDX PT, R0, R4, 0x1, 0x1c1f ;  /* 0x003c1f0004007f89 */ /* 0x0002e800000e0000 */
[----:B------:R1:W0:Y:S04]  /*7010*/  SHFL.IDX PT, R5, R8, 0x1, 0x1c1f ;  /* 0x003c1f0008057f89 */ /* 0x00022800000e0000 */
[----:B----4-:R1:W4:Y:S02]  /*7020*/  SHFL.IDX PT, R14, R7, 0x1, 0x1c1f ;  /* 0x003c1f00070e7f89 */ /* 0x01032400000e0000 */
.L_x_3061:
[----:B01----:R-:W-:Y:S01]  /*7030*/  VIADD R4, R34, 0x40 ;  /* 0x0000004022047836 */ /* 0x003fe20000000000 */
[----:B------:R-:W-:Y:S01]  /*7040*/  LEA.HI R6, R235, R235, RZ, 0x1 ;  /* 0x000000ebeb067211 */ /* 0x000fe200078f08ff */
[----:B------:R-:W-:Y:S01]  /*7050*/  BSSY B1, `(.L_x_2751) ;  /* 0x0000020000017945 */ /* 0x000fe20003800000 */
[----:B------:R-:W-:Y:S01]  /*7060*/  IMAD.SHL.U32 R34, R237, 0x40, RZ ;  /* 0x00000040ed227824 */ /* 0x000fe200078e00ff */
[----:B------:R-:W-:Y:S02]  /*7070*/  CS2R R8, SRZ ;  /* 0x0000000000087805 */ /* 0x000fe4000001ff00 */
[----:B------:R-:W-:Y:S02]  /*7080*/  ISETP.GE.AND P0, PT, R4, R39, PT ;  /* 0x000000270400720c */ /* 0x000fe40003f06270 */
[----:B------:R-:W-:Y:S02]  /*7090*/  CS2R R12, SRZ ;  /* 0x00000000000c7805 */ /* 0x000fe4000001ff00 */
[----:B------:R-:W-:-:S02]  /*70a0*/  LOP3.LUT R6, R6, 0xfffffffe, RZ, 0xc0, !PT ;  /* 0xfffffffe06067812 */ /* 0x000fc400078ec0ff */
[----:B------:R-:W-:-:S03]  /*70b0*/  CS2R R10, SRZ ;  /* 0x00000000000a7805 */ /* 0x000fc6000001ff00 */
[----:B------:R-:W-:-:S05]  /*70c0*/  IMAD.IADD R6, R235, 0x1, -R6 ;  /* 0x00000001eb067824 */ /* 0x000fca00078e0a06 */
[----:B------:R-:W-:Y:S01]  /*70d0*/  SHF.L.U32 R35, R6, 0x1f, RZ ;  /* 0x0000001f06237819 */ /* 0x000fe200000006ff */
[----:B------:R-:W-:Y:S06]  /*70e0*/  @P0 BRA `(.L_x_2752) ;  /* 0x0000000000580947 */ /* 0x000fec0003800000 */
[----:B------:R-:W-:Y:S01]  /*70f0*/  ULDC UR4, c[0x0][0x3f4] ;  /* 0x0000fd0000047ab9 */ /* 0x000fe20000000800 */
[----:B---3--:R-:W-:Y:S01]  /*7100*/  IMAD.MOV.U32 R6, RZ, RZ, R0 ;  /* 0x000000ffff067224 */ /* 0x008fe200078e0000 */
[----:B------:R-:W-:Y:S01]  /*7110*/  ISETP.GE.AND P3, PT, R209, UR4, PT ;  /* 0x00000004d1007c0c */ /* 0x000fe2000bf66270 */
[----:B--2---:R-:W-:Y:S01]  /*7120*/  IMAD.MOV.U32 R7, RZ, RZ, R3 ;  /* 0x000000ffff077224 */ /* 0x004fe200078e0003 */
[----:B------:R-:W-:Y:S01]  /*7130*/  ISETP.GE.AND P2, PT, R22, UR4, PT ;  /* 0x0000000416007c0c */ /* 0x000fe2000bf46270 */
[----:B------:R-:W-:Y:S01]  /*7140*/  IMAD.MOV.U32 R15, RZ, RZ, R5 ;  /* 0x000000ffff0f7224 */ /* 0x000fe200078e0005 */
        /* <DEDUP_REMOVED lines=16> */
.L_x_2752:
[----:B------:R-:W-:Y:S05]  /*7250*/  BSYNC B1 ;  /* 0x0000000000017941 */ /* 0x000fea0003800000 */
.L_x_2751:
[----:B------:R-:W1:Y:S01]  /*7260*/  SYNCS.PHASECHK.TRANS64.TRYWAIT P0, [R16+URZ+0x22800], R35 ;  /* 0x02280023100075a7 */ /* 0x000e62000800017f */
[----:B------:R-:W-:Y:S01]  /*7270*/  LOP3.LUT R34, R34, 0x1c0, RZ, 0xc0, !PT ;  /* 0x000001c022227812 */ /* 0x000fe200078ec0ff */
[----:B---3-5:R-:W-:Y:S01]  /*7280*/  IMAD.MOV.U32 R0, RZ, RZ, R26 ;  /* 0x000000ffff007224 */ /* 0x028fe200078e001a */
[----:B------:R-:W-:Y:S01]  /*7290*/  VIADDMNMX R40, R39, -R210, 0x80, PT ;  /* 0x0000008027287446 */ /* 0x000fe200038009d2 */
[----:B--2---:R-:W-:Y:S01]  /*72a0*/  IMAD.MOV.U32 R3, RZ, RZ, R8 ;  /* 0x000000ffff037224 */ /* 0x004fe200078e0008 */
[----:B------:R-:W-:Y:S01]  /*72b0*/  LOP3.LUT R37, R34, 0x18, R37, 0xf8, !PT ;  /* 0x0000001822257812 */ /* 0x000fe200078ef825 */
[----:B0-----:R-:W-:Y:S01]  /*72c0*/  IMAD.MOV.U32 R4, RZ, RZ, R9 ;  /* 0x000000ffff047224 */ /* 0x001fe200078e0009 */
[----:B------:R-:W-:Y:S01]  /*72d0*/  SHF.R.U32.HI R34, RZ, 0x3, R34 ;  /* 0x00000003ff227819 */ /* 0x000fe20000011622 */
[----:B------:R-:W-:Y:S01]  /*72e0*/  IMAD.MOV.U32 R5, RZ, RZ, R12 ;  /* 0x000000ffff057224 */ /* 0x000fe200078e000c */
[----:B------:R-:W-:Y:S01]  /*72f0*/  PRMT R44, R0, 0x7610, R44 ;  /* 0x00007610002c7816 */ /* 0x000fe2000000002c */
[----:B------:R-:W-:Y:S01]  /*7300*/  IMAD.MOV.U32 R0, RZ, RZ, R27 ;  /* 0x000000ffff007224 */ /* 0x000fe200078e001b */
[----:B------:R-:W-:Y:S01]  /*7310*/  LOP3.LUT R37, R37, R34, RZ, 0x3c, !PT ;  /* 0x0000002225257212 */ /* 0x000fe200078e3cff */
[----:B------:R-:W-:Y:S01]  /*7320*/  BSSY B1, `(.L_x_2753) ;  /* 0x0000011000017945 */ /* 0x000fe20003800000 */
[----:B------:R-:W-:-:S02]  /*7330*/  PRMT R47, R47, 0x5410, R3 ;  /* 0x000054102f2f7816 */ /* 0x000fc40000000003 */
[----:B------:R-:W-:Y:S01]  /*7340*/  PRMT R46, R46, 0x5410, R0 ;  /* 0x000054102e2e7816 */ /* 0x000fe20000000000 */
[----:B------:R-:W-:Y:S01]  /*7350*/  IMAD R3, R220, 0x200, R37 ;  /* 0x00000200dc037824 */ /* 0x000fe200078e0225 */
[----:B------:R-:W-:Y:S01]  /*7360*/  PRMT R45, R4, 0x7610, R45 ;  /* 0x00007610042d7816 */ /* 0x000fe2000000002d */
[----:B------:R-:W-:Y:S01]  /*7370*/  IMAD.MOV.U32 R0, RZ, RZ, R13 ;  /* 0x000000ffff007224 */ /* 0x000fe200078e000d */
[----:B------:R-:W-:Y:S01]  /*7380*/  PRMT R48, R48, 0x5410, R5 ;  /* 0x0000541030307816 */ /* 0x000fe20000000005 */
[----:B------:R-:W-:Y:S01]  /*7390*/  IMAD.MOV.U32 R4, RZ, RZ, R10 ;  /* 0x000000ffff047224 */ /* 0x000fe200078e000a */
[----:B------:R-:W-:Y:S01]  /*73a0*/  LOP3.LUT P2, RZ, R237, 0x4, RZ, 0xc0, !PT ;  /* 0x00000004edff7812 */ /* 0x000fe2000784c0ff */
[----:B------:R-:W-:Y:S01]  /*73b0*/  IMAD R3, R3, 0x2, R16 ;  /* 0x0000000203037824 */ /* 0x000fe200078e0210 */
[----:B------:R-:W-:Y:S01]  /*73c0*/  PRMT R46, R0, 0x7610, R46 ;  /* 0x00007610002e7816 */ /* 0x000fe2000000002e */
[----:B------:R-:W-:Y:S01]  /*73d0*/  IMAD.MOV.U32 R5, RZ, RZ, R11 ;  /* 0x000000ffff057224 */ /* 0x000fe200078e000b */
[----:B------:R-:W-:Y:S01]  /*73e0*/  PRMT R47, R4, 0x7610, R47 ;  /* 0x00007610042f7816 */ /* 0x000fe2000000002f */
[C---:B------:R-:W-:Y:S01]  /*73f0*/  VIADD R4, R3.reuse, 0x18400 ;  /* 0x0001840003047836 */ /* 0x040fe20000000000 */
[----:B------:R-:W-:Y:S01]  /*7400*/  ISETP.GE.AND P1, PT, R18, R40, PT ;  /* 0x000000281200720c */ /* 0x000fe20003f26270 */
[----:B------:R-:W-:Y:S01]  /*7410*/  VIADD R0, R3, 0x18440 ;  /* 0x0001844003007836 */ /* 0x000fe20000000000 */
[----:B-1----:R-:W-:Y:S11]  /*7420*/  @!P0 BRA `(.L_x_2754) ;  /* 0x00000190002c8947 */ /* 0x002ff60003800000 */
.L_x_3062:
[----:B------:R-:W-:Y:S05]  /*7430*/  BSYNC B1 ;  /* 0x0000000000017941 */ /* 0x000fea0003800000 */
.L_x_2753:
[----:B------:R-:W-:Y:S01]  /*7440*/  BSSY B1, `(.L_x_2755) ;  /* 0x0000067000017945 */ /* 0x000fe20003800000 */
[----:B------:R-:W-:Y:S01]  /*7450*/  PRMT R49, R49, 0x5410, R5 ;  /* 0x0000541031317816 */ /* 0x000fe20000000005 */
[----:B------:R-:W-:Y:S02]  /*7460*/  @P2 VIADD R0, R4, 0xffffffc0 ;  /* 0xffffffc004002836 */ /* 0x000fe40000000000 */
[----:B------:R-:W-:Y:S05]  /*7470*/  @P1 BRA `(.L_x_2756) ;  /* 0x00000004008c1947 */ /* 0x000fea0003800000 */
[----:B------:R-:W1:Y:S01]  /*7480*/  LDC R4, c[0x0][0x3f4] ;  /* 0x0000fd00ff047b82 */ /* 0x000e620000000800 */
[----:B------:R-:W-:Y:S01]  /*7490*/  BSSY B2, `(.L_x_2757) ;  /* 0x0000032000027945 */ /* 0x000fe20003800000 */
[-C--:B-1----:R-:W-:Y:S02]  /*74a0*/  ISETP.GE.AND P0, PT, R22, R4.reuse, PT ;  /* 0x000000041600720c */ /* 0x082fe40003f06270 */
[----:B------:R-:W-:-:S11]  /*74b0*/  ISETP.GE.AND P1, PT, R209, R4, PT ;  /* 0x00000004d100720c */ /* 0x000fd60003f26270 */
[----:B------:R-:W-:Y:S05]  /*74c0*/  @P0 BRA `(.L_x_2758) ;  /* 0x0000000000b80947 */ /* 0x000fea0003800000 */
[----:B------:R-:W1:Y:S01]  /*74d0*/  LDS.128 R4, [R3+0x18400] ;  /* 0x0184000003047984 */ /* 0x000e620000000c00 */
[----:B----4-:R-:W-:Y:S02]  /*74e0*/  SHF.R.U64 R14, R28, 0x10, R29 ;  /* 0x000000101c0e7819 */ /* 0x010fe4000000121d */
[----:B------:R-:W-:Y:S02]  /*74f0*/  SHF.R.U32.HI R34, RZ, 0x10, R31 ;  /* 0x00000010ff227819 */ /* 0x000fe4000001161f */
[----:B------:R-:W-:Y:S02]  /*7500*/  SHF.R.U32.HI R28, RZ, 0x10, R29 ;  /* 0x00000010ff1c7819 */ /* 0x000fe4000001161d */
[----:B------:R-:W-:Y:S02]  /*7510*/  SHF.R.U64 R33, R30, 0x10, R31 ;  /* 0x000000101e217819 */ /* 0x000fe4000000121f */
[----:B------:R-:W-:Y:S02]  /*7520*/  PRMT R34, R41, 0x5432, R34 ;  /* 0x0000543229227816 */ /* 0x000fe40000000022 */
[----:B------:R-:W-:-:S02]  /*7530*/  PRMT R31, R44, 0x5432, R28 ;  /* 0x000054322c1f7816 */ /* 0x000fc4000000001c */
[----:B------:R-:W-:Y:S01]  /*7540*/  PRMT R30, R43, 0x5432, R14 ;  /* 0x000054322b1e7816 */ /* 0x000fe2000000000e */
[C---:B0-----:R-:W-:Y:S01]  /*7550*/  IMAD.U32 R35, R34.reuse, 0x10000, RZ ;  /* 0x0001000022237824 */ /* 0x041fe200078e00ff */
[----:B------:R-:W-:Y:S01]  /*7560*/  LOP3.LUT R34, R34, 0xffff0000, RZ, 0xc0, !PT ;  /* 0xffff000022227812 */ /* 0x000fe200078ec0ff */
[C---:B------:R-:W-:Y:S01]  /*7570*/  IMAD.U32 R32, R31.reuse, 0x10000, RZ ;  /* 0x000100001f207824 */ /* 0x040fe200078e00ff */
[----:B------:R-:W-:Y:S02]  /*7580*/  LOP3.LUT R31, R31, 0xffff0000, RZ, 0xc0, !PT ;  /* 0xffff00001f1f7812 */ /* 0x000fe400078ec0ff */
[----:B------:R-:W-:Y:S02]  /*7590*/  PRMT R33, R41, 0x5410, R33 ;  /* 0x0000541029217816 */ /* 0x000fe40000000021 */
[C---:B-1----:R-:W-:Y:S01]  /*75a0*/  LOP3.LUT R15, R6.reuse, 0xffff0000, RZ, 0xc0, !PT ;  /* 0xffff0000060f7812 */ /* 0x042fe200078ec0ff */
[----:B------:R-:W-:Y:S01]  /*75b0*/  IMAD.U32 R14, R6, 0x10000, RZ ;  /* 0x00010000060e7824 */ /* 0x000fe200078e00ff */
[C---:B------:R-:W-:Y:S01]  /*75c0*/  LOP3.LUT R29, R7.reuse, 0xffff0000, RZ, 0xc0, !PT ;  /* 0xffff0000071d7812 */ /* 0x040fe200078ec0ff */
[----:B------:R-:W-:-:S02]  /*75d0*/  IMAD.U32 R28, R7, 0x10000, RZ ;  /* 0x00010000071c7824 */ /* 0x000fc400078e00ff */
[CC--:B------:R-:W-:Y:S01]  /*75e0*/  FMUL.FTZ R37, R15.reuse, R35.reuse ;  /* 0x000000230f257220 */ /* 0x0c0fe20000410000 */
[----:B------:R-:W-:Y:S01]  /*75f0*/  FMUL.FTZ R38, R15, R32 ;  /* 0x000000200f267220 */ /* 0x000fe20000410000 */
[----:B------:R-:W-:Y:S01]  /*7600*/  FMUL.FTZ R15, R29, R34 ;  /* 0x000000221d0f7220 */ /* 0x000fe20000410000 */
[----:B------:R-:W-:Y:S02]  /*7610*/  IMAD.U32 R6, R4, 0x10000, RZ ;  /* 0x0001000004067824 */ /* 0x000fe400078e00ff */
[C---:B------:R-:W-:Y:S01]  /*7620*/  FFMA.FTZ R37, R14.reuse, R32, -R37 ;  /* 0x000000200e257223 */ /* 0x040fe20000010825 */
[----:B------:R-:W-:Y:S01]  /*7630*/  FFMA.FTZ R38, R14, R35, R38 ;  /* 0x000000230e267223 */ /* 0x000fe20000010026 */
[-C--:B------:R-:W-:Y:S01]  /*7640*/  FFMA.FTZ R35, R28, R31.reuse, -R15 ;  /* 0x0000001f1c237223 */ /* 0x080fe2000001080f */
[C---:B------:R-:W-:Y:S01]  /*7650*/  IMAD.U32 R7, R5.reuse, 0x10000, RZ ;  /* 0x0001000005077824 */ /* 0x040fe200078e00ff */
[----:B------:R-:W-:Y:S01]  /*7660*/  LOP3.LUT R4, R4, 0xffff0000, RZ, 0xc0, !PT ;  /* 0xffff000004047812 */ /* 0x000fe200078ec0ff */
[C---:B------:R-:W-:Y:S01]  /*7670*/  IMAD.U32 R15, R30.reuse, 0x10000, RZ ;  /* 0x000100001e0f7824 */ /* 0x040fe200078e00ff */
[----:B------:R-:W-:Y:S01]  /*7680*/  LOP3.LUT R5, R5, 0xffff0000, RZ, 0xc0, !PT ;  /* 0xffff000005057812 */ /* 0x000fe200078ec0ff */
[----:B------:R-:W-:Y:S01]  /*7690*/  FMUL.FTZ R39, R29, R31 ;  /* 0x0000001f1d277220 */ /* 0x000fe20000410000 */
[C---:B------:R-:W-:Y:S01]  /*76a0*/  LOP3.LUT R14, R33.reuse, 0xffff0000, RZ, 0xc0, !PT ;  /* 0xffff0000210e7812 */ /* 0x040fe200078ec0ff */
[----:B------:R-:W-:Y:S01]  /*76b0*/  IMAD.U32 R29, R33, 0x10000, RZ ;  /* 0x00010000211d7824 */ /* 0x000fe200078e00ff */
[----:B------:R-:W-:Y:S01]  /*76c0*/  LOP3.LUT R30, R30, 0xffff0000, RZ, 0xc0, !PT ;  /* 0xffff00001e1e7812 */ /* 0x000fe200078ec0ff */
[----:B------:R-:W-:Y:S01]  /*76d0*/  FFMA.FTZ R34, R28, R34, R39 ;  /* 0x000000221c227223 */ /* 0x000fe20000010027 */
[C---:B------:R-:W-:Y:S01]  /*76e0*/  FMUL.FTZ R28, R4.reuse, R15 ;  /* 0x0000000f041c7220 */ /* 0x040fe20000410000 */
[-C--:B------:R-:W-:Y:S01]  /*76f0*/  FMUL.FTZ R31, R4, R29.reuse ;  /* 0x0000001d041f7220 */ /* 0x080fe20000410000 */
[C---:B------:R-:W-:Y:S01]  /*7700*/  FMUL.FTZ R32, R5.reuse, R14 ;  /* 0x0000000e05207220 */ /* 0x040fe20000410000 */
[-C--:B------:R-:W-:Y:S01]  /*7710*/  FMUL.FTZ R33, R5, R30.reuse ;  /* 0x0000001e05217220 */ /* 0x080fe20000410000 */
[C---:B------:R-:W-:Y:S01]  /*7720*/  FFMA.FTZ R29, R6.reuse, R29, R28 ;  /* 0x0000001d061d7223 */ /* 0x040fe2000001001c */
[----:B------:R-:W-:Y:S01]  /*7730*/  FFMA.FTZ R4, R6, R15, -R31 ;  /* 0x0000000f06047223 */ /* 0x000fe2000001081f */
[C---:B------:R-:W-:Y:S01]  /*7740*/  FFMA.FTZ R5, R7.reuse, R30, -R32 ;  /* 0x0000001e07057223 */ /* 0x040fe20000010820 */
[----:B------:R-:W-:Y:S01]  /*7750*/  FFMA.FTZ R14, R7, R14, R33 ;  /* 0x0000000e070e7223 */ /* 0x000fe20000010021 */
[----:B------:R-:W-:-:S02]  /*7760*/  F2FP.BF16.F32.PACK_AB R6, R38, R37 ;  /* 0x000000252606723e */ /* 0x000fc400000010ff */
[----:B------:R-:W-:Y:S02]  /*7770*/  F2FP.BF16.F32.PACK_AB R7, R34, R35 ;  /* 0x000000232207723e */ /* 0x000fe400000010ff */
[----:B------:R-:W-:Y:S02]  /*7780*/  F2FP.BF16.F32.PACK_AB R4, R29, R4 ;  /* 0x000000041d04723e */ /* 0x000fe400000010ff */
[----:B------:R-:W-:-:S05]  /*7790*/  F2FP.BF16.F32.PACK_AB R5, R14, R5 ;  /* 0x000000050e05723e */ /* 0x000fca00000010ff */
[----:B------:R1:W-:Y:S02]  /*77a0*/  STS.128 [R3+0x18400], R4 ;  /* 0x0184000403007388 */ /* 0x0003e40000000c00 */
.L_x_2758:
[----:B------:R-:W-:Y:S05]  /*77b0*/  BSYNC B2 ;  /* 0x0000000000027941 */ /* 0x000fea0003800000 */
.L_x_2757:
[----:B------:R-:W-:Y:S05]  /*77c0*/  @P1 BRA `(.L_x_2756) ;  /* 0x0000000000b81947 */ /* 0x000fea0003800000 */
[----:B-1----:R-:W1:Y:S01]  /*77d0*/  LDS.128 R4, [R0] ;  /* 0x0000000000047984 */ /* 0x002e620000000c00 */
[----:B------:R-:W-:Y:S02]  /*77e0*/  SHF.R.U64 R24, R24, 0x10, R25 ;  /* 0x0000001018187819 */ /* 0x000fe40000001219 */
[----:B------:R-:W-:Y:S02]  /*77f0*/  SHF.R.U32.HI R30, RZ, 0x10, R21 ;  /* 0x00000010ff1e7819 */ /* 0x000fe40000011615 */
[----:B------:R-:W-:Y:S02]  /*7800*/  SHF.R.U32.HI R25, RZ, 0x10, R25 ;  /* 0x00000010ff197819 */ /* 0x000fe40000011619 */
[----:B------:R-:W-:Y:S02]  /*7810*/  PRMT R30, R42, 0x5432, R30 ;  /* 0x000054322a1e7816 */ /* 0x000fe4000000001e */
[----:B------:R-:W-:Y:S02]  /*7820*/  PRMT R25, R43, 0x5410, R25 ;  /* 0x000054102b197816 */ /* 0x000fe40000000019 */
[----:B------:R-:W-:Y:S01]  /*7830*/  SHF.R.U64 R29, R20, 0x10, R21 ;  /* 0x00000010141d7819 */ /* 0x000fe20000001215 */
[C---:B------:R-:W-:Y:S01]  /*7840*/  IMAD.U32 R31, R30.reuse, 0x10000, RZ ;  /* 0x000100001e1f7824 */ /* 0x040fe200078e00ff */
[----:B------:R-:W-:Y:S01]  /*7850*/  LOP3.LUT R30, R30, 0xffff0000, RZ, 0xc0, !PT ;  /* 0xffff00001e1e7812 */ /* 0x000fe200078ec0ff */
[C---:B------:R-:W-:Y:S01]  /*7860*/  IMAD.U32 R28, R25.reuse, 0x10000, RZ ;  /* 0x00010000191c7824 */ /* 0x040fe200078e00ff */
[----:B------:R-:W-:-:S02]  /*7870*/  LOP3.LUT R25, R25, 0xffff0000, RZ, 0xc0, !PT ;  /* 0xffff000019197812 */ /* 0x000fc400078ec0ff */
[----:B------:R-:W-:Y:S02]  /*7880*/  PRMT R24, R45, 0x5432, R24 ;  /* 0x000054322d187816 */ /* 0x000fe40000000018 */
[----:B------:R-:W-:Y:S02]  /*7890*/  PRMT R29, R42, 0x5410, R29 ;  /* 0x000054102a1d7816 */ /* 0x000fe4000000001d */
[C---:B-1----:R-:W-:Y:S01]  /*78a0*/  LOP3.LUT R15, R6.reuse, 0xffff0000, RZ, 0xc0, !PT ;  /* 0xffff0000060f7812 */ /* 0x042fe200078ec0ff */
[----:B----4-:R-:W-:Y:S01]  /*78b0*/  IMAD.U32 R14, R6, 0x10000, RZ ;  /* 0x00010000060e7824 */ /* 0x010fe200078e00ff */
[C---:B------:R-:W-:Y:S01]  /*78c0*/  LOP3.LUT R21, R7.reuse, 0xffff0000, RZ, 0xc0, !PT ;  /* 0xffff000007157812 */ /* 0x040fe200078ec0ff */
[----:B------:R-:W-:Y:S02]  /*78d0*/  IMAD.U32 R20, R7, 0x10000, RZ ;  /* 0x0001000007147824 */ /* 0x000fe400078e00ff */
[C---:B------:R-:W-:Y:S01]  /*78e0*/  FMUL.FTZ R33, R15.reuse, R31 ;  /* 0x0000001f0f217220 */ /* 0x040fe20000410000 */
[----:B------:R-:W-:Y:S01]  /*78f0*/  FMUL.FTZ R32, R15, R28 ;  /* 0x0000001c0f207220 */ /* 0x000fe20000410000 */
[----:B------:R-:W-:Y:S01]  /*7900*/  FMUL.FTZ R15, R21, R30 ;  /* 0x0000001e150f7220 */ /* 0x000fe20000410000 */
[----:B------:R-:W-:-:S02]  /*7910*/  IMAD.U32 R6, R4, 0x10000, RZ ;  /* 0x0001000004067824 */ /* 0x000fc400078e00ff */
[C---:B------:R-:W-:Y:S01]  /*7920*/  FFMA.FTZ R33, R14.reuse, R28, -R33 ;  /* 0x0000001c0e217223 */ /* 0x040fe20000010821 */
[----:B------:R-:W-:Y:S01]  /*7930*/  FFMA.FTZ R32, R14, R31, R32 ;  /* 0x0000001f0e207223 */ /* 0x000fe20000010020 */
[-C--:B------:R-:W-:Y:S01]  /*7940*/  FFMA.FTZ R31, R20, R25.reuse, -R15 ;  /* 0x00000019141f7223 */ /* 0x080fe2000001080f */
[C---:B------:R-:W-:Y:S01]  /*7950*/  IMAD.U32 R7, R5.reuse, 0x10000, RZ ;  /* 0x0001000005077824 */ /* 0x040fe200078e00ff */
[----:B------:R-:W-:Y:S01]  /*7960*/  LOP3.LUT R4, R4, 0xffff0000, RZ, 0xc0, !PT ;  /* 0xffff000004047812 */ /* 0x000fe200078ec0ff */
[C---:B------:R-:W-:Y:S01]  /*7970*/  IMAD.U32 R15, R24.reuse, 0x10000, RZ ;  /* 0x00010000180f7824 */ /* 0x040fe200078e00ff */
[----:B------:R-:W-:Y:S01]  /*7980*/  LOP3.LUT R5, R5, 0xffff0000, RZ, 0xc0, !PT ;  /* 0xffff000005057812 */ /* 0x000fe200078ec0ff */
[----:B0-----:R-:W-:Y:S01]  /*7990*/  FMUL.FTZ R35, R21, R25 ;  /* 0x0000001915237220 */ /* 0x001fe20000410000 */
        /* <DEDUP_REMOVED lines=16> */
[----:B------:R2:W-:Y:S02]  /*7aa0*/  STS.128 [R0], R4 ;  /* 0x0000000400007388 */ /* 0x0005e40000000c00 */
.L_x_2756:
[----:B------:R-:W-:Y:S05]  /*7ab0*/  BSYNC B1 ;  /* 0x0000000000017941 */ /* 0x000fea0003800000 */
.L_x_2755:
[----:B------:R-:W-:-:S13]  /*7ac0*/  ISETP.GE.AND P0, PT, R233, R40, PT ;  /* 0x00000028e900720c */ /* 0x000fda0003f06270 */
[----:B------:R-:W-:Y:S05]  /*7ad0*/  @P0 BRA `(.L_x_2759) ;  /* 0x0000001800c40947 */ /* 0x000fea0003800000 */
[----:B-12---:R-:W1:Y:S01]  /*7ae0*/  LDC R4, c[0x0][0x3f4] ;  /* 0x0000fd00ff047b82 */ /* 0x006e620000000800 */
[----:B------:R-:W-:Y:S01]  /*7af0*/  BSSY B1, `(.L_x_2760) ;  /* 0x0000032000017945 */ /* 0x000fe20003800000 */
[-C--:B-1----:R-:W-:Y:S02]  /*7b00*/  ISETP.GE.AND P0, PT, R22, R4.reuse, PT ;  /* 0x000000041600720c */ /* 0x082fe40003f06270 */
[----:B------:R-:W-:-:S11]  /*7b10*/  ISETP.GE.AND P1, PT, R209, R4, PT ;  /* 0x00000004d100720c */ /* 0x000fd60003f26270 */
[----:B------:R-:W-:Y:S05]  /*7b20*/  @P0 BRA `(.L_x_2761) ;  /* 0x0000000000b80947 */ /* 0x000fea0003800000 */
[----:B------:R-:W1:Y:S01]  /*7b30*/  LDS.128 R4, [R3+0x1a400] ;  /* 0x01a4000003047984 */ /* 0x000e620000000c00 */
[--C-:B------:R-:W-:Y:S02]  /*7b40*/  SHF.R.U64 R25, R26, 0x10, R27.reuse ;  /* 0x000000101a197819 */ /* 0x100fe4000000121b */
[----:B------:R-:W-:Y:S02]  /*7b50*/  SHF.R.U32.HI R26, RZ, 0x10, R27 ;  /* 0x00000010ff1a7819 */ /* 0x000fe4000001161b */
[----:B------:R-:W-:Y:S02]  /*7b60*/  SHF.R.U32.HI R21, RZ, 0x10, R13 ;  /* 0x00000010ff157819 */ /* 0x000fe4000001160d */
[C---:B------:R-:W-:Y:S02]  /*7b70*/  PRMT R26, R46.reuse, 0x5432, R26 ;  /* 0x000054322e1a7816 */ /* 0x040fe4000000001a */
        /* <DEDUP_REMOVED lines=9> */
[----:B------:R-:W-:Y:S01]  /*7c10*/  IMAD.U32 R12, R6, 0x10000, RZ ;  /* 0x00010000060c7824 */ /* 0x000fe200078e00ff */
[C---:B------:R-:W-:Y:S01]  /*7c20*/  LOP3.LUT R15, R7.reuse, 0xffff0000, RZ, 0xc0, !PT ;  /* 0xffff0000070f7812 */ /* 0x040fe200078ec0ff */
[----:B----4-:R-:W-:Y:S02]  /*7c30*/  IMAD.U32 R14, R7, 0x10000, RZ ;  /* 0x00010000070e7824 */ /* 0x010fe400078e00ff */
        /* <DEDUP_REMOVED lines=29> */
.L_x_2761:
[----:B------:R-:W-:Y:S05]  /*7e10*/  BSYNC B1 ;  /* 0x0000000000017941 */ /* 0x000fea0003800000 */
.L_x_2760:
[----:B------:R-:W-:Y:S05]  /*7e20*/  @P1 BRA `(.L_x_2759) ;  /* 0x0000001400f01947 */ /* 0x000fea0003800000 */
[----:B-1----:R-:W1:Y:S01]  /*7e30*/  LDS.128 R4, [R0+0x2000] ;  /* 0x0020000000047984 */ /* 0x002e620000000c00 */
[----:B------:R-:W-:Y:S02]  /*7e40*/  SHF.R.U32.HI R15, RZ, 0x10, R9 ;  /* 0x00000010ff0f7819 */ /* 0x000fe40000011609 */
[----:B------:R-:W-:Y:S02]  /*7e50*/  SHF.R.U32.HI R12, RZ, 0x10, R11 ;  /* 0x00000010ff0c7819 */ /* 0x000fe4000001160b */
[----:B------:R-:W-:Y:S02]  /*7e60*/  PRMT R15, R45, 0x5410, R15 ;  /* 0x000054102d0f7816 */ /* 0x000fe4000000000f */
[----:B------:R-:W-:Y:S02]  /*7e70*/  PRMT R12, R49, 0x5432, R12 ;  /* 0x00005432310c7816 */ /* 0x000fe4000000000c */
[----:B----4-:R-:W-:Y:S01]  /*7e80*/  SHF.R.U64 R14, R8, 0x10, R9 ;  /* 0x00000010080e7819 */ /* 0x010fe20000001209 */
[----:B------:R-:W-:Y:S01]  /*7e90*/  IMAD.U32 R20, R15, 0x10000, RZ ;  /* 0x000100000f147824 */ /* 0x000fe200078e00ff */
[----:B------:R-:W-:Y:S01]  /*7ea0*/  SHF.R.U64 R3, R10, 0x10, R11 ;  /* 0x000000100a037819 */ /* 0x000fe2000000120b */
[----:B------:R-:W-:Y:S01]  /*7eb0*/  IMAD.U32 R13, R12, 0x10000, RZ ;  /* 0x000100000c0d7824 */ /* 0x000fe200078e00ff */
[----:B------:R-:W-:-:S02]  /*7ec0*/  PRMT R14, R47, 0x5432, R14 ;  /* 0x000054322f0e7816 */ /* 0x000fc4000000000e */
[----:B------:R-:W-:Y:S02]  /*7ed0*/  LOP3.LUT R15, R15, 0xffff0000, RZ, 0xc0, !PT ;  /* 0xffff00000f0f7812 */ /* 0x000fe400078ec0ff */
[----:B------:R-:W-:Y:S02]  /*7ee0*/  LOP3.LUT R12, R12, 0xffff0000, RZ, 0xc0, !PT ;  /* 0xffff00000c0c7812 */ /* 0x000fe400078ec0ff */
[----:B------:R-:W-:Y:S02]  /*7ef0*/  PRMT R11, R47, 0x5410, R3 ;  /* 0x000054102f0b7816 */ /* 0x000fe40000000003 */
[C---:B-1----:R-:W-:Y:S01]  /*7f00*/  LOP3.LUT R9, R6.reuse, 0xffff0000, RZ, 0xc0, !PT ;  /* 0xffff000006097812 */ /* 0x042fe200078ec0ff */
[C---:B------:R-:W-:Y:S01]  /*7f10*/  IMAD.U32 R10, R7.reuse, 0x10000, RZ ;  /* 0x00010000070a7824 */ /* 0x040fe200078e00ff */
[----:B------:R-:W-:Y:S01]  /*7f20*/  LOP3.LUT R7, R7, 0xffff0000, RZ, 0xc0, !PT ;  /* 0xffff000007077812 */ /* 0x000fe200078ec0ff */
[----:B------:R-:W-:Y:S02]  /*7f30*/  IMAD.U32 R8, R6, 0x10000, RZ ;  /* 0x0001000006087824 */ /* 0x000fe400078e00ff */
[C---:B------:R-:W-:Y:S01]  /*7f40*/  FMUL.FTZ R21, R9.reuse, R20 ;  /* 0x0000001409157220 */ /* 0x040fe20000410000 */
[----:B------:R-:W-:Y:S01]  /*7f50*/  FMUL.FTZ R9, R9, R13 ;  /* 0x0000000d09097220 */ /* 0x000fe20000410000 */
[----:B------:R-:W-:-:S02]  /*7f60*/  IMAD.U32 R6, R5, 0x10000, RZ ;  /* 0x0001000005067824 */ /* 0x000fc400078e00ff */
[C---:B------:R-:W-:Y:S01]  /*7f70*/  FMUL.FTZ R25, R7.reuse, R15 ;  /* 0x0000000f07197220 */ /* 0x040fe20000410000 */
[C---:B------:R-:W-:Y:S01]  /*7f80*/  FFMA.FTZ R21, R8.reuse, R13, -R21 ;  /* 0x0000000d08157223 */ /* 0x040fe20000010815 */
[----:B------:R-:W-:Y:S01]  /*7f90*/  FFMA.FTZ R20, R8, R20, R9 ;  /* 0x0000001408147223 */ /* 0x000fe20000010009 */
[-C--:B------:R-:W-:Y:S01]  /*7fa0*/  FMUL.FTZ R9, R7, R12.reuse ;  /* 0x0000000c07097220 */ /* 0x080fe20000410000 */
[----:B------:R-:W-:Y:S01]  /*7fb0*/  IMAD.U32 R8, R14, 0x10000, RZ ;  /* 0x000100000e087824 */ /* 0x000fe200078e00ff */
[----:B------:R-:W-:Y:S01]  /*7fc0*/  LOP3.LUT R5, R5, 0xffff0000, RZ, 0xc0, !PT ;  /* 0xffff000005057812 */ /* 0x000fe200078ec0ff */
[----:B------:R-:W-:Y:S01]  /*7fd0*/  IMAD.U32 R3, R4, 0x10000, RZ ;  /* 0x0001000004037824 */ /* 0x000fe200078e00ff */
[----:B------:R-:W-:Y:S01]  /*7fe0*/  LOP3.LUT R14, R14, 0xffff0000, RZ, 0xc0, !PT ;  /* 0xffff00000e0e7812 */ /* 0x000fe200078ec0ff */
[C---:B------:R-:W-:Y:S01]  /*7ff0*/  IMAD.U32 R7, R11.reuse, 0x10000, RZ ;  /* 0x000100000b077824 */ /* 0x040fe200078e00ff */
[----:B------:R-:W-:Y:S01]  /*8000*/  LOP3.LUT R4, R4, 0xffff0000, RZ, 0xc0, !PT ;  /* 0xffff000004047812 */ /* 0x000fe200078ec0ff */
[C---:B------:R-:W-:Y:S01]  /*8010*/  FFMA.FTZ R25, R10.reuse, R12, -R25 ;  /* 0x0000000c0a197223 */ /* 0x040fe20000010819 */
[----:B------:R-:W-:Y:S01]  /*8020*/  LOP3.LUT R11, R11, 0xffff0000, RZ, 0xc0, !PT ;  /* 0xffff00000b0b7812 */ /* 0x000fe200078ec0ff */
[----:B------:R-:W-:Y:S01]  /*8030*/  FFMA.FTZ R12, R10, R15, R9 ;  /* 0x0000000f0a0c7223 */ /* 0x000fe20000010009 */
[C---:B------:R-:W-:Y:S01]  /*8040*/  FMUL.FTZ R13, R5.reuse, R14 ;  /* 0x0000000e050d7220 */ /* 0x040fe20000410000 */
[CC--:B------:R-:W-:Y:S01]  /*8050*/  FMUL.FTZ R10, R4.reuse, R8.reuse ;  /* 0x00000008040a7220 */ /* 0x0c0fe20000410000 */
[----:B------:R-:W-:Y:S01]  /*8060*/  FMUL.FTZ R9, R4, R7 ;  /* 0x0000000704097220 */ /* 0x000fe20000410000 */
        /* <DEDUP_REMOVED lines=11> */
.L_x_2746:
[----:B------:R-:W0:Y:S01]  /*8120*/  LDC R31, c[0x0][0x448] ;  /* 0x00011200ff1f7b82 */ /* 0x000e220000000800 */
[----:B------:R-:W-:Y:S01]  /*8130*/  IMAD R3, R231, 0x40, R34 ;  /* 0x00000040e7037824 */ /* 0x000fe200078e0222 */
[----:B------:R-:W-:Y:S01]  /*8140*/  ULDC.64 UR4, c[0x0][0x3f8] ;  /* 0x0000fe0000047ab9 */ /* 0x000fe20000000a00 */
[----:B------:R-:W-:Y:S01]  /*8150*/  ULDC.64 UR6, c[0x0][0x408] ;  /* 0x0001020000067ab9 */ /* 0x000fe20000000a00 */
[----:B------:R-:W-:Y:S02]  /*8160*/  IMAD.MOV.U32 R20, RZ, RZ, R24 ;  /* 0x000000ffff147224 */ /* 0x000fe400078e0018 */
[----:B------:R-:W-:Y:S02]  /*8170*/  IMAD.MOV.U32 R21, RZ, RZ, R27 ;  /* 0x000000ffff157224 */ /* 0x000fe400078e001b */
[----:B------:R-:W-:Y:S01]  /*8180*/  IMAD.MOV.U32 R4, RZ, RZ, R30 ;  /* 0x000000ffff047224 */ /* 0x000fe200078e001e */
[----:B------:R-:W-:Y:S02]  /*8190*/  SHF.R.S32.HI R30, RZ, 0x1f, R37 ;  /* 0x0000001fff1e7819 */ /* 0x000fe40000011425 */
[----:B0-----:R-:W-:-:S13]  /*81a0*/  ISETP.NE.AND P0, PT, R31, 0x1, PT ;  /* 0x000000011f00780c */ /* 0x001fda0003f05270 */
[----:B------:R-:W0:Y:S08]  /*81b0*/  @P0 LDC R0, c[0x0][0x44c] ;  /* 0x00011300ff000b82 */ /* 0x000e300000000800 */
[----:B------:R-:W1:Y:S01]  /*81c0*/  @P0 LDC R5, c[0x0][0x450] ;  /* 0x00011400ff050b82 */ /* 0x000e620000000800 */
[----:B0-----:R-:W-:-:S05]  /*81d0*/  @P0 IMAD.HI.U32 R0, R3, R0, RZ ;  /* 0x0000000003000227 */ /* 0x001fca00078e00ff */
[----:B-1----:R-:W-:Y:S01]  /*81e0*/  @P0 SHF.R.U32.HI R3, RZ, R5, R0 ;  /* 0x00000005ff030219 */ /* 0x002fe20000011600 */
[----:B------:R-:W-:-:S03]  /*81f0*/  IMAD.MOV.U32 R5, RZ, RZ, R29 ;  /* 0x000000ffff057224 */ /* 0x000fc600078e001d */
        /* <DEDUP_REMOVED lines=17> */
[----:B------:R-:W0:Y:S01]  /*8310*/  LDC R38, c[0x0][0x3f4] ;  /* 0x0000fd00ff267b82 */ /* 0x000e220000000800 */
[----:B------:R-:W1:Y:S01]  /*8320*/  SHFL.IDX PT, R3, R10, RZ, 0x1c1f ;  /* 0x001c1fff0a037589 */ /* 0x000e6200000e0000 */
[----:B------:R-:W-:-:S03]  /*8330*/  IMAD R31, R204, R31, RZ ;  /* 0x0000001fcc1f7224 */ /* 0x000fc600078e02ff */
[----:B------:R-:W2:Y:S04]  /*8340*/  SHFL.IDX PT, R0, R20, RZ, 0x1c1f ;  /* 0x001c1fff14007589 */ /* 0x000ea800000e0000 */
[----:B------:R-:W3:Y:S04]  /*8350*/  SHFL.IDX PT, R14, R28, RZ, 0x1c1f ;  /* 0x001c1fff1c0e7589 */ /* 0x000ee800000e0000 */
[----:B------:R-:W4:Y:S01]  /*8360*/  SHFL.IDX PT, R8, R29, RZ, 0x1c1f ;  /* 0x001c1fff1d087589 */ /* 0x000f2200000e0000 */
[----:B0-----:R-:W-:-:S04]  /*8370*/  ISETP.GE.AND P0, PT, R37, R38, PT ;  /* 0x000000262500720c */ /* 0x001fc80003f06270 */
[----:B------:R-:W-:-:S13]  /*8380*/  ISETP.GE.OR P1, PT, R34, R31, P0 ;  /* 0x0000001f2200720c */ /* 0x000fda0000726670 */
[C---:B------:R-:W-:Y:S01]  /*8390*/  @!P1 IMAD.SHL.U32 R9, R37.reuse, 0x2, RZ ;  /* 0x0000000225099824 */ /* 0x040fe200078e00ff */
[----:B------:R-:W-:-:S04]  /*83a0*/  @!P1 SHF.L.U64.HI R21, R37, 0x1, R30 ;  /* 0x0000000125159819 */ /* 0x000fc8000001021e */
[----:B-1----:R-:W-:-:S05]  /*83b0*/  @!P1 IADD3 R4, P2, R3, R9, RZ ;  /* 0x0000000903049210 */ /* 0x002fca0007f5e0ff */
[----:B--2---:R-:W-:-:S06]  /*83c0*/  @!P1 IMAD.X R5, R0, 0x1, R21, P2 ;  /* 0x0000000100059824 */ /* 0x004fcc00010e0615 */
[----:B------:R-:W2:Y:S01]  /*83d0*/  @!P1 LD.E.128 R4, desc[UR40][R4.64] ;  /* 0x0000002804049980 */ /* 0x000ea2000c101d00 */
[----:B---3--:R-:W-:-:S05]  /*83e0*/  @!P1 IADD3 R14, P2, R14, R9, RZ ;  /* 0x000000090e0e9210 */ /* 0x008fca0007f5e0ff */
[----:B----4-:R-:W-:-:S04]  /*83f0*/  @!P1 IMAD.X R3, R8, 0x1, R21, P2 ;  /* 0x0000000108039824 */ /* 0x010fc800010e0615 */
[----:B------:R-:W-:-:S05]  /*8400*/  @!P1 IMAD.MOV.U32 R15, RZ, RZ, R3 ;  /* 0x000000ffff0f9224 */ /* 0x000fca00078e0003 */
[----:B------:R0:W3:Y:S01]  /*8410*/  @!P1 LD.E.128 R24, desc[UR40][R14.64] ;  /* 0x000000280e189980 */ /* 0x0000e2000c101d00 */
[----:B------:R-:W-:Y:S02]  /*8420*/  CS2R R42, SRZ ;  /* 0x00000000002a7805 */ /* 0x000fe4000001ff00 */
[----:B------:R-:W-:Y:S01]  /*8430*/  CS2R R40, SRZ ;  /* 0x0000000000287805 */ /* 0x000fe2000001ff00 */
[----:B------:R-:W1:Y:S04]  /*8440*/  SHFL.IDX PT, R8, R29, 0x1, 0x1c1f ;  /* 0x003c1f001d087f89 */ /* 0x000e6800000e0000 */
[----:B0-----:R-:W0:Y:S01]  /*8450*/  SHFL.IDX PT, R14, R28, 0x1, 0x1c1f ;  /* 0x003c1f001c0e7f89 */ /* 0x001e2200000e0000 */
[----:B--2---:R-:W-:Y:S02]  /*8460*/  @!P1 IMAD.MOV.U32 R42, RZ, RZ, R4 ;  /* 0x000000ffff2a9224 */ /* 0x004fe400078e0004 */
[----:B------:R-:W-:Y:S01]  /*8470*/  @!P1 IMAD.MOV.U32 R43, RZ, RZ, R5 ;  /* 0x000000ffff2b9224 */ /* 0x000fe200078e0005 */
[----:B------:R-:W-:Y:S01]  /*8480*/  CS2R R4, SRZ ;  /* 0x0000000000047805 */ /* 0x000fe2000001ff00 */
[----:B------:R-:W-:-:S02]  /*8490*/  IMAD.MOV.U32 R0, RZ, RZ, R42 ;  /* 0x000000ffff007224 */ /* 0x000fc400078e002a */
[----:B------:R-:W-:Y:S02]  /*84a0*/  @!P1 IMAD.MOV.U32 R41, RZ, RZ, R7 ;  /* 0x000000ffff299224 */ /* 0x000fe400078e0007 */
[----:B------:R-:W-:Y:S01]  /*84b0*/  IMAD.MOV.U32 R3, RZ, RZ, R43 ;  /* 0x000000ffff037224 */ /* 0x000fe200078e002b */
[----:B------:R-:W-:Y:S01]  /*84c0*/  PRMT R46, R46, 0x5410, R0 ;  /* 0x000054102e2e7816 */ /* 0x000fe20000000000 */
[----:B------:R-:W-:Y:S01]  /*84d0*/  @!P1 IMAD.MOV.U32 R40, RZ, RZ, R6 ;  /* 0x000000ffff289224 */ /* 0x000fe200078e0006 */
[----:B------:R-:W2:Y:S01]  /*84e0*/  SHFL.IDX PT, R0, R20, 0x1, 0x1c1f ;  /* 0x003c1f0014007f89 */ /* 0x000ea200000e0000 */
[----:B------:R-:W-:Y:S01]  /*84f0*/  CS2R R6, SRZ ;  /* 0x0000000000067805 */ /* 0x000fe2000001ff00 */
[----:B------:R-:W-:Y:S01]  /*8500*/  IMAD.MOV.U32 R11, RZ, RZ, R41 ;  /* 0x000000ffff0b7224 */ /* 0x000fe200078e0029 */
[----:B------:R-:W-:Y:S01]  /*8510*/  PRMT R47, R3, 0x7610, R47 ;  /* 0x00007610032f7816 */ /* 0x000fe2000000002f */
[----:B---3--:R-:W-:Y:S01]  /*8520*/  @!P1 IMAD.MOV.U32 R6, RZ, RZ, R24 ;  /* 0x000000ffff069224 */ /* 0x008fe200078e0018 */
[----:B------:R3:W4:Y:S01]  /*8530*/  SHFL.IDX PT, R3, R10, 0x1, 0x1c1f ;  /* 0x003c1f000a037f89 */ /* 0x00072200000e0000 */
[----:B------:R-:W-:Y:S01]  /*8540*/  @!P1 IMAD.MOV.U32 R7, RZ, RZ, R25 ;  /* 0x000000ffff079224 */ /* 0x000fe200078e0019 */
[----:B------:R-:W-:Y:S01]  /*8550*/  CS2R R24, SRZ ;  /* 0x0000000000187805 */ /* 0x000fe2000001ff00 */
[----:B------:R-:W-:-:S02]  /*8560*/  @!P1 IMAD.MOV.U32 R4, RZ, RZ, R26 ;  /* 0x000000ffff049224 */ /* 0x000fc400078e001a */
[----:B------:R-:W-:Y:S02]  /*8570*/  @!P1 IMAD.MOV.U32 R5, RZ, RZ, R27 ;  /* 0x000000ffff059224 */ /* 0x000fe400078e001b */
[----:B------:R-:W-:Y:S01]  /*8580*/  IMAD.MOV.U32 R9, RZ, RZ, R40 ;  /* 0x000000ffff097224 */ /* 0x000fe200078e0028 */
[----:B---3--:R-:W-:Y:S01]  /*8590*/  PRMT R10, R11, 0x7610, R10 ;  /* 0x000076100b0a7816 */ /* 0x008fe2000000000a */
[----:B------:R-:W-:Y:S02]  /*85a0*/  IMAD.MOV.U32 R11, RZ, RZ, R6 ;  /* 0x000000ffff0b7224 */ /* 0x000fe400078e0006 */
[----:B------:R-:W-:Y:S02]  /*85b0*/  IMAD.MOV.U32 R12, RZ, RZ, R7 ;  /* 0x000000ffff0c7224 */ /* 0x000fe400078e0007 */
[----:B------:R-:W-:Y:S01]  /*85c0*/  IMAD.MOV.U32 R13, RZ, RZ, R4 ;  /* 0x000000ffff0d7224 */ /* 0x000fe200078e0004 */
[----:B------:R-:W-:Y:S01]  /*85d0*/  PRMT R9, R9, 0x5410, R11 ;  /* 0x0000541009097816 */ /* 0x000fe2000000000b */
[----:B------:R-:W-:Y:S01]  /*85e0*/  IMAD.MOV.U32 R15, RZ, RZ, R5 ;  /* 0x000000ffff0f7224 */ /* 0x000fe200078e0005 */
[----:B------:R-:W-:-:S02]  /*85f0*/  PRMT R21, R12, 0x7610, R21 ;  /* 0x000076100c157816 */ /* 0x000fc40000000015 */
[----:B------:R-:W-:Y:S02]  /*8600*/  PRMT R10, R10, 0x5410, R13 ;  /* 0x000054100a0a7816 */ /* 0x000fe4000000000d */
[----:B012---:R-:W-:-:S07]  /*8610*/  PRMT R46, R15, 0x7610, R46 ;  /* 0x000076100f2e7816 */ /* 0x007fce000000002e */
.L_x_3072:
[----:B------:R-:W-:Y:S01]  /*8620*/  VIADD R34, R34, 0x40 ;  /* 0x0000004022227836 */ /* 0x000fe20000000000 */
[----:B------:R-:W-:Y:S01]  /*8630*/  LEA.HI R11, R235, R235, RZ, 0x1 ;  /* 0x000000ebeb0b7211 */ /* 0x000fe200078f08ff */
[----:B------:R-:W-:Y:S01]  /*8640*/  BSSY B1, `(.L_x_2763) ;  /* 0x0000015000017945 */ /* 0x000fe20003800000 */
[----:B------:R-:W-:Y:S02]  /*8650*/  CS2R R26, SRZ ;  /* 0x00000000001a7805 */ /* 0x000fe4000001ff00 */
[----:B------:R-:W-:Y:S02]  /*8660*/  CS2R R32, SRZ ;  /* 0x0000000000207805 */ /* 0x000fe4000001ff00 */
[----:B------:R-:W-:Y:S02]  /*8670*/  ISETP.GE.AND P1, PT, R34, R31, PT ;  /* 0x0000001f2200720c */ /* 0x000fe40003f26270 */
[----:B------:R-:W-:Y:S02]  /*8680*/  CS2R R34, SRZ ;  /* 0x0000000000227805 */ /* 0x000fe4000001ff00 */
[----:B------:R-:W-:-:S05]  /*8690*/  LOP3.LUT R12, R11, 0xfffffffe, RZ, 0xc0, !PT ;  /* 0xfffffffe0b0c7812 */ /* 0x000fca00078ec0ff */
[----:B------:R-:W-:-:S05]  /*86a0*/  IMAD.IADD R11, R235, 0x1, -R12 ;  /* 0x00000001eb0b7824 */ /* 0x000fca00078e0a0c */
[----:B------:R-:W-:Y:S01]  /*86b0*/  SHF.L.U32 R11, R11, 0x1f, RZ ;  /* 0x0000001f0b0b7819 */ /* 0x000fe200000006ff */
[----:B------:R-:W-:Y:S06]  /*86c0*/  @P1 BRA `(.L_x_2764) ;  /* 0x0000000000301947 */ /* 0x000fec0003800000 */
[----:B------:R-:W-:Y:S02]  /*86d0*/  CS2R R26, SRZ ;  /* 0x00000000001a7805 */ /* 0x000fe4000001ff00 */
[----:B------:R-:W-:Y:S02]  /*86e0*/  CS2R R32, SRZ ;  /* 0x0000000000207805 */ /* 0x000fe4000001ff00 */
[----:B------:R-:W-:Y:S01]  /*86f0*/  CS2R R34, SRZ ;  /* 0x0000000000227805 */ /* 0x000fe2000001ff00 */
[----:B------:R-:W-:Y:S06]  /*8700*/  @P0 BRA `(.L_x_2764) ;  /* 0x0000000000200947 */ /* 0x000fec0003800000 */
[C---:B------:R-:W-:Y:S01]  /*8710*/  IMAD.SHL.U32 R15, R37.reuse, 0x2, RZ ;  /* 0x00000002250f7824 */ /* 0x040fe200078e00ff */
[----:B------:R-:W-:-:S04]  /*8720*/  SHF.L.U64.HI R13, R37, 0x1, R30 ;  /* 0x00000001250d7819 */ /* 0x000fc8000001021e */
[-C--:B----4-:R-:W-:Y:S02]  /*8730*/  IADD3 R32, P1, R3, R15.reuse, RZ ;  /* 0x0000000f03207210 */ /* 0x090fe40007f3e0ff */
[----:B------:R-:W-:-:S03]  /*8740*/  IADD3 R14, P2, R14, R15, RZ ;  /* 0x0000000f0e0e7210 */ /* 0x000fc60007f5e0ff */
[--C-:B------:R-:W-:Y:S02]  /*8750*/  IMAD.X R33, R0, 0x1, R13.reuse, P1 ;  /* 0x0000000100217824 */ /* 0x100fe400008e060d */
[----:B------:R-:W-:-:S04]  /*8760*/  IMAD.X R15, R8, 0x1, R13, P2 ;  /* 0x00000001080f7824 */ /* 0x000fc800010e060d */
[----:B------:R-:W5:Y:S04]  /*8770*/  LD.E.128 R32, desc[UR40][R32.64] ;  /* 0x0000002820207980 */ /* 0x000f68000c101d00 */
[----:B------:R0:W5:Y:S02]  /*8780*/  LD.E.128 R24, desc[UR40][R14.64] ;  /* 0x000000280e187980 */ /* 0x000164000c101d00 */
.L_x_2764:
[----:B------:R-:W-:Y:S05]  /*8790*/  BSYNC B1 ;  /* 0x0000000000017941 */ /* 0x000fea0003800000 */
.L_x_2763:
[----:B------:R-:W1:Y:S01]  /*87a0*/  SYNCS.PHASECHK.TRANS64.TRYWAIT P1, [R16+URZ+0x22800], R11 ;  /* 0x0228000b100075a7 */ /* 0x000e62000802017f */
[----:B-----5:R-:W-:Y:S01]  /*87b0*/  IMAD.MOV.U32 R0, RZ, RZ, R24 ;  /* 0x000000ffff007224 */ /* 0x020fe200078e0018 */
[----:B------:R-:W-:Y:S01]  /*87c0*/  VIADDMNMX R31, R31, -R210, 0x80, PT ;  /* 0x000000801f1f7446 */ /* 0x000fe200038009d2 */
[----:B----4-:R-:W-:Y:S01]  /*87d0*/  IMAD.MOV.U32 R3, RZ, RZ, R25 ;  /* 0x000000ffff037224 */ /* 0x010fe200078e0019 */
[----:B------:R-:W-:Y:S01]  /*87e0*/  BSSY B1, `(.L_x_2765) ;  /* 0x0000010000017945 */ /* 0x000fe20003800000 */
[----:B------:R-:W-:Y:S01]  /*87f0*/  IMAD.MOV.U32 R8, RZ, RZ, R32 ;  /* 0x000000ffff087224 */ /* 0x000fe200078e0020 */
[----:B------:R-:W-:Y:S01]  /*8800*/  PRMT R52, R52, 0x5410, R0 ;  /* 0x0000541034347816 */ /* 0x000fe20000000000 */
[----:B------:R-:W-:Y:S01]  /*8810*/  IMAD.MOV.U32 R0, RZ, RZ, R26 ;  /* 0x000000ffff007224 */ /* 0x000fe200078e001a */
[----:B------:R-:W-:Y:S01]  /*8820*/  PRMT R53, R53, 0x5410, R3 ;  /* 0x0000541035357816 */ /* 0x000fe20000000003 */
[----:B------:R-:W-:Y:S01]  /*8830*/  IMAD.MOV.U32 R3, RZ, RZ, R27 ;  /* 0x000000ffff037224 */ /* 0x000fe200078e001b */
[-C--:B------:R-:W-:Y:S01]  /*8840*/  ISETP.GE.OR P2, PT, R18, R31.reuse, P0 ;  /* 0x0000001f1200720c */ /* 0x080fe20000746670 */
[----:B------:R-:W-:Y:S01]  /*8850*/  IMAD.MOV.U32 R12, RZ, RZ, R33 ;  /* 0x000000ffff0c7224 */ /* 0x000fe200078e0021 */
[----:B------:R-:W-:Y:S01]  /*8860*/  ISETP.GE.OR P0, PT, R233, R31, P0 ;  /* 0x0000001fe900720c */ /* 0x000fe20000706670 */
[----:B------:R-:W-:Y:S01]  /*8870*/  IMAD.MOV.U32 R56, RZ, RZ, R34 ;  /* 0x000000ffff387224 */ /* 0x000fe200078e0022 */
[----:B------:R-:W-:Y:S01]  /*8880*/  PRMT R54, R54, 0x5410, R0 ;  /* 0x0000541036367816 */ /* 0x000fe20000000000 */
[----:B------:R-:W-:Y:S01]  /*8890*/  IMAD.MOV.U32 R57, RZ, RZ, R35 ;  /* 0x000000ffff397224 */ /* 0x000fe200078e0023 */
[----:B------:R-:W-:-:S02]  /*88a0*/  PRMT R52, R3, 0x7610, R52 ;  /* 0x0000761003347816 */ /* 0x000fc40000000034 */
[----:B------:R-:W-:Y:S02]  /*88b0*/  PRMT R55, R55, 0x5410, R8 ;  /* 0x0000541037377816 */ /* 0x000fe40000000008 */
[----:B------:R-:W-:Y:S01]  /*88c0*/  PRMT R53, R12, 0x7610, R53 ;  /* 0x000076100c357816 */ /* 0x000fe20000000035 */
[----:B-1----:R-:W-:Y:S06]  /*88d0*/  @!P1 BRA `(.L_x_2766) ;  /* 0x0000018000809947 */ /* 0x002fec0003800000 */
.L_x_3073:
[----:B------:R-:W-:Y:S05]  /*88e0*/  BSYNC B1 ;  /* 0x0000000000017941 */ /* 0x000fea0003800000 */
.L_x_2765:
[----:B------:R-:W-:Y:S04]  /*88f0*/  BSSY B1, `(.L_x_2767) ;  /* 0x000006a000017945 */ /* 0x000fe80003800000 */
[----:B------:R-:W-:Y:S05]  /*8900*/  @P2 BRA `(.L_x_2768) ;  /* 0x0000000400a02947 */ /* 0x000fea0003800000 */
[----:B------:R-:W-:Y:S01]  /*8910*/  IMAD.SHL.U32 R0, R237, 0x40, RZ ;  /* 0x00000040ed007824 */ /* 0x000fe200078e00ff */
[----:B------:R-:W-:Y:S01]  /*8920*/  SHF.R.U64 R20, R42, 0x10, R43 ;  /* 0x000000102a147819 */ /* 0x000fe2000000122b */
[----:B------:R-:W-:Y:S01]  /*8930*/  IMAD.IADD R8, R37, 0x1, R38 ;  /* 0x0000000125087824 */ /* 0x000fe200078e0226 */
[----:B------:R-:W-:Y:S02]  /*8940*/  SHF.R.U64 R42, R6, 0x10, R7 ;  /* 0x00000010062a7819 */ /* 0x000fe40000001207 */
[----:B-1----:R-:W-:Y:S02]  /*8950*/  LOP3.LUT R11, R0, 0x1c0, RZ, 0xc0, !PT ;  /* 0x000001c0000b7812 */ /* 0x002fe400078ec0ff */
[----:B------:R-:W-:Y:S02]  /*8960*/  SHF.R.U64 R40, R40, 0x10, R41 ;  /* 0x0000001028287819 */ /* 0x000fe40000001229 */
[----:B------:R-:W-:Y:S02]  /*8970*/  SHF.R.U32.HI R13, RZ, 0x3, R11 ;  /* 0x00000003ff0d7819 */ /* 0x000fe4000001160b */
[----:B------:R-:W-:-:S02]  /*8980*/  LOP3.LUT R8, R11, 0x38, R8, 0xf8, !PT ;  /* 0x000000380b087812 */ /* 0x000fc400078ef808 */
[----:B------:R-:W-:Y:S02]  /*8990*/  LOP3.LUT R0, R11, 0x38, R37, 0xf8, !PT ;  /* 0x000000380b007812 */ /* 0x000fe400078ef825 */
[-C--:B------:R-:W-:Y:S02]  /*89a0*/  LOP3.LUT R11, R8, R13.reuse, RZ, 0x3c, !PT ;  /* 0x0000000d080b7212 */ /* 0x080fe400078e3cff */
[----:B------:R-:W-:Y:S02]  /*89b0*/  LOP3.LUT R3, R0, R13, RZ, 0x3c, !PT ;  /* 0x0000000d00037212 */ /* 0x000fe400078e3cff */
[----:B------:R-:W-:Y:S01]  /*89c0*/  SHF.R.U32.HI R41, RZ, 0x10, R41 ;  /* 0x00000010ff297819 */ /* 0x000fe20000011629 */
[----:B------:R-:W-:Y:S01]  /*89d0*/  IMAD R11, R220, 0x200, R11 ;  /* 0x00000200dc0b7824 */ /* 0x000fe200078e020b */
[----:B------:R-:W-:Y:S01]  /*89e0*/  SHF.R.U64 R44, R4, 0x10, R5 ;  /* 0x00000010042c7819 */ /* 0x000fe20000001205 */
[----:B------:R-:W-:Y:S01]  /*89f0*/  IMAD R3, R220, 0x200, R3 ;  /* 0x00000200dc037824 */ /* 0x000fe200078e0203 */
[----:B------:R-:W-:Y:S01]  /*8a00*/  SHF.R.U32.HI R39, RZ, 0x10, R43 ;  /* 0x00000010ff277819 */ /* 0x000fe2000001162b */
[----:B------:R-:W-:Y:S01]  /*8a10*/  IMAD R51, R11, 0x2, R16 ;  /* 0x000000020b337824 */ /* 0x000fe200078e0210 */
[----:B------:R-:W-:Y:S01]  /*8a20*/  PRMT R42, R9, 0x5432, R42 ;  /* 0x00005432092a7816 */ /* 0x000fe2000000002a */
[----:B------:R-:W-:Y:S01]  /*8a30*/  IMAD R50, R3, 0x2, R16 ;  /* 0x0000000203327824 */ /* 0x000fe200078e0210 */
[----:B------:R-:W-:-:S02]  /*8a40*/  SHF.R.U32.HI R43, RZ, 0x10, R7 ;  /* 0x00000010ff2b7819 */ /* 0x000fc40000011607 */
[----:B------:R-:W1:Y:S01]  /*8a50*/  LDS.128 R28, [R51+0x18400] ;  /* 0x01840000331c7984 */ /* 0x000e620000000c00 */
[----:B------:R-:W-:Y:S02]  /*8a60*/  PRMT R20, R46, 0x5432, R20 ;  /* 0x000054322e147816 */ /* 0x000fe40000000014 */
[----:B------:R-:W-:Y:S01]  /*8a70*/  PRMT R40, R9, 0x5410, R40 ;  /* 0x0000541009287816 */ /* 0x000fe20000000028 */
[----:B0-----:R-:W0:Y:S01]  /*8a80*/  LDS.128 R12, [R50+0x18400] ;  /* 0x01840000320c7984 */ /* 0x001e220000000c00 */
[C---:B------:R-:W-:Y:S02]  /*8a90*/  PRMT R41, R10.reuse, 0x5410, R41 ;  /* 0x000054100a297816 */ /* 0x040fe40000000029 */
[----:B------:R-:W-:Y:S02]  /*8aa0*/  PRMT R44, R10, 0x5432, R44 ;  /* 0x000054320a2c7816 */ /* 0x000fe4000000002c */
[----:B------:R-:W-:Y:S01]  /*8ab0*/  PRMT R43, R21, 0x5410, R43 ;  /* 0x00005410152b7816 */ /* 0x000fe2000000002b */
[----:B------:R-:W-:Y:S01]  /*8ac0*/  IMAD.U32 R21, R20, 0x10000, RZ ;  /* 0x0001000014157824 */ /* 0x000fe200078e00ff */
[----:B------:R-:W-:-:S02]  /*8ad0*/  PRMT R39, R47, 0x5410, R39 ;  /* 0x000054102f277816 */ /* 0x000fc40000000027 */
[----:B------:R-:W-:Y:S02]  /*8ae0*/  SHF.R.U32.HI R45, RZ, 0x10, R5 ;  /* 0x00000010ff2d7819 */ /* 0x000fe40000011605 */
[----:B------:R-:W-:Y:S02]  /*8af0*/  LOP3.LUT R20, R20, 0xffff0000, RZ, 0xc0, !PT ;  /* 0xffff000014147812 */ /* 0x000fe400078ec0ff */
[----:B------:R-:W-:Y:S01]  /*8b00*/  PRMT R45, R46, 0x5410, R45 ;  /* 0x000054102e2d7816 */ /* 0x000fe2000000002d */
[C---:B-1----:R-:W-:Y:S01]  /*8b10*/  IMAD.U32 R8, R28.reuse, 0x10000, RZ ;  /* 0x000100001c087824 */ /* 0x042fe200078e00ff */
[----:B------:R-:W-:Y:S01]  /*8b20*/  LOP3.LUT R9, R28, 0xffff0000, RZ, 0xc0, !PT ;  /* 0xffff00001c097812 */ /* 0x000fe200078ec0ff */
[C---:B------:R-:W-:Y:S01]  /*8b30*/  IMAD.U32 R10, R29.reuse, 0x10000, RZ ;  /* 0x000100001d0a7824 */ /* 0x040fe200078e00ff */
[----:B------:R-:W-:Y:S01]  /*8b40*/  LOP3.LUT R28, R29, 0xffff0000, RZ, 0xc0, !PT ;  /* 0xffff00001d1c7812 */ /* 0x000fe200078ec0ff */
[----:B------:R-:W-:Y:S01]  /*8b50*/  IMAD.U32 R29, R42, 0x10000, RZ ;  /* 0x000100002a1d7824 */ /* 0x000fe200078e00ff */
[C---:B0-----:R-:W-:Y:S01]  /*8b60*/  LOP3.LUT R3, R12.reuse, 0xffff0000, RZ, 0xc0, !PT ;  /* 0xffff00000c037812 */ /* 0x041fe200078ec0ff */
[----:B------:R-:W-:Y:S01]  /*8b70*/  IMAD.U32 R0, R12, 0x10000, RZ ;  /* 0x000100000c007824 */ /* 0x000fe200078e00ff */
[----:B------:R-:W-:Y:S01]  /*8b80*/  LOP3.LUT R42, R42, 0xffff0000, RZ, 0xc0, !PT ;  /* 0xffff00002a2a7812 */ /* 0x000fe200078ec0ff */
[----:B------:R-:W-:Y:S01]  /*8b90*/  FMUL.FTZ R47, R8, R29 ;  /* 0x0000001d082f7220 */ /* 0x000fe20000410000 */
[C---:B------:R-:W-:Y:S01]  /*8ba0*/  IMAD.U32 R4, R13.reuse, 0x10000, RZ ;  /* 0x000100000d047824 */ /* 0x040fe200078e00ff */
[----:B------:R-:W-:Y:S01]  /*8bb0*/  LOP3.LUT R12, R13, 0xffff0000, RZ, 0xc0, !PT ;  /* 0xffff00000d0c7812 */ /* 0x000fe200078ec0ff */
[C---:B------:R-:W-:Y:S01]  /*8bc0*/  IMAD.U32 R5, R14.reuse, 0x10000, RZ ;  /* 0x000100000e057824 */ /* 0x040fe200078e00ff */
[----:B------:R-:W-:Y:S01]  /*8bd0*/  LOP3.LUT R6, R14, 0xffff0000, RZ, 0xc0, !PT ;  /* 0xffff00000e067812 */ /* 0x000fe200078ec0ff */
[-C--:B------:R-:W-:Y:S01]  /*8be0*/  FMUL.FTZ R49, R8, R21.reuse ;  /* 0x0000001508317220 */ /* 0x080fe20000410000 */
[C---:B------:R-:W-:Y:S01]  /*8bf0*/  IMAD.U32 R7, R15.reuse, 0x10000, RZ ;  /* 0x000100000f077824 */ /* 0x040fe200078e00ff */
[----:B------:R-:W-:Y:S01]  /*8c00*/  LOP3.LUT R14, R15, 0xffff0000, RZ, 0xc0, !PT ;  /* 0xffff00000f0e7812 */ /* 0x000fe200078ec0ff */
[C---:B------:R-:W-:Y:S01]  /*8c10*/  IMAD.U32 R11, R30.reuse, 0x10000, RZ ;  /* 0x000100001e0b7824 */ /* 0x040fe200078e00ff */
[----:B------:R-:W-:Y:S01]  /*8c20*/  LOP3.LUT R13, R30, 0xffff0000, RZ, 0xc0, !PT ;  /* 0xffff00001e0d7812 */ /* 0x000fe200078ec0ff */
[C---:B------:R-:W-:Y:S01]  /*8c30*/  IMAD.U32 R15, R31.reuse, 0x10000, RZ ;  /* 0x000100001f0f7824 */ /* 0x040fe200078e00ff */
[----:B------:R-:W-:Y:S01]  /*8c40*/  LOP3.LUT R30, R31, 0xffff0000, RZ, 0xc0, !PT ;  /* 0xffff00001f1e7812 */ /* 0x000fe200078ec0ff */
[----:B------:R-:W-:Y:S01]  /*8c50*/  FFMA.FTZ R47, R0, R21, -R47 ;  /* 0x00000015002f7223 */ /* 0x000fe2000001082f */
[----:B------:R-:W-:-:S02]  /*8c60*/  IMAD.U32 R31, R43, 0x10000, RZ ;  /* 0x000100002b1f7824 */ /* 0x000fc400078e00ff */
[----:B------:R-:W-:Y:S01]  /*8c70*/  FMUL.FTZ R8, R9, R42 ;  /* 0x0000002a09087220 */ /* 0x000fe20000410000 */
[----:B------:R-:W-:Y:S01]  /*8c80*/  FFMA.FTZ R49, R0, R29, R49 ;  /* 0x0000001d00317223 */ /* 0x000fe20000010031 */
[----:B------:R-:W-:Y:S02]  /*8c90*/  IMAD.U32 R21, R39, 0x10000, RZ ;  /* 0x0001000027157824 */ /* 0x000fe400078e00ff */
[-C--:B------:R-:W-:Y:S01]  /*8ca0*/  FMUL.FTZ R0, R9, R20.reuse ;  /* 0x0000001409007220 */ /* 0x080fe20000410000 */
[C---:B------:R-:W-:Y:S01]  /*8cb0*/  FMUL.FTZ R9, R10.reuse, R31 ;  /* 0x0000001f0a097220 */ /* 0x040fe20000410000 */
[----:B------:R-:W-:Y:S01]  /*8cc0*/  FFMA.FTZ R20, R3, R20, -R8 ;  /* 0x0000001403147223 */ /* 0x000fe20000010808 */
[----:B------:R-:W-:Y:S01]  /*8cd0*/  LOP3.LUT R43, R43, 0xffff0000, RZ, 0xc0, !PT ;  /* 0xffff00002b2b7812 */ /* 0x000fe200078ec0ff */
[----:B------:R-:W-:Y:S01]  /*8ce0*/  FMUL.FTZ R10, R10, R21 ;  /* 0x000000150a0a7220 */ /* 0x000fe20000410000 */
[----:B------:R-:W-:Y:S01]  /*8cf0*/  FFMA.FTZ R42, R3, R42, R0 ;  /* 0x0000002a032a7223 */ /* 0x000fe20000010000 */
[----:B------:R-:W-:Y:S01]  /*8d00*/  IMAD.U32 R8, R44, 0x10000, RZ ;  /* 0x000100002c087824 */ /* 0x000fe200078e00ff */
[----:B------:R-:W-:Y:S01]  /*8d10*/  LOP3.LUT R39, R39, 0xffff0000, RZ, 0xc0, !PT ;  /* 0xffff000027277812 */ /* 0x000fe200078ec0ff */
[----:B------:R-:W-:-:S02]  /*8d20*/  IMAD.U32 R0, R40, 0x10000, RZ ;  /* 0x0001000028007824 */ /* 0x000fc400078e00ff */
[C---:B------:R-:W-:Y:S01]  /*8d30*/  FFMA.FTZ R31, R4.reuse, R31, R10 ;  /* 0x0000001f041f7223 */ /* 0x040fe2000001000a */
[----:B------:R-:W-:Y:S01]  /*8d40*/  FFMA.FTZ R9, R4, R21, -R9 ;  /* 0x0000001504097223 */ /* 0x000fe20000010809 */
[----:B------:R-:W-:Y:S01]  /*8d50*/  FMUL.FTZ R3, R28, R43 ;  /* 0x0000002b1c037220 */ /* 0x000fe20000410000 */
[----:B------:R-:W-:Y:S02]  /*8d60*/  IMAD.U32 R10, R45, 0x10000, RZ ;  /* 0x000100002d0a7824 */ /* 0x000fe400078e00ff */
[----:B------:R-:W-:Y:S01]  /*8d70*/  FMUL.FTZ R46, R11, R8 ;  /* 0x000000080b2e7220 */ /* 0x000fe20000410000 */
[----:B------:R-:W-:Y:S01]  /*8d80*/  LOP3.LUT R44, R44, 0xffff0000, RZ, 0xc0, !PT ;  /* 0xffff00002c2c7812 */ /* 0x000fe200078ec0ff */
[----:B------:R-:W-:Y:S02]  /*8d90*/  IMAD.U32 R4, R41, 0x10000, RZ ;  /* 0x0001000029047824 */ /* 0x000fe400078e00ff */
[-C--:B------:R-:W-:Y:S01]  /*8da0*/  FMUL.FTZ R11, R11, R0.reuse ;  /* 0x000000000b0b7220 */ /* 0x080fe20000410000 */
[----:B------:R-:W-:Y:S01]  /*8db0*/  LOP3.LUT R40, R40, 0xffff0000, RZ, 0xc0, !PT ;  /* 0xffff000028287812 */ /* 0x000fe200078ec0ff */
[-C--:B------:R-:W-:Y:S01]  /*8dc0*/  FMUL.FTZ R21, R28, R39.reuse ;  /* 0x000000271c157220 */ /* 0x080fe20000410000 */
[----:B------:R-:W-:Y:S01]  /*8dd0*/  LOP3.LUT R45, R45, 0xffff0000, RZ, 0xc0, !PT ;  /* 0xffff00002d2d7812 */ /* 0x000fe200078ec0ff */
[----:B------:R-:W-:Y:S01]  /*8de0*/  FFMA.FTZ R28, R12, R39, -R3 ;  /* 0x000000270c1c7223 */ /* 0x000fe20000010803 */
[----:B------:R-:W-:Y:S01]  /*8df0*/  LOP3.LUT R41, R41, 0xffff0000, RZ, 0xc0, !PT ;  /* 0xffff000029297812 */ /* 0x000fe200078ec0ff */
[----:B------:R-:W-:Y:S01]  /*8e00*/  FFMA.FTZ R46, R5, R0, -R46 ;  /* 0x00000000052e7223 */ /* 0x000fe2000001082e */
[----:B------:R-:W-:Y:S01]  /*8e10*/  FMUL.FTZ R48, R15, R10 ;  /* 0x0000000a0f307220 */ /* 0x000fe20000410000 */
[----:B------:R-:W-:Y:S01]  /*8e20*/  FFMA.FTZ R11, R5, R8, R11 ;  /* 0x00000008050b7223 */ /* 0x000fe2000001000b */
[----:B------:R-:W-:Y:S01]  /*8e30*/  FMUL.FTZ R0, R15, R4 ;  /* 0x000000040f007220 */ /* 0x000fe20000410000 */
[C---:B------:R-:W-:Y:S01]  /*8e40*/  FMUL.FTZ R3, R13.reuse, R44 ;  /* 0x0000002c0d037220 */ /* 0x040fe20000410000 */
[----:B------:R-:W-:Y:S01]  /*8e50*/  FMUL.FTZ R13, R13, R40 ;  /* 0x000000280d0d7220 */ /* 0x000fe20000410000 */
[C---:B------:R-:W-:Y:S01]  /*8e60*/  FMUL.FTZ R5, R30.reuse, R45 ;  /* 0x0000002d1e057220 */ /* 0x040fe20000410000 */
[-C--:B------:R-:W-:Y:S01]  /*8e70*/  FMUL.FTZ R30, R30, R41.reuse ;  /* 0x000000291e1e7220 */ /* 0x080fe20000410000 */
[C---:B------:R-:W-:Y:S01]  /*8e80*/  FFMA.FTZ R48, R7.reuse, R4, -R48 ;  /* 0x0000000407307223 */ /* 0x040fe20000010830 */
[----:B------:R-:W-:Y:S01]  /*8e90*/  FFMA.FTZ R0, R7, R10, R0 ;  /* 0x0000000a07007223 */ /* 0x000fe20000010000 */
[C---:B------:R-:W-:Y:S01]  /*8ea0*/  FFMA.FTZ R3, R6.reuse, R40, -R3 ;  /* 0x0000002806037223 */ /* 0x040fe20000010803 */
[----:B------:R-:W-:Y:S01]  /*8eb0*/  FFMA.FTZ R10, R6, R44, R13 ;  /* 0x0000002c060a7223 */ /* 0x000fe2000001000d */
        /* <DEDUP_REMOVED lines=13> */
.L_x_2768:
[----:B------:R-:W-:Y:S05]  /*8f90*/  BSYNC B1 ;  /* 0x0000000000017941 */ /* 0x000fea0003800000 */
.L_x_2767:
[----:B------:R-:W-:Y:S01]  /*8fa0*/  PRMT R12, R57, 0x5410, R56 ;  /* 0x00005410390c7816 */ /* 0x000fe20000000038 */
[----:B------:R-:W-:Y:S06]  /*8fb0*/  @P0 BRA `(.L_x_2759) ;  /* 0x00000004008c0947 */ /* 0x000fec0003800000 */
[----:B------:R-:W3:Y:S01]  /*8fc0*/  LDL R40, [R1+0xc] ;  /* 0x00000c0001287983 */ /* 0x000ee20000100800 */
[----:B------:R-:W-:Y:S01]  /*8fd0*/  IMAD.IADD R37, R37, 0x1, R38 ;  /* 0x0000000125257824 */ /* 0x000fe200078e0226 */
[----:B------:R-:W-:-:S04]  /*8fe0*/  SHF.R.U32.HI R3, RZ, 0x3, R218 ;  /* 0x00000003ff037819 */ /* 0x000fc800000116da */
[----:B------:R-:W-:-:S04]  /*8ff0*/  LOP3.LUT R0, R218, 0x38, R37, 0xf8, !PT ;  /* 0x00000038da007812 */ /* 0x000fc800078ef825 */
[----:B------:R-:W-:-:S05]  /*9000*/  LOP3.LUT R0, R0, R3, RZ, 0x3c, !PT ;  /* 0x0000000300007212 */ /* 0x000fca00078e3cff */
[----:B------:R-:W-:-:S04]  /*9010*/  IMAD.IADD R3, R221, 0x1, R0 ;  /* 0x00000001dd037824 */ /* 0x000fc800078e0200 */
[----:B------:R-:W-:-:S05]  /*9020*/  IMAD R3, R3, 0x2, R16 ;  /* 0x0000000203037824 */ /* 0x000fca00078e0210 */
[----:B-12---:R-:W0:Y:S01]  /*9030*/  LDS.128 R8, [R3+0x18400] ;  /* 0x0184000003087984 */ /* 0x006e220000000c00 */
[----:B------:R-:W-:Y:S02]  /*9040*/  SHF.R.U64 R30, R24, 0x10, R25 ;  /* 0x00000010181e7819 */ /* 0x000fe40000001219 */
[----:B------:R-:W-:Y:S02]  /*9050*/  SHF.R.U64 R0, R32, 0x10, R33 ;  /* 0x0000001020007819 */ /* 0x000fe40000001221 */
[----:B------:R-:W-:Y:S02]  /*9060*/  SHF.R.U32.HI R32, RZ, 0x10, R25 ;  /* 0x00000010ff207819 */ /* 0x000fe40000011619 */
[----:B------:R-:W-:Y:S02]  /*9070*/  PRMT R30, R52, 0x5432, R30 ;  /* 0x00005432341e7816 */ /* 0x000fe4000000001e */
[----:B------:R-:W-:Y:S02]  /*9080*/  PRMT R25, R55, 0x5432, R0 ;  /* 0x0000543237197816 */ /* 0x000fe40000000000 */
[----:B------:R-:W-:Y:S01]  /*9090*/  SHF.R.U32.HI R33, RZ, 0x10, R33 ;  /* 0x00000010ff217819 */ /* 0x000fe20000011621 */
[----:B------:R-:W-:Y:S01]  /*90a0*/  IMAD.U32 R31, R30, 0x10000, RZ ;  /* 0x000100001e1f7824 */ /* 0x000fe200078e00ff */
[----:B------:R-:W-:-:S02]  /*90b0*/  SHF.R.U64 R28, R34, 0x10, R35 ;  /* 0x00000010221c7819 */ /* 0x000fc40000001223 */
[----:B------:R-:W-:Y:S02]  /*90c0*/  SHF.R.U32.HI R29, RZ, 0x10, R35 ;  /* 0x00000010ff1d7819 */ /* 0x000fe40000011623 */
[----:B------:R-:W-:Y:S02]  /*90d0*/  PRMT R32, R53, 0x5432, R32 ;  /* 0x0000543235207816 */ /* 0x000fe40000000020 */
[--C-:B------:R-:W-:Y:S02]  /*90e0*/  SHF.R.U32.HI R35, RZ, 0x10, R27.reuse ;  /* 0x00000010ff237819 */ /* 0x100fe4000001161b */
[----:B------:R-:W-:Y:S01]  /*90f0*/  SHF.R.U64 R34, R26, 0x10, R27 ;  /* 0x000000101a227819 */ /* 0x000fe2000000121b */
[----:B------:R-:W-:Y:S01]  /*9100*/  IMAD.U32 R26, R25, 0x10000, RZ ;  /* 0x00010000191a7824 */ /* 0x000fe200078e00ff */
[----:B------:R-:W-:Y:S01]  /*9110*/  PRMT R27, R53, 0x5410, R33 ;  /* 0x00005410351b7816 */ /* 0x000fe20000000021 */
[----:B------:R-:W-:Y:S01]  /*9120*/  IMAD.U32 R33, R32, 0x10000, RZ ;  /* 0x0001000020217824 */ /* 0x000fe200078e00ff */
[----:B------:R-:W-:-:S02]  /*9130*/  PRMT R35, R52, 0x5410, R35 ;  /* 0x0000541034237816 */ /* 0x000fc40000000023 */
[C---:B------:R-:W-:Y:S02]  /*9140*/  PRMT R28, R12.reuse, 0x5432, R28 ;  /* 0x000054320c1c7816 */ /* 0x040fe4000000001c */
[----:B------:R-:W-:Y:S01]  /*9150*/  PRMT R29, R12, 0x5410, R29 ;  /* 0x000054100c1d7816 */ /* 0x000fe2000000001d */
[----:B0-----:R-:W-:Y:S02]  /*9160*/  IMAD.U32 R15, R8, 0x10000, RZ ;  /* 0x00010000080f7824 */ /* 0x001fe400078e00ff */
[----:B------:R-:W-:Y:S02]  /*9170*/  IMAD.U32 R20, R9, 0x10000, RZ ;  /* 0x0001000009147824 */ /* 0x000fe400078e00ff */
[C---:B------:R-:W-:Y:S01]  /*9180*/  FMUL.FTZ R37, R15.reuse, R31 ;  /* 0x0000001f0f257220 */ /* 0x040fe20000410000 */
[----:B------:R-:W-:Y:S01]  /*9190*/  FMUL.FTZ R39, R15, R26 ;  /* 0x0000001a0f277220 */ /* 0x000fe20000410000 */
[----:B------:R-:W-:Y:S02]  /*91a0*/  IMAD.U32 R15, R27, 0x10000, RZ ;  /* 0x000100001b0f7824 */ /* 0x000fe400078e00ff */
[----:B------:R-:W-:Y:S01]  /*91b0*/  FMUL.FTZ R41, R20, R33 ;  /* 0x0000002114297220 */ /* 0x000fe20000410000 */
[----:B------:R-:W-:Y:S01]  /*91c0*/  IMAD.U32 R24, R11, 0x10000, RZ ;  /* 0x000100000b187824 */ /* 0x000fe200078e00ff */
[----:B------:R-:W-:Y:S01]  /*91d0*/  LOP3.LUT R8, R8, 0xffff0000, RZ, 0xc0, !PT ;  /* 0xffff000008087812 */ /* 0x000fe200078ec0ff */
[----:B------:R-:W-:Y:S01]  /*91e0*/  FMUL.FTZ R43, R20, R15 ;  /* 0x0000000f142b7220 */ /* 0x000fe20000410000 */
[----:B------:R-:W-:-:S02]  /*91f0*/  LOP3.LUT R25, R25, 0xffff0000, RZ, 0xc0, !PT ;  /* 0xffff000019197812 */ /* 0x000fc400078ec0ff */
[----:B------:R-:W-:Y:S02]  /*9200*/  PRMT R34, R54, 0x5432, R34 ;  /* 0x0000543236227816 */ /* 0x000fe40000000022 */
[----:B------:R-:W-:Y:S02]  /*9210*/  LOP3.LUT R9, R9, 0xffff0000, RZ, 0xc0, !PT ;  /* 0xffff000009097812 */ /* 0x000fe400078ec0ff */
[----:B------:R-:W-:Y:S01]  /*9220*/  LOP3.LUT R32, R32, 0xffff0000, RZ, 0xc0, !PT ;  /* 0xffff000020207812 */ /* 0x000fe200078ec0ff */
[----:B------:R-:W-:-:S04]  /*9230*/  IMAD.U32 R21, R10, 0x10000, RZ ;  /* 0x000100000a157824 */ /* 0x000fc800078e00ff */
[----:B------:R-:W-:Y:S01]  /*9240*/  FMUL.FTZ R20, R9, R32 ;  /* 0x0000002009147220 */ /* 0x000fe20000410000 */
[----:B------:R-:W-:Y:S02]  /*9250*/  LOP3.LUT R10, R10, 0xffff0000, RZ, 0xc0, !PT ;  /* 0xffff00000a0a7812 */ /* 0x000fe400078ec0ff */
[----:B------:R-:W-:Y:S01]  /*9260*/  LOP3.LUT R11, R11, 0xffff0000, RZ, 0xc0, !PT ;  /* 0xffff00000b0b7812 */ /* 0x000fe200078ec0ff */
[----:B---3--:R-:W0:Y:S02]  /*9270*/  LDS.128 R4, [R40+0x18400] ;  /* 0x0184000028047984 */ /* 0x008e240000000c00 */
[----:B0-----:R-:W-:Y:S02]  /*9280*/  IMAD.U32 R0, R4, 0x10000, RZ ;  /* 0x0001000004007824 */ /* 0x001fe400078e00ff */
[----:B------:R-:W-:Y:S02]  /*9290*/  IMAD.U32 R12, R5, 0x10000, RZ ;  /* 0x00010000050c7824 */ /* 0x000fe400078e00ff */
[----:B------:R-:W-:Y:S01]  /*92a0*/  FFMA.FTZ R26, R0, R26, -R37 ;  /* 0x0000001a001a7223 */ /* 0x000fe20000010825 */
[----:B------:R-:W-:-:S02]  /*92b0*/  IMAD.U32 R37, R35, 0x10000, RZ ;  /* 0x0001000023257824 */ /* 0x000fc400078e00ff */
[----:B------:R-:W-:Y:S01]  /*92c0*/  FFMA.FTZ R39, R0, R31, R39 ;  /* 0x0000001f00277223 */ /* 0x000fe20000010027 */
[----:B------:R-:W-:Y:S01]  /*92d0*/  FFMA.FTZ R41, R12, R15, -R41 ;  /* 0x0000000f0c297223 */ /* 0x000fe20000010829 */
[----:B------:R-:W-:Y:S02]  /*92e0*/  IMAD.U32 R14, R7, 0x10000, RZ ;  /* 0x00010000070e7824 */ /* 0x000fe400078e00ff */
[----:B------:R-:W-:Y:S01]  /*92f0*/  FMUL.FTZ R45, R24, R37 ;  /* 0x00000025182d7220 */ /* 0x000fe20000410000 */
[----:B------:R-:W-:Y:S01]  /*9300*/  IMAD.U32 R31, R29, 0x10000, RZ ;  /* 0x000100001d1f7824 */ /* 0x000fe200078e00ff */
[----:B------:R-:W-:Y:S01]  /*9310*/  LOP3.LUT R15, R30, 0xffff0000, RZ, 0xc0, !PT ;  /* 0xffff00001e0f7812 */ /* 0x000fe200078ec0ff */
[----:B------:R-:W-:Y:S01]  /*9320*/  FFMA.FTZ R43, R12, R33, R43 ;  /* 0x000000210c2b7223 */ /* 0x000fe2000001002b */
[----:B------:R-:W-:Y:S01]  /*9330*/  LOP3.LUT R4, R4, 0xffff0000, RZ, 0xc0, !PT ;  /* 0xffff000004047812 */ /* 0x000fe200078ec0ff */
[-C--:B------:R-:W-:Y:S01]  /*9340*/  FMUL.FTZ R24, R24, R31.reuse ;  /* 0x0000001f18187220 */ /* 0x080fe20000410000 */
[----:B------:R-:W-:Y:S01]  /*9350*/  FFMA.FTZ R45, R14, R31, -R45 ;  /* 0x0000001f0e2d7223 */ /* 0x000fe2000001082d */
[----:B------:R-:W-:Y:S01]  /*9360*/  LOP3.LUT R0, R27, 0xffff0000, RZ, 0xc0, !PT ;  /* 0xffff00001b007812 */ /* 0x000fe200078ec0ff */
[C---:B------:R-:W-:Y:S01]  /*9370*/  FMUL.FTZ R31, R8.reuse, R15 ;  /* 0x0000000f081f7220 */ /* 0x040fe20000410000 */
[----:B------:R-:W-:Y:S01]  /*9380*/  FMUL.FTZ R27, R8, R25 ;  /* 0x00000019081b7220 */ /* 0x000fe20000410000 */
[----:B------:R-:W-:Y:S01]  /*9390*/  IMAD.U32 R12, R34, 0x10000, RZ ;  /* 0x00010000220c7824 */ /* 0x000fe200078e00ff */
[----:B------:R-:W-:Y:S01]  /*93a0*/  LOP3.LUT R5, R5, 0xffff0000, RZ, 0xc0, !PT ;  /* 0xffff000005057812 */ /* 0x000fe200078ec0ff */
[----:B------:R-:W-:Y:S01]  /*93b0*/  FFMA.FTZ R37, R14, R37, R24 ;  /* 0x000000250e257223 */ /* 0x000fe20000010018 */
[C---:B------:R-:W-:Y:S01]  /*93c0*/  FFMA.FTZ R31, R4.reuse, R25, -R31 ;  /* 0x00000019041f7223 */ /* 0x040fe2000001081f */
[----:B------:R-:W-:Y:S01]  /*93d0*/  FMUL.FTZ R9, R9, R0 ;  /* 0x0000000009097220 */ /* 0x000fe20000410000 */
[----:B------:R-:W-:Y:S01]  /*93e0*/  FFMA.FTZ R14, R4, R15, R27 ;  /* 0x0000000f040e7223 */ /* 0x000fe2000001001b */
[----:B------:R-:W-:-:S02]  /*93f0*/  IMAD.U32 R13, R6, 0x10000, RZ ;  /* 0x00010000060d7824 */ /* 0x000fc400078e00ff */
[----:B------:R-:W-:Y:S01]  /*9400*/  FMUL.FTZ R4, R21, R12 ;  /* 0x0000000c15047220 */ /* 0x000fe20000410000 */
[----:B------:R-:W-:Y:S02]  /*9410*/  IMAD.U32 R8, R28, 0x10000, RZ ;  /* 0x000100001c087824 */ /* 0x000fe400078e00ff */
[C---:B------:R-:W-:Y:S01]  /*9420*/  FFMA.FTZ R32, R5.reuse, R32, R9 ;  /* 0x0000002005207223 */ /* 0x040fe20000010009 */
[----:B------:R-:W-:Y:S01]  /*9430*/  FFMA.FTZ R20, R5, R0, -R20 ;  /* 0x0000000005147223 */ /* 0x000fe20000010814 */
[----:B------:R-:W-:Y:S01]  /*9440*/  LOP3.LUT R9, R34, 0xffff0000, RZ, 0xc0, !PT ;  /* 0xffff000022097812 */ /* 0x000fe200078ec0ff */
[-C--:B------:R-:W-:Y:S01]  /*9450*/  FMUL.FTZ R24, R21, R8.reuse ;  /* 0x0000000815187220 */ /* 0x080fe20000410000 */
[----:B------:R-:W-:Y:S01]  /*9460*/  FFMA.FTZ R15, R13, R8, -R4 ;  /* 0x000000080d0f7223 */ /* 0x000fe20000010804 */
[----:B------:R-:W-:Y:S02]  /*9470*/  LOP3.LUT R5, R28, 0xffff0000, RZ, 0xc0, !PT ;  /* 0xffff00001c057812 */ /* 0x000fe400078ec0ff */
[----:B------:R-:W-:-:S02]  /*9480*/  LOP3.LUT R4, R35, 0xffff0000, RZ, 0xc0, !PT ;  /* 0xffff000023047812 */ /* 0x000fc400078ec0ff */
[----:B------:R-:W-:Y:S01]  /*9490*/  LOP3.LUT R0, R29, 0xffff0000, RZ, 0xc0, !PT ;  /* 0xffff00001d007812 */ /* 0x000fe200078ec0ff */
[----:B------:R-:W-:Y:S01]  /*94a0*/  FFMA.FTZ R24, R13, R12, R24 ;  /* 0x0000000c0d187223 */ /* 0x000fe20000010018 */
[----:B------:R-:W-:Y:S01]  /*94b0*/  LOP3.LUT R6, R6, 0xffff0000, RZ, 0xc0, !PT ;  /* 0xffff000006067812 */ /* 0x000fe200078ec0ff */
[C---:B------:R-:W-:Y:S01]  /*94c0*/  FMUL.FTZ R13, R10.reuse, R9 ;  /* 0x000000090a0d7220 */ /* 0x040fe20000410000 */
[----:B------:R-:W-:Y:S01]  /*94d0*/  LOP3.LUT R7, R7, 0xffff0000, RZ, 0xc0, !PT ;  /* 0xffff000007077812 */ /* 0x000fe200078ec0ff */
        /* <DEDUP_REMOVED lines=12> */
[----:B------:R-:W-:Y:S02]  /*95a0*/  F2FP.BF16.F32.PACK_AB R8, R14, R39 ;  /* 0x000000270e08723e */ /* 0x000fe400000010ff */
[----:B------:R-:W-:-:S02]  /*95b0*/  F2FP.BF16.F32.PACK_AB R9, R32, R43 ;  /* 0x0000002b2009723e */ /* 0x000fc400000010ff */
[----:B------:R-:W-:Y:S01]  /*95c0*/  F2FP.BF16.F32.PACK_AB R11, R0, R37 ;  /* 0x00000025000b723e */ /* 0x000fe200000010ff */
[----:B------:R3:W-:Y:S04]  /*95d0*/  STS.128 [R40+0x18400], R4 ;  /* 0x0184000428007388 */ /* 0x0007e80000000c00 */
[----:B------:R3:W-:Y:S02]  /*95e0*/  STS.128 [R3+0x18400], R8 ;  /* 0x0184000803007388 */ /* 0x0007e40000000c00 */
.L_x_2759:
[----:B------:R-:W-:Y:S05]  /*95f0*/  BSYNC B0 ;  /* 0x0000000000007941 */ /* 0x000fea0003800000 */
.L_x_2745:
        /* <DEDUP_REMOVED lines=8> */
.L_x_2742:
[----:B-12---:R-:W1:Y:S01]  /*9680*/  S2R R0, SR_TID.X ;  /* 0x0000000000007919 */ /* 0x006e620000002100 */
[----:B------:R-:W-:Y:S01]  /*9690*/  ISETP.NE.AND P0, PT, R207, 0x3, PT ;  /* 0x00000003cf00780c */ /* 0x000fe20003f05270 */
[----:B------:R-:W-:Y:S05]  /*96a0*/  WARPSYNC.ALL ;  /* 0x0000000000007948 */ /* 0x000fea0003800000 */
[----:B-1----:R-:W-:-:S05]  /*96b0*/  SHF.R.U32.HI R0, RZ, 0x7, R0 ;  /* 0x00000007ff007819 */ /* 0x002fca0000011600 */
[----:B------:R-:W-:-:S05]  /*96c0*/  VIADD R179, R0, 0x8 ;  /* 0x0000000800b37836 */ /* 0x000fca0000000000 */
[----:B------:R1:W-:Y:S06]  /*96d0*/  BAR.SYNC.DEFER_BLOCKING R179, 0x100 ;  /* 0x000400b30000751d */ /* 0x0003ec0000010000 */
[----:B------:R-:W-:Y:S05]  /*96e0*/  @!P0 BRA `(.L_x_2769) ;  /* 0x0000000000048947 */ /* 0x000fea0003800000 */
[----:B------:R-:W-:Y:S01]  /*96f0*/  BPT.TRAP 0x1 ;  /* 0x000000040000795c */ /* 0x000fe20000300000 */
.L_x_2769:
[----:B---3--:R-:W-:Y:S01]  /*9700*/  IMAD R6, R2, 0x8, R16 ;  /* 0x0000000802067824 */ /* 0x008fe200078e0210 */
[----:B------:R-:W-:-:S04]  /*9710*/  SHF.L.U32 R11, R19, 0x1f, RZ ;  /* 0x0000001f130b7819 */ /* 0x000fc800000006ff */
[----:B------:R2:W3:Y:S01]  /*9720*/  SYNCS.PHASECHK.TRANS64.TRYWAIT P2, [R6+URZ+0x22830], R11 ;  /* 0x0228300b060075a7 */ /* 0x0004e2000804017f */
[----:B------:R-:W-:Y:S05]  /*9730*/  @!P0 BRA `(.L_x_2770) ;  /* 0x0000000000048947 */ /* 0x000fea0003800000 */
[----:B------:R-:W-:Y:S01]  /*9740*/  BPT.TRAP 0x1 ;  /* 0x000000040000795c */ /* 0x000fe20000300000 */
.L_x_2770:
[----:B0-----:R-:W0:Y:S01]  /*9750*/  S2R R3, SR_TID.X ;  /* 0x0000000000037919 */ /* 0x001e220000002100 */
[----:B------:R-:W-:-:S05]  /*9760*/  VIADD R0, R16, 0x1c400 ;  /* 0x0001c40010007836 */ /* 0x000fca0000000000 */
[----:B------:R-:W-:-:S04]  /*9770*/  SHF.R.U32.HI R0, RZ, 0x4, R0 ;  /* 0x00000004ff007819 */ /* 0x000fc80000011600 */
[----:B------:R-:W-:Y:S02]  /*9780*/  LOP3.LUT R0, R0, 0x3fff, RZ, 0xc0, !PT ;  /* 0x00003fff00007812 */ /* 0x000fe400078ec0ff */
[----:B0-----:R-:W-:-:S04]  /*9790*/  LOP3.LUT R3, R3, 0x7f, RZ, 0xc0, !PT ;  /* 0x0000007f03037812 */ /* 0x001fc800078ec0ff */
[----:B------:R-:W-:Y:S01]  /*97a0*/  ISETP.NE.AND P1, PT, R3, RZ, PT ;  /* 0x000000ff0300720c */ /* 0x000fe20003f25270 */
[----:B---3--:R-:W-:-:S12]  /*97b0*/  @P2 BRA `(.L_x_2771) ;  /* 0x0000000000082947 */ /* 0x008fd80003800000 */
[----:B------:R-:W0:Y:S02]  /*97c0*/  SYNCS.PHASECHK.TRANS64.TRYWAIT P2, [R6+URZ+0x22830], R11 ;  /* 0x0228300b060075a7 */ /* 0x000e24000804017f */
[----:B0-----:R-:W-:Y:S05]  /*97d0*/  @!P2 BRA `(.L_x_2772) ;  /* 0x0000017000d4a947 */ /* 0x001fea0003800000 */
.L_x_2771:
[----:B------:R-:W-:Y:S05]  /*97e0*/  WARPSYNC.ALL ;  /* 0x0000000000007948 */ /* 0x000fea0003800000 */
[----:B------:R-:W-:-:S05]  /*97f0*/  LOP3.LUT R211, R0, 0x10000, RZ, 0xfc, !PT ;  /* 0x0001000000d37812 */ /* 0x000fca00078efcff */
[----:B------:R-:W-:Y:S01]  /*9800*/  IMAD R4, R2, 0x300, R211 ;  /* 0x0000030002047824 */ /* 0x000fe200078e02d3 */
[----:B------:R-:W-:Y:S01]  /*9810*/  LOP3.LUT R8, R36, 0x10000, RZ, 0xfc, !PT ;  /* 0x0001000024087812 */ /* 0x000fe200078efcff */
[----:B------:R-:W-:Y:S01]  /*9820*/  IMAD.MOV.U32 R5, RZ, RZ, 0x40000040 ;  /* 0x40000040ff057424 */ /* 0x000fe200078e00ff */
[----:B------:R-:W3:Y:S01]  /*9830*/  LDL.LU R76, [R1] ;  /* 0x00000000014c7983 */ /* 0x000ee20000300800 */
[----:B------:R-:W-:Y:S01]  /*9840*/  IMAD.MOV.U32 R9, RZ, RZ, 0x40000040 ;  /* 0x40000040ff097424 */ /* 0x000fe200078e00ff */
[C---:B------:R-:W-:Y:S01]  /*9850*/  R2UR UR6, R4.reuse ;  /* 0x00000000040672ca */ /* 0x040fe200000e0000 */
[----:B-----5:R-:W-:Y:S01]  /*9860*/  WARPGROUP.ARRIVE ;  /* 0x00000000000079c5 */ /* 0x020fe20000000000 */
[----:B------:R-:W-:Y:S01]  /*9870*/  R2UR UR7, R5 ;  /* 0x00000000050772ca */ /* 0x000fe200000e0000 */
[----:B------:R-:W-:Y:S01]  /*9880*/  VIADD R12, R4, 0x2 ;  /* 0x00000002040c7836 */ /* 0x000fe20000000000 */
[C---:B------:R-:W-:Y:S01]  /*9890*/  R2UR UR4, R8.reuse ;  /* 0x00000000080472ca */ /* 0x040fe200000e0000 */
[C---:B------:R-:W-:Y:S01]  /*98a0*/  VIADD R20, R8.reuse, 0x2 ;  /* 0x0000000208147836 */ /* 0x040fe20000000000 */
[----:B------:R-:W-:Y:S01]  /*98b0*/  R2UR UR5, R9 ;  /* 0x00000000090572ca */ /* 0x000fe200000e0000 */
[----:B------:R-:W-:Y:S01]  /*98c0*/  IMAD.MOV.U32 R13, RZ, RZ, 0x40000040 ;  /* 0x40000040ff0d7424 */ /* 0x000fe200078e00ff */
[----:B------:R-:W0:Y:S01]  /*98d0*/  LDC R0, c[0x0][0x448] ;  /* 0x00011200ff007b82 */ /* 0x000e220000000800 */
[----:B------:R-:W-:Y:S01]  /*98e0*/  IMAD.MOV.U32 R21, RZ, RZ, 0x40000040 ;  /* 0x40000040ff157424 */ /* 0x000fe200078e00ff */
[----:B------:R-:W1:Y:S01]  /*98f0*/  S2R R7, SR_TID.X ;  /* 0x0000000000077919 */ /* 0x000e620000002100 */
[----:B----4-:R-:W-:-:S02]  /*9900*/  VIADD R14, R8, 0x4 ;  /* 0x00000004080e7836 */ /* 0x010fc40000000000 */
[----:B------:R-:W-:Y:S02]  /*9910*/  IMAD.MOV.U32 R15, RZ, RZ, 0x40000040 ;  /* 0x40000040ff0f7424 */ /* 0x000fe400078e00ff */
[----:B------:R-:W-:Y:S01]  /*9920*/  IMAD.MOV.U32 R5, RZ, RZ, 0x40000040 ;  /* 0x40000040ff057424 */ /* 0x000fe200078e00ff */
[----:B------:R-:W4:Y:S01]  /*9930*/  LDC.64 R176, c[0x0][0x9e0] ;  /* 0x00027800ffb07b82 */ /* 0x000f220000000a00 */
[----:B------:R-:W-:Y:S02]  /*9940*/  IMAD R3, R178, -0x60, R205 ;  /* 0xffffffa0b2037824 */ /* 0x000fe400078e02cd */
[----:B------:R-:W-:Y:S01]  /*9950*/  HGMMA.64x96x16.F32.BF16 R24, gdesc[UR4], RZ, !UPT, gsb0 ;  /* 0x01600000041879f0 */ /* 0x000fe2000c0018ff */
[----:B------:R-:W-:Y:S01]  /*9960*/  R2UR UR6, R12 ;  /* 0x000000000c0672ca */ /* 0x000fe200000e0000 */
[----:B------:R-:W-:Y:S01]  /*9970*/  VIADD R12, R4, 0x4 ;  /* 0x00000004040c7836 */ /* 0x000fe20000000000 */
[----:B------:R-:W-:Y:S01]  /*9980*/  R2UR UR7, R13 ;  /* 0x000000000d0772ca */ /* 0x000fe200000e0000 */
[----:B------:R-:W-:Y:S01]  /*9990*/  IMAD.MOV.U32 R13, RZ, RZ, 0x40000040 ;  /* 0x40000040ff0d7424 */ /* 0x000fe200078e00ff */
[----:B------:R-:W-:Y:S01]  /*99a0*/  R2UR UR4, R20 ;  /* 0x00000000140472ca */ /* 0x000fe200000e0000 */
[----:B------:R-:W-:Y:S01]  /*99b0*/  VIADD R4, R4, 0x6 ;  /* 0x0000000604047836 */ /* 0x000fe20000000000 */
[----:B------:R-:W-:Y:S01]  /*99c0*/  R2UR UR5, R21 ;  /* 0x00000000150572ca */ /* 0x000fe200000e0000 */
[----:B------:R-:W-:-:S04]  /*99d0*/  IMAD.MOV.U32 R73, RZ, RZ, -0x60 ;  /* 0xffffffa0ff497424 */ /* 0x000fc800078e00ff */
[----:B------:R-:W-:Y:S01]  /*99e0*/  IMAD R77, R178, R73, 0x60 ;  /* 0x00000060b24d7424 */ /* 0x000fe200078e0249 */
[----:B0-----:R-:W-:Y:S01]  /*99f0*/  ISETP.NE.AND P2, PT, R0, 0x1, PT ;  /* 0x000000010000780c */ /* 0x001fe20003f45270 */
[----:B------:R-:W-:Y:S01]  /*9a00*/  IMAD.IADD R0, R215, 0x1, R210 ;  /* 0x00000001d7007824 */ /* 0x000fe200078e02d2 */
[----:B-1----:R-:W-:-:S11]  /*9a10*/  SHF.R.U32.HI R7, RZ, 0x7, R7 ;  /* 0x00000007ff077819 */ /* 0x002fd60000011607 */
[----:B------:R-:W0:Y:S01]  /*9a20*/  @P2 LDC R10, c[0x0][0x450] ;  /* 0x00011400ff0a2b82 */ /* 0x000e220000000800 */
[----:B------:R-:W-:Y:S02]  /*9a30*/  WARPGROUP.DEPBAR.LE gsb0, 0x0 ;  /* 0x00008000000079c5 */ /* 0x000fe40000010000 */
[----:B------:R-:W-:-:S06]  /*9a40*/  WARPGROUP.ARRIVE ;  /* 0x00000000000079c5 */ /* 0x000fcc0000000000 */
[----:B------:R-:W-:Y:S01]  /*9a50*/  HGMMA.64x96x16.F32.BF16 R24, gdesc[UR4], R24, gsb0 ;  /* 0x01600000041879f0 */ /* 0x000fe20008001818 */
[----:B------:R-:W-:Y:S01]  /*9a60*/  R2UR UR6, R12 ;  /* 0x000000000c0672ca */ /* 0x000fe200000e0000 */
[----:B------:R-:W-:Y:S01]  /*9a70*/  VIADD R12, R8, 0x6 ;  /* 0x00000006080c7836 */ /* 0x000fe20000000000 */
[----:B------:R-:W-:Y:S01]  /*9a80*/  R2UR UR7, R13 ;  /* 0x000000000d0772ca */ /* 0x000fe200000e0000 */
[----:B------:R-:W-:Y:S01]  /*9a90*/  IMAD.MOV.U32 R13, RZ, RZ, 0x40000040 ;  /* 0x40000040ff0d7424 */ /* 0x000fe200078e00ff */
[----:B------:R-:W-:Y:S02]  /*9aa0*/  R2UR UR4, R14 ;  /* 0x000000000e0472ca */ /* 0x000fe400000e0000 */
[----:B------:R-:W-:Y:S01]  /*9ab0*/  R2UR UR5, R15 ;  /* 0x000000000f0572ca */ /* 0x000fe200000e0000 */
[----:B------:R-:W-:Y:S02]  /*9ac0*/  WARPGROUP.DEPBAR.LE gsb0, 0x0 ;  /* 0x00008000000079c5 */ /* 0x000fe40000010000 */
[----:B------:R-:W-:-:S10]  /*9ad0*/  WARPGROUP.ARRIVE ;  /* 0x00000000000079c5 */ /* 0x000fd40000000000 */
[----:B------:R-:W-:Y:S01]  /*9ae0*/  HGMMA.64x96x16.F32.BF16 R24, gdesc[UR4], R24, gsb0 ;  /* 0x01600000041879f0 */ /* 0x000fe20008001818 */
[----:B------:R-:W-:Y:S01]  /*9af0*/  R2UR UR6, R4 ;  /* 0x00000000040672ca */ /* 0x000fe200000e0000 */
[----:B------:R-:W-:Y:S01]  /*9b00*/  IMAD.MOV.U32 R4, RZ, RZ, R0 ;  /* 0x000000ffff047224 */ /* 0x000fe200078e0000 */
[----:B------:R-:W-:Y:S02]  /*9b10*/  R2UR UR7, R5 ;  /* 0x00000000050772ca */ /* 0x000fe400000e0000 */
[----:B------:R-:W-:Y:S01]  /*9b20*/  R2UR UR4, R12 ;  /* 0x000000000c0472ca */ /* 0x000fe200000e0000 */
[----:B------:R-:W1:Y:S01]  /*9b30*/  @P2 LDC R5, c[0x0][0x44c] ;  /* 0x00011300ff052b82 */ /* 0x000e620000000800 */
[----:B------:R-:W-:Y:S01]  /*9b40*/  R2UR UR5, R13 ;  /* 0x000000000d0572ca */ /* 0x000fe200000e0000 */
[----:B-1----:R-:W-:-:S04]  /*9b50*/  @P2 IMAD.HI.U32 R5, R0, R5, RZ ;  /* 0x0000000500052227 */ /* 0x002fc800078e00ff */
[----:B------:R-:W-:Y:S01]  /*9b60*/  @!P1 VIADD R0, R6, 0x22840 ;  /* 0x0002284006009836 */ /* 0x000fe20000000000 */
[----:B0-----:R-:W-:Y:S02]  /*9b70*/  @P2 SHF.R.U32.HI R4, RZ, R10, R5 ;  /* 0x0000000aff042219 */ /* 0x001fe40000011605 */
[----:B------:R-:W-:Y:S01]  /*9b80*/  IADD3 R5, -R7, 0xb, RZ ;  /* 0x0000000b07057810 */ /* 0x000fe20007ffe1ff */
[C---:B------:R-:W-:Y:S01]  /*9b90*/  VIADD R7, R3.reuse, 0x61 ;  /* 0x0000006103077836 */ /* 0x040fe20000000000 */
[----:B------:R-:W-:Y:S01]  /*9ba0*/  @!P1 PRMT R0, RZ, 0x654, R0 ;  /* 0x00000654ff009816 */ /* 0x000fe20000000000 */
[----:B------:R-:W0:Y:S01]  /*9bb0*/  SHFL.IDX PT, R72, R4, RZ, 0x1c1f ;  /* 0x001c1fff04487589 */ /* 0x000e2200000e0000 */
[----:B------:R-:W-:Y:S02]  /*9bc0*/  VIADD R3, R3, 0x60 ;  /* 0x0000006003037836 */ /* 0x000fe40000000000 */
[C---:B------:R-:W-:Y:S02]  /*9bd0*/  IMAD R7, R206.reuse, -0x2, R7 ;  /* 0xfffffffece077824 */ /* 0x040fe400078e0207 */
[----:B------:R-:W-:-:S02]  /*9be0*/  IMAD R73, R206, -0x2, R3 ;  /* 0xfffffffece497824 */ /* 0x000fc400078e0203 */
[----:B------:R-:W-:-:S04]  /*9bf0*/  IMAD.IADD R7, R7, 0x1, -R204 ;  /* 0x0000000107077824 */ /* 0x000fc800078e0acc */
[----:B----4-:R-:W-:Y:S01]  /*9c00*/  IMAD.IADD R74, R7, 0x1, R176 ;  /* 0x00000001074a7824 */ /* 0x010fe200078e02b0 */
[----:B---3--:R-:W-:-:S04]  /*9c10*/  LOP3.LUT R76, R76, 0xffdfffff, RZ, 0xc0, !PT ;  /* 0xffdfffff4c4c7812 */ /* 0x008fc800078ec0ff */
[----:B------:R-:W-:Y:S02]  /*9c20*/  @P2 LOP3.LUT R76, R76, 0x200000, RZ, 0xfc, !PT ;  /* 0x002000004c4c2812 */ /* 0x000fe400078efcff */
[----:B------:R-:W-:Y:S02]  /*9c30*/  ISETP.GE.AND P2, PT, R177, 0x1, PT ;  /* 0x00000001b100780c */ /* 0x000fe40003f46270 */
[----:B------:R-:W-:-:S11]  /*9c40*/  LOP3.LUT R76, R76, 0xffefffff, RZ, 0xc0, !PT ;  /* 0xffefffff4c4c7812 */ /* 0x000fd600078ec0ff */
[----:B------:R-:W-:-:S05]  /*9c50*/  @P2 LOP3.LUT R76, R76, 0x100000, RZ, 0xfc, !PT ;  /* 0x001000004c4c2812 */ /* 0x000fca00078efcff */
[----:B------:R1:W-:Y:S02]  /*9c60*/  STL [R1], R76 ;  /* 0x0000004c01007387 */ /* 0x0003e40000100800 */
[----:B-1----:R-:W-:Y:S01]  /*9c70*/  IMAD R76, R206, -0x2, R77 ;  /* 0xfffffffece4c7824 */ /* 0x002fe200078e024d */
[----:B------:R-:W-:Y:S02]  /*9c80*/  WARPGROUP.DEPBAR.LE gsb0, 0x0 ;  /* 0x00008000000079c5 */ /* 0x000fe40000010000 */
[----:B------:R-:W-:-:S06]  /*9c90*/  WARPGROUP.ARRIVE ;  /* 0x00000000000079c5 */ /* 0x000fcc0000000000 */
[----:B------:R-:W-:Y:S01]  /*9ca0*/  HGMMA.64x96x16.F32.BF16 R24, gdesc[UR4], R24, gsb0 ;  /* 0x01600000041879f0 */ /* 0x000fe20008001818 */
[----:B------:R-:W-:Y:S02]  /*9cb0*/  ULDC UR4, c[0x0][0x9dc] ;  /* 0x0002770000047ab9 */ /* 0x000fe40000000800 */
[----:B------:R-:W-:Y:S01]  /*9cc0*/  IMAD.U32 R200, RZ, RZ, UR4 ;  /* 0x00000004ffc87e24 */ /* 0x000fe2000f8e00ff */
[----:B------:R-:W-:Y:S02]  /*9cd0*/  WARPGROUP.DEPBAR.LE gsb0, 0x0 ;  /* 0x00008000000079c5 */ /* 0x000fe40000010000 */
[----:B------:R1:W-:Y:S06]  /*9ce0*/  BAR.ARV R5, 0x100 ;  /* 0x000400050000751d */ /* 0x0003ec0000002000 */
[----:B------:R3:W-:Y:S02]  /*9cf0*/  @!P1 SYNCS.ARRIVE.TRANS64.RED.A1T0 RZ, [R0+URZ], RZ ;  /* 0x000000ff00ff99a7 */ /* 0x0007e4000810043f */
[----:B---3--:R-:W-:-:S05]  /*9d00*/  LOP3.LUT R0, RZ, R200, RZ, 0x33, !PT ;  /* 0x000000c8ff007212 */ /* 0x008fca00078e33ff */
[----:B------:R-:W-:Y:S01]  /*9d10*/  IMAD.IADD R75, R7, 0x1, R0 ;  /* 0x00000001074b7824 */ /* 0x000fe200078e0200 */
[----:B0-----:R-:W-:-:S03]  /*9d20*/  VIADDMNMX R0, R72, R74, R73, PT ;  /* 0x0000004a48007246 */ /* 0x001fc60003800149 */
[----:B------:R-:W-:Y:S01]  /*9d30*/  IMAD.IADD R10, R75, 0x1, R72 ;  /* 0x000000014b0a7824 */ /* 0x000fe200078e0248 */
[----:B-1----:R-:W-:Y:S06]  /*9d40*/  @!P2 BRA `(.L_x_2773) ;  /* 0x00000000004ca947 */ /* 0x002fec0003800000 */
[----:B------:R-:W-:Y:S01]  /*9d50*/  IADD3 R3, -R204, R205, R72 ;  /* 0x000000cdcc037210 */ /* 0x000fe20007ffe148 */
[----:B------:R-:W-:Y:S03]  /*9d60*/  BSSY B0, `(.L_x_2774) ;  /* 0x000000e000007945 */ /* 0x000fe60003800000 */
        /* <DEDUP_REMOVED lines=9> */
.L_x_2775:
[----:B------:R-:W-:-:S13]  /*9e00*/  ISETP.NE.AND P2, PT, R177, 0x1, PT ;  /* 0x00000001b100780c */ /* 0x000fda0003f45270 */
[----:B------:R-:W0:Y:S02]  /*9e10*/  @P2 LDC.64 R78, c[0x0][0x9e8] ;  /* 0x00027a00ff4e2b82 */ /* 0x000e240000000a00 */
[----:B0-----:R-:W-:-:S05]  /*9e20*/  @P2 IMAD.HI.U32 R72, R3, R78, RZ ;  /* 0x0000004e03482227 */ /* 0x001fca00078e00ff */
[----:B------:R-:W-:-:S07]  /*9e30*/  @P2 SHF.R.U32.HI R3, RZ, R79, R72 ;  /* 0x0000004fff032219 */ /* 0x000fce0000011648 */
.L_x_2776:
[----:B------:R-:W-:Y:S05]  /*9e40*/  BSYNC B0 ;  /* 0x0000000000007941 */ /* 0x000fea0003800000 */
.L_x_2774:
[----:B------:R-:W-:-:S05]  /*9e50*/  IMAD R3, R3, R177, R76 ;  /* 0x000000b103037224 */ /* 0x000fca00078e024c */
[----:B------:R-:W-:Y:S02]  /*9e60*/  VIMNMX R10, R10, R3, !PT ;  /* 0x000000030a0a7248 */ /* 0x000fe40007fe0100 */
[----:B------:R-:W-:-:S07]  /*9e70*/  VIADDMNMX R0, R3, R177, R0, PT ;  /* 0x000000b103007246 */ /* 0x000fce0003800100 */
.L_x_2773:
[C---:B------:R-:W-:Y:S02]  /*9e80*/  ISETP.GE.AND P2, PT, R77.reuse, 0x2, PT ;  /* 0x000000024d00780c */ /* 0x040fe40003f46270 */
[C---:B------:R-:W-:Y:S02]  /*9e90*/  ISETP.GE.AND P6, PT, R77.reuse, 0x9, PT ;  /* 0x000000094d00780c */ /* 0x040fe40003fc6270 */
[----:B------:R-:W-:Y:S02]  /*9ea0*/  ISETP.GT.AND P3, PT, R10, 0x1, !P2 ;  /* 0x000000010a00780c */ /* 0x000fe40005764270 */
[----:B------:R-:W-:Y:S02]  /*9eb0*/  ISETP.GE.AND P4, PT, R77, 0xa, PT ;  /* 0x0000000a4d00780c */ /* 0x000fe40003f86270 */
[----:B------:R-:W-:Y:S02]  /*9ec0*/  ISETP.LT.OR P3, PT, R0, 0x2, P3 ;  /* 0x000000020000780c */ /* 0x000fe40001f61670 */
[----:B------:R-:W-:-:S02]  /*9ed0*/  P2R R72, PR, RZ, 0x10 ;  /* 0x00000010ff487803 */ /* 0x000fc40000000000 */
[----:B------:R-:W-:Y:S02]  /*9ee0*/  FSEL R109, R25, -INF , !P3 ;  /* 0xff800000196d7808 */ /* 0x000fe40005800000 */
[----:B------:R-:W-:-:S04]  /*9ef0*/  ISETP.GT.AND P3, PT, R10, 0x8, !P6 ;  /* 0x000000080a00780c */ /* 0x000fc80007764270 */
[----:B------:R-:W-:-:S04]  /*9f00*/  ISETP.LT.OR P3, PT, R0, 0x9, P3 ;  /* 0x000000090000780c */ /* 0x000fc80001f61670 */
[----:B------:R-:W-:Y:S02]  /*9f10*/  FSEL R111, R28, -INF , !P3 ;  /* 0xff8000001c6f7808 */ /* 0x000fe40005800000 */
[----:B------:R-:W-:Y:S02]  /*9f20*/  ISETP.GT.AND P3, PT, R10, 0x9, !P4 ;  /* 0x000000090a00780c */ /* 0x000fe40006764270 */
[----:B------:R-:W-:Y:S02]  /*9f30*/  ISETP.GE.AND P4, PT, R77, 0x11, PT ;  /* 0x000000114d00780c */ /* 0x000fe40003f86270 */
[----:B------:R-:W-:Y:S02]  /*9f40*/  ISETP.LT.OR P3, PT, R0, 0xa, P3 ;  /* 0x0000000a0000780c */ /* 0x000fe40001f61670 */
[----:B------:R-:W-:Y:S02]  /*9f50*/  P2R R78, PR, RZ, 0x10 ;  /* 0x00000010ff4e7803 */ /* 0x000fe40000000000 */
[----:B------:R-:W-:-:S02]  /*9f60*/  FSEL R113, R29, -INF , !P3 ;  /* 0xff8000001d717808 */ /* 0x000fc40005800000 */
[----:B------:R-:W-:Y:S02]  /*9f70*/  ISETP.GT.AND P3, PT, R10, 0x10, !P4 ;  /* 0x000000100a00780c */ /* 0x000fe40006764270 */
[----:B------:R-:W-:Y:S02]  /*9f80*/  ISETP.GE.AND P4, PT, R77, 0x12, PT ;  /* 0x000000124d00780c */ /* 0x000fe40003f86270 */
[----:B------:R-:W-:Y:S02]  /*9f90*/  ISETP.LT.OR P3, PT, R0, 0x11, P3 ;  /* 0x000000110000780c */ /* 0x000fe40001f61670 */
[----:B------:R-:W-:Y:S02]  /*9fa0*/  P2R R79, PR, RZ, 0x10 ;  /* 0x00000010ff4f7803 */ /* 0x000fe40000000000 */
[----:B------:R-:W-:Y:S02]  /*9fb0*/  FSEL R107, R32, -INF , !P3 ;  /* 0xff800000206b7808 */ /* 0x000fe40005800000 */
[----:B------:R-:W-:-:S02]  /*9fc0*/  ISETP.GT.AND P3, PT, R10, 0x11, !P4 ;  /* 0x000000110a00780c */ /* 0x000fc40006764270 */
[----:B------:R-:W-:Y:S02]  /*9fd0*/  ISETP.GE.AND P4, PT, R77, 0x19, PT ;  /* 0x000000194d00780c */ /* 0x000fe40003f86270 */
[----:B------:R-:W-:Y:S02]  /*9fe0*/  ISETP.LT.OR P3, PT, R0, 0x12, P3 ;  /* 0x000000120000780c */ /* 0x000fe40001f61670 */
[----:B------:R-:W-:Y:S02]  /*9ff0*/  P2R R80, PR, RZ, 0x10 ;  /* 0x00000010ff507803 */ /* 0x000fe40000000000 */
[----:B------:R-:W-:Y:S02]  /*a000*/  FSEL R87, R33, -INF , !P3 ;  /* 0xff80000021577808 */ /* 0x000fe40005800000 */
[----:B------:R-:W-:Y:S02]  /*a010*/  ISETP.GT.AND P3, PT, R10, 0x18, !P4 ;  /* 0x000000180a00780c */ /* 0x000fe40006764270 */
[----:B------:R-:W-:-:S02]  /*a020*/  ISETP.GE.AND P4, PT, R77, 0x1a, PT ;  /* 0x0000001a4d00780c */ /* 0x000fc40003f86270 */
[----:B------:R-:W-:-:S04]  /*a030*/  ISETP.LT.OR P3, PT, R0, 0x19, P3 ;  /* 0x000000190000780c */ /* 0x000fc80001f61670 */
        /* <DEDUP_REMOVED lines=73> */
[----:B------:R-:W-:-:S04]  /*a4d0*/  ISETP.LT.OR P3, PT, R0, 0x52, P3 ;  /* 0x000000520000780c */ /* 0x000fc80001f61670 */
[----:B------:R-:W-:Y:S02]  /*a4e0*/  FSEL R65, R65, -INF , !P3 ;  /* 0xff80000041417808 */ /* 0x000fe40005800000 */
[----:B------:R-:W-:-:S04]  /*a4f0*/  ISETP.GE.AND P3, PT, R77, 0x59, PT ;  /* 0x000000594d00780c */ /* 0x000fc80003f66270 */
[----:B------:R-:W-:-:S04]  /*a500*/  ISETP.GT.AND P4, PT, R10, 0x58, !P3 ;  /* 0x000000580a00780c */ /* 0x000fc80005f84270 */
[----:B------:R-:W-:-:S04]  /*a510*/  ISETP.LT.OR P4, PT, R0, 0x59, P4 ;  /* 0x000000590000780c */ /* 0x000fc80002781670 */
[----:B------:R-:W-:Y:S02]  /*a520*/  FSEL R29, R68, -INF , !P4 ;  /* 0xff800000441d7808 */ /* 0x000fe40006000000 */
[----:B------:R-:W-:-:S04]  /*a530*/  ISETP.GE.AND P4, PT, R77, 0x1, PT ;  /* 0x000000014d00780c */ /* 0x000fc80003f86270 */
[----:B------:R-:W-:-:S04]  /*a540*/  ISETP.GT.AND P5, PT, R10, RZ, !P4 ;  /* 0x000000ff0a00720c */ /* 0x000fc800067a4270 */
[----:B------:R-:W-:-:S04]  /*a550*/  ISETP.LT.OR P5, PT, R0, 0x1, P5 ;  /* 0x000000010000780c */ /* 0x000fc80002fa1670 */
[----:B------:R-:W-:Y:S02]  /*a560*/  FSEL R85, R24, -INF , !P5 ;  /* 0xff80000018557808 */ /* 0x000fe40006800000 */
[----:B------:R-:W-:-:S04]  /*a570*/  ISETP.GE.AND P5, PT, R77, 0x5a, PT ;  /* 0x0000005a4d00780c */ /* 0x000fc80003fa6270 */
[----:B------:R-:W-:Y:S02]  /*a580*/  P2R R68, PR, RZ, 0x20 ;  /* 0x00000020ff447803 */ /* 0x000fe40000000000 */
[----:B------:R-:W-:-:S04]  /*a590*/  ISETP.GT.AND P5, PT, R10, 0x59, !P5 ;  /* 0x000000590a00780c */ /* 0x000fc80006fa4270 */
[----:B------:R-:W-:Y:S02]  /*a5a0*/  ISETP.LT.OR P5, PT, R0, 0x5a, P5 ;  /* 0x0000005a0000780c */ /* 0x000fe40002fa1670 */
[----:B------:R-:W0:Y:S02]  /*a5b0*/  SHFL.IDX PT, R0, R4, 0x1, 0x1c1f ;  /* 0x003c1f0004007f89 */ /* 0x000e2400000e0000 */
[----:B------:R-:W-:Y:S02]  /*a5c0*/  FSEL R69, R69, -INF , !P5 ;  /* 0xff80000045457808 */ /* 0x000fe40006800000 */
[----:B------:R-:W-:Y:S02]  /*a5d0*/  ISETP.GE.AND P5, PT, R177, 0x1, PT ;  /* 0x00000001b100780c */ /* 0x000fe40003fa6270 */
[----:B0-----:R-:W-:Y:S01]  /*a5e0*/  VIADDMNMX R24, R0, R74, R73, PT ;  /* 0x0000004a00187246 */ /* 0x001fe20003800149 */
[----:B------:R-:W-:-:S10]  /*a5f0*/  IMAD.IADD R28, R75, 0x1, R0 ;  /* 0x000000014b1c7824 */ /* 0x000fd400078e0200 */
[----:B------:R-:W-:Y:S05]  /*a600*/  @!P5 BRA `(.L_x_2777) ;  /* 0x00000000004cd947 */ /* 0x000fea0003800000 */
        /* <DEDUP_REMOVED lines=11> */
.L_x_2779:
[----:B------:R-:W-:-:S13]  /*a6c0*/  ISETP.NE.AND P5, PT, R177, 0x1, PT ;  /* 0x00000001b100780c */ /* 0x000fda0003fa5270 */
[----:B------:R-:W0:Y:S02]  /*a6d0*/  @P5 LDC.64 R32, c[0x0][0x9e8] ;  /* 0x00027a00ff205b82 */ /* 0x000e240000000a00 */
[----:B0-----:R-:W-:-:S05]  /*a6e0*/  @P5 IMAD.HI.U32 R32, R0, R32, RZ ;  /* 0x0000002000205227 */ /* 0x001fca00078e00ff */
[----:B------:R-:W-:-:S07]  /*a6f0*/  @P5 SHF.R.U32.HI R0, RZ, R33, R32 ;  /* 0x00000021ff005219 */ /* 0x000fce0000011620 */
.L_x_2780:
[----:B------:R-:W-:Y:S05]  /*a700*/  BSYNC B0 ;  /* 0x0000000000007941 */ /* 0x000fea0003800000 */
.L_x_2778:
[----:B------:R-:W-:-:S05]  /*a710*/  IMAD R33, R0, R177, R76 ;  /* 0x000000b100217224 */ /* 0x000fca00078e024c */
[----:B------:R-:W-:Y:S02]  /*a720*/  VIMNMX R28, R28, R33, !PT ;  /* 0x000000211c1c7248 */ /* 0x000fe40007fe0100 */
[----:B------:R-:W-:-:S07]  /*a730*/  VIADDMNMX R24, R33, R177, R24, PT ;  /* 0x000000b121187246 */ /* 0x000fce0003800118 */
.L_x_2777:
[----:B------:R-:W-:Y:S01]  /*a740*/  ISETP.GT.AND P2, PT, R28, 0x1, !P2 ;  /* 0x000000011c00780c */ /* 0x000fe20005744270 */
[----:B------:R-:W-:Y:S01]  /*a750*/  ULDC UR4, c[0x0][0x988] ;  /* 0x0002620000047ab9 */ /* 0x000fe20000000800 */
[----:B------:R-:W-:Y:S01]  /*a760*/  FMNMX.FTZ R0, R85, R109, !PT ;  /* 0x0000006d55007209 */ /* 0x000fe20007810000 */
[----:B------:R-:W-:Y:S01]  /*a770*/  IMAD.U32 R10, RZ, RZ, UR4 ;  /* 0x00000004ff0a7e24 */ /* 0x000fe2000f8e00ff */
        /* <DEDUP_REMOVED lines=8> */
[----:B------:R-:W-:Y:S02]  /*a800*/  ISETP.GT.AND P6, PT, R28, 0x8, !P6 ;  /* 0x000000081c00780c */ /* 0x000fe400077c4270 */
[----:B------:R-:W-:-:S02]  /*a810*/  FSEL R31, R31, -INF , !P2 ;  /* 0xff8000001f1f7808 */ /* 0x000fc40005000000 */
[----:B------:R-:W-:Y:S02]  /*a820*/  ISETP.NE.AND P2, PT, R78, RZ, PT ;  /* 0x000000ff4e00720c */ /* 0x000fe40003f45270 */
[----:B------:R-:W-:Y:S02]  /*a830*/  FMNMX.FTZ R0, R87, R0, !PT ;  /* 0x0000000057007209 */ /* 0x000fe40007810000 */
[----:B------:R-:W-:Y:S02]  /*a840*/  ISETP.GT.AND P2, PT, R28, 0x10, !P2 ;  /* 0x000000101c00780c */ /* 0x000fe40005744270 */
[C---:B------:R-:W-:Y:S02]  /*a850*/  ISETP.LT.OR P6, PT, R24.reuse, 0x9, P6 ;  /* 0x000000091800780c */ /* 0x040fe400037c1670 */
[----:B------:R-:W-:Y:S02]  /*a860*/  ISETP.LT.OR P2, PT, R24, 0x11, P2 ;  /* 0x000000111800780c */ /* 0x000fe40001741670 */
[----:B------:R-:W-:-:S02]  /*a870*/  FMNMX.FTZ R0, R105, R0, !PT ;  /* 0x0000000069007209 */ /* 0x000fc40007810000 */
[----:B------:R-:W-:Y:S02]  /*a880*/  FSEL R37, R34, -INF , !P2 ;  /* 0xff80000022257808 */ /* 0x000fe40005000000 */
[----:B------:R-:W-:Y:S02]  /*a890*/  ISETP.NE.AND P2, PT, R79, RZ, PT ;  /* 0x000000ff4f00720c */ /* 0x000fe40003f45270 */
[----:B------:R-:W-:Y:S02]  /*a8a0*/  FSEL R33, R30, -INF , !P6 ;  /* 0xff8000001e217808 */ /* 0x000fe40007000000 */
[----:B------:R-:W-:Y:S02]  /*a8b0*/  ISETP.GT.AND P2, PT, R28, 0x11, !P2 ;  /* 0x000000111c00780c */ /* 0x000fe40005744270 */
[----:B------:R-:W-:Y:S02]  /*a8c0*/  ISETP.NE.AND P6, PT, R81, RZ, PT ;  /* 0x000000ff5100720c */ /* 0x000fe40003fc5270 */
[----:B------:R-:W-:-:S02]  /*a8d0*/  ISETP.LT.OR P2, PT, R24, 0x12, P2 ;  /* 0x000000121800780c */ /* 0x000fc40001741670 */
[----:B------:R-:W-:Y:S02]  /*a8e0*/  FMNMX.FTZ R0, R89, R0, !PT ;  /* 0x0000000059007209 */ /* 0x000fe40007810000 */
[----:B------:R-:W-:Y:S02]  /*a8f0*/  FSEL R35, R35, -INF , !P2 ;  /* 0xff80000023237808 */ /* 0x000fe40005000000 */
[----:B------:R-:W-:Y:S02]  /*a900*/  ISETP.NE.AND P2, PT, R80, RZ, PT ;  /* 0x000000ff5000720c */ /* 0x000fe40003f45270 */
[----:B------:R-:W-:Y:S02]  /*a910*/  FMNMX.FTZ R0, R103, R0, !PT ;  /* 0x0000000067007209 */ /* 0x000fe40007810000 */
[----:B------:R-:W-:Y:S02]  /*a920*/  ISETP.GT.AND P2, PT, R28, 0x18, !P2 ;  /* 0x000000181c00780c */ /* 0x000fe40005744270 */
[----:B------:R-:W-:-:S02]  /*a930*/  ISETP.NE.AND P5, PT, R40, RZ, PT ;  /* 0x000000ff2800720c */ /* 0x000fc40003fa5270 */
        /* <DEDUP_REMOVED lines=39> */
[----:B------:R-:W-:Y:S01]  /*abb0*/  ISETP.GT.AND P4, PT, R28, RZ, !P4 ;  /* 0x000000ff1c00720c */ /* 0x000fe20006784270 */
[----:B------:R-:W0:Y:S01]  /*abc0*/  SHFL.BFLY PT, R83, R4, 0x2, 0x1f ;  /* 0x0c401f0004537f89 */ /* 0x000e2200000e0000 */
[----:B------:R-:W-:Y:S02]  /*abd0*/  FSEL R73, R50, -INF , !P2 ;  /* 0xff80000032497808 */ /* 0x000fe40005000000 */
[----:B------:R-:W-:-:S02]  /*abe0*/  ISETP.NE.AND P2, PT, R48, RZ, PT ;  /* 0x000000ff3000720c */ /* 0x000fc40003f45270 */
[----:B------:R-:W-:Y:S02]  /*abf0*/  ISETP.LT.OR P4, PT, R24, 0x1, P4 ;  /* 0x000000011800780c */ /* 0x000fe40002781670 */
[----:B------:R-:W-:Y:S02]  /*ac00*/  ISETP.GT.AND P2, PT, R28, 0x31, !P2 ;  /* 0x000000311c00780c */ /* 0x000fe40005744270 */
[----:B------:R-:W-:Y:S02]  /*ac10*/  FSEL R26, R26, -INF , !P4 ;  /* 0xff8000001a1a7808 */ /* 0x000fe40006000000 */
[----:B------:R-:W-:Y:S02]  /*ac20*/  ISETP.LT.OR P2, PT, R24, 0x32, P2 ;  /* 0x000000321800780c */ /* 0x000fe40001741670 */
[----:B------:R-:W-:Y:S02]  /*ac30*/  ISETP.NE.AND P5, PT, R60, RZ, PT ;  /* 0x000000ff3c00720c */ /* 0x000fe40003fa5270 */
[----:B------:R-:W-:-:S02]  /*ac40*/  FSEL R51, R51, -INF , !P2 ;  /* 0xff80000033337808 */ /* 0x000fc40005000000 */
[----:B------:R-:W-:Y:S02]  /*ac50*/  ISETP.NE.AND P2, PT, R84, RZ, PT ;  /* 0x000000ff5400720c */ /* 0x000fe40003f45270 */
[C---:B------:R-:W-:Y:S02]  /*ac60*/  ISETP.GT.AND P3, PT, R28.reuse, 0x58, !P3 ;  /* 0x000000581c00780c */ /* 0x040fe40005f64270 */
[----:B------:R-:W-:Y:S02]  /*ac70*/  ISETP.GT.AND P2, PT, R28, 0x38, !P2 ;  /* 0x000000381c00780c */ /* 0x000fe40005744270 */
[C---:B------:R-:W-:Y:S02]  /*ac80*/  ISETP.LT.OR P3, PT, R24.reuse, 0x59, P3 ;  /* 0x000000591800780c */ /* 0x040fe40001f61670 */
[----:B------:R-:W-:Y:S02]  /*ac90*/  ISETP.LT.OR P2, PT, R24, 0x39, P2 ;  /* 0x000000391800780c */ /* 0x000fe40001741670 */
[----:B0-----:R-:W-:-:S02]  /*aca0*/  FMNMX.FTZ R83, R4, R83, !PT ;  /* 0x0000005304537209 */ /* 0x001fc40007810000 */
[----:B------:R-:W-:Y:S02]  /*acb0*/  FSEL R75, R54, -INF , !P2 ;  /* 0xff800000364b7808 */ /* 0x000fe40005000000 */
[----:B------:R-:W-:Y:S01]  /*acc0*/  ISETP.NE.AND P2, PT, R52, RZ, PT ;  /* 0x000000ff3400720c */ /* 0x000fe20003f45270 */
[----:B------:R-:W0:Y:S01]  /*acd0*/  SHFL.BFLY PT, R0, R83, 0x1, 0x1f ;  /* 0x0c201f0053007f89 */ /* 0x000e2200000e0000 */
        /* <DEDUP_REMOVED lines=27> */
[----:B------:R-:W-:-:S02]  /*ae90*/  ISETP.GT.AND P2, PT, R28, 0x49, !P6 ;  /* 0x000000491c00780c */ /* 0x000fc40007744270 */
[----:B------:R-:W-:Y:S02]  /*aea0*/  FMNMX.FTZ R4, R51, R4, !PT ;  /* 0x0000000433047209 */ /* 0x000fe40007810000 */
[----:B------:R-:W-:Y:S02]  /*aeb0*/  ISETP.LT.OR P2, PT, R24, 0x4a, P2 ;  /* 0x0000004a1800780c */ /* 0x000fe40001741670 */
[----:B------:R-:W-:Y:S02]  /*aec0*/  FMNMX.FTZ R4, R75, R4, !PT ;  /* 0x000000044b047209 */ /* 0x000fe40007810000 */
[----:B------:R-:W-:Y:S02]  /*aed0*/  FSEL R63, R63, -INF , !P2 ;  /* 0xff8000003f3f7808 */ /* 0x000fe40005000000 */
[----:B------:R-:W-:Y:S02]  /*aee0*/  ISETP.GT.AND P2, PT, R28, 0x50, !P5 ;  /* 0x000000501c00780c */ /* 0x000fe40006f44270 */
[----:B0-----:R-:W-:-:S02]  /*aef0*/  FMNMX.FTZ R0, R83, R0, !PT ;  /* 0x0000000053007209 */ /* 0x001fc40007810000 */
[----:B------:R-:W-:Y:S02]  /*af00*/  FMNMX.FTZ R4, R55, R4, !PT ;  /* 0x0000000437047209 */ /* 0x000fe40007810000 */
[----:B------:R-:W-:Y:S01]  /*af10*/  ISETP.LT.OR P2, PT, R24, 0x51, P2 ;  /* 0x000000511800780c */ /* 0x000fe20001741670 */
[----:B------:R-:W-:Y:S01]  /*af20*/  FMUL.FTZ R30, R0, R10 ;  /* 0x0000000a001e7220 */ /* 0x000fe20000410000 */
[----:B------:R-:W-:Y:S02]  /*af30*/  FMNMX.FTZ R4, R77, R4, !PT ;  /* 0x000000044d047209 */ /* 0x000fe40007810000 */
[----:B------:R-:W-:Y:S02]  /*af40*/  FSEL R81, R66, -INF , !P2 ;  /* 0xff80000042517808 */ /* 0x000fe40005000000 */
[----:B------:R-:W-:Y:S02]  /*af50*/  FSETP.NEU.FTZ.AND P2, PT, R0, -INF , PT ;  /* 0xff8000000000780b */ /* 0x000fe40003f5d000 */
[----:B------:R-:W-:-:S02]  /*af60*/  ISETP.NE.AND P5, PT, R64, RZ, PT ;  /* 0x000000ff4000720c */ /* 0x000fc40003fa5270 */
[----:B------:R-:W-:Y:S02]  /*af70*/  FMNMX.FTZ R4, R59, R4, !PT ;  /* 0x000000043b047209 */ /* 0x000fe40007810000 */
[----:B------:R-:W-:Y:S02]  /*af80*/  FSEL R30, R30, RZ, P2 ;  /* 0x000000ff1e1e7208 */ /* 0x000fe40001000000 */
[----:B------:R-:W-:Y:S02]  /*af90*/  ISETP.GT.AND P2, PT, R28, 0x51, !P5 ;  /* 0x000000511c00780c */ /* 0x000fe40006f44270 */
[----:B------:R-:W-:Y:S01]  /*afa0*/  FMNMX.FTZ R4, R79, R4, !PT ;  /* 0x000000044f047209 */ /* 0x000fe20007810000 */
[-CC-:B------:R-:W-:Y:S01]  /*afb0*/  FFMA.FTZ R160, R103, R10.reuse, -R30.reuse ;  /* 0x0000000a67a07223 */ /* 0x180fe2000001081e */
[----:B------:R-:W-:Y:S01]  /*afc0*/  ISETP.LT.OR P2, PT, R24, 0x52, P2 ;  /* 0x000000521800780c */ /* 0x000fe20001741670 */
[-CC-:B------:R-:W-:Y:S01]  /*afd0*/  FFMA.FTZ R152, R85, R10.reuse, -R30.reuse ;  /* 0x0000000a55987223 */ /* 0x180fe2000001081e */
[----:B------:R-:W-:Y:S01]  /*afe0*/  ISETP.NE.AND P5, PT, R68, RZ, PT ;  /* 0x000000ff4400720c */ /* 0x000fe20003fa5270 */
[--C-:B------:R-:W-:Y:S01]  /*aff0*/  FFMA.FTZ R83, R109, R10, -R30.reuse ;  /* 0x0000000a6d537223 */ /* 0x100fe2000001081e */
[----:B------:R-:W-:Y:S01]  /*b000*/  FMNMX.FTZ R4, R63, R4, !PT ;  /* 0x000000043f047209 */ /* 0x000fe20007810000 */
[-CC-:B------:R-:W-:Y:S01]  /*b010*/  FFMA.FTZ R154, R111, R10.reuse, -R30.reuse ;  /* 0x0000000a6f9a7223 */ /* 0x180fe2000001081e */
[----:B------:R-:W-:Y:S01]  /*b020*/  FSEL R67, R67, -INF , !P2 ;  /* 0xff80000043437808 */ /* 0x000fe20005000000 */
[----:B------:R-:W-:Y:S01]  /*b030*/  MUFU.EX2 R152, R152 ;  /* 0x0000009800987308 */ /* 0x000fe20000000800 */
[----:B------:R-:W-:Y:S01]  /*b040*/  ISETP.GT.AND P2, PT, R28, 0x59, !P5 ;  /* 0x000000591c00780c */ /* 0x000fe20006f44270 */
[--C-:B------:R-:W-:Y:S01]  /*b050*/  FFMA.FTZ R28, R101, R10, -R30.reuse ;  /* 0x0000000a651c7223 */ /* 0x100fe2000001081e */
[----:B------:R-:W-:Y:S01]  /*b060*/  FMNMX.FTZ R4, R81, R4, !PT ;  /* 0x0000000451047209 */ /* 0x000fe20007810000 */
[-CC-:B------:R-:W-:Y:S01]  /*b070*/  FFMA.FTZ R85, R113, R10.reuse, -R30.reuse ;  /* 0x0000000a71557223 */ /* 0x180fe2000001081e */
[----:B------:R-:W-:Y:S01]  /*b080*/  ISETP.LT.OR P2, PT, R24, 0x5a, P2 ;  /* 0x0000005a1800780c */ /* 0x000fe20001741670 */
[--C-:B------:R-:W-:Y:S01]  /*b090*/  FFMA.FTZ R24, R97, R10, -R30.reuse ;  /* 0x0000000a61187223 */ /* 0x100fe2000001081e */
[----:B------:R-:W-:Y:S01]  /*b0a0*/  FSEL R101, R70, -INF , !P3 ;  /* 0xff80000046657808 */ /* 0x000fe20005800000 */
[----:B------:R0:W-:Y:S01]  /*b0b0*/  MUFU.EX2 R103, R28 ;  /* 0x0000001c00677308 */ /* 0x0001e20000000800 */
[----:B------:R-:W-:Y:S01]  /*b0c0*/  FMNMX.FTZ R4, R67, R4, !PT ;  /* 0x0000000443047209 */ /* 0x000fe20007810000 */
[-CC-:B------:R-:W-:Y:S01]  /*b0d0*/  FFMA.FTZ R156, R107, R10.reuse, -R30.reuse ;  /* 0x0000000a6b9c7223 */ /* 0x180fe2000001081e */
[----:B------:R-:W-:Y:S01]  /*b0e0*/  FSEL R71, R71, -INF , !P2 ;  /* 0xff80000047477808 */ /* 0x000fe20005000000 */
[--C-:B------:R-:W-:Y:S01]  /*b0f0*/  FFMA.FTZ R87, R87, R10, -R30.reuse ;  /* 0x0000000a57577223 */ /* 0x100fe2000001081e */
[----:B------:R-:W-:Y:S01]  /*b100*/  FMNMX.FTZ R4, R101, R4, !PT ;  /* 0x0000000465047209 */ /* 0x000fe20007810000 */
[-CC-:B------:R-:W-:Y:S01]  /*b110*/  FFMA.FTZ R158, R105, R10.reuse, -R30.reuse ;  /* 0x0000000a699e7223 */ /* 0x180fe2000001081e */
[--C-:B------:R-:W-:Y:S01]  /*b120*/  FFMA.FTZ R89, R89, R10, -R30.reuse ;  /* 0x0000000a59597223 */ /* 0x100fe2000001081e */
[----:B------:R-:W-:Y:S01]  /*b130*/  MUFU.EX2 R83, R83 ;  /* 0x0000005300537308 */ /* 0x000fe20000000800 */
[----:B------:R-:W-:Y:S01]  /*b140*/  FMNMX.FTZ R4, R71, R4, !PT ;  /* 0x0000000447047209 */ /* 0x000fe20007810000 */
[-CC-:B0-----:R-:W-:Y:S01]  /*b150*/  FFMA.FTZ R28, R7, R10.reuse, -R30.reuse ;  /* 0x0000000a071c7223 */ /* 0x181fe2000001081e */
[-CC-:B------:R-:W-:Y:S01]  /*b160*/  FFMA.FTZ R99, R99, R10.reuse, -R30.reuse ;  /* 0x0000000a63637223 */ /* 0x180fe2000001081e */
[-CC-:B------:R-:W-:Y:S01]  /*b170*/  FFMA.FTZ R95, R95, R10.reuse, -R30.reuse ;  /* 0x0000000a5f5f7223 */ /* 0x180fe2000001081e */
[-CC-:B------:R-:W-:Y:S01]  /*b180*/  FFMA.FTZ R93, R93, R10.reuse, -R30.reuse ;  /* 0x0000000a5d5d7223 */ /* 0x180fe2000001081e */
[----:B------:R-:W0:Y:S01]  /*b190*/  SHFL.BFLY PT, R97, R4, 0x2, 0x1f ;  /* 0x0c401f0004617f89 */ /* 0x000e2200000e0000 */
        /* <DEDUP_REMOVED lines=9> */
[----:B------:R-:W-:Y:S01]  /*b230*/  MUFU.EX2 R85, R85 ;  /* 0x0000005500557308 */ /* 0x000fe20000000800 */
[----:B------:R-:W-:-:S07]  /*b240*/  FFMA.FTZ R30, R69, R10, -R30 ;  /* 0x0000000a451e7223 */ /* 0x000fce000001081e */
[----:B------:R-:W-:Y:S01]  /*b250*/  MUFU.EX2 R156, R156 ;  /* 0x0000009c009c7308 */ /* 0x000fe20000000800 */
[----:B0-----:R-:W-:-:S07]  /*b260*/  FMNMX.FTZ R97, R4, R97, !PT ;  /* 0x0000006104617209 */ /* 0x001fce0007810000 */
[----:B------:R-:W-:Y:S01]  /*b270*/  MUFU.EX2 R87, R87 ;  /* 0x0000005700577308 */ /* 0x000fe20000000800 */
[----:B------:R-:W0:Y:S07]  /*b280*/  SHFL.BFLY PT, R4, R97, 0x1, 0x1f ;  /* 0x0c201f0061047f89 */ /* 0x000e2e00000e0000 */
[----:B------:R-:W-:Y:S08]  /*b290*/  MUFU.EX2 R158, R158 ;  /* 0x0000009e009e7308 */ /* 0x000ff00000000800 */
[----:B------:R-:W-:Y:S08]  /*b2a0*/  MUFU.EX2 R89, R89 ;  /* 0x0000005900597308 */ /* 0x000ff00000000800 */
[----:B------:R-:W-:Y:S01]  /*b2b0*/  MUFU.EX2 R160, R160 ;  /* 0x000000a000a07308 */ /* 0x000fe20000000800 */
[----:B0-----:R-:W-:-:S04]  /*b2c0*/  FMNMX.FTZ R7, R97, R4, !PT ;  /* 0x0000000461077209 */ /* 0x001fc80007810000 */
[C---:B------:R-:W-:Y:S01]  /*b2d0*/  FSETP.NEU.FTZ.AND P2, PT, R7.reuse, -INF , PT ;  /* 0xff8000000700780b */ /* 0x040fe20003f5d000 */
[----:B------:R-:W-:Y:S02]  /*b2e0*/  FMUL.FTZ R4, R7, R10 ;  /* 0x0000000a07047220 */ /* 0x000fe40000410000 */
[----:B------:R-:W-:Y:S03]  /*b2f0*/  MUFU.EX2 R99, R99 ;  /* 0x0000006300637308 */ /* 0x000fe60000000800 */
[----:B------:R-:W-:-:S05]  /*b300*/  FSEL R4, R4, RZ, P2 ;  /* 0x000000ff04047208 */ /* 0x000fca0001000000 */
        /* <DEDUP_REMOVED lines=24> */
[----:B------:R3:W-:Y:S01]  /*b490*/  MUFU.EX2 R32, R31 ;  /* 0x0000001f00207308 */ /* 0x0007e20000000800 */
[-CC-:B------:R-:W-:Y:S01]  /*b4a0*/  FFMA.FTZ R67, R67, R10.reuse, -R4.reuse ;  /* 0x0000000a43437223 */ /* 0x180fe20000010804 */
[-CC-:B------:R-:W-:Y:S01]  /*b4b0*/  FFMA.FTZ R101, R101, R10.reuse, -R4.reuse ;  /* 0x0000000a65657223 */ /* 0x180fe20000010804 */
[----:B------:R-:W-:Y:S01]  /*b4c0*/  FFMA.FTZ R71, R71, R10, -R4 ;  /* 0x0000000a47477223 */ /* 0x000fe20000010804 */
[----:B0-----:R-:W-:-:S04]  /*b4d0*/  F2FP.BF16.F32.PACK_AB R162, R24, R99 ;  /* 0x0000006318a2723e */ /* 0x001fc800000010ff */
[----:B------:R-:W0:Y:S01]  /*b4e0*/  MUFU.EX2 R33, R33 ;  /* 0x0000002100217308 */ /* 0x000e220000000800 */
[----:B---3--:R-:W-:Y:S01]  /*b4f0*/  FADD.FTZ R31, R152, R83 ;  /* 0x00000053981f7221 */ /* 0x008fe20000010000 */
[----:B-1----:R-:W-:Y:S02]  /*b500*/  F2FP.BF16.F32.PACK_AB R153, R27, R26 ;  /* 0x0000001a1b99723e */ /* 0x002fe400000010ff */
[----:B------:R-:W-:Y:S01]  /*b510*/  F2FP.BF16.F32.PACK_AB R152, R83, R152 ;  /* 0x000000985398723e */ /* 0x000fe200000010ff */
[----:B------:R-:W-:Y:S01]  /*b520*/  FADD.FTZ R44, R154, R31 ;  /* 0x0000001f9a2c7221 */ /* 0x000fe20000010000 */
[C---:B------:R-:W-:Y:S02]  /*b530*/  F2FP.BF16.F32.PACK_AB R154, R85.reuse, R154 ;  /* 0x0000009a559a723e */ /* 0x040fe400000010ff */
[----:B------:R-:W1:Y:S01]  /*b540*/  MUFU.EX2 R37, R37 ;  /* 0x0000002500257308 */ /* 0x000e620000000800 */
[----:B------:R-:W-:Y:S01]  /*b550*/  FADD.FTZ R31, R85, R44 ;  /* 0x0000002c551f7221 */ /* 0x000fe20000010000 */
[----:B------:R-:W-:-:S03]  /*b560*/  FADD.FTZ R44, R26, R27 ;  /* 0x0000001b1a2c7221 */ /* 0x000fc60000010000 */
[----:B------:R-:W-:Y:S01]  /*b570*/  FADD.FTZ R46, R156, R31 ;  /* 0x0000001f9c2e7221 */ /* 0x000fe20000010000 */
[----:B------:R-:W-:Y:S02]  /*b580*/  F2FP.BF16.F32.PACK_AB R156, R87, R156 ;  /* 0x0000009c579c723e */ /* 0x000fe400000010ff */
[----:B------:R3:W4:Y:S01]  /*b590*/  MUFU.EX2 R34, R35 ;  /* 0x0000002300227308 */ /* 0x0007220000000800 */
[----:B0-----:R-:W-:Y:S01]  /*b5a0*/  FADD.FTZ R31, R33, R44 ;  /* 0x0000002c211f7221 */ /* 0x001fe20000010000 */
[----:B------:R-:W-:-:S06]  /*b5b0*/  F2FP.BF16.F32.PACK_AB R155, R32, R33 ;  /* 0x00000021209b723e */ /* 0x000fcc00000010ff */
[----:B------:R-:W0:Y:S01]  /*b5c0*/  MUFU.EX2 R41, R41 ;  /* 0x0000002900297308 */ /* 0x000e220000000800 */
[----:B---3--:R-:W-:Y:S01]  /*b5d0*/  FADD.FTZ R35, R87, R46 ;  /* 0x0000002e57237221 */ /* 0x008fe20000010000 */
[----:B------:R-:W-:-:S03]  /*b5e0*/  FADD.FTZ R46, R32, R31 ;  /* 0x0000001f202e7221 */ /* 0x000fc60000010000 */
[----:B------:R-:W-:Y:S01]  /*b5f0*/  FADD.FTZ R48, R158, R35 ;  /* 0x000000239e307221 */ /* 0x000fe20000010000 */
[----:B-1----:R-:W-:Y:S01]  /*b600*/  FADD.FTZ R31, R37, R46 ;  /* 0x0000002e251f7221 */ /* 0x002fe20000010000 */
[C---:B------:R-:W-:Y:S01]  /*b610*/  F2FP.BF16.F32.PACK_AB R158, R89.reuse, R158 ;  /* 0x0000009e599e723e */ /* 0x040fe200000010ff */
[----:B------:R-:W1:Y:S01]  /*b620*/  MUFU.EX2 R36, R39 ;  /* 0x0000002700247308 */ /* 0x000e620000000800 */
[----:B------:R-:W-:Y:S01]  /*b630*/  FADD.FTZ R35, R89, R48 ;  /* 0x0000003059237221 */ /* 0x000fe20000010000 */
[C---:B----4-:R-:W-:Y:S01]  /*b640*/  FADD.FTZ R46, R34.reuse, R31 ;  /* 0x0000001f222e7221 */ /* 0x050fe20000010000 */
[----:B------:R-:W-:Y:S02]  /*b650*/  F2FP.BF16.F32.PACK_AB R157, R34, R37 ;  /* 0x00000025229d723e */ /* 0x000fe400000010ff */
[----:B------:R-:W-:Y:S01]  /*b660*/  FADD.FTZ R48, R160, R35 ;  /* 0x00000023a0307221 */ /* 0x000fe20000010000 */
[C---:B------:R-:W-:Y:S02]  /*b670*/  F2FP.BF16.F32.PACK_AB R160, R103.reuse, R160 ;  /* 0x000000a067a0723e */ /* 0x040fe400000010ff */
[----:B------:R-:W3:Y:S01]  /*b680*/  MUFU.EX2 R45, R45 ;  /* 0x0000002d002d7308 */ /* 0x000ee20000000800 */
[----:B------:R-:W-:Y:S01]  /*b690*/  FADD.FTZ R48, R103, R48 ;  /* 0x0000003067307221 */ /* 0x000fe20000010000 */
[----:B0-----:R-:W-:-:S03]  /*b6a0*/  FADD.FTZ R31, R41, R46 ;  /* 0x0000002e291f7221 */ /* 0x001fc60000010000 */
[----:B------:R-:W-:-:S03]  /*b6b0*/  FADD.FTZ R35, R99, R48 ;  /* 0x0000003063237221 */ /* 0x000fc60000010000 */
[----:B------:R-:W0:Y:S01]  /*b6c0*/  MUFU.EX2 R95, R95 ;  /* 0x0000005f005f7308 */ /* 0x000e220000000800 */
[----:B-1----:R-:W-:Y:S01]  /*b6d0*/  FADD.FTZ R48, R36, R31 ;  /* 0x0000001f24307221 */ /* 0x002fe20000010000 */
[----:B------:R-:W-:Y:S01]  /*b6e0*/  FADD.FTZ R50, R24, R35 ;  /* 0x0000002318327221 */ /* 0x000fe20000010000 */
[----:B------:R-:W-:-:S05]  /*b6f0*/  F2FP.BF16.F32.PACK_AB R159, R36, R41 ;  /* 0x00000029249f723e */ /* 0x000fca00000010ff */
[----:B------:R-:W1:Y:S01]  /*b700*/  MUFU.EX2 R38, R43 ;  /* 0x0000002b00267308 */ /* 0x000e620000000800 */
[----:B---3--:R-:W-:-:S07]  /*b710*/  FADD.FTZ R31, R45, R48 ;  /* 0x000000302d1f7221 */ /* 0x008fce0000010000 */
[----:B------:R-:W3:Y:S01]  /*b720*/  MUFU.EX2 R164, R93 ;  /* 0x0000005d00a47308 */ /* 0x000ee20000000800 */
[----:B0-----:R-:W-:-:S07]  /*b730*/  FADD.FTZ R35, R95, R50 ;  /* 0x000000325f237221 */ /* 0x001fce0000010000 */
[----:B------:R-:W0:Y:S01]  /*b740*/  MUFU.EX2 R49, R49 ;  /* 0x0000003100317308 */ /* 0x000e220000000800 */
[C---:B-1----:R-:W-:Y:S01]  /*b750*/  FADD.FTZ R48, R38.reuse, R31 ;  /* 0x0000001f26307221 */ /* 0x042fe20000010000 */
[----:B------:R-:W-:-:S06]  /*b760*/  F2FP.BF16.F32.PACK_AB R161, R38, R45 ;  /* 0x0000002d26a1723e */ /* 0x000fcc00000010ff */
[----:B------:R-:W1:Y:S01]  /*b770*/  MUFU.EX2 R91, R91 ;  /* 0x0000005b005b7308 */ /* 0x000e620000000800 */
[C---:B---3--:R-:W-:Y:S01]  /*b780*/  FADD.FTZ R50, R164.reuse, R35 ;  /* 0x00000023a4327221 */ /* 0x048fe20000010000 */
[----:B------:R-:W-:-:S06]  /*b790*/  F2FP.BF16.F32.PACK_AB R164, R164, R95 ;  /* 0x0000005fa4a4723e */ /* 0x000fcc00000010ff */
[----:B------:R-:W3:Y:S01]  /*b7a0*/  MUFU.EX2 R40, R47 ;  /* 0x0000002f00287308 */ /* 0x000ee20000000800 */
[----:B0-----:R-:W-:-:S07]  /*b7b0*/  FADD.FTZ R31, R49, R48 ;  /* 0x00000030311f7221 */ /* 0x001fce0000010000 */
[----:B------:R-:W0:Y:S01]  /*b7c0*/  MUFU.EX2 R166, R53 ;  /* 0x0000003500a67308 */ /* 0x000e220000000800 */
[----:B-1----:R-:W-:-:S07]  /*b7d0*/  FADD.FTZ R35, R91, R50 ;  /* 0x000000325b237221 */ /* 0x002fce0000010000 */
[----:B------:R-:W1:Y:S01]  /*b7e0*/  MUFU.EX2 R73, R73 ;  /* 0x0000004900497308 */ /* 0x000e620000000800 */
[C---:B---3--:R-:W-:Y:S01]  /*b7f0*/  FADD.FTZ R50, R40.reuse, R31 ;  /* 0x0000001f28327221 */ /* 0x048fe20000010000 */
[----:B------:R-:W-:-:S06]  /*b800*/  F2FP.BF16.F32.PACK_AB R163, R40, R49 ;  /* 0x0000003128a3723e */ /* 0x000fcc00000010ff */
[----:B------:R-:W3:Y:S01]  /*b810*/  MUFU.EX2 R3, R3 ;  /* 0x0000000300037308 */ /* 0x000ee20000000800 */
[C---:B0-----:R-:W-:Y:S01]  /*b820*/  FADD.FTZ R52, R166.reuse, R35 ;  /* 0x00000023a6347221 */ /* 0x041fe20000010000 */
[----:B------:R-:W-:-:S06]  /*b830*/  F2FP.BF16.F32.PACK_AB R166, R166, R91 ;  /* 0x0000005ba6a6723e */ /* 0x000fcc00000010ff */
[----:B------:R-:W0:Y:S01]  /*b840*/  MUFU.EX2 R42, R51 ;  /* 0x00000033002a7308 */ /* 0x000e220000000800 */
[----:B-1----:R-:W-:-:S07]  /*b850*/  FADD.FTZ R31, R73, R50 ;  /* 0x00000032491f7221 */ /* 0x002fce0000010000 */
[----:B------:R-:W1:Y:S01]  /*b860*/  MUFU.EX2 R168, R57 ;  /* 0x0000003900a87308 */ /* 0x000e620000000800 */
[----:B---3--:R-:W-:-:S07]  /*b870*/  FADD.FTZ R35, R3, R52 ;  /* 0x0000003403237221 */ /* 0x008fce0000010000 */
[----:B------:R-:W3:Y:S01]  /*b880*/  MUFU.EX2 R75, R75 ;  /* 0x0000004b004b7308 */ /* 0x000ee20000000800 */
[C---:B0-----:R-:W-:Y:S01]  /*b890*/  FADD.FTZ R4, R42.reuse, R31 ;  /* 0x0000001f2a047221 */ /* 0x041fe20000010000 */
[----:B------:R-:W-:-:S06]  /*b8a0*/  F2FP.BF16.F32.PACK_AB R165, R42, R73 ;  /* 0x000000492aa5723e */ /* 0x000fcc00000010ff */
[----:B------:R-:W0:Y:S01]  /*b8b0*/  MUFU.EX2 R28, R28 ;  /* 0x0000001c001c7308 */ /* 0x000e220000000800 */
[C---:B-1----:R-:W-:Y:S01]  /*b8c0*/  FADD.FTZ R35, R168.reuse, R35 ;  /* 0x00000023a8237221 */ /* 0x042fe20000010000 */
[----:B------:R-:W-:-:S06]  /*b8d0*/  F2FP.BF16.F32.PACK_AB R168, R168, R3 ;  /* 0x00000003a8a8723e */ /* 0x000fcc00000010ff */
        /* <DEDUP_REMOVED lines=28> */
[----:B-1----:R-:W-:-:S07]  /*baa0*/  FADD.FTZ R3, R81, R28 ;  /* 0x0000001c51037221 */ /* 0x002fce0000010000 */
[----:B------:R-:W1:Y:S01]  /*bab0*/  MUFU.EX2 R30, R30 ;  /* 0x0000001e001e7308 */ /* 0x000e620000000800 */
[C---:B---3--:R-:W-:Y:S01]  /*bac0*/  FADD.FTZ R26, R50.reuse, R3 ;  /* 0x00000003321a7221 */ /* 0x048fe20000010000 */
[----:B------:R-:W-:-:S06]  /*bad0*/  F2FP.BF16.F32.PACK_AB R173, R50, R81 ;  /* 0x0000005132ad723e */ /* 0x000fcc00000010ff */
[----:B------:R-:W3:Y:S01]  /*bae0*/  MUFU.EX2 R24, R71 ;  /* 0x0000004700187308 */ /* 0x000ee20000000800 */
[----:B0-----:R-:W-:Y:S01]  /*baf0*/  FADD.FTZ R3, R101, R26 ;  /* 0x0000001a65037221 */ /* 0x001fe20000010000 */
[C---:B-1----:R-:W-:Y:S01]  /*bb00*/  FADD.FTZ R4, R30.reuse, R31 ;  /* 0x0000001f1e047221 */ /* 0x042fe20000010000 */
[----:B------:R-:W-:Y:S02]  /*bb10*/  F2FP.BF16.F32.PACK_AB R174, R30, R29 ;  /* 0x0000001d1eae723e */ /* 0x000fe400000010ff */
[C---:B---3--:R-:W-:Y:S01]  /*bb20*/  FADD.FTZ R3, R24.reuse, R3 ;  /* 0x0000000318037221 */ /* 0x048fe20000010000 */
[----:B------:R-:W-:Y:S01]  /*bb30*/  F2FP.BF16.F32.PACK_AB R175, R24, R101 ;  /* 0x0000006518af723e */ /* 0x000fe200000010ff */
[----:B------:R-:W-:Y:S06]  /*bb40*/  @!P0 BRA `(.L_x_2781) ;  /* 0x0000000000048947 */ /* 0x000fec0003800000 */
[----:B------:R-:W-:Y:S01]  /*bb50*/  BPT.TRAP 0x1 ;  /* 0x000000040000795c */ /* 0x000fe20000300000 */
.L_x_2781:
[----:B------:R0:W1:Y:S01]  /*bb60*/  SYNCS.PHASECHK.TRANS64.TRYWAIT P2, [R6+URZ+0x22850], R11 ;  /* 0x0228500b060075a7 */ /* 0x000062000804017f */
[----:B------:R-:W-:Y:S05]  /*bb70*/  @!P0 BRA `(.L_x_2782) ;  /* 0x0000000000048947 */ /* 0x000fea0003800000 */
[----:B------:R-:W-:Y:S01]  /*bb80*/  BPT.TRAP 0x1 ;  /* 0x000000040000795c */ /* 0x000fe20000300000 */
.L_x_2782:
[----:B------:R-:W-:Y:S04]  /*bb90*/  BSSY B0, `(.L_x_2783) ;  /* 0x0000004000007945 */ /* 0x000fe80003800000 */
[----:B-1----:R-:W-:Y:S05]  /*bba0*/  @P2 BRA `(.L_x_2784) ;  /* 0x0000000000082947 */ /* 0x002fea0003800000 */
[----:B------:R-:W1:Y:S02]  /*bbb0*/  SYNCS.PHASECHK.TRANS64.TRYWAIT P2, [R6+URZ+0x22850], R11 ;  /* 0x0228500b060075a7 */ /* 0x000e64000804017f */
[----:B-1----:R-:W-:Y:S05]  /*bbc0*/  @!P2 BRA `(.L_x_2785) ;  /* 0x0000014c00eca947 */ /* 0x002fea0003800000 */
.L_x_2784:
[----:B------:R-:W-:Y:S05]  /*bbd0*/  BSYNC B0 ;  /* 0x0000000000007941 */ /* 0x000fea0003800000 */
.L_x_2783:
[----:B------:R-:W-:Y:S05]  /*bbe0*/  WARPSYNC.ALL ;  /* 0x0000000000007948 */ /* 0x000fea0003800000 */
[----:B012---:R-:W-:Y:S01]  /*bbf0*/  VIADD R11, R16, 0x400 ;  /* 0x00000400100b7836 */ /* 0x007fe20000000000 */
[----:B------:R0:W-:Y:S01]  /*bc00*/  BAR.SYNC.DEFER_BLOCKING R179, 0x100 ;  /* 0x000400b30000751d */ /* 0x0001e20000010000 */
[----:B------:R-:W-:Y:S02]  /*bc10*/  IMAD.MOV.U32 R181, RZ, RZ, 0x40000040 ;  /* 0x40000040ffb57424 */ /* 0x000fe400078e00ff */
[----:B------:R-:W-:Y:S01]  /*bc20*/  @!P1 VIADD R6, R6, 0x22860 ;  /* 0x0002286006069836 */ /* 0x000fe20000000000 */
[----:B------:R-:W-:-:S02]  /*bc30*/  SHF.R.U32.HI R11, RZ, 0x4, R11 ;  /* 0x00000004ff0b7819 */ /* 0x000fc4000001160b */
[----:B------:R-:W-:Y:S01]  /*bc40*/  R2UR UR7, R181 ;  /* 0x00000000b50772ca */ /* 0x000fe200000e0000 */
[----:B------:R-:W-:Y:S01]  /*bc50*/  IMAD.MOV.U32 R181, RZ, RZ, 0x40000040 ;  /* 0x40000040ffb57424 */ /* 0x000fe200078e00ff */
[----:B------:R-:W-:Y:S01]  /*bc60*/  LOP3.LUT R11, R11, 0x3fff, RZ, 0xc0, !PT ;  /* 0x00003fff0b0b7812 */ /* 0x000fe200078ec0ff */
[----:B------:R-:W1:Y:S01]  /*bc70*/  LDC R182, c[0x0][0x448] ;  /* 0x00011200ffb67b82 */ /* 0x000e620000000800 */
[----:B------:R-:W-:Y:S02]  /*bc80*/  @!P1 PRMT R6, RZ, 0x654, R6 ;  /* 0x00000654ff069816 */ /* 0x000fe40000000006 */
[----:B------:R-:W-:-:S05]  /*bc90*/  LOP3.LUT R11, R11, 0x3000000, RZ, 0xfc, !PT ;  /* 0x030000000b0b7812 */ /* 0x000fca00078efcff */
[----:B------:R-:W-:-:S05]  /*bca0*/  IMAD R180, R2, 0xc00, R11 ;  /* 0x00000c0002b47824 */ /* 0x000fca00078e020b */
[----:B------:R-:W-:Y:S01]  /*bcb0*/  R2UR UR6, R180 ;  /* 0x00000000b40672ca */ /* 0x000fe200000e0000 */
[----:B------:R-:W-:Y:S01]  /*bcc0*/  WARPGROUP.ARRIVE ;  /* 0x00000000000079c5 */ /* 0x000fe20000000000 */
[----:B-1----:R-:W-:-:S11]  /*bcd0*/  ISETP.NE.AND P2, PT, R182, 0x1, PT ;  /* 0x00000001b600780c */ /* 0x002fd60003f45270 */
[----:B------:R-:W-:Y:S03]  /*bce0*/  HGMMA.64x256x16.F32.BF16 R24, R152, gdesc[UR4].tnspB, RZ, !UPT, gsb0 ;  /* 0x43e0000498187df0 */ /* 0x000fe6000c0018ff */
        /* <DEDUP_REMOVED lines=10> */
[----:B------:R-:W-:Y:S01]  /*bd90*/  VIADD R152, R180, 0x180 ;  /* 0x00000180b4987836 */ /* 0x000fe20000000000 */
[----:B------:R-:W-:Y:S01]  /*bda0*/  R2UR UR7, R153 ;  /* 0x00000000990772ca */ /* 0x000fe200000e0000 */
[----:B------:R-:W-:Y:S01]  /*bdb0*/  IMAD.MOV.U32 R153, RZ, RZ, 0x40000040 ;  /* 0x40000040ff997424 */ /* 0x000fe200078e00ff */
[----:B------:R-:W-:Y:S02]  /*bdc0*/  WARPGROUP.DEPBAR.LE gsb0, 0x0 ;  /* 0x00008000000079c5 */ /* 0x000fe40000010000 */
[----:B------:R-:W-:-:S15]  /*bdd0*/  WARPGROUP.ARRIVE ;  /* 0x00000000000079c5 */ /* 0x000fde0000000000 */
[----:B------:R-:W-:-:S06]  /*bde0*/  NOP ;  /* 0x0000000000007918 */ /* 0x000fcc0000000000 */
        /* <DEDUP_REMOVED lines=12> */
[----:B------:R-:W1:Y:S08]  /*beb0*/  @P2 LDC R152, c[0x0][0x450] ;  /* 0x00011400ff982b82 */ /* 0x000e700000000800 */
[----:B------:R-:W2:Y:S02]  /*bec0*/  @P2 LDC R153, c[0x0][0x44c] ;  /* 0x00011300ff992b82 */ /* 0x000ea40000000800 */
[----:B--2---:R-:W-:Y:S01]  /*bed0*/  @P2 IMAD.HI.U32 R153, R210, R153, RZ ;  /* 0x00000099d2992227 */ /* 0x004fe200078e00ff */
[----:B------:R-:W-:-:S02]  /*bee0*/  WARPGROUP.DEPBAR.LE gsb0, 0x0 ;  /* 0x00008000000079c5 */ /* 0x000fc40000010000 */
[----:B------:R-:W-:-:S11]  /*bef0*/  WARPGROUP.ARRIVE ;  /* 0x00000000000079c5 */ /* 0x000fd60000000000 */
        /* <DEDUP_REMOVED lines=8> */
[----:B------:R2:W-:Y:S02]  /*bf80*/  @!P1 SYNCS.ARRIVE.TRANS64.RED.A1T0 RZ, [R6+URZ], RZ ;  /* 0x000000ff06ff99a7 */ /* 0x0005e4000810043f */
[----:B--2---:R-:W-:Y:S01]  /*bf90*/  IMAD.MOV.U32 R6, RZ, RZ, R210 ;  /* 0x000000ffff067224 */ /* 0x004fe200078e00d2 */
[----:B-1----:R-:W-:Y:S02]  /*bfa0*/  @P2 SHF.R.U32.HI R6, RZ, R152, R153 ;  /* 0x00000098ff062219 */ /* 0x002fe40000011699 */
[----:B------:R-:W-:-:S02]  /*bfb0*/  ISETP.GE.AND P2, PT, R177, 0x1, PT ;  /* 0x00000001b100780c */ /* 0x000fc40003f46270 */
[----:B------:R-:W-:Y:S01]  /*bfc0*/  IADD3 R155, R6, R205, -R204 ;  /* 0x000000cd069b7210 */ /* 0x000fe20007ffe8cc */
[----:B------:R-:W-:-:S04]  /*bfd0*/  VIADD R6, R178, 0xfffffffe ;  /* 0xfffffffeb2067836 */ /* 0x000fc80000000000 */
[----:B------:R-:W-:-:S06]  /*bfe0*/  IMAD.IADD R176, R155, 0x1, R176 ;  /* 0x000000019bb07824 */ /* 0x000fcc00078e02b0 */
[----:B0-----:R-:W-:Y:S05]  /*bff0*/  @!P2 BRA `(.L_x_2786) ;  /* 0x000000000048a947 */ /* 0x001fea0003800000 */
        /* <DEDUP_REMOVED lines=11> */
.L_x_2788:
[----:B------:R-:W-:-:S13]  /*c0b0*/  ISETP.NE.AND P2, PT, R177, 0x1, PT ;  /* 0x00000001b100780c */ /* 0x000fda0003f45270 */
[----:B------:R-:W0:Y:S02]  /*c0c0*/  @P2 LDC.64 R152, c[0x0][0x9e8] ;  /* 0x00027a00ff982b82 */ /* 0x000e240000000a00 */
[----:B0-----:R-:W-:-:S05]  /*c0d0*/  @P2 IMAD.HI.U32 R152, R154, R152, RZ ;  /* 0x000000989a982227 */ /* 0x001fca00078e00ff */
[----:B------:R-:W-:-:S07]  /*c0e0*/  @P2 SHF.R.U32.HI R154, RZ, R153, R152 ;  /* 0x00000099ff9a2219 */ /* 0x000fce0000011698 */
.L_x_2789:
[----:B------:R-:W-:Y:S05]  /*c0f0*/  BSYNC B0 ;  /* 0x0000000000007941 */ /* 0x000fea0003800000 */
.L_x_2787:
[----:B------:R-:W-:-:S05]  /*c100*/  IMAD R177, R154, R177, R177 ;  /* 0x000000b19ab17224 */ /* 0x000fca00078e02b1 */
[----:B------:R-:W-:-:S07]  /*c110*/  VIMNMX R176, R176, R177, PT ;  /* 0x000000b1b0b07248 */ /* 0x000fce0003fe0100 */
.L_x_2786:
[----:B------:R-:W-:Y:S01]  /*c120*/  IMAD.HI R176, R176, 0x2aaaaaab, RZ ;  /* 0x2aaaaaabb0b07827 */ /* 0x000fe200078e02ff */
[----:B------:R-:W-:Y:S01]  /*c130*/  ULDC UR42, c[0x0][0x9e4] ;  /* 0x00027900002a7ab9 */ /* 0x000fe20000000800 */
[----:B------:R-:W-:Y:S01]  /*c140*/  ULDC UR37, c[0x0][0x9e4] ;  /* 0x0002790000257ab9 */ /* 0x000fe20000000800 */
[----:B------:R-:W-:Y:S01]  /*c150*/  ULDC UR43, c[0x0][0x9dc] ;  /* 0x00027700002b7ab9 */ /* 0x000fe20000000800 */
[----:B------:R-:W-:Y:S01]  /*c160*/  ULDC UR45, c[0x0][0x9dc] ;  /* 0x00027700002d7ab9 */ /* 0x000fe20000000800 */
[----:B------:R-:W-:Y:S01]  /*c170*/  SHF.R.U32.HI R153, RZ, 0x1f, R176 ;  /* 0x0000001fff997819 */ /* 0x000fe200000116b0 */
[----:B------:R-:W-:Y:S01]  /*c180*/  ULDC UR36, c[0x0][0x988] ;  /* 0x0002620000247ab9 */ /* 0x000fe20000000800 */
[----:B------:R-:W-:Y:S01]  /*c190*/  ULDC UR39, c[0x0][0x988] ;  /* 0x0002620000277ab9 */ /* 0x000fe20000000800 */
[----:B------:R-:W-:Y:S01]  /*c1a0*/  ULDC UR38, c[0x0][0x988] ;  /* 0x0002620000267ab9 */ /* 0x000fe20000000800 */
[----:B------:R-:W-:Y:S01]  /*c1b0*/  LEA.HI.SX32 R176, R176, R153, 0x1c ;  /* 0x00000099b0b07211 */ /* 0x000fe200078fe2ff */
[----:B------:R-:W-:Y:S01]  /*c1c0*/  ULDC UR50, c[0x0][0x9e0] ;  /* 0x0002780000327ab9 */ /* 0x000fe20000000800 */
[----:B------:R-:W-:-:S02]  /*c1d0*/  ULDC UR44, c[0x0][0x9e0] ;  /* 0x00027800002c7ab9 */ /* 0x000fc40000000800 */
[----:B------:R-:W-:-:S04]  /*c1e0*/  VIMNMX R203, R219, R176, !PT ;  /* 0x000000b0dbcb7248 */ /* 0x000fc80007fe0100 */
[----:B------:R-:W-:-:S13]  /*c1f0*/  ISETP.GE.AND P2, PT, R6, R203, PT ;  /* 0x000000cb0600720c */ /* 0x000fda0003f46270 */
[----:B------:R-:W-:Y:S05]  /*c200*/  @!P2 BRA `(.L_x_2790) ;  /* 0x000000300078a947 */ /* 0x000fea0003800000 */
.L_x_2808:
[----:B------:R-:W-:Y:S01]  /*c210*/  VIADD R2, R2, 0x1 ;  /* 0x0000000102027836 */ /* 0x000fe20000000000 */
[----:B------:R-:W-:Y:S05]  /*c220*/  YIELD ;  /* 0x0000000000007946 */ /* 0x000fea0003800000 */
[----:B------:R-:W-:-:S04]  /*c230*/  ISETP.NE.AND P2, PT, R2, 0x2, PT ;  /* 0x000000020200780c */ /* 0x000fc80003f45270 */
[----:B------:R-:W-:Y:S02]  /*c240*/  SEL R10, RZ, 0x1, P2 ;  /* 0x00000001ff0a7807 */ /* 0x000fe40001000000 */
[----:B------:R-:W-:Y:S02]  /*c250*/  SEL R2, R2, RZ, P2 ;  /* 0x000000ff02027207 */ /* 0x000fe40001000000 */
[----:B------:R-:W-:Y:S01]  /*c260*/  LOP3.LUT R19, R19, R10, RZ, 0x3c, !PT ;  /* 0x0000000a13137212 */ /* 0x000fe200078e3cff */
[----:B0-----:R-:W-:Y:S06]  /*c270*/  @!P0 BRA `(.L_x_2791) ;  /* 0x0000000000048947 */ /* 0x001fec0003800000 */
[----:B------:R-:W-:Y:S01]  /*c280*/  BPT.TRAP 0x1 ;  /* 0x000000040000795c */ /* 0x000fe20000300000 */
.L_x_2791:
[----:B------:R-:W-:Y:S01]  /*c290*/  IMAD R201, R2, 0x8, R16 ;  /* 0x0000000802c97824 */ /* 0x000fe200078e0210 */
[----:B------:R-:W-:-:S04]  /*c2a0*/  SHF.L.U32 R202, R19, 0x1f, RZ ;  /* 0x0000001f13ca7819 */ /* 0x000fc800000006ff */
[----:B------:R0:W1:Y:S01]  /*c2b0*/  SYNCS.PHASECHK.TRANS64.TRYWAIT P2, [R201+URZ+0x22830], R202 ;  /* 0x022830cac90075a7 */ /* 0x000062000804017f */
[----:B------:R-:W-:Y:S05]  /*c2c0*/  @!P0 BRA `(.L_x_2792) ;  /* 0x0000000000048947 */ /* 0x000fea0003800000 */
[----:B------:R-:W-:Y:S01]  /*c2d0*/  BPT.TRAP 0x1 ;  /* 0x000000040000795c */ /* 0x000fe20000300000 */
.L_x_2792:
[----:B------:R-:W-:Y:S02]  /*c2e0*/  IMAD R212, R2, 0x300, R211 ;  /* 0x0000030002d47824 */ /* 0x000fe400078e02d3 */
[----:B------:R-:W-:Y:S01]  /*c2f0*/  IMAD.MOV.U32 R213, RZ, RZ, 0x40000040 ;  /* 0x40000040ffd57424 */ /* 0x000fe200078e00ff */
[----:B-1----:R-:W-:Y:S06]  /*c300*/  @P2 BRA `(.L_x_2793) ;  /* 0x0000000000082947 */ /* 0x002fec0003800000 */
[----:B------:R-:W1:Y:S02]  /*c310*/  SYNCS.PHASECHK.TRANS64.TRYWAIT P2, [R201+URZ+0x22830], R202 ;  /* 0x022830cac90075a7 */ /* 0x000e64000804017f */
[----:B-1----:R-:W-:Y:S05]  /*c320*/  @!P2 BRA `(.L_x_2794) ;  /* 0x000001480028a947 */ /* 0x002fea0003800000 */
.L_x_2793:
[----:B------:R-:W-:Y:S05]  /*c330*/  WARPSYNC.ALL ;  /* 0x0000000000007948 */ /* 0x000fea0003800000 */
[----:B------:R-:W-:Y:S01]  /*c340*/  R2UR UR6, R212 ;  /* 0x00000000d40672ca */ /* 0x000fe200000e0000 */
[----:B------:R-:W2:Y:S01]  /*c350*/  LDL R5, [R1] ;  /* 0x0000000001057983 */ /* 0x000ea20000100800 */
[----:B------:R-:W-:Y:S01]  /*c360*/  R2UR UR7, R213 ;  /* 0x00000000d50772ca */ /* 0x000fe200000e0000 */
[----:B------:R-:W-:Y:S01]  /*c370*/  WARPGROUP.ARRIVE ;  /* 0x00000000000079c5 */ /* 0x000fe20000000000 */
[----:B------:R-:W-:Y:S01]  /*c380*/  R2UR UR4, R8 ;  /* 0x00000000080472ca */ /* 0x000fe200000e0000 */
[----:B------:R-:W-:Y:S01]  /*c390*/  VIADD R216, R212, 0x2 ;  /* 0x00000002d4d87836 */ /* 0x000fe20000000000 */
[----:B------:R-:W-:Y:S01]  /*c3a0*/  R2UR UR5, R9 ;  /* 0x00000000090572ca */ /* 0x000fe200000e0000 */
[----:B------:R-:W-:-:S02]  /*c3b0*/  IMAD.MOV.U32 R217, RZ, RZ, 0x40000040 ;  /* 0x40000040ffd97424 */ /* 0x000fc400078e00ff */
[----:B------:R-:W3:Y:S01]  /*c3c0*/  S2R R200, SR_TID.X ;  /* 0x0000000000c87919 */ /* 0x000ee20000002100 */
[----:B------:R-:W-:Y:S02]  /*c3d0*/  IMAD.MOV.U32 R213, RZ, RZ, 0x40000040 ;  /* 0x40000040ffd57424 */ /* 0x000fe400078e00ff */
[----:B------:R-:W-:-:S07]  /*c3e0*/  IMAD.IADD R228, R215, 0x1, R210 ;  /* 0x00000001d7e47824 */ /* 0x000fce00078e02d2 */
[----:B------:R-:W-:Y:S01]  /*c3f0*/  HGMMA.64x96x16.F32.BF16 R152, gdesc[UR4], RZ, !UPT, gsb0 ;  /* 0x01600000049879f0 */ /* 0x000fe2000c0018ff */
[----:B------:R-:W-:Y:S01]  /*c400*/  R2UR UR6, R216 ;  /* 0x00000000d80672ca */ /* 0x000fe200000e0000 */
[----:B------:R-:W-:Y:S01]  /*c410*/  VIADD R216, R212, 0x4 ;  /* 0x00000004d4d87836 */ /* 0x000fe20000000000 */
[----:B------:R-:W-:Y:S01]  /*c420*/  R2UR UR7, R217 ;  /* 0x00000000d90772ca */ /* 0x000fe200000e0000 */
[----:B------:R-:W-:Y:S01]  /*c430*/  IMAD.MOV.U32 R217, RZ, RZ, 0x40000040 ;  /* 0x40000040ffd97424 */ /* 0x000fe200078e00ff */
[----:B------:R-:W-:Y:S01]  /*c440*/  R2UR UR4, R20 ;  /* 0x00000000140472ca */ /* 0x000fe200000e0000 */
[----:B------:R-:W-:Y:S01]  /*c450*/  VIADD R212, R212, 0x6 ;  /* 0x00000006d4d47836 */ /* 0x000fe20000000000 */
[----:B------:R-:W-:Y:S02]  /*c460*/  R2UR UR5, R21 ;  /* 0x00000000150572ca */ /* 0x000fe400000e0000 */
[----:B---3--:R-:W-:Y:S01]  /*c470*/  SHF.R.U32.HI R200, RZ, 0x7, R200 ;  /* 0x00000007ffc87819 */ /* 0x008fe200000116c8 */
[----:B------:R-:W-:-:S02]  /*c480*/  WARPGROUP.DEPBAR.LE gsb0, 0x0 ;  /* 0x00008000000079c5 */ /* 0x000fc40000010000 */
[----:B------:R-:W-:-:S08]  /*c490*/  WARPGROUP.ARRIVE ;  /* 0x00000000000079c5 */ /* 0x000fd00000000000 */
        /* <DEDUP_REMOVED lines=12> */
[----:B--2---:R-:W-:Y:S02]  /*c560*/  LOP3.LUT P2, RZ, R5, 0x100000, RZ, 0xc0, !PT ;  /* 0x0010000005ff7812 */ /* 0x004fe4000784c0ff */
[----:B------:R-:W2:Y:S02]  /*c570*/  LDC R5, c[0x0][0x448] ;  /* 0x00011200ff057b82 */ /* 0x000ea40000000800 */
[----:B--2---:R-:W-:-:S13]  /*c580*/  ISETP.NE.AND P3, PT, R5, 0x1, PT ;  /* 0x000000010500780c */ /* 0x004fda0003f65270 */
[----:B------:R-:W2:Y:S01]  /*c590*/  @P3 LDC R10, c[0x0][0x44c] ;  /* 0x00011300ff0a3b82 */ /* 0x000ea20000000800 */
[----:B------:R-:W-:Y:S02]  /*c5a0*/  WARPGROUP.DEPBAR.LE gsb0, 0x0 ;  /* 0x00008000000079c5 */ /* 0x000fe40000010000 */
[----:B------:R-:W-:-:S05]  /*c5b0*/  WARPGROUP.ARRIVE ;  /* 0x00000000000079c5 */ /* 0x000fca0000000000 */
[----:B------:R-:W3:Y:S01]  /*c5c0*/  @P3 LDC R5, c[0x0][0x450] ;  /* 0x00011400ff053b82 */ /* 0x000ee20000000800 */
[----:B------:R-:W-:Y:S01]  /*c5d0*/  HGMMA.64x96x16.F32.BF16 R152, gdesc[UR4], R152, gsb0 ;  /* 0x01600000049879f0 */ /* 0x000fe20008001898 */
[----:B--2---:R-:W-:-:S05]  /*c5e0*/  @P3 IMAD.HI.U32 R10, R228, R10, RZ ;  /* 0x0000000ae40a3227 */ /* 0x004fca00078e00ff */
[----:B---3--:R-:W-:Y:S01]  /*c5f0*/  @P3 SHF.R.U32.HI R228, RZ, R5, R10 ;  /* 0x00000005ffe43219 */ /* 0x008fe2000001160a */
[----:B------:R-:W-:Y:S01]  /*c600*/  @!P1 VIADD R10, R201, 0x22840 ;  /* 0x00022840c90a9836 */ /* 0x000fe20000000000 */
[----:B------:R-:W-:Y:S01]  /*c610*/  IADD3 R5, -R200, 0xb, RZ ;  /* 0x0000000bc8057810 */ /* 0x000fe20007ffe1ff */
[----:B------:R-:W-:Y:S02]  /*c620*/  IMAD.U32 R200, RZ, RZ, UR43 ;  /* 0x0000002bffc87e24 */ /* 0x000fe4000f8e00ff */
[----:B------:R-:W2:Y:S01]  /*c630*/  SHFL.IDX PT, R229, R228, RZ, 0x1c1f ;  /* 0x001c1fffe4e57589 */ /* 0x000ea200000e0000 */
[----:B------:R-:W-:Y:S02]  /*c640*/  @!P1 PRMT R10, RZ, 0x654, R10 ;  /* 0x00000654ff0a9816 */ /* 0x000fe4000000000a */
[----:B------:R-:W-:Y:S01]  /*c650*/  LOP3.LUT R227, RZ, R200, RZ, 0x33, !PT ;  /* 0x000000c8ffe37212 */ /* 0x000fe200078e33ff */
[----:B------:R-:W-:Y:S02]  /*c660*/  WARPGROUP.DEPBAR.LE gsb0, 0x0 ;  /* 0x00008000000079c5 */ /* 0x000fe40000010000 */
[----:B------:R3:W-:Y:S06]  /*c670*/  BAR.ARV R5, 0x100 ;  /* 0x000400050000751d */ /* 0x0007ec0000002000 */
[----:B------:R4:W-:Y:S02]  /*c680*/  @!P1 SYNCS.ARRIVE.TRANS64.RED.A1T0 RZ, [R10+URZ], RZ ;  /* 0x000000ff0aff99a7 */ /* 0x0009e4000810043f */
[----:B----4-:R-:W-:-:S04]  /*c690*/  IMAD R10, R6, -0x60, RZ ;  /* 0xffffffa0060a7824 */ /* 0x010fc800078e02ff */
[----:B------:R-:W-:-:S04]  /*c6a0*/  VIADD R226, R10, 0x1 ;  /* 0x000000010ae27836 */ /* 0x000fc80000000000 */
[----:B------:R-:W-:-:S05]  /*c6b0*/  IMAD R226, R206, -0x2, R226 ;  /* 0xfffffffecee27824 */ /* 0x000fca00078e02e2 */
[----:B------:R-:W-:-:S05]  /*c6c0*/  IADD3 R226, -R204, R226, R205 ;  /* 0x000000e2cce27210 */ /* 0x000fca0007ffe1cd */
[----:B------:R-:W-:Y:S02]  /*c6d0*/  IMAD.IADD R227, R227, 0x1, R226 ;  /* 0x00000001e3e37824 */ /* 0x000fe400078e02e2 */
[----:B------:R-:W-:Y:S02]  /*c6e0*/  VIADD R226, R226, UR50 ;  /* 0x00000032e2e27c36 */ /* 0x000fe40008000000 */
[C---:B--2---:R-:W-:Y:S02]  /*c6f0*/  IMAD.IADD R216, R229.reuse, 0x1, R227 ;  /* 0x00000001e5d87824 */ /* 0x044fe400078e02e3 */
[----:B------:R-:W-:Y:S01]  /*c700*/  IMAD.IADD R217, R229, 0x1, R226 ;  /* 0x00000001e5d97824 */ /* 0x000fe200078e02e2 */
[----:B---3--:R-:W-:Y:S06]  /*c710*/  @!P2 BRA `(.L_x_2795) ;  /* 0x000000000058a947 */ /* 0x008fec0003800000 */
[----:B------:R-:W-:Y:S01]  /*c720*/  IADD3 R229, -R204, R205, R229 ;  /* 0x000000cdcce57210 */ /* 0x000fe20007ffe1e5 */
[----:B------:R-:W-:Y:S03]  /*c730*/  BSSY B0, `(.L_x_2796) ;  /* 0x0000010000007945 */ /* 0x000fe60003800000 */
[----:B------:R-:W-:-:S13]  /*c740*/  ISETP.GT.AND P2, PT, R229, -0x1, PT ;  /* 0xffffffffe500780c */ /* 0x000fda0003f44270 */
[----:B------:R-:W-:Y:S05]  /*c750*/  @P2 BRA `(.L_x_2797) ;  /* 0x0000000000202947 */ /* 0x000fea0003800000 */
[----:B------:R-:W-:Y:S01]  /*c760*/  IMAD.U32 R234, RZ, RZ, UR42 ;  /* 0x0000002affea7e24 */ /* 0x000fe2000f8e00ff */
[----:B------:R-:W-:-:S04]  /*c770*/  LOP3.LUT R229, RZ, R229, RZ, 0x33, !PT ;  /* 0x000000e5ffe57212 */ /* 0x000fc800078e33ff */
[----:B------:R-:W-:-:S13]  /*c780*/  ISETP.NE.AND P2, PT, R234, 0x1, PT ;  /* 0x00000001ea00780c */ /* 0x000fda0003f45270 */
[----:B------:R-:W2:Y:S02]  /*c790*/  @P2 LDC.64 R212, c[0x0][0x9e8] ;  /* 0x00027a00ffd42b82 */ /* 0x000ea40000000a00 */
[----:B--2---:R-:W-:-:S05]  /*c7a0*/  @P2 IMAD.HI.U32 R212, R229, R212, RZ ;  /* 0x000000d4e5d42227 */ /* 0x004fca00078e00ff */
[----:B------:R-:W-:-:S04]  /*c7b0*/  @P2 SHF.R.U32.HI R229, RZ, R213, R212 ;  /* 0x000000d5ffe52219 */ /* 0x000fc800000116d4 */
[----:B------:R-:W-:Y:S01]  /*c7c0*/  LOP3.LUT R229, RZ, R229, RZ, 0x33, !PT ;  /* 0x000000e5ffe57212 */ /* 0x000fe200078e33ff */
[----:B------:R-:W-:Y:S06]  /*c7d0*/  BRA `(.L_x_2798) ;  /* 0x0000000000147947 */ /* 0x000fec0003800000 */
.L_x_2797:
[----:B------:R-:W-:-:S05]  /*c7e0*/  IMAD.U32 R234, RZ, RZ, UR42 ;  /* 0x0000002affea7e24 */ /* 0x000fca000f8e00ff */
[----:B------:R-:W-:-:S13]  /*c7f0*/  ISETP.NE.AND P2, PT, R234, 0x1, PT ;  /* 0x00000001ea00780c */ /* 0x000fda0003f45270 */
[----:B------:R-:W2:Y:S02]  /*c800*/  @P2 LDC.64 R212, c[0x0][0x9e8] ;  /* 0x00027a00ffd42b82 */ /* 0x000ea40000000a00 */
[----:B--2---:R-:W-:-:S05]  /*c810*/  @P2 IMAD.HI.U32 R212, R229, R212, RZ ;  /* 0x000000d4e5d42227 */ /* 0x004fca00078e00ff */
[----:B------:R-:W-:-:S07]  /*c820*/  @P2 SHF.R.U32.HI R229, RZ, R213, R212 ;  /* 0x000000d5ffe52219 */ /* 0x000fce00000116d4 */
.L_x_2798:
[----:B------:R-:W-:Y:S05]  /*c830*/  BSYNC B0 ;  /* 0x0000000000007941 */ /* 0x000fea0003800000 */
.L_x_2796:
[----:B------:R-:W-:-:S04]  /*c840*/  IMAD R212, R206, -0x2, R10 ;  /* 0xfffffffeced47824 */ /* 0x000fc800078e020a */
[----:B------:R-:W-:-:S05]  /*c850*/  IMAD R212, R229, R234, R212 ;  /* 0x000000eae5d47224 */ /* 0x000fca00078e02d4 */
[----:B------:R-:W-:Y:S02]  /*c860*/  VIMNMX R216, R216, R212, !PT ;  /* 0x000000d4d8d87248 */ /* 0x000fe40007fe0100 */
[----:B------:R-:W-:-:S07]  /*c870*/  VIADDMNMX R217, R212, R234, R217, PT ;  /* 0x000000ead4d97246 */ /* 0x000fce00038001d9 */
.L_x_2795:
[----:B------:R-:W2:Y:S01]  /*c880*/  LDL.LU R229, [R1] ;  /* 0x0000000001e57983 */ /* 0x000ea20000300800 */
[C---:B------:R-:W-:Y:S02]  /*c890*/  ISETP.GE.AND P2, PT, R10.reuse, 0x1, PT ;  /* 0x000000010a00780c */ /* 0x040fe40003f46270 */
[----:B------:R-:W-:Y:S02]  /*c8a0*/  ISETP.GE.AND P4, PT, R10, 0x9, PT ;  /* 0x000000090a00780c */ /* 0x000fe40003f86270 */
[----:B--2---:R-:W-:-:S09]  /*c8b0*/  LOP3.LUT R229, R229, 0xfff7ffff, RZ, 0xc0, !PT ;  /* 0xfff7ffffe5e57812 */ /* 0x004fd200078ec0ff */
[----:B------:R-:W-:Y:S02]  /*c8c0*/  @P2 LOP3.LUT R229, R229, 0x80000, RZ, 0xfc, !PT ;  /* 0x00080000e5e52812 */ /* 0x000fe400078efcff */
[----:B------:R-:W-:Y:S02]  /*c8d0*/  ISETP.GT.AND P2, PT, R216, RZ, !P2 ;  /* 0x000000ffd800720c */ /* 0x000fe40005744270 */
[----:B------:R-:W-:Y:S02]  /*c8e0*/  LOP3.LUT R229, R229, 0xfffffffd, RZ, 0xc0, !PT ;  /* 0xfffffffde5e57812 */ /* 0x000fe400078ec0ff */
[----:B------:R-:W-:Y:S02]  /*c8f0*/  ISETP.LT.OR P2, PT, R217, 0x1, P2 ;  /* 0x00000001d900780c */ /* 0x000fe40001741670 */
[----:B------:R-:W-:Y:S02]  /*c900*/  @P4 LOP3.LUT R229, R229, 0x2, RZ, 0xfc, !PT ;  /* 0x00000002e5e54812 */ /* 0x000fe400078efcff */
[----:B------:R-:W-:-:S02]  /*c910*/  FSEL R212, R152, -INF , !P2 ;  /* 0xff80000098d47808 */ /* 0x000fc40005000000 */
[----:B------:R-:W-:Y:S02]  /*c920*/  ISETP.GE.AND P2, PT, R10, 0x2, PT ;  /* 0x000000020a00780c */ /* 0x000fe40003f46270 */
[----:B------:R-:W-:Y:S02]  /*c930*/  LOP3.LUT R229, R229, 0xfffffffb, RZ, 0xc0, !PT ;  /* 0xfffffffbe5e57812 */ /* 0x000fe400078ec0ff */
[----:B------:R-:W-:-:S04]  /*c940*/  ISETP.GT.AND P3, PT, R216, 0x1, !P2 ;  /* 0x00000001d800780c */ /* 0x000fc80005764270 */
[----:B------:R-:W-:-:S04]  /*c950*/  ISETP.LT.OR P3, PT, R217, 0x2, P3 ;  /* 0x00000002d900780c */ /* 0x000fc80001f61670 */
[----:B------:R-:W-:Y:S02]  /*c960*/  FSEL R213, R153, -INF , !P3 ;  /* 0xff80000099d57808 */ /* 0x000fe40005800000 */
[----:B------:R-:W-:Y:S02]  /*c970*/  ISETP.GT.AND P3, PT, R216, 0x8, !P4 ;  /* 0x00000008d800780c */ /* 0x000fe40006764270 */
[----:B------:R-:W-:Y:S02]  /*c980*/  ISETP.GE.AND P4, PT, R10, 0xa, PT ;  /* 0x0000000a0a00780c */ /* 0x000fe40003f86270 */
[----:B------:R-:W-:-:S04]  /*c990*/  ISETP.LT.OR P3, PT, R217, 0x9, P3 ;  /* 0x00000009d900780c */ /* 0x000fc80001f61670 */
        /* <DEDUP_REMOVED lines=116> */
[----:B------:R-:W-:Y:S02]  /*d0e0*/  ISETP.GT.AND P6, PT, R216, 0x59, !P6 ;  /* 0x00000059d800780c */ /* 0x000fe400077c4270 */
[----:B------:R-:W2:Y:S02]  /*d0f0*/  SHFL.IDX PT, R216, R228, 0x1, 0x1c1f ;  /* 0x003c1f00e4d87f89 */ /* 0x000ea400000e0000 */
[----:B------:R-:W-:Y:S02]  /*d100*/  ISETP.LT.OR P6, PT, R217, 0x5a, P6 ;  /* 0x0000005ad900780c */ /* 0x000fe400037c1670 */
[----:B------:R3:W-:Y:S02]  /*d110*/  STL [R1], R229 ;  /* 0x000000e501007387 */ /* 0x0007e40000100800 */
[----:B------:R-:W-:-:S02]  /*d120*/  FSEL R197, R197, -INF , !P6 ;  /* 0xff800000c5c57808 */ /* 0x000fc40007000000 */
[----:B------:R-:W-:Y:S01]  /*d130*/  LOP3.LUT P6, RZ, R229, 0x100000, RZ, 0xc0, !PT ;  /* 0x00100000e5ff7812 */ /* 0x000fe200078cc0ff */
[--C-:B--2---:R-:W-:Y:S02]  /*d140*/  IMAD.IADD R226, R226, 0x1, R216.reuse ;  /* 0x00000001e2e27824 */ /* 0x104fe400078e02d8 */
[----:B------:R-:W-:-:S10]  /*d150*/  IMAD.IADD R227, R227, 0x1, R216 ;  /* 0x00000001e3e37824 */ /* 0x000fd400078e02d8 */
[----:B---3--:R-:W-:Y:S05]  /*d160*/  @!P6 BRA `(.L_x_2799) ;  /* 0x000000000058e947 */ /* 0x008fea0003800000 */
        /* <DEDUP_REMOVED lines=12> */
.L_x_2801:
[----:B------:R-:W-:-:S05]  /*d230*/  IMAD.U32 R217, RZ, RZ, UR42 ;  /* 0x0000002affd97e24 */ /* 0x000fca000f8e00ff */
[----:B------:R-:W-:-:S13]  /*d240*/  ISETP.NE.AND P6, PT, R217, 0x1, PT ;  /* 0x00000001d900780c */ /* 0x000fda0003fc5270 */
[----:B------:R-:W2:Y:S02]  /*d250*/  @P6 LDC.64 R152, c[0x0][0x9e8] ;  /* 0x00027a00ff986b82 */ /* 0x000ea40000000a00 */
[----:B--2---:R-:W-:-:S05]  /*d260*/  @P6 IMAD.HI.U32 R152, R216, R152, RZ ;  /* 0x00000098d8986227 */ /* 0x004fca00078e00ff */
[----:B------:R-:W-:-:S07]  /*d270*/  @P6 SHF.R.U32.HI R216, RZ, R153, R152 ;  /* 0x00000099ffd86219 */ /* 0x000fce0000011698 */
.L_x_2802:
[----:B------:R-:W-:Y:S05]  /*d280*/  BSYNC B0 ;  /* 0x0000000000007941 */ /* 0x000fea0003800000 */
.L_x_2800:
[----:B------:R-:W-:-:S04]  /*d290*/  IMAD R10, R206, -0x2, R10 ;  /* 0xfffffffece0a7824 */ /* 0x000fc800078e020a */
[----:B------:R-:W-:-:S05]  /*d2a0*/  IMAD R10, R216, R217, R10 ;  /* 0x000000d9d80a7224 */ /* 0x000fca00078e020a */
[----:B------:R-:W-:Y:S02]  /*d2b0*/  VIMNMX R227, R227, R10, !PT ;  /* 0x0000000ae3e37248 */ /* 0x000fe40007fe0100 */
[----:B------:R-:W-:-:S07]  /*d2c0*/  VIADDMNMX R226, R10, R217, R226, PT ;  /* 0x000000d90ae27246 */ /* 0x000fce00038001e2 */
.L_x_2799:
[----:B------:R-:W-:Y:S02]  /*d2d0*/  ISETP.GT.AND P2, PT, R227, 0x1, !P2 ;  /* 0x00000001e300780c */ /* 0x000fe40005744270 */
[----:B------:R-:W-:Y:S02]  /*d2e0*/  FMNMX.FTZ R10, R212, R0, !PT ;  /* 0x00000000d40a7209 */ /* 0x000fe40007810000 */
[----:B------:R-:W-:Y:S02]  /*d2f0*/  ISETP.LT.OR P2, PT, R226, 0x2, P2 ;  /* 0x00000002e200780c */ /* 0x000fe40001741670 */
[----:B------:R-:W-:Y:S02]  /*d300*/  LOP3.LUT P6, RZ, R229, 0x8000, RZ, 0xc0, !PT ;  /* 0x00008000e5ff7812 */ /* 0x000fe400078cc0ff */
        /* <DEDUP_REMOVED lines=56> */
[----:B------:R-:W2:Y:S01]  /*d690*/  SHFL.BFLY PT, R152, R10, 0x2, 0x1f ;  /* 0x0c401f000a987f89 */ /* 0x000ea200000e0000 */
[----:B------:R-:W-:-:S02]  /*d6a0*/  LOP3.LUT P6, RZ, R229, 0x10, RZ, 0xc0, !PT ;  /* 0x00000010e5ff7812 */ /* 0x000fc400078cc0ff */
[C---:B------:R-:W-:Y:S02]  /*d6b0*/  ISETP.GT.AND P2, PT, R227.reuse, 0x28, !P2 ;  /* 0x00000028e300780c */ /* 0x040fe40005744270 */
[----:B------:R-:W-:Y:S02]  /*d6c0*/  ISETP.GT.AND P3, PT, R227, 0x50, !P3 ;  /* 0x00000050e300780c */ /* 0x000fe40005f64270 */
[C---:B------:R-:W-:Y:S02]  /*d6d0*/  ISETP.LT.OR P2, PT, R226.reuse, 0x29, P2 ;  /* 0x00000029e200780c */ /* 0x040fe40001741670 */
[----:B------:R-:W-:Y:S02]  /*d6e0*/  ISETP.LT.OR P3, PT, R226, 0x51, P3 ;  /* 0x00000051e200780c */ /* 0x000fe40001f61670 */
[----:B------:R-:W-:Y:S02]  /*d6f0*/  FSEL R174, R174, -INF , !P2 ;  /* 0xff800000aeae7808 */ /* 0x000fe40005000000 */
[----:B------:R-:W-:-:S02]  /*d700*/  LOP3.LUT P2, RZ, R229, 0x1000, RZ, 0xc0, !PT ;  /* 0x00001000e5ff7812 */ /* 0x000fc4000784c0ff */
[----:B------:R-:W-:Y:S02]  /*d710*/  FSEL R194, R194, -INF , !P3 ;  /* 0xff800000c2c27808 */ /* 0x000fe40005800000 */
[----:B------:R-:W-:Y:S02]  /*d720*/  ISETP.GT.AND P2, PT, R227, 0x29, !P2 ;  /* 0x00000029e300780c */ /* 0x000fe40005744270 */
[----:B------:R-:W-:Y:S02]  /*d730*/  LOP3.LUT P3, RZ, R229, 0x80000, RZ, 0xc0, !PT ;  /* 0x00080000e5ff7812 */ /* 0x000fe4000786c0ff */
[----:B------:R-:W-:Y:S02]  /*d740*/  ISETP.LT.OR P2, PT, R226, 0x2a, P2 ;  /* 0x0000002ae200780c */ /* 0x000fe40001741670 */
[----:B------:R-:W-:Y:S02]  /*d750*/  ISETP.GT.AND P4, PT, R227, 0x51, !P4 ;  /* 0x00000051e300780c */ /* 0x000fe40006784270 */
[----:B------:R-:W-:-:S02]  /*d760*/  FSEL R175, R175, -INF , !P2 ;  /* 0xff800000afaf7808 */ /* 0x000fc40005000000 */
[----:B------:R-:W-:Y:S02]  /*d770*/  LOP3.LUT P2, RZ, R229, 0x800, RZ, 0xc0, !PT ;  /* 0x00000800e5ff7812 */ /* 0x000fe4000784c0ff */
[----:B--2---:R-:W-:Y:S02]  /*d780*/  FMNMX.FTZ R152, R10, R152, !PT ;  /* 0x000000980a987209 */ /* 0x004fe40007810000 */
[C---:B------:R-:W-:Y:S02]  /*d790*/  ISETP.GT.AND P2, PT, R227.reuse, 0x30, !P2 ;  /* 0x00000030e300780c */ /* 0x040fe40005744270 */
[C---:B------:R-:W-:Y:S02]  /*d7a0*/  ISETP.LT.OR P4, PT, R226.reuse, 0x52, P4 ;  /* 0x00000052e200780c */ /* 0x040fe40002781670 */
[----:B------:R-:W-:Y:S02]  /*d7b0*/  ISETP.LT.OR P2, PT, R226, 0x31, P2 ;  /* 0x00000031e200780c */ /* 0x000fe40001741670 */
[----:B------:R-:W-:-:S02]  /*d7c0*/  ISETP.GT.AND P5, PT, R227, 0x58, !P5 ;  /* 0x00000058e300780c */ /* 0x000fc40006fa4270 */
[----:B------:R-:W-:Y:S02]  /*d7d0*/  FSEL R153, R178, -INF , !P2 ;  /* 0xff800000b2997808 */ /* 0x000fe40005000000 */
[----:B------:R-:W-:Y:S01]  /*d7e0*/  LOP3.LUT P2, RZ, R229, 0x400, RZ, 0xc0, !PT ;  /* 0x00000400e5ff7812 */ /* 0x000fe2000784c0ff */
[----:B------:R-:W2:Y:S01]  /*d7f0*/  SHFL.BFLY PT, R178, R152, 0x1, 0x1f ;  /* 0x0c201f0098b27f89 */ /* 0x000ea200000e0000 */
[----:B------:R-:W-:Y:S02]  /*d800*/  FSEL R195, R195, -INF , !P4 ;  /* 0xff800000c3c37808 */ /* 0x000fe40006000000 */
[----:B------:R-:W-:Y:S02]  /*d810*/  ISETP.GT.AND P2, PT, R227, 0x31, !P2 ;  /* 0x00000031e300780c */ /* 0x000fe40005744270 */
[C---:B------:R-:W-:Y:S02]  /*d820*/  ISETP.LT.OR P5, PT, R226.reuse, 0x59, P5 ;  /* 0x00000059e200780c */ /* 0x040fe40002fa1670 */
[----:B------:R-:W-:-:S02]  /*d830*/  ISETP.LT.OR P2, PT, R226, 0x32, P2 ;  /* 0x00000032e200780c */ /* 0x000fc40001741670 */
[----:B------:R-:W-:Y:S02]  /*d840*/  FSEL R198, R198, -INF , !P5 ;  /* 0xff800000c6c67808 */ /* 0x000fe40006800000 */
[----:B------:R-:W-:Y:S02]  /*d850*/  FSEL R179, R179, -INF , !P2 ;  /* 0xff800000b3b37808 */ /* 0x000fe40005000000 */
[----:B------:R-:W-:-:S04]  /*d860*/  LOP3.LUT P2, RZ, R229, 0x200, RZ, 0xc0, !PT ;  /* 0x00000200e5ff7812 */ /* 0x000fc8000784c0ff */
[----:B------:R-:W-:-:S04]  /*d870*/  ISETP.GT.AND P2, PT, R227, 0x38, !P2 ;  /* 0x00000038e300780c */ /* 0x000fc80005744270 */
[----:B------:R-:W-:Y:S02]  /*d880*/  ISETP.LT.OR P2, PT, R226, 0x39, P2 ;  /* 0x00000039e200780c */ /* 0x000fe40001741670 */
[----:B--2---:R-:W-:Y:S02]  /*d890*/  FMNMX.FTZ R178, R152, R178, !PT ;  /* 0x000000b298b27209 */ /* 0x004fe40007810000 */
        /* <DEDUP_REMOVED lines=21> */
[----:B------:R-:W-:-:S04]  /*d9f0*/  FSETP.NEU.FTZ.AND P2, PT, R178, -INF , PT ;  /* 0xff800000b200780b */ /* 0x000fc80003f5d000 */
[----:B------:R-:W-:-:S05]  /*da00*/  FSEL R10, R178, RZ, P2 ;  /* 0x000000ffb20a7208 */ /* 0x000fca0001000000 */
[----:B------:R-:W-:Y:S01]  /*da10*/  FADD.FTZ R0, -R10, R0 ;  /* 0x000000000a007221 */ /* 0x000fe20000010100 */
[----:B------:R-:W-:-:S04]  /*da20*/  IMAD.U32 R10, RZ, RZ, UR39 ;  /* 0x00000027ff0a7e24 */ /* 0x000fc8000f8e00ff */
[-C--:B------:R-:W-:Y:S01]  /*da30*/  FMUL.FTZ R217, R178, R10.reuse ;  /* 0x0000000ab2d97220 */ /* 0x080fe20000410000 */
[----:B------:R-:W-:-:S04]  /*da40*/  FMUL.FTZ R0, R0, R10 ;  /* 0x0000000a00007220 */ /* 0x000fc80000410000 */
[----:B------:R-:W-:Y:S02]  /*da50*/  FSEL R217, R217, RZ, P2 ;  /* 0x000000ffd9d97208 */ /* 0x000fe40001000000 */
[----:B------:R-:W-:Y:S01]  /*da60*/  ISETP.GT.AND P2, PT, R227, RZ, !P3 ;  /* 0x000000ffe300720c */ /* 0x000fe20005f44270 */
[----:B------:R-:W-:Y:S02]  /*da70*/  MUFU.EX2 R0, R0 ;  /* 0x0000000000007308 */ /* 0x000fe40000000800 */
[-CC-:B------:R-:W-:Y:S01]  /*da80*/  FFMA.FTZ R212, R212, R10.reuse, -R217.reuse ;  /* 0x0000000ad4d47223 */ /* 0x180fe200000108d9 */
[----:B------:R-:W-:Y:S01]  /*da90*/  ISETP.LT.OR P2, PT, R226, 0x1, P2 ;  /* 0x00000001e200780c */ /* 0x000fe20001741670 */
[-CC-:B------:R-:W-:Y:S01]  /*daa0*/  FFMA.FTZ R213, R213, R10.reuse, -R217.reuse ;  /* 0x0000000ad5d57223 */ /* 0x180fe200000108d9 */
[-CC-:B------:R-:W-:Y:S01]  /*dab0*/  FFMA.FTZ R156, R156, R10.reuse, -R217.reuse ;  /* 0x0000000a9c9c7223 */ /* 0x180fe200000108d9 */
[-CC-:B------:R-:W-:Y:S01]  /*dac0*/  FFMA.FTZ R157, R157, R10.reuse, -R217.reuse ;  /* 0x0000000a9d9d7223 */ /* 0x180fe200000108d9 */
[----:B------:R-:W-:Y:S01]  /*dad0*/  FSEL R154, R154, -INF , !P2 ;  /* 0xff8000009a9a7808 */ /* 0x000fe20005000000 */
[----:B------:R2:W3:Y:S01]  /*dae0*/  MUFU.EX2 R152, R212 ;  /* 0x000000d400987308 */ /* 0x0004e20000000800 */
[----:B------:R-:W-:Y:S01]  /*daf0*/  ISETP.GT.AND P2, PT, R227, 0x59, !P6 ;  /* 0x00000059e300780c */ /* 0x000fe20007744270 */
[-CC-:B------:R-:W-:Y:S01]  /*db00*/  FFMA.FTZ R160, R160, R10.reuse, -R217.reuse ;  /* 0x0000000aa0a07223 */ /* 0x180fe200000108d9 */
[-CC-:B------:R-:W-:Y:S01]  /*db10*/  FFMA.FTZ R161, R161, R10.reuse, -R217.reuse ;  /* 0x0000000aa1a17223 */ /* 0x180fe200000108d9 */
[-CC-:B------:R-:W-:Y:S01]  /*db20*/  FFMA.FTZ R164, R164, R10.reuse, -R217.reuse ;  /* 0x0000000aa4a47223 */ /* 0x180fe200000108d9 */
[----:B------:R-:W-:Y:S01]  /*db30*/  ISETP.LT.OR P2, PT, R226, 0x5a, P2 ;  /* 0x0000005ae200780c */ /* 0x000fe20001741670 */
[-CC-:B------:R-:W-:Y:S01]  /*db40*/  FFMA.FTZ R165, R165, R10.reuse, -R217.reuse ;  /* 0x0000000aa5a57223 */ /* 0x180fe200000108d9 */
[-CC-:B------:R-:W-:Y:S01]  /*db50*/  FFMA.FTZ R168, R168, R10.reuse, -R217.reuse ;  /* 0x0000000aa8a87223 */ /* 0x180fe200000108d9 */
[----:B------:R-:W4:Y:S01]  /*db60*/  MUFU.EX2 R213, R213 ;  /* 0x000000d500d57308 */ /* 0x000f220000000800 */
[----:B--2---:R-:W-:Y:S01]  /*db70*/  FMNMX.FTZ R212, R154, R7, !PT ;  /* 0x000000079ad47209 */ /* 0x004fe20007810000 */
[-CC-:B------:R-:W-:Y:S01]  /*db80*/  FFMA.FTZ R169, R169, R10.reuse, -R217.reuse ;  /* 0x0000000aa9a97223 */ /* 0x180fe200000108d9 */
[----:B------:R-:W-:Y:S01]  /*db90*/  FSEL R199, R199, -INF , !P2 ;  /* 0xff800000c7c77808 */ /* 0x000fe20005000000 */
[--C-:B------:R-:W-:Y:S01]  /*dba0*/  FFMA.FTZ R172, R172, R10, -R217.reuse ;  /* 0x0000000aacac7223 */ /* 0x100fe200000108d9 */
[----:B------:R-:W-:Y:S01]  /*dbb0*/  FMNMX.FTZ R212, R155, R212, !PT ;  /* 0x000000d49bd47209 */ /* 0x000fe20007810000 */
[-CC-:B------:R-:W-:Y:S01]  /*dbc0*/  FFMA.FTZ R173, R173, R10.reuse, -R217.reuse ;  /* 0x0000000aadad7223 */ /* 0x180fe200000108d9 */
[--C-:B------:R-:W-:Y:S01]  /*dbd0*/  FFMA.FTZ R176, R176, R10, -R217.reuse ;  /* 0x0000000ab0b07223 */ /* 0x100fe200000108d9 */
[----:B------:R-:W2:Y:S01]  /*dbe0*/  MUFU.EX2 R156, R156 ;  /* 0x0000009c009c7308 */ /* 0x000ea20000000800 */
[----:B------:R-:W-:Y:S01]  /*dbf0*/  FMNMX.FTZ R212, R158, R212, !PT ;  /* 0x000000d49ed47209 */ /* 0x000fe20007810000 */
[----:B---3--:R-:W-:Y:S01]  /*dc00*/  FFMA.FTZ R4, R0, R4, R152 ;  /* 0x0000000400047223 */ /* 0x008fe20000010098 */
[-CC-:B------:R-:W-:Y:S01]  /*dc10*/  FFMA.FTZ R177, R177, R10.reuse, -R217.reuse ;  /* 0x0000000ab1b17223 */ /* 0x180fe200000108d9 */
[--C-:B------:R-:W-:Y:S01]  /*dc20*/  FFMA.FTZ R180, R180, R10, -R217.reuse ;  /* 0x0000000ab4b47223 */ /* 0x100fe200000108d9 */
[----:B------:R-:W-:Y:S01]  /*dc30*/  FMNMX.FTZ R212, R159, R212, !PT ;  /* 0x000000d49fd47209 */ /* 0x000fe20007810000 */
[-CC-:B------:R-:W-:Y:S01]  /*dc40*/  FFMA.FTZ R181, R181, R10.reuse, -R217.reuse ;  /* 0x0000000ab5b57223 */ /* 0x180fe200000108d9 */
[--C-:B------:R-:W-:Y:S01]  /*dc50*/  FFMA.FTZ R184, R184, R10, -R217.reuse ;  /* 0x0000000ab8b87223 */ /* 0x100fe200000108d9 */
[----:B------:R-:W3:Y:S01]  /*dc60*/  MUFU.EX2 R157, R157 ;  /* 0x0000009d009d7308 */ /* 0x000ee20000000800 */
[----:B------:R-:W-:Y:S01]  /*dc70*/  FMNMX.FTZ R212, R162, R212, !PT ;  /* 0x000000d4a2d47209 */ /* 0x000fe20007810000 */
[C---:B----4-:R-:W-:Y:S01]  /*dc80*/  FADD.FTZ R4, R213.reuse, R4 ;  /* 0x00000004d5047221 */ /* 0x050fe20000010000 */
[----:B------:R-:W-:Y:S01]  /*dc90*/  F2FP.BF16.F32.PACK_AB R152, R213, R152 ;  /* 0x00000098d598723e */ /* 0x000fe200000010ff */
[--C-:B------:R-:W-:Y:S01]  /*dca0*/  FFMA.FTZ R185, R185, R10, -R217.reuse ;  /* 0x0000000ab9b97223 */ /* 0x100fe200000108d9 */
[----:B------:R-:W-:Y:S01]  /*dcb0*/  FMNMX.FTZ R212, R163, R212, !PT ;  /* 0x000000d4a3d47209 */ /* 0x000fe20007810000 */
[-CC-:B------:R-:W-:Y:S01]  /*dcc0*/  FFMA.FTZ R188, R188, R10.reuse, -R217.reuse ;  /* 0x0000000abcbc7223 */ /* 0x180fe200000108d9 */
[--C-:B------:R-:W-:Y:S01]  /*dcd0*/  FFMA.FTZ R189, R189, R10, -R217.reuse ;  /* 0x0000000abdbd7223 */ /* 0x100fe200000108d9 */
[----:B------:R-:W4:Y:S01]  /*dce0*/  MUFU.EX2 R160, R160 ;  /* 0x000000a000a07308 */ /* 0x000f220000000800 */
[----:B------:R-:W-:Y:S01]  /*dcf0*/  FMNMX.FTZ R212, R166, R212, !PT ;  /* 0x000000d4a6d47209 */ /* 0x000fe20007810000 */
[----:B--2---:R-:W-:Y:S01]  /*dd00*/  FADD.FTZ R4, R156, R4 ;  /* 0x000000049c047221 */ /* 0x004fe20000010000 */
[-CC-:B------:R-:W-:Y:S01]  /*dd10*/  FFMA.FTZ R192, R192, R10.reuse, -R217.reuse ;  /* 0x0000000ac0c07223 */ /* 0x180fe200000108d9 */
[--C-:B------:R-:W-:Y:S01]  /*dd20*/  FFMA.FTZ R193, R193, R10, -R217.reuse ;  /* 0x0000000ac1c17223 */ /* 0x100fe200000108d9 */
[----:B------:R-:W-:Y:S01]  /*dd30*/  FMNMX.FTZ R212, R167, R212, !PT ;  /* 0x000000d4a7d47209 */ /* 0x000fe20007810000 */
[-CC-:B------:R-:W-:Y:S01]  /*dd40*/  FFMA.FTZ R196, R196, R10.reuse, -R217.reuse ;  /* 0x0000000ac4c47223 */ /* 0x180fe200000108d9 */
[----:B------:R-:W-:Y:S01]  /*dd50*/  FFMA.FTZ R197, R197, R10, -R217 ;  /* 0x0000000ac5c57223 */ /* 0x000fe200000108d9 */
[----:B------:R-:W2:Y:S01]  /*dd60*/  MUFU.EX2 R161, R161 ;  /* 0x000000a100a17308 */ /* 0x000ea20000000800 */
[----:B------:R-:W-:Y:S01]  /*dd70*/  FMNMX.FTZ R212, R170, R212, !PT ;  /* 0x000000d4aad47209 */ /* 0x000fe20007810000 */
[----:B---3--:R-:W-:Y:S01]  /*dd80*/  FADD.FTZ R4, R157, R4 ;  /* 0x000000049d047221 */ /* 0x008fe20000010000 */
[-C--:B------:R-:W-:Y:S01]  /*dd90*/  FMUL.FTZ R24, R24, R0.reuse ;  /* 0x0000000018187220 */ /* 0x080fe20000410000 */
[----:B------:R-:W-:Y:S01]  /*dda0*/  FMUL.FTZ R25, R25, R0 ;  /* 0x0000000019197220 */ /* 0x000fe20000410000 */
[----:B------:R-:W-:Y:S01]  /*ddb0*/  FMNMX.FTZ R212, R171, R212, !PT ;  /* 0x000000d4abd47209 */ /* 0x000fe20007810000 */
[-C--:B------:R-:W-:Y:S01]  /*ddc0*/  FMUL.FTZ R28, R28, R0.reuse ;  /* 0x000000001c1c7220 */ /* 0x080fe20000410000 */
[----:B------:R-:W-:Y:S01]  /*ddd0*/  FMUL.FTZ R29, R29, R0 ;  /* 0x000000001d1d7220 */ /* 0x000fe20000410000 */
[----:B------:R-:W3:Y:S01]  /*dde0*/  MUFU.EX2 R164, R164 ;  /* 0x000000a400a47308 */ /* 0x000ee20000000800 */
[----:B------:R-:W-:Y:S01]  /*ddf0*/  FMNMX.FTZ R212, R174, R212, !PT ;  /* 0x000000d4aed47209 */ /* 0x000fe20007810000 */
[----:B----4-:R-:W-:Y:S01]  /*de00*/  FADD.FTZ R4, R160, R4 ;  /* 0x00000004a0047221 */ /* 0x010fe20000010000 */
[-C--:B------:R-:W-:Y:S01]  /*de10*/  FMUL.FTZ R32, R32, R0.reuse ;  /* 0x0000000020207220 */ /* 0x080fe20000410000 */
[----:B------:R-:W-:Y:S01]  /*de20*/  FMUL.FTZ R33, R33, R0 ;  /* 0x0000000021217220 */ /* 0x000fe20000410000 */
[----:B------:R-:W-:Y:S01]  /*de30*/  FMNMX.FTZ R212, R175, R212, !PT ;  /* 0x000000d4afd47209 */ /* 0x000fe20007810000 */
[-C--:B------:R-:W-:Y:S01]  /*de40*/  FMUL.FTZ R36, R36, R0.reuse ;  /* 0x0000000024247220 */ /* 0x080fe20000410000 */
[----:B------:R-:W-:Y:S01]  /*de50*/  FMUL.FTZ R37, R37, R0 ;  /* 0x0000000025257220 */ /* 0x000fe20000410000 */
[----:B------:R-:W4:Y:S01]  /*de60*/  MUFU.EX2 R165, R165 ;  /* 0x000000a500a57308 */ /* 0x000f220000000800 */
[----:B------:R-:W-:Y:S01]  /*de70*/  FMNMX.FTZ R212, R153, R212, !PT ;  /* 0x000000d499d47209 */ /* 0x000fe20007810000 */
[----:B--2---:R-:W-:Y:S01]  /*de80*/  FADD.FTZ R4, R161, R4 ;  /* 0x00000004a1047221 */ /* 0x004fe20000010000 */
[-C--:B------:R-:W-:Y:S01]  /*de90*/  FMUL.FTZ R40, R40, R0.reuse ;  /* 0x0000000028287220 */ /* 0x080fe20000410000 */
[----:B------:R-:W-:Y:S01]  /*dea0*/  FMUL.FTZ R41, R41, R0 ;  /* 0x0000000029297220 */ /* 0x000fe20000410000 */
[----:B------:R-:W-:Y:S01]  /*deb0*/  FMNMX.FTZ R212, R179, R212, !PT ;  /* 0x000000d4b3d47209 */ /* 0x000fe20007810000 */
[-C--:B------:R-:W-:Y:S01]  /*dec0*/  FMUL.FTZ R44, R44, R0.reuse ;  /* 0x000000002c2c7220 */ /* 0x080fe20000410000 */
[----:B------:R-:W-:Y:S01]  /*ded0*/  FMUL.FTZ R45, R45, R0 ;  /* 0x000000002d2d7220 */ /* 0x000fe20000410000 */
        /* <DEDUP_REMOVED lines=39> */
[-C--:B------:R-:W-:Y:S01]  /*e150*/  FMUL.FTZ R85, R85, R0.reuse ;  /* 0x0000000055557220 */ /* 0x080fe20000410000 */
[----:B------:R-:W4:Y:S01]  /*e160*/  MUFU.EX2 R177, R177 ;  /* 0x000000b100b17308 */ /* 0x000f220000000800 */
[----:B--2---:R-:W-:Y:S01]  /*e170*/  FADD.FTZ R4, R173, R4 ;  /* 0x00000004ad047221 */ /* 0x004fe20000010000 */
[----:B------:R-:W2:Y:S01]  /*e180*/  SHFL.BFLY PT, R213, R212, 0x2, 0x1f ;  /* 0x0c401f00d4d57f89 */ /* 0x000ea200000e0000 */
[-C--:B------:R-:W-:Y:S01]  /*e190*/  FMUL.FTZ R88, R88, R0.reuse ;  /* 0x0000000058587220 */ /* 0x080fe20000410000 */
[-C--:B------:R-:W-:Y:S01]  /*e1a0*/  FMUL.FTZ R89, R89, R0.reuse ;  /* 0x0000000059597220 */ /* 0x080fe20000410000 */
[-C--:B------:R-:W-:Y:S01]  /*e1b0*/  FMUL.FTZ R92, R92, R0.reuse ;  /* 0x000000005c5c7220 */ /* 0x080fe20000410000 */
[-C--:B------:R-:W-:Y:S01]  /*e1c0*/  FMUL.FTZ R93, R93, R0.reuse ;  /* 0x000000005d5d7220 */ /* 0x080fe20000410000 */
[-C--:B------:R-:W-:Y:S01]  /*e1d0*/  FMUL.FTZ R96, R96, R0.reuse ;  /* 0x0000000060607220 */ /* 0x080fe20000410000 */
[----:B------:R-:W5:Y:S01]  /*e1e0*/  MUFU.EX2 R180, R180 ;  /* 0x000000b400b47308 */ /* 0x000f620000000800 */
        /* <DEDUP_REMOVED lines=16> */
[----:B-----5:R-:W-:Y:S01]  /*e2f0*/  FADD.FTZ R4, R180, R4 ;  /* 0x00000004b4047221 */ /* 0x020fe20000010000 */
[----:B--2---:R-:W-:Y:S01]  /*e300*/  FMNMX.FTZ R212, R212, R213, !PT ;  /* 0x000000d5d4d47209 */ /* 0x004fe20007810000 */
[-C--:B------:R-:W-:Y:S01]  /*e310*/  FMUL.FTZ R121, R121, R0.reuse ;  /* 0x0000000079797220 */ /* 0x080fe20000410000 */
[-C--:B------:R-:W-:Y:S01]  /*e320*/  FMUL.FTZ R124, R124, R0.reuse ;  /* 0x000000007c7c7220 */ /* 0x080fe20000410000 */
[-C--:B------:R-:W-:Y:S01]  /*e330*/  FMUL.FTZ R125, R125, R0.reuse ;  /* 0x000000007d7d7220 */ /* 0x080fe20000410000 */
[-C--:B------:R-:W-:Y:S01]  /*e340*/  FMUL.FTZ R128, R128, R0.reuse ;  /* 0x0000000080807220 */ /* 0x080fe20000410000 */
[----:B------:R-:W2:Y:S01]  /*e350*/  SHFL.BFLY PT, R213, R212, 0x1, 0x1f ;  /* 0x0c201f00d4d57f89 */ /* 0x000ea200000e0000 */
        /* <DEDUP_REMOVED lines=14> */
[----:B------:R-:W-:-:S02]  /*e440*/  FMUL.FTZ R149, R149, R0 ;  /* 0x0000000095957220 */ /* 0x000fc40000410000 */
[----:B------:R-:W4:Y:S01]  /*e450*/  MUFU.EX2 R189, R189 ;  /* 0x000000bd00bd7308 */ /* 0x000f220000000800 */
[----:B-----5:R-:W-:Y:S01]  /*e460*/  FADD.FTZ R4, R185, R4 ;  /* 0x00000004b9047221 */ /* 0x020fe20000010000 */
[----:B--2---:R-:W-:-:S06]  /*e470*/  FMNMX.FTZ R176, R212, R213, !PT ;  /* 0x000000d5d4b07209 */ /* 0x004fcc0007810000 */
[----:B------:R-:W2:Y:S01]  /*e480*/  MUFU.EX2 R192, R192 ;  /* 0x000000c000c07308 */ /* 0x000ea20000000800 */
[----:B---3--:R-:W-:Y:S01]  /*e490*/  FADD.FTZ R4, R188, R4 ;  /* 0x00000004bc047221 */ /* 0x008fe20000010000 */
[C---:B------:R-:W-:Y:S01]  /*e4a0*/  FSETP.NEU.FTZ.AND P2, PT, R176.reuse, -INF , PT ;  /* 0xff800000b000780b */ /* 0x040fe20003f5d000 */
[----:B------:R-:W-:-:S05]  /*e4b0*/  FMUL.FTZ R213, R176, R10 ;  /* 0x0000000ab0d57220 */ /* 0x000fca0000410000 */
[----:B------:R-:W3:Y:S01]  /*e4c0*/  MUFU.EX2 R193, R193 ;  /* 0x000000c100c17308 */ /* 0x000ee20000000800 */
[----:B------:R-:W-:-:S05]  /*e4d0*/  FSEL R213, R213, RZ, P2 ;  /* 0x000000ffd5d57208 */ /* 0x000fca0001000000 */
[--C-:B------:R-:W-:Y:S01]  /*e4e0*/  FFMA.FTZ R226, R166, R10, -R213.reuse ;  /* 0x0000000aa6e27223 */ /* 0x100fe200000108d5 */
[----:B------:R-:W-:Y:S01]  /*e4f0*/  F2FP.BF16.F32.PACK_AB R166, R181, R180 ;  /* 0x000000b4b5a6723e */ /* 0x000fe200000010ff */
[-CC-:B------:R-:W-:Y:S01]  /*e500*/  FFMA.FTZ R229, R154, R10.reuse, -R213.reuse ;  /* 0x0000000a9ae57223 */ /* 0x180fe200000108d5 */
[----:B------:R-:W-:Y:S01]  /*e510*/  FSEL R180, R176, RZ, P2 ;  /* 0x000000ffb0b47208 */ /* 0x000fe20001000000 */
[-CC-:B------:R-:W-:Y:S01]  /*e520*/  FFMA.FTZ R212, R155, R10.reuse, -R213.reuse ;  /* 0x0000000a9bd47223 */ /* 0x180fe200000108d5 */
[-CC-:B------:R-:W-:Y:S01]  /*e530*/  FFMA.FTZ R228, R158, R10.reuse, -R213.reuse ;  /* 0x0000000a9ee47223 */ /* 0x180fe200000108d5 */
[-CC-:B------:R-:W-:Y:S01]  /*e540*/  FFMA.FTZ R159, R159, R10.reuse, -R213.reuse ;  /* 0x0000000a9f9f7223 */ /* 0x180fe200000108d5 */
[-C--:B------:R-:W-:Y:S01]  /*e550*/  FFMA.FTZ R227, R162, R10.reuse, -R213 ;  /* 0x0000000aa2e37223 */ /* 0x080fe200000108d5 */
[----:B------:R-:W-:Y:S01]  /*e560*/  FADD.FTZ R7, -R180, R7 ;  /* 0x00000007b4077221 */ /* 0x000fe20000010100 */
[----:B------:R-:W-:Y:S01]  /*e570*/  MUFU.EX2 R229, R229 ;  /* 0x000000e500e57308 */ /* 0x000fe20000000800 */
[--C-:B------:R-:W-:Y:S01]  /*e580*/  FFMA.FTZ R163, R163, R10, -R213.reuse ;  /* 0x0000000aa3a37223 */ /* 0x100fe200000108d5 */
[----:B------:R-:W-:Y:S01]  /*e590*/  F2FP.BF16.F32.PACK_AB R154, R157, R156 ;  /* 0x0000009c9d9a723e */ /* 0x000fe200000010ff */
[-C--:B------:R-:W-:Y:S01]  /*e5a0*/  FMUL.FTZ R7, R7, R10.reuse ;  /* 0x0000000a07077220 */ /* 0x080fe20000410000 */
[--C-:B------:R-:W-:Y:S01]  /*e5b0*/  FFMA.FTZ R155, R174, R10, -R213.reuse ;  /* 0x0000000aae9b7223 */ /* 0x100fe200000108d5 */
[----:B------:R-:W-:Y:S01]  /*e5c0*/  F2FP.BF16.F32.PACK_AB R156, R161, R160 ;  /* 0x000000a0a19c723e */ /* 0x000fe200000010ff */
[-CC-:B------:R-:W-:Y:S01]  /*e5d0*/  FFMA.FTZ R167, R167, R10.reuse, -R213.reuse ;  /* 0x0000000aa7a77223 */ /* 0x180fe200000108d5 */
[----:B----4-:R-:W-:Y:S01]  /*e5e0*/  FADD.FTZ R161, R189, R4 ;  /* 0x00000004bda17221 */ /* 0x010fe20000010000 */
[----:B------:R-:W-:Y:S01]  /*e5f0*/  MUFU.EX2 R212, R212 ;  /* 0x000000d400d47308 */ /* 0x000fe20000000800 */
[----:B------:R-:W-:Y:S01]  /*e600*/  FFMA.FTZ R217, R170, R10, -R213 ;  /* 0x0000000aaad97223 */ /* 0x000fe200000108d5 */
[----:B------:R-:W-:Y:S01]  /*e610*/  F2FP.BF16.F32.PACK_AB R158, R165, R164 ;  /* 0x000000a4a59e723e */ /* 0x000fe200000010ff */
[----:B--2---:R-:W-:Y:S01]  /*e620*/  FADD.FTZ R4, R192, R161 ;  /* 0x000000a1c0047221 */ /* 0x004fe20000010000 */
[-CC-:B------:R-:W-:Y:S01]  /*e630*/  FFMA.FTZ R171, R171, R10.reuse, -R213.reuse ;  /* 0x0000000aabab7223 */ /* 0x180fe200000108d5 */
[-CC-:B------:R-:W-:Y:S01]  /*e640*/  FFMA.FTZ R175, R175, R10.reuse, -R213.reuse ;  /* 0x0000000aafaf7223 */ /* 0x180fe200000108d5 */
[-CC-:B------:R-:W-:Y:S01]  /*e650*/  FFMA.FTZ R153, R153, R10.reuse, -R213.reuse ;  /* 0x0000000a99997223 */ /* 0x180fe200000108d5 */
[----:B---3--:R-:W-:Y:S01]  /*e660*/  FADD.FTZ R165, R193, R4 ;  /* 0x00000004c1a57221 */ /* 0x008fe20000010000 */
[----:B------:R-:W2:Y:S01]  /*e670*/  MUFU.EX2 R7, R7 ;  /* 0x0000000700077308 */ /* 0x000ea20000000800 */
[--C-:B------:R-:W-:Y:S01]  /*e680*/  FFMA.FTZ R179, R179, R10, -R213.reuse ;  /* 0x0000000ab3b37223 */ /* 0x100fe200000108d5 */
[----:B------:R-:W-:Y:S01]  /*e690*/  F2FP.BF16.F32.PACK_AB R160, R169, R168 ;  /* 0x000000a8a9a0723e */ /* 0x000fe200000010ff */
        /* <DEDUP_REMOVED lines=8> */
[--C-:B------:R-:W-:Y:S01]  /*e720*/  FFMA.FTZ R195, R195, R10, -R213.reuse ;  /* 0x0000000ac3c37223 */ /* 0x100fe200000108d5 */
[----:B------:R-:W-:Y:S01]  /*e730*/  F2FP.BF16.F32.PACK_AB R162, R173, R172 ;  /* 0x000000acada2723e */ /* 0x000fe200000010ff */
[-CC-:B------:R-:W-:Y:S01]  /*e740*/  FFMA.FTZ R198, R198, R10.reuse, -R213.reuse ;  /* 0x0000000ac6c67223 */ /* 0x180fe200000108d5 */
[----:B------:R-:W-:Y:S01]  /*e750*/  FFMA.FTZ R199, R199, R10, -R213 ;  /* 0x0000000ac7c77223 */ /* 0x000fe200000108d5 */
[----:B------:R-:W-:Y:S01]  /*e760*/  F2FP.BF16.F32.PACK_AB R164, R177, R216 ;  /* 0x000000d8b1a4723e */ /* 0x000fe200000010ff */
[----:B------:R-:W4:Y:S01]  /*e770*/  MUFU.EX2 R159, R159 ;  /* 0x0000009f009f7308 */ /* 0x000f220000000800 */
[----:B--2---:R-:W-:Y:S01]  /*e780*/  FFMA.FTZ R3, R7, R3, R229 ;  /* 0x0000000307037223 */ /* 0x004fe200000100e5 */
[----:B------:R-:W-:Y:S01]  /*e790*/  F2FP.BF16.F32.PACK_AB R168, R185, R184 ;  /* 0x000000b8b9a8723e */ /* 0x000fe200000010ff */
[-C--:B------:R-:W-:Y:S01]  /*e7a0*/  FMUL.FTZ R26, R26, R7.reuse ;  /* 0x000000071a1a7220 */ /* 0x080fe20000410000 */
[----:B------:R-:W-:Y:S01]  /*e7b0*/  F2FP.BF16.F32.PACK_AB R170, R189, R188 ;  /* 0x000000bcbdaa723e */ /* 0x000fe200000010ff */
[----:B------:R-:W-:Y:S01]  /*e7c0*/  FADD.FTZ R3, R212, R3 ;  /* 0x00000003d4037221 */ /* 0x000fe20000010000 */
[----:B------:R-:W-:Y:S01]  /*e7d0*/  F2FP.BF16.F32.PACK_AB R172, R193, R192 ;  /* 0x000000c0c1ac723e */ /* 0x000fe200000010ff */
        /* <DEDUP_REMOVED lines=34> */
[C---:B----4-:R-:W-:Y:S01]  /*ea00*/  FADD.FTZ R3, R163.reuse, R180 ;  /* 0x000000b4a3037221 */ /* 0x050fe20000010000 */
[----:B------:R-:W-:Y:S01]  /*ea10*/  F2FP.BF16.F32.PACK_AB R157, R163, R157 ;  /* 0x0000009da39d723e */ /* 0x000fe200000010ff */
[-C--:B------:R-:W-:Y:S01]  /*ea20*/  FMUL.FTZ R78, R78, R7.reuse ;  /* 0x000000074e4e7220 */ /* 0x080fe20000410000 */
[-C--:B------:R-:W-:Y:S01]  /*ea30*/  FMUL.FTZ R79, R79, R7.reuse ;  /* 0x000000074f4f7220 */ /* 0x080fe20000410000 */
[-C--:B------:R-:W-:Y:S01]  /*ea40*/  FMUL.FTZ R82, R82, R7.reuse ;  /* 0x0000000752527220 */ /* 0x080fe20000410000 */
[-C--:B------:R-:W-:Y:S01]  /*ea50*/  FMUL.FTZ R83, R83, R7.reuse ;  /* 0x0000000753537220 */ /* 0x080fe20000410000 */
[-C--:B------:R-:W-:Y:S01]  /*ea60*/  FMUL.FTZ R86, R86, R7.reuse ;  /* 0x0000000756567220 */ /* 0x080fe20000410000 */
[----:B------:R-:W4:Y:S01]  /*ea70*/  MUFU.EX2 R167, R167 ;  /* 0x000000a700a77308 */ /* 0x000f220000000800 */
        /* <DEDUP_REMOVED lines=23> */
[----:B------:R4:W5:Y:S01]  /*ebf0*/  MUFU.EX2 R165, R155 ;  /* 0x0000009b00a57308 */ /* 0x0009620000000800 */
        /* <DEDUP_REMOVED lines=9> */
[----:B----4-:R-:W-:Y:S01]  /*ec90*/  F2FP.BF16.F32.PACK_AB R155, R159, R228 ;  /* 0x000000e49f9b723e */ /* 0x010fe200000010ff */
[-C--:B------:R-:W-:Y:S01]  /*eca0*/  FMUL.FTZ R134, R134, R7.reuse ;  /* 0x0000000786867220 */ /* 0x080fe20000410000 */
[----:B------:R-:W-:Y:S01]  /*ecb0*/  F2FP.BF16.F32.PACK_AB R159, R167, R226 ;  /* 0x000000e2a79f723e */ /* 0x000fe200000010ff */
[----:B------:R-:W-:Y:S01]  /*ecc0*/  FMUL.FTZ R135, R135, R7 ;  /* 0x0000000787877220 */ /* 0x000fe20000410000 */
[----:B------:R-:W-:Y:S01]  /*ecd0*/  F2FP.BF16.F32.PACK_AB R161, R171, R161 ;  /* 0x000000a1aba1723e */ /* 0x000fe200000010ff */
[-C--:B------:R-:W-:Y:S01]  /*ece0*/  FMUL.FTZ R138, R138, R7.reuse ;  /* 0x000000078a8a7220 */ /* 0x080fe20000410000 */
[----:B------:R3:W4:Y:S01]  /*ecf0*/  MUFU.EX2 R169, R153 ;  /* 0x0000009900a97308 */ /* 0x0007220000000800 */
[----:B-----5:R-:W-:Y:S01]  /*ed00*/  FADD.FTZ R180, R165, R180 ;  /* 0x000000b4a5b47221 */ /* 0x020fe20000010000 */
[-C--:B------:R-:W-:Y:S01]  /*ed10*/  FMUL.FTZ R139, R139, R7.reuse ;  /* 0x000000078b8b7220 */ /* 0x080fe20000410000 */
[-C--:B------:R-:W-:Y:S01]  /*ed20*/  FMUL.FTZ R142, R142, R7.reuse ;  /* 0x000000078e8e7220 */ /* 0x080fe20000410000 */
[-C--:B------:R-:W-:Y:S01]  /*ed30*/  FMUL.FTZ R143, R143, R7.reuse ;  /* 0x000000078f8f7220 */ /* 0x080fe20000410000 */
[-C--:B------:R-:W-:Y:S01]  /*ed40*/  FMUL.FTZ R146, R146, R7.reuse ;  /* 0x0000000792927220 */ /* 0x080fe20000410000 */
[-C--:B------:R-:W-:Y:S01]  /*ed50*/  FMUL.FTZ R147, R147, R7.reuse ;  /* 0x0000000793937220 */ /* 0x080fe20000410000 */
[----:B------:R-:W-:Y:S01]  /*ed60*/  FMUL.FTZ R150, R150, R7 ;  /* 0x0000000796967220 */ /* 0x000fe20000410000 */
[----:B------:R-:W5:Y:S01]  /*ed70*/  MUFU.EX2 R179, R179 ;  /* 0x000000b300b37308 */ /* 0x000f620000000800 */
[C---:B--2---:R-:W-:Y:S01]  /*ed80*/  FADD.FTZ R180, R175.reuse, R180 ;  /* 0x000000b4afb47221 */ /* 0x044fe20000010000 */
[----:B------:R-:W-:Y:S01]  /*ed90*/  F2FP.BF16.F32.PACK_AB R163, R175, R165 ;  /* 0x000000a5afa3723e */ /* 0x000fe200000010ff */
[----:B------:R-:W-:Y:S01]  /*eda0*/  FMUL.FTZ R151, R151, R7 ;  /* 0x0000000797977220 */ /* 0x000fe20000410000 */
[----:B---3--:R-:W-:-:S04]  /*edb0*/  F2FP.BF16.F32.PACK_AB R153, R212, R229 ;  /* 0x000000e5d499723e */ /* 0x008fc800000010ff */
[----:B------:R-:W2:Y:S01]  /*edc0*/  MUFU.EX2 R182, R182 ;  /* 0x000000b600b67308 */ /* 0x000ea20000000800 */
[----:B----4-:R-:W-:-:S07]  /*edd0*/  FADD.FTZ R180, R169, R180 ;  /* 0x000000b4a9b47221 */ /* 0x010fce0000010000 */
[----:B------:R-:W3:Y:S01]  /*ede0*/  MUFU.EX2 R183, R183 ;  /* 0x000000b700b77308 */ /* 0x000ee20000000800 */
[C---:B-----5:R-:W-:Y:S01]  /*edf0*/  FADD.FTZ R3, R179.reuse, R180 ;  /* 0x000000b4b3037221 */ /* 0x060fe20000010000 */
[----:B------:R-:W-:-:S06]  /*ee00*/  F2FP.BF16.F32.PACK_AB R165, R179, R169 ;  /* 0x000000a9b3a5723e */ /* 0x000fcc00000010ff */
[----:B------:R-:W4:Y:S01]  /*ee10*/  MUFU.EX2 R186, R186 ;  /* 0x000000ba00ba7308 */ /* 0x000f220000000800 */
[----:B--2---:R-:W-:-:S07]  /*ee20*/  FADD.FTZ R0, R182, R3 ;  /* 0x00000003b6007221 */ /* 0x004fce0000010000 */
[----:B------:R-:W2:Y:S01]  /*ee30*/  MUFU.EX2 R187, R187 ;  /* 0x000000bb00bb7308 */ /* 0x000ea20000000800 */
[C---:B---3--:R-:W-:Y:S01]  /*ee40*/  FADD.FTZ R3, R183.reuse, R0 ;  /* 0x00000000b7037221 */ /* 0x048fe20000010000 */
[----:B------:R-:W-:-:S06]  /*ee50*/  F2FP.BF16.F32.PACK_AB R167, R183, R182 ;  /* 0x000000b6b7a7723e */ /* 0x000fcc00000010ff */
        /* <DEDUP_REMOVED lines=11> */
[----:B--2---:R-:W-:-:S07]  /*ef10*/  FADD.FTZ R0, R173, R0 ;  /* 0x00000000ad007221 */ /* 0x004fce0000010000 */
[----:B------:R-:W2:Y:S01]  /*ef20*/  MUFU.EX2 R199, R199 ;  /* 0x000000c700c77308 */ /* 0x000ea20000000800 */
[C---:B---3--:R-:W-:Y:S01]  /*ef30*/  FADD.FTZ R3, R195.reuse, R0 ;  /* 0x00000000c3037221 */ /* 0x048fe20000010000 */
[----:B------:R-:W-:-:S03]  /*ef40*/  F2FP.BF16.F32.PACK_AB R173, R195, R173 ;  /* 0x000000adc3ad723e */ /* 0x000fc600000010ff */
[----:B----4-:R-:W-:-:S04]  /*ef50*/  FADD.FTZ R0, R198, R3 ;  /* 0x00000003c6007221 */ /* 0x010fc80000010000 */
[C---:B--2---:R-:W-:Y:S01]  /*ef60*/  FADD.FTZ R3, R199.reuse, R0 ;  /* 0x00000000c7037221 */ /* 0x044fe20000010000 */
[----:B------:R-:W-:Y:S01]  /*ef70*/  F2FP.BF16.F32.PACK_AB R175, R199, R198 ;  /* 0x000000c6c7af723e */ /* 0x000fe200000010ff */
[----:B------:R-:W-:Y:S06]  /*ef80*/  @!P0 BRA `(.L_x_2803) ;  /* 0x0000000000048947 */ /* 0x000fec0003800000 */
[----:B------:R-:W-:Y:S01]  /*ef90*/  BPT.TRAP 0x1 ;  /* 0x000000040000795c */ /* 0x000fe20000300000 */
.L_x_2803:
[----:B------:R2:W3:Y:S01]  /*efa0*/  SYNCS.PHASECHK.TRANS64.TRYWAIT P2, [R201+URZ+0x22850], R202 ;  /* 0x022850cac90075a7 */ /* 0x0004e2000804017f */
[----:B------:R-:W-:Y:S05]  /*efb0*/  @!P0 BRA `(.L_x_2804) ;  /* 0x0000000000048947 */ /* 0x000fea0003800000 */
[----:B------:R-:W-:Y:S01]  /*efc0*/  BPT.TRAP 0x1 ;  /* 0x000000040000795c */ /* 0x000fe20000300000 */
.L_x_2804:
[----:B------:R-:W-:Y:S04]  /*efd0*/  BSSY B0, `(.L_x_2805) ;  /* 0x0000004000007945 */ /* 0x000fe80003800000 */
[----:B---3--:R-:W-:Y:S05]  /*efe0*/  @P2 BRA `(.L_x_2806) ;  /* 0x0000000000082947 */ /* 0x008fea0003800000 */
[----:B------:R-:W3:Y:S02]  /*eff0*/  SYNCS.PHASECHK.TRANS64.TRYWAIT P2, [R201+URZ+0x22850], R202 ;  /* 0x022850cac90075a7 */ /* 0x000ee4000804017f */
[----:B---3--:R-:W-:Y:S05]  /*f000*/  @!P2 BRA `(.L_x_2807) ;  /* 0x0000011c0004a947 */ /* 0x008fea0003800000 */
.L_x_2806:
[----:B------:R-:W-:Y:S05]  /*f010*/  BSYNC B0 ;  /* 0x0000000000007941 */ /* 0x000fea0003800000 */
.L_x_2805:
[----:B------:R-:W4:Y:S01]  /*f020*/  S2R R0, SR_TID.X ;  /* 0x0000000000007919 */ /* 0x000f220000002100 */
[----:B------:R-:W-:Y:S05]  /*f030*/  WARPSYNC.ALL ;  /* 0x0000000000007948 */ /* 0x000fea0003800000 */
[----:B------:R-:W-:Y:S01]  /*f040*/  IMAD R180, R2, 0xc00, R11 ;  /* 0x00000c0002b47824 */ /* 0x000fe200078e020b */
[----:B------:R-:W-:Y:S01]  /*f050*/  ISETP.GT.AND P2, PT, R6, R203, PT ;  /* 0x000000cb0600720c */ /* 0x000fe20003f44270 */
[----:B------:R-:W-:Y:S02]  /*f060*/  IMAD.MOV.U32 R181, RZ, RZ, 0x40000040 ;  /* 0x40000040ffb57424 */ /* 0x000fe400078e00ff */
[----:B0123--:R-:W-:Y:S01]  /*f070*/  @!P1 VIADD R201, R201, 0x22860 ;  /* 0x00022860c9c99836 */ /* 0x00ffe20000000000 */
[----:B------:R-:W-:Y:S01]  /*f080*/  R2UR UR6, R180 ;  /* 0x00000000b40672ca */ /* 0x000fe200000e0000 */
[----:B------:R-:W-:Y:S01]  /*f090*/  VIADD R6, R6, 0xffffffff ;  /* 0xffffffff06067836 */ /* 0x000fe20000000000 */
[----:B------:R-:W-:Y:S01]  /*f0a0*/  R2UR UR7, R181 ;  /* 0x00000000b50772ca */ /* 0x000fe200000e0000 */
[----:B------:R-:W-:Y:S01]  /*f0b0*/  IMAD.MOV.U32 R181, RZ, RZ, 0x40000040 ;  /* 0x40000040ffb57424 */ /* 0x000fe200078e00ff */
[----:B------:R-:W-:Y:S01]  /*f0c0*/  @!P1 PRMT R201, RZ, 0x654, R201 ;  /* 0x00000654ffc99816 */ /* 0x000fe200000000c9 */
[----:B------:R-:W-:Y:S01]  /*f0d0*/  IMAD.MOV.U32 R7, RZ, RZ, R176 ;  /* 0x000000ffff077224 */ /* 0x000fe200078e00b0 */
[----:B----4-:R-:W-:-:S05]  /*f0e0*/  SHF.R.U32.HI R0, RZ, 0x7, R0 ;  /* 0x00000007ff007819 */ /* 0x010fca0000011600 */
[----:B------:R-:W-:-:S05]  /*f0f0*/  VIADD R0, R0, 0x8 ;  /* 0x0000000800007836 */ /* 0x000fca0000000000 */
[----:B------:R0:W-:Y:S02]  /*f100*/  BAR.SYNC.DEFER_BLOCKING R0, 0x100 ;  /* 0x000400000000751d */ /* 0x0001e40000010000 */
[----:B0-----:R-:W-:-:S04]  /*f110*/  IMAD.MOV.U32 R0, RZ, RZ, R178 ;  /* 0x000000ffff007224 */ /* 0x001fc800078e00b2 */
[----:B------:R-:W-:-:S06]  /*f120*/  WARPGROUP.ARRIVE ;  /* 0x00000000000079c5 */ /* 0x000fcc0000000000 */
        /* <DEDUP_REMOVED lines=42> */
[----:B------:R-:W-:Y:S02]  /*f3d0*/  IMAD.MOV.U32 R7, RZ, RZ, R176 ;  /* 0x000000ffff077224 */ /* 0x000fe400078e00b0 */
[----:B------:R-:W-:-:S07]  /*f3e0*/  IMAD.MOV.U32 R0, RZ, RZ, R178 ;  /* 0x000000ffff007224 */ /* 0x000fce00078e00b2 */
.L_x_2790:
[----:B------:R-:W2:Y:S01]  /*f3f0*/  LDL.LU R156, [R1] ;  /* 0x00000000019c7983 */ /* 0x000ea20000300800 */
[----:B------:R-:W1:Y:S01]  /*f400*/  LDC R234, c[0x0][0x448] ;  /* 0x00011200ffea7b82 */ /* 0x000e620000000800 */
[----:B------:R-:W-:Y:S01]  /*f410*/  VIADD R152, R210, 0x7f ;  /* 0x0000007fd2987836 */ /* 0x000fe20000000000 */
[----:B------:R-:W-:-:S06]  /*f420*/  IADD3 R155, R205, 0x1, -R204 ;  /* 0x00000001cd9b7810 */ /* 0x000fcc0007ffe8cc */
[----:B------:R-:W3:Y:S01]  /*f430*/  LDC R229, c[0x0][0x9e4] ;  /* 0x00027900ffe57b82 */ /* 0x000ee20000000800 */
[----:B-1----:R-:W-:-:S13]  /*f440*/  ISETP.NE.AND P2, PT, R234, 0x1, PT ;  /* 0x00000001ea00780c */ /* 0x002fda0003f45270 */
[----:B------:R-:W1:Y:S08]  /*f450*/  @P2 LDC R153, c[0x0][0x44c] ;  /* 0x00011300ff992b82 */ /* 0x000e700000000800 */
[----:B------:R-:W4:Y:S01]  /*f460*/  @P2 LDC R154, c[0x0][0x450] ;  /* 0x00011400ff9a2b82 */ /* 0x000f220000000800 */
[----:B-1----:R-:W-:-:S05]  /*f470*/  @P2 IMAD.HI.U32 R153, R152, R153, RZ ;  /* 0x0000009998992227 */ /* 0x002fca00078e00ff */
[----:B----4-:R-:W-:-:S05]  /*f480*/  @P2 SHF.R.U32.HI R152, RZ, R154, R153 ;  /* 0x0000009aff982219 */ /* 0x010fca0000011699 */
[----:B------:R-:W-:-:S04]  /*f490*/  IMAD.IADD R153, R155, 0x1, R152 ;  /* 0x000000019b997824 */ /* 0x000fc800078e0298 */
[----:B------:R-:W-:Y:S01]  /*f4a0*/  IMAD.IADD R200, R153, 0x1, -R200 ;  /* 0x0000000199c87824 */ /* 0x000fe200078e0ac8 */
[----:B--2---:R-:W-:-:S04]  /*f4b0*/  LOP3.LUT R156, R156, 0xffefffff, RZ, 0xc0, !PT ;  /* 0xffefffff9c9c7812 */ /* 0x004fc800078ec0ff */
[----:B------:R-:W-:Y:S02]  /*f4c0*/  @P2 LOP3.LUT R156, R156, 0x100000, RZ, 0xfc, !PT ;  /* 0x001000009c9c2812 */ /* 0x000fe400078efcff */
[----:B---3--:R-:W-:Y:S02]  /*f4d0*/  ISETP.GE.AND P2, PT, R229, 0x1, PT ;  /* 0x00000001e500780c */ /* 0x008fe40003f46270 */
[----:B------:R-:W-:-:S11]  /*f4e0*/  LOP3.LUT R156, R156, 0xffdfffff, RZ, 0xc0, !PT ;  /* 0xffdfffff9c9c7812 */ /* 0x000fd600078ec0ff */
[----:B------:R-:W-:-:S05]  /*f4f0*/  @P2 LOP3.LUT R156, R156, 0x200000, RZ, 0xfc, !PT ;  /* 0x002000009c9c2812 */ /* 0x000fca00078efcff */
[----:B------:R1:W-:Y:S01]  /*f500*/  STL [R1], R156 ;  /* 0x0000009c01007387 */ /* 0x0003e20000100800 */
[----:B------:R-:W-:Y:S05]  /*f510*/  @!P2 BRA `(.L_x_2809) ;  /* 0x000000000048a947 */ /* 0x000fea0003800000 */
[----:B------:R-:W-:Y:S01]  /*f520*/  IMAD.MOV.U32 R154, RZ, RZ, R153 ;  /* 0x000000ffff9a7224 */ /* 0x000fe200078e0099 */
[----:B------:R-:W-:Y:S04]  /*f530*/  BSSY B0, `(.L_x_2810) ;  /* 0x000000e000007945 */ /* 0x000fe80003800000 */
[----:B------:R-:W-:-:S13]  /*f540*/  ISETP.GT.AND P2, PT, R154, -0x1, PT ;  /* 0xffffffff9a00780c */ /* 0x000fda0003f44270 */
[----:B------:R-:W-:Y:S05]  /*f550*/  @P2 BRA `(.L_x_2811) ;  /* 0x00000000001c2947 */ /* 0x000fea0003800000 */
[----:B------:R-:W-:Y:S02]  /*f560*/  ISETP.NE.AND P2, PT, R229, 0x1, PT ;  /* 0x00000001e500780c */ /* 0x000fe40003f45270 */
[----:B------:R-:W-:-:S11]  /*f570*/  LOP3.LUT R155, RZ, R154, RZ, 0x33, !PT ;  /* 0x0000009aff9b7212 */ /* 0x000fd600078e33ff */
[----:B------:R-:W2:Y:S02]  /*f580*/  @P2 LDC.64 R152, c[0x0][0x9e8] ;  /* 0x00027a00ff982b82 */ /* 0x000ea40000000a00 */
[----:B--2---:R-:W-:-:S05]  /*f590*/  @P2 IMAD.HI.U32 R152, R155, R152, RZ ;  /* 0x000000989b982227 */ /* 0x004fca00078e00ff */
[----:B------:R-:W-:-:S04]  /*f5a0*/  @P2 SHF.R.U32.HI R155, RZ, R153, R152 ;  /* 0x00000099ff9b2219 */ /* 0x000fc80000011698 */
[----:B------:R-:W-:Y:S01]  /*f5b0*/  LOP3.LUT R154, RZ, R155, RZ, 0x33, !PT ;  /* 0x0000009bff9a7212 */ /* 0x000fe200078e33ff */
[----:B------:R-:W-:Y:S06]  /*f5c0*/  BRA `(.L_x_2812) ;  /* 0x0000000000107947 */ /* 0x000fec0003800000 */
.L_x_2811:
[----:B------:R-:W-:-:S13]  /*f5d0*/  ISETP.NE.AND P2, PT, R229, 0x1, PT ;  /* 0x00000001e500780c */ /* 0x000fda0003f45270 */
[----:B------:R-:W2:Y:S02]  /*f5e0*/  @P2 LDC.64 R152, c[0x0][0x9e8] ;  /* 0x00027a00ff982b82 */ /* 0x000ea40000000a00 */
[----:B--2---:R-:W-:-:S05]  /*f5f0*/  @P2 IMAD.HI.U32 R152, R154, R152, RZ ;  /* 0x000000989a982227 */ /* 0x004fca00078e00ff */
[----:B------:R-:W-:-:S07]  /*f600*/  @P2 SHF.R.U32.HI R154, RZ, R153, R152 ;  /* 0x00000099ff9a2219 */ /* 0x000fce0000011698 */
.L_x_2812:
[----:B------:R-:W-:Y:S05]  /*f610*/  BSYNC B0 ;  /* 0x0000000000007941 */ /* 0x000fea0003800000 */
.L_x_2810:
[----:B------:R-:W-:-:S05]  /*f620*/  IMAD R153, R154, R229, RZ ;  /* 0x000000e59a997224 */ /* 0x000fca00078e02ff */
[----:B------:R-:W-:-:S07]  /*f630*/  VIMNMX R200, R200, R153, !PT ;  /* 0x00000099c8c87248 */ /* 0x000fce0007fe0100 */
.L_x_2809:
[----:B------:R-:W-:-:S04]  /*f640*/  VIADD R200, R200, 0x5f ;  /* 0x0000005fc8c87836 */ /* 0x000fc80000000000 */
[----:B------:R-:W-:-:S05]  /*f650*/  IMAD.HI R200, R200, 0x2aaaaaab, RZ ;  /* 0x2aaaaaabc8c87827 */ /* 0x000fca00078e02ff */
[----:B------:R-:W-:-:S04]  /*f660*/  SHF.R.U32.HI R153, RZ, 0x1f, R200 ;  /* 0x0000001fff997819 */ /* 0x000fc800000116c8 */
[----:B------:R-:W-:-:S04]  /*f670*/  LEA.HI.SX32 R212, R200, R153, 0x1c ;  /* 0x00000099c8d47211 */ /* 0x000fc800078fe2ff */
[----:B------:R-:W-:-:S04]  /*f680*/  VIMNMX R212, R219, R212, !PT ;  /* 0x000000d4dbd47248 */ /* 0x000fc80007fe0100 */
[----:B------:R-:W-:-:S13]  /*f690*/  ISETP.GE.AND P2, PT, R6, R212, PT ;  /* 0x000000d40600720c */ /* 0x000fda0003f46270 */
[----:B------:R-:W-:Y:S05]  /*f6a0*/  @!P2 BRA `(.L_x_2813) ;  /* 0x0000001c00bca947 */ /* 0x000fea0003800000 */
[----:B0-----:R-:W-:Y:S02]  /*f6b0*/  IMAD.MOV.U32 R201, RZ, RZ, R7 ;  /* 0x000000ffffc97224 */ /* 0x001fe400078e0007 */
[----:B------:R-:W-:Y:S02]  /*f6c0*/  IMAD.MOV.U32 R200, RZ, RZ, R0 ;  /* 0x000000ffffc87224 */ /* 0x000fe400078e0000 */
[----:B------:R-:W-:-:S07]  /*f6d0*/  IMAD.MOV.U32 R216, RZ, RZ, R6 ;  /* 0x000000ffffd87224 */ /* 0x000fce00078e0006 */
.L_x_2823:
[----:B------:R-:W-:Y:S01]  /*f6e0*/  VIADD R2, R2, 0x1 ;  /* 0x0000000102027836 */ /* 0x000fe20000000000 */
[----:B------:R-:W-:Y:S05]  /*f6f0*/  YIELD ;  /* 0x0000000000007946 */ /* 0x000fea0003800000 */
[----:B------:R-:W-:Y:S01]  /*f700*/  ISETP.NE.AND P3, PT, R2, 0x2, PT ;  /* 0x000000020200780c */ /* 0x000fe20003f65270 */
[----:B------:R-:W-:Y:S02]  /*f710*/  IMAD.MOV.U32 R5, RZ, RZ, R216 ;  /* 0x000000ffff057224 */ /* 0x000fe400078e00d8 */
[----:B------:R-:W-:Y:S01]  /*f720*/  VIADD R216, R216, 0xffffffff ;  /* 0xffffffffd8d87836 */ /* 0x000fe20000000000 */
[----:B------:R-:W-:-:S02]  /*f730*/  SEL R0, RZ, 0x1, P3 ;  /* 0x00000001ff007807 */ /* 0x000fc40001800000 */
[----:B------:R-:W-:Y:S02]  /*f740*/  ISETP.GT.AND P2, PT, R5, R212, PT ;  /* 0x000000d40500720c */ /* 0x000fe40003f44270 */
[----:B------:R-:W-:Y:S02]  /*f750*/  LOP3.LUT R19, R19, R0, RZ, 0x3c, !PT ;  /* 0x0000000013137212 */ /* 0x000fe400078e3cff */
[----:B------:R-:W-:Y:S01]  /*f760*/  SEL R2, R2, RZ, P3 ;  /* 0x000000ff02027207 */ /* 0x000fe20001800000 */
[----:B0-----:R-:W-:Y:S08]  /*f770*/  @!P0 BRA `(.L_x_2814) ;  /* 0x0000000000048947 */ /* 0x001ff00003800000 */
[----:B------:R-:W-:Y:S01]  /*f780*/  BPT.TRAP 0x1 ;  /* 0x000000040000795c */ /* 0x000fe20000300000 */
.L_x_2814:
[----:B------:R-:W-:Y:S01]  /*f790*/  IMAD R6, R2, 0x8, R16 ;  /* 0x0000000802067824 */ /* 0x000fe200078e0210 */
[----:B------:R-:W-:-:S04]  /*f7a0*/  SHF.L.U32 R213, R19, 0x1f, RZ ;  /* 0x0000001f13d57819 */ /* 0x000fc800000006ff */
[----:B------:R0:W2:Y:S01]  /*f7b0*/  SYNCS.PHASECHK.TRANS64.TRYWAIT P3, [R6+URZ+0x22830], R213 ;  /* 0x022830d5060075a7 */ /* 0x0000a2000806017f */
[----:B------:R-:W-:Y:S05]  /*f7c0*/  @!P0 BRA `(.L_x_2815) ;  /* 0x0000000000048947 */ /* 0x000fea0003800000 */
[----:B------:R-:W-:Y:S01]  /*f7d0*/  BPT.TRAP 0x1 ;  /* 0x000000040000795c */ /* 0x000fe20000300000 */
.L_x_2815:
[----:B-1----:R-:W-:Y:S02]  /*f7e0*/  IMAD R156, R2, 0x300, R211 ;  /* 0x00000300029c7824 */ /* 0x002fe400078e02d3 */
[----:B------:R-:W-:Y:S01]  /*f7f0*/  IMAD.MOV.U32 R157, RZ, RZ, 0x40000040 ;  /* 0x40000040ff9d7424 */ /* 0x000fe200078e00ff */
[----:B--2---:R-:W-:Y:S06]  /*f800*/  @P3 BRA `(.L_x_2816) ;  /* 0x0000000000083947 */ /* 0x004fec0003800000 */
[----:B------:R-:W1:Y:S02]  /*f810*/  SYNCS.PHASECHK.TRANS64.TRYWAIT P3, [R6+URZ+0x22830], R213 ;  /* 0x022830d5060075a7 */ /* 0x000e64000806017f */
[----:B-1----:R-:W-:Y:S05]  /*f820*/  @!P3 BRA `(.L_x_2817) ;  /* 0x000001140010b947 */ /* 0x002fea0003800000 */
.L_x_2816:
        /* <DEDUP_REMOVED lines=13> */
[----:B------:R-:W-:Y:S01]  /*f900*/  R2UR UR11, R155 ;  /* 0x000000009b0b72ca */ /* 0x000fe200000e0000 */
[----:B------:R-:W-:Y:S01]  /*f910*/  IMAD.U32 R10, RZ, RZ, UR38 ;  /* 0x00000026ff0a7e24 */ /* 0x000fe2000f8e00ff */
[----:B------:R-:W-:Y:S01]  /*f920*/  R2UR UR15, R153 ;  /* 0x00000000990f72ca */ /* 0x000fe200000e0000 */
[----:B------:R-:W2:Y:S01]  /*f930*/  S2R R217, SR_TID.X ;  /* 0x0000000000d97919 */ /* 0x000ea20000002100 */
[----:B------:R-:W-:-:S02]  /*f940*/  R2UR UR18, R156 ;  /* 0x000000009c1272ca */ /* 0x000fc400000e0000 */
[----:B------:R-:W-:Y:S02]  /*f950*/  R2UR UR19, R157 ;  /* 0x000000009d1372ca */ /* 0x000fe400000e0000 */
[----:B------:R-:W-:Y:S01]  /*f960*/  WARPGROUP.ARRIVE ;  /* 0x00000000000079c5 */ /* 0x000fe20000000000 */
[----:B------:R-:W-:Y:S02]  /*f970*/  R2UR UR8, R20 ;  /* 0x00000000140872ca */ /* 0x000fe400000e0000 */
[----:B------:R-:W-:Y:S02]  /*f980*/  R2UR UR9, R21 ;  /* 0x00000000150972ca */ /* 0x000fe400000e0000 */
[----:B------:R-:W-:Y:S01]  /*f990*/  R2UR UR12, R14 ;  /* 0x000000000e0c72ca */ /* 0x000fe200000e0000 */
[----:B------:R-:W-:Y:S01]  /*f9a0*/  HGMMA.64x96x16.F32.BF16 R152, gdesc[UR4], RZ, !UPT, gsb0 ;  /* 0x01600000049879f0 */ /* 0x000fe2000c0018ff */
[----:B------:R-:W-:Y:S02]  /*f9b0*/  R2UR UR13, R15 ;  /* 0x000000000f0d72ca */ /* 0x000fe400000e0000 */
[----:B------:R-:W-:-:S02]  /*f9c0*/  R2UR UR16, R12 ;  /* 0x000000000c1072ca */ /* 0x000fc400000e0000 */
[----:B------:R-:W-:Y:S02]  /*f9d0*/  R2UR UR17, R13 ;  /* 0x000000000d1172ca */ /* 0x000fe400000e0000 */
[----:B--2---:R-:W-:Y:S01]  /*f9e0*/  SHF.R.U32.HI R217, RZ, 0x7, R217 ;  /* 0x00000007ffd97819 */ /* 0x004fe200000116d9 */
        /* <DEDUP_REMOVED lines=37> */
[----:B--2---:R-:W-:-:S05]  /*fc40*/  FMNMX.FTZ R0, R0, R5, !PT ;  /* 0x0000000500007209 */ /* 0x004fca0007810000 */
[C---:B------:R-:W-:Y:S01]  /*fc50*/  FMUL.FTZ R5, R0.reuse, R10 ;  /* 0x0000000a00057220 */ /* 0x040fe20000410000 */
[----:B------:R-:W-:-:S03]  /*fc60*/  FADD.FTZ R7, -R0, R200 ;  /* 0x000000c800077221 */ /* 0x000fc60000010100 */
[-CC-:B------:R-:W-:Y:S01]  /*fc70*/  FFMA.FTZ R152, R152, R10.reuse, -R5.reuse ;  /* 0x0000000a98987223 */ /* 0x180fe20000010805 */
        /* <DEDUP_REMOVED lines=92> */
[----:B------:R-:W-:Y:S01]  /*10240*/  FFMA.FTZ R4, R7, R4, R152 ;  /* 0x0000000407047223 */ /* 0x000fe20000010098 */
[----:B------:R-:W-:Y:S01]  /*10250*/  FMNMX.FTZ R7, R154, R201, !PT ;  /* 0x000000c99a077209 */ /* 0x000fe20007810000 */
[----:B------:R-:W2:Y:S01]  /*10260*/  MUFU.EX2 R157, R157 ;  /* 0x0000009d009d7308 */ /* 0x000ea20000000800 */
[C---:B---3--:R-:W-:Y:S01]  /*10270*/  F2FP.BF16.F32.PACK_AB R200, R153.reuse, R152 ;  /* 0x0000009899c8723e */ /* 0x048fe200000010ff */
[----:B------:R-:W-:Y:S01]  /*10280*/  FADD.FTZ R4, R153, R4 ;  /* 0x0000000499047221 */ /* 0x000fe20000010000 */
[----:B------:R-:W-:-:S03]  /*10290*/  FMNMX.FTZ R7, R155, R7, !PT ;  /* 0x000000079b077209 */ /* 0x000fc60007810000 */
[----:B----4-:R-:W-:Y:S01]  /*102a0*/  FADD.FTZ R4, R156, R4 ;  /* 0x000000049c047221 */ /* 0x010fe20000010000 */
[----:B------:R-:W-:Y:S01]  /*102b0*/  FMNMX.FTZ R7, R158, R7, !PT ;  /* 0x000000079e077209 */ /* 0x000fe20007810000 */
[----:B------:R-:W3:Y:S03]  /*102c0*/  MUFU.EX2 R152, R160 ;  /* 0x000000a000987308 */ /* 0x000ee60000000800 */
[----:B------:R-:W-:-:S04]  /*102d0*/  FMNMX.FTZ R7, R159, R7, !PT ;  /* 0x000000079f077209 */ /* 0x000fc80007810000 */
[----:B------:R-:W-:Y:S01]  /*102e0*/  FMNMX.FTZ R7, R162, R7, !PT ;  /* 0x00000007a2077209 */ /* 0x000fe20007810000 */
[----:B------:R-:W4:Y:S01]  /*102f0*/  MUFU.EX2 R161, R161 ;  /* 0x000000a100a17308 */ /* 0x000f220000000800 */
[C---:B--2---:R-:W-:Y:S01]  /*10300*/  FADD.FTZ R4, R157.reuse, R4 ;  /* 0x000000049d047221 */ /* 0x044fe20000010000 */
[----:B------:R-:W-:Y:S02]  /*10310*/  F2FP.BF16.F32.PACK_AB R202, R157, R156 ;  /* 0x0000009c9dca723e */ /* 0x000fe400000010ff */
[----:B------:R-:W-:-:S04]  /*10320*/  FMNMX.FTZ R7, R163, R7, !PT ;  /* 0x00000007a3077209 */ /* 0x000fc80007810000 */
[----:B------:R-:W-:Y:S01]  /*10330*/  FMNMX.FTZ R7, R166, R7, !PT ;  /* 0x00000007a6077209 */ /* 0x000fe20007810000 */
[----:B------:R-:W2:Y:S01]  /*10340*/  MUFU.EX2 R164, R164 ;  /* 0x000000a400a47308 */ /* 0x000ea20000000800 */
[----:B---3--:R-:W-:Y:S02]  /*10350*/  FADD.FTZ R4, R152, R4 ;  /* 0x0000000498047221 */ /* 0x008fe40000010000 */
[----:B------:R-:W-:-:S04]  /*10360*/  FMNMX.FTZ R7, R167, R7, !PT ;  /* 0x00000007a7077209 */ /* 0x000fc80007810000 */
[----:B------:R-:W-:Y:S01]  /*10370*/  FMNMX.FTZ R7, R170, R7, !PT ;  /* 0x00000007aa077209 */ /* 0x000fe20007810000 */
[----:B------:R-:W3:Y:S01]  /*10380*/  MUFU.EX2 R165, R165 ;  /* 0x000000a500a57308 */ /* 0x000ee20000000800 */
[C---:B----4-:R-:W-:Y:S01]  /*10390*/  FADD.FTZ R4, R161.reuse, R4 ;  /* 0x00000004a1047221 */ /* 0x050fe20000010000 */
[----:B------:R-:W-:Y:S02]  /*103a0*/  F2FP.BF16.F32.PACK_AB R152, R161, R152 ;  /* 0x00000098a198723e */ /* 0x000fe400000010ff */
[----:B------:R-:W-:-:S04]  /*103b0*/  FMNMX.FTZ R7, R171, R7, !PT ;  /* 0x00000007ab077209 */ /* 0x000fc80007810000 */
[----:B------:R-:W-:Y:S01]  /*103c0*/  FMNMX.FTZ R7, R174, R7, !PT ;  /* 0x00000007ae077209 */ /* 0x000fe20007810000 */
[----:B------:R-:W4:Y:S01]  /*103d0*/  MUFU.EX2 R156, R168 ;  /* 0x000000a8009c7308 */ /* 0x000f220000000800 */
[----:B--2---:R-:W-:Y:S02]  /*103e0*/  FADD.FTZ R4, R164, R4 ;  /* 0x00000004a4047221 */ /* 0x004fe40000010000 */
[----:B------:R-:W-:-:S04]  /*103f0*/  FMNMX.FTZ R7, R175, R7, !PT ;  /* 0x00000007af077209 */ /* 0x000fc80007810000 */
[----:B------:R-:W-:Y:S01]  /*10400*/  FMNMX.FTZ R7, R178, R7, !PT ;  /* 0x00000007b2077209 */ /* 0x000fe20007810000 */
[----:B------:R-:W2:Y:S01]  /*10410*/  MUFU.EX2 R169, R169 ;  /* 0x000000a900a97308 */ /* 0x000ea20000000800 */
[----:B---3--:R-:W-:Y:S02]  /*10420*/  FADD.FTZ R4, R165, R4 ;  /* 0x00000004a5047221 */ /* 0x008fe40000010000 */
[----:B------:R-:W-:-:S04]  /*10430*/  FMNMX.FTZ R7, R179, R7, !PT ;  /* 0x00000007b3077209 */ /* 0x000fc80007810000 */
[----:B------:R-:W-:Y:S01]  /*10440*/  FMNMX.FTZ R7, R182, R7, !PT ;  /* 0x00000007b6077209 */ /* 0x000fe20007810000 */
[----:B------:R-:W3:Y:S01]  /*10450*/  MUFU.EX2 R172, R172 ;  /* 0x000000ac00ac7308 */ /* 0x000ee20000000800 */
[----:B----4-:R-:W-:Y:S02]  /*10460*/  FADD.FTZ R4, R156, R4 ;  /* 0x000000049c047221 */ /* 0x010fe40000010000 */
        /* <DEDUP_REMOVED lines=15> */
[----:B------:R-:W-:Y:S01]  /*10560*/  MUFU.EX2 R168, R192 ;  /* 0x000000c000a87308 */ /* 0x000fe20000000800 */
[----:B--2---:R-:W-:Y:S02]  /*10570*/  FADD.FTZ R4, R160, R4 ;  /* 0x00000004a0047221 */ /* 0x004fe40000010000 */
[----:B------:R-:W-:-:S05]  /*10580*/  FMNMX.FTZ R7, R199, R7, !PT ;  /* 0x00000007c7077209 */ /* 0x000fca0007810000 */
[----:B------:R-:W2:Y:S01]  /*10590*/  SHFL.BFLY PT, R153, R7, 0x2, 0x1f ;  /* 0x0c401f0007997f89 */ /* 0x000ea200000e0000 */
[----:B------:R-:W4:Y:S01]  /*105a0*/  MUFU.EX2 R180, R180 ;  /* 0x000000b400b47308 */ /* 0x000f220000000800 */
[C---:B---3--:R-:W-:Y:S01]  /*105b0*/  FADD.FTZ R4, R177.reuse, R4 ;  /* 0x00000004b1047221 */ /* 0x048fe20000010000 */
[----:B------:R-:W-:-:S06]  /*105c0*/  F2FP.BF16.F32.PACK_AB R160, R177, R160 ;  /* 0x000000a0b1a0723e */ /* 0x000fcc00000010ff */
[----:B------:R-:W3:Y:S08]  /*105d0*/  MUFU.EX2 R181, R181 ;  /* 0x000000b500b57308 */ /* 0x000ef00000000800 */
[----:B------:R-:W5:Y:S01]  /*105e0*/  MUFU.EX2 R184, R184 ;  /* 0x000000b800b87308 */ /* 0x000f620000000800 */
[----:B----4-:R-:W-:Y:S01]  /*105f0*/  FADD.FTZ R4, R180, R4 ;  /* 0x00000004b4047221 */ /* 0x010fe20000010000 */
[----:B--2---:R-:W-:-:S06]  /*10600*/  FMNMX.FTZ R7, R7, R153, !PT ;  /* 0x0000009907077209 */ /* 0x004fcc0007810000 */
[----:B------:R-:W2:Y:S01]  /*10610*/  MUFU.EX2 R185, R185 ;  /* 0x000000b900b97308 */ /* 0x000ea20000000800 */
[----:B---3--:R-:W-:Y:S01]  /*10620*/  FADD.FTZ R4, R181, R4 ;  /* 0x00000004b5047221 */ /* 0x008fe20000010000 */
[----:B------:R-:W3:Y:S06]  /*10630*/  SHFL.BFLY PT, R153, R7, 0x1, 0x1f ;  /* 0x0c201f0007997f89 */ /* 0x000eec00000e0000 */
[----:B------:R-:W4:Y:S01]  /*10640*/  MUFU.EX2 R188, R188 ;  /* 0x000000bc00bc7308 */ /* 0x000f220000000800 */
[----:B-----5:R-:W-:-:S07]  /*10650*/  FADD.FTZ R4, R184, R4 ;  /* 0x00000004b8047221 */ /* 0x020fce0000010000 */
[----:B------:R-:W5:Y:S01]  /*10660*/  MUFU.EX2 R189, R189 ;  /* 0x000000bd00bd7308 */ /* 0x000f620000000800 */
[----:B--2---:R-:W-:-:S07]  /*10670*/  FADD.FTZ R4, R185, R4 ;  /* 0x00000004b9047221 */ /* 0x004fce0000010000 */
[----:B------:R-:W-:Y:S01]  /*10680*/  MUFU.EX2 R193, R193 ;  /* 0x000000c100c17308 */ /* 0x000fe20000000800 */
[----:B----4-:R-:W-:Y:S01]  /*10690*/  FADD.FTZ R4, R188, R4 ;  /* 0x00000004bc047221 */ /* 0x010fe20000010000 */
[----:B---3--:R-:W-:-:S06]  /*106a0*/  FMNMX.FTZ R7, R7, R153, !PT ;  /* 0x0000009907077209 */ /* 0x008fcc0007810000 */
[----:B------:R-:W-:Y:S01]  /*106b0*/  MUFU.EX2 R196, R196 ;  /* 0x000000c400c47308 */ /* 0x000fe20000000800 */
[C---:B------:R-:W-:Y:S01]  /*106c0*/  FADD.FTZ R157, -R7.reuse, R201 ;  /* 0x000000c9079d7221 */ /* 0x040fe20000010100 */
[-C--:B------:R-:W-:Y:S01]  /*106d0*/  FMUL.FTZ R153, R7, R10.reuse ;  /* 0x0000000a07997220 */ /* 0x080fe20000410000 */
[----:B-----5:R-:W-:Y:S02]  /*106e0*/  FADD.FTZ R169, R189, R4 ;  /* 0x00000004bda97221 */ /* 0x020fe40000010000 */
[-C--:B------:R-:W-:Y:S01]  /*106f0*/  FMUL.FTZ R157, R157, R10.reuse ;  /* 0x0000000a9d9d7220 */ /* 0x080fe20000410000 */
[-CC-:B------:R-:W-:Y:S01]  /*10700*/  FFMA.FTZ R154, R154, R10.reuse, -R153.reuse ;  /* 0x0000000a9a9a7223 */ /* 0x180fe20000010899 */
[-CC-:B------:R-:W-:Y:S01]  /*10710*/  FFMA.FTZ R155, R155, R10.reuse, -R153.reuse ;  /* 0x0000000a9b9b7223 */ /* 0x180fe20000010899 */
[-CC-:B------:R-:W-:Y:S01]  /*10720*/  FFMA.FTZ R158, R158, R10.reuse, -R153.reuse ;  /* 0x0000000a9e9e7223 */ /* 0x180fe20000010899 */
[-CC-:B------:R-:W-:Y:S01]  /*10730*/  FFMA.FTZ R159, R159, R10.reuse, -R153.reuse ;  /* 0x0000000a9f9f7223 */ /* 0x180fe20000010899 */
[----:B------:R2:W-:Y:S01]  /*10740*/  MUFU.EX2 R201, R154 ;  /* 0x0000009a00c97308 */ /* 0x0005e20000000800 */
        /* <DEDUP_REMOVED lines=21> */
[----:B------:R-:W-:Y:S01]  /*108a0*/  FFMA.FTZ R199, R199, R10, -R153 ;  /* 0x0000000ac7c77223 */ /* 0x000fe20000010899 */
[----:B--2---:R-:W-:Y:S01]  /*108b0*/  @!P1 VIADD R154, R6, 0x22840 ;  /* 0x00022840069a9836 */ /* 0x004fe20000000000 */
[----:B------:R2:W5:Y:S01]  /*108c0*/  MUFU.EX2 R203, R158 ;  /* 0x0000009e00cb7308 */ /* 0x0005620000000800 */
[----:B------:R-:W-:Y:S01]  /*108d0*/  FADD.FTZ R4, R168, R169 ;  /* 0x000000a9a8047221 */ /* 0x000fe20000010000 */
[-C--:B---3--:R-:W-:Y:S01]  /*108e0*/  FMUL.FTZ R26, R26, R157.reuse ;  /* 0x0000009d1a1a7220 */ /* 0x088fe20000410000 */
[-C--:B------:R-:W-:Y:S01]  /*108f0*/  FMUL.FTZ R27, R27, R157.reuse ;  /* 0x0000009d1b1b7220 */ /* 0x080fe20000410000 */
[----:B------:R-:W-:Y:S01]  /*10900*/  @!P1 PRMT R154, RZ, 0x654, R154 ;  /* 0x00000654ff9a9816 */ /* 0x000fe2000000009a */
[----:B------:R-:W-:Y:S01]  /*10910*/  FADD.FTZ R169, R193, R4 ;  /* 0x00000004c1a97221 */ /* 0x000fe20000010000 */
[-C--:B------:R-:W-:Y:S01]  /*10920*/  FMUL.FTZ R30, R30, R157.reuse ;  /* 0x0000009d1e1e7220 */ /* 0x080fe20000410000 */
[----:B------:R-:W-:Y:S01]  /*10930*/  FMUL.FTZ R31, R31, R157 ;  /* 0x0000009d1f1f7220 */ /* 0x000fe20000410000 */
[----:B------:R-:W3:Y:S01]  /*10940*/  MUFU.EX2 R159, R159 ;  /* 0x0000009f009f7308 */ /* 0x000ee20000000800 */
[----:B--2---:R-:W-:Y:S01]  /*10950*/  F2FP.BF16.F32.PACK_AB R158, R173, R172 ;  /* 0x000000acad9e723e */ /* 0x004fe200000010ff */
[----:B------:R-:W-:Y:S01]  /*10960*/  FFMA.FTZ R172, R157, R3, R201 ;  /* 0x000000039dac7223 */ /* 0x000fe200000100c9 */
[----:B------:R-:W-:Y:S01]  /*10970*/  FADD.FTZ R169, R196, R169 ;  /* 0x000000a9c4a97221 */ /* 0x000fe20000010000 */
[C---:B----4-:R-:W-:Y:S01]  /*10980*/  F2FP.BF16.F32.PACK_AB R201, R155.reuse, R201 ;  /* 0x000000c99bc9723e */ /* 0x050fe200000010ff */
[-C--:B------:R-:W-:Y:S01]  /*10990*/  FMUL.FTZ R34, R34, R157.reuse ;  /* 0x0000009d22227220 */ /* 0x080fe20000410000 */
[----:B------:R-:W-:Y:S01]  /*109a0*/  FADD.FTZ R172, R155, R172 ;  /* 0x000000ac9bac7221 */ /* 0x000fe20000010000 */
[-C--:B------:R-:W-:Y:S01]  /*109b0*/  FMUL.FTZ R35, R35, R157.reuse ;  /* 0x0000009d23237220 */ /* 0x080fe20000410000 */
[----:B------:R-:W2:Y:S01]  /*109c0*/  MUFU.EX2 R153, R162 ;  /* 0x000000a200997308 */ /* 0x000ea20000000800 */
[-C--:B------:R-:W-:Y:S01]  /*109d0*/  FMUL.FTZ R38, R38, R157.reuse ;  /* 0x0000009d26267220 */ /* 0x080fe20000410000 */
[----:B-----5:R-:W-:Y:S01]  /*109e0*/  FADD.FTZ R172, R203, R172 ;  /* 0x000000accbac7221 */ /* 0x020fe20000010000 */
        /* <DEDUP_REMOVED lines=70> */
[C---:B----4-:R-:W-:Y:S01]  /*10e50*/  FADD.FTZ R172, R175.reuse, R172 ;  /* 0x000000acafac7221 */ /* 0x050fe20000010000 */
[----:B------:R-:W-:Y:S01]  /*10e60*/  F2FP.BF16.F32.PACK_AB R159, R175, R174 ;  /* 0x000000aeaf9f723e */ /* 0x000fe200000010ff */
[-C--:B------:R-:W-:Y:S01]  /*10e70*/  FMUL.FTZ R142, R142, R157.reuse ;  /* 0x0000009d8e8e7220 */ /* 0x080fe20000410000 */
[-C--:B------:R-:W-:Y:S01]  /*10e80*/  FMUL.FTZ R143, R143, R157.reuse ;  /* 0x0000009d8f8f7220 */ /* 0x080fe20000410000 */
[-C--:B------:R-:W-:Y:S01]  /*10e90*/  FMUL.FTZ R146, R146, R157.reuse ;  /* 0x0000009d92927220 */ /* 0x080fe20000410000 */
[-C--:B------:R-:W-:Y:S01]  /*10ea0*/  FMUL.FTZ R147, R147, R157.reuse ;  /* 0x0000009d93937220 */ /* 0x080fe20000410000 */
[-C--:B------:R-:W-:Y:S01]  /*10eb0*/  FMUL.FTZ R150, R150, R157.reuse ;  /* 0x0000009d96967220 */ /* 0x080fe20000410000 */
[----:B------:R4:W5:Y:S01]  /*10ec0*/  MUFU.EX2 R170, R5 ;  /* 0x0000000500aa7308 */ /* 0x0009620000000800 */
[----:B---3--:R-:W-:Y:S01]  /*10ed0*/  FADD.FTZ R172, R161, R172 ;  /* 0x000000aca1ac7221 */ /* 0x008fe20000010000 */
[----:B------:R-:W-:Y:S01]  /*10ee0*/  FMUL.FTZ R151, R151, R157 ;  /* 0x0000009d97977220 */ /* 0x000fe20000410000 */
[----:B------:R-:W-:-:S02]  /*10ef0*/  F2FP.BF16.F32.PACK_AB R153, R163, R153 ;  /* 0x00000099a399723e */ /* 0x000fc400000010ff */
[----:B------:R-:W-:Y:S02]  /*10f00*/  F2FP.BF16.F32.PACK_AB R157, R171, R167 ;  /* 0x000000a7ab9d723e */ /* 0x000fe400000010ff */
[----:B------:R-:W-:Y:S01]  /*10f10*/  F2FP.BF16.F32.PACK_AB R162, R181, R180 ;  /* 0x000000b4b5a2723e */ /* 0x000fe200000010ff */
[----:B------:R-:W3:Y:S01]  /*10f20*/  MUFU.EX2 R182, R182 ;  /* 0x000000b600b67308 */ /* 0x000ee20000000800 */
[----:B----4-:R-:W-:Y:S01]  /*10f30*/  IADD3 R5, -R217, 0xb, RZ ;  /* 0x0000000bd9057810 */ /* 0x010fe20007ffe1ff */
[----:B--2---:R-:W-:Y:S01]  /*10f40*/  FADD.FTZ R3, R179, R172 ;  /* 0x000000acb3037221 */ /* 0x004fe20000010000 */
[----:B------:R-:W-:Y:S02]  /*10f50*/  F2FP.BF16.F32.PACK_AB R166, R189, R188 ;  /* 0x000000bcbda6723e */ /* 0x000fe400000010ff */
[----:B------:R-:W-:Y:S01]  /*10f60*/  F2FP.BF16.F32.PACK_AB R168, R193, R168 ;  /* 0x000000a8c1a8723e */ /* 0x000fe200000010ff */
[----:B------:R2:W-:Y:S06]  /*10f70*/  BAR.ARV R5, 0x100 ;  /* 0x000400050000751d */ /* 0x0005ec0000002000 */
[----:B------:R-:W4:Y:S01]  /*10f80*/  MUFU.EX2 R183, R183 ;  /* 0x000000b700b77308 */ /* 0x000f220000000800 */
[----:B------:R0:W-:Y:S01]  /*10f90*/  @!P1 SYNCS.ARRIVE.TRANS64.RED.A1T0 RZ, [R154+URZ], RZ ;  /* 0x000000ff9aff99a7 */ /* 0x0001e2000810043f */
[C---:B-----5:R-:W-:Y:S01]  /*10fa0*/  FADD.FTZ R4, R170.reuse, R169 ;  /* 0x000000a9aa047221 */ /* 0x060fe20000010000 */
[----:B------:R-:W-:Y:S01]  /*10fb0*/  F2FP.BF16.F32.PACK_AB R170, R170, R196 ;  /* 0x000000c4aaaa723e */ /* 0x000fe200000010ff */
[----:B---3--:R-:W-:Y:S01]  /*10fc0*/  FADD.FTZ R178, R182, R3 ;  /* 0x00000003b6b27221 */ /* 0x008fe20000010000 */
[----:B------:R-:W-:-:S03]  /*10fd0*/  F2FP.BF16.F32.PACK_AB R161, R179, R161 ;  /* 0x000000a1b3a1723e */ /* 0x000fc600000010ff */
[----:B------:R-:W-:Y:S01]  /*10fe0*/  MUFU.EX2 R187, R187 ;  /* 0x000000bb00bb7308 */ /* 0x000fe20000000800 */
[----:B0-----:R-:W-:Y:S02]  /*10ff0*/  F2FP.BF16.F32.PACK_AB R154, R165, R164 ;  /* 0x000000a4a59a723e */ /* 0x001fe400000010ff */
[----:B------:R-:W-:-:S05]  /*11000*/  F2FP.BF16.F32.PACK_AB R164, R185, R184 ;  /* 0x000000b8b9a4723e */ /* 0x000fca00000010ff */
[----:B------:R-:W0:Y:S01]  /*11010*/  MUFU.EX2 R165, R186 ;  /* 0x000000ba00a57308 */ /* 0x000e220000000800 */
[C---:B----4-:R-:W-:Y:S01]  /*11020*/  FADD.FTZ R178, R183.reuse, R178 ;  /* 0x000000b2b7b27221 */ /* 0x050fe20000010000 */
[----:B------:R-:W-:-:S06]  /*11030*/  F2FP.BF16.F32.PACK_AB R163, R183, R182 ;  /* 0x000000b6b7a3723e */ /* 0x000fcc00000010ff */
[----:B------:R-:W3:Y:S08]  /*11040*/  MUFU.EX2 R190, R190 ;  /* 0x000000be00be7308 */ /* 0x000ef00000000800 */
[----:B------:R-:W4:Y:S01]  /*11050*/  MUFU.EX2 R191, R191 ;  /* 0x000000bf00bf7308 */ /* 0x000f220000000800 */
[----:B0-----:R-:W-:Y:S01]  /*11060*/  FADD.FTZ R178, R165, R178 ;  /* 0x000000b2a5b27221 */ /* 0x001fe20000010000 */
[----:B------:R-:W-:-:S03]  /*11070*/  F2FP.BF16.F32.PACK_AB R165, R187, R165 ;  /* 0x000000a5bba5723e */ /* 0x000fc600000010ff */
[----:B------:R-:W-:-:S03]  /*11080*/  FADD.FTZ R3, R187, R178 ;  /* 0x000000b2bb037221 */ /* 0x000fc60000010000 */
[----:B------:R-:W0:Y:S01]  /*11090*/  MUFU.EX2 R169, R194 ;  /* 0x000000c200a97308 */ /* 0x000e220000000800 */
[----:B---3--:R-:W-:-:S07]  /*110a0*/  FADD.FTZ R176, R190, R3 ;  /* 0x00000003beb07221 */ /* 0x008fce0000010000 */
[----:B------:R-:W3:Y:S01]  /*110b0*/  MUFU.EX2 R172, R195 ;  /* 0x000000c300ac7308 */ /* 0x000ee20000000800 */
[C---:B----4-:R-:W-:Y:S01]  /*110c0*/  FADD.FTZ R176, R191.reuse, R176 ;  /* 0x000000b0bfb07221 */ /* 0x050fe20000010000 */
[----:B------:R-:W-:-:S06]  /*110d0*/  F2FP.BF16.F32.PACK_AB R167, R191, R190 ;  /* 0x000000bebfa7723e */ /* 0x000fcc00000010ff */
[----:B------:R-:W4:Y:S01]  /*110e0*/  MUFU.EX2 R198, R198 ;  /* 0x000000c600c67308 */ /* 0x000f220000000800 */
[----:B0-----:R-:W-:-:S07]  /*110f0*/  FADD.FTZ R3, R169, R176 ;  /* 0x000000b0a9037221 */ /* 0x001fce0000010000 */
[----:B------:R-:W0:Y:S01]  /*11100*/  MUFU.EX2 R199, R199 ;  /* 0x000000c700c77308 */ /* 0x000e220000000800 */
[C---:B---3--:R-:W-:Y:S01]  /*11110*/  FADD.FTZ R3, R172.reuse, R3 ;  /* 0x00000003ac037221 */ /* 0x048fe20000010000 */
[----:B------:R-:W-:-:S03]  /*11120*/  F2FP.BF16.F32.PACK_AB R169, R172, R169 ;  /* 0x000000a9aca9723e */ /* 0x000fc600000010ff */
[----:B----4-:R-:W-:-:S04]  /*11130*/  FADD.FTZ R174, R198, R3 ;  /* 0x00000003c6ae7221 */ /* 0x010fc80000010000 */
[C---:B0-----:R-:W-:Y:S01]  /*11140*/  FADD.FTZ R3, R199.reuse, R174 ;  /* 0x000000aec7037221 */ /* 0x041fe20000010000 */
[----:B------:R-:W-:Y:S01]  /*11150*/  F2FP.BF16.F32.PACK_AB R171, R199, R198 ;  /* 0x000000c6c7ab723e */ /* 0x000fe200000010ff */
[----:B--2---:R-:W-:Y:S06]  /*11160*/  @!P0 BRA `(.L_x_2818) ;  /* 0x0000000000048947 */ /* 0x004fec0003800000 */
[----:B------:R-:W-:Y:S01]  /*11170*/  BPT.TRAP 0x1 ;  /* 0x000000040000795c */ /* 0x000fe20000300000 */
.L_x_2818:
[----:B------:R0:W2:Y:S01]  /*11180*/  SYNCS.PHASECHK.TRANS64.TRYWAIT P3, [R6+URZ+0x22850], R213 ;  /* 0x022850d5060075a7 */ /* 0x0000a2000806017f */
[----:B------:R-:W-:Y:S05]  /*11190*/  @!P0 BRA `(.L_x_2819) ;  /* 0x0000000000048947 */ /* 0x000fea0003800000 */
[----:B------:R-:W-:Y:S01]  /*111a0*/  BPT.TRAP 0x1 ;  /* 0x000000040000795c */ /* 0x000fe20000300000 */
.L_x_2819:
[----:B------:R-:W-:Y:S04]  /*111b0*/  BSSY B0, `(.L_x_2820) ;  /* 0x0000004000007945 */ /* 0x000fe80003800000 */
[----:B--2---:R-:W-:Y:S05]  /*111c0*/  @P3 BRA `(.L_x_2821) ;  /* 0x0000000000083947 */ /* 0x004fea0003800000 */
[----:B------:R-:W2:Y:S02]  /*111d0*/  SYNCS.PHASECHK.TRANS64.TRYWAIT P3, [R6+URZ+0x22850], R213 ;  /* 0x022850d5060075a7 */ /* 0x000ea4000806017f */
[----:B--2---:R-:W-:Y:S05]  /*111e0*/  @!P3 BRA `(.L_x_2822) ;  /* 0x000000f800b4b947 */ /* 0x004fea0003800000 */
.L_x_2821:
[----:B------:R-:W-:Y:S05]  /*111f0*/  BSYNC B0 ;  /* 0x0000000000007941 */ /* 0x000fea0003800000 */
.L_x_2820:
[----:B------:R-:W3:Y:S01]  /*11200*/  S2R R174, SR_TID.X ;  /* 0x0000000000ae7919 */ /* 0x000ee20000002100 */
[----:B------:R-:W-:Y:S01]  /*11210*/  IMAD.MOV.U32 R173, RZ, RZ, 0x40000040 ;  /* 0x40000040ffad7424 */ /* 0x000fe200078e00ff */
[----:B------:R-:W-:Y:S05]  /*11220*/  WARPSYNC.ALL ;  /* 0x0000000000007948 */ /* 0x000fea0003800000 */
[----:B------:R-:W-:Y:S01]  /*11230*/  R2UR UR7, R173 ;  /* 0x00000000ad0772ca */ /* 0x000fe200000e0000 */
[----:B------:R-:W-:Y:S02]  /*11240*/  IMAD R172, R2, 0xc00, R11 ;  /* 0x00000c0002ac7824 */ /* 0x000fe400078e020b */
[----:B------:R-:W-:-:S02]  /*11250*/  IMAD.MOV.U32 R175, RZ, RZ, 0x40000040 ;  /* 0x40000040ffaf7424 */ /* 0x000fc400078e00ff */
[----:B012---:R-:W-:Y:S01]  /*11260*/  @!P1 VIADD R6, R6, 0x22860 ;  /* 0x0002286006069836 */ /* 0x007fe20000000000 */
[----:B------:R-:W-:-:S04]  /*11270*/  R2UR UR6, R172 ;  /* 0x00000000ac0672ca */ /* 0x000fc800000e0000 */
[----:B------:R-:W-:Y:S02]  /*11280*/  @!P1 PRMT R6, RZ, 0x654, R6 ;  /* 0x00000654ff069816 */ /* 0x000fe40000000006 */
[----:B---3--:R-:W-:-:S05]  /*11290*/  SHF.R.U32.HI R174, RZ, 0x7, R174 ;  /* 0x00000007ffae7819 */ /* 0x008fca00000116ae */
[----:B------:R-:W-:Y:S02]  /*112a0*/  VIADD R173, R174, 0x8 ;  /* 0x00000008aead7836 */ /* 0x000fe40000000000 */
[----:B------:R-:W-:-:S03]  /*112b0*/  VIADD R174, R172, 0x80 ;  /* 0x00000080acae7836 */ /* 0x000fc60000000000 */
        /* <DEDUP_REMOVED lines=45> */
[----:B0-----:R-:W-:-:S07]  /*11590*/  IMAD.MOV.U32 R6, RZ, RZ, R216 ;  /* 0x000000ffff067224 */ /* 0x001fce00078e00d8 */
.L_x_2813:
[----:B------:R-:W-:-:S13]  /*115a0*/  ISETP.GE.AND P2, PT, R6, R219, PT ;  /* 0x000000db0600720c */ /* 0x000fda0003f46270 */
[----:B------:R-:W-:Y:S05]  /*115b0*/  @!P2 BRA `(.L_x_2824) ;  /* 0x00000030006ca947 */ /* 0x000fea0003800000 */
[----:B------:R-:W-:Y:S02]  /*115c0*/  IMAD.MOV.U32 R216, RZ, RZ, R7 ;  /* 0x000000ffffd87224 */ /* 0x000fe400078e0007 */
[----:B------:R-:W-:-:S07]  /*115d0*/  IMAD.MOV.U32 R217, RZ, RZ, R0 ;  /* 0x000000ffffd97224 */ /* 0x000fce00078e0000 */
.L_x_2842:
[----:B------:R-:W-:Y:S01]  /*115e0*/  VIADD R2, R2, 0x1 ;  /* 0x0000000102027836 */ /* 0x000fe20000000000 */
[----:B------:R-:W-:Y:S05]  /*115f0*/  YIELD ;  /* 0x0000000000007946 */ /* 0x000fea0003800000 */
[----:B------:R-:W-:-:S04]  /*11600*/  ISETP.NE.AND P2, PT, R2, 0x2, PT ;  /* 0x000000020200780c */ /* 0x000fc80003f45270 */
[----:B------:R-:W-:Y:S02]  /*11610*/  SEL R0, RZ, 0x1, P2 ;  /* 0x00000001ff007807 */ /* 0x000fe40001000000 */
[----:B------:R-:W-:Y:S02]  /*11620*/  SEL R2, R2, RZ, P2 ;  /* 0x000000ff02027207 */ /* 0x000fe40001000000 */
[----:B------:R-:W-:Y:S01]  /*11630*/  LOP3.LUT R19, R19, R0, RZ, 0x3c, !PT ;  /* 0x0000000013137212 */ /* 0x000fe200078e3cff */
[----:B--2---:R-:W-:Y:S06]  /*11640*/  @!P0 BRA `(.L_x_2825) ;  /* 0x0000000000048947 */ /* 0x004fec0003800000 */
[----:B------:R-:W-:Y:S01]  /*11650*/  BPT.TRAP 0x1 ;  /* 0x000000040000795c */ /* 0x000fe20000300000 */
.L_x_2825:
[----:B0-----:R-:W-:Y:S01]  /*11660*/  IMAD R201, R2, 0x8, R16 ;  /* 0x0000000802c97824 */ /* 0x001fe200078e0210 */
[----:B------:R-:W-:-:S04]  /*11670*/  SHF.L.U32 R200, R19, 0x1f, RZ ;  /* 0x0000001f13c87819 */ /* 0x000fc800000006ff */
[----:B------:R0:W2:Y:S01]  /*11680*/  SYNCS.PHASECHK.TRANS64.TRYWAIT P2, [R201+URZ+0x22830], R200 ;  /* 0x022830c8c90075a7 */ /* 0x0000a2000804017f */
[----:B------:R-:W-:Y:S05]  /*11690*/  @!P0 BRA `(.L_x_2826) ;  /* 0x0000000000048947 */ /* 0x000fea0003800000 */
[----:B------:R-:W-:Y:S01]  /*116a0*/  BPT.TRAP 0x1 ;  /* 0x000000040000795c */ /* 0x000fe20000300000 */
.L_x_2826:
[----:B------:R-:W-:Y:S02]  /*116b0*/  IMAD R202, R2, 0x300, R211 ;  /* 0x0000030002ca7824 */ /* 0x000fe400078e02d3 */
[----:B------:R-:W-:Y:S01]  /*116c0*/  IMAD.MOV.U32 R203, RZ, RZ, 0x40000040 ;  /* 0x40000040ffcb7424 */ /* 0x000fe200078e00ff */
[----:B--2---:R-:W-:Y:S06]  /*116d0*/  @P2 BRA `(.L_x_2827) ;  /* 0x0000000000082947 */ /* 0x004fec0003800000 */
[----:B------:R-:W2:Y:S02]  /*116e0*/  SYNCS.PHASECHK.TRANS64.TRYWAIT P2, [R201+URZ+0x22830], R200 ;  /* 0x022830c8c90075a7 */ /* 0x000ea4000804017f */
[----:B--2---:R-:W-:Y:S05]  /*116f0*/  @!P2 BRA `(.L_x_2828) ;  /* 0x000000f40084a947 */ /* 0x004fea0003800000 */
.L_x_2827:
[----:B------:R-:W-:Y:S05]  /*11700*/  WARPSYNC.ALL ;  /* 0x0000000000007948 */ /* 0x000fea0003800000 */
[C---:B------:R-:W-:Y:S01]  /*11710*/  R2UR UR6, R202.reuse ;  /* 0x00000000ca0672ca */ /* 0x040fe200000e0000 */
[----:B-1----:R-:W-:Y:S01]  /*11720*/  WARPGROUP.ARRIVE ;  /* 0x00000000000079c5 */ /* 0x002fe20000000000 */
[----:B------:R-:W-:Y:S01]  /*11730*/  R2UR UR7, R203 ;  /* 0x00000000cb0772ca */ /* 0x000fe200000e0000 */
[----:B------:R-:W-:Y:S01]  /*11740*/  VIADD R212, R202, 0x2 ;  /* 0x00000002cad47836 */ /* 0x000fe20000000000 */
[----:B------:R-:W-:Y:S01]  /*11750*/  R2UR UR4, R8 ;  /* 0x00000000080472ca */ /* 0x000fe200000e0000 */
[----:B------:R-:W-:Y:S01]  /*11760*/  IMAD.MOV.U32 R213, RZ, RZ, 0x40000040 ;  /* 0x40000040ffd57424 */ /* 0x000fe200078e00ff */
[----:B------:R-:W-:Y:S01]  /*11770*/  R2UR UR5, R9 ;  /* 0x00000000090572ca */ /* 0x000fe200000e0000 */
[----:B------:R-:W-:Y:S01]  /*11780*/  IMAD.MOV.U32 R203, RZ, RZ, 0x40000040 ;  /* 0x40000040ffcb7424 */ /* 0x000fe200078e00ff */
[----:B------:R-:W-:Y:S01]  /*11790*/  ISETP.NE.AND P2, PT, R234, 0x1, PT ;  /* 0x00000001ea00780c */ /* 0x000fe20003f45270 */
[----:B------:R-:W1:Y:S01]  /*117a0*/  S2R R7, SR_TID.X ;  /* 0x0000000000077919 */ /* 0x000e620000002100 */
[----:B------:R-:W-:-:S09]  /*117b0*/  IMAD.IADD R227, R215, 0x1, R210 ;  /* 0x00000001d7e37824 */ /* 0x000fd200078e02d2 */
        /* <DEDUP_REMOVED lines=8> */
[----:B------:R-:W3:Y:S08]  /*11840*/  @P2 LDC R5, c[0x0][0x44c] ;  /* 0x00011300ff052b82 */ /* 0x000ef00000000800 */
[----:B------:R-:W4:Y:S01]  /*11850*/  @P2 LDC R0, c[0x0][0x450] ;  /* 0x00011400ff002b82 */ /* 0x000f220000000800 */
[----:B-1----:R-:W-:Y:S01]  /*11860*/  SHF.R.U32.HI R7, RZ, 0x7, R7 ;  /* 0x00000007ff077819 */ /* 0x002fe20000011607 */
[----:B---3--:R-:W-:-:S05]  /*11870*/  @P2 IMAD.HI.U32 R5, R227, R5, RZ ;  /* 0x00000005e3052227 */ /* 0x008fca00078e00ff */
[----:B----4-:R-:W-:Y:S01]  /*11880*/  @P2 SHF.R.U32.HI R227, RZ, R0, R5 ;  /* 0x00000000ffe32219 */ /* 0x010fe20000011605 */
[----:B------:R-:W-:Y:S01]  /*11890*/  @!P1 VIADD R0, R201, 0x22840 ;  /* 0x00022840c9009836 */ /* 0x000fe20000000000 */
[----:B------:R-:W-:Y:S02]  /*118a0*/  IADD3 R5, -R7, 0xb, RZ ;  /* 0x0000000b07057810 */ /* 0x000fe40007ffe1ff */
[----:B------:R-:W-:Y:S01]  /*118b0*/  ISETP.GE.AND P2, PT, R229, 0x1, PT ;  /* 0x00000001e500780c */ /* 0x000fe20003f46270 */
[----:B------:R-:W1:Y:S01]  /*118c0*/  SHFL.IDX PT, R7, R227, RZ, 0x1c1f ;  /* 0x001c1fffe3077589 */ /* 0x000e6200000e0000 */
[----:B------:R-:W-:Y:S01]  /*118d0*/  @!P1 PRMT R0, RZ, 0x654, R0 ;  /* 0x00000654ff009816 */ /* 0x000fe20000000000 */
[----:B------:R-:W-:Y:S02]  /*118e0*/  WARPGROUP.DEPBAR.LE gsb0, 0x0 ;  /* 0x00008000000079c5 */ /* 0x000fe40000010000 */
[----:B------:R-:W-:-:S06]  /*118f0*/  WARPGROUP.ARRIVE ;  /* 0x00000000000079c5 */ /* 0x000fcc0000000000 */
        /* <DEDUP_REMOVED lines=15> */
[----:B------:R-:W-:Y:S02]  /*119f0*/  ULOP3.LUT UR4, URZ, UR45, URZ, 0x33, !UPT ;  /* 0x0000002d3f047292 */ /* 0x000fe4000f8e333f */
[----:B------:R-:W-:Y:S02]  /*11a00*/  WARPGROUP.DEPBAR.LE gsb0, 0x0 ;  /* 0x00008000000079c5 */ /* 0x000fe40000010000 */
[----:B------:R3:W-:Y:S06]  /*11a10*/  BAR.ARV R5, 0x100 ;  /* 0x000400050000751d */ /* 0x0007ec0000002000 */
[----:B------:R4:W-:Y:S02]  /*11a20*/  @!P1 SYNCS.ARRIVE.TRANS64.RED.A1T0 RZ, [R0+URZ], RZ ;  /* 0x000000ff00ff99a7 */ /* 0x0009e4000810043f */
[----:B----4-:R-:W-:-:S04]  /*11a30*/  IMAD R0, R6, -0x60, RZ ;  /* 0xffffffa006007824 */ /* 0x010fc800078e02ff */
[----:B------:R-:W-:-:S04]  /*11a40*/  VIADD R10, R0, 0x1 ;  /* 0x00000001000a7836 */ /* 0x000fc80000000000 */
[----:B------:R-:W-:-:S05]  /*11a50*/  IMAD R10, R206, -0x2, R10 ;  /* 0xfffffffece0a7824 */ /* 0x000fca00078e020a */
[----:B------:R-:W-:-:S05]  /*11a60*/  IADD3 R213, -R204, R10, R205 ;  /* 0x0000000accd57210 */ /* 0x000fca0007ffe1cd */
[C---:B------:R-:W-:Y:S02]  /*11a70*/  VIADD R226, R213.reuse, UR44 ;  /* 0x0000002cd5e27c36 */ /* 0x040fe40008000000 */
[----:B------:R-:W-:Y:S02]  /*11a80*/  VIADD R213, R213, UR4 ;  /* 0x00000004d5d57c36 */ /* 0x000fe40008000000 */
[C---:B-1----:R-:W-:Y:S02]  /*11a90*/  IMAD.IADD R212, R7.reuse, 0x1, R226 ;  /* 0x0000000107d47824 */ /* 0x042fe400078e02e2 */
        /* <DEDUP_REMOVED lines=14> */
.L_x_2831:
[----:B------:R-:W-:-:S05]  /*11b80*/  IMAD.U32 R228, RZ, RZ, UR37 ;  /* 0x00000025ffe47e24 */ /* 0x000fca000f8e00ff */
[----:B------:R-:W-:-:S13]  /*11b90*/  ISETP.NE.AND P2, PT, R228, 0x1, PT ;  /* 0x00000001e400780c */ /* 0x000fda0003f45270 */
[----:B------:R-:W1:Y:S02]  /*11ba0*/  @P2 LDC.64 R202, c[0x0][0x9e8] ;  /* 0x00027a00ffca2b82 */ /* 0x000e640000000a00 */
[----:B-1----:R-:W-:-:S05]  /*11bb0*/  @P2 IMAD.HI.U32 R202, R7, R202, RZ ;  /* 0x000000ca07ca2227 */ /* 0x002fca00078e00ff */
[----:B------:R-:W-:-:S07]  /*11bc0*/  @P2 SHF.R.U32.HI R7, RZ, R203, R202 ;  /* 0x000000cbff072219 */ /* 0x000fce00000116ca */
.L_x_2832:
[----:B------:R-:W-:Y:S05]  /*11bd0*/  BSYNC B0 ;  /* 0x0000000000007941 */ /* 0x000fea0003800000 */
.L_x_2830:
[----:B------:R-:W-:-:S04]  /*11be0*/  IMAD R202, R206, -0x2, R0 ;  /* 0xfffffffececa7824 */ /* 0x000fc800078e0200 */
[----:B------:R-:W-:-:S05]  /*11bf0*/  IMAD R202, R7, R228, R202 ;  /* 0x000000e407ca7224 */ /* 0x000fca00078e02ca */
[----:B------:R-:W-:Y:S02]  /*11c00*/  VIMNMX R10, R10, R202, !PT ;  /* 0x000000ca0a0a7248 */ /* 0x000fe40007fe0100 */
[----:B------:R-:W-:-:S07]  /*11c10*/  VIADDMNMX R212, R202, R228, R212, PT ;  /* 0x000000e4cad47246 */ /* 0x000fce00038001d4 */
.L_x_2829:
[----:B------:R-:W3:Y:S01]  /*11c20*/  LDL.LU R228, [R1] ;  /* 0x0000000001e47983 */ /* 0x000ee20000300800 */
[C---:B------:R-:W-:Y:S02]  /*11c30*/  ISETP.GE.AND P2, PT, R0.reuse, 0x1, PT ;  /* 0x000000010000780c */ /* 0x040fe40003f46270 */
[----:B------:R-:W-:Y:S02]  /*11c40*/  ISETP.GE.AND P4, PT, R0, 0x9, PT ;  /* 0x000000090000780c */ /* 0x000fe40003f86270 */
[----:B---3--:R-:W-:-:S09]  /*11c50*/  LOP3.LUT R228, R228, 0xfff7ffff, RZ, 0xc0, !PT ;  /* 0xfff7ffffe4e47812 */ /* 0x008fd200078ec0ff */
        /* <DEDUP_REMOVED lines=131> */
[----:B------:R-:W1:Y:S02]  /*12490*/  SHFL.IDX PT, R10, R227, 0x1, 0x1c1f ;  /* 0x003c1f00e30a7f89 */ /* 0x000e6400000e0000 */
[----:B------:R-:W-:Y:S02]  /*124a0*/  ISETP.LT.OR P6, PT, R212, 0x5a, P6 ;  /* 0x0000005ad400780c */ /* 0x000fe400037c1670 */
[----:B------:R3:W-:Y:S02]  /*124b0*/  STL [R1], R228 ;  /* 0x000000e401007387 */ /* 0x0007e40000100800 */
[----:B------:R-:W-:-:S02]  /*124c0*/  FSEL R197, R197, -INF , !P6 ;  /* 0xff800000c5c57808 */ /* 0x000fc40007000000 */
[----:B------:R-:W-:Y:S01]  /*124d0*/  ISETP.GE.AND P6, PT, R229, 0x1, PT ;  /* 0x00000001e500780c */ /* 0x000fe20003fc6270 */
[--C-:B-1----:R-:W-:Y:S02]  /*124e0*/  IMAD.IADD R226, R226, 0x1, R10.reuse ;  /* 0x00000001e2e27824 */ /* 0x102fe400078e020a */
        /* <DEDUP_REMOVED lines=14> */
.L_x_2835:
[----:B------:R-:W-:-:S05]  /*125d0*/  IMAD.U32 R203, RZ, RZ, UR37 ;  /* 0x00000025ffcb7e24 */ /* 0x000fca000f8e00ff */
[----:B------:R-:W-:-:S13]  /*125e0*/  ISETP.NE.AND P6, PT, R203, 0x1, PT ;  /* 0x00000001cb00780c */ /* 0x000fda0003fc5270 */
[----:B------:R-:W1:Y:S02]  /*125f0*/  @P6 LDC.64 R152, c[0x0][0x9e8] ;  /* 0x00027a00ff986b82 */ /* 0x000e640000000a00 */
[----:B-1----:R-:W-:-:S05]  /*12600*/  @P6 IMAD.HI.U32 R152, R10, R152, RZ ;  /* 0x000000980a986227 */ /* 0x002fca00078e00ff */
[----:B------:R-:W-:-:S07]  /*12610*/  @P6 SHF.R.U32.HI R10, RZ, R153, R152 ;  /* 0x00000099ff0a6219 */ /* 0x000fce0000011698 */
.L_x_2836:
[----:B------:R-:W-:Y:S05]  /*12620*/  BSYNC B0 ;  /* 0x0000000000007941 */ /* 0x000fea0003800000 */
.L_x_2834:
[----:B------:R-:W-:-:S04]  /*12630*/  IMAD R0, R206, -0x2, R0 ;  /* 0xfffffffece007824 */ /* 0x000fc800078e0200 */
[----:B------:R-:W-:-:S05]  /*12640*/  IMAD R0, R10, R203, R0 ;  /* 0x000000cb0a007224 */ /* 0x000fca00078e0200 */
[----:B------:R-:W-:Y:S02]  /*12650*/  VIMNMX R213, R213, R0, !PT ;  /* 0x00000000d5d57248 */ /* 0x000fe40007fe0100 */
[----:B------:R-:W-:-:S07]  /*12660*/  VIADDMNMX R226, R0, R203, R226, PT ;  /* 0x000000cb00e27246 */ /* 0x000fce00038001e2 */
.L_x_2833:
[----:B------:R-:W-:Y:S02]  /*12670*/  ISETP.GT.AND P2, PT, R213, 0x1, !P2 ;  /* 0x00000001d500780c */ /* 0x000fe40005744270 */
[----:B------:R-:W-:Y:S02]  /*12680*/  FMNMX.FTZ R0, R7, R217, !PT ;  /* 0x000000d907007209 */ /* 0x000fe40007810000 */
[----:B------:R-:W-:Y:S02]  /*12690*/  ISETP.LT.OR P2, PT, R226, 0x2, P2 ;  /* 0x00000002e200780c */ /* 0x000fe40001741670 */
[C---:B------:R-:W-:Y:S02]  /*126a0*/  LOP3.LUT P6, RZ, R228.reuse, 0x8000, RZ, 0xc0, !PT ;  /* 0x00008000e4ff7812 */ /* 0x040fe400078cc0ff */
        /* <DEDUP_REMOVED lines=65> */
[C---:B------:R-:W-:Y:S02]  /*12ac0*/  ISETP.GT.AND P2, PT, R213.reuse, 0x29, !P2 ;  /* 0x00000029d500780c */ /* 0x040fe40005744270 */
[----:B------:R-:W-:Y:S02]  /*12ad0*/  LOP3.LUT P3, RZ, R228, 0x80000, RZ, 0xc0, !PT ;  /* 0x00080000e4ff7812 */ /* 0x000fe4000786c0ff */
        /* <DEDUP_REMOVED lines=12> */
[----:B------:R-:W-:Y:S02]  /*12ba0*/  FSEL R195, R195, -INF , !P4 ;  /* 0xff800000c3c37808 */ /* 0x000fe40006000000 */
[----:B------:R-:W-:Y:S02]  /*12bb0*/  ISETP.GT.AND P2, PT, R213, 0x31, !P2 ;  /* 0x00000031d500780c */ /* 0x000fe40005744270 */
[C---:B------:R-:W-:Y:S02]  /*12bc0*/  ISETP.LT.OR P5, PT, R226.reuse, 0x59, P5 ;  /* 0x00000059e200780c */ /* 0x040fe40002fa1670 */
[----:B------:R-:W-:-:S02]  /*12bd0*/  ISETP.LT.OR P2, PT, R226, 0x32, P2 ;  /* 0x00000032e200780c */ /* 0x000fc40001741670 */
[----:B------:R-:W-:Y:S02]  /*12be0*/  FSEL R198, R198, -INF , !P5 ;  /* 0xff800000c6c67808 */ /* 0x000fe40006800000 */
[----:B------:R-:W-:Y:S02]  /*12bf0*/  FSEL R179, R179, -INF , !P2 ;  /* 0xff800000b3b37808 */ /* 0x000fe40005000000 */
[----:B------:R-:W-:Y:S02]  /*12c00*/  LOP3.LUT P2, RZ, R228, 0x200, RZ, 0xc0, !PT ;  /* 0x00000200e4ff7812 */ /* 0x000fe4000784c0ff */
[----:B-1----:R-:W-:Y:S01]  /*12c10*/  FMNMX.FTZ R0, R0, R10, !PT ;  /* 0x0000000a00007209 */ /* 0x002fe20007810000 */
[----:B------:R-:W-:Y:S01]  /*12c20*/  IMAD.U32 R10, RZ, RZ, UR36 ;  /* 0x00000024ff0a7e24 */ /* 0x000fe2000f8e00ff */
[----:B------:R-:W-:-:S03]  /*12c30*/  ISETP.GT.AND P2, PT, R213, 0x38, !P2 ;  /* 0x00000038d500780c */ /* 0x000fc60005744270 */
[----:B------:R-:W-:Y:S01]  /*12c40*/  FMUL.FTZ R153, R0, R10 ;  /* 0x0000000a00997220 */ /* 0x000fe20000410000 */
        /* <DEDUP_REMOVED lines=23> */
[----:B------:R-:W-:Y:S02]  /*12dc0*/  FSEL R152, R0, RZ, P2 ;  /* 0x000000ff00987208 */ /* 0x000fe40001000000 */
[----:B------:R-:W-:Y:S02]  /*12dd0*/  FSEL R153, R153, RZ, P2 ;  /* 0x000000ff99997208 */ /* 0x000fe40001000000 */
[----:B------:R-:W-:Y:S01]  /*12de0*/  ISETP.GT.AND P2, PT, R213, RZ, !P3 ;  /* 0x000000ffd500720c */ /* 0x000fe20005f44270 */
[----:B------:R-:W-:Y:S02]  /*12df0*/  FADD.FTZ R152, -R152, R217 ;  /* 0x000000d998987221 */ /* 0x000fe40000010100 */
[-CC-:B------:R-:W-:Y:S01]  /*12e00*/  FFMA.FTZ R7, R7, R10.reuse, -R153.reuse ;  /* 0x0000000a07077223 */ /* 0x180fe20000010899 */
[-CC-:B------:R-:W-:Y:S01]  /*12e10*/  FFMA.FTZ R202, R202, R10.reuse, -R153.reuse ;  /* 0x0000000acaca7223 */ /* 0x180fe20000010899 */
[-C--:B------:R-:W-:Y:S01]  /*12e20*/  FMUL.FTZ R152, R152, R10.reuse ;  /* 0x0000000a98987220 */ /* 0x080fe20000410000 */
        /* <DEDUP_REMOVED lines=23> */
[----:B------:R-:W-:-:S04]  /*12fa0*/  ISETP.LT.OR P2, PT, R226, 0x1, P2 ;  /* 0x00000001e200780c */ /* 0x000fc80001741670 */
[----:B------:R-:W-:Y:S02]  /*12fb0*/  FSEL R154, R154, -INF , !P2 ;  /* 0xff8000009a9a7808 */ /* 0x000fe40005000000 */
[----:B------:R-:W-:Y:S01]  /*12fc0*/  ISETP.GT.AND P2, PT, R213, 0x59, !P6 ;  /* 0x00000059d500780c */ /* 0x000fe20007744270 */
[----:B------:R-:W1:Y:S03]  /*12fd0*/  MUFU.EX2 R153, R152 ;  /* 0x0000009800997308 */ /* 0x000e660000000800 */
[----:B------:R-:W-:-:S04]  /*12fe0*/  ISETP.LT.OR P2, PT, R226, 0x5a, P2 ;  /* 0x0000005ae200780c */ /* 0x000fc80001741670 */
[----:B------:R-:W-:Y:S01]  /*12ff0*/  FSEL R199, R199, -INF , !P2 ;  /* 0xff800000c7c77808 */ /* 0x000fe20005000000 */
[----:B------:R-:W3:Y:S08]  /*13000*/  MUFU.EX2 R152, R202 ;  /* 0x000000ca00987308 */ /* 0x000ef00000000800 */
[----:B------:R-:W4:Y:S01]  /*13010*/  MUFU.EX2 R156, R156 ;  /* 0x0000009c009c7308 */ /* 0x000f220000000800 */
[----:B-1----:R-:W-:Y:S01]  /*13020*/  FFMA.FTZ R4, R153, R4, R7 ;  /* 0x0000000499047223 */ /* 0x002fe20000010007 */
[-C--:B------:R-:W-:Y:S01]  /*13030*/  FMUL.FTZ R24, R24, R153.reuse ;  /* 0x0000009918187220 */ /* 0x080fe20000410000 */
[-C--:B------:R-:W-:Y:S01]  /*13040*/  FMUL.FTZ R25, R25, R153.reuse ;  /* 0x0000009919197220 */ /* 0x080fe20000410000 */
[-C--:B------:R-:W-:Y:S01]  /*13050*/  FMUL.FTZ R28, R28, R153.reuse ;  /* 0x000000991c1c7220 */ /* 0x080fe20000410000 */
[-C--:B------:R-:W-:Y:S01]  /*13060*/  FMUL.FTZ R29, R29, R153.reuse ;  /* 0x000000991d1d7220 */ /* 0x080fe20000410000 */
[-C--:B------:R-:W-:Y:S01]  /*13070*/  FMUL.FTZ R32, R32, R153.reuse ;  /* 0x0000009920207220 */ /* 0x080fe20000410000 */
[----:B------:R-:W-:Y:S01]  /*13080*/  FMUL.FTZ R33, R33, R153 ;  /* 0x0000009921217220 */ /* 0x000fe20000410000 */
[----:B------:R-:W1:Y:S01]  /*13090*/  MUFU.EX2 R157, R157 ;  /* 0x0000009d009d7308 */ /* 0x000e620000000800 */
[C---:B---3--:R-:W-:Y:S01]  /*130a0*/  FADD.FTZ R4, R152.reuse, R4 ;  /* 0x0000000498047221 */ /* 0x048fe20000010000 */
[----:B------:R-:W-:Y:S01]  /*130b0*/  F2FP.BF16.F32.PACK_AB R152, R152, R7 ;  /* 0x000000079898723e */ /* 0x000fe200000010ff */
[-C--:B------:R-:W-:Y:S01]  /*130c0*/  FMUL.FTZ R36, R36, R153.reuse ;  /* 0x0000009924247220 */ /* 0x080fe20000410000 */
[----:B------:R-:W-:Y:S01]  /*130d0*/  FMNMX.FTZ R7, R154, R216, !PT ;  /* 0x000000d89a077209 */ /* 0x000fe20007810000 */
[-C--:B------:R-:W-:Y:S01]  /*130e0*/  FMUL.FTZ R37, R37, R153.reuse ;  /* 0x0000009925257220 */ /* 0x080fe20000410000 */
[-C--:B------:R-:W-:Y:S01]  /*130f0*/  FMUL.FTZ R40, R40, R153.reuse ;  /* 0x0000009928287220 */ /* 0x080fe20000410000 */
[----:B------:R-:W-:Y:S01]  /*13100*/  FMUL.FTZ R41, R41, R153 ;  /* 0x0000009929297220 */ /* 0x000fe20000410000 */
[----:B------:R-:W-:Y:S01]  /*13110*/  FMNMX.FTZ R7, R155, R7, !PT ;  /* 0x000000079b077209 */ /* 0x000fe20007810000 */
[----:B------:R-:W3:Y:S01]  /*13120*/  MUFU.EX2 R160, R160 ;  /* 0x000000a000a07308 */ /* 0x000ee20000000800 */
[----:B----4-:R-:W-:Y:S01]  /*13130*/  FADD.FTZ R4, R156, R4 ;  /* 0x000000049c047221 */ /* 0x010fe20000010000 */
[----:B------:R-:W-:Y:S01]  /*13140*/  FMUL.FTZ R44, R44, R153 ;  /* 0x000000992c2c7220 */ /* 0x000fe20000410000 */
[----:B------:R-:W-:Y:S01]  /*13150*/  FMNMX.FTZ R7, R158, R7, !PT ;  /* 0x000000079e077209 */ /* 0x000fe20007810000 */
[-C--:B------:R-:W-:Y:S01]  /*13160*/  FMUL.FTZ R45, R45, R153.reuse ;  /* 0x000000992d2d7220 */ /* 0x080fe20000410000 */
[-C--:B------:R-:W-:Y:S01]  /*13170*/  FMUL.FTZ R48, R48, R153.reuse ;  /* 0x0000009930307220 */ /* 0x080fe20000410000 */
[----:B------:R-:W-:Y:S01]  /*13180*/  FMUL.FTZ R49, R49, R153 ;  /* 0x0000009931317220 */ /* 0x000fe20000410000 */
[----:B------:R-:W-:Y:S01]  /*13190*/  FMNMX.FTZ R7, R159, R7, !PT ;  /* 0x000000079f077209 */ /* 0x000fe20007810000 */
[----:B------:R-:W4:Y:S01]  /*131a0*/  MUFU.EX2 R161, R161 ;  /* 0x000000a100a17308 */ /* 0x000f220000000800 */
[----:B-1----:R-:W-:Y:S01]  /*131b0*/  FADD.FTZ R4, R157, R4 ;  /* 0x000000049d047221 */ /* 0x002fe20000010000 */
[----:B------:R-:W-:Y:S01]  /*131c0*/  FMUL.FTZ R52, R52, R153 ;  /* 0x0000009934347220 */ /* 0x000fe20000410000 */
[----:B------:R-:W-:Y:S01]  /*131d0*/  FMNMX.FTZ R7, R162, R7, !PT ;  /* 0x00000007a2077209 */ /* 0x000fe20007810000 */
[-C--:B------:R-:W-:Y:S01]  /*131e0*/  FMUL.FTZ R53, R53, R153.reuse ;  /* 0x0000009935357220 */ /* 0x080fe20000410000 */
[-C--:B------:R-:W-:Y:S01]  /*131f0*/  FMUL.FTZ R56, R56, R153.reuse ;  /* 0x0000009938387220 */ /* 0x080fe20000410000 */
[----:B------:R-:W-:Y:S01]  /*13200*/  FMUL.FTZ R57, R57, R153 ;  /* 0x0000009939397220 */ /* 0x000fe20000410000 */
[----:B------:R-:W-:Y:S01]  /*13210*/  FMNMX.FTZ R7, R163, R7, !PT ;  /* 0x00000007a3077209 */ /* 0x000fe20007810000 */
[----:B------:R-:W1:Y:S01]  /*13220*/  MUFU.EX2 R164, R164 ;  /* 0x000000a400a47308 */ /* 0x000e620000000800 */
[----:B---3--:R-:W-:Y:S01]  /*13230*/  FADD.FTZ R4, R160, R4 ;  /* 0x00000004a0047221 */ /* 0x008fe20000010000 */
[----:B------:R-:W-:Y:S01]  /*13240*/  FMUL.FTZ R60, R60, R153 ;  /* 0x000000993c3c7220 */ /* 0x000fe20000410000 */
        /* <DEDUP_REMOVED lines=71> */
[-C--:B------:R-:W-:Y:S01]  /*136c0*/  FMUL.FTZ R132, R132, R153.reuse ;  /* 0x0000009984847220 */ /* 0x080fe20000410000 */
[-C--:B------:R-:W-:Y:S01]  /*136d0*/  FMUL.FTZ R133, R133, R153.reuse ;  /* 0x0000009985857220 */ /* 0x080fe20000410000 */
[----:B------:R-:W3:Y:S01]  /*136e0*/  SHFL.BFLY PT, R202, R7, 0x2, 0x1f ;  /* 0x0c401f0007ca7f89 */ /* 0x000ee200000e0000 */
[-C--:B------:R-:W-:Y:S01]  /*136f0*/  FMUL.FTZ R136, R136, R153.reuse ;  /* 0x0000009988887220 */ /* 0x080fe20000410000 */
[-C--:B------:R-:W-:Y:S01]  /*13700*/  FMUL.FTZ R137, R137, R153.reuse ;  /* 0x0000009989897220 */ /* 0x080fe20000410000 */
[-C--:B------:R-:W-:Y:S01]  /*13710*/  FMUL.FTZ R140, R140, R153.reuse ;  /* 0x000000998c8c7220 */ /* 0x080fe20000410000 */
[----:B------:R-:W5:Y:S01]  /*13720*/  MUFU.EX2 R184, R184 ;  /* 0x000000b800b87308 */ /* 0x000f620000000800 */
[----:B----4-:R-:W-:Y:S01]  /*13730*/  FADD.FTZ R4, R180, R4 ;  /* 0x00000004b4047221 */ /* 0x010fe20000010000 */
[-C--:B------:R-:W-:Y:S01]  /*13740*/  FMUL.FTZ R141, R141, R153.reuse ;  /* 0x000000998d8d7220 */ /* 0x080fe20000410000 */
[-C--:B------:R-:W-:Y:S01]  /*13750*/  FMUL.FTZ R144, R144, R153.reuse ;  /* 0x0000009990907220 */ /* 0x080fe20000410000 */
[-C--:B------:R-:W-:Y:S01]  /*13760*/  FMUL.FTZ R145, R145, R153.reuse ;  /* 0x0000009991917220 */ /* 0x080fe20000410000 */
[-C--:B------:R-:W-:Y:S01]  /*13770*/  FMUL.FTZ R148, R148, R153.reuse ;  /* 0x0000009994947220 */ /* 0x080fe20000410000 */
[----:B------:R-:W-:-:S02]  /*13780*/  FMUL.FTZ R149, R149, R153 ;  /* 0x0000009995957220 */ /* 0x000fc40000410000 */
[----:B------:R-:W4:Y:S01]  /*13790*/  MUFU.EX2 R185, R185 ;  /* 0x000000b900b97308 */ /* 0x000f220000000800 */
[----:B-1----:R-:W-:-:S07]  /*137a0*/  FADD.FTZ R4, R181, R4 ;  /* 0x00000004b5047221 */ /* 0x002fce0000010000 */
[----:B------:R-:W1:Y:S01]  /*137b0*/  MUFU.EX2 R188, R188 ;  /* 0x000000bc00bc7308 */ /* 0x000e620000000800 */
[----:B-----5:R-:W-:Y:S01]  /*137c0*/  FADD.FTZ R4, R184, R4 ;  /* 0x00000004b8047221 */ /* 0x020fe20000010000 */
[----:B---3--:R-:W-:-:S06]  /*137d0*/  FMNMX.FTZ R7, R7, R202, !PT ;  /* 0x000000ca07077209 */ /* 0x008fcc0007810000 */
[----:B------:R-:W3:Y:S01]  /*137e0*/  MUFU.EX2 R189, R189 ;  /* 0x000000bd00bd7308 */ /* 0x000ee20000000800 */
[----:B------:R-:W5:Y:S07]  /*137f0*/  SHFL.BFLY PT, R202, R7, 0x1, 0x1f ;  /* 0x0c201f0007ca7f89 */ /* 0x000f6e00000e0000 */
[----:B------:R-:W0:Y:S08]  /*13800*/  MUFU.EX2 R192, R192 ;  /* 0x000000c000c07308 */ /* 0x000e300000000800 */
[----:B------:R-:W2:Y:S08]  /*13810*/  MUFU.EX2 R193, R193 ;  /* 0x000000c100c17308 */ /* 0x000eb00000000800 */
[----:B------:R-:W2:Y:S01]  /*13820*/  MUFU.EX2 R196, R196 ;  /* 0x000000c400c47308 */ /* 0x000ea20000000800 */
[----:B-----5:R-:W-:-:S04]  /*13830*/  FMNMX.FTZ R7, R7, R202, !PT ;  /* 0x000000ca07077209 */ /* 0x020fc80007810000 */
[C---:B------:R-:W-:Y:S01]  /*13840*/  FSETP.NEU.FTZ.AND P2, PT, R7.reuse, -INF , PT ;  /* 0xff8000000700780b */ /* 0x040fe20003f5d000 */
[----:B------:R-:W-:-:S05]  /*13850*/  FMUL.FTZ R203, R7, R10 ;  /* 0x0000000a07cb7220 */ /* 0x000fca0000410000 */
[----:B------:R-:W-:-:S05]  /*13860*/  FSEL R203, R203, RZ, P2 ;  /* 0x000000ffcbcb7208 */ /* 0x000fca0001000000 */
[--C-:B------:R-:W-:Y:S01]  /*13870*/  FFMA.FTZ R227, R154, R10, -R203.reuse ;  /* 0x0000000a9ae37223 */ /* 0x100fe200000108cb */
[----:B------:R-:W-:Y:S01]  /*13880*/  F2FP.BF16.F32.PACK_AB R154, R157, R156 ;  /* 0x0000009c9d9a723e */ /* 0x000fe200000010ff */
[--C-:B------:R-:W-:Y:S01]  /*13890*/  FFMA.FTZ R226, R158, R10, -R203.reuse ;  /* 0x0000000a9ee27223 */ /* 0x100fe200000108cb */
[----:B------:R-:W-:Y:S01]  /*138a0*/  F2FP.BF16.F32.PACK_AB R156, R161, R160 ;  /* 0x000000a0a19c723e */ /* 0x000fe200000010ff */
[--C-:B------:R-:W-:Y:S01]  /*138b0*/  FFMA.FTZ R202, R155, R10, -R203.reuse ;  /* 0x0000000a9bca7223 */ /* 0x100fe200000108cb */
[----:B------:R-:W-:Y:S01]  /*138c0*/  F2FP.BF16.F32.PACK_AB R160, R169, R168 ;  /* 0x000000a8a9a0723e */ /* 0x000fe200000010ff */
[----:B------:R-:W-:Y:S01]  /*138d0*/  MUFU.EX2 R227, R227 ;  /* 0x000000e300e37308 */ /* 0x000fe20000000800 */
[----:B------:R-:W-:Y:S01]  /*138e0*/  FSEL R169, R7, RZ, P2 ;  /* 0x000000ff07a97208 */ /* 0x000fe20001000000 */
[--C-:B------:R-:W-:Y:S01]  /*138f0*/  FFMA.FTZ R159, R159, R10, -R203.reuse ;  /* 0x0000000a9f9f7223 */ /* 0x100fe200000108cb */
[----:B------:R-:W-:Y:S01]  /*13900*/  F2FP.BF16.F32.PACK_AB R158, R165, R164 ;  /* 0x000000a4a59e723e */ /* 0x000fe200000010ff */
[--C-:B------:R-:W-:Y:S01]  /*13910*/  FFMA.FTZ R217, R162, R10, -R203.reuse ;  /* 0x0000000aa2d97223 */ /* 0x100fe200000108cb */
[----:B------:R-:W-:Y:S01]  /*13920*/  F2FP.BF16.F32.PACK_AB R164, R177, R176 ;  /* 0x000000b0b1a4723e */ /* 0x000fe200000010ff */
[----:B------:R-:W-:Y:S01]  /*13930*/  FADD.FTZ R169, -R169, R216 ;  /* 0x000000d8a9a97221 */ /* 0x000fe20000010100 */
[-CC-:B------:R-:W-:Y:S01]  /*13940*/  FFMA.FTZ R163, R163, R10.reuse, -R203.reuse ;  /* 0x0000000aa3a37223 */ /* 0x180fe200000108cb */
[----:B------:R-:W-:Y:S01]  /*13950*/  MUFU.EX2 R202, R202 ;  /* 0x000000ca00ca7308 */ /* 0x000fe20000000800 */
[----:B----4-:R-:W-:Y:S01]  /*13960*/  FADD.FTZ R161, R185, R4 ;  /* 0x00000004b9a17221 */ /* 0x010fe20000010000 */
[-C--:B------:R-:W-:Y:S01]  /*13970*/  FMUL.FTZ R169, R169, R10.reuse ;  /* 0x0000000aa9a97220 */ /* 0x080fe20000410000 */
[-CC-:B------:R-:W-:Y:S01]  /*13980*/  FFMA.FTZ R213, R166, R10.reuse, -R203.reuse ;  /* 0x0000000aa6d57223 */ /* 0x180fe200000108cb */
[-C--:B------:R-:W-:Y:S01]  /*13990*/  FFMA.FTZ R155, R174, R10.reuse, -R203 ;  /* 0x0000000aae9b7223 */ /* 0x080fe200000108cb */
[----:B-1----:R-:W-:Y:S01]  /*139a0*/  FADD.FTZ R4, R188, R161 ;  /* 0x000000a1bc047221 */ /* 0x002fe20000010000 */
[--C-:B------:R-:W-:Y:S01]  /*139b0*/  FFMA.FTZ R167, R167, R10, -R203.reuse ;  /* 0x0000000aa7a77223 */ /* 0x100fe200000108cb */
[----:B------:R-:W-:Y:S01]  /*139c0*/  F2FP.BF16.F32.PACK_AB R166, R181, R180 ;  /* 0x000000b4b5a6723e */ /* 0x000fe200000010ff */
[----:B------:R-:W1:Y:S01]  /*139d0*/  MUFU.EX2 R176, R169 ;  /* 0x000000a900b07308 */ /* 0x000e620000000800 */
[----:B---3--:R-:W-:Y:S01]  /*139e0*/  FADD.FTZ R161, R189, R4 ;  /* 0x00000004bda17221 */ /* 0x008fe20000010000 */
[-CC-:B------:R-:W-:Y:S01]  /*139f0*/  FFMA.FTZ R212, R170, R10.reuse, -R203.reuse ;  /* 0x0000000aaad47223 */ /* 0x180fe200000108cb */
[-CC-:B------:R-:W-:Y:S01]  /*13a00*/  FFMA.FTZ R171, R171, R10.reuse, -R203.reuse ;  /* 0x0000000aabab7223 */ /* 0x180fe200000108cb */
[-C--:B------:R-:W-:Y:S01]  /*13a10*/  FFMA.FTZ R175, R175, R10.reuse, -R203 ;  /* 0x0000000aafaf7223 */ /* 0x080fe200000108cb */
[----:B0-----:R-:W-:Y:S01]  /*13a20*/  FADD.FTZ R4, R192, R161 ;  /* 0x000000a1c0047221 */ /* 0x001fe20000010000 */
[-CC-:B------:R-:W-:Y:S01]  /*13a30*/  FFMA.FTZ R178, R178, R10.reuse, -R203.reuse ;  /* 0x0000000ab2b27223 */ /* 0x180fe200000108cb */
[-CC-:B------:R-:W-:Y:S01]  /*13a40*/  FFMA.FTZ R179, R179, R10.reuse, -R203.reuse ;  /* 0x0000000ab3b37223 */ /* 0x180fe200000108cb */
[----:B------:R-:W0:Y:S01]  /*13a50*/  MUFU.EX2 R226, R226 ;  /* 0x000000e200e27308 */ /* 0x000e220000000800 */
[----:B--2---:R-:W-:Y:S01]  /*13a60*/  FADD.FTZ R165, R193, R4 ;  /* 0x00000004c1a57221 */ /* 0x004fe20000010000 */
[-CC-:B------:R-:W-:Y:S01]  /*13a70*/  FFMA.FTZ R182, R182, R10.reuse, -R203.reuse ;  /* 0x0000000ab6b67223 */ /* 0x180fe200000108cb */
[-CC-:B------:R-:W-:Y:S01]  /*13a80*/  FFMA.FTZ R183, R183, R10.reuse, -R203.reuse ;  /* 0x0000000ab7b77223 */ /* 0x180fe200000108cb */
[-C--:B------:R-:W-:Y:S01]  /*13a90*/  FFMA.FTZ R186, R186, R10.reuse, -R203 ;  /* 0x0000000ababa7223 */ /* 0x080fe200000108cb */
[----:B------:R-:W-:Y:S01]  /*13aa0*/  FADD.FTZ R165, R196, R165 ;  /* 0x000000a5c4a57221 */ /* 0x000fe20000010000 */
[-CC-:B------:R-:W-:Y:S01]  /*13ab0*/  FFMA.FTZ R187, R187, R10.reuse, -R203.reuse ;  /* 0x0000000abbbb7223 */ /* 0x180fe200000108cb */
[-C--:B------:R-:W-:Y:S01]  /*13ac0*/  FFMA.FTZ R190, R190, R10.reuse, -R203 ;  /* 0x0000000abebe7223 */ /* 0x080fe200000108cb */
[----:B------:R-:W2:Y:S01]  /*13ad0*/  MUFU.EX2 R159, R159 ;  /* 0x0000009f009f7308 */ /* 0x000ea20000000800 */
[----:B-1----:R-:W-:Y:S01]  /*13ae0*/  FFMA.FTZ R3, R176, R3, R227 ;  /* 0x00000003b0037223 */ /* 0x002fe200000100e3 */
[-CC-:B------:R-:W-:Y:S01]  /*13af0*/  FFMA.FTZ R191, R191, R10.reuse, -R203.reuse ;  /* 0x0000000abfbf7223 */ /* 0x180fe200000108cb */
[-CC-:B------:R-:W-:Y:S01]  /*13b00*/  FFMA.FTZ R194, R194, R10.reuse, -R203.reuse ;  /* 0x0000000ac2c27223 */ /* 0x180fe200000108cb */
[----:B------:R-:W-:Y:S01]  /*13b10*/  FFMA.FTZ R195, R195, R10, -R203 ;  /* 0x0000000ac3c37223 */ /* 0x000fe200000108cb */
[----:B------:R-:W-:Y:S01]  /*13b20*/  FADD.FTZ R3, R202, R3 ;  /* 0x00000003ca037221 */ /* 0x000fe20000010000 */
[----:B------:R-:W-:Y:S01]  /*13b30*/  F2FP.BF16.F32.PACK_AB R162, R173, R172 ;  /* 0x000000acada2723e */ /* 0x000fe200000010ff */
[-C--:B------:R-:W-:Y:S01]  /*13b40*/  FFMA.FTZ R198, R198, R10.reuse, -R203 ;  /* 0x0000000ac6c67223 */ /* 0x080fe200000108cb */
[----:B------:R-:W1:Y:S01]  /*13b50*/  MUFU.EX2 R157, R217 ;  /* 0x000000d9009d7308 */ /* 0x000e620000000800 */
[----:B0-----:R-:W-:Y:S01]  /*13b60*/  FADD.FTZ R180, R226, R3 ;  /* 0x00000003e2b47221 */ /* 0x001fe20000010000 */
[----:B------:R-:W-:Y:S01]  /*13b70*/  FFMA.FTZ R199, R199, R10, -R203 ;  /* 0x0000000ac7c77223 */ /* 0x000fe200000108cb */
[----:B------:R-:W-:Y:S01]  /*13b80*/  F2FP.BF16.F32.PACK_AB R168, R185, R184 ;  /* 0x000000b8b9a8723e */ /* 0x000fe200000010ff */
[----:B------:R-:W-:Y:S01]  /*13b90*/  FMUL.FTZ R26, R26, R176 ;  /* 0x000000b01a1a7220 */ /* 0x000fe20000410000 */
[----:B------:R-:W-:Y:S01]  /*13ba0*/  F2FP.BF16.F32.PACK_AB R170, R189, R188 ;  /* 0x000000bcbdaa723e */ /* 0x000fe200000010ff */
[----:B------:R-:W-:Y:S01]  /*13bb0*/  FMUL.FTZ R27, R27, R176 ;  /* 0x000000b01b1b7220 */ /* 0x000fe20000410000 */
[----:B------:R-:W-:Y:S01]  /*13bc0*/  F2FP.BF16.F32.PACK_AB R172, R193, R192 ;  /* 0x000000c0c1ac723e */ /* 0x000fe200000010ff */
[----:B------:R-:W0:Y:S01]  /*13bd0*/  MUFU.EX2 R163, R163 ;  /* 0x000000a300a37308 */ /* 0x000e220000000800 */
[----:B--2---:R-:W-:Y:S01]  /*13be0*/  FADD.FTZ R180, R159, R180 ;  /* 0x000000b49fb47221 */ /* 0x004fe20000010000 */
        /* <DEDUP_REMOVED lines=15> */
[C---:B0-----:R-:W-:Y:S01]  /*13ce0*/  FADD.FTZ R180, R163.reuse, R180 ;  /* 0x000000b4a3b47221 */ /* 0x041fe20000010000 */
[----:B------:R-:W-:Y:S01]  /*13cf0*/  F2FP.BF16.F32.PACK_AB R157, R163, R157 ;  /* 0x0000009da39d723e */ /* 0x000fe200000010ff */
[-C--:B------:R-:W-:Y:S01]  /*13d00*/  FMUL.FTZ R51, R51, R176.reuse ;  /* 0x000000b033337220 */ /* 0x080fe20000410000 */
[-C--:B------:R-:W-:Y:S01]  /*13d10*/  FMUL.FTZ R54, R54, R176.reuse ;  /* 0x000000b036367220 */ /* 0x080fe20000410000 */
[-C--:B------:R-:W-:Y:S01]  /*13d20*/  FMUL.FTZ R55, R55, R176.reuse ;  /* 0x000000b037377220 */ /* 0x080fe20000410000 */
[-C--:B------:R-:W-:Y:S01]  /*13d30*/  FMUL.FTZ R58, R58, R176.reuse ;  /* 0x000000b03a3a7220 */ /* 0x080fe20000410000 */
[----:B------:R-:W-:Y:S01]  /*13d40*/  FMUL.FTZ R59, R59, R176 ;  /* 0x000000b03b3b7220 */ /* 0x000fe20000410000 */
[----:B------:R-:W0:Y:S01]  /*13d50*/  MUFU.EX2 R167, R167 ;  /* 0x000000a700a77308 */ /* 0x000e220000000800 */
        /* <DEDUP_REMOVED lines=23> */
[----:B------:R0:W3:Y:S01]  /*13ed0*/  MUFU.EX2 R165, R155 ;  /* 0x0000009b00a57308 */ /* 0x0000e20000000800 */
        /* <DEDUP_REMOVED lines=8> */
[----:B-1----:R-:W-:Y:S01]  /*13f60*/  FADD.FTZ R180, R171, R180 ;  /* 0x000000b4abb47221 */ /* 0x002fe20000010000 */
[----:B0-----:R-:W-:Y:S01]  /*13f70*/  F2FP.BF16.F32.PACK_AB R155, R159, R226 ;  /* 0x000000e29f9b723e */ /* 0x001fe200000010ff */
[-C--:B------:R-:W-:Y:S01]  /*13f80*/  FMUL.FTZ R107, R107, R176.reuse ;  /* 0x000000b06b6b7220 */ /* 0x080fe20000410000 */
[----:B------:R-:W-:Y:S01]  /*13f90*/  F2FP.BF16.F32.PACK_AB R159, R167, R213 ;  /* 0x000000d5a79f723e */ /* 0x000fe200000010ff */
[-C--:B------:R-:W-:Y:S01]  /*13fa0*/  FMUL.FTZ R110, R110, R176.reuse ;  /* 0x000000b06e6e7220 */ /* 0x080fe20000410000 */
[----:B------:R-:W-:Y:S01]  /*13fb0*/  F2FP.BF16.F32.PACK_AB R161, R171, R161 ;  /* 0x000000a1aba1723e */ /* 0x000fe200000010ff */
        /* <DEDUP_REMOVED lines=24> */
[----:B------:R-:W-:Y:S01]  /*14140*/  FMUL.FTZ R146, R146, R176 ;  /* 0x000000b092927220 */ /* 0x000fe20000410000 */
[----:B------:R-:W0:Y:S01]  /*14150*/  MUFU.EX2 R183, R183 ;  /* 0x000000b700b77308 */ /* 0x000e220000000800 */
[C---:B-1----:R-:W-:Y:S01]  /*14160*/  FADD.FTZ R3, R179.reuse, R180 ;  /* 0x000000b4b3037221 */ /* 0x042fe20000010000 */
[----:B------:R-:W-:Y:S01]  /*14170*/  F2FP.BF16.F32.PACK_AB R165, R179, R178 ;  /* 0x000000b2b3a5723e */ /* 0x000fe200000010ff */
[-C--:B------:R-:W-:Y:S01]  /*14180*/  FMUL.FTZ R147, R147, R176.reuse ;  /* 0x000000b093937220 */ /* 0x080fe20000410000 */
[-C--:B------:R-:W-:Y:S01]  /*14190*/  FMUL.FTZ R150, R150, R176.reuse ;  /* 0x000000b096967220 */ /* 0x080fe20000410000 */
[----:B------:R-:W-:-:S03]  /*141a0*/  FMUL.FTZ R151, R151, R176 ;  /* 0x000000b097977220 */ /* 0x000fc60000410000 */
        /* <DEDUP_REMOVED lines=25> */
.L_x_2837:
[----:B------:R0:W1:Y:S01]  /*14340*/  SYNCS.PHASECHK.TRANS64.TRYWAIT P2, [R201+URZ+0x22850], R200 ;  /* 0x022850c8c90075a7 */ /* 0x000062000804017f */
[----:B------:R-:W-:Y:S05]  /*14350*/  @!P0 BRA `(.L_x_2838) ;  /* 0x0000000000048947 */ /* 0x000fea0003800000 */
[----:B------:R-:W-:Y:S01]  /*14360*/  BPT.TRAP 0x1 ;  /* 0x000000040000795c */ /* 0x000fe20000300000 */
.L_x_2838:
[----:B------:R-:W-:Y:S04]  /*14370*/  BSSY B0, `(.L_x_2839) ;  /* 0x0000004000007945 */ /* 0x000fe80003800000 */
[----:B-1----:R-:W-:Y:S05]  /*14380*/  @P2 BRA `(.L_x_2840) ;  /* 0x0000000000082947 */ /* 0x002fea0003800000 */
[----:B------:R-:W1:Y:S02]  /*14390*/  SYNCS.PHASECHK.TRANS64.TRYWAIT P2, [R201+URZ+0x22850], R200 ;  /* 0x022850c8c90075a7 */ /* 0x000e64000804017f */
[----:B-1----:R-:W-:Y:S05]  /*143a0*/  @!P2 BRA `(.L_x_2841) ;  /* 0x000000c8006ca947 */ /* 0x002fea0003800000 */
.L_x_2840:
[----:B------:R-:W-:Y:S05]  /*143b0*/  BSYNC B0 ;  /* 0x0000000000007941 */ /* 0x000fea0003800000 */
.L_x_2839:
[----:B------:R-:W2:Y:S01]  /*143c0*/  S2R R178, SR_TID.X ;  /* 0x0000000000b27919 */ /* 0x000ea20000002100 */
[----:B------:R-:W-:Y:S01]  /*143d0*/  IMAD.MOV.U32 R177, RZ, RZ, 0x40000040 ;  /* 0x40000040ffb17424 */ /* 0x000fe200078e00ff */
[----:B------:R-:W-:Y:S05]  /*143e0*/  WARPSYNC.ALL ;  /* 0x0000000000007948 */ /* 0x000fea0003800000 */
[----:B------:R-:W-:Y:S01]  /*143f0*/  R2UR UR7, R177 ;  /* 0x00000000b10772ca */ /* 0x000fe200000e0000 */
[----:B------:R-:W-:Y:S01]  /*14400*/  IMAD R176, R2, 0xc00, R11 ;  /* 0x00000c0002b07824 */ /* 0x000fe200078e020b */
[----:B------:R-:W-:Y:S01]  /*14410*/  ISETP.GT.AND P2, PT, R6, R219, PT ;  /* 0x000000db0600720c */ /* 0x000fe20003f44270 */
[----:B01----:R-:W-:-:S02]  /*14420*/  @!P1 VIADD R201, R201, 0x22860 ;  /* 0x00022860c9c99836 */ /* 0x003fc40000000000 */
[----:B------:R-:W-:Y:S01]  /*14430*/  VIADD R6, R6, 0xffffffff ;  /* 0xffffffff06067836 */ /* 0x000fe20000000000 */
[----:B------:R-:W-:Y:S01]  /*14440*/  R2UR UR6, R176 ;  /* 0x00000000b00672ca */ /* 0x000fe200000e0000 */
[----:B------:R-:W-:Y:S01]  /*14450*/  IMAD.MOV.U32 R216, RZ, RZ, R7 ;  /* 0x000000ffffd87224 */ /* 0x000fe200078e0007 */
[----:B------:R-:W-:Y:S01]  /*14460*/  @!P1 PRMT R201, RZ, 0x654, R201 ;  /* 0x00000654ffc99816 */ /* 0x000fe200000000c9 */
[----:B------:R-:W-:Y:S01]  /*14470*/  IMAD.MOV.U32 R217, RZ, RZ, R0 ;  /* 0x000000ffffd97224 */ /* 0x000fe200078e0000 */
[----:B--2---:R-:W-:-:S05]  /*14480*/  SHF.R.U32.HI R178, RZ, 0x7, R178 ;  /* 0x00000007ffb27819 */ /* 0x004fca00000116b2 */
[----:B------:R-:W-:-:S05]  /*14490*/  VIADD R177, R178, 0x8 ;  /* 0x00000008b2b17836 */ /* 0x000fca0000000000 */
[----:B------:R0:W-:Y:S02]  /*144a0*/  BAR.SYNC.DEFER_BLOCKING R177, 0x100 ;  /* 0x000400b10000751d */ /* 0x0001e40000010000 */
[----:B0-----:R-:W-:-:S04]  /*144b0*/  IMAD.MOV.U32 R177, RZ, RZ, 0x40000040 ;  /* 0x40000040ffb17424 */ /* 0x001fc800078e00ff */
        /* <DEDUP_REMOVED lines=43> */
.L_x_2824:
[----:B------:R-:W-:Y:S05]  /*14770*/  WARPSYNC.ALL ;  /* 0x0000000000007948 */ /* 0x000fea0003800000 */
[----:B------:R-:W3:Y:S01]  /*14780*/  SHFL.BFLY PT, R9, R4, 0x2, 0x1f ;  /* 0x0c401f0004097f89 */ /* 0x000ee200000e0000 */
[----:B------:R-:W-:Y:S01]  /*14790*/  VIADD R2, R2, 0x1 ;  /* 0x0000000102027836 */ /* 0x000fe20000000000 */
[----:B------:R4:W-:Y:S08]  /*147a0*/  BAR.ARV R5, 0x100 ;  /* 0x000400050000751d */ /* 0x0009f00000002000 */
[----:B------:R-:W-:Y:S06]  /*147b0*/  BAR.ARV 0x8, 0x180 ;  /* 0x0206000000007b1d */ /* 0x000fec0000002000 */
[C---:B------:R-:W-:Y:S01]  /*147c0*/  ISETP.NE.AND P1, PT, R2.reuse, 0x2, PT ;  /* 0x000000020200780c */ /* 0x040fe20003f25270 */
[----:B----4-:R-:W-:Y:S01]  /*147d0*/  IMAD.MOV.U32 R5, RZ, RZ, -0x800000 ;  /* 0xff800000ff057424 */ /* 0x010fe200078e00ff */
[----:B------:R-:W4:Y:S01]  /*147e0*/  SHFL.BFLY PT, R6, R3, 0x2, 0x1f ;  /* 0x0c401f0003067f89 */ /* 0x000f2200000e0000 */
[----:B------:R-:W-:Y:S01]  /*147f0*/  PLOP3.LUT P0, PT, PT, PT, PT, 0x8, 0x0 ;  /* 0x000000000000781c */ /* 0x000fe20003f0e170 */
[----:B------:R-:W-:Y:S01]  /*14800*/  VIADD R235, R235, 0x1 ;  /* 0x00000001ebeb7836 */ /* 0x000fe20000000000 */
[----:B------:R-:W-:Y:S01]  /*14810*/  SEL R2, R2, RZ, P1 ;  /* 0x000000ff02027207 */ /* 0x000fe20000800000 */
[----:B---3--:R-:W-:Y:S01]  /*14820*/  FADD.FTZ R11, R9, R4 ;  /* 0x00000004090b7221 */ /* 0x008fe20000010000 */
[----:B------:R-:W-:-:S04]  /*14830*/  SEL R4, RZ, 0x1, P1 ;  /* 0x00000001ff047807 */ /* 0x000fc80000800000 */
[----:B------:R-:W3:Y:S01]  /*14840*/  SHFL.BFLY PT, R8, R11, 0x1, 0x1f ;  /* 0x0c201f000b087f89 */ /* 0x000ee200000e0000 */
[----:B------:R-:W-:Y:S01]  /*14850*/  LOP3.LUT R19, R19, R4, RZ, 0x3c, !PT ;  /* 0x0000000413137212 */ /* 0x000fe200078e3cff */
[----:B----4-:R-:W-:Y:S01]  /*14860*/  FADD.FTZ R12, R6, R3 ;  /* 0x00000003060c7221 */ /* 0x010fe20000010000 */
[----:B------:R-:W-:Y:S02]  /*14870*/  IMAD.MOV.U32 R6, RZ, RZ, RZ ;  /* 0x000000ffff067224 */ /* 0x000fe400078e00ff */
[----:B------:R-:W-:Y:S02]  /*14880*/  IMAD.MOV.U32 R3, RZ, RZ, RZ ;  /* 0x000000ffff037224 */ /* 0x000fe400078e00ff */
[----:B------:R-:W4:Y:S01]  /*14890*/  SHFL.BFLY PT, R9, R12, 0x1, 0x1f ;  /* 0x0c201f000c097f89 */ /* 0x000f2200000e0000 */
[----:B---3--:R-:W-:-:S05]  /*148a0*/  FADD.FTZ R8, R11, R8 ;  /* 0x000000080b087221 */ /* 0x008fca0000010000 */
[----:B------:R-:W-:-:S13]  /*148b0*/  FSETP.NE.FTZ.AND P2, PT, R8, RZ, PT ;  /* 0x000000ff0800720b */ /* 0x000fda0003f55000 */
[----:B------:R-:W3:Y:S01]  /*148c0*/  @P2 MUFU.LG2 R14, R8 ;  /* 0x00000008000e2308 */ /* 0x000ee20000000c00 */
[----:B----4-:R-:W-:Y:S01]  /*148d0*/  FADD.FTZ R9, R12, R9 ;  /* 0x000000090c097221 */ /* 0x010fe20000010000 */
[----:B------:R-:W-:-:S04]  /*148e0*/  @P2 FMUL.FTZ R12, R10, 0.69314718246459960938 ;  /* 0x3f3172180a0c2820 */ /* 0x000fc80000410000 */
[----:B------:R-:W-:Y:S02]  /*148f0*/  FSETP.NE.FTZ.AND P3, PT, R9, RZ, PT ;  /* 0x000000ff0900720b */ /* 0x000fe40003f75000 */
[----:B------:R-:W4:Y:S01]  /*14900*/  @P2 MUFU.RCP R6, R8 ;  /* 0x0000000800062308 */ /* 0x000f220000001000 */
[----:B---3--:R-:W-:-:S10]  /*14910*/  @P2 FMUL.FTZ R21, R14, 0.69314718246459960938 ;  /* 0x3f3172180e152820 */ /* 0x008fd40000410000 */
[----:B------:R-:W3:Y:S01]  /*14920*/  @P3 MUFU.LG2 R15, R9 ;  /* 0x00000009000f3308 */ /* 0x000ee20000000c00 */
[----:B------:R-:W-:Y:S01]  /*14930*/  @P3 FMUL.FTZ R13, R10, 0.69314718246459960938 ;  /* 0x3f3172180a0d3820 */ /* 0x000fe20000410000 */
[-C--:B----4-:R-:W-:Y:S01]  /*14940*/  FMUL.FTZ R163, R68, R6.reuse ;  /* 0x0000000644a37220 */ /* 0x090fe20000410000 */
[-C--:B------:R-:W-:Y:S01]  /*14950*/  FMUL.FTZ R165, R76, R6.reuse ;  /* 0x000000064ca57220 */ /* 0x080fe20000410000 */
[----:B------:R-:W-:-:S04]  /*14960*/  FMUL.FTZ R24, R24, R6 ;  /* 0x0000000618187220 */ /* 0x000fc80000410000 */
[----:B------:R-:W4:Y:S01]  /*14970*/  @P3 MUFU.RCP R3, R9 ;  /* 0x0000000900033308 */ /* 0x000f220000001000 */
        /* <DEDUP_REMOVED lines=8> */
[----:B---3--:R-:W-:Y:S01]  /*14a00*/  @P3 FMUL.FTZ R14, R15, 0.69314718246459960938 ;  /* 0x3f3172180f0e3820 */ /* 0x008fe20000410000 */
[-C--:B------:R-:W-:Y:S01]  /*14a10*/  FMUL.FTZ R41, R41, R6.reuse ;  /* 0x0000000629297220 */ /* 0x080fe20000410000 */
[-C--:B------:R-:W-:Y:S01]  /*14a20*/  FMUL.FTZ R44, R44, R6.reuse ;  /* 0x000000062c2c7220 */ /* 0x080fe20000410000 */
[-C--:B------:R-:W-:Y:S01]  /*14a30*/  FMUL.FTZ R45, R45, R6.reuse ;  /* 0x000000062d2d7220 */ /* 0x080fe20000410000 */
[-C--:B------:R-:W-:Y:S01]  /*14a40*/  FMUL.FTZ R48, R48, R6.reuse ;  /* 0x0000000630307220 */ /* 0x080fe20000410000 */
[-C--:B------:R-:W-:Y:S01]  /*14a50*/  FMUL.FTZ R49, R49, R6.reuse ;  /* 0x0000000631317220 */ /* 0x080fe20000410000 */
[-C--:B------:R-:W-:Y:S01]  /*14a60*/  FMUL.FTZ R52, R52, R6.reuse ;  /* 0x0000000634347220 */ /* 0x080fe20000410000 */
[-C--:B------:R-:W-:Y:S01]  /*14a70*/  FMUL.FTZ R53, R53, R6.reuse ;  /* 0x0000000635357220 */ /* 0x080fe20000410000 */
[-C--:B----4-:R-:W-:Y:S01]  /*14a80*/  FMUL.FTZ R10, R43, R3.reuse ;  /* 0x000000032b0a7220 */ /* 0x090fe20000410000 */
        /* <DEDUP_REMOVED lines=112> */
.L_x_2734:
[----:B------:R-:W-:Y:S05]  /*15190*/  WARPSYNC.ALL ;  /* 0x0000000000007948 */ /* 0x000fea0003800000 */
[----:B------:R-:W1:Y:S08]  /*151a0*/  S2UR UR5, SR_CgaCtaId ;  /* 0x00000000000579c3 */ /* 0x000e700000008800 */
[----:B------:R-:W-:Y:S06]  /*151b0*/  BAR.SYNC.DEFER_BLOCKING 0x5, 0x180 ;  /* 0x0146000000007b1d */ /* 0x000fec0000010000 */
[----:B------:R-:W-:Y:S01]  /*151c0*/  UMOV UR4, 0x400 ;  /* 0x0000040000047882 */ /* 0x000fe20000000000 */
[----:B------:R-:W-:Y:S01]  /*151d0*/  BSSY B0, `(.L_x_2843) ;  /* 0x00002e4000007945 */ /* 0x000fe20003800000 */
[----:B-1----:R-:W-:-:S06]  /*151e0*/  ULEA UR4, UR5, UR4, 0x18 ;  /* 0x0000000405047291 */ /* 0x002fcc000f8ec03f */
[----:B------:R-:W-:-:S05]  /*151f0*/  IMAD.U32 R16, RZ, RZ, UR4 ;  /* 0x00000004ff107e24 */ /* 0x000fca000f8e00ff */
[----:B------:R1:W3:Y:S01]  /*15200*/  LDS.128 R88, [R16+0x228d0] ;  /* 0x0228d00010587984 */ /* 0x0002e20000000c00 */
[----:B------:R-:W-:Y:S06]  /*15210*/  BAR.ARV 0x4, 0x180 ;  /* 0x0106000000007b1d */ /* 0x000fec0000002000 */
[----:B------:R-:W-:Y:S05]  /*15220*/  @P0 BRA `(.L_x_2844) ;  /* 0x0000001c00e00947 */ /* 0x000fea0003800000 */
[----:B------:R-:W4:Y:S01]  /*15230*/  LDL R0, [R1+0x1c] ;  /* 0x00001c0001007983 */ /* 0x000f220000100800 */
[----:B------:R-:W-:Y:S05]  /*15240*/  WARPSYNC.ALL ;  /* 0x0000000000007948 */ /* 0x000fea0003800000 */
[----:B------:R-:W0:Y:S01]  /*15250*/  S2R R7, SR_SWINHI ;  /* 0x0000000000077919 */ /* 0x000e220000002f00 */
        /* <DEDUP_REMOVED lines=17> */
[----:B0-----:R-:W-:Y:S02]  /*15370*/  MOV R13, R7 ;  /* 0x00000007000d7202 */ /* 0x001fe40000000f00 */
        /* <DEDUP_REMOVED lines=24> */
[----:B------:R-:W-:Y:S01]  /*15500*/  F2FP.BF16.F32.PACK_AB R147, R3, R150 ;  /* 0x000000960393723e */ /* 0x000fe200000010ff */
[----:B------:R-:W-:Y:S01]  /*15510*/  BAR.SYNC.DEFER_BLOCKING 0x1, 0x100 ;  /* 0x0044000000007b1d */ /* 0x000fe20000010000 */
[----:B----4-:R-:W-:-:S03]  /*15520*/  IMAD.WIDE R134, R0, 0x2, R12 ;  /* 0x0000000200867825 */ /* 0x010fc600078e020c */
[C---:B------:R-:W-:Y:S02]  /*15530*/  IADD3 R151, P1, R134.reuse, 0x20, RZ ;  /* 0x0000002086977810 */ /* 0x040fe40007f3e0ff */
[C---:B------:R-:W-:Y:S02]  /*15540*/  IADD3 R181, P2, R134.reuse, 0x40, RZ ;  /* 0x0000004086b57810 */ /* 0x040fe40007f5e0ff */
[----:B------:R-:W-:Y:S01]  /*15550*/  IADD3 R183, P3, R134, 0x60, RZ ;  /* 0x0000006086b77810 */ /* 0x000fe20007f7e0ff */
[--C-:B------:R-:W-:Y:S01]  /*15560*/  IMAD.X R21, RZ, RZ, R135.reuse, P1 ;  /* 0x000000ffff157224 */ /* 0x100fe200008e0687 */
[----:B------:R-:W-:Y:S01]  /*15570*/  LOP3.LUT R20, R151, 0x380, RZ, 0xc0, !PT ;  /* 0x0000038097147812 */ /* 0x000fe200078ec0ff */
[--C-:B------:R-:W-:Y:S01]  /*15580*/  IMAD.X R31, RZ, RZ, R135.reuse, P2 ;  /* 0x000000ffff1f7224 */ /* 0x100fe200010e0687 */
[----:B-----5:R-:W-:Y:S01]  /*15590*/  LOP3.LUT R30, R181, 0x380, RZ, 0xc0, !PT ;  /* 0x00000380b51e7812 */ /* 0x020fe200078ec0ff */
[----:B------:R-:W-:Y:S01]  /*155a0*/  IMAD.X R39, RZ, RZ, R135, P3 ;  /* 0x000000ffff277224 */ /* 0x000fe200018e0687 */
[----:B------:R-:W-:-:S02]  /*155b0*/  LOP3.LUT R38, R183, 0x380, RZ, 0xc0, !PT ;  /* 0x00000380b7267812 */ /* 0x000fc400078ec0ff */
[----:B------:R-:W-:Y:S02]  /*155c0*/  SHF.R.U64 R20, R20, 0x3, RZ ;  /* 0x0000000314147819 */ /* 0x000fe400000012ff */
[----:B------:R-:W-:Y:S02]  /*155d0*/  IADD3 R86, P4, R134, 0x4000, RZ ;  /* 0x0000400086567810 */ /* 0x000fe40007f9e0ff */
[----:B------:R-:W-:Y:S02]  /*155e0*/  SHF.R.U64 R30, R30, 0x3, RZ ;  /* 0x000000031e1e7819 */ /* 0x000fe400000012ff */
[----:B------:R-:W-:Y:S01]  /*155f0*/  IADD3 R94, P5, R134, 0x4020, RZ ;  /* 0x00004020865e7810 */ /* 0x000fe20007fbe0ff */
[--C-:B------:R-:W-:Y:S01]  /*15600*/  IMAD.X R87, RZ, RZ, R135.reuse, P4 ;  /* 0x000000ffff577224 */ /* 0x100fe200020e0687 */
[----:B------:R-:W-:Y:S02]  /*15610*/  SHF.R.U64 R38, R38, 0x3, RZ ;  /* 0x0000000326267819 */ /* 0x000fe400000012ff */
[----:B------:R-:W-:Y:S01]  /*15620*/  IADD3 R98, P0, R134, 0x4040, RZ ;  /* 0x0000404086627810 */ /* 0x000fe20007f1e0ff */
[----:B------:R-:W-:Y:S01]  /*15630*/  IMAD.X R95, RZ, RZ, R135, P5 ;  /* 0x000000ffff5f7224 */ /* 0x000fe200028e0687 */
[----:B------:R-:W-:-:S02]  /*15640*/  LOP3.LUT R20, R20, R151, RZ, 0x3c, !PT ;  /* 0x0000009714147212 */ /* 0x000fc400078e3cff */
[----:B------:R-:W-:Y:S01]  /*15650*/  LOP3.LUT R30, R30, R181, RZ, 0x3c, !PT ;  /* 0x000000b51e1e7212 */ /* 0x000fe200078e3cff */
[----:B------:R-:W-:Y:S01]  /*15660*/  IMAD.X R99, RZ, RZ, R135, P0 ;  /* 0x000000ffff637224 */ /* 0x000fe200000e0687 */
[----:B------:R-:W-:Y:S02]  /*15670*/  LOP3.LUT R151, R86, 0x380, RZ, 0xc0, !PT ;  /* 0x0000038056977812 */ /* 0x000fe400078ec0ff */
[----:B------:R-:W-:Y:S02]  /*15680*/  LOP3.LUT R38, R38, R183, RZ, 0x3c, !PT ;  /* 0x000000b726267212 */ /* 0x000fe400078e3cff */
[----:B------:R-:W-:Y:S02]  /*15690*/  LOP3.LUT R181, R94, 0x380, RZ, 0xc0, !PT ;  /* 0x000003805eb57812 */ /* 0x000fe400078ec0ff */
[----:B------:R-:W-:Y:S02]  /*156a0*/  LOP3.LUT R183, R98, 0x380, RZ, 0xc0, !PT ;  /* 0x0000038062b77812 */ /* 0x000fe400078ec0ff */
[----:B------:R-:W-:-:S02]  /*156b0*/  IADD3 R102, P1, R134, 0x4060, RZ ;  /* 0x0000406086667810 */ /* 0x000fc40007f3e0ff */
[C---:B------:R-:W-:Y:S02]  /*156c0*/  LOP3.LUT R15, R134.reuse, 0x380, RZ, 0xc0, !PT ;  /* 0x00000380860f7812 */ /* 0x040fe400078ec0ff */
[C---:B------:R-:W-:Y:S01]  /*156d0*/  IADD3 R0, P0, R134.reuse, 0xc000, RZ ;  /* 0x0000c00086007810 */ /* 0x040fe20007f1e0ff */
[--C-:B------:R-:W-:Y:S01]  /*156e0*/  IMAD.X R103, RZ, RZ, R135.reuse, P1 ;  /* 0x000000ffff677224 */ /* 0x100fe200008e0687 */
[----:B------:R-:W-:Y:S02]  /*156f0*/  SHF.R.U64 R151, R151, 0x3, RZ ;  /* 0x0000000397977819 */ /* 0x000fe400000012ff */
[C---:B------:R-:W-:Y:S01]  /*15700*/  IADD3 R106, P2, R134.reuse, 0x8000, RZ ;  /* 0x00008000866a7810 */ /* 0x040fe20007f5e0ff */
[--C-:B------:R-:W-:Y:S01]  /*15710*/  IMAD.X R123, RZ, RZ, R135.reuse, P0 ;  /* 0x000000ffff7b7224 */ /* 0x100fe200000e0687 */
[C---:B------:R-:W-:Y:S02]  /*15720*/  IADD3 R110, P3, R134.reuse, 0x8020, RZ ;  /* 0x00008020866e7810 */ /* 0x040fe40007f7e0ff */
[----:B------:R-:W-:Y:S01]  /*15730*/  SHF.R.U64 R181, R181, 0x3, RZ ;  /* 0x00000003b5b57819 */ /* 0x000fe200000012ff */
[--C-:B------:R-:W-:Y:S01]  /*15740*/  IMAD.X R107, RZ, RZ, R135.reuse, P2 ;  /* 0x000000ffff6b7224 */ /* 0x100fe200010e0687 */
[----:B------:R-:W-:Y:S01]  /*15750*/  SHF.R.U64 R183, R183, 0x3, RZ ;  /* 0x00000003b7b77819 */ /* 0x000fe200000012ff */
[----:B------:R-:W-:Y:S01]  /*15760*/  IMAD.X R111, RZ, RZ, R135, P3 ;  /* 0x000000ffff6f7224 */ /* 0x000fe200018e0687 */
[----:B------:R-:W-:-:S02]  /*15770*/  IADD3 R114, P4, R134, 0x8040, RZ ;  /* 0x0000804086727810 */ /* 0x000fc40007f9e0ff */
[----:B------:R-:W-:Y:S02]  /*15780*/  LOP3.LUT R185, R102, 0x380, RZ, 0xc0, !PT ;  /* 0x0000038066b97812 */ /* 0x000fe400078ec0ff */
[----:B------:R-:W-:Y:S01]  /*15790*/  SHF.R.U64 R15, R15, 0x3, RZ ;  /* 0x000000030f0f7819 */ /* 0x000fe200000012ff */
[----:B------:R-:W-:Y:S01]  /*157a0*/  IMAD.X R115, RZ, RZ, R135, P4 ;  /* 0x000000ffff737224 */ /* 0x000fe200020e0687 */
[----:B------:R-:W-:Y:S02]  /*157b0*/  LOP3.LUT R86, R151, R86, RZ, 0x3c, !PT ;  /* 0x0000005697567212 */ /* 0x000fe400078e3cff */
[----:B------:R-:W-:Y:S02]  /*157c0*/  LOP3.LUT R94, R181, R94, RZ, 0x3c, !PT ;  /* 0x0000005eb55e7212 */ /* 0x000fe400078e3cff */
[----:B------:R-:W-:Y:S02]  /*157d0*/  LOP3.LUT R151, R106, 0x380, RZ, 0xc0, !PT ;  /* 0x000003806a977812 */ /* 0x000fe400078ec0ff */
[----:B------:R-:W-:-:S02]  /*157e0*/  LOP3.LUT R98, R183, R98, RZ, 0x3c, !PT ;  /* 0x00000062b7627212 */ /* 0x000fc400078e3cff */
[----:B------:R-:W-:Y:S02]  /*157f0*/  LOP3.LUT R181, R110, 0x380, RZ, 0xc0, !PT ;  /* 0x000003806eb57812 */ /* 0x000fe400078ec0ff */
[----:B------:R-:W-:Y:S02]  /*15800*/  ISETP.NE.U32.AND P0, PT, RZ, UR4, PT ;  /* 0x00000004ff007c0c */ /* 0x000fe4000bf05070 */
[C---:B------:R-:W-:Y:S02]  /*15810*/  IADD3 R118, P5, R134.reuse, 0x8060, RZ ;  /* 0x0000806086767810 */ /* 0x040fe40007fbe0ff */
[C---:B------:R-:W-:Y:S02]  /*15820*/  IADD3 R14, P1, R134.reuse, 0xc020, RZ ;  /* 0x0000c020860e7810 */ /* 0x040fe40007f3e0ff */
[C---:B---3--:R-:W-:Y:S01]  /*15830*/  IADD3 R88, P2, R134.reuse, 0xc040, RZ ;  /* 0x0000c04086587810 */ /* 0x048fe20007f5e0ff */
        /* <DEDUP_REMOVED lines=9> */
[----:B------:R-:W-:Y:S02]  /*158d0*/  SHF.R.U64 R181, R181, 0x3, RZ ;  /* 0x00000003b5b57819 */ /* 0x000fe400000012ff */
[----:B------:R-:W-:Y:S01]  /*158e0*/  ISETP.NE.AND.EX P0, PT, RZ, UR5, PT, P0 ;  /* 0x00000005ff007c0c */ /* 0x000fe2000bf05300 */
[----:B------:R-:W-:Y:S01]  /*158f0*/  ULDC.64 UR4, c[0x0][0xc08] ;  /* 0x0003020000047ab9 */ /* 0x000fe20000000a00 */
[----:B------:R-:W-:Y:S02]  /*15900*/  LOP3.LUT R102, R185, R102, RZ, 0x3c, !PT ;  /* 0x00000066b9667212 */ /* 0x000fe400078e3cff */
[----:B------:R-:W-:-:S02]  /*15910*/  SHF.R.U64 R183, R183, 0x3, RZ ;  /* 0x00000003b7b77819 */ /* 0x000fc400000012ff */
[----:B------:R-:W-:Y:S02]  /*15920*/  LOP3.LUT R185, R118, 0x380, RZ, 0xc0, !PT ;  /* 0x0000038076b97812 */ /* 0x000fe400078ec0ff */
[----:B------:R-:W-:Y:S02]  /*15930*/  MOV R134, R134 ;  /* 0x0000008600867202 */ /* 0x000fe40000000f00 */
[----:B------:R-:W-:Y:S02]  /*15940*/  LOP3.LUT R106, R151, R106, RZ, 0x3c, !PT ;  /* 0x0000006a976a7212 */ /* 0x000fe400078e3cff */
[----:B------:R-:W-:Y:S01]  /*15950*/  MOV R20, R20 ;  /* 0x0000001400147202 */ /* 0x000fe20000000f00 */
[----:B------:R0:W-:Y:S01]  /*15960*/  STSM.16.M88.4 [R134], R24 ;  /* 0x0000001886007844 */ /* 0x0001e20000000200 */
[----:B------:R-:W-:Y:S02]  /*15970*/  ISETP.NE.U32.AND P2, PT, RZ, UR4, PT ;  /* 0x00000004ff007c0c */ /* 0x000fe4000bf45070 */
[----:B------:R-:W-:Y:S01]  /*15980*/  LOP3.LUT R110, R181, R110, RZ, 0x3c, !PT ;  /* 0x0000006eb56e7212 */ /* 0x000fe200078e3cff */
[----:B------:R3:W-:Y:S01]  /*15990*/  STSM.16.M88.4 [R20], R32 ;  /* 0x0000002014007844 */ /* 0x0007e20000000200 */
[----:B------:R-:W-:-:S02]  /*159a0*/  LOP3.LUT R151, R0, 0x380, RZ, 0xc0, !PT ;  /* 0x0000038000977812 */ /* 0x000fc400078ec0ff */
[----:B------:R-:W-:Y:S02]  /*159b0*/  MOV R30, R30 ;  /* 0x0000001e001e7202 */ /* 0x000fe40000000f00 */
[----:B------:R-:W-:Y:S02]  /*159c0*/  LOP3.LUT R114, R183, R114, RZ, 0x3c, !PT ;  /* 0x00000072b7727212 */ /* 0x000fe400078e3cff */
[----:B------:R-:W-:Y:S01]  /*159d0*/  LOP3.LUT R181, R14, 0x380, RZ, 0xc0, !PT ;  /* 0x000003800eb57812 */ /* 0x000fe200078ec0ff */
[----:B------:R4:W-:Y:S01]  /*159e0*/  STSM.16.M88.4 [R30], R40 ;  /* 0x000000281e007844 */ /* 0x0009e20000000200 */
[----:B------:R-:W-:Y:S02]  /*159f0*/  MOV R38, R38 ;  /* 0x0000002600267202 */ /* 0x000fe40000000f00 */
[----:B------:R-:W-:Y:S02]  /*15a00*/  SHF.R.U64 R185, R185, 0x3, RZ ;  /* 0x00000003b9b97819 */ /* 0x000fe400000012ff */
[----:B------:R-:W-:Y:S01]  /*15a10*/  LOP3.LUT R183, R88, 0x380, RZ, 0xc0, !PT ;  /* 0x0000038058b77812 */ /* 0x000fe200078ec0ff */
[----:B------:R2:W-:Y:S01]  /*15a20*/  STSM.16.M88.4 [R38], R48 ;  /* 0x0000003026007844 */ /* 0x0005e20000000200 */
[----:B------:R-:W-:-:S02]  /*15a30*/  LOP3.LUT R178, R7, 0x380, RZ, 0xc0, !PT ;  /* 0x0000038007b27812 */ /* 0x000fc400078ec0ff */
[----:B------:R-:W-:Y:S02]  /*15a40*/  MOV R86, R86 ;  /* 0x0000005600567202 */ /* 0x000fe40000000f00 */
[----:B------:R-:W-:Y:S02]  /*15a50*/  MOV R94, R94 ;  /* 0x0000005e005e7202 */ /* 0x000fe40000000f00 */
[----:B------:R-:W-:Y:S01]  /*15a60*/  MOV R98, R98 ;  /* 0x0000006200627202 */ /* 0x000fe20000000f00 */
[----:B------:R-:W-:Y:S01]  /*15a70*/  STSM.16.M88.4 [R86], R56 ;  /* 0x0000003856007844 */ /* 0x000fe20000000200 */
[----:B------:R-:W-:Y:S02]  /*15a80*/  ISETP.NE.AND.EX P2, PT, RZ, UR5, PT, P2 ;  /* 0x00000005ff007c0c */ /* 0x000fe4000bf45320 */
[----:B------:R-:W-:Y:S01]  /*15a90*/  MOV R102, R102 ;  /* 0x0000006600667202 */ /* 0x000fe20000000f00 */
[----:B------:R-:W-:Y:S01]  /*15aa0*/  STSM.16.M88.4 [R94], R64 ;  /* 0x000000405e007844 */ /* 0x000fe20000000200 */
[----:B------:R-:W-:-:S02]  /*15ab0*/  SHF.R.U64 R151, R151, 0x3, RZ ;  /* 0x0000000397977819 */ /* 0x000fc400000012ff */
[----:B0-----:R-:W-:Y:S01]  /*15ac0*/  F2FP.BF16.F32.PACK_AB R24, R81, R166 ;  /* 0x000000a65118723e */ /* 0x001fe200000010ff */
[----:B------:R0:W-:Y:S01]  /*15ad0*/  STSM.16.M88.4 [R98], R8 ;  /* 0x0000000862007844 */ /* 0x0001e20000000200 */
[----:B------:R-:W-:Y:S02]  /*15ae0*/  SHF.R.U64 R181, R181, 0x3, RZ ;  /* 0x00000003b5b57819 */ /* 0x000fe400000012ff */
[----:B------:R-:W-:Y:S02]  /*15af0*/  F2FP.BF16.F32.PACK_AB R25, R83, R82 ;  /* 0x000000525319723e */ /* 0x000fe400000010ff */
[----:B------:R-:W-:Y:S02]  /*15b00*/  F2FP.BF16.F32.PACK_AB R26, R85, R167 ;  /* 0x000000a7551a723e */ /* 0x000fe400000010ff */
[----:B------:R-:W-:Y:S02]  /*15b10*/  F2FP.BF16.F32.PACK_AB R27, R54, R46 ;  /* 0x0000002e361b723e */ /* 0x000fe400000010ff */
[----:B------:R-:W-:Y:S01]  /*15b20*/  MOV R106, R106 ;  /* 0x0000006a006a7202 */ /* 0x000fe20000000f00 */
[----:B------:R-:W-:Y:S01]  /*15b30*/  ULDC UR4, c[0x0][0xa88] ;  /* 0x0002a20000047ab9 */ /* 0x000fe20000000800 */
[----:B------:R-:W-:Y:S01]  /*15b40*/  LOP3.LUT R118, R185, R118, RZ, 0x3c, !PT ;  /* 0x00000076b9767212 */ /* 0x000fe200078e3cff */
[----:B------:R1:W-:Y:S01]  /*15b50*/  STSM.16.M88.4 [R102], R24 ;  /* 0x0000001866007844 */ /* 0x0003e20000000200 */
[----:B------:R-:W-:Y:S01]  /*15b60*/  SHF.R.U64 R183, R183, 0x3, RZ ;  /* 0x00000003b7b77819 */ /* 0x000fe200000012ff */
[----:B---3--:R-:W-:Y:S01]  /*15b70*/  IMAD.MOV.U32 R20, RZ, RZ, RZ ;  /* 0x000000ffff147224 */ /* 0x008fe200078e00ff */
[----:B------:R-:W-:-:S02]  /*15b80*/  SHF.R.U64 R178, R178, 0x3, RZ ;  /* 0x00000003b2b27819 */ /* 0x000fc400000012ff */
[----:B----4-:R-:W-:Y:S02]  /*15b90*/  F2FP.BF16.F32.PACK_AB R30, R93, R169 ;  /* 0x000000a95d1e723e */ /* 0x010fe400000010ff */
[----:B------:R-:W-:Y:S02]  /*15ba0*/  F2FP.BF16.F32.PACK_AB R31, R92, R84 ;  /* 0x000000545c1f723e */ /* 0x000fe400000010ff */
[----:B------:R-:W-:Y:S02]  /*15bb0*/  LOP3.LUT R122, R151, R0, RZ, 0x3c, !PT ;  /* 0x00000000977a7212 */ /* 0x000fe400078e3cff */
[----:B------:R-:W-:Y:S01]  /*15bc0*/  MOV R110, R110 ;  /* 0x0000006e006e7202 */ /* 0x000fe20000000f00 */
[----:B------:R3:W-:Y:S01]  /*15bd0*/  STSM.16.M88.4 [R106], R28 ;  /* 0x0000001c6a007844 */ /* 0x0007e20000000200 */
[----:B------:R-:W-:Y:S01]  /*15be0*/  F2FP.BF16.F32.PACK_AB R32, R97, R170 ;  /* 0x000000aa6120723e */ /* 0x000fe200000010ff */
[----:B------:R-:W4:Y:S01]  /*15bf0*/  LDC R0, c[0x0][0xbe8] ;  /* 0x0002fa00ff007b82 */ /* 0x000f220000000800 */
[----:B------:R-:W-:-:S02]  /*15c00*/  F2FP.BF16.F32.PACK_AB R33, R100, R96 ;  /* 0x000000606421723e */ /* 0x000fc400000010ff */
[----:B------:R-:W-:Y:S02]  /*15c10*/  F2FP.BF16.F32.PACK_AB R34, R101, R171 ;  /* 0x000000ab6522723e */ /* 0x000fe400000010ff */
[----:B------:R-:W-:Y:S02]  /*15c20*/  F2FP.BF16.F32.PACK_AB R35, R108, R104 ;  /* 0x000000686c23723e */ /* 0x000fe400000010ff */
[----:B------:R-:W-:Y:S02]  /*15c30*/  LOP3.LUT R126, R181, R14, RZ, 0x3c, !PT ;  /* 0x0000000eb57e7212 */ /* 0x000fe400078e3cff */
[----:B------:R-:W-:Y:S01]  /*15c40*/  MOV R114, R114 ;  /* 0x0000007200727202 */ /* 0x000fe20000000f00 */
[----:B------:R-:W-:Y:S01]  /*15c50*/  STSM.16.M88.4 [R110], R32 ;  /* 0x000000206e007844 */ /* 0x000fe20000000200 */
[----:B--2---:R-:W-:Y:S02]  /*15c60*/  F2FP.BF16.F32.PACK_AB R38, R109, R173 ;  /* 0x000000ad6d26723e */ /* 0x004fe400000010ff */
[----:B------:R-:W-:-:S02]  /*15c70*/  F2FP.BF16.F32.PACK_AB R39, R124, R120 ;  /* 0x000000787c27723e */ /* 0x000fc400000010ff */
[----:B------:R-:W-:Y:S02]  /*15c80*/  LOP3.LUT R130, R183, R88, RZ, 0x3c, !PT ;  /* 0x00000058b7827212 */ /* 0x000fe400078e3cff */
[----:B------:R-:W-:Y:S01]  /*15c90*/  LOP3.LUT R14, R178, R7, RZ, 0x3c, !PT ;  /* 0x00000007b20e7212 */ /* 0x000fe200078e3cff */
[----:B------:R-:W-:Y:S01]  /*15ca0*/  STSM.16.M88.4 [R114], R36 ;  /* 0x0000002472007844 */ /* 0x000fe20000000200 */
[----:B------:R-:W-:Y:S02]  /*15cb0*/  MOV R118, R118 ;  /* 0x0000007600767202 */ /* 0x000fe40000000f00 */
[----:B0-----:R-:W-:Y:S02]  /*15cc0*/  F2FP.BF16.F32.PACK_AB R8, R113, R174 ;  /* 0x000000ae7108723e */ /* 0x001fe400000010ff */
[----:B------:R-:W-:Y:S02]  /*15cd0*/  F2FP.BF16.F32.PACK_AB R9, R152, R128 ;  /* 0x000000809809723e */ /* 0x000fe400000010ff */
[----:B------:R-:W-:-:S02]  /*15ce0*/  F2FP.BF16.F32.PACK_AB R10, R117, R175 ;  /* 0x000000af750a723e */ /* 0x000fc400000010ff */
[----:B------:R-:W-:Y:S02]  /*15cf0*/  F2FP.BF16.F32.PACK_AB R11, R154, R153 ;  /* 0x000000999a0b723e */ /* 0x000fe400000010ff */
[----:B------:R-:W-:Y:S02]  /*15d00*/  MOV R122, R122 ;  /* 0x0000007a007a7202 */ /* 0x000fe40000000f00 */
[----:B-1----:R-:W-:Y:S01]  /*15d10*/  F2FP.BF16.F32.PACK_AB R24, R121, R176 ;  /* 0x000000b07918723e */ /* 0x002fe200000010ff */
[----:B------:R0:W-:Y:S01]  /*15d20*/  STSM.16.M88.4 [R118], R8 ;  /* 0x0000000876007844 */ /* 0x0001e20000000200 */
[----:B------:R-:W-:Y:S02]  /*15d30*/  F2FP.BF16.F32.PACK_AB R25, R156, R155 ;  /* 0x0000009b9c19723e */ /* 0x000fe400000010ff */
[----:B------:R-:W-:Y:S02]  /*15d40*/  F2FP.BF16.F32.PACK_AB R26, R125, R177 ;  /* 0x000000b17d1a723e */ /* 0x000fe400000010ff */
[----:B------:R-:W-:-:S02]  /*15d50*/  F2FP.BF16.F32.PACK_AB R27, R158, R157 ;  /* 0x0000009d9e1b723e */ /* 0x000fc400000010ff */
[----:B------:R-:W-:Y:S02]  /*15d60*/  MOV R126, R126 ;  /* 0x0000007e007e7202 */ /* 0x000fe40000000f00 */
[----:B---3--:R-:W-:Y:S01]  /*15d70*/  F2FP.BF16.F32.PACK_AB R28, R129, R179 ;  /* 0x000000b3811c723e */ /* 0x008fe200000010ff */
[----:B------:R-:W-:Y:S01]  /*15d80*/  STSM.16.M88.4 [R122], R24 ;  /* 0x000000187a007844 */ /* 0x000fe20000000200 */
[----:B------:R-:W-:Y:S02]  /*15d90*/  F2FP.BF16.F32.PACK_AB R29, R160, R159 ;  /* 0x0000009fa01d723e */ /* 0x000fe400000010ff */
[----:B------:R-:W-:Y:S02]  /*15da0*/  F2FP.BF16.F32.PACK_AB R30, R133, R132 ;  /* 0x00000084851e723e */ /* 0x000fe400000010ff */
[----:B------:R-:W-:Y:S01]  /*15db0*/  F2FP.BF16.F32.PACK_AB R31, R162, R161 ;  /* 0x000000a1a21f723e */ /* 0x000fe200000010ff */
[----:B0-----:R-:W0:Y:S01]  /*15dc0*/  @P2 LDC.64 R8, c[0x0][0xc08] ;  /* 0x00030200ff082b82 */ /* 0x001e220000000a00 */
[----:B------:R-:W-:-:S02]  /*15dd0*/  MOV R130, R130 ;  /* 0x0000008200827202 */ /* 0x000fc40000000f00 */
[----:B------:R-:W-:Y:S01]  /*15de0*/  MOV R7, R14 ;  /* 0x0000000e00077202 */ /* 0x000fe20000000f00 */
[----:B------:R-:W-:Y:S04]  /*15df0*/  STSM.16.M88.4 [R126], R28 ;  /* 0x0000001c7e007844 */ /* 0x000fe80000000200 */
[----:B------:R-:W1:Y:S01]  /*15e00*/  LDC.64 R14, c[0x0][0xc00] ;  /* 0x00030000ff0e7b82 */ /* 0x000e620000000a00 */
[----:B------:R-:W-:Y:S04]  /*15e10*/  STSM.16.M88.4 [R130], R136 ;  /* 0x0000008882007844 */ /* 0x000fe80000000200 */
[----:B------:R2:W-:Y:S01]  /*15e20*/  STSM.16.M88.4 [R7], R144 ;  /* 0x0000009007007844 */ /* 0x0005e20000000200 */
[----:B0-----:R-:W-:-:S04]  /*15e30*/  @P2 IMAD.WIDE R8, R232, 0x4, R8 ;  /* 0x00000004e8082825 */ /* 0x001fc800078e0208 */
[----:B--2---:R-:W-:Y:S01]  /*15e40*/  IMAD.U32 R7, RZ, RZ, UR4 ;  /* 0x00000004ff077e24 */ /* 0x004fe2000f8e00ff */
[----:B------:R-:W-:Y:S01]  /*15e50*/  BAR.SYNC.DEFER_BLOCKING 0x1, 0x100 ;  /* 0x0044000000007b1d */ /* 0x000fe20000010000 */
[----:B-1----:R-:W-:-:S05]  /*15e60*/  IMAD.WIDE R14, R232, 0x4, R14 ;  /* 0x00000004e80e7825 */ /* 0x002fca00078e020e */
[----:B------:R0:W5:Y:S01]  /*15e70*/  @P0 LDG.E R20, desc[UR40][R14.64] ;  /* 0x000000280e140981 */ /* 0x000162000c1e1900 */
[----:B----4-:R-:W-:Y:S01]  /*15e80*/  ISETP.NE.AND P1, PT, R0, 0x1, PT ;  /* 0x000000010000780c */ /* 0x010fe20003f25270 */
[----:B------:R-:W-:Y:S02]  /*15e90*/  IMAD.IADD R10, R215, 0x1, R210 ;  /* 0x00000001d70a7824 */ /* 0x000fe400078e02d2 */
[----:B------:R0:W5:Y:S10]  /*15ea0*/  @P2 LDG.E R7, desc[UR40][R8.64] ;  /* 0x0000002808072981 */ /* 0x000174000c1e1900 */
[----:B------:R-:W1:Y:S08]  /*15eb0*/  @P1 LDC R3, c[0x0][0xbec] ;  /* 0x0002fb00ff031b82 */ /* 0x000e700000000800 */
[----:B------:R-:W2:Y:S01]  /*15ec0*/  @P1 LDC R4, c[0x0][0xbf0] ;  /* 0x0002fc00ff041b82 */ /* 0x000ea20000000800 */
[----:B0-----:R-:W-:Y:S05]  /*15ed0*/  @P2 BRA `(.L_x_2845) ;  /* 0x0000000000102947 */ /* 0x001fea0003800000 */
[----:B------:R-:W-:Y:S05]  /*15ee0*/  @!P0 BRA `(.L_x_2845) ;  /* 0x00000000000c8947 */ /* 0x000fea0003800000 */
[----:B------:R-:W3:Y:S04]  /*15ef0*/  LDG.E R8, desc[UR40][R14.64] ;  /* 0x000000280e087981 */ /* 0x000ee8000c1e1900 */
[----:B-----5:R-:W3:Y:S02]  /*15f00*/  LDG.E R7, desc[UR40][R14.64+0x4] ;  /* 0x000004280e077981 */ /* 0x020ee4000c1e1900 */
[----:B---3--:R-:W-:-:S07]  /*15f10*/  IMAD.IADD R7, R7, 0x1, -R8 ;  /* 0x0000000107077824 */ /* 0x008fce00078e0a08 */
.L_x_2845:
[----:B------:R-:W3:Y:S01]  /*15f20*/  LDL R26, [R1+0x18] ;  /* 0x00001800011a7983 */ /* 0x000ee20000100800 */
[----:B------:R-:W-:Y:S01]  /*15f30*/  SHF.R.S32.HI R77, RZ, 0x1f, R230 ;  /* 0x0000001fff4d7819 */ /* 0x000fe200000114e6 */
[----:B-1----:R-:W-:Y:S01]  /*15f40*/  @P1 IMAD.HI.U32 R3, R10, R3, RZ ;  /* 0x000000030a031227 */ /* 0x002fe200078e00ff */
[----:B------:R-:W-:Y:S01]  /*15f50*/  ULDC.64 UR4, c[0x0][0xb90] ;  /* 0x0002e40000047ab9 */ /* 0x000fe20000000a00 */
[----:B-----5:R-:W-:Y:S01]  /*15f60*/  SHF.R.S32.HI R21, RZ, 0x1f, R20 ;  /* 0x0000001fff157819 */ /* 0x020fe20000011414 */
[----:B------:R-:W0:Y:S01]  /*15f70*/  S2R R31, SR_TID.X ;  /* 0x00000000001f7919 */ /* 0x000e220000002100 */
[----:B------:R-:W-:Y:S01]  /*15f80*/  IMAD R15, R77, UR4, RZ ;  /* 0x000000044d0f7c24 */ /* 0x000fe2000f8e02ff */
[----:B------:R-:W-:Y:S01]  /*15f90*/  SEL R76, R232, RZ, !P0 ;  /* 0x000000ffe84c7207 */ /* 0x000fe20004000000 */
[----:B------:R-:W-:Y:S01]  /*15fa0*/  IMAD.MOV.U32 R11, RZ, RZ, R10 ;  /* 0x000000ffff0b7224 */ /* 0x000fe200078e000a */
[----:B--2---:R-:W-:Y:S01]  /*15fb0*/  @P1 SHF.R.U32.HI R11, RZ, R4, R3 ;  /* 0x00000004ff0b1219 */ /* 0x004fe20000011603 */
[C---:B------:R-:W-:Y:S01]  /*15fc0*/  IMAD.WIDE.U32 R8, R230.reuse, UR4, R20 ;  /* 0x00000004e6087c25 */ /* 0x040fe2000f8e0014 */
[----:B------:R-:W-:Y:S01]  /*15fd0*/  SHF.R.S32.HI R3, RZ, 0x1f, R232 ;  /* 0x0000001fff037819 */ /* 0x000fe200000114e8 */
[----:B------:R-:W1:Y:S02]  /*15fe0*/  @P1 LDC R85, c[0x0][0xbec] ;  /* 0x0002fb00ff551b82 */ /* 0x000e640000000800 */
[----:B------:R-:W-:Y:S01]  /*15ff0*/  IMAD R15, R230, UR5, R15 ;  /* 0x00000005e60f7c24 */ /* 0x000fe2000f8e020f */
[----:B------:R-:W-:Y:S01]  /*16000*/  SEL R3, R3, RZ, !P0 ;  /* 0x000000ff03037207 */ /* 0x000fe20004000000 */
[----:B------:R-:W-:Y:S01]  /*16010*/  IMAD.MOV R27, RZ, RZ, -R11 ;  /* 0x000000ffff1b7224 */ /* 0x000fe200078e0a0b */
[----:B------:R-:W-:Y:S01]  /*16020*/  ULDC.64 UR4, c[0x0][0xb98] ;  /* 0x0002e60000047ab9 */ /* 0x000fe20000000a00 */
[----:B------:R-:W-:-:S02]  /*16030*/  IMAD.IADD R9, R9, 0x1, R15 ;  /* 0x0000000109097824 */ /* 0x000fc400078e020f */
[----:B------:R-:W-:Y:S01]  /*16040*/  IMAD R15, R0, R27, R10 ;  /* 0x0000001b000f7224 */ /* 0x000fe200078e020a */
[----:B------:R-:W2:Y:S01]  /*16050*/  @P1 LDC R87, c[0x0][0xbf0] ;  /* 0x0002fc00ff571b82 */ /* 0x000ea20000000800 */
        /* <DEDUP_REMOVED lines=12> */
[----:B0-----:R-:W-:Y:S01]  /*16120*/  VIADD R31, R31, 0xffffff80 ;  /* 0xffffff801f1f7836 */ /* 0x001fe20000000000 */
[----:B------:R-:W-:Y:S01]  /*16130*/  IADD3.X R9, R25, R9, R27, P0, !PT ;  /* 0x0000000919097210 */ /* 0x000fe200007fe41b */
[----:B------:R-:W-:Y:S01]  /*16140*/  IMAD R25, R15, UR5, R4 ;  /* 0x000000050f197c24 */ /* 0x000fe2000f8e0204 */
[----:B------:R-:W-:Y:S01]  /*16150*/  LOP3.LUT R36, R37, 0x380, RZ, 0xc0, !PT ;  /* 0x0000038025247812 */ /* 0x000fe200078ec0ff */
[----:B------:R-:W-:Y:S01]  /*16160*/  IMAD R83, R7, R0, RZ ;  /* 0x0000000007537224 */ /* 0x000fe200078e02ff */
[----:B------:R-:W-:Y:S01]  /*16170*/  SHF.R.S32.HI R30, RZ, 0x1f, R31 ;  /* 0x0000001fff1e7819 */ /* 0x000fe2000001141f */
[----:B------:R-:W-:Y:S01]  /*16180*/  IMAD.WIDE.U32 R8, R15, UR4, R8 ;  /* 0x000000040f087c25 */ /* 0x000fe2000f8e0008 */
[----:B------:R-:W-:Y:S01]  /*16190*/  ULDC.64 UR4, c[0x0][0xb50] ;  /* 0x0002d40000047ab9 */ /* 0x000fe20000000a00 */
[----:B------:R-:W-:-:S02]  /*161a0*/  SHF.R.U64 R36, R36, 0x3, RZ ;  /* 0x0000000324247819 */ /* 0x000fc400000012ff */
[----:B------:R-:W-:Y:S01]  /*161b0*/  IMAD.IADD R9, R9, 0x1, R25 ;  /* 0x0000000109097824 */ /* 0x000fe200078e0219 */
[----:B------:R-:W-:Y:S01]  /*161c0*/  LEA R10, P0, R8, UR4, 0x2 ;  /* 0x00000004080a7c11 */ /* 0x000fe2000f8010ff */
[----:B------:R-:W-:Y:S01]  /*161d0*/  IMAD.X R15, RZ, RZ, R13, P2 ;  /* 0x000000ffff0f7224 */ /* 0x000fe200010e060d */
[----:B------:R-:W-:Y:S02]  /*161e0*/  IADD3 R25, P3, R12, 0x2000, RZ ;  /* 0x000020000c197810 */ /* 0x000fe40007f7e0ff */
[----:B------:R-:W-:Y:S01]  /*161f0*/  LEA.HI.X R8, R8, UR5, R9, 0x2, P0 ;  /* 0x0000000508087c11 */ /* 0x000fe200080f1409 */
[----:B------:R-:W-:Y:S01]  /*16200*/  SHFL.IDX PT, R54, R10, RZ, 0x1c1f ;  /* 0x001c1fff0a367589 */ /* 0x000fe200000e0000 */
[----:B------:R-:W-:Y:S01]  /*16210*/  IADD3 R33, P0, R12, 0x4000, RZ ;  /* 0x000040000c217810 */ /* 0x000fe20007f1e0ff */
[----:B------:R-:W-:Y:S01]  /*16220*/  ULDC.64 UR4, c[0x0][0xaa0] ;  /* 0x0002a80000047ab9 */ /* 0x000fe20000000a00 */
[----:B------:R-:W-:Y:S01]  /*16230*/  LOP3.LUT R24, R25, 0x380, RZ, 0xc0, !PT ;  /* 0x0000038019187812 */ /* 0x000fe200078ec0ff */
[----:B------:R-:W0:Y:S01]  /*16240*/  SHFL.IDX PT, R55, R8, RZ, 0x1c1f ;  /* 0x001c1fff08377589 */ /* 0x000e2200000e0000 */
[----:B------:R-:W-:-:S02]  /*16250*/  LOP3.LUT R32, R33, 0x380, RZ, 0xc0, !PT ;  /* 0x0000038021207812 */ /* 0x000fc400078ec0ff */
[----:B------:R-:W-:Y:S01]  /*16260*/  SHF.R.U64 R24, R24, 0x3, RZ ;  /* 0x0000000318187819 */ /* 0x000fe200000012ff */
[----:B------:R-:W-:Y:S01]  /*16270*/  SHFL.IDX PT, R58, R10, 0x1, 0x1c1f ;  /* 0x003c1f000a3a7f89 */ /* 0x000fe200000e0000 */
[----:B------:R-:W-:Y:S02]  /*16280*/  IADD3 R41, P2, R12, 0x6000, RZ ;  /* 0x000060000c297810 */ /* 0x000fe40007f5e0ff */
[----:B------:R-:W-:Y:S01]  /*16290*/  SHF.R.U64 R32, R32, 0x3, RZ ;  /* 0x0000000320207819 */ /* 0x000fe200000012ff */
[----:B------:R4:W1:Y:S01]  /*162a0*/  SHFL.IDX PT, R59, R8, 0x1, 0x1c1f ;  /* 0x003c1f00083b7f89 */ /* 0x00086200000e0000 */
[----:B------:R-:W-:Y:S01]  /*162b0*/  LOP3.LUT R24, R24, R25, RZ, 0x3c, !PT ;  /* 0x0000001918187212 */ /* 0x000fe200078e3cff */
[----:B------:R-:W-:Y:S01]  /*162c0*/  IMAD.X R25, RZ, RZ, R13, P3 ;  /* 0x000000ffff197224 */ /* 0x000fe200018e060d */
[----:B------:R-:W-:Y:S02]  /*162d0*/  LOP3.LUT R40, R41, 0x380, RZ, 0xc0, !PT ;  /* 0x0000038029287812 */ /* 0x000fe400078ec0ff */
[----:B------:R-:W-:-:S02]  /*162e0*/  IADD3 R45, P3, R12, 0x7000, RZ ;  /* 0x000070000c2d7810 */ /* 0x000fc40007f7e0ff */
[----:B------:R-:W-:Y:S01]  /*162f0*/  LOP3.LUT R32, R32, R33, RZ, 0x3c, !PT ;  /* 0x0000002120207212 */ /* 0x000fe200078e3cff */
[--C-:B------:R-:W-:Y:S01]  /*16300*/  IMAD.X R33, RZ, RZ, R13.reuse, P0 ;  /* 0x000000ffff217224 */ /* 0x100fe200000e060d */
[----:B------:R-:W-:Y:S02]  /*16310*/  SHF.R.U64 R40, R40, 0x3, RZ ;  /* 0x0000000328287819 */ /* 0x000fe400000012ff */
[----:B------:R-:W-:Y:S02]  /*16320*/  IADD3 R53, P0, R12, 0x9000, RZ ;  /* 0x000090000c357810 */ /* 0x000fe40007f1e0ff */
[----:B------:R-:W-:Y:S02]  /*16330*/  LOP3.LUT R44, R45, 0x380, RZ, 0xc0, !PT ;  /* 0x000003802d2c7812 */ /* 0x000fe400078ec0ff */
[----:B------:R-:W-:Y:S02]  /*16340*/  LEA.HI R30, R30, R31, RZ, 0x7 ;  /* 0x0000001f1e1e7211 */ /* 0x000fe400078f38ff */
[----:B------:R-:W-:Y:S01]  /*16350*/  LOP3.LUT R40, R40, R41, RZ, 0x3c, !PT ;  /* 0x0000002928287212 */ /* 0x000fe200078e3cff */
[----:B------:R-:W-:Y:S01]  /*16360*/  IMAD.X R41, RZ, RZ, R13, P2 ;  /* 0x000000ffff297224 */ /* 0x000fe200010e060d */
[----:B------:R-:W-:-:S02]  /*16370*/  LOP3.LUT R52, R53, 0x380, RZ, 0xc0, !PT ;  /* 0x0000038035347812 */ /* 0x000fc400078ec0ff */
[----:B------:R-:W-:Y:S02]  /*16380*/  SHF.R.U64 R44, R44, 0x3, RZ ;  /* 0x000000032c2c7819 */ /* 0x000fe400000012ff */
[----:B------:R-:W-:Y:S02]  /*16390*/  IADD3 R57, P2, R12, 0xb000, RZ ;  /* 0x0000b0000c397810 */ /* 0x000fe40007f5e0ff */
[----:B------:R-:W-:Y:S02]  /*163a0*/  LOP3.LUT R30, R30, 0xffffff80, RZ, 0xc0, !PT ;  /* 0xffffff801e1e7812 */ /* 0x000fe400078ec0ff */
[----:B------:R-:W-:Y:S02]  /*163b0*/  SHF.R.U64 R52, R52, 0x3, RZ ;  /* 0x0000000334347819 */ /* 0x000fe400000012ff */
[----:B------:R-:W-:Y:S01]  /*163c0*/  LOP3.LUT R44, R44, R45, RZ, 0x3c, !PT ;  /* 0x0000002d2c2c7212 */ /* 0x000fe200078e3cff */
[----:B------:R-:W-:Y:S01]  /*163d0*/  IMAD.X R45, RZ, RZ, R13, P3 ;  /* 0x000000ffff2d7224 */ /* 0x000fe200018e060d */
[----:B------:R-:W-:Y:S01]  /*163e0*/  LOP3.LUT R56, R57, 0x380, RZ, 0xc0, !PT ;  /* 0x0000038039387812 */ /* 0x000fe200078ec0ff */
[----:B------:R-:W-:Y:S01]  /*163f0*/  IMAD.IADD R30, R31, 0x1, -R30 ;  /* 0x000000011f1e7824 */ /* 0x000fe200078e0a1e */
[----:B------:R-:W-:-:S02]  /*16400*/  IADD3 R61, P3, R12, 0xc000, RZ ;  /* 0x0000c0000c3d7810 */ /* 0x000fc40007f7e0ff */
[----:B------:R-:W-:Y:S01]  /*16410*/  LOP3.LUT R52, R52, R53, RZ, 0x3c, !PT ;  /* 0x0000003534347212 */ /* 0x000fe200078e3cff */
[--C-:B------:R-:W-:Y:S01]  /*16420*/  IMAD.X R53, RZ, RZ, R13.reuse, P0 ;  /* 0x000000ffff357224 */ /* 0x100fe200000e060d */
[----:B------:R-:W-:Y:S02]  /*16430*/  SHF.R.U64 R56, R56, 0x3, RZ ;  /* 0x0000000338387819 */ /* 0x000fe400000012ff */
[----:B------:R-:W-:Y:S02]  /*16440*/  LOP3.LUT R60, R61, 0x380, RZ, 0xc0, !PT ;  /* 0x000003803d3c7812 */ /* 0x000fe400078ec0ff */
[----:B------:R-:W-:Y:S02]  /*16450*/  LOP3.LUT P0, RZ, R30, 0x3, RZ, 0xc0, !PT ;  /* 0x000000031eff7812 */ /* 0x000fe4000780c0ff */
[----:B------:R-:W-:Y:S01]  /*16460*/  LOP3.LUT R56, R56, R57, RZ, 0x3c, !PT ;  /* 0x0000003938387212 */ /* 0x000fe200078e3cff */
[--C-:B------:R-:W-:Y:S01]  /*16470*/  IMAD.X R57, RZ, RZ, R13.reuse, P2 ;  /* 0x000000ffff397224 */ /* 0x100fe200010e060d */
[----:B------:R-:W-:Y:S01]  /*16480*/  LOP3.LUT R36, R36, R37, RZ, 0x3c, !PT ;  /* 0x0000002524247212 */ /* 0x000fe200078e3cff */
[----:B------:R-:W-:Y:S01]  /*16490*/  IMAD.X R37, RZ, RZ, R13, P4 ;  /* 0x000000ffff257224 */ /* 0x000fe200020e060d */
[----:B------:R-:W-:-:S02]  /*164a0*/  SHF.R.U64 R60, R60, 0x3, RZ ;  /* 0x000000033c3c7819 */ /* 0x000fc400000012ff */
[C---:B------:R-:W-:Y:S02]  /*164b0*/  IADD3 R29, P5, R12.reuse, 0x3000, RZ ;  /* 0x000030000c1d7810 */ /* 0x040fe40007fbe0ff */
[----:B------:R-:W-:Y:S02]  /*164c0*/  IADD3 R79, P4, R12, 0xa000, RZ ;  /* 0x0000a0000c4f7810 */ /* 0x000fe40007f9e0ff */
[----:B------:R-:W-:Y:S01]  /*164d0*/  LOP3.LUT R60, R60, R61, RZ, 0x3c, !PT ;  /* 0x0000003d3c3c7212 */ /* 0x000fe200078e3cff */
[----:B------:R-:W-:Y:S01]  /*164e0*/  IMAD.X R61, RZ, RZ, R13, P3 ;  /* 0x000000ffff3d7224 */ /* 0x000fe200018e060d */
[----:B------:R-:W-:Y:S02]  /*164f0*/  LOP3.LUT R28, R29, 0x380, RZ, 0xc0, !PT ;  /* 0x000003801d1c7812 */ /* 0x000fe400078ec0ff */
[----:B------:R-:W-:Y:S02]  /*16500*/  LOP3.LUT R78, R79, 0x380, RZ, 0xc0, !PT ;  /* 0x000003804f4e7812 */ /* 0x000fe400078ec0ff */
[----:B------:R-:W-:-:S02]  /*16510*/  IADD3 R7, P3, R12, 0xf000, RZ ;  /* 0x0000f0000c077810 */ /* 0x000fc40007f7e0ff */
[----:B------:R-:W-:Y:S02]  /*16520*/  SHF.R.U64 R28, R28, 0x3, RZ ;  /* 0x000000031c1c7819 */ /* 0x000fe400000012ff */
[----:B------:R-:W-:Y:S01]  /*16530*/  SHF.R.U64 R78, R78, 0x3, RZ ;  /* 0x000000034e4e7819 */ /* 0x000fe200000012ff */
[----:B------:R-:W-:Y:S01]  /*16540*/  IMAD R21, R21, UR4, RZ ;  /* 0x0000000415157c24 */ /* 0x000fe2000f8e02ff */
[----:B------:R-:W-:Y:S01]  /*16550*/  LOP3.LUT R28, R28, R29, RZ, 0x3c, !PT ;  /* 0x0000001d1c1c7212 */ /* 0x000fe200078e3cff */
[--C-:B------:R-:W-:Y:S01]  /*16560*/  IMAD.X R29, RZ, RZ, R13.reuse, P5 ;  /* 0x000000ffff1d7224 */ /* 0x100fe200028e060d */
[----:B------:R-:W-:Y:S01]  /*16570*/  LOP3.LUT R78, R78, R79, RZ, 0x3c, !PT ;  /* 0x0000004f4e4e7212 */ /* 0x000fe200078e3cff */
[----:B------:R-:W-:Y:S01]  /*16580*/  IMAD.X R79, RZ, RZ, R13, P4 ;  /* 0x000000ffff4f7224 */ /* 0x000fe200020e060d */
[----:B------:R-:W-:Y:S01]  /*16590*/  IADD3 R49, P5, R12, 0x8000, RZ ;  /* 0x000080000c317810 */ /* 0x000fe20007fbe0ff */
[----:B------:R-:W-:Y:S01]  /*165a0*/  IMAD R81, R20, UR5, R21 ;  /* 0x0000000514517c24 */ /* 0x000fe2000f8e0215 */
[----:B------:R-:W-:Y:S01]  /*165b0*/  IADD3 R69, P4, R12, 0xe000, RZ ;  /* 0x0000e0000c457810 */ /* 0x000fe20007f9e0ff */
[----:B------:R-:W-:Y:S01]  /*165c0*/  IMAD.WIDE.U32 R20, R20, UR4, RZ ;  /* 0x0000000414147c25 */ /* 0x000fe2000f8e00ff */
[----:B------:R-:W-:Y:S01]  /*165d0*/  LOP3.LUT R48, R49, 0x380, RZ, 0xc0, !PT ;  /* 0x0000038031307812 */ /* 0x000fe200078ec0ff */
[----:B------:R-:W-:Y:S01]  /*165e0*/  ULDC.64 UR4, c[0x0][0xae8] ;  /* 0x0002ba0000047ab9 */ /* 0x000fe20000000a00 */
[----:B------:R-:W-:Y:S01]  /*165f0*/  LOP3.LUT R68, R69, 0x380, RZ, 0xc0, !PT ;  /* 0x0000038045447812 */ /* 0x000fe200078ec0ff */
[----:B------:R-:W-:Y:S01]  /*16600*/  IMAD.IADD R21, R21, 0x1, R81 ;  /* 0x0000000115157824 */ /* 0x000fe200078e0251 */
[----:B------:R-:W-:Y:S01]  /*16610*/  SHF.R.U64 R48, R48, 0x3, RZ ;  /* 0x0000000330307819 */ /* 0x000fe200000012ff */
[----:B------:R-:W-:Y:S01]  /*16620*/  IMAD.X R73, RZ, RZ, R13, P3 ;  /* 0x000000ffff497224 */ /* 0x000fe200018e060d */
[----:B------:R-:W-:Y:S01]  /*16630*/  LOP3.LUT R9, R12, 0x380, RZ, 0xc0, !PT ;  /* 0x000003800c097812 */ /* 0x000fe200078ec0ff */
[----:B------:R-:W-:Y:S01]  /*16640*/  IMAD.WIDE.U32 R20, R230, UR4, R20 ;  /* 0x00000004e6147c25 */ /* 0x000fe2000f8e0014 */
[----:B------:R-:W-:-:S02]  /*16650*/  LOP3.LUT R48, R48, R49, RZ, 0x3c, !PT ;  /* 0x0000003130307212 */ /* 0x000fc400078e3cff */
[----:B------:R-:W-:Y:S01]  /*16660*/  LOP3.LUT R14, R11, 0x380, RZ, 0xc0, !PT ;  /* 0x000003800b0e7812 */ /* 0x000fe200078ec0ff */
[----:B------:R-:W-:Y:S01]  /*16670*/  IMAD.X R49, RZ, RZ, R13, P5 ;  /* 0x000000ffff317224 */ /* 0x000fe200028e060d */
[----:B------:R-:W-:Y:S02]  /*16680*/  IADD3 R65, P5, R12, 0xd000, RZ ;  /* 0x0000d0000c417810 */ /* 0x000fe40007fbe0ff */
[----:B------:R-:W-:Y:S02]  /*16690*/  SHF.R.U64 R68, R68, 0x3, RZ ;  /* 0x0000000344447819 */ /* 0x000fe400000012ff */
[----:B------:R-:W-:Y:S02]  /*166a0*/  LOP3.LUT R64, R65, 0x380, RZ, 0xc0, !PT ;  /* 0x0000038041407812 */ /* 0x000fe400078ec0ff */
[----:B------:R-:W-:Y:S02]  /*166b0*/  SHF.R.U64 R9, R9, 0x3, RZ ;  /* 0x0000000309097819 */ /* 0x000fe400000012ff */
[----:B------:R-:W-:-:S02]  /*166c0*/  SHF.R.U64 R64, R64, 0x3, RZ ;  /* 0x0000000340407819 */ /* 0x000fc400000012ff */
[----:B------:R-:W-:Y:S02]  /*166d0*/  SHF.R.U64 R14, R14, 0x3, RZ ;  /* 0x000000030e0e7819 */ /* 0x000fe400000012ff */
[----:B------:R-:W-:Y:S01]  /*166e0*/  LOP3.LUT R64, R64, R65, RZ, 0x3c, !PT ;  /* 0x0000004140407212 */ /* 0x000fe200078e3cff */
[--C-:B------:R-:W-:Y:S01]  /*166f0*/  IMAD.X R65, RZ, RZ, R13.reuse, P5 ;  /* 0x000000ffff417224 */ /* 0x100fe200028e060d */
[----:B------:R-:W-:Y:S01]  /*16700*/  LOP3.LUT R68, R68, R69, RZ, 0x3c, !PT ;  /* 0x0000004544447212 */ /* 0x000fe200078e3cff */
[--C-:B------:R-:W-:Y:S01]  /*16710*/  IMAD.X R69, RZ, RZ, R13.reuse, P4 ;  /* 0x000000ffff457224 */ /* 0x100fe200020e060d */
[----:B----4-:R-:W-:Y:S01]  /*16720*/  LOP3.LUT R8, R9, R12, RZ, 0x3c, !PT ;  /* 0x0000000c09087212 */ /* 0x010fe200078e3cff */
[----:B------:R-:W-:Y:S01]  /*16730*/  IMAD.MOV.U32 R9, RZ, RZ, R13 ;  /* 0x000000ffff097224 */ /* 0x000fe200078e000d */
[----:B------:R-:W-:Y:S01]  /*16740*/  LOP3.LUT R14, R14, R11, RZ, 0x3c, !PT ;  /* 0x0000000b0e0e7212 */ /* 0x000fe200078e3cff */
[----:B------:R-:W-:Y:S01]  /*16750*/  BSSY B1, `(.L_x_2846) ;  /* 0x0000062000017945 */ /* 0x000fe20003800000 */
[----:B------:R-:W-:-:S02]  /*16760*/  SHF.R.S32.HI R86, RZ, 0x1f, R224 ;  /* 0x0000001fff567819 */ /* 0x000fc400000114e0 */
[----:B------:R-:W-:Y:S02]  /*16770*/  SHF.R.S32.HI R88, RZ, 0x1f, R222 ;  /* 0x0000001fff587819 */ /* 0x000fe400000114de */
[----:B------:R-:W-:Y:S02]  /*16780*/  SHF.R.S32.HI R92, RZ, 0x1f, R223 ;  /* 0x0000001fff5c7819 */ /* 0x000fe400000114df */
[----:B------:R-:W-:Y:S01]  /*16790*/  SHF.R.S32.HI R93, RZ, 0x1f, R214 ;  /* 0x0000001fff5d7819 */ /* 0x000fe200000114d6 */
[----:B---3--:R-:W-:-:S05]  /*167a0*/  IMAD.IADD R4, R26, 0x1, R210 ;  /* 0x000000011a047824 */ /* 0x008fca00078e02d2 */
[C---:B------:R-:W-:Y:S01]  /*167b0*/  ISETP.GE.OR P2, PT, R4.reuse, R83, P0 ;  /* 0x000000530400720c */ /* 0x040fe20000746670 */
[----:B------:R-:W-:-:S05]  /*167c0*/  VIADD R4, R4, 0x8 ;  /* 0x0000000804047836 */ /* 0x000fca0000000000 */
[----:B------:R-:W-:Y:S02]  /*167d0*/  ISETP.GE.OR P0, PT, R4, R83, P0 ;  /* 0x000000530400720c */ /* 0x000fe40000706670 */
[----:B------:R-:W-:-:S04]  /*167e0*/  LOP3.LUT R4, R7, 0x380, RZ, 0xc0, !PT ;  /* 0x0000038007047812 */ /* 0x000fc800078ec0ff */
[----:B------:R-:W-:Y:S01]  /*167f0*/  SHF.R.U64 R4, R4, 0x3, RZ ;  /* 0x0000000304047819 */ /* 0x000fe200000012ff */
[----:B0-----:R-:W-:Y:S03]  /*16800*/  @!P2 ST.E desc[UR40][R54.64], R6 ;  /* 0x000000063600a985 */ /* 0x001fe6000c101928 */
[----:B------:R-:W-:-:S03]  /*16810*/  LOP3.LUT R72, R4, R7, RZ, 0x3c, !PT ;  /* 0x0000000704487212 */ /* 0x000fc600078e3cff */
[----:B-1----:R0:W-:Y:S04]  /*16820*/  @!P0 ST.E desc[UR40][R58.64], R5 ;  /* 0x000000053a008985 */ /* 0x0021e8000c101928 */
[----:B------:R-:W5:Y:S04]  /*16830*/  LD.E.128 R8, desc[UR40][R8.64] ;  /* 0x0000002808087980 */ /* 0x000f68000c101d00 */
[----:B------:R-:W5:Y:S04]  /*16840*/  LD.E.128 R12, desc[UR40][R14.64] ;  /* 0x000000280e0c7980 */ /* 0x000f68000c101d00 */
[----:B0-----:R0:W5:Y:S04]  /*16850*/  LD.E.128 R4, desc[UR40][R78.64] ;  /* 0x000000284e047980 */ /* 0x001168000c101d00 */
[----:B------:R-:W5:Y:S04]  /*16860*/  LD.E.128 R24, desc[UR40][R24.64] ;  /* 0x0000002818187980 */ /* 0x000f68000c101d00 */
[----:B------:R-:W5:Y:S01]  /*16870*/  LD.E.128 R28, desc[UR40][R28.64] ;  /* 0x000000281c1c7980 */ /* 0x000f62000c101d00 */
[----:B0-----:R-:W-:-:S02]  /*16880*/  IMAD R79, R77, UR4, RZ ;  /* 0x000000044d4f7c24 */ /* 0x001fc4000f8e02ff */
[----:B------:R-:W-:Y:S01]  /*16890*/  IMAD R77, R225, 0x20, R236 ;  /* 0x00000020e14d7824 */ /* 0x000fe200078e02ec */
[----:B------:R-:W5:Y:S01]  /*168a0*/  LD.E.128 R32, desc[UR40][R32.64] ;  /* 0x0000002820207980 */ /* 0x000f62000c101d00 */
[----:B------:R-:W-:Y:S01]  /*168b0*/  IMAD R79, R230, UR5, R79 ;  /* 0x00000005e64f7c24 */ /* 0x000fe2000f8e024f */
[----:B------:R-:W-:Y:S01]  /*168c0*/  ULDC.64 UR4, c[0x0][0xaf0] ;  /* 0x0002bc0000047ab9 */ /* 0x000fe20000000a00 */
[----:B------:R-:W-:Y:S01]  /*168d0*/  IMAD.IADD R80, R210, 0x1, R77 ;  /* 0x00000001d2507824 */ /* 0x000fe200078e024d */
[----:B------:R-:W5:Y:S01]  /*168e0*/  LD.E.128 R36, desc[UR40][R36.64] ;  /* 0x0000002824247980 */ /* 0x000f62000c101d00 */
[----:B------:R-:W-:Y:S02]  /*168f0*/  IMAD R77, R3, UR4, RZ ;  /* 0x00000004034d7c24 */ /* 0x000fe4000f8e02ff */
[----:B------:R-:W-:Y:S01]  /*16900*/  @P1 IMAD.HI.U32 R78, R80, R85, RZ ;  /* 0x00000055504e1227 */ /* 0x000fe200078e00ff */
[----:B------:R-:W5:Y:S03]  /*16910*/  LD.E.128 R40, desc[UR40][R40.64] ;  /* 0x0000002828287980 */ /* 0x000f66000c101d00 */
[----:B------:R-:W-:Y:S01]  /*16920*/  IMAD.IADD R21, R21, 0x1, R79 ;  /* 0x0000000115157824 */ /* 0x000fe200078e024f */
[----:B------:R-:W5:Y:S01]  /*16930*/  LD.E.128 R44, desc[UR40][R44.64] ;  /* 0x000000282c2c7980 */ /* 0x000f62000c101d00 */
[----:B------:R-:W-:Y:S01]  /*16940*/  IMAD.MOV.U32 R3, RZ, RZ, R80 ;  /* 0x000000ffff037224 */ /* 0x000fe200078e0050 */
[----:B--2---:R-:W-:Y:S01]  /*16950*/  @P1 SHF.R.U32.HI R3, RZ, R87, R78 ;  /* 0x00000057ff031219 */ /* 0x004fe2000001164e */
[C---:B------:R-:W-:Y:S01]  /*16960*/  IMAD R79, R76.reuse, UR5, R77 ;  /* 0x000000054c4f7c24 */ /* 0x040fe2000f8e024d */
[----:B------:R-:W5:Y:S01]  /*16970*/  LD.E.128 R48, desc[UR40][R48.64] ;  /* 0x0000002830307980 */ /* 0x000f62000c101d00 */
[----:B------:R-:W-:Y:S01]  /*16980*/  IMAD.WIDE.U32 R76, R76, UR4, R20 ;  /* 0x000000044c4c7c25 */ /* 0x000fe2000f8e0014 */
[----:B------:R-:W-:Y:S01]  /*16990*/  SHF.R.S32.HI R20, RZ, 0x1f, R3 ;  /* 0x0000001fff147819 */ /* 0x000fe20000011403 */
[----:B------:R-:W-:Y:S01]  /*169a0*/  ULDC.64 UR4, c[0x0][0xae0] ;  /* 0x0002b80000047ab9 */ /* 0x000fe20000000a00 */
[----:B------:R-:W5:Y:S01]  /*169b0*/  LD.E.128 R52, desc[UR40][R52.64] ;  /* 0x0000002834347980 */ /* 0x000f62000c101d00 */
[----:B------:R-:W-:-:S02]  /*169c0*/  IMAD.IADD R77, R77, 0x1, R79 ;  /* 0x000000014d4d7824 */ /* 0x000fc400078e024f */
[----:B------:R-:W-:Y:S01]  /*169d0*/  IMAD.MOV R79, RZ, RZ, -R3 ;  /* 0x000000ffff4f7224 */ /* 0x000fe200078e0a03 */
[----:B------:R-:W5:Y:S01]  /*169e0*/  LD.E.128 R56, desc[UR40][R56.64] ;  /* 0x0000002838387980 */ /* 0x000f62000c101d00 */
[----:B------:R-:W-:Y:S02]  /*169f0*/  IMAD R20, R20, UR4, RZ ;  /* 0x0000000414147c24 */ /* 0x000fe4000f8e02ff */
[----:B------:R-:W-:Y:S01]  /*16a00*/  IMAD R79, R0, R79, R80 ;  /* 0x0000004f004f7224 */ /* 0x000fe200078e0250 */
[----:B------:R-:W5:Y:S01]  /*16a10*/  LD.E.128 R60, desc[UR40][R60.64] ;  /* 0x000000283c3c7980 */ /* 0x000f62000c101d00 */
[C---:B------:R-:W-:Y:S02]  /*16a20*/  IMAD R81, R3.reuse, UR5, R20 ;  /* 0x0000000503517c24 */ /* 0x040fe4000f8e0214 */
[----:B------:R-:W-:Y:S01]  /*16a30*/  IMAD.WIDE.U32 R20, R3, UR4, R76 ;  /* 0x0000000403147c25 */ /* 0x000fe2000f8e004c */
[----:B------:R-:W5:Y:S01]  /*16a40*/  LD.E.128 R64, desc[UR40][R64.64] ;  /* 0x0000002840407980 */ /* 0x000f62000c101d00 */
[----:B------:R-:W-:Y:S01]  /*16a50*/  SHF.R.S32.HI R3, RZ, 0x1f, R79 ;  /* 0x0000001fff037819 */ /* 0x000fe2000001144f */
[----:B------:R-:W-:-:S02]  /*16a60*/  ULDC.64 UR4, c[0x0][0xad8] ;  /* 0x0002b60000047ab9 */ /* 0x000fc40000000a00 */
        /* <DEDUP_REMOVED lines=9> */
[----:B------:R-:W-:Y:S02]  /*16b00*/  IMAD.IADD R21, R21, 0x1, R81 ;  /* 0x0000000115157824 */ /* 0x000fe400078e0251 */
[----:B------:R-:W-:Y:S02]  /*16b10*/  IMAD R76, R3, UR4, RZ ;  /* 0x00000004034c7c24 */ /* 0x000fe4000f8e02ff */
[C---:B------:R-:W-:Y:S02]  /*16b20*/  VIADD R0, R210.reuse, 0x20 ;  /* 0x00000020d2007836 */ /* 0x040fe40000000000 */
[C---:B------:R-:W-:Y:S02]  /*16b30*/  IMAD R77, R79.reuse, UR5, R76 ;  /* 0x000000054f4d7c24 */ /* 0x040fe4000f8e024c */
[----:B------:R-:W-:Y:S01]  /*16b40*/  IMAD.WIDE.U32 R20, R79, UR4, R20 ;  /* 0x000000044f147c25 */ /* 0x000fe2000f8e0014 */
[-C--:B------:R-:W-:Y:S01]  /*16b50*/  ISETP.GE.AND P2, PT, R210, R83.reuse, PT ;  /* 0x00000053d200720c */ /* 0x080fe20003f46270 */
[----:B------:R-:W-:Y:S01]  /*16b60*/  ULDC.64 UR4, c[0x0][0xa80] ;  /* 0x0002a00000047ab9 */ /* 0x000fe20000000a00 */
[----:B------:R-:W-:Y:S01]  /*16b70*/  ISETP.GE.AND P0, PT, R0, R83, PT ;  /* 0x000000530000720c */ /* 0x000fe20003f06270 */
[----:B------:R-:W-:Y:S01]  /*16b80*/  VIADD R3, R210, 0x40 ;  /* 0x00000040d2037836 */ /* 0x000fe20000000000 */
[----:B------:R-:W-:Y:S01]  /*16b90*/  LEA R82, P3, R20, UR4, 0x1 ;  /* 0x0000000414527c11 */ /* 0x000fe2000f8608ff */
[----:B------:R-:W-:-:S02]  /*16ba0*/  IMAD.IADD R21, R21, 0x1, R77 ;  /* 0x0000000115157824 */ /* 0x000fc400078e024d */
[----:B------:R-:W-:Y:S01]  /*16bb0*/  VIADD R0, R16, 0x22820 ;  /* 0x0002282010007836 */ /* 0x000fe20000000000 */
[----:B------:R-:W-:Y:S01]  /*16bc0*/  P2R R84, PR, RZ, 0x1 ;  /* 0x00000001ff547803 */ /* 0x000fe20000000000 */
[----:B------:R-:W-:Y:S01]  /*16bd0*/  VIADD R76, R210, 0x60 ;  /* 0x00000060d24c7836 */ /* 0x000fe20000000000 */
[-C--:B------:R-:W-:Y:S02]  /*16be0*/  ISETP.GE.AND P0, PT, R3, R83.reuse, PT ;  /* 0x000000530300720c */ /* 0x080fe40003f06270 */
[----:B------:R-:W-:Y:S02]  /*16bf0*/  LEA.HI.X R3, R20, UR5, R21, 0x1, P3 ;  /* 0x0000000514037c11 */ /* 0x000fe400098f0c15 */
[----:B------:R-:W-:Y:S02]  /*16c00*/  PRMT R0, RZ, 0x654, R0 ;  /* 0x00000654ff007816 */ /* 0x000fe40000000000 */
[----:B------:R-:W-:Y:S01]  /*16c10*/  ISETP.GE.AND P1, PT, R76, R83, PT ;  /* 0x000000534c00720c */ /* 0x000fe20003f26270 */
[----:B0-----:R0:W1:Y:S01]  /*16c20*/  SHFL.IDX PT, R81, R3, RZ, 0x181f ;  /* 0x00181fff03517589 */ /* 0x00106200000e0000 */
[----:B------:R0:W-:Y:S03]  /*16c30*/  SYNCS.ARRIVE.TRANS64.RED.A1T0 RZ, [R0+URZ], RZ ;  /* 0x000000ff00ff79a7 */ /* 0x0001e6000810043f */
[----:B------:R0:W2:Y:S01]  /*16c40*/  SHFL.IDX PT, R83, R82, RZ, 0x181f ;  /* 0x00181fff52537589 */ /* 0x0000a200000e0000 */
[----:B------:R-:W-:Y:S07]  /*16c50*/  @P2 BRA `(.L_x_2847) ;  /* 0x0000000000442947 */ /* 0x000fee0003800000 */
[----:B------:R-:W-:Y:S02]  /*16c60*/  ULDC UR4, c[0x0][0xac8] ;  /* 0x0002b20000047ab9 */ /* 0x000fe40000000800 */
[----:B------:R-:W-:Y:S02]  /*16c70*/  ISETP.GE.AND P2, PT, R214, UR4, PT ;  /* 0x00000004d6007c0c */ /* 0x000fe4000bf46270 */
[----:B------:R-:W-:-:S11]  /*16c80*/  ISETP.GE.AND P3, PT, R223, UR4, PT ;  /* 0x00000004df007c0c */ /* 0x000fd6000bf66270 */
[----:B--2---:R-:W-:-:S04]  /*16c90*/  @!P2 LEA R20, P4, R214, R83, 0x1 ;  /* 0x00000053d614a211 */ /* 0x004fc800078808ff */
[----:B-1----:R-:W-:Y:S02]  /*16ca0*/  @!P2 LEA.HI.X R21, R214, R81, R93, 0x1, P4 ;  /* 0x00000051d615a211 */ /* 0x002fe400020f0c5d */
        /* <DEDUP_REMOVED lines=12> */
.L_x_2847:
[----:B------:R-:W-:Y:S05]  /*16d70*/  BSYNC B1 ;  /* 0x0000000000017941 */ /* 0x000fea0003800000 */
.L_x_2846:
[----:B------:R-:W-:Y:S01]  /*16d80*/  ISETP.NE.AND P2, PT, R84, RZ, PT ;  /* 0x000000ff5400720c */ /* 0x000fe20003f45270 */
[----:B---3-5:R3:W4:Y:S01]  /*16d90*/  SHFL.IDX PT, R33, R3, 0x1, 0x181f ;  /* 0x00381f0003217f89 */ /* 0x02872200000e0000 */
[----:B------:R-:W-:Y:S03]  /*16da0*/  BSSY B1, `(.L_x_2848) ;  /* 0x0000014000017945 */ /* 0x000fe60003800000 */
[----:B------:R3:W0:Y:S08]  /*16db0*/  SHFL.IDX PT, R35, R82, 0x1, 0x181f ;  /* 0x00381f0052237f89 */ /* 0x00063000000e0000 */
[----:B---3--:R-:W-:Y:S05]  /*16dc0*/  @P2 BRA `(.L_x_2849) ;  /* 0x0000000000442947 */ /* 0x008fea0003800000 */
[----:B------:R-:W-:Y:S02]  /*16dd0*/  ULDC UR4, c[0x0][0xac8] ;  /* 0x0002b20000047ab9 */ /* 0x000fe40000000800 */
[----:B------:R-:W-:Y:S02]  /*16de0*/  ISETP.GE.AND P2, PT, R214, UR4, PT ;  /* 0x00000004d6007c0c */ /* 0x000fe4000bf46270 */
[----:B------:R-:W-:Y:S02]  /*16df0*/  ISETP.GE.AND P3, PT, R223, UR4, PT ;  /* 0x00000004df007c0c */ /* 0x000fe4000bf66270 */
[----:B------:R-:W-:-:S09]  /*16e00*/  ISETP.GE.AND P4, PT, R222, UR4, PT ;  /* 0x00000004de007c0c */ /* 0x000fd2000bf86270 */
[----:B0-----:R-:W-:-:S04]  /*16e10*/  @!P2 LEA R8, P5, R214, R35, 0x1 ;  /* 0x00000023d608a211 */ /* 0x001fc800078a08ff */
        /* <DEDUP_REMOVED lines=12> */
.L_x_2849:
[----:B------:R-:W-:Y:S05]  /*16ee0*/  BSYNC B1 ;  /* 0x0000000000017941 */ /* 0x000fea0003800000 */
.L_x_2848:
[----:B---3--:R3:W0:Y:S01]  /*16ef0*/  SHFL.IDX PT, R15, R3, 0x2, 0x181f ;  /* 0x00581f00030f7f89 */ /* 0x00862200000e0000 */
        /* <DEDUP_REMOVED lines=8> */
[----:B0-----:R-:W-:-:S04]  /*16f80*/  @!P4 LEA R8, P5, R214, R21, 0x1 ;  /* 0x00000015d608c211 */ /* 0x001fc800078a08ff */
[----:B------:R-:W-:Y:S02]  /*16f90*/  @!P4 LEA.HI.X R9, R214, R15, R93, 0x1, P5 ;  /* 0x0000000fd609c211 */ /* 0x000fe400028f0c5d */
        /* <DEDUP_REMOVED lines=10> */
.L_x_2851:
[----:B------:R-:W-:Y:S05]  /*17040*/  BSYNC B1 ;  /* 0x0000000000017941 */ /* 0x000fea0003800000 */
.L_x_2850:
[----:B0--3--:R-:W0:Y:S04]  /*17050*/  SHFL.IDX PT, R3, R3, 0x3, 0x181f ;  /* 0x00781f0003037f89 */ /* 0x009e2800000e0000 */
[----:B------:R3:W0:Y:S01]  /*17060*/  SHFL.IDX PT, R11, R82, 0x3, 0x181f ;  /* 0x00781f00520b7f89 */ /* 0x00062200000e0000 */
[----:B------:R-:W-:Y:S05]  /*17070*/  @P1 BRA `(.L_x_2852) ;  /* 0x0000000c00e41947 */ /* 0x000fea0003800000 */
        /* <DEDUP_REMOVED lines=19> */
.L_x_2844:
[----:B------:R-:W-:Y:S01]  /*171b0*/  ULDC.64 UR4, c[0x0][0xc00] ;  /* 0x0003000000047ab9 */ /* 0x000fe20000000a00 */
[----:B------:R-:W4:Y:S01]  /*171c0*/  LDC.64 R4, c[0x0][0xc00] ;  /* 0x00030000ff047b82 */ /* 0x000f220000000a00 */
[----:B------:R-:W-:Y:S01]  /*171d0*/  ISETP.NE.U32.AND P0, PT, RZ, UR4, PT ;  /* 0x00000004ff007c0c */ /* 0x000fe2000bf05070 */
[----:B------:R-:W-:-:S03]  /*171e0*/  IMAD.MOV.U32 R0, RZ, RZ, RZ ;  /* 0x000000ffff007224 */ /* 0x000fc600078e00ff */
[----:B------:R-:W-:Y:S01]  /*171f0*/  ISETP.NE.AND.EX P0, PT, RZ, UR5, PT, P0 ;  /* 0x00000005ff007c0c */ /* 0x000fe2000bf05300 */
[----:B------:R-:W-:Y:S02]  /*17200*/  ULDC.64 UR4, c[0x0][0xc08] ;  /* 0x0003020000047ab9 */ /* 0x000fe40000000a00 */
[----:B------:R-:W-:Y:S01]  /*17210*/  ISETP.NE.U32.AND P1, PT, RZ, UR4, PT ;  /* 0x00000004ff007c0c */ /* 0x000fe2000bf25070 */
[----:B------:R-:W0:Y:S03]  /*17220*/  LDC R25, c[0x0][0xbe8] ;  /* 0x0002fa00ff197b82 */ /* 0x000e260000000800 */
[----:B------:R-:W-:Y:S01]  /*17230*/  ISETP.NE.AND.EX P1, PT, RZ, UR5, PT, P1 ;  /* 0x00000005ff007c0c */ /* 0x000fe2000bf25310 */
[----:B----4-:R-:W-:-:S12]  /*17240*/  IMAD.WIDE R4, R232, 0x4, R4 ;  /* 0x00000004e8047825 */ /* 0x010fd800078e0204 */
[----:B------:R-:W4:Y:S01]  /*17250*/  @P1 LDC.64 R6, c[0x0][0xc08] ;  /* 0x00030200ff061b82 */ /* 0x000f220000000a00 */
[----:B------:R-:W-:Y:S02]  /*17260*/  ULDC UR4, c[0x0][0xa88] ;  /* 0x0002a20000047ab9 */ /* 0x000fe40000000800 */
[----:B------:R-:W-:Y:S01]  /*17270*/  IMAD.U32 R8, RZ, RZ, UR4 ;  /* 0x00000004ff087e24 */ /* 0x000fe2000f8e00ff */
[----:B------:R0:W5:Y:S01]  /*17280*/  @P0 LDG.E R0, desc[UR40][R4.64] ;  /* 0x0000002804000981 */ /* 0x000162000c1e1900 */
[----:B----4-:R-:W-:-:S05]  /*17290*/  @P1 IMAD.WIDE R6, R232, 0x4, R6 ;  /* 0x00000004e8061825 */ /* 0x010fca00078e0206 */
[----:B------:R4:W5:Y:S01]  /*172a0*/  @P1 LDG.E R8, desc[UR40][R6.64] ;  /* 0x0000002806081981 */ /* 0x000962000c1e1900 */
[----:B0-----:R-:W-:Y:S02]  /*172b0*/  ISETP.NE.AND P2, PT, R25, 0x1, PT ;  /* 0x000000011900780c */ /* 0x001fe40003f45270 */
[----:B------:R-:W-:Y:S01]  /*172c0*/  SHF.R.S32.HI R9, RZ, 0x1f, R232 ;  /* 0x0000001fff097819 */ /* 0x000fe200000114e8 */
[----:B------:R-:W0:Y:S10]  /*172d0*/  S2R R3, SR_TID.X ;  /* 0x0000000000037919 */ /* 0x000e340000002100 */
[----:B------:R-:W1:Y:S01]  /*172e0*/  @P2 LDC R27, c[0x0][0xbec] ;  /* 0x0002fb00ff1b2b82 */ /* 0x000e620000000800 */
[----:B0-----:R-:W-:-:S05]  /*172f0*/  VIADD R3, R3, 0xffffff80 ;  /* 0xffffff8003037836 */ /* 0x001fca0000000000 */
[----:B------:R-:W-:Y:S01]  /*17300*/  ISETP.GE.AND P3, PT, R3, 0x80, PT ;  /* 0x000000800300780c */ /* 0x000fe20003f66270 */
[----:B----4-:R-:W-:-:S12]  /*17310*/  @P1 BRA `(.L_x_2853) ;  /* 0x0000000000101947 */ /* 0x010fd80003800000 */
[----:B------:R-:W-:Y:S05]  /*17320*/  @!P0 BRA `(.L_x_2853) ;  /* 0x00000000000c8947 */ /* 0x000fea0003800000 */
[----:B------:R-:W4:Y:S04]  /*17330*/  LDG.E R3, desc[UR40][R4.64] ;  /* 0x0000002804037981 */ /* 0x000f28000c1e1900 */
[----:B-----5:R-:W4:Y:S02]  /*17340*/  LDG.E R8, desc[UR40][R4.64+0x4] ;  /* 0x0000042804087981 */ /* 0x020f24000c1e1900 */
[----:B----4-:R-:W-:-:S07]  /*17350*/  IMAD.IADD R8, R8, 0x1, -R3 ;  /* 0x0000000108087824 */ /* 0x010fce00078e0a03 */
.L_x_2853:
[----:B------:R-:W-:Y:S01]  /*17360*/  BSSY B1, `(.L_x_2854) ;  /* 0x000002d000017945 */ /* 0x000fe20003800000 */
[----:B------:R-:W-:Y:S02]  /*17370*/  SHF.R.S32.HI R12, RZ, 0x1f, R230 ;  /* 0x0000001fff0c7819 */ /* 0x000fe400000114e6 */
[----:B------:R-:W-:Y:S02]  /*17380*/  SEL R13, R232, RZ, !P0 ;  /* 0x000000ffe80d7207 */ /* 0x000fe40004000000 */
[----:B------:R-:W-:Y:S02]  /*17390*/  SEL R14, R9, RZ, !P0 ;  /* 0x000000ff090e7207 */ /* 0x000fe40004000000 */
[----:B-----5:R-:W-:Y:S01]  /*173a0*/  SHF.R.S32.HI R11, RZ, 0x1f, R0 ;  /* 0x0000001fff0b7819 */ /* 0x020fe20000011400 */
[----:B------:R-:W-:Y:S06]  /*173b0*/  @P3 BRA `(.L_x_2855) ;  /* 0x00000000009c3947 */ /* 0x000fec0003800000 */
[----:B------:R-:W0:Y:S01]  /*173c0*/  S2R R5, SR_TID.X ;  /* 0x0000000000057919 */ /* 0x000e220000002100 */
[----:B------:R-:W4:Y:S02]  /*173d0*/  LDC R9, c[0x0][0xbe8] ;  /* 0x0002fa00ff097b82 */ /* 0x000f240000000800 */
[----:B----4-:R-:W-:Y:S01]  /*173e0*/  IMAD R3, R8, R9, RZ ;  /* 0x0000000908037224 */ /* 0x010fe200078e02ff */
[----:B0-----:R-:W-:-:S04]  /*173f0*/  IADD3 R10, R210, -0x80, R5 ;  /* 0xffffff80d20a7810 */ /* 0x001fc80007ffe005 */
        /* <DEDUP_REMOVED lines=9> */
[----:B------:R-:W0:Y:S01]  /*17490*/  @P0 LDC R15, c[0x0][0xbec] ;  /* 0x0002fb00ff0f0b82 */ /* 0x000e220000000800 */
[----:B------:R-:W-:Y:S01]  /*174a0*/  IMAD R7, R230, UR5, R7 ;  /* 0x00000005e6077c24 */ /* 0x000fe2000f8e0207 */
[----:B------:R-:W-:-:S03]  /*174b0*/  ULDC.64 UR4, c[0x0][0xb98] ;  /* 0x0002e60000047ab9 */ /* 0x000fc60000000a00 */
[----:B------:R-:W-:-:S03]  /*174c0*/  IMAD.IADD R5, R5, 0x1, R7 ;  /* 0x0000000105057824 */ /* 0x000fc600078e0207 */
[----:B------:R-:W4:Y:S01]  /*174d0*/  @P0 LDC R21, c[0x0][0xbf0] ;  /* 0x0002fc00ff150b82 */ /* 0x000f220000000800 */
[----:B------:R-:W-:-:S04]  /*174e0*/  IMAD.WIDE.U32 R4, R13, UR4, R4 ;  /* 0x000000040d047c25 */ /* 0x000fc8000f8e0004 */
[----:B0-----:R-:W-:-:S05]  /*174f0*/  @P0 IMAD.HI.U32 R6, R10, R15, RZ ;  /* 0x0000000f0a060227 */ /* 0x001fca00078e00ff */
[----:B----4-:R-:W-:Y:S01]  /*17500*/  @P0 SHF.R.U32.HI R3, RZ, R21, R6 ;  /* 0x00000015ff030219 */ /* 0x010fe20000011606 */
[----:B------:R-:W-:-:S03]  /*17510*/  IMAD R6, R14, UR4, RZ ;  /* 0x000000040e067c24 */ /* 0x000fc6000f8e02ff */
[----:B------:R-:W-:Y:S01]  /*17520*/  IADD3 R4, P0, R3, R4, RZ ;  /* 0x0000000403047210 */ /* 0x000fe20007f1e0ff */
[--C-:B------:R-:W-:Y:S02]  /*17530*/  IMAD.MOV R7, RZ, RZ, -R3.reuse ;  /* 0x000000ffff077224 */ /* 0x100fe400078e0a03 */
        /* <DEDUP_REMOVED lines=15> */
.L_x_2855:
[----:B------:R-:W-:Y:S05]  /*17630*/  BSYNC B1 ;  /* 0x0000000000017941 */ /* 0x000fea0003800000 */
.L_x_2854:
[----:B------:R-:W4:Y:S01]  /*17640*/  @P2 LDC R9, c[0x0][0xbf0] ;  /* 0x0002fc00ff092b82 */ /* 0x000f220000000800 */
[----:B------:R-:W-:Y:S01]  /*17650*/  ULDC.64 UR4, c[0x0][0xaa0] ;  /* 0x0002a80000047ab9 */ /* 0x000fe20000000a00 */
[----:B0-----:R-:W-:Y:S02]  /*17660*/  IMAD R7, R225, 0x20, R236 ;  /* 0x00000020e1077824 */ /* 0x001fe400078e02ec */
[----:B------:R-:W-:Y:S02]  /*17670*/  IMAD R3, R11, UR4, RZ ;  /* 0x000000040b037c24 */ /* 0x000fe4000f8e02ff */
[----:B------:R-:W-:-:S04]  /*17680*/  IMAD.WIDE.U32 R4, R0, UR4, RZ ;  /* 0x0000000400047c25 */ /* 0x000fc8000f8e00ff */
[----:B------:R-:W-:Y:S01]  /*17690*/  IMAD R3, R0, UR5, R3 ;  /* 0x0000000500037c24 */ /* 0x000fe2000f8e0203 */
[----:B------:R-:W-:Y:S01]  /*176a0*/  ULDC.64 UR4, c[0x0][0xae8] ;  /* 0x0002ba0000047ab9 */ /* 0x000fe20000000a00 */
[----:B------:R-:W-:Y:S02]  /*176b0*/  IMAD.IADD R10, R210, 0x1, R7 ;  /* 0x00000001d20a7824 */ /* 0x000fe400078e0207 */
[----:B------:R-:W-:Y:S02]  /*176c0*/  IMAD.IADD R5, R5, 0x1, R3 ;  /* 0x0000000105057824 */ /* 0x000fe400078e0203 */
[----:B------:R-:W-:Y:S02]  /*176d0*/  IMAD R3, R12, UR4, RZ ;  /* 0x000000040c037c24 */ /* 0x000fe4000f8e02ff */
[----:B-1----:R-:W-:-:S04]  /*176e0*/  @P2 IMAD.HI.U32 R0, R10, R27, RZ ;  /* 0x0000001b0a002227 */ /* 0x002fc800078e00ff */
[C---:B------:R-:W-:Y:S02]  /*176f0*/  IMAD R7, R230.reuse, UR5, R3 ;  /* 0x00000005e6077c24 */ /* 0x040fe4000f8e0203 */
        /* <DEDUP_REMOVED lines=28> */
[----:B------:R0:W1:Y:S04]  /*178c0*/  SHFL.IDX PT, R3, R4, RZ, 0x181f ;  /* 0x00181fff04037589 */ /* 0x00006800000e0000 */
[----:B------:R0:W4:Y:S02]  /*178d0*/  SHFL.IDX PT, R14, R0, RZ, 0x181f ;  /* 0x00181fff000e7589 */ /* 0x00012400000e0000 */
.L_x_3076:
[----:B------:R-:W-:Y:S01]  /*178e0*/  IMAD R8, R8, R25, RZ ;  /* 0x0000001908087224 */ /* 0x000fe200078e02ff */
[----:B------:R-:W-:Y:S01]  /*178f0*/  BSSY B1, `(.L_x_2857) ;  /* 0x0000019000017945 */ /* 0x000fe20003800000 */
[----:B------:R-:W-:-:S05]  /*17900*/  IMAD.IADD R7, R236, 0x1, R210 ;  /* 0x00000001ec077824 */ /* 0x000fca00078e02d2 */
        /* <DEDUP_REMOVED lines=11> */
[CC--:B------:R-:W-:Y:S02]  /*179c0*/  @!P2 LEA R12, P4, R223.reuse, R14.reuse, 0x1 ;  /* 0x0000000edf0ca211 */ /* 0x0c0fe400078808ff */
[-C--:B-1----:R-:W-:Y:S02]  /*179d0*/  @!P3 LEA.HI.X R11, R214, R3.reuse, R5, 0x1, P5 ;  /* 0x00000003d60bb211 */ /* 0x082fe400028f0c05 */
        /* <DEDUP_REMOVED lines=10> */
.L_x_2858:
[----:B------:R-:W-:Y:S05]  /*17a80*/  BSYNC B1 ;  /* 0x0000000000017941 */ /* 0x000fea0003800000 */
.L_x_2857:
[----:B------:R-:W-:-:S03]  /*17a90*/  UMOV UR4, 0xffffffff ;  /* 0xffffffff00047882 */ /* 0x000fc60000000000 */
[----:B------:R-:W-:Y:S05]  /*17aa0*/  BRA.DIV UR4, `(.L_x_2859) ;  /* 0x0000009204f47947 */ /* 0x000fea000b800000 */
[----:B-1----:R1:W0:Y:S04]  /*17ab0*/  SHFL.IDX PT, R3, R4, 0x1, 0x181f ;  /* 0x00381f0004037f89 */ /* 0x00222800000e0000 */
[----:B----4-:R1:W4:Y:S02]  /*17ac0*/  SHFL.IDX PT, R14, R0, 0x1, 0x181f ;  /* 0x00381f00000e7f89 */ /* 0x01032400000e0000 */
.L_x_3080:
        /* <DEDUP_REMOVED lines=14> */
[-C--:B0-----:R-:W-:Y:S02]  /*17bb0*/  @!P3 LEA.HI.X R11, R214, R3.reuse, R6, 0x1, P5 ;  /* 0x00000003d60bb211 */ /* 0x081fe400028f0c06 */
        /* <DEDUP_REMOVED lines=10> */
.L_x_2861:
[----:B------:R-:W-:Y:S05]  /*17c60*/  BSYNC B1 ;  /* 0x0000000000017941 */ /* 0x000fea0003800000 */
.L_x_2860:
[----:B------:R-:W-:-:S03]  /*17c70*/  UMOV UR4, 0xffffffff ;  /* 0xffffffff00047882 */ /* 0x000fc60000000000 */
[----:B------:R-:W-:Y:S05]  /*17c80*/  BRA.DIV UR4, `(.L_x_2862) ;  /* 0x0000009204c47947 */ /* 0x000fea000b800000 */
[----:B0-----:R0:W0:Y:S04]  /*17c90*/  SHFL.IDX PT, R3, R4, 0x2, 0x181f ;  /* 0x00581f0004037f89 */ /* 0x00102800000e0000 */
[----:B----4-:R4:W0:Y:S02]  /*17ca0*/  SHFL.IDX PT, R14, R0, 0x2, 0x181f ;  /* 0x00581f00000e7f89 */ /* 0x01082400000e0000 */
.L_x_3084:
        /* <DEDUP_REMOVED lines=13> */
[CC--:B------:R-:W-:Y:S02]  /*17d80*/  @!P2 LEA R12, P4, R223.reuse, R14.reuse, 0x1 ;  /* 0x0000000edf0ca211 */ /* 0x0c0fe400078808ff */
[-C--:B------:R-:W-:Y:S02]  /*17d90*/  @!P3 LEA.HI.X R11, R214, R3.reuse, R6, 0x1, P5 ;  /* 0x00000003d60bb211 */ /* 0x080fe400028f0c06 */
        /* <DEDUP_REMOVED lines=10> */
.L_x_2864:
[----:B------:R-:W-:Y:S05]  /*17e40*/  BSYNC B1 ;  /* 0x0000000000017941 */ /* 0x000fea0003800000 */
.L_x_2863:
[----:B------:R-:W-:-:S03]  /*17e50*/  UMOV UR4, 0xffffffff ;  /* 0xffffffff00047882 */ /* 0x000fc60000000000 */
[----:B------:R-:W-:Y:S05]  /*17e60*/  BRA.DIV UR4, `(.L_x_2865) ;  /* 0x0000009204947947 */ /* 0x000fea000b800000 */
[----:B0-----:R0:W0:Y:S04]  /*17e70*/  SHFL.IDX PT, R3, R4, 0x3, 0x181f ;  /* 0x00781f0004037f89 */ /* 0x00102800000e0000 */
[----:B------:R0:W0:Y:S02]  /*17e80*/  SHFL.IDX PT, R14, R0, 0x3, 0x181f ;  /* 0x00781f00000e7f89 */ /* 0x00002400000e0000 */
.L_x_3088:
[----:B01--4-:R-:W-:-:S05]  /*17e90*/  VIADD R0, R7, 0x60 ;  /* 0x0000006007007836 */ /* 0x013fca0000000000 */
        /* <DEDUP_REMOVED lines=12> */
[-C--:B------:R-:W-:Y:S02]  /*17f60*/  @!P2 LEA R6, P4, R223, R14.reuse, 0x1 ;  /* 0x0000000edf06a211 */ /* 0x080fe400078808ff */
[----:B------:R-:W-:Y:S02]  /*17f70*/  @!P3 LEA.HI.X R5, R214, R3, R9, 0x1, P5 ;  /* 0x00000003d605b211 */ /* 0x000fe400028f0c09 */
[----:B------:R-:W-:-:S02]  /*17f80*/  @!P1 LEA R8, P5, R222, R14, 0x1 ;  /* 0x0000000ede089211 */ /* 0x000fc400078a08ff */
[-C--:B------:R-:W-:Y:S01]  /*17f90*/  @!P2 LEA.HI.X R7, R223, R3.reuse, R12, 0x1, P4 ;  /* 0x00000003df07a211 */ /* 0x080fe200020f0c0c */
[----:B------:R0:W-:Y:S01]  /*17fa0*/  @!P3 ST.E.128 desc[UR40][R4.64], RZ ;  /* 0x000000ff0400b985 */ /* 0x0001e2000c101d28 */
[----:B------:R-:W-:Y:S02]  /*17fb0*/  @!P0 LEA R14, P4, R224, R14, 0x1 ;  /* 0x0000000ee00e8211 */ /* 0x000fe400078808ff */
[-C--:B------:R-:W-:Y:S01]  /*17fc0*/  @!P1 LEA.HI.X R9, R222, R3.reuse, R11, 0x1, P5 ;  /* 0x00000003de099211 */ /* 0x080fe200028f0c0b */
[----:B------:R0:W-:Y:S01]  /*17fd0*/  @!P2 ST.E.128 desc[UR40][R6.64], RZ ;  /* 0x000000ff0600a985 */ /* 0x0001e2000c101d28 */
[----:B------:R-:W-:-:S03]  /*17fe0*/  @!P0 LEA.HI.X R15, R224, R3, R10, 0x1, P4 ;  /* 0x00000003e00f8211 */ /* 0x000fc600020f0c0a */
[----:B------:R0:W-:Y:S04]  /*17ff0*/  @!P1 ST.E.128 desc[UR40][R8.64], RZ ;  /* 0x000000ff08009985 */ /* 0x0001e8000c101d28 */
[----:B------:R0:W-:Y:S02]  /*18000*/  @!P0 ST.E.128 desc[UR40][R14.64], RZ ;  /* 0x000000ff0e008985 */ /* 0x0001e4000c101d28 */
.L_x_2852:
[----:B------:R-:W-:Y:S05]  /*18010*/  BSYNC B0 ;  /* 0x0000000000007941 */ /* 0x000fea0003800000 */
.L_x_2843:
[----:B------:R-:W-:Y:S02]  /*18020*/  ULDC UR4, c[0x0][0xc3c] ;  /* 0x00030f0000047ab9 */ /* 0x000fe40000000800 */
[----:B---3--:R-:W-:-:S13]  /*18030*/  ISETP.GE.AND P0, PT, R91, UR4, PT ;  /* 0x000000045b007c0c */ /* 0x008fda000bf06270 */
[----:B------:R-:W-:Y:S05]  /*18040*/  @!P0 BRA `(.L_x_2866) ;  /* 0xfffffe9000008947 */ /* 0x000fea000383ffff */
[----:B------:R-:W-:Y:S05]  /*18050*/  BRA `(.L_x_2660) ;  /* 0x0000007c00ac7947 */ /* 0x000fea0003800000 */
.L_x_2658:
[----:B------:R-:W-:-:S08]  /*18060*/  NOP ;  /* 0x0000000000007918 */ /* 0x000fd00000000000 */
[----:B--2---:R-:W0:-:S00]  /*18070*/  USETMAXREG.DEALLOC.CTAPOOL 0x18 ;  /* 0x00000018000079c8 */ /* 0x004e0000080e0500 */
        /* <DEDUP_REMOVED lines=16> */
.L_x_2867:
[----:B------:R-:W-:Y:S01]  /*18180*/  LOP3.LUT R0, R4, 0x1f, RZ, 0xc0, !PT ;  /* 0x0000001f04007812 */ /* 0x000fe200078ec0ff */
[----:B------:R-:W-:Y:S01]  /*18190*/  ULDC UR4, c[0x0][0xc3c] ;  /* 0x00030f0000047ab9 */ /* 0x000fe20000000800 */
[----:B------:R-:W1:Y:S01]  /*181a0*/  S2UR UR6, SR_CTAID.X ;  /* 0x00000000000679c3 */ /* 0x000e620000002500 */
[----:B------:R-:W-:Y:S01]  /*181b0*/  ULDC UR5, c[0x0][0xc38] ;  /* 0x00030e0000057ab9 */ /* 0x000fe20000000800 */
[----:B------:R-:W-:-:S04]  /*181c0*/  ISETP.NE.AND P0, PT, R0, 0x1f, PT ;  /* 0x0000001f0000780c */ /* 0x000fc80003f05270 */
[----:B------:R-:W-:-:S13]  /*181d0*/  ISETP.GE.OR P1, PT, R0, UR4, !P0 ;  /* 0x0000000400007c0c */ /* 0x000fda000c726670 */
[----:B0-----:R-:W0:Y:S02]  /*181e0*/  @!P1 LDC.64 R2, c[0x0][0xc80] ;  /* 0x00032000ff029b82 */ /* 0x001e240000000a00 */
        /* <DEDUP_REMOVED lines=34> */
.L_x_2873:
        /* <DEDUP_REMOVED lines=12> */
.L_x_2872:
[----:B------:R-:W-:Y:S05]  /*184d0*/  BSYNC B0 ;  /* 0x0000000000007941 */ /* 0x000fea0003800000 */
.L_x_2871:
        /* <DEDUP_REMOVED lines=21> */
.L_x_2869:
        /* <DEDUP_REMOVED lines=20> */
.L_x_2874:
[----:B-12---:R-:W-:Y:S01]  /*18770*/  IMAD.MOV R5, RZ, RZ, -R3 ;  /* 0x000000ffff057224 */ /* 0x006fe200078e0a03 */
[----:B------:R-:W-:Y:S01]  /*18780*/  IABS R7, R9 ;  /* 0x0000000900077213 */ /* 0x000fe20000000000 */
[----:B---3--:R-:W-:Y:S02]  /*18790*/  IMAD R16, R16, UR5, R8 ;  /* 0x0000000510107c24 */ /* 0x008fe4000f8e0208 */
        /* <DEDUP_REMOVED lines=22> */
[----:B------:R-:W-:Y:S01]  /*18900*/  VIADDMNMX R11, R10, UR5, R11, PT ;  /* 0x000000050a0b7c46 */ /* 0x000fe2000b80010b */
[----:B------:R-:W-:-:S03]  /*18910*/  IMAD.IADD R5, R8, 0x1, R5 ;  /* 0x0000000108057824 */ /* 0x000fc600078e0205 */
[----:B------:R-:W-:-:S04]  /*18920*/  IABS R7, R11 ;  /* 0x0000000b00077213 */ /* 0x000fc80000000000 */
[----:B------:R-:W1:Y:S08]  /*18930*/  I2F.RP R10, R7 ;  /* 0x00000007000a7306 */ /* 0x000e700000209400 */
[----:B-1----:R-:W1:Y:S02]  /*18940*/  MUFU.RCP R10, R10 ;  /* 0x0000000a000a7308 */ /* 0x002e640000001000 */
[----:B-1----:R-:W-:Y:S01]  /*18950*/  VIADD R3, R10, 0xffffffe ;  /* 0x0ffffffe0a037836 */ /* 0x002fe20000000000 */
[----:B------:R-:W-:-:S05]  /*18960*/  IABS R10, R11 ;  /* 0x0000000b000a7213 */ /* 0x000fca0000000000 */
[----:B------:R-:W1:Y:S01]  /*18970*/  F2I.FTZ.U32.TRUNC.NTZ R3, R3 ;  /* 0x0000000300037305 */ /* 0x000e62000021f000 */
[----:B------:R-:W-:Y:S02]  /*18980*/  IMAD.MOV R10, RZ, RZ, -R10 ;  /* 0x000000ffff0a7224 */ /* 0x000fe400078e0a0a */
[----:B-1----:R-:W-:-:S04]  /*18990*/  IMAD.MOV R2, RZ, RZ, -R3 ;  /* 0x000000ffff027224 */ /* 0x002fc800078e0a03 */
[----:B------:R-:W-:Y:S02]  /*189a0*/  IMAD R9, R2, R7, RZ ;  /* 0x0000000702097224 */ /* 0x000fe400078e02ff */
[----:B------:R-:W-:-:S04]  /*189b0*/  IMAD.MOV.U32 R2, RZ, RZ, RZ ;  /* 0x000000ffff027224 */ /* 0x000fc800078e00ff */
[----:B------:R-:W-:Y:S01]  /*189c0*/  IMAD.HI.U32 R2, R3, R9, R2 ;  /* 0x0000000903027227 */ /* 0x000fe200078e0002 */
[----:B------:R-:W-:Y:S02]  /*189d0*/  IABS R9, R8 ;  /* 0x0000000800097213 */ /* 0x000fe40000000000 */
[----:B------:R-:W-:-:S03]  /*189e0*/  LOP3.LUT R3, R8, R11, RZ, 0x3c, !PT ;  /* 0x0000000b08037212 */ /* 0x000fc600078e3cff */
        /* <DEDUP_REMOVED lines=16> */
.L_x_2870:
[----:B------:R-:W-:Y:S02]  /*18af0*/  IMAD.MOV.U32 R17, RZ, RZ, RZ ;  /* 0x000000ffff117224 */ /* 0x000fe400078e00ff */
[----:B------:R-:W-:Y:S02]  /*18b00*/  IMAD.U32 R16, RZ, RZ, UR6 ;  /* 0x00000006ff107e24 */ /* 0x000fe4000f8e00ff */
[----:B------:R-:W-:-:S07]  /*18b10*/  IMAD.MOV.U32 R18, RZ, RZ, RZ ;  /* 0x000000ffff127224 */ /* 0x000fce00078e00ff */
.L_x_2875:
[----:B------:R-:W-:-:S13]  /*18b20*/  ISETP.NE.AND P0, PT, R0, RZ, PT ;  /* 0x000000ff0000720c */ /* 0x000fda0003f05270 */
[----:B------:R-:W1:Y:S01]  /*18b30*/  @!P0 S2R R3, SR_CgaCtaId ;  /* 0x0000000000038919 */ /* 0x000e620000008800 */
[----:B------:R-:W-:-:S04]  /*18b40*/  @!P0 MOV R0, 0x400 ;  /* 0x0000040000008802 */ /* 0x000fc80000000f00 */
[----:B-1----:R-:W-:-:S05]  /*18b50*/  @!P0 LEA R0, R3, R0, 0x18 ;  /* 0x0000000003008211 */ /* 0x002fca00078ec0ff */
[----:B------:R2:W-:Y:S01]  /*18b60*/  @!P0 STS.128 [R0+0x228d0], R16 ;  /* 0x0228d01000008388 */ /* 0x0005e20000000c00 */
[----:B------:R-:W-:Y:S06]  /*18b70*/  BAR.ARV 0x5, 0x180 ;  /* 0x0146000000007b1d */ /* 0x000fec0000002000 */
.L_x_2868:
[----:B--2---:R-:W-:Y:S01]  /*18b80*/  IMAD.MOV.U32 R0, RZ, RZ, 0x1 ;  /* 0x00000001ff007424 */ /* 0x004fe200078e00ff */
[----:B------:R2:W-:Y:S01]  /*18b90*/  STL [R1+0x8], RZ ;  /* 0x000008ff01007387 */ /* 0x0005e20000100800 */
[----:B------:R-:W-:Y:S02]  /*18ba0*/  ULDC UR4, c[0x0][0xc3c] ;  /* 0x00030f0000047ab9 */ /* 0x000fe40000000800 */
[----:B-1----:R-:W-:Y:S01]  /*18bb0*/  ISETP.GE.AND P0, PT, R19, UR4, PT ;  /* 0x0000000413007c0c */ /* 0x002fe2000bf06270 */
[----:B------:R2:W-:Y:S04]  /*18bc0*/  STL [R1+0x14], R0 ;  /* 0x0000140001007387 */ /* 0x0005e80000100800 */
[----:B------:R2:W-:Y:S08]  /*18bd0*/  STL [R1+0x48], RZ ;  /* 0x000048ff01007387 */ /* 0x0005f00000100800 */
[----:B--2---:R-:W-:Y:S05]  /*18be0*/  @P0 BRA `(.L_x_2876) ;  /* 0x0000006c00e00947 */ /* 0x004fea0003800000 */
[----:B------:R-:W1:Y:S01]  /*18bf0*/  S2UR UR5, SR_CgaCtaId ;  /* 0x00000000000579c3 */ /* 0x000e620000008800 */
[C---:B------:R-:W-:Y:S01]  /*18c00*/  IMAD.SHL.U32 R0, R4.reuse, 0x8, RZ ;  /* 0x0000000804007824 */ /* 0x040fe200078e00ff */
[----:B------:R-:W-:Y:S01]  /*18c10*/  LOP3.LUT R5, R4, 0x7f, RZ, 0xc0, !PT ;  /* 0x0000007f04057812 */ /* 0x000fe200078ec0ff */
[----:B------:R-:W-:Y:S01]  /*18c20*/  UMOV UR4, 0x400 ;  /* 0x0000040000047882 */ /* 0x000fe20000000000 */
[----:B------:R-:W-:Y:S01]  /*18c30*/  BSSY B8, `(.L_x_2876) ;  /* 0x00006f3000087945 */ /* 0x000fe20003800000 */
[----:B------:R-:W-:Y:S01]  /*18c40*/  ULDC.64 UR38, c[0x0][0x198] ;  /* 0x0000660000267ab9 */ /* 0x000fe20000000a00 */
[----:B------:R-:W-:Y:S01]  /*18c50*/  LOP3.LUT R3, R0, 0x1f8, RZ, 0xc0, !PT ;  /* 0x000001f800037812 */ /* 0x000fe200078ec0ff */
[----:B0-----:R-:W-:Y:S01]  /*18c60*/  IMAD.SHL.U32 R2, R5, 0x8, RZ ;  /* 0x0000000805027824 */ /* 0x001fe200078e00ff */
[----:B------:R-:W-:Y:S01]  /*18c70*/  SHF.R.U32.HI R5, RZ, 0x3, R5 ;  /* 0x00000003ff057819 */ /* 0x000fe20000011605 */
[----:B------:R-:W-:Y:S01]  /*18c80*/  ULDC UR36, c[0x0][0xc] ;  /* 0x0000030000247ab9 */ /* 0x000fe20000000800 */
[----:B------:R-:W-:Y:S01]  /*18c90*/  LOP3.LUT R3, R3, 0x38, R4, 0x78, !PT ;  /* 0x0000003803037812 */ /* 0x000fe200078e7804 */
[----:B------:R-:W-:-:S03]  /*18ca0*/  IMAD.SHL.U32 R4, R4, 0x10, RZ ;  /* 0x0000001004047824 */ /* 0x000fc600078e00ff */
[----:B------:R-:W-:Y:S02]  /*18cb0*/  LOP3.LUT R2, R3, 0x200, R2, 0xf8, !PT ;  /* 0x0000020003027812 */ /* 0x000fe400078ef802 */
[----:B------:R-:W-:Y:S01]  /*18cc0*/  LOP3.LUT R0, R5, 0x70, R4, 0xf8, !PT ;  /* 0x0000007005007812 */ /* 0x000fe200078ef804 */
[----:B------:R-:W-:Y:S01]  /*18cd0*/  IMAD.MOV.U32 R0, RZ, RZ, 0x1 ;  /* 0x00000001ff007424 */ /* 0x000fe200078e00ff */
[----:B-1----:R-:W-:-:S06]  /*18ce0*/  ULEA UR4, UR5, UR4, 0x18 ;  /* 0x0000000405047291 */ /* 0x002fcc000f8ec03f */
[----:B------:R-:W-:-:S04]  /*18cf0*/  IMAD.U32 R3, RZ, RZ, UR4 ;  /* 0x00000004ff037e24 */ /* 0x000fc8000f8e00ff */
[----:B------:R-:W-:Y:S01]  /*18d00*/  IMAD R2, R2, 0x2, R3 ;  /* 0x0000000202027824 */ /* 0x000fe200078e0203 */
[----:B------:R0:W-:Y:S04]  /*18d10*/  STL [R1+0x4], R3 ;  /* 0x0000040301007387 */ /* 0x0001e80000100800 */
[----:B------:R0:W-:Y:S04]  /*18d20*/  STL [R1+0x34], R2 ;  /* 0x0000340201007387 */ /* 0x0001e80000100800 */
[----:B------:R0:W-:Y:S04]  /*18d30*/  STL [R1+0x48], RZ ;  /* 0x000048ff01007387 */ /* 0x0001e80000100800 */
[----:B------:R0:W-:Y:S04]  /*18d40*/  STL [R1+0x18], R0 ;  /* 0x0000180001007387 */ /* 0x0001e80000100800 */
[----:B------:R0:W-:Y:S04]  /*18d50*/  STL [R1+0xc], RZ ;  /* 0x00000cff01007387 */ /* 0x0001e80000100800 */
[----:B------:R0:W-:Y:S04]  /*18d60*/  STL [R1+0x8], RZ ;  /* 0x000008ff01007387 */ /* 0x0001e80000100800 */
[----:B------:R0:W-:Y:S02]  /*18d70*/  STL [R1+0x14], R0 ;  /* 0x0000140001007387 */ /* 0x0001e40000100800 */
.L_x_3032:
[----:B------:R-:W-:Y:S05]  /*18d80*/  YIELD ;  /* 0x0000000000007946 */ /* 0x000fea0003800000 */
[----:B------:R-:W-:Y:S01]  /*18d90*/  ULDC.64 UR4, c[0x0][0xa28] ;  /* 0x00028a0000047ab9 */ /* 0x000fe20000000a00 */
[----:B0-----:R-:W-:Y:S02]  /*18da0*/  CS2R R6, SRZ ;  /* 0x0000000000067805 */ /* 0x001fe4000001ff00 */
[----:B------:R-:W-:Y:S01]  /*18db0*/  ISETP.NE.U32.AND P0, PT, RZ, UR4, PT ;  /* 0x00000004ff007c0c */ /* 0x000fe2000bf05070 */
[----:B-1----:R-:W1:Y:S01]  /*18dc0*/  LDC.64 R12, c[0x0][0xa00] ;  /* 0x00028000ff0c7b82 */ /* 0x002e620000000a00 */
[----:B------:R-:W-:Y:S01]  /*18dd0*/  ULDC.64 UR6, c[0x0][0xa08] ;  /* 0x0002820000067ab9 */ /* 0x000fe20000000a00 */
[----:B------:R-:W-:Y:S01]  /*18de0*/  ULDC.64 UR8, c[0x0][0xa10] ;  /* 0x0002840000087ab9 */ /* 0x000fe20000000a00 */
[----:B------:R-:W-:Y:S01]  /*18df0*/  ISETP.NE.AND.EX P0, PT, RZ, UR5, PT, P0 ;  /* 0x00000005ff007c0c */ /* 0x000fe2000bf05300 */
[----:B------:R-:W-:-:S04]  /*18e00*/  ULDC.64 UR4, c[0x0][0xa18] ;  /* 0x0002860000047ab9 */ /* 0x000fc80000000a00 */
[----:B--2---:R-:W2:Y:S08]  /*18e10*/  LDC.64 R4, c[0x0][0xa08] ;  /* 0x00028200ff047b82 */ /* 0x004eb00000000a00 */
[----:B0-----:R-:W0:Y:S02]  /*18e20*/  @P0 LDC.64 R2, c[0x0][0xa28] ;  /* 0x00028a00ff020b82 */ /* 0x001e240000000a00 */
[----:B0-----:R-:W-:-:S05]  /*18e30*/  @P0 IMAD.WIDE R2, R19, 0x4, R2 ;  /* 0x0000000413020825 */ /* 0x001fca00078e0202 */
[----:B-----5:R0:W5:Y:S01]  /*18e40*/  @P0 LDG.E R6, desc[UR40][R2.64] ;  /* 0x0000002802060981 */ /* 0x020162000c1e1900 */
[----:B------:R-:W-:Y:S01]  /*18e50*/  ISETP.NE.U32.AND P0, PT, RZ, UR4, PT ;  /* 0x00000004ff007c0c */ /* 0x000fe2000bf05070 */
[----:B-1----:R-:W-:Y:S01]  /*18e60*/  IMAD.WIDE R12, R19, 0x4, R12 ;  /* 0x00000004130c7825 */ /* 0x002fe200078e020c */
[----:B------:R-:W-:Y:S02]  /*18e70*/  ISETP.NE.U32.AND P2, PT, RZ, UR6, PT ;  /* 0x00000006ff007c0c */ /* 0x000fe4000bf45070 */
[----:B------:R-:W-:Y:S01]  /*18e80*/  ISETP.NE.AND.EX P0, PT, RZ, UR5, PT, P0 ;  /* 0x00000005ff007c0c */ /* 0x000fe2000bf05300 */
[----:B------:R-:W-:Y:S01]  /*18e90*/  ULDC.64 UR4, c[0x0][0xa00] ;  /* 0x0002800000047ab9 */ /* 0x000fe20000000a00 */
[----:B------:R-:W-:Y:S01]  /*18ea0*/  ISETP.NE.U32.AND P4, PT, RZ, UR8, PT ;  /* 0x00000008ff007c0c */ /* 0x000fe2000bf85070 */
[----:B------:R-:W-:Y:S01]  /*18eb0*/  IMAD.MOV.U32 R8, RZ, RZ, RZ ;  /* 0x000000ffff087224 */ /* 0x000fe200078e00ff */
[----:B------:R-:W-:Y:S01]  /*18ec0*/  ISETP.NE.U32.AND P1, PT, RZ, UR4, PT ;  /* 0x00000004ff007c0c */ /* 0x000fe2000bf25070 */
[----:B0-----:R-:W0:Y:S01]  /*18ed0*/  LDC.64 R2, c[0x0][0xa10] ;  /* 0x00028400ff027b82 */ /* 0x001e220000000a00 */
[----:B------:R-:W-:-:S02]  /*18ee0*/  IMAD.MOV.U32 R0, RZ, RZ, RZ ;  /* 0x000000ffff007224 */ /* 0x000fc400078e00ff */
[----:B------:R-:W-:Y:S01]  /*18ef0*/  ISETP.NE.AND.EX P3, PT, RZ, UR5, PT, P1 ;  /* 0x00000005ff007c0c */ /* 0x000fe2000bf65310 */
[----:B--2---:R-:W-:-:S04]  /*18f00*/  IMAD.WIDE R4, R19, 0x4, R4 ;  /* 0x0000000413047825 */ /* 0x004fc800078e0204 */
[----:B------:R-:W1:Y:S01]  /*18f10*/  @P0 LDC.64 R10, c[0x0][0xa18] ;  /* 0x00028600ff0a0b82 */ /* 0x000e620000000a00 */
[----:B------:R-:W-:Y:S01]  /*18f20*/  ULDC UR4, c[0x0][0x288] ;  /* 0x0000a20000047ab9 */ /* 0x000fe20000000800 */
[----:B------:R-:W-:Y:S02]  /*18f30*/  ISETP.NE.AND.EX P1, PT, RZ, UR7, PT, P2 ;  /* 0x00000007ff007c0c */ /* 0x000fe4000bf25320 */
[----:B------:R-:W-:-:S04]  /*18f40*/  ISETP.NE.AND.EX P2, PT, RZ, UR9, PT, P4 ;  /* 0x00000009ff007c0c */ /* 0x000fc8000bf45340 */
[----:B------:R-:W2:Y:S07]  /*18f50*/  @P3 LDG.E R7, desc[UR40][R12.64] ;  /* 0x000000280c073981 */ /* 0x000eae000c1e1900 */
[----:B------:R-:W5:Y:S01]  /*18f60*/  @P1 LDG.E R8, desc[UR40][R4.64] ;  /* 0x0000002804081981 */ /* 0x000f62000c1e1900 */
        /* <DEDUP_REMOVED lines=15> */
[----:B--2---:R0:W-:Y:S01]  /*19060*/  STL [R1+0x38], R7 ;  /* 0x0000380701007387 */ /* 0x0041e20000100800 */
[----:B------:R-:W-:Y:S02]  /*19070*/  IMAD.MOV.U32 R11, RZ, RZ, R7 ;  /* 0x000000ffff0b7224 */ /* 0x000fe400078e0007 */
[----:B0-----:R-:W-:Y:S01]  /*19080*/  IMAD.U32 R7, RZ, RZ, UR4 ;  /* 0x00000004ff077e24 */ /* 0x001fe2000f8e00ff */
[----:B------:R-:W-:Y:S06]  /*19090*/  @P0 BRA `(.L_x_2877) ;  /* 0x0000000000140947 */ /* 0x000fec0003800000 */
[----:B------:R-:W-:Y:S05]  /*190a0*/  @!P3 BRA `(.L_x_2877) ;  /* 0x000000000010b947 */ /* 0x000fea0003800000 */
[----:B------:R-:W2:Y:S04]  /*190b0*/  LDG.E R9, desc[UR40][R12.64] ;  /* 0x000000280c097981 */ /* 0x000ea8000c1e1900 */
[----:B------:R-:W2:Y:S02]  /*190c0*/  LDG.E R12, desc[UR40][R12.64+0x4] ;  /* 0x000004280c0c7981 */ /* 0x000ea4000c1e1900 */
[----:B--2---:R-:W-:-:S05]  /*190d0*/  IMAD.IADD R11, R12, 0x1, -R9 ;  /* 0x000000010c0b7824 */ /* 0x004fca00078e0a09 */
[----:B------:R0:W-:Y:S02]  /*190e0*/  STL [R1+0x38], R11 ;  /* 0x0000380b01007387 */ /* 0x0001e40000100800 */
.L_x_2877:
[----:B-----5:R-:W-:Y:S01]  /*190f0*/  IMAD.IADD R8, R8, 0x1, R6 ;  /* 0x0000000108087824 */ /* 0x020fe200078e0206 */
[----:B------:R-:W-:Y:S02]  /*19100*/  ULDC.64 UR4, c[0x0][0xa20] ;  /* 0x0002880000047ab9 */ /* 0x000fe40000000a00 */
[----:B------:R-:W-:Y:S02]  /*19110*/  ISETP.NE.U32.AND P0, PT, RZ, UR4, PT ;  /* 0x00000004ff007c0c */ /* 0x000fe4000bf05070 */
[----:B------:R1:W-:Y:S02]  /*19120*/  STL [R1+0x20], R8 ;  /* 0x0000200801007387 */ /* 0x0003e40000100800 */
[----:B------:R-:W-:-:S13]  /*19130*/  ISETP.NE.AND.EX P0, PT, RZ, UR5, PT, P0 ;  /* 0x00000005ff007c0c */ /* 0x000fda000bf05300 */
[----:B-1----:R-:W-:Y:S05]  /*19140*/  @!P0 BRA `(.L_x_2878) ;  /* 0x0000000000108947 */ /* 0x002fea0003800000 */
[----:B------:R-:W1:Y:S02]  /*19150*/  LDC.64 R4, c[0x0][0xa20] ;  /* 0x00028800ff047b82 */ /* 0x000e640000000a00 */
[----:B-1----:R-:W-:-:S05]  /*19160*/  IMAD.WIDE R4, R19, 0x4, R4 ;  /* 0x0000000413047825 */ /* 0x002fca00078e0204 */
[----:B------:R1:W5:Y:S01]  /*19170*/  LDG.E R7, desc[UR40][R4.64] ;  /* 0x0000002804077981 */ /* 0x000362000c1e1900 */
[----:B------:R-:W-:Y:S05]  /*19180*/  BRA `(.L_x_2879) ;  /* 0x0000000000107947 */ /* 0x000fea0003800000 */
.L_x_2878:
[----:B------:R-:W-:Y:S05]  /*19190*/  @!P1 BRA `(.L_x_2879) ;  /* 0x00000000000c9947 */ /* 0x000fea0003800000 */
[----:B------:R-:W2:Y:S04]  /*191a0*/  LDG.E R7, desc[UR40][R4.64] ;  /* 0x0000002804077981 */ /* 0x000ea8000c1e1900 */
[----:B------:R-:W2:Y:S02]  /*191b0*/  LDG.E R4, desc[UR40][R4.64+0x4] ;  /* 0x0000042804047981 */ /* 0x000ea4000c1e1900 */
[----:B--2---:R-:W-:-:S07]  /*191c0*/  IMAD.IADD R7, R4, 0x1, -R7 ;  /* 0x0000000104077824 */ /* 0x004fce00078e0a07 */
.L_x_2879:
[----:B-1----:R-:W2:Y:S04]  /*191d0*/  @P2 LDG.E R4, desc[UR40][R2.64] ;  /* 0x0000002802042981 */ /* 0x002ea8000c1e1900 */
[----:B------:R1:W2:Y:S01]  /*191e0*/  @P2 LDG.E R2, desc[UR40][R2.64+0x4] ;  /* 0x0000042802022981 */ /* 0x0002a2000c1e1900 */
[----:B------:R-:W-:Y:S02]  /*191f0*/  IMAD.SHL.U32 R12, R17, 0x80, RZ ;  /* 0x00000080110c7824 */ /* 0x000fe400078e00ff */
[----:B-----5:R-:W-:Y:S02]  /*19200*/  IMAD.IADD R9, R7, 0x1, -R6 ;  /* 0x0000000107097824 */ /* 0x020fe400078e0a06 */
[----:B------:R-:W-:Y:S01]  /*19210*/  VIADD R7, R12, 0x7f ;  /* 0x0000007f0c077836 */ /* 0x000fe20000000000 */
[----:B------:R3:W-:Y:S01]  /*19220*/  STL [R1+0x28], R12 ;  /* 0x0000280c01007387 */ /* 0x0007e20000100800 */
[----:B-1----:R-:W1:Y:S02]  /*19230*/  LDC R3, c[0x0][0x448] ;  /* 0x00011200ff037b82 */ /* 0x002e640000000800 */
[----:B-1----:R-:W-:-:S13]  /*19240*/  ISETP.NE.AND P1, PT, R3, 0x1, PT ;  /* 0x000000010300780c */ /* 0x002fda0003f25270 */
[----:B------:R-:W1:Y:S08]  /*19250*/  @P1 LDC R3, c[0x0][0x44c] ;  /* 0x00011300ff031b82 */ /* 0x000e700000000800 */
[----:B------:R-:W4:Y:S01]  /*19260*/  @P1 LDC R5, c[0x0][0x450] ;  /* 0x00011400ff051b82 */ /* 0x000f220000000800 */
[----:B--2---:R-:W-:Y:S02]  /*19270*/  @P2 IMAD.IADD R10, R2, 0x1, -R4 ;  /* 0x00000001020a2824 */ /* 0x004fe400078e0a04 */
[----:B-1----:R-:W-:-:S04]  /*19280*/  @P1 IMAD.HI.U32 R2, R7, R3, RZ ;  /* 0x0000000307021227 */ /* 0x002fc800078e00ff */
[----:B------:R-:W-:Y:S01]  /*19290*/  IMAD.IADD R6, R9, 0x1, R10 ;  /* 0x0000000109067824 */ /* 0x000fe200078e020a */
[----:B----4-:R-:W-:-:S03]  /*192a0*/  @P1 SHF.R.U32.HI R7, RZ, R5, R2 ;  /* 0x00000005ff071219 */ /* 0x010fc60000011602 */
[C---:B------:R-:W-:Y:S01]  /*192b0*/  VIADD R2, R6.reuse, 0x5f ;  /* 0x0000005f06027836 */ /* 0x040fe20000000000 */
[----:B------:R-:W-:-:S03]  /*192c0*/  IADD3 R17, R6, 0x1, -R11 ;  /* 0x0000000106117810 */ /* 0x000fc60007ffe80b */
[----:B------:R-:W-:-:S04]  /*192d0*/  IMAD.HI R2, R2, 0x2aaaaaab, RZ ;  /* 0x2aaaaaab02027827 */ /* 0x000fc800078e02ff */
[----:B------:R-:W-:Y:S01]  /*192e0*/  IMAD.IADD R7, R17, 0x1, R7 ;  /* 0x0000000111077824 */ /* 0x000fe200078e0207 */
[----:B------:R-:W-:-:S04]  /*192f0*/  SHF.R.U32.HI R21, RZ, 0x1f, R2 ;  /* 0x0000001fff157819 */ /* 0x000fc80000011602 */
[----:B------:R-:W-:Y:S02]  /*19300*/  LEA.HI.SX32 R21, R2, R21, 0x1c ;  /* 0x0000001502157211 */ /* 0x000fe400078fe2ff */
[----:B------:R-:W1:Y:S02]  /*19310*/  LDC.64 R2, c[0x0][0x9e0] ;  /* 0x00027800ff027b82 */ /* 0x000e640000000a00 */
[----:B-1----:R-:W-:Y:S01]  /*19320*/  ISETP.GE.AND P3, PT, R3, 0x1, PT ;  /* 0x000000010300780c */ /* 0x002fe20003f66270 */
        /* <DEDUP_REMOVED lines=8> */
[----:B------:R-:W1:Y:S02]  /*193b0*/  @P0 LDC.64 R4, c[0x0][0x9e8] ;  /* 0x00027a00ff040b82 */ /* 0x000e640000000a00 */
[----:B-1----:R-:W-:-:S05]  /*193c0*/  @P0 IMAD.HI.U32 R4, R2, R4, RZ ;  /* 0x0000000402040227 */ /* 0x002fca00078e00ff */
[----:B------:R-:W-:-:S04]  /*193d0*/  @P0 SHF.R.U32.HI R2, RZ, R5, R4 ;  /* 0x00000005ff020219 */ /* 0x000fc80000011604 */
[----:B------:R-:W-:Y:S01]  /*193e0*/  LOP3.LUT R2, RZ, R2, RZ, 0x33, !PT ;  /* 0x00000002ff027212 */ /* 0x000fe200078e33ff */
[----:B------:R-:W-:Y:S06]  /*193f0*/  BRA `(.L_x_2883) ;  /* 0x0000000000107947 */ /* 0x000fec0003800000 */
.L_x_2882:
[----:B------:R-:W-:-:S13]  /*19400*/  ISETP.NE.AND P0, PT, R3, 0x1, PT ;  /* 0x000000010300780c */ /* 0x000fda0003f05270 */
[----:B------:R-:W1:Y:S02]  /*19410*/  @P0 LDC.64 R4, c[0x0][0x9e8] ;  /* 0x00027a00ff040b82 */ /* 0x000e640000000a00 */
[----:B-1----:R-:W-:-:S05]  /*19420*/  @P0 IMAD.HI.U32 R4, R2, R4, RZ ;  /* 0x0000000402040227 */ /* 0x002fca00078e00ff */
[----:B------:R-:W-:-:S07]  /*19430*/  @P0 SHF.R.U32.HI R2, RZ, R5, R4 ;  /* 0x00000005ff020219 */ /* 0x000fce0000011604 */
.L_x_2883:
[----:B------:R-:W-:Y:S05]  /*19440*/  BSYNC B0 ;  /* 0x0000000000007941 */ /* 0x000fea0003800000 */
.L_x_2881:
[----:B------:R-:W-:-:S05]  /*19450*/  IMAD R2, R2, R3, R3 ;  /* 0x0000000302027224 */ /* 0x000fca00078e0203 */
[----:B------:R-:W-:-:S07]  /*19460*/  VIMNMX R8, R8, R2, PT ;  /* 0x0000000208087248 */ /* 0x000fce0003fe0100 */
.L_x_2880:
[----:B------:R-:W1:Y:S01]  /*19470*/  @P1 LDC R4, c[0x0][0x44c] ;  /* 0x00011300ff041b82 */ /* 0x000e620000000800 */
[----:B------:R-:W-:Y:S01]  /*19480*/  IMAD.MOV.U32 R2, RZ, RZ, R12 ;  /* 0x000000ffff027224 */ /* 0x000fe200078e000c */
[----:B------:R-:W-:Y:S01]  /*19490*/  ULDC UR4, c[0x0][0x9dc] ;  /* 0x0002770000047ab9 */ /* 0x000fe20000000800 */
[----:B------:R-:W-:-:S05]  /*194a0*/  IMAD.IADD R20, R6, 0x1, -R11 ;  /* 0x0000000106147824 */ /* 0x000fca00078e0a0b */
[----:B------:R-:W2:Y:S01]  /*194b0*/  @P1 LDC R5, c[0x0][0x450] ;  /* 0x00011400ff051b82 */ /* 0x000ea20000000800 */
[----:B-1----:R-:W-:-:S05]  /*194c0*/  @P1 IMAD.HI.U32 R4, R12, R4, RZ ;  /* 0x000000040c041227 */ /* 0x002fca00078e00ff */
[----:B--2---:R-:W-:-:S05]  /*194d0*/  @P1 SHF.R.U32.HI R2, RZ, R5, R4 ;  /* 0x00000005ff021219 */ /* 0x004fca0000011604 */
[----:B------:R-:W-:-:S04]  /*194e0*/  IMAD.IADD R2, R20, 0x1, R2 ;  /* 0x0000000114027824 */ /* 0x000fc800078e0202 */
[----:B------:R-:W-:Y:S01]  /*194f0*/  VIADD R6, R2, -UR4 ;  /* 0x8000000402067c36 */ /* 0x000fe20008000000 */
[----:B------:R-:W-:Y:S06]  /*19500*/  @!P3 BRA `(.L_x_2884) ;  /* 0x000000000044b947 */ /* 0x000fec0003800000 */
[----:B------:R-:W-:Y:S01]  /*19510*/  ISETP.GT.AND P0, PT, R2, -0x1, PT ;  /* 0xffffffff0200780c */ /* 0x000fe20003f04270 */
[----:B------:R-:W-:-:S12]  /*19520*/  BSSY B0, `(.L_x_2885) ;  /* 0x000000d000007945 */ /* 0x000fd80003800000 */
[----:B------:R-:W-:Y:S05]  /*19530*/  @P0 BRA `(.L_x_2886) ;  /* 0x00000000001c0947 */ /* 0x000fea0003800000 */
[----:B------:R-:W-:Y:S02]  /*19540*/  ISETP.NE.AND P0, PT, R3, 0x1, PT ;  /* 0x000000010300780c */ /* 0x000fe40003f05270 */
[----:B------:R-:W-:-:S11]  /*19550*/  LOP3.LUT R2, RZ, R2, RZ, 0x33, !PT ;  /* 0x00000002ff027212 */ /* 0x000fd600078e33ff */
[----:B------:R-:W1:Y:S02]  /*19560*/  @P0 LDC.64 R4, c[0x0][0x9e8] ;  /* 0x00027a00ff040b82 */ /* 0x000e640000000a00 */
[----:B-1----:R-:W-:-:S05]  /*19570*/  @P0 IMAD.HI.U32 R4, R2, R4, RZ ;  /* 0x0000000402040227 */ /* 0x002fca00078e00ff */
[----:B------:R-:W-:-:S04]  /*19580*/  @P0 SHF.R.U32.HI R2, RZ, R5, R4 ;  /* 0x00000005ff020219 */ /* 0x000fc80000011604 */
[----:B------:R-:W-:Y:S01]  /*19590*/  LOP3.LUT R2, RZ, R2, RZ, 0x33, !PT ;  /* 0x00000002ff027212 */ /* 0x000fe200078e33ff */
[----:B------:R-:W-:Y:S06]  /*195a0*/  BRA `(.L_x_2887) ;  /* 0x0000000000107947 */ /* 0x000fec0003800000 */
.L_x_2886:
[----:B------:R-:W-:-:S13]  /*195b0*/  ISETP.NE.AND P0, PT, R3, 0x1, PT ;  /* 0x000000010300780c */ /* 0x000fda0003f05270 */
[----:B------:R-:W1:Y:S02]  /*195c0*/  @P0 LDC.64 R4, c[0x0][0x9e8] ;  /* 0x00027a00ff040b82 */ /* 0x000e640000000a00 */
[----:B-1----:R-:W-:-:S05]  /*195d0*/  @P0 IMAD.HI.U32 R4, R2, R4, RZ ;  /* 0x0000000402040227 */ /* 0x002fca00078e00ff */
[----:B------:R-:W-:-:S07]  /*195e0*/  @P0 SHF.R.U32.HI R2, RZ, R5, R4 ;  /* 0x00000005ff020219 */ /* 0x000fce0000011604 */
.L_x_2887:
[----:B------:R-:W-:Y:S05]  /*195f0*/  BSYNC B0 ;  /* 0x0000000000007941 */ /* 0x000fea0003800000 */
.L_x_2885:
[----:B------:R-:W-:-:S05]  /*19600*/  IMAD R2, R2, R3, RZ ;  /* 0x0000000302027224 */ /* 0x000fca00078e02ff */
[----:B------:R-:W-:-:S07]  /*19610*/  VIMNMX R6, R6, R2, !PT ;  /* 0x0000000206067248 */ /* 0x000fce0007fe0100 */
.L_x_2884:
[----:B------:R-:W-:Y:S01]  /*19620*/  VIADD R8, R8, 0x5f ;  /* 0x0000005f08087836 */ /* 0x000fe20000000000 */
[----:B------:R-:W-:Y:S01]  /*19630*/  BSSY B0, `(.L_x_2888) ;  /* 0x000014f000007945 */ /* 0x000fe20003800000 */
        /* <DEDUP_REMOVED lines=26> */
[----:B------:R-:W1:Y:S02]  /*197e0*/  S2R R5, SR_TID.X ;  /* 0x0000000000057919 */ /* 0x000e640000002100 */
[----:B-1----:R-:W-:-:S04]  /*197f0*/  SHF.R.U32.HI R5, RZ, 0x5, R5 ;  /* 0x00000005ff057819 */ /* 0x002fc80000011605 */
[----:B------:R-:W-:-:S05]  /*19800*/  LOP3.LUT R5, R5, 0x3, RZ, 0xc0, !PT ;  /* 0x0000000305057812 */ /* 0x000fca00078ec0ff */
[----:B------:R1:W2:Y:S02]  /*19810*/  SHFL.IDX PT, R14, R5, RZ, 0x1f ;  /* 0x00001fff050e7589 */ /* 0x0002a400000e0000 */
.L_x_3091:
[----:B--2---:R-:W-:Y:S02]  /*19820*/  ISETP.NE.AND P0, PT, R14, RZ, PT ;  /* 0x000000ff0e00720c */ /* 0x004fe40003f05270 */
[----:B------:R-:W-:-:S11]  /*19830*/  PLOP3.LUT P6, PT, PT, PT, PT, 0x8, 0x0 ;  /* 0x000000000000781c */ /* 0x000fd60003fce170 */
[----:B------:R-:W-:Y:S05]  /*19840*/  @P0 BRA `(.L_x_2891) ;  /* 0x00000000000c0947 */ /* 0x000fea0003800000 */
[----:B------:R-:W-:-:S03]  /*19850*/  UMOV UR4, 0xffffffff ;  /* 0xffffffff00047882 */ /* 0x000fc60000000000 */
[----:B------:R-:W-:Y:S05]  /*19860*/  BRA.DIV UR4, `(.L_x_2892) ;  /* 0x0000007a04907947 */ /* 0x000fea000b800000 */
[----:B------:R-:W-:-:S13]  /*19870*/  ELECT P6, URZ, PT ;  /* 0x00000000003f782f */ /* 0x000fda00038c0000 */
.L_x_2891:
[----:B-1----:R-:W2:Y:S04]  /*19880*/  LDL R5, [R1+0x48] ;  /* 0x0000480001057983 */ /* 0x002ea80000100800 */
[----:B------:R-:W3:Y:S01]  /*19890*/  LDL R7, [R1+0x4] ;  /* 0x0000040001077983 */ /* 0x000ee20000100800 */
[----:B------:R-:W-:Y:S01]  /*198a0*/  BSSY B1, `(.L_x_2893) ;  /* 0x0000008000017945 */ /* 0x000fe20003800000 */
[----:B--2---:R-:W-:-:S05]  /*198b0*/  VIADD R5, R5, 0x1 ;  /* 0x0000000105057836 */ /* 0x004fca0000000000 */
[----:B------:R-:W-:-:S04]  /*198c0*/  LEA.HI R6, R5, R5, RZ, 0x1 ;  /* 0x0000000505067211 */ /* 0x000fc800078f08ff */
[----:B------:R-:W-:-:S05]  /*198d0*/  LOP3.LUT R6, R6, 0xfffffffe, RZ, 0xc0, !PT ;  /* 0xfffffffe06067812 */ /* 0x000fca00078ec0ff */
[----:B------:R-:W-:-:S05]  /*198e0*/  IMAD.IADD R5, R5, 0x1, -R6 ;  /* 0x0000000105057824 */ /* 0x000fca00078e0a06 */
[----:B------:R-:W-:-:S04]  /*198f0*/  SHF.L.U32 R5, R5, 0x1f, RZ ;  /* 0x0000001f05057819 */ /* 0x000fc800000006ff */
[----:B---3--:R-:W1:Y:S02]  /*19900*/  SYNCS.PHASECHK.TRANS64.TRYWAIT P0, [R7+URZ+0x22820], R5 ;  /* 0x02282005070075a7 */ /* 0x008e64000800017f */
[----:B-1----:R-:W-:Y:S05]  /*19910*/  @!P0 BRA `(.L_x_2894) ;  /* 0x0000007800848947 */ /* 0x002fea0003800000 */
.L_x_3094:
[----:B------:R-:W-:Y:S05]  /*19920*/  BSYNC B1 ;  /* 0x0000000000017941 */ /* 0x000fea0003800000 */
.L_x_2893:
[----:B------:R-:W-:Y:S04]  /*19930*/  BSSY B1, `(.L_x_2895) ;  /* 0x0000082000017945 */ /* 0x000fe80003800000 */
[----:B------:R-:W-:Y:S05]  /*19940*/  @!P6 BRA `(.L_x_2896) ;  /* 0x000000080000e947 */ /* 0x000fea0003800000 */
[----:B------:R-:W2:Y:S04]  /*19950*/  LDL R9, [R1+0x4] ;  /* 0x0000040001097983 */ /* 0x000ea80000100800 */
[----:B-1----:R-:W2:Y:S04]  /*19960*/  LDL R6, [R1+0xc] ;  /* 0x00000c0001067983 */ /* 0x002ea80000100800 */
[----:B------:R-:W3:Y:S01]  /*19970*/  LDL R8, [R1+0x18] ;  /* 0x0000180001087983 */ /* 0x000ee20000100800 */
[----:B------:R-:W-:Y:S01]  /*19980*/  BSSY B2, `(.L_x_2897) ;  /* 0x0000008000027945 */ /* 0x000fe20003800000 */
[----:B------:R-:W1:Y:S02]  /*19990*/  S2R R7, SR_TID.X ;  /* 0x0000000000077919 */ /* 0x000e640000002100 */
[----:B-1----:R-:W-:-:S04]  /*199a0*/  LOP3.LUT R7, R7, 0x7f, RZ, 0xc0, !PT ;  /* 0x0000007f07077812 */ /* 0x002fc800078ec0ff */
[----:B------:R-:W-:Y:S01]  /*199b0*/  ISETP.NE.AND P1, PT, R7, RZ, PT ;  /* 0x000000ff0700720c */ /* 0x000fe20003f25270 */
[----:B--2---:R-:W-:Y:S01]  /*199c0*/  IMAD R6, R6, 0x8, R9 ;  /* 0x0000000806067824 */ /* 0x004fe200078e0209 */
[----:B---3--:R-:W-:-:S04]  /*199d0*/  SHF.L.U32 R9, R8, 0x1f, RZ ;  /* 0x0000001f08097819 */ /* 0x008fc800000006ff */
[----:B------:R-:W1:Y:S02]  /*199e0*/  SYNCS.PHASECHK.TRANS64.TRYWAIT P0, [R6+URZ+0x228a0], R9 ;  /* 0x0228a009060075a7 */ /* 0x000e64000800017f */
[----:B-1----:R-:W-:Y:S05]  /*199f0*/  @!P0 BRA `(.L_x_2898) ;  /* 0x0000007800648947 */ /* 0x002fea0003800000 */
.L_x_3095:
[----:B------:R-:W-:Y:S05]  /*19a00*/  BSYNC B2 ;  /* 0x0000000000027941 */ /* 0x000fea0003800000 */
.L_x_2897:
        /* <DEDUP_REMOVED lines=9> */
.L_x_2900:
[----:B------:R-:W-:Y:S05]  /*19aa0*/  BSYNC B2 ;  /* 0x0000000000027941 */ /* 0x000fea0003800000 */
.L_x_2899:
        /* <DEDUP_REMOVED lines=14> */
.L_x_2901:
        /* <DEDUP_REMOVED lines=10> */
[----:B------:R-:W2:Y:S01]  /*19c30*/  SYNCS.PHASECHK.TRANS64.TRYWAIT P0, [R6+URZ+0x228c0], R9 ;  /* 0x0228c009060075a7 */ /* 0x000ea2000800017f */
[----:B------:R-:W-:Y:S04]  /*19c40*/  BSSY B2, `(.L_x_2902) ;  /* 0x0000002000027945 */ /* 0x000fe80003800000 */
[----:B--2---:R-:W-:Y:S05]  /*19c50*/  @!P0 BRA `(.L_x_2903) ;  /* 0x0000007400e08947 */ /* 0x004fea0003800000 */
.L_x_3096:
[----:B------:R-:W-:Y:S05]  /*19c60*/  BSYNC B2 ;  /* 0x0000000000027941 */ /* 0x000fea0003800000 */
.L_x_2902:
[----:B------:R-:W-:Y:S01]  /*19c70*/  BSSY B2, `(.L_x_2904) ;  /* 0x000000b000027945 */ /* 0x000fe20003800000 */
[----:B------:R-:W-:Y:S02]  /*19c80*/  IMAD.MOV.U32 R10, RZ, RZ, 0x0 ;  /* 0x00000000ff0a7424 */ /* 0x000fe400078e00ff */
[----:B0-----:R-:W-:Y:S01]  /*19c90*/  IMAD.MOV.U32 R11, RZ, RZ, 0x12f00000 ;  /* 0x12f00000ff0b7424 */ /* 0x001fe200078e00ff */
[----:B------:R-:W-:Y:S06]  /*19ca0*/  @P1 BRA `(.L_x_2905) ;  /* 0x00000000001c1947 */ /* 0x000fec0003800000 */
[----:B------:R-:W0:Y:S01]  /*19cb0*/  S2R R8, SR_TID.X ;  /* 0x0000000000087919 */ /* 0x000e220000002100 */
[----:B------:R-:W-:-:S04]  /*19cc0*/  IMAD.MOV.U32 R7, RZ, RZ, 0xc000 ;  /* 0x0000c000ff077424 */ /* 0x000fc800078e00ff */
[----:B------:R3:W-:Y:S01]  /*19cd0*/  SYNCS.ARRIVE.TRANS64 RZ, [R6+URZ+0x228b0], R7 ;  /* 0x0228b00706ff79a7 */ /* 0x0007e2000800003f */
[----:B0-----:R-:W-:-:S04]  /*19ce0*/  LOP3.LUT R8, R8, 0x1f, RZ, 0xc0, !PT ;  /* 0x0000001f08087812 */ /* 0x001fc800078ec0ff */
[----:B------:R-:W-:-:S13]  /*19cf0*/  ISETP.NE.AND P0, PT, R8, RZ, PT ;  /* 0x000000ff0800720c */ /* 0x000fda0003f05270 */
[----:B---3--:R-:W-:Y:S05]  /*19d00*/  @!P0 BRA `(.L_x_2905) ;  /* 0x0000000000048947 */ /* 0x008fea0003800000 */
[----:B------:R-:W-:Y:S01]  /*19d10*/  BPT.TRAP 0x1 ;  /* 0x000000040000795c */ /* 0x000fe20000300000 */
.L_x_2905:
[----:B------:R-:W-:Y:S05]  /*19d20*/  BSYNC B2 ;  /* 0x0000000000027941 */ /* 0x000fea0003800000 */
.L_x_2904:
[----:B------:R-:W3:Y:S04]  /*19d30*/  LDL R8, [R1+0x4] ;  /* 0x0000040001087983 */ /* 0x000ee80000100800 */
[----:B------:R-:W3:Y:S01]  /*19d40*/  LDL R7, [R1+0xc] ;  /* 0x00000c0001077983 */ /* 0x000ee20000100800 */
[----:B------:R-:W-:Y:S01]  /*19d50*/  R2UR UR10, R12 ;  /* 0x000000000c0a72ca */ /* 0x000fe200000e0000 */
[----:B------:R-:W-:Y:S01]  /*19d60*/  UIADD3 UR4, UP0, UR38, 0x670, URZ ;  /* 0x0000067026047890 */ /* 0x000fe2000ff1e03f */
[----:B------:R-:W-:Y:S01]  /*19d70*/  R2UR UR6, R10 ;  /* 0x000000000a0672ca */ /* 0x000fe200000e0000 */
[----:B-12---:R-:W-:Y:S01]  /*19d80*/  VIADD R6, R6, 0x228b0 ;  /* 0x000228b006067836 */ /* 0x006fe20000000000 */
[----:B------:R-:W-:Y:S01]  /*19d90*/  R2UR UR7, R11 ;  /* 0x000000000b0772ca */ /* 0x000fe200000e0000 */
[----:B------:R-:W-:Y:S01]  /*19da0*/  UIADD3.X UR5, URZ, UR39, URZ, UP0, !UPT ;  /* 0x000000273f057290 */ /* 0x000fe200087fe43f */
[----:B------:R-:W-:Y:S01]  /*19db0*/  PLOP3.LUT P0, PT, PT, PT, PT, 0x80, 0x0 ;  /* 0x000000000000781c */ /* 0x000fe20003f0f070 */
[----:B---3--:R-:W-:-:S04]  /*19dc0*/  IMAD R7, R7, 0xc000, R8 ;  /* 0x0000c00007077824 */ /* 0x008fc800078e0208 */
[----:B------:R-:W-:-:S08]  /*19dd0*/  VIADD R8, R7, 0x400 ;  /* 0x0000040007087836 */ /* 0x000fd00000000000 */
.L_x_2906:
        /* <DEDUP_REMOVED lines=15> */
.L_x_2907:
        /* <DEDUP_REMOVED lines=15> */
.L_x_2908:
        /* <DEDUP_REMOVED lines=15> */
.L_x_2909:
        /* <DEDUP_REMOVED lines=10> */
.L_x_2896:
[----:B------:R-:W-:Y:S05]  /*1a150*/  BSYNC B1 ;  /* 0x0000000000017941 */ /* 0x000fea0003800000 */
.L_x_2895:
[----:B------:R-:W1:Y:S04]  /*1a160*/  LDL.LU R9, [R1+0xc] ;  /* 0x00000c0001097983 */ /* 0x000e680000300800 */
[----:B------:R-:W2:Y:S01]  /*1a170*/  LDL.LU R8, [R1+0x18] ;  /* 0x0000180001087983 */ /* 0x000ea20000300800 */
[----:B------:R-:W-:Y:S01]  /*1a180*/  VIADD R4, R4, 0xfffffffe ;  /* 0xfffffffe04047836 */ /* 0x000fe20000000000 */
[----:B------:R-:W-:-:S04]  /*1a190*/  PLOP3.LUT P0, PT, PT, PT, PT, 0x8, 0x0 ;  /* 0x000000000000781c */ /* 0x000fc80003f0e170 */
[----:B------:R-:W-:Y:S01]  /*1a1a0*/  ISETP.GE.AND P2, PT, R4, R3, PT ;  /* 0x000000030400720c */ /* 0x000fe20003f46270 */
[----:B-1----:R-:W-:-:S05]  /*1a1b0*/  VIADD R5, R9, 0x1 ;  /* 0x0000000109057836 */ /* 0x002fca0000000000 */
[----:B------:R-:W-:-:S04]  /*1a1c0*/  ISETP.NE.AND P1, PT, R5, 0x2, PT ;  /* 0x000000020500780c */ /* 0x000fc80003f25270 */
[----:B------:R-:W-:Y:S02]  /*1a1d0*/  SEL R6, RZ, 0x1, P1 ;  /* 0x00000001ff067807 */ /* 0x000fe40000800000 */
[----:B------:R-:W-:Y:S02]  /*1a1e0*/  SEL R5, R5, RZ, P1 ;  /* 0x000000ff05057207 */ /* 0x000fe40000800000 */
[----:B--2---:R-:W-:-:S03]  /*1a1f0*/  LOP3.LUT R8, R8, R6, RZ, 0x3c, !PT ;  /* 0x0000000608087212 */ /* 0x004fc600078e3cff */
[----:B------:R1:W-:Y:S04]  /*1a200*/  STL [R1+0xc], R5 ;  /* 0x00000c0501007387 */ /* 0x0003e80000100800 */
[----:B------:R1:W-:Y:S01]  /*1a210*/  STL [R1+0x18], R8 ;  /* 0x0000180801007387 */ /* 0x0003e20000100800 */
[----:B------:R-:W-:Y:S05]  /*1a220*/  @!P2 BRA `(.L_x_2889) ;  /* 0x00000008003ca947 */ /* 0x000fea0003800000 */
.L_x_2925:
[----:B------:R-:W-:Y:S05]  /*1a230*/  YIELD ;  /* 0x0000000000007946 */ /* 0x000fea0003800000 */
[----:B------:R-:W-:Y:S04]  /*1a240*/  BSSY B1, `(.L_x_2910) ;  /* 0x0000081000017945 */ /* 0x000fe80003800000 */
[----:B--2---:R-:W-:Y:S05]  /*1a250*/  @!P6 BRA `(.L_x_2911) ;  /* 0x0000000400fce947 */ /* 0x004fea0003800000 */
[----:B-1----:R-:W2:Y:S04]  /*1a260*/  LDL R8, [R1+0x4] ;  /* 0x0000040001087983 */ /* 0x002ea80000100800 */
[----:B------:R-:W2:Y:S04]  /*1a270*/  LDL R5, [R1+0xc] ;  /* 0x00000c0001057983 */ /* 0x000ea80000100800 */
        /* <DEDUP_REMOVED lines=9> */
.L_x_3097:
[----:B------:R-:W-:Y:S05]  /*1a310*/  BSYNC B2 ;  /* 0x0000000000027941 */ /* 0x000fea0003800000 */
.L_x_2912:
        /* <DEDUP_REMOVED lines=9> */
.L_x_2915:
[----:B------:R-:W-:Y:S05]  /*1a3b0*/  BSYNC B2 ;  /* 0x0000000000027941 */ /* 0x000fea0003800000 */
.L_x_2914:
        /* <DEDUP_REMOVED lines=13> */
.L_x_2916:
        /* <DEDUP_REMOVED lines=13> */
.L_x_3098:
[----:B------:R-:W-:Y:S05]  /*1a560*/  BSYNC B2 ;  /* 0x0000000000027941 */ /* 0x000fea0003800000 */
.L_x_2917:
[----:B------:R-:W-:Y:S01]  /*1a570*/  BSSY B2, `(.L_x_2919) ;  /* 0x000000b000027945 */ /* 0x000fe20003800000 */
[----:B------:R-:W-:Y:S02]  /*1a580*/  IMAD.MOV.U32 R10, RZ, RZ, 0x0 ;  /* 0x00000000ff0a7424 */ /* 0x000fe400078e00ff */
[----:B0-----:R-:W-:Y:S01]  /*1a590*/  IMAD.MOV.U32 R11, RZ, RZ, 0x12f00000 ;  /* 0x12f00000ff0b7424 */ /* 0x001fe200078e00ff */
[----:B------:R-:W-:Y:S06]  /*1a5a0*/  @P2 BRA `(.L_x_2920) ;  /* 0x00000000001c2947 */ /* 0x000fec0003800000 */
[----:B------:R-:W0:Y:S01]  /*1a5b0*/  S2R R7, SR_TID.X ;  /* 0x0000000000077919 */ /* 0x000e220000002100 */
[----:B-12---:R-:W-:-:S04]  /*1a5c0*/  IMAD.MOV.U32 R6, RZ, RZ, 0xc000 ;  /* 0x0000c000ff067424 */ /* 0x006fc800078e00ff */
[----:B------:R3:W-:Y:S01]  /*1a5d0*/  SYNCS.ARRIVE.TRANS64 RZ, [R5+URZ+0x228b0], R6 ;  /* 0x0228b00605ff79a7 */ /* 0x0007e2000800003f */
[----:B0-----:R-:W-:-:S04]  /*1a5e0*/  LOP3.LUT R7, R7, 0x1f, RZ, 0xc0, !PT ;  /* 0x0000001f07077812 */ /* 0x001fc800078ec0ff */
[----:B------:R-:W-:-:S13]  /*1a5f0*/  ISETP.NE.AND P1, PT, R7, RZ, PT ;  /* 0x000000ff0700720c */ /* 0x000fda0003f25270 */
[----:B---3--:R-:W-:Y:S05]  /*1a600*/  @!P1 BRA `(.L_x_2920) ;  /* 0x0000000000049947 */ /* 0x008fea0003800000 */
[----:B------:R-:W-:Y:S01]  /*1a610*/  BPT.TRAP 0x1 ;  /* 0x000000040000795c */ /* 0x000fe20000300000 */
.L_x_2920:
[----:B------:R-:W-:Y:S05]  /*1a620*/  BSYNC B2 ;  /* 0x0000000000027941 */ /* 0x000fea0003800000 */
.L_x_2919:
[----:B------:R-:W3:Y:S04]  /*1a630*/  LDL R7, [R1+0x4] ;  /* 0x0000040001077983 */ /* 0x000ee80000100800 */
[----:B-12---:R-:W3:Y:S01]  /*1a640*/  LDL R6, [R1+0xc] ;  /* 0x00000c0001067983 */ /* 0x006ee20000100800 */
[----:B------:R-:W-:Y:S01]  /*1a650*/  R2UR UR10, R12 ;  /* 0x000000000c0a72ca */ /* 0x000fe200000e0000 */
[----:B------:R-:W-:Y:S01]  /*1a660*/  UIADD3 UR4, UP0, UR38, 0x670, URZ ;  /* 0x0000067026047890 */ /* 0x000fe2000ff1e03f */
[----:B------:R-:W-:Y:S01]  /*1a670*/  R2UR UR6, R10 ;  /* 0x000000000a0672ca */ /* 0x000fe200000e0000 */
[----:B------:R-:W-:Y:S01]  /*1a680*/  VIADD R5, R5, 0x228b0 ;  /* 0x000228b005057836 */ /* 0x000fe20000000000 */
[----:B------:R-:W-:Y:S01]  /*1a690*/  R2UR UR7, R11 ;  /* 0x000000000b0772ca */ /* 0x000fe200000e0000 */
[----:B------:R-:W-:Y:S01]  /*1a6a0*/  UIADD3.X UR5, URZ, UR39, URZ, UP0, !UPT ;  /* 0x000000273f057290 */ /* 0x000fe200087fe43f */
[----:B------:R-:W-:Y:S01]  /*1a6b0*/  PLOP3.LUT P1, PT, PT, PT, PT, 0x80, 0x0 ;  /* 0x000000000000781c */ /* 0x000fe20003f2f070 */
[----:B---3--:R-:W-:-:S04]  /*1a6c0*/  IMAD R6, R6, 0xc000, R7 ;  /* 0x0000c00006067824 */ /* 0x008fc800078e0207 */
[----:B------:R-:W-:-:S08]  /*1a6d0*/  VIADD R7, R6, 0x400 ;  /* 0x0000040006077836 */ /* 0x000fd00000000000 */
.L_x_2921:
        /* <DEDUP_REMOVED lines=15> */
.L_x_2922:
        /* <DEDUP_REMOVED lines=15> */
.L_x_2923:
        /* <DEDUP_REMOVED lines=15> */
.L_x_2924:
        /* <DEDUP_REMOVED lines=10> */
.L_x_2911:
[----:B------:R-:W-:Y:S05]  /*1aa50*/  BSYNC B1 ;  /* 0x0000000000017941 */ /* 0x000fea0003800000 */
.L_x_2910:
[----:B------:R-:W1:Y:S04]  /*1aa60*/  LDL.LU R9, [R1+0xc] ;  /* 0x00000c0001097983 */ /* 0x000e680000300800 */
[----:B------:R-:W2:Y:S01]  /*1aa70*/  LDL.LU R7, [R1+0x18] ;  /* 0x0000180001077983 */ /* 0x000ea20000300800 */
[C---:B------:R-:W-:Y:S01]  /*1aa80*/  ISETP.GT.AND P2, PT, R4.reuse, R3, PT ;  /* 0x000000030400720c */ /* 0x040fe20003f44270 */
[----:B------:R-:W-:Y:S02]  /*1aa90*/  VIADD R4, R4, 0xffffffff ;  /* 0xffffffff04047836 */ /* 0x000fe40000000000 */
[----:B-1----:R-:W-:-:S05]  /*1aaa0*/  VIADD R5, R9, 0x1 ;  /* 0x0000000109057836 */ /* 0x002fca0000000000 */
[----:B------:R-:W-:-:S04]  /*1aab0*/  ISETP.NE.AND P1, PT, R5, 0x2, PT ;  /* 0x000000020500780c */ /* 0x000fc80003f25270 */
[----:B------:R-:W-:Y:S02]  /*1aac0*/  SEL R6, RZ, 0x1, P1 ;  /* 0x00000001ff067807 */ /* 0x000fe40000800000 */
[----:B------:R-:W-:Y:S02]  /*1aad0*/  SEL R5, R5, RZ, P1 ;  /* 0x000000ff05057207 */ /* 0x000fe40000800000 */
[----:B--2---:R-:W-:-:S05]  /*1aae0*/  LOP3.LUT R7, R7, R6, RZ, 0x3c, !PT ;  /* 0x0000000607077212 */ /* 0x004fca00078e3cff */
[----:B------:R2:W-:Y:S04]  /*1aaf0*/  STL [R1+0x18], R7 ;  /* 0x0000180701007387 */ /* 0x0005e80000100800 */
[----:B------:R2:W-:Y:S01]  /*1ab00*/  STL [R1+0xc], R5 ;  /* 0x00000c0501007387 */ /* 0x0005e20000100800 */
[----:B------:R-:W-:Y:S05]  /*1ab10*/  @P2 BRA `(.L_x_2925) ;  /* 0xfffffff400c42947 */ /* 0x000fea000383ffff */
.L_x_2889:
[----:B------:R-:W-:Y:S05]  /*1ab20*/  BSYNC B0 ;  /* 0x0000000000007941 */ /* 0x000fea0003800000 */
.L_x_2888:
[----:B--2---:R-:W2:Y:S01]  /*1ab30*/  LDL R7, [R1+0x28] ;  /* 0x0000280001077983 */ /* 0x004ea20000100800 */
[----:B------:R-:W3:Y:S01]  /*1ab40*/  LDC R0, c[0x0][0x448] ;  /* 0x00011200ff007b82 */ /* 0x000ee20000000800 */
[----:B------:R-:W-:Y:S07]  /*1ab50*/  @!P0 WARPSYNC.ALL ;  /* 0x0000000000008948 */ /* 0x000fee0003800000 */
[----:B------:R-:W-:Y:S01]  /*1ab60*/  @!P0 BAR.SYNC.DEFER_BLOCKING 0xc, 0x180 ;  /* 0x0306000000008b1d */ /* 0x000fe20000010000 */
[----:B---3--:R-:W-:-:S13]  /*1ab70*/  ISETP.NE.AND P1, PT, R0, 0x1, PT ;  /* 0x000000010000780c */ /* 0x008fda0003f25270 */
[----:B------:R-:W3:Y:S08]  /*1ab80*/  @P1 LDC R2, c[0x0][0x44c] ;  /* 0x00011300ff021b82 */ /* 0x000ef00000000800 */
[----:B------:R-:W4:Y:S01]  /*1ab90*/  @P1 LDC R3, c[0x0][0x450] ;  /* 0x00011400ff031b82 */ /* 0x000f220000000800 */
[----:B--2---:R-:W-:-:S04]  /*1aba0*/  VIADD R0, R7, 0x7f ;  /* 0x0000007f07007836 */ /* 0x004fc80000000000 */
[----:B---3--:R-:W-:-:S05]  /*1abb0*/  @P1 IMAD.HI.U32 R2, R0, R2, RZ ;  /* 0x0000000200021227 */ /* 0x008fca00078e00ff */
[----:B----4-:R-:W-:Y:S02]  /*1abc0*/  @P1 SHF.R.U32.HI R0, RZ, R3, R2 ;  /* 0x00000003ff001219 */ /* 0x010fe40000011602 */
[----:B------:R-:W2:Y:S03]  /*1abd0*/  LDC.64 R2, c[0x0][0x9e0] ;  /* 0x00027800ff027b82 */ /* 0x000ea60000000a00 */
[----:B------:R-:W-:Y:S01]  /*1abe0*/  IMAD.IADD R0, R17, 0x1, R0 ;  /* 0x0000000111007824 */ /* 0x000fe200078e0200 */
[----:B--2---:R-:W-:-:S03]  /*1abf0*/  ISETP.GE.AND P2, PT, R3, 0x1, PT ;  /* 0x000000010300780c */ /* 0x004fc60003f46270 */
[----:B------:R-:W-:-:S10]  /*1ac00*/  IMAD.IADD R2, R0, 0x1, R2 ;  /* 0x0000000100027824 */ /* 0x000fd400078e0202 */
[----:B------:R-:W-:Y:S05]  /*1ac10*/  @!P2 BRA `(.L_x_2926) ;  /* 0x000000000048a947 */ /* 0x000fea0003800000 */
[C---:B------:R-:W-:Y:S01]  /*1ac20*/  ISETP.GT.AND P0, PT, R0.reuse, RZ, PT ;  /* 0x000000ff0000720c */ /* 0x040fe20003f04270 */
[----:B------:R-:W-:Y:S01]  /*1ac30*/  BSSY B0, `(.L_x_2927) ;  /* 0x000000e000007945 */ /* 0x000fe20003800000 */
[----:B------:R-:W-:-:S11]  /*1ac40*/  VIADD R6, R0, 0xffffffff ;  /* 0xffffffff00067836 */ /* 0x000fd60000000000 */
[----:B------:R-:W-:Y:S05]  /*1ac50*/  @P0 BRA `(.L_x_2928) ;  /* 0x00000000001c0947 */ /* 0x000fea0003800000 */
[----:B------:R-:W-:Y:S01]  /*1ac60*/  ISETP.NE.AND P0, PT, R3, 0x1, PT ;  /* 0x000000010300780c */ /* 0x000fe20003f05270 */
[----:B------:R-:W-:-:S12]  /*1ac70*/  IMAD.MOV R0, RZ, RZ, -R0 ;  /* 0x000000ffff007224 */ /* 0x000fd800078e0a00 */
[----:B-1----:R-:W1:Y:S02]  /*1ac80*/  @P0 LDC.64 R4, c[0x0][0x9e8] ;  /* 0x00027a00ff040b82 */ /* 0x002e640000000a00 */
[----:B-1----:R-:W-:-:S05]  /*1ac90*/  @P0 IMAD.HI.U32 R4, R0, R4, RZ ;  /* 0x0000000400040227 */ /* 0x002fca00078e00ff */
[----:B------:R-:W-:-:S04]  /*1aca0*/  @P0 SHF.R.U32.HI R0, RZ, R5, R4 ;  /* 0x00000005ff000219 */ /* 0x000fc80000011604 */
[----:B------:R-:W-:Y:S01]  /*1acb0*/  LOP3.LUT R6, RZ, R0, RZ, 0x33, !PT ;  /* 0x00000000ff067212 */ /* 0x000fe200078e33ff */
[----:B------:R-:W-:Y:S06]  /*1acc0*/  BRA `(.L_x_2929) ;  /* 0x0000000000107947 */ /* 0x000fec0003800000 */
.L_x_2928:
[----:B------:R-:W-:-:S13]  /*1acd0*/  ISETP.NE.AND P0, PT, R3, 0x1, PT ;  /* 0x000000010300780c */ /* 0x000fda0003f05270 */
[----:B-1----:R-:W1:Y:S02]  /*1ace0*/  @P0 LDC.64 R4, c[0x0][0x9e8] ;  /* 0x00027a00ff040b82 */ /* 0x002e640000000a00 */
[----:B-1----:R-:W-:-:S05]  /*1acf0*/  @P0 IMAD.HI.U32 R4, R6, R4, RZ ;  /* 0x0000000406040227 */ /* 0x002fca00078e00ff */
[----:B------:R-:W-:-:S07]  /*1ad00*/  @P0 SHF.R.U32.HI R6, RZ, R5, R4 ;  /* 0x00000005ff060219 */ /* 0x000fce0000011604 */
.L_x_2929:
[----:B------:R-:W-:Y:S05]  /*1ad10*/  BSYNC B0 ;  /* 0x0000000000007941 */ /* 0x000fea0003800000 */
.L_x_2927:
[----:B------:R-:W-:-:S05]  /*1ad20*/  IMAD R6, R6, R3, R3 ;  /* 0x0000000306067224 */ /* 0x000fca00078e0203 */
[----:B------:R-:W-:-:S07]  /*1ad30*/  VIMNMX R2, R2, R6, PT ;  /* 0x0000000602027248 */ /* 0x000fce0003fe0100 */
.L_x_2926:
[----:B------:R-:W-:Y:S01]  /*1ad40*/  VIADD R0, R2, 0x5f ;  /* 0x0000005f02007836 */ /* 0x000fe20000000000 */
[----:B------:R-:W2:Y:S01]  /*1ad50*/  @P1 LDC R4, c[0x0][0x450] ;  /* 0x00011400ff041b82 */ /* 0x000ea20000000800 */
[----:B------:R-:W-:Y:S02]  /*1ad60*/  ULDC UR4, c[0x0][0x9dc] ;  /* 0x0002770000047ab9 */ /* 0x000fe40000000800 */
[----:B------:R-:W-:-:S05]  /*1ad70*/  IMAD.HI R0, R0, 0x2aaaaaab, RZ ;  /* 0x2aaaaaab00007827 */ /* 0x000fca00078e02ff */
[----:B------:R-:W-:-:S04]  /*1ad80*/  SHF.R.U32.HI R2, RZ, 0x1f, R0 ;  /* 0x0000001fff027819 */ /* 0x000fc80000011600 */
[----:B------:R-:W-:Y:S02]  /*1ad90*/  LEA.HI.SX32 R2, R0, R2, 0x1c ;  /* 0x0000000200027211 */ /* 0x000fe400078fe2ff */
[----:B------:R-:W3:Y:S02]  /*1ada0*/  @P1 LDC R0, c[0x0][0x44c] ;  /* 0x00011300ff001b82 */ /* 0x000ee40000000800 */
[----:B------:R-:W-:Y:S01]  /*1adb0*/  VIMNMX R6, R21, R2, PT ;  /* 0x0000000215067248 */ /* 0x000fe20003fe0100 */
[----:B------:R-:W-:-:S04]  /*1adc0*/  IMAD.MOV.U32 R2, RZ, RZ, R7 ;  /* 0x000000ffff027224 */ /* 0x000fc800078e0007 */
[----:B------:R4:W-:Y:S01]  /*1add0*/  STL [R1+0x2c], R6 ;  /* 0x00002c0601007387 */ /* 0x0009e20000100800 */
[----:B---3--:R-:W-:-:S05]  /*1ade0*/  @P1 IMAD.HI.U32 R0, R7, R0, RZ ;  /* 0x0000000007001227 */ /* 0x008fca00078e00ff */
[----:B--2---:R-:W-:-:S05]  /*1adf0*/  @P1 SHF.R.U32.HI R2, RZ, R4, R0 ;  /* 0x00000004ff021219 */ /* 0x004fca0000011600 */
[----:B------:R-:W-:-:S04]  /*1ae00*/  IMAD.IADD R0, R20, 0x1, R2 ;  /* 0x0000000114007824 */ /* 0x000fc800078e0202 */
[----:B------:R-:W-:Y:S01]  /*1ae10*/  VIADD R2, R0, -UR4 ;  /* 0x8000000400027c36 */ /* 0x000fe20008000000 */
[----:B----4-:R-:W-:Y:S06]  /*1ae20*/  @!P2 BRA `(.L_x_2930) ;  /* 0x000000000044a947 */ /* 0x010fec0003800000 */
[----:B------:R-:W-:Y:S01]  /*1ae30*/  ISETP.GT.AND P0, PT, R0, -0x1, PT ;  /* 0xffffffff0000780c */ /* 0x000fe20003f04270 */
[----:B------:R-:W-:-:S12]  /*1ae40*/  BSSY B0, `(.L_x_2931) ;  /* 0x000000d000007945 */ /* 0x000fd80003800000 */
[----:B------:R-:W-:Y:S05]  /*1ae50*/  @P0 BRA `(.L_x_2932) ;  /* 0x00000000001c0947 */ /* 0x000fea0003800000 */
[----:B------:R-:W-:Y:S02]  /*1ae60*/  ISETP.NE.AND P0, PT, R3, 0x1, PT ;  /* 0x000000010300780c */ /* 0x000fe40003f05270 */
[----:B------:R-:W-:-:S11]  /*1ae70*/  LOP3.LUT R0, RZ, R0, RZ, 0x33, !PT ;  /* 0x00000000ff007212 */ /* 0x000fd600078e33ff */
[----:B-1----:R-:W1:Y:S02]  /*1ae80*/  @P0 LDC.64 R4, c[0x0][0x9e8] ;  /* 0x00027a00ff040b82 */ /* 0x002e640000000a00 */
[----:B-1----:R-:W-:-:S05]  /*1ae90*/  @P0 IMAD.HI.U32 R4, R0, R4, RZ ;  /* 0x0000000400040227 */ /* 0x002fca00078e00ff */
[----:B------:R-:W-:-:S04]  /*1aea0*/  @P0 SHF.R.U32.HI R0, RZ, R5, R4 ;  /* 0x00000005ff000219 */ /* 0x000fc80000011604 */
[----:B------:R-:W-:Y:S01]  /*1aeb0*/  LOP3.LUT R0, RZ, R0, RZ, 0x33, !PT ;  /* 0x00000000ff007212 */ /* 0x000fe200078e33ff */
[----:B------:R-:W-:Y:S06]  /*1aec0*/  BRA `(.L_x_2933) ;  /* 0x0000000000107947 */ /* 0x000fec0003800000 */
.L_x_2932:
[----:B------:R-:W-:-:S13]  /*1aed0*/  ISETP.NE.AND P0, PT, R3, 0x1, PT ;  /* 0x000000010300780c */ /* 0x000fda0003f05270 */
[----:B-1----:R-:W1:Y:S02]  /*1aee0*/  @P0 LDC.64 R4, c[0x0][0x9e8] ;  /* 0x00027a00ff040b82 */ /* 0x002e640000000a00 */
[----:B-1----:R-:W-:-:S05]  /*1aef0*/  @P0 IMAD.HI.U32 R4, R0, R4, RZ ;  /* 0x0000000400040227 */ /* 0x002fca00078e00ff */
[----:B------:R-:W-:-:S07]  /*1af00*/  @P0 SHF.R.U32.HI R0, RZ, R5, R4 ;  /* 0x00000005ff000219 */ /* 0x000fce0000011604 */
.L_x_2933:
[----:B------:R-:W-:Y:S05]  /*1af10*/  BSYNC B0 ;  /* 0x0000000000007941 */ /* 0x000fea0003800000 */
.L_x_2931:
[----:B------:R-:W-:-:S05]  /*1af20*/  IMAD R0, R0, R3, RZ ;  /* 0x0000000300007224 */ /* 0x000fca00078e02ff */
[----:B------:R-:W-:-:S07]  /*1af30*/  VIMNMX R2, R2, R0, !PT ;  /* 0x0000000002027248 */ /* 0x000fce0007fe0100 */
.L_x_2930:
[----:B------:R-:W-:Y:S01]  /*1af40*/  IMAD.HI R2, R2, 0x2aaaaaab, RZ ;  /* 0x2aaaaaab02027827 */ /* 0x000fe200078e02ff */
[----:B------:R-:W-:Y:S04]  /*1af50*/  BSSY B7, `(.L_x_2934) ;  /* 0x00003fa000077945 */ /* 0x000fe80003800000 */
[----:B------:R-:W-:-:S04]  /*1af60*/  SHF.R.U32.HI R0, RZ, 0x1f, R2 ;  /* 0x0000001fff007819 */ /* 0x000fc80000011602 */
[----:B------:R-:W-:-:S04]  /*1af70*/  LEA.HI.SX32 R0, R2, R0, 0x1c ;  /* 0x0000000002007211 */ /* 0x000fc800078fe2ff */
[----:B------:R-:W-:-:S04]  /*1af80*/  VIMNMX R3, RZ, R0, !PT ;  /* 0x00000000ff037248 */ /* 0x000fc80007fe0100 */
[----:B------:R-:W-:Y:S01]  /*1af90*/  ISETP.GT.AND P0, PT, R6, R3, PT ;  /* 0x000000030600720c */ /* 0x000fe20003f04270 */
[----:B------:R2:W-:-:S12]  /*1afa0*/  STL [R1+0x24], R3 ;  /* 0x0000240301007387 */ /* 0x0005d80000100800 */
[----:B--2---:R-:W-:Y:S05]  /*1afb0*/  @P0 BRA `(.L_x_2935) ;  /* 0x0000000000440947 */ /* 0x004fea0003800000 */
[----:B------:R-:W2:Y:S02]  /*1afc0*/  S2R R3, SR_TID.X ;  /* 0x0000000000037919 */ /* 0x000ea40000002100 */
[----:B--2---:R-:W-:-:S04]  /*1afd0*/  LOP3.LUT R3, R3, 0x7f, RZ, 0xc0, !PT ;  /* 0x0000007f03037812 */ /* 0x004fc800078ec0ff */
[----:B------:R-:W-:-:S13]  /*1afe0*/  ISETP.NE.AND P0, PT, R3, RZ, PT ;  /* 0x000000ff0300720c */ /* 0x000fda0003f05270 */
[----:B------:R-:W-:Y:S05]  /*1aff0*/  @P0 BRA `(.L_x_2936) ;  /* 0x0000003c00bc0947 */ /* 0x000fea0003800000 */
[----:B------:R-:W2:Y:S01]  /*1b000*/  S2R R3, SR_LANEID ;  /* 0x0000000000037919 */ /* 0x000ea20000000000 */
[----:B------:R-:W-:Y:S02]  /*1b010*/  VOTEU.ANY UR4, UPT, PT ;  /* 0x0000000000047886 */ /* 0x000fe400038e0100 */
[----:B------:R-:W2:Y:S08]  /*1b020*/  FLO.U32 R0, UR4 ;  /* 0x0000000400007d00 */ /* 0x000eb000080e0000 */
[----:B-1----:R-:W1:Y:S01]  /*1b030*/  POPC R5, UR4 ;  /* 0x0000000400057d09 */ /* 0x002e620008000000 */
[----:B--2---:R-:W-:-:S02]  /*1b040*/  ISETP.EQ.U32.AND P0, PT, R0, R3, PT ;  /* 0x000000030000720c */ /* 0x004fc40003f02070 */
[----:B------:R-:W1:Y:S11]  /*1b050*/  LDC.64 R2, c[0x0][0xc60] ;  /* 0x00031800ff027b82 */ /* 0x000e760000000a00 */
[----:B-1----:R-:W2:Y:S01]  /*1b060*/  @P0 ATOMG.E.ADD.STRONG.GPU PT, R3, desc[UR40][R2.64], R5 ;  /* 0x00000005020309a8 */ /* 0x002ea200081ee1e8 */
[----:B------:R-:W1:Y:S02]  /*1b070*/  S2R R4, SR_LTMASK ;  /* 0x0000000000047919 */ /* 0x000e640000003900 */
[----:B-1----:R-:W-:-:S04]  /*1b080*/  LOP3.LUT R4, R4, UR4, RZ, 0xc0, !PT ;  /* 0x0000000404047c12 */ /* 0x002fc8000f8ec0ff */
[----:B------:R-:W1:Y:S01]  /*1b090*/  POPC R7, R4 ;  /* 0x0000000400077309 */ /* 0x000e620000000000 */
[----:B--2---:R-:W1:Y:S02]  /*1b0a0*/  SHFL.IDX PT, R0, R3, R0, 0x1f ;  /* 0x00001f0003007589 */ /* 0x004e6400000e0000 */
[----:B-1----:R-:W-:Y:S01]  /*1b0b0*/  IADD3 R16, R0, UR36, R7 ;  /* 0x0000002400107c10 */ /* 0x002fe2000fffe007 */
[----:B------:R-:W-:Y:S06]  /*1b0c0*/  BRA `(.L_x_2936) ;  /* 0x0000003c00887947 */ /* 0x000fec0003800000 */
.L_x_2935:
        /* <DEDUP_REMOVED lines=11> */
[----:B-1----:R-:W-:Y:S02]  /*1b180*/  IMAD.U32 R5, RZ, RZ, UR7 ;  /* 0x00000007ff057e24 */ /* 0x002fe4000f8e00ff */
[----:B------:R-:W-:Y:S02]  /*1b190*/  IMAD.U32 R6, RZ, RZ, UR8 ;  /* 0x00000008ff067e24 */ /* 0x000fe4000f8e00ff */
[----:B------:R-:W-:-:S02]  /*1b1a0*/  IMAD.U32 R7, RZ, RZ, UR9 ;  /* 0x00000009ff077e24 */ /* 0x000fc4000f8e00ff */
[----:B------:R-:W-:Y:S02]  /*1b1b0*/  IMAD.U32 R10, RZ, RZ, UR4 ;  /* 0x00000004ff0a7e24 */ /* 0x000fe4000f8e00ff */
[----:B0-----:R-:W-:Y:S02]  /*1b1c0*/  IMAD.U32 R11, RZ, RZ, UR5 ;  /* 0x00000005ff0b7e24 */ /* 0x001fe4000f8e00ff */
[----:B------:R-:W-:Y:S02]  /*1b1d0*/  IMAD.MOV.U32 R8, RZ, RZ, 0x70 ;  /* 0x00000070ff087424 */ /* 0x000fe400078e00ff */
[----:B------:R-:W-:Y:S02]  /*1b1e0*/  IMAD.MOV.U32 R12, RZ, RZ, 0x1 ;  /* 0x00000001ff0c7424 */ /* 0x000fe400078e00ff */
[----:B------:R-:W-:-:S07]  /*1b1f0*/  IMAD.MOV.U32 R13, RZ, RZ, RZ ;  /* 0x000000ffff0d7224 */ /* 0x000fce00078e00ff */
[----:B------:R-:W-:-:S07]  /*1b200*/  LEPC R20, `(.L_x_2938) ;  /* 0x000000001014794e */ /* 0x000fce0000000000 */
[----:B--2---:R-:W-:Y:S05]  /*1b210*/  CALL.ABS.NOINC R2 ;  /* 0x0000000002007343 */ /* 0x004fea0003c00000 */
.L_x_2938:
[----:B------:R-:W-:Y:S05]  /*1b220*/  BSYNC B6 ;  /* 0x0000000000067941 */ /* 0x000fea0003800000 */
.L_x_2937:
        /* <DEDUP_REMOVED lines=10> */
[----:B-1----:R-:W-:Y:S02]  /*1b2d0*/  IMAD.U32 R5, RZ, RZ, UR7 ;  /* 0x00000007ff057e24 */ /* 0x002fe4000f8e00ff */
[----:B------:R-:W-:Y:S02]  /*1b2e0*/  IMAD.U32 R6, RZ, RZ, UR8 ;  /* 0x00000008ff067e24 */ /* 0x000fe4000f8e00ff */
[----:B------:R-:W-:-:S02]  /*1b2f0*/  IMAD.U32 R7, RZ, RZ, UR9 ;  /* 0x00000009ff077e24 */ /* 0x000fc4000f8e00ff */
[----:B------:R-:W-:Y:S02]  /*1b300*/  IMAD.U32 R10, RZ, RZ, UR4 ;  /* 0x00000004ff0a7e24 */ /* 0x000fe4000f8e00ff */
[----:B0-----:R-:W-:Y:S02]  /*1b310*/  IMAD.U32 R11, RZ, RZ, UR5 ;  /* 0x00000005ff0b7e24 */ /* 0x001fe4000f8e00ff */
[----:B------:R-:W-:Y:S02]  /*1b320*/  IMAD.MOV.U32 R8, RZ, RZ, 0x70 ;  /* 0x00000070ff087424 */ /* 0x000fe400078e00ff */
[----:B------:R-:W-:Y:S02]  /*1b330*/  IMAD.MOV.U32 R12, RZ, RZ, 0x1 ;  /* 0x00000001ff0c7424 */ /* 0x000fe400078e00ff */
[----:B--2---:R-:W-:-:S07]  /*1b340*/  IMAD.MOV.U32 R13, RZ, RZ, RZ ;  /* 0x000000ffff0d7224 */ /* 0x004fce00078e00ff */
[----:B------:R-:W-:-:S07]  /*1b350*/  LEPC R20, `(.L_x_2941) ;  /* 0x000000001014794e */ /* 0x000fce0000000000 */
[----:B---3--:R-:W-:Y:S05]  /*1b360*/  CALL.ABS.NOINC R2 ;  /* 0x0000000002007343 */ /* 0x008fea0003c00000 */
.L_x_2941:
        /* <DEDUP_REMOVED lines=15> */
.L_x_2940:
[----:B------:R-:W-:Y:S05]  /*1b460*/  BSYNC B6 ;  /* 0x0000000000067941 */ /* 0x000fea0003800000 */
.L_x_2939:
[----:B------:R-:W-:Y:S01]  /*1b470*/  ULDC.64 UR4, c[0x0][0x9f8] ;  /* 0x00027e0000047ab9 */ /* 0x000fe20000000a00 */
[----:B------:R-:W2:Y:S01]  /*1b480*/  LDL R17, [R1+0x2c] ;  /* 0x00002c0001117983 */ /* 0x000ea20000100800 */
[----:B------:R-:W-:Y:S01]  /*1b490*/  ISETP.NE.U32.AND P0, PT, RZ, UR4, PT ;  /* 0x00000004ff007c0c */ /* 0x000fe2000bf05070 */
[----:B------:R-:W-:-:S03]  /*1b4a0*/  IMAD.MOV.U32 R7, RZ, RZ, R19 ;  /* 0x000000ffff077224 */ /* 0x000fc600078e0013 */
[----:B------:R-:W-:Y:S01]  /*1b4b0*/  ISETP.NE.AND.EX P0, PT, RZ, UR5, PT, P0 ;  /* 0x00000005ff007c0c */ /* 0x000fe2000bf05300 */
[----:B------:R-:W-:-:S12]  /*1b4c0*/  ULDC.64 UR4, c[0x0][0xa08] ;  /* 0x0002820000047ab9 */ /* 0x000fd80000000a00 */
[----:B------:R-:W3:Y:S02]  /*1b4d0*/  @P0 LDC.64 R2, c[0x0][0x9f8] ;  /* 0x00027e00ff020b82 */ /* 0x000ee40000000a00 */
[----:B---3--:R-:W-:-:S05]  /*1b4e0*/  @P0 IMAD.WIDE R2, R19, 0x4, R2 ;  /* 0x0000000413020825 */ /* 0x008fca00078e0202 */
[----:B------:R3:W1:Y:S02]  /*1b4f0*/  @P0 LDG.E R7, desc[UR40][R2.64] ;  /* 0x0000002802070981 */ /* 0x000664000c1e1900 */
[----:B---3--:R-:W3:Y:S02]  /*1b500*/  LDC.64 R2, c[0x0][0x418] ;  /* 0x00010600ff027b82 */ /* 0x008ee40000000a00 */
[----:B---3--:R-:W-:Y:S01]  /*1b510*/  LOP3.LUT P0, RZ, R2, UR4, RZ, 0xfc, !PT ;  /* 0x0000000402ff7c12 */ /* 0x008fe2000f80fcff */
[----:B------:R-:W-:-:S03]  /*1b520*/  UMOV UR4, 0xffffffff ;  /* 0xffffffff00047882 */ /* 0x000fc60000000000 */
[----:B------:R-:W-:Y:S01]  /*1b530*/  LOP3.LUT P0, RZ, R3, UR5, RZ, 0xfc, P0 ;  /* 0x0000000503ff7c12 */ /* 0x000fe2000800fcff */
[----:B--2---:R-:W-:Y:S01]  /*1b540*/  VIADD R0, R17, 0xffffffff ;  /* 0xffffffff11007836 */ /* 0x004fe20000000000 */
[----:B-1----:R-:W-:Y:S01]  /*1b550*/  SHF.R.S32.HI R8, RZ, 0x1f, R7 ;  /* 0x0000001fff087819 */ /* 0x002fe20000011407 */
[----:B------:R1:W-:Y:S01]  /*1b560*/  STL [R1+0x10], R7 ;  /* 0x0000100701007387 */ /* 0x0003e20000100800 */
[----:B------:R-:W-:-:S03]  /*1b570*/  SEL R17, R7, RZ, !P0 ;  /* 0x000000ff07117207 */ /* 0x000fc60004000000 */
[----:B------:R1:W-:Y:S01]  /*1b580*/  STL [R1+0x1c], R8 ;  /* 0x00001c0801007387 */ /* 0x0003e20000100800 */
[----:B------:R-:W-:Y:S05]  /*1b590*/  BRA.DIV UR4, `(.L_x_2942) ;  /* 0x0000005e04cc7947 */ /* 0x000fea000b800000 */
[----:B------:R-:W2:Y:S02]  /*1b5a0*/  S2R R4, SR_TID.X ;  /* 0x0000000000047919 */ /* 0x000ea40000002100 */
[----:B--2---:R-:W-:-:S04]  /*1b5b0*/  SHF.R.U32.HI R4, RZ, 0x5, R4 ;  /* 0x00000005ff047819 */ /* 0x004fc80000011604 */
[----:B------:R-:W-:-:S05]  /*1b5c0*/  LOP3.LUT R4, R4, 0x3, RZ, 0xc0, !PT ;  /* 0x0000000304047812 */ /* 0x000fca00078ec0ff */
[----:B------:R2:W3:Y:S02]  /*1b5d0*/  SHFL.IDX PT, R14, R4, RZ, 0x1f ;  /* 0x00001fff040e7589 */ /* 0x0004e400000e0000 */
.L_x_3101:
[----:B--2---:R-:W2:Y:S01]  /*1b5e0*/  LDL.LU R4, [R1] ;  /* 0x0000000001047983 */ /* 0x004ea20000300800 */
[----:B------:R-:W-:Y:S02]  /*1b5f0*/  PLOP3.LUT P1, PT, PT, PT, PT, 0x8, 0x0 ;  /* 0x000000000000781c */ /* 0x000fe40003f2e170 */
[----:B---3--:R-:W-:Y:S01]  /*1b600*/  ISETP.NE.AND P0, PT, R14, RZ, PT ;  /* 0x000000ff0e00720c */ /* 0x008fe20003f05270 */
[----:B------:R3:W-:Y:S01]  /*1b610*/  STL [R1+0x30], R0 ;  /* 0x0000300001007387 */ /* 0x0007e20000100800 */
[----:B--2---:R-:W-:-:S09]  /*1b620*/  LOP3.LUT R4, R4, 0xfffffffe, RZ, 0xc0, !PT ;  /* 0xfffffffe04047812 */ /* 0x004fd200078ec0ff */
[----:B------:R-:W-:-:S05]  /*1b630*/  @P1 LOP3.LUT R4, R4, 0x1, RZ, 0xfc, !PT ;  /* 0x0000000104041812 */ /* 0x000fca00078efcff */
[----:B------:R3:W-:Y:S01]  /*1b640*/  STL [R1], R4 ;  /* 0x0000000401007387 */ /* 0x0007e20000100800 */
[----:B------:R-:W-:Y:S05]  /*1b650*/  @P0 BRA `(.L_x_2943) ;  /* 0x00000004001c0947 */ /* 0x000fea0003800000 */
[----:B------:R-:W-:-:S03]  /*1b660*/  UMOV UR4, 0xffffffff ;  /* 0xffffffff00047882 */ /* 0x000fc60000000000 */
[----:B------:R-:W-:Y:S05]  /*1b670*/  BRA.DIV UR4, `(.L_x_2944) ;  /* 0x0000005e04c87947 */ /* 0x000fea000b800000 */
[----:B------:R-:W-:-:S13]  /*1b680*/  ELECT P6, URZ, PT ;  /* 0x00000000003f782f */ /* 0x000fda00038c0000 */
.L_x_3104:
[----:B------:R-:W-:Y:S05]  /*1b690*/  @!P6 BRA `(.L_x_2943) ;  /* 0x00000004000ce947 */ /* 0x000fea0003800000 */
[----:B------:R-:W-:-:S04]  /*1b6a0*/  ISETP.NE.U32.AND P0, PT, R2, RZ, PT ;  /* 0x000000ff0200720c */ /* 0x000fc80003f05070 */
[----:B------:R-:W-:-:S13]  /*1b6b0*/  ISETP.NE.AND.EX P0, PT, R3, RZ, PT, P0 ;  /* 0x000000ff0300720c */ /* 0x000fda0003f05300 */
[----:B------:R-:W-:Y:S05]  /*1b6c0*/  @!P0 BRA `(.L_x_2945) ;  /* 0x0000000000508947 */ /* 0x000fea0003800000 */
[----:B------:R-:W2:Y:S01]  /*1b6d0*/  LDC R6, c[0x0][0x43c] ;  /* 0x00010f00ff067b82 */ /* 0x000ea20000000800 */
[----:B------:R-:W-:Y:S01]  /*1b6e0*/  IMAD.MOV.U32 R9, RZ, RZ, R0 ;  /* 0x000000ffff097224 */ /* 0x000fe200078e0000 */
[----:B------:R-:W-:-:S03]  /*1b6f0*/  ULDC.64 UR4, c[0x0][0x428] ;  /* 0x00010a0000047ab9 */ /* 0x000fc60000000a00 */
[----:B---3--:R-:W-:Y:S01]  /*1b700*/  IMAD.MOV.U32 R0, RZ, RZ, R9 ;  /* 0x000000ffff007224 */ /* 0x008fe200078e0009 */
[----:B--2---:R-:W-:-:S13]  /*1b710*/  ISETP.NE.AND P0, PT, R6, 0x1, PT ;  /* 0x000000010600780c */ /* 0x004fda0003f05270 */
[----:B------:R-:W2:Y:S02]  /*1b720*/  @P0 LDC.64 R4, c[0x0][0x440] ;  /* 0x00011000ff040b82 */ /* 0x000ea40000000a00 */
[----:B--2---:R-:W-:-:S05]  /*1b730*/  @P0 IMAD.HI.U32 R4, R9, R4, RZ ;  /* 0x0000000409040227 */ /* 0x004fca00078e00ff */
        /* <DEDUP_REMOVED lines=13> */
.L_x_2945:
[----:B-1----:R-:W4:Y:S04]  /*1b810*/  LDL R7, [R1+0x4] ;  /* 0x0000040001077983 */ /* 0x002f280000100800 */
[----:B---3--:R-:W4:Y:S04]  /*1b820*/  LDL R0, [R1+0x8] ;  /* 0x0000080001007983 */ /* 0x008f280000100800 */
[----:B--2---:R-:W2:Y:S01]  /*1b830*/  LDL R2, [R1+0x14] ;  /* 0x0000140001027983 */ /* 0x004ea20000100800 */
[----:B----4-:R-:W-:Y:S01]  /*1b840*/  IMAD R0, R0, 0x8, R7 ;  /* 0x0000000800007824 */ /* 0x010fe200078e0207 */
[----:B--2---:R-:W-:-:S04]  /*1b850*/  SHF.L.U32 R2, R2, 0x1f, RZ ;  /* 0x0000001f02027819 */ /* 0x004fc800000006ff */
[----:B------:R-:W1:Y:S02]  /*1b860*/  SYNCS.PHASECHK.TRANS64.TRYWAIT P0, [R0+URZ+0x22840], R2 ;  /* 0x02284002000075a7 */ /* 0x000e64000800017f */
[----:B-1----:R-:W-:Y:S05]  /*1b870*/  @!P0 BRA `(.L_x_2946) ;  /* 0x0000005c00688947 */ /* 0x002fea0003800000 */
.L_x_3105:
[----:B------:R-:W2:Y:S02]  /*1b880*/  S2R R3, SR_TID.X ;  /* 0x0000000000037919 */ /* 0x000ea40000002100 */
[----:B--2---:R-:W-:-:S04]  /*1b890*/  LOP3.LUT R3, R3, 0x7f, RZ, 0xc0, !PT ;  /* 0x0000007f03037812 */ /* 0x004fc800078ec0ff */
[----:B------:R-:W-:-:S13]  /*1b8a0*/  ISETP.NE.AND P0, PT, R3, RZ, PT ;  /* 0x000000ff0300720c */ /* 0x000fda0003f05270 */
        /* <DEDUP_REMOVED lines=8> */
.L_x_2947:
[----:B------:R-:W2:Y:S04]  /*1b930*/  LDL R6, [R1+0x4] ;  /* 0x0000040001067983 */ /* 0x000ea80000100800 */
[----:B------:R-:W2:Y:S04]  /*1b940*/  LDL R5, [R1+0x8] ;  /* 0x0000080001057983 */ /* 0x000ea80000100800 */
[----:B------:R-:W3:Y:S04]  /*1b950*/  LDL R4, [R1+0x30] ;  /* 0x0000300001047983 */ /* 0x000ee80000100800 */
[----:B------:R-:W4:Y:S04]  /*1b960*/  LDL R3, [R1+0x20] ;  /* 0x0000200001037983 */ /* 0x000f280000100800 */
[----:B-1----:R-:W4:Y:S01]  /*1b970*/  LDL.LU R2, [R1] ;  /* 0x0000000001027983 */ /* 0x002f220000300800 */
        /* <DEDUP_REMOVED lines=9> */
[----:B--2---:R-:W-:Y:S01]  /*1ba10*/  IMAD R0, R5, 0x3000, R6 ;  /* 0x0000300005007824 */ /* 0x004fe200078e0206 */
[----:B---3--:R-:W-:-:S04]  /*1ba20*/  R2UR UR11, R4 ;  /* 0x00000000040b72ca */ /* 0x008fc800000e0000 */
[----:B------:R-:W-:Y:S02]  /*1ba30*/  R2UR UR8, R0 ;  /* 0x00000000000872ca */ /* 0x000fe400000e0000 */
[----:B----4-:R-:W-:Y:S02]  /*1ba40*/  R2UR UR4, R3 ;  /* 0x00000000030472ca */ /* 0x010fe400000e0000 */
[----:B------:R-:W-:-:S04]  /*1ba50*/  LOP3.LUT R2, R2, 0xfffffffe, RZ, 0xc0, !PT ;  /* 0xfffffffe02027812 */ /* 0x000fc800078ec0ff */
[----:B------:R-:W-:-:S05]  /*1ba60*/  @P0 LOP3.LUT R2, R2, 0x1, RZ, 0xfc, !PT ;  /* 0x0000000102020812 */ /* 0x000fca00078efcff */
[----:B------:R-:W-:Y:S02]  /*1ba70*/  UIADD3 UR8, UR8, 0x1c400, URZ ;  /* 0x0001c40008087890 */ /* 0x000fe4000fffe03f */
[----:B------:R-:W-:Y:S01]  /*1ba80*/  UIMAD UR11, UR11, 0x60, UR4 ;  /* 0x000000600b0b78a4 */ /* 0x000fe2000f8e0204 */
[----:B------:R2:W-:Y:S02]  /*1ba90*/  STL [R1], R2 ;  /* 0x0000000201007387 */ /* 0x0005e40000100800 */
[----:B------:R-:W-:-:S06]  /*1baa0*/  UMOV UR4, 0x0 ;  /* 0x0000000000047882 */ /* 0x000fcc0000000000 */
[----:B------:R2:W-:Y:S01]  /*1bab0*/  UTMALDG.4D [UR8], [UR6], desc[UR4] ;  /* 0x00000408060075b4 */ /* 0x0005e20008019000 */
[----:B------:R-:W-:Y:S02]  /*1bac0*/  NOP ;  /* 0x0000000000007918 */ /* 0x000fe40000000000 */
.L_x_2943:
[----:B---3--:R-:W3:Y:S04]  /*1bad0*/  LDL R4, [R1+0x4] ;  /* 0x0000040001047983 */ /* 0x008ee80000100800 */
[----:B------:R-:W4:Y:S01]  /*1bae0*/  LDL.LU R3, [R1+0x40] ;  /* 0x0000400001037983 */ /* 0x000f220000300800 */
[----:B------:R-:W-:Y:S05]  /*1baf0*/  WARPSYNC.ALL ;  /* 0x0000000000007948 */ /* 0x000fea0003800000 */
[----:B--2---:R-:W-:Y:S01]  /*1bb00*/  ULDC.64 UR4, c[0x0][0x298] ;  /* 0x0000a60000047ab9 */ /* 0x004fe20000000a00 */
[----:B------:R-:W-:Y:S01]  /*1bb10*/  BSSY B6, `(.L_x_2948) ;  /* 0x000001c000067945 */ /* 0x000fe20003800000 */
[----:B------:R-:W-:Y:S01]  /*1bb20*/  BAR.SYNC.DEFER_BLOCKING 0x8, 0x180 ;  /* 0x0206000000007b1d */ /* 0x000fe20000010000 */
[----:B----4-:R-:W-:-:S05]  /*1bb30*/  SHF.R.S32.HI R0, RZ, 0x1f, R3 ;  /* 0x0000001fff007819 */ /* 0x010fca0000011403 */
[----:B------:R-:W-:Y:S02]  /*1bb40*/  IMAD R2, R0, UR4, RZ ;  /* 0x0000000400027c24 */ /* 0x000fe4000f8e02ff */
[----:B---3--:R-:W-:Y:S02]  /*1bb50*/  VIADD R0, R4, 0x18400 ;  /* 0x0001840004007836 */ /* 0x008fe40000000000 */
[C---:B------:R-:W-:Y:S02]  /*1bb60*/  IMAD R2, R3.reuse, UR5, R2 ;  /* 0x0000000503027c24 */ /* 0x040fe4000f8e0202 */
[----:B------:R-:W-:Y:S01]  /*1bb70*/  IMAD.WIDE.U32 R4, R3, UR4, RZ ;  /* 0x0000000403047c25 */ /* 0x000fe2000f8e00ff */
[----:B------:R-:W-:-:S03]  /*1bb80*/  LOP3.LUT P0, RZ, R0, 0x3ff, RZ, 0xc0, !PT ;  /* 0x000003ff00ff7812 */ /* 0x000fc6000780c0ff */
[----:B------:R-:W-:Y:S01]  /*1bb90*/  IMAD.IADD R0, R5, 0x1, R2 ;  /* 0x0000000105007824 */ /* 0x000fe200078e0202 */
[----:B------:R2:W-:Y:S04]  /*1bba0*/  STL.64 [R1+0x40], R4 ;  /* 0x0000400401007387 */ /* 0x0005e80000100a00 */
[----:B------:R2:W-:Y:S05]  /*1bbb0*/  STL [R1+0x4c], R0 ;  /* 0x00004c0001007387 */ /* 0x0005ea0000100800 */
[----:B------:R-:W-:Y:S05]  /*1bbc0*/  @!P0 BRA `(.L_x_2949) ;  /* 0x0000000000408947 */ /* 0x000fea0003800000 */
[----:B------:R-:W-:Y:S01]  /*1bbd0*/  MOV R2, 0x0 ;  /* 0x0000000000027802 */ /* 0x000fe20000000f00 */
[----:B------:R-:W-:Y:S01]  /*1bbe0*/  ULDC.64 UR4, c[0x4][0x98] ;  /* 0x0100260000047ab9 */ /* 0x000fe20000000a00 */
[----:B------:R-:W-:Y:S01]  /*1bbf0*/  ULDC.64 UR6, c[0x4][0xa0] ;  /* 0x0100280000067ab9 */ /* 0x000fe20000000a00 */
[----:B------:R-:W-:Y:S01]  /*1bc00*/  ULDC.64 UR8, c[0x4][0x20] ;  /* 0x0100080000087ab9 */ /* 0x000fe20000000a00 */
[----:B--2---:R-:W-:Y:S02]  /*1bc10*/  IMAD.U32 R4, RZ, RZ, UR4 ;  /* 0x00000004ff047e24 */ /* 0x004fe4000f8e00ff */
[----:B------:R-:W2:Y:S01]  /*1bc20*/  LDC.64 R2, c[0x4][R2] ;  /* 0x0100000002027b82 */ /* 0x000ea20000000a00 */
[----:B------:R-:W-:Y:S02]  /*1bc30*/  IMAD.U32 R5, RZ, RZ, UR5 ;  /* 0x00000005ff057e24 */ /* 0x000fe4000f8e00ff */
[----:B------:R-:W-:Y:S02]  /*1bc40*/  IMAD.U32 R6, RZ, RZ, UR6 ;  /* 0x00000006ff067e24 */ /* 0x000fe4000f8e00ff */
[----:B-1----:R-:W-:-:S02]  /*1bc50*/  IMAD.U32 R7, RZ, RZ, UR7 ;  /* 0x00000007ff077e24 */ /* 0x002fc4000f8e00ff */
[----:B------:R-:W-:Y:S02]  /*1bc60*/  IMAD.U32 R10, RZ, RZ, UR8 ;  /* 0x00000008ff0a7e24 */ /* 0x000fe4000f8e00ff */
[----:B0-----:R-:W-:Y:S02]  /*1bc70*/  IMAD.U32 R11, RZ, RZ, UR9 ;  /* 0x00000009ff0b7e24 */ /* 0x001fe4000f8e00ff */
[----:B------:R-:W-:Y:S02]  /*1bc80*/  IMAD.MOV.U32 R8, RZ, RZ, 0x70 ;  /* 0x00000070ff087424 */ /* 0x000fe400078e00ff */
[----:B------:R-:W-:Y:S02]  /*1bc90*/  IMAD.MOV.U32 R12, RZ, RZ, 0x1 ;  /* 0x00000001ff0c7424 */ /* 0x000fe400078e00ff */
[----:B------:R-:W-:-:S07]  /*1bca0*/  IMAD.MOV.U32 R13, RZ, RZ, RZ ;  /* 0x000000ffff0d7224 */ /* 0x000fce00078e00ff */
[----:B------:R-:W-:-:S07]  /*1bcb0*/  LEPC R20, `(.L_x_2949) ;  /* 0x000000001014794e */ /* 0x000fce0000000000 */
[----:B--2---:R-:W-:Y:S05]  /*1bcc0*/  CALL.ABS.NOINC R2 ;  /* 0x0000000002007343 */ /* 0x004fea0003c00000 */
.L_x_2949:
[----:B------:R-:W-:Y:S05]  /*1bcd0*/  BSYNC B6 ;  /* 0x0000000000067941 */ /* 0x000fea0003800000 */
.L_x_2948:
[----:B--2---:R-:W2:Y:S01]  /*1bce0*/  LDL.LU R0, [R1+0x4c] ;  /* 0x00004c0001007983 */ /* 0x004ea20000300800 */
[----:B-1----:R-:W1:Y:S01]  /*1bcf0*/  LDC R7, c[0x0][0x448] ;  /* 0x00011200ff077b82 */ /* 0x002e620000000800 */
[----:B------:R-:W-:Y:S01]  /*1bd00*/  ULDC.64 UR4, c[0x0][0x2d8] ;  /* 0x0000b60000047ab9 */ /* 0x000fe20000000a00 */
[----:B------:R-:W-:Y:S01]  /*1bd10*/  ULDC UR6, c[0x0][0x2b8] ;  /* 0x0000ae0000067ab9 */ /* 0x000fe20000000800 */
[----:B------:R-:W2:Y:S04]  /*1bd20*/  LDL.LU.64 R2, [R1+0x40] ;  /* 0x0000400001027983 */ /* 0x000ea80000300a00 */
[----:B------:R-:W3:Y:S04]  /*1bd30*/  LDL R12, [R1+0x28] ;  /* 0x00002800010c7983 */ /* 0x000ee80000100800 */
[----:B------:R4:W5:Y:S01]  /*1bd40*/  LDL R9, [R1+0x34] ;  /* 0x0000340001097983 */ /* 0x0009620000100800 */
[----:B------:R-:W0:Y:S01]  /*1bd50*/  S2R R5, SR_TID.X ;  /* 0x0000000000057919 */ /* 0x000e220000002100 */
[----:B------:R-:W4:Y:S01]  /*1bd60*/  S2R R8, SR_TID.X ;  /* 0x0000000000087919 */ /* 0x000f220000002100 */
[----:B0-----:R-:W-:-:S04]  /*1bd70*/  LOP3.LUT R5, R5, 0x7f, RZ, 0xc0, !PT ;  /* 0x0000007f05057812 */ /* 0x001fc800078ec0ff */
[----:B------:R-:W-:Y:S01]  /*1bd80*/  SHF.R.U32.HI R5, RZ, 0x3, R5 ;  /* 0x00000003ff057819 */ /* 0x000fe20000011605 */
[----:B----4-:R-:W-:-:S05]  /*1bd90*/  IMAD.SHL.U32 R8, R8, 0x10, RZ ;  /* 0x0000001008087824 */ /* 0x010fca00078e00ff */
[----:B------:R-:W-:Y:S01]  /*1bda0*/  LOP3.LUT R8, R5, 0x70, R8, 0xf8, !PT ;  /* 0x0000007005087812 */ /* 0x000fe200078ef808 */
[----:B------:R-:W0:Y:S02]  /*1bdb0*/  S2R R10, SR_TID.X ;  /* 0x00000000000a7919 */ /* 0x000e240000002100 */
[----:B0-----:R-:W-:-:S05]  /*1bdc0*/  IMAD.SHL.U32 R10, R10, 0x8, RZ ;  /* 0x000000080a0a7824 */ /* 0x001fca00078e00ff */
[----:B------:R-:W-:Y:S01]  /*1bdd0*/  LOP3.LUT R10, R10, 0x38, RZ, 0xc0, !PT ;  /* 0x000000380a0a7812 */ /* 0x000fe200078ec0ff */
[----:B--2---:R-:W-:Y:S01]  /*1bde0*/  IMAD.MOV.U32 R3, RZ, RZ, R0 ;  /* 0x000000ffff037224 */ /* 0x004fe200078e0000 */
        /* <DEDUP_REMOVED lines=12> */
[----:B-1----:R-:W-:-:S13]  /*1beb0*/  ISETP.NE.AND P0, PT, R7, 0x1, PT ;  /* 0x000000010700780c */ /* 0x002fda0003f05270 */
[----:B------:R-:W0:Y:S08]  /*1bec0*/  @P0 LDC R5, c[0x0][0x44c] ;  /* 0x00011300ff050b82 */ /* 0x000e300000000800 */
[----:B------:R-:W1:Y:S01]  /*1bed0*/  @P0 LDC R6, c[0x0][0x450] ;  /* 0x00011400ff060b82 */ /* 0x000e620000000800 */
[----:B------:R-:W-:Y:S02]  /*1bee0*/  IMAD R4, R4, UR4, RZ ;  /* 0x0000000404047c24 */ /* 0x000fe4000f8e02ff */
[----:B------:R-:W-:-:S04]  /*1bef0*/  IMAD.WIDE.U32 R2, R0, UR4, R2 ;  /* 0x0000000400027c25 */ /* 0x000fc8000f8e0002 */
[----:B------:R-:W-:Y:S01]  /*1bf00*/  IMAD R0, R0, UR5, R4 ;  /* 0x0000000500007c24 */ /* 0x000fe2000f8e0204 */
[----:B------:R-:W-:Y:S01]  /*1bf10*/  ULDC.64 UR4, c[0x0][0x2d0] ;  /* 0x0000b40000047ab9 */ /* 0x000fe20000000a00 */
[----:B---3--:R-:W-:Y:S02]  /*1bf20*/  IMAD.IADD R4, R8, 0x1, R12 ;  /* 0x0000000108047824 */ /* 0x008fe400078e020c */
[----:B------:R-:W-:Y:S02]  /*1bf30*/  IMAD.IADD R3, R3, 0x1, R0 ;  /* 0x0000000103037824 */ /* 0x000fe400078e0200 */
[----:B0-----:R-:W-:-:S04]  /*1bf40*/  @P0 IMAD.HI.U32 R5, R4, R5, RZ ;  /* 0x0000000504050227 */ /* 0x001fc800078e00ff */
[----:B------:R-:W-:Y:S01]  /*1bf50*/  IMAD.MOV.U32 R0, RZ, RZ, R4 ;  /* 0x000000ffff007224 */ /* 0x000fe200078e0004 */
[----:B-1----:R-:W-:Y:S01]  /*1bf60*/  @P0 SHF.R.U32.HI R0, RZ, R6, R5 ;  /* 0x00000006ff000219 */ /* 0x002fe20000011605 */
[----:B------:R-:W0:Y:S04]  /*1bf70*/  S2R R8, SR_TID.X ;  /* 0x0000000000087919 */ /* 0x000e280000002100 */
        /* <DEDUP_REMOVED lines=16> */
[----:B0-----:R-:W-:Y:S02]  /*1c080*/  LOP3.LUT R8, R8, 0x7f, RZ, 0xc0, !PT ;  /* 0x0000007f08087812 */ /* 0x001fe400078ec0ff */
        /* <DEDUP_REMOVED lines=71> */
[----:B------:R0:W1:Y:S04]  /*1c500*/  SHFL.IDX PT, R5, R3, 0x7, 0x181f ;  /* 0x00f81f0003057f89 */ /* 0x00006800000e0000 */
[----:B------:R0:W-:Y:S04]  /*1c510*/  @!P1 LDGSTS.E.BYPASS.LTC128B.128 [R9+0x1b400], desc[UR40][R6.64], !P0 ;  /* 0x1b40000006099fae */ /* 0x0001e8000c101d68 */
[----:B------:R0:W2:Y:S02]  /*1c520*/  SHFL.IDX PT, R3, R4, 0x7, 0x181f ;  /* 0x00f81f0004037f89 */ /* 0x0000a400000e0000 */
.L_x_3122:
[----:B------:R3:W5:Y:S01]  /*1c530*/  LDL R8, [R1+0x4] ;  /* 0x0000040001087983 */ /* 0x0007620000100800 */
[----:B------:R-:W-:-:S05]  /*1c540*/  VIADD R0, R0, 0x70 ;  /* 0x0000007000007836 */ /* 0x000fca0000000000 */
[----:B------:R-:W-:-:S13]  /*1c550*/  ISETP.GE.AND P1, PT, R0, R2, PT ;  /* 0x000000020000720c */ /* 0x000fda0003f26270 */
[----:B--2---:R-:W-:-:S05]  /*1c560*/  @!P1 LEA R2, P2, R10, R3, 0x1 ;  /* 0x000000030a029211 */ /* 0x004fca00078408ff */
[----:B01----:R-:W-:-:S05]  /*1c570*/  @!P1 IMAD.X R3, RZ, RZ, R5, P2 ;  /* 0x000000ffff039224 */ /* 0x003fca00010e0605 */
[----:B------:R-:W-:Y:S01]  /*1c580*/  @!PT LDS RZ, [RZ] ;  /* 0x00000000fffff984 */ /* 0x000fe20000000800 */
[----:B------:R-:W-:Y:S01]  /*1c590*/  @!PT LDS RZ, [RZ] ;  /* 0x00000000fffff984 */ /* 0x000fe20000000800 */
[----:B------:R-:W-:Y:S01]  /*1c5a0*/  @!PT LDS RZ, [RZ] ;  /* 0x00000000fffff984 */ /* 0x000fe20000000800 */
[----:B------:R3:W-:Y:S01]  /*1c5b0*/  @!P1 LDGSTS.E.BYPASS.LTC128B.128 [R9+0x1bc00], desc[UR40][R2.64], !P0 ;  /* 0x1bc0000002099fae */ /* 0x0007e2000c101d68 */
[----:B------:R-:W-:Y:S01]  /*1c5c0*/  PLOP3.LUT P0, PT, PT, PT, PT, 0x80, 0x0 ;  /* 0x000000000000781c */ /* 0x000fe20003f0f070 */
[----:B------:R-:W-:-:S12]  /*1c5d0*/  NOP ;  /* 0x0000000000007918 */ /* 0x000fd80000000000 */
.L_x_2951:
        /* <DEDUP_REMOVED lines=19> */
.L_x_3123:
[----:B------:R-:W-:Y:S05]  /*1c710*/  BSYNC B0 ;  /* 0x0000000000007941 */ /* 0x000fea0003800000 */
.L_x_2952:
[----:B0-----:R-:W2:Y:S01]  /*1c720*/  LDL R2, [R1] ;  /* 0x0000000001027983 */ /* 0x001ea20000100800 */
[----:B------:R-:W-:Y:S01]  /*1c730*/  BSSY B0, `(.L_x_2954) ;  /* 0x000005e000007945 */ /* 0x000fe20003800000 */
[----:B--2---:R-:W-:-:S13]  /*1c740*/  LOP3.LUT P0, RZ, R2, 0x1, RZ, 0xc0, !PT ;  /* 0x0000000102ff7812 */ /* 0x004fda000780c0ff */
[----:B------:R-:W-:Y:S05]  /*1c750*/  @!P0 BRA `(.L_x_2955) ;  /* 0x00000004006c8947 */ /* 0x000fea0003800000 */
[----:B------:R-:W2:Y:S04]  /*1c760*/  LDL R5, [R1+0x4] ;  /* 0x0000040001057983 */ /* 0x000ea80000100800 */
[----:B------:R-:W2:Y:S04]  /*1c770*/  LDL R2, [R1+0x8] ;  /* 0x0000080001027983 */ /* 0x000ea80000100800 */
[----:B------:R-:W3:Y:S01]  /*1c780*/  LDL R4, [R1+0x14] ;  /* 0x0000140001047983 */ /* 0x000ee20000100800 */
[----:B------:R-:W-:Y:S01]  /*1c790*/  BSSY B1, `(.L_x_2956) ;  /* 0x0000008000017945 */ /* 0x000fe20003800000 */
[----:B------:R-:W0:Y:S02]  /*1c7a0*/  S2R R3, SR_TID.X ;  /* 0x0000000000037919 */ /* 0x000e240000002100 */
[----:B0-----:R-:W-:-:S04]  /*1c7b0*/  LOP3.LUT R3, R3, 0x7f, RZ, 0xc0, !PT ;  /* 0x0000007f03037812 */ /* 0x001fc800078ec0ff */
[----:B------:R-:W-:Y:S01]  /*1c7c0*/  ISETP.NE.AND P1, PT, R3, RZ, PT ;  /* 0x000000ff0300720c */ /* 0x000fe20003f25270 */
[----:B--2---:R-:W-:Y:S01]  /*1c7d0*/  IMAD R2, R2, 0x8, R5 ;  /* 0x0000000802027824 */ /* 0x004fe200078e0205 */
[----:B---3--:R-:W-:-:S04]  /*1c7e0*/  SHF.L.U32 R0, R4, 0x1f, RZ ;  /* 0x0000001f04007819 */ /* 0x008fc800000006ff */
[----:B------:R-:W0:Y:S02]  /*1c7f0*/  SYNCS.PHASECHK.TRANS64.TRYWAIT P0, [R2+URZ+0x22860], R0 ;  /* 0x02286000020075a7 */ /* 0x000e24000800017f */
[----:B0-----:R-:W-:Y:S05]  /*1c800*/  @!P0 BRA `(.L_x_2957) ;  /* 0x0000005800448947 */ /* 0x001fea0003800000 */
.L_x_3124:
[----:B------:R-:W-:Y:S05]  /*1c810*/  BSYNC B1 ;  /* 0x0000000000017941 */ /* 0x000fea0003800000 */
.L_x_2956:
        /* <DEDUP_REMOVED lines=9> */
.L_x_2959:
[----:B------:R-:W-:Y:S05]  /*1c8b0*/  BSYNC B1 ;  /* 0x0000000000017941 */ /* 0x000fea0003800000 */
.L_x_2958:
        /* <DEDUP_REMOVED lines=14> */
.L_x_2960:
        /* <DEDUP_REMOVED lines=15> */
.L_x_2961:
        /* <DEDUP_REMOVED lines=15> */
.L_x_2962:
        /* <DEDUP_REMOVED lines=15> */
.L_x_2963:
        /* <DEDUP_REMOVED lines=10> */
.L_x_2955:
[----:B------:R-:W-:Y:S05]  /*1cd10*/  BSYNC B0 ;  /* 0x0000000000007941 */ /* 0x000fea0003800000 */
.L_x_2954:
        /* <DEDUP_REMOVED lines=50> */
.L_x_2970:
[----:B------:R-:W2:Y:S01]  /*1d040*/  LDL R2, [R1+0x4] ;  /* 0x0000040001027983 */ /* 0x000ea20000100800 */
[----:B-1----:R-:W-:Y:S01]  /*1d050*/  SHF.L.U32 R5, R7, 0x1f, RZ ;  /* 0x0000001f07057819 */ /* 0x002fe200000006ff */
[----:B------:R-:W-:Y:S01]  /*1d060*/  BSSY B3, `(.L_x_2971) ;  /* 0x0000007000037945 */ /* 0x000fe20003800000 */
[----:B------:R-:W1:Y:S02]  /*1d070*/  S2R R3, SR_TID.X ;  /* 0x0000000000037919 */ /* 0x000e640000002100 */
[----:B-1----:R-:W-:-:S04]  /*1d080*/  LOP3.LUT R3, R3, 0x7f, RZ, 0xc0, !PT ;  /* 0x0000007f03037812 */ /* 0x002fc800078ec0ff */
[----:B------:R-:W-:Y:S01]  /*1d090*/  ISETP.NE.AND P1, PT, R3, RZ, PT ;  /* 0x000000ff0300720c */ /* 0x000fe20003f25270 */
[----:B--2---:R-:W-:-:S04]  /*1d0a0*/  IMAD R2, R8, 0x8, R2 ;  /* 0x0000000808027824 */ /* 0x004fc800078e0202 */
[----:B------:R-:W1:Y:S02]  /*1d0b0*/  SYNCS.PHASECHK.TRANS64.TRYWAIT P0, [R2+URZ+0x22840], R5 ;  /* 0x02284005020075a7 */ /* 0x000e64000800017f */
[----:B-1----:R-:W-:Y:S06]  /*1d0c0*/  @!P0 BRA `(.L_x_2972) ;  /* 0x0000005000288947 */ /* 0x002fec0003800000 */
.L_x_3125:
[----:B------:R-:W-:Y:S05]  /*1d0d0*/  BSYNC B3 ;  /* 0x0000000000037941 */ /* 0x000fea0003800000 */
.L_x_2971:
        /* <DEDUP_REMOVED lines=9> */
.L_x_2974:
[----:B------:R-:W-:Y:S05]  /*1d170*/  BSYNC B3 ;  /* 0x0000000000037941 */ /* 0x000fea0003800000 */
.L_x_2973:
        /* <DEDUP_REMOVED lines=14> */
.L_x_2975:
        /* <DEDUP_REMOVED lines=13> */
.L_x_3126:
[----:B------:R-:W-:Y:S05]  /*1d330*/  BSYNC B3 ;  /* 0x0000000000037941 */ /* 0x000fea0003800000 */
.L_x_2976:
[----:B------:R-:W-:Y:S01]  /*1d340*/  BSSY B3, `(.L_x_2978) ;  /* 0x000000b000037945 */ /* 0x000fe20003800000 */
[----:B------:R-:W-:Y:S02]  /*1d350*/  IMAD.MOV.U32 R8, RZ, RZ, 0x0 ;  /* 0x00000000ff087424 */ /* 0x000fe400078e00ff */
[----:B------:R-:W-:Y:S01]  /*1d360*/  IMAD.MOV.U32 R9, RZ, RZ, 0x14f00000 ;  /* 0x14f00000ff097424 */ /* 0x000fe200078e00ff */
[----:B------:R-:W-:Y:S06]  /*1d370*/  @P1 BRA `(.L_x_2979) ;  /* 0x00000000001c1947 */ /* 0x000fec0003800000 */
[----:B------:R-:W2:Y:S01]  /*1d380*/  S2R R4, SR_TID.X ;  /* 0x0000000000047919 */ /* 0x000ea20000002100 */
[----:B------:R-:W-:-:S04]  /*1d390*/  IMAD.MOV.U32 R3, RZ, RZ, 0xc000 ;  /* 0x0000c000ff037424 */ /* 0x000fc800078e00ff */
[----:B------:R3:W-:Y:S01]  /*1d3a0*/  SYNCS.ARRIVE.TRANS64 RZ, [R2+URZ+0x22850], R3 ;  /* 0x0228500302ff79a7 */ /* 0x0007e2000800003f */
[----:B--2---:R-:W-:-:S04]  /*1d3b0*/  LOP3.LUT R4, R4, 0x1f, RZ, 0xc0, !PT ;  /* 0x0000001f04047812 */ /* 0x004fc800078ec0ff */
[----:B------:R-:W-:-:S13]  /*1d3c0*/  ISETP.NE.AND P0, PT, R4, RZ, PT ;  /* 0x000000ff0400720c */ /* 0x000fda0003f05270 */
[----:B---3--:R-:W-:Y:S05]  /*1d3d0*/  @!P0 BRA `(.L_x_2979) ;  /* 0x0000000000048947 */ /* 0x008fea0003800000 */
[----:B------:R-:W-:Y:S01]  /*1d3e0*/  BPT.TRAP 0x1 ;  /* 0x000000040000795c */ /* 0x000fe20000300000 */
.L_x_2979:
[----:B------:R-:W-:Y:S05]  /*1d3f0*/  BSYNC B3 ;  /* 0x0000000000037941 */ /* 0x000fea0003800000 */
.L_x_2978:
        /* <DEDUP_REMOVED lines=11> */
.L_x_2980:
        /* <DEDUP_REMOVED lines=15> */
.L_x_2981:
        /* <DEDUP_REMOVED lines=15> */
.L_x_2982:
        /* <DEDUP_REMOVED lines=15> */
.L_x_2983:
        /* <DEDUP_REMOVED lines=10> */
.L_x_2969:
[----:B------:R-:W-:Y:S05]  /*1d820*/  BSYNC B1 ;  /* 0x0000000000017941 */ /* 0x000fea0003800000 */
.L_x_2968:
[----:B------:R-:W2:Y:S02]  /*1d830*/  LDL R4, [R1+0x2c] ;  /* 0x00002c0001047983 */ /* 0x000ea40000100800 */
[----:B--2---:R-:W-:-:S07]  /*1d840*/  VIADD R0, R4, 0xfffffffd ;  /* 0xfffffffd04007836 */ /* 0x004fce0000000000 */
.L_x_2967:
[----:B------:R-:W-:Y:S05]  /*1d850*/  BSYNC B2 ;  /* 0x0000000000027941 */ /* 0x000fea0003800000 */
.L_x_2966:
[----:B------:R-:W2:Y:S01]  /*1d860*/  LDL.LU R2, [R1+0x2c] ;  /* 0x00002c0001027983 */ /* 0x000ea20000300800 */
[----:B------:R-:W-:Y:S01]  /*1d870*/  VIADD R6, R6, 0xfffffffe ;  /* 0xfffffffe06067836 */ /* 0x000fe20000000000 */
[----:B--2---:R-:W-:-:S04]  /*1d880*/  LOP3.LUT R2, RZ, R2, RZ, 0x33, !PT ;  /* 0x00000002ff027212 */ /* 0x004fc800078e33ff */
[----:B------:R-:W-:-:S13]  /*1d890*/  ISETP.NE.AND P0, PT, R6, R2, PT ;  /* 0x000000020600720c */ /* 0x000fda0003f05270 */
[----:B------:R-:W-:Y:S05]  /*1d8a0*/  @!P0 BRA `(.L_x_2965) ;  /* 0x0000001400208947 */ /* 0x000fea0003800000 */
.L_x_3016:
        /* <DEDUP_REMOVED lines=36> */
.L_x_2986:
[----:B------:R-:W2:Y:S01]  /*1daf0*/  LDL R2, [R1+0x4] ;  /* 0x0000040001027983 */ /* 0x000ea20000100800 */
[----:B------:R-:W-:Y:S01]  /*1db00*/  BSSY B2, `(.L_x_2987) ;  /* 0x0000008000027945 */ /* 0x000fe20003800000 */
[----:B0-----:R-:W0:Y:S02]  /*1db10*/  S2R R4, SR_TID.X ;  /* 0x0000000000047919 */ /* 0x001e240000002100 */
[----:B0-----:R-:W-:-:S04]  /*1db20*/  LOP3.LUT R4, R4, 0x7f, RZ, 0xc0, !PT ;  /* 0x0000007f04047812 */ /* 0x001fc800078ec0ff */
[----:B------:R-:W-:Y:S01]  /*1db30*/  ISETP.NE.AND P1, PT, R4, RZ, PT ;  /* 0x000000ff0400720c */ /* 0x000fe20003f25270 */
[----:B--2---:R-:W-:Y:S01]  /*1db40*/  IMAD R3, R7, 0x8, R2 ;  /* 0x0000000807037824 */ /* 0x004fe200078e0202 */
[----:B------:R-:W-:-:S04]  /*1db50*/  SHF.L.U32 R2, R6, 0x1f, RZ ;  /* 0x0000001f06027819 */ /* 0x000fc800000006ff */
[----:B------:R-:W0:Y:S02]  /*1db60*/  SYNCS.PHASECHK.TRANS64.TRYWAIT P0, [R3+URZ+0x22840], R2 ;  /* 0x02284002030075a7 */ /* 0x000e24000800017f */
[----:B0-----:R-:W-:Y:S05]  /*1db70*/  @!P0 BRA `(.L_x_2988) ;  /* 0x0000004400a48947 */ /* 0x001fea0003800000 */
.L_x_3127:
[----:B------:R-:W-:Y:S05]  /*1db80*/  BSYNC B2 ;  /* 0x0000000000027941 */ /* 0x000fea0003800000 */
.L_x_2987:
[----:B------:R-:W-:Y:S04]  /*1db90*/  BSSY B2, `(.L_x_2989) ;  /* 0x0000009000027945 */ /* 0x000fe80003800000 */
[----:B------:R-:W-:Y:S05]  /*1dba0*/  @P1 BRA `(.L_x_2990) ;  /* 0x00000000001c1947 */ /* 0x000fea0003800000 */
[----:B------:R-:W1:Y:S01]  /*1dbb0*/  S2R R5, SR_TID.X ;  /* 0x0000000000057919 */ /* 0x000e620000002100 */
[----:B------:R-:W-:-:S04]  /*1dbc0*/  IMAD.MOV.U32 R4, RZ, RZ, 0x3000 ;  /* 0x00003000ff047424 */ /* 0x000fc800078e00ff */
[----:B------:R2:W-:Y:S01]  /*1dbd0*/  SYNCS.ARRIVE.TRANS64 RZ, [R3+URZ+0x22830], R4 ;  /* 0x0228300403ff79a7 */ /* 0x0005e2000800003f */
[----:B-1----:R-:W-:-:S04]  /*1dbe0*/  LOP3.LUT R5, R5, 0x1f, RZ, 0xc0, !PT ;  /* 0x0000001f05057812 */ /* 0x002fc800078ec0ff */
[----:B------:R-:W-:-:S13]  /*1dbf0*/  ISETP.NE.AND P0, PT, R5, RZ, PT ;  /* 0x000000ff0500720c */ /* 0x000fda0003f05270 */
[----:B--2---:R-:W-:Y:S05]  /*1dc00*/  @!P0 BRA `(.L_x_2990) ;  /* 0x0000000000048947 */ /* 0x004fea0003800000 */
[----:B------:R-:W-:Y:S01]  /*1dc10*/  BPT.TRAP 0x1 ;  /* 0x000000040000795c */ /* 0x000fe20000300000 */
.L_x_2990:
[----:B------:R-:W-:Y:S05]  /*1dc20*/  BSYNC B2 ;  /* 0x0000000000027941 */ /* 0x000fea0003800000 */
.L_x_2989:
        /* <DEDUP_REMOVED lines=13> */
.L_x_2991:
        /* <DEDUP_REMOVED lines=13> */
.L_x_3128:
[----:B------:R-:W-:Y:S05]  /*1ddd0*/  BSYNC B2 ;  /* 0x0000000000027941 */ /* 0x000fea0003800000 */
.L_x_2992:
        /* <DEDUP_REMOVED lines=11> */
.L_x_2995:
[----:B------:R-:W-:Y:S05]  /*1de90*/  BSYNC B2 ;  /* 0x0000000000027941 */ /* 0x000fea0003800000 */
.L_x_2994:
        /* <DEDUP_REMOVED lines=10> */
.L_x_2996:
        /* <DEDUP_REMOVED lines=15> */
.L_x_2997:
        /* <DEDUP_REMOVED lines=15> */
.L_x_2998:
        /* <DEDUP_REMOVED lines=15> */
.L_x_2999:
        /* <DEDUP_REMOVED lines=10> */
.L_x_2985:
[----:B------:R-:W-:Y:S05]  /*1e2b0*/  BSYNC B1 ;  /* 0x0000000000017941 */ /* 0x000fea0003800000 */
.L_x_2984:
        /* <DEDUP_REMOVED lines=36> */
.L_x_3002:
        /* <DEDUP_REMOVED lines=9> */
.L_x_3129:
[----:B------:R-:W-:Y:S05]  /*1e590*/  BSYNC B2 ;  /* 0x0000000000027941 */ /* 0x000fea0003800000 */
.L_x_3003:
        /* <DEDUP_REMOVED lines=9> */
.L_x_3006:
[----:B------:R-:W-:Y:S05]  /*1e630*/  BSYNC B2 ;  /* 0x0000000000027941 */ /* 0x000fea0003800000 */
.L_x_3005:
        /* <DEDUP_REMOVED lines=14> */
.L_x_3007:
        /* <DEDUP_REMOVED lines=13> */
.L_x_3130:
[----:B------:R-:W-:Y:S05]  /*1e7f0*/  BSYNC B2 ;  /* 0x0000000000027941 */ /* 0x000fea0003800000 */
.L_x_3008:
        /* <DEDUP_REMOVED lines=11> */
.L_x_3011:
[----:B------:R-:W-:Y:S05]  /*1e8b0*/  BSYNC B2 ;  /* 0x0000000000027941 */ /* 0x000fea0003800000 */
.L_x_3010:
        /* <DEDUP_REMOVED lines=11> */
.L_x_3012:
        /* <DEDUP_REMOVED lines=15> */
.L_x_3013:
        /* <DEDUP_REMOVED lines=15> */
.L_x_3014:
        /* <DEDUP_REMOVED lines=15> */
.L_x_3015:
        /* <DEDUP_REMOVED lines=10> */
.L_x_3001:
[----:B------:R-:W-:Y:S05]  /*1ece0*/  BSYNC B1 ;  /* 0x0000000000017941 */ /* 0x000fea0003800000 */
.L_x_3000:
[----:B------:R-:W2:Y:S01]  /*1ecf0*/  LDL R5, [R1+0x24] ;  /* 0x0000240001057983 */ /* 0x000ea20000100800 */
[----:B------:R-:W-:Y:S01]  /*1ed00*/  VIADD R0, R0, 0xfffffffe ;  /* 0xfffffffe00007836 */ /* 0x000fe20000000000 */
[----:B--2---:R-:W-:-:S13]  /*1ed10*/  ISETP.GT.AND P0, PT, R6, R5, PT ;  /* 0x000000050600720c */ /* 0x004fda0003f04270 */
[----:B------:R-:W-:Y:S05]  /*1ed20*/  @P0 BRA `(.L_x_3016) ;  /* 0xffffffe800e00947 */ /* 0x000fea000383ffff */
.L_x_2965:
[----:B------:R-:W-:Y:S05]  /*1ed30*/  BSYNC B0 ;  /* 0x0000000000007941 */ /* 0x000fea0003800000 */
.L_x_2964:
        /* <DEDUP_REMOVED lines=12> */
[----:B-1----:R-:W1:Y:S01]  /*1ee00*/  S2R R3, SR_LANEID ;  /* 0x0000000000037919 */ /* 0x002e620000000000 */
[----:B------:R-:W-:Y:S02]  /*1ee10*/  VOTEU.ANY UR4, UPT, PT ;  /* 0x0000000000047886 */ /* 0x000fe400038e0100 */
[----:B------:R-:W1:Y:S08]  /*1ee20*/  FLO.U32 R4, UR4 ;  /* 0x0000000400047d00 */ /* 0x000e7000080e0000 */
[----:B------:R-:W2:Y:S01]  /*1ee30*/  POPC R5, UR4 ;  /* 0x0000000400057d09 */ /* 0x000ea20008000000 */
[----:B-1----:R-:W-:-:S02]  /*1ee40*/  ISETP.EQ.U32.AND P1, PT, R4, R3, PT ;  /* 0x000000030400720c */ /* 0x002fc40003f22070 */
[----:B------:R-:W2:Y:S11]  /*1ee50*/  LDC.64 R2, c[0x0][0xc60] ;  /* 0x00031800ff027b82 */ /* 0x000eb60000000a00 */
[----:B--2---:R-:W2:Y:S01]  /*1ee60*/  @P1 ATOMG.E.ADD.STRONG.GPU PT, R3, desc[UR40][R2.64], R5 ;  /* 0x00000005020319a8 */ /* 0x004ea200081ee1e8 */
[----:B------:R-:W1:Y:S02]  /*1ee70*/  S2R R6, SR_LTMASK ;  /* 0x0000000000067919 */ /* 0x000e640000003900 */
[----:B-1----:R-:W-:-:S04]  /*1ee80*/  LOP3.LUT R6, R6, UR4, RZ, 0xc0, !PT ;  /* 0x0000000406067c12 */ /* 0x002fc8000f8ec0ff */
[----:B0-----:R-:W0:Y:S01]  /*1ee90*/  POPC R7, R6 ;  /* 0x0000000600077309 */ /* 0x001e220000000000 */
[----:B--2---:R-:W0:Y:S02]  /*1eea0*/  SHFL.IDX PT, R4, R3, R4, 0x1f ;  /* 0x00001f0403047589 */ /* 0x004e2400000e0000 */
[----:B0-----:R-:W-:-:S07]  /*1eeb0*/  IADD3 R16, R4, UR36, R7 ;  /* 0x0000002404107c10 */ /* 0x001fce000fffe007 */
.L_x_3018:
[----:B------:R-:W-:Y:S05]  /*1eec0*/  BSYNC B0 ;  /* 0x0000000000007941 */ /* 0x000fea0003800000 */
.L_x_3017:
[----:B------:R-:W-:-:S05]  /*1eed0*/  SEL R0, R0, RZ, P0 ;  /* 0x000000ff00007207 */ /* 0x000fca0000000000 */
[----:B------:R2:W-:Y:S02]  /*1eee0*/  STL [R1+0x8], R0 ;  /* 0x0000080001007387 */ /* 0x0005e40000100800 */
.L_x_2936:
[----:B------:R-:W-:Y:S05]  /*1eef0*/  BSYNC B7 ;  /* 0x0000000000077941 */ /* 0x000fea0003800000 */
.L_x_2934:
[----:B--2---:R-:W2:Y:S02]  /*1ef00*/  LDL R0, [R1] ;  /* 0x0000000001007983 */ /* 0x004ea40000100800 */
        /* <DEDUP_REMOVED lines=12> */
.L_x_3019:
[----:B------:R-:W2:Y:S01]  /*1efd0*/  S2R R6, SR_TID.X ;  /* 0x0000000000067919 */ /* 0x000ea20000002100 */
[----:B------:R-:W-:Y:S01]  /*1efe0*/  UMOV UR4, 0xffffffff ;  /* 0xffffffff00047882 */ /* 0x000fe20000000000 */
[----:B--2---:R-:W-:-:S04]  /*1eff0*/  LOP3.LUT R6, R6, 0x1f, RZ, 0xc0, !PT ;  /* 0x0000001f06067812 */ /* 0x004fc800078ec0ff */
[----:B------:R-:W-:Y:S01]  /*1f000*/  ISETP.NE.AND P0, PT, R6, 0x1f, PT ;  /* 0x0000001f0600780c */ /* 0x000fe20003f05270 */
[----:B------:R-:W-:-:S12]  /*1f010*/  BRA.DIV UR4, `(.L_x_3021) ;  /* 0x0000003204cc7947 */ /* 0x000fd8000b800000 */
[----:B-1----:R-:W-:Y:S01]  /*1f020*/  IMAD.IADD R5, R19, 0x1, R6 ;  /* 0x0000000113057824 */ /* 0x002fe200078e0206 */
[----:B------:R-:W-:-:S04]  /*1f030*/  ULDC UR4, c[0x0][0xc3c] ;  /* 0x00030f0000047ab9 */ /* 0x000fc80000000800 */
[----:B------:R-:W-:-:S13]  /*1f040*/  ISETP.GE.OR P1, PT, R5, UR4, !P0 ;  /* 0x0000000405007c0c */ /* 0x000fda000c726670 */
[----:B------:R-:W1:Y:S02]  /*1f050*/  @!P1 LDC.64 R2, c[0x0][0xc80] ;  /* 0x00032000ff029b82 */ /* 0x000e640000000a00 */
[----:B-1----:R-:W-:-:S06]  /*1f060*/  @!P1 IMAD.WIDE R2, R5, 0x4, R2 ;  /* 0x0000000405029825 */ /* 0x002fcc00078e0202 */
[----:B------:R1:W2:Y:S01]  /*1f070*/  @!P1 LDG.E R2, desc[UR40][R2.64] ;  /* 0x0000002802029981 */ /* 0x0002a2000c1e1900 */
[C---:B------:R-:W-:Y:S02]  /*1f080*/  ISETP.GE.U32.AND P2, PT, R6.reuse, 0x2, PT ;  /* 0x000000020600780c */ /* 0x040fe40003f46070 */
[C---:B------:R-:W-:Y:S01]  /*1f090*/  ISETP.GE.U32.AND P3, PT, R6.reuse, 0x4, PT ;  /* 0x000000040600780c */ /* 0x040fe20003f66070 */
[----:B------:R-:W-:Y:S01]  /*1f0a0*/  SHFL.IDX PT, R0, R16, RZ, 0x1f ;  /* 0x00001fff10007589 */ /* 0x000fe200000e0000 */
[C---:B------:R-:W-:Y:S02]  /*1f0b0*/  ISETP.GE.U32.AND P4, PT, R6.reuse, 0x8, PT ;  /* 0x000000080600780c */ /* 0x040fe40003f86070 */
[C---:B------:R-:W-:Y:S01]  /*1f0c0*/  ISETP.GE.U32.AND P5, PT, R6.reuse, 0x10, PT ;  /* 0x000000100600780c */ /* 0x040fe20003fa6070 */
        /* <DEDUP_REMOVED lines=17> */
[----:B------:R-:W-:Y:S02]  /*1f1e0*/  IMAD.IADD R2, R2, 0x1, R5 ;  /* 0x0000000102027824 */ /* 0x000fe400078e0205 */
[----:B------:R1:W2:Y:S04]  /*1f1f0*/  SHFL.IDX PT, R5, R16, 0x1, 0x1f ;  /* 0x00201f0010057f89 */ /* 0x0002a800000e0000 */
[----:B------:R1:W3:Y:S02]  /*1f200*/  SHFL.IDX PT, R16, R2, 0x1f, 0x1f ;  /* 0x03e01f0002107f89 */ /* 0x0002e400000e0000 */
.L_x_3140:
[----:B------:R-:W-:Y:S02]  /*1f210*/  ULDC UR4, c[0x0][0xc38] ;  /* 0x00030e0000047ab9 */ /* 0x000fe40000000800 */
[----:B------:R-:W-:-:S04]  /*1f220*/  IMAD.U32 R4, RZ, RZ, UR4 ;  /* 0x00000004ff047e24 */ /* 0x000fc8000f8e00ff */
[----:B-1-3--:R-:W-:-:S04]  /*1f230*/  IMAD R16, R16, R4, RZ ;  /* 0x0000000410107224 */ /* 0x00afc800078e02ff */
[----:B--2---:R-:W-:-:S05]  /*1f240*/  IMAD.IADD R5, R5, 0x1, R16 ;  /* 0x0000000105057824 */ /* 0x004fca00078e0210 */
[----:B------:R-:W-:-:S13]  /*1f250*/  ISETP.GT.AND P6, PT, R5, R0, PT ;  /* 0x000000000500720c */ /* 0x000fda0003fc4270 */
[----:B------:R-:W-:Y:S05]  /*1f260*/  @P6 BRA `(.L_x_3022) ;  /* 0x00000000009c6947 */ /* 0x000fea0003800000 */
.L_x_3027:
[----:B0-----:R-:W1:Y:S01]  /*1f270*/  LDC R2, c[0x0][0xc3c] ;  /* 0x00030f00ff027b82 */ /* 0x001e620000000800 */
[----:B------:R-:W-:-:S05]  /*1f280*/  VIADD R19, R19, 0x1f ;  /* 0x0000001f13137836 */ /* 0x000fca0000000000 */
[----:B-1----:R-:W-:-:S13]  /*1f290*/  ISETP.GE.AND P6, PT, R19, R2, PT ;  /* 0x000000021300720c */ /* 0x002fda0003fc6270 */
[----:B------:R-:W-:Y:S05]  /*1f2a0*/  @P6 BRA `(.L_x_3023) ;  /* 0x0000000400d46947 */ /* 0x000fea0003800000 */
[----:B------:R-:W1:Y:S01]  /*1f2b0*/  S2R R3, SR_TID.X ;  /* 0x0000000000037919 */ /* 0x000e620000002100 */
[----:B------:R-:W-:Y:S01]  /*1f2c0*/  BSSY B0, `(.L_x_3024) ;  /* 0x0000009000007945 */ /* 0x000fe20003800000 */
[----:B-1----:R-:W-:-:S05]  /*1f2d0*/  LOP3.LUT R3, R3, 0x1f, RZ, 0xc0, !PT ;  /* 0x0000001f03037812 */ /* 0x002fca00078ec0ff */
[----:B------:R-:W-:Y:S02]  /*1f2e0*/  IMAD.IADD R4, R19, 0x1, R3 ;  /* 0x0000000113047824 */ /* 0x000fe400078e0203 */
[----:B------:R-:W-:-:S03]  /*1f2f0*/  IMAD.MOV.U32 R3, RZ, RZ, RZ ;  /* 0x000000ffff037224 */ /* 0x000fc600078e00ff */
[----:B------:R-:W-:-:S13]  /*1f300*/  ISETP.GE.OR P6, PT, R4, R2, !P0 ;  /* 0x000000020400720c */ /* 0x000fda00047c6670 */
[----:B------:R-:W-:Y:S05]  /*1f310*/  @P6 BRA `(.L_x_3025) ;  /* 0x00000000000c6947 */ /* 0x000fea0003800000 */
[----:B------:R-:W1:Y:S02]  /*1f320*/  LDC.64 R2, c[0x0][0xc80] ;  /* 0x00032000ff027b82 */ /* 0x000e640000000a00 */
[----:B-1----:R-:W-:-:S06]  /*1f330*/  IMAD.WIDE R2, R4, 0x4, R2 ;  /* 0x0000000404027825 */ /* 0x002fcc00078e0202 */
[----:B------:R1:W5:Y:S02]  /*1f340*/  LDG.E R3, desc[UR40][R2.64] ;  /* 0x0000002802037981 */ /* 0x000364000c1e1900 */
.L_x_3025:
[----:B------:R-:W-:Y:S05]  /*1f350*/  BSYNC B0 ;  /* 0x0000000000007941 */ /* 0x000fea0003800000 */
.L_x_3024:
[----:B------:R-:W-:-:S03]  /*1f360*/  UMOV UR4, 0xffffffff ;  /* 0xffffffff00047882 */ /* 0x000fc60000000000 */
[----:B------:R-:W-:Y:S05]  /*1f370*/  BRA.DIV UR4, `(.L_x_3026) ;  /* 0x00000036042c7947 */ /* 0x000fea000b800000 */
[----:B-----5:R-:W1:Y:S02]  /*1f380*/  SHFL.UP PT, R14, R3, 0x1, RZ ;  /* 0x04200000030e7989 */ /* 0x020e6400000e00ff */
[----:B-1----:R-:W-:-:S05]  /*1f390*/  SEL R2, R14, RZ, P1 ;  /* 0x000000ff0e027207 */ /* 0x002fca0000800000 */
        /* <DEDUP_REMOVED lines=14> */
.L_x_3148:
[----:B------:R-:W-:Y:S02]  /*1f480*/  ULDC UR4, c[0x0][0xc38] ;  /* 0x00030e0000047ab9 */ /* 0x000fe40000000800 */
[----:B------:R-:W-:-:S04]  /*1f490*/  IMAD.U32 R4, RZ, RZ, UR4 ;  /* 0x00000004ff047e24 */ /* 0x000fc8000f8e00ff */
[----:B-1----:R-:W-:-:S04]  /*1f4a0*/  IMAD R16, R16, R4, RZ ;  /* 0x0000000410107224 */ /* 0x002fc800078e02ff */
[----:B------:R-:W-:-:S05]  /*1f4b0*/  IMAD.IADD R5, R16, 0x1, R5 ;  /* 0x0000000110057824 */ /* 0x000fca00078e0205 */
[----:B------:R-:W-:-:S13]  /*1f4c0*/  ISETP.GT.AND P6, PT, R5, R0, PT ;  /* 0x000000000500720c */ /* 0x000fda0003fc4270 */
[----:B------:R-:W-:Y:S05]  /*1f4d0*/  @!P6 BRA `(.L_x_3027) ;  /* 0xfffffffc0064e947 */ /* 0x000fea000383ffff */
.L_x_3022:
        /* <DEDUP_REMOVED lines=8> */
.L_x_3152:
[----:B------:R-:W-:Y:S01]  /*1f560*/  ISETP.NE.AND P0, PT, R5, RZ, PT ;  /* 0x000000ff0500720c */ /* 0x000fe20003f05270 */
[----:B------:R-:W-:-:S12]  /*1f570*/  IMAD.MOV.U32 R5, RZ, RZ, RZ ;  /* 0x000000ffff057224 */ /* 0x000fd800078e00ff */
[----:B------:R-:W-:Y:S05]  /*1f580*/  @!P0 BRA `(.L_x_3029) ;  /* 0x0000000000148947 */ /* 0x000fea0003800000 */
[----:B------:R-:W-:Y:S01]  /*1f590*/  UMOV UR4, 0xffffffff ;  /* 0xffffffff00047882 */ /* 0x000fe20000000000 */
[----:B------:R-:W-:Y:S02]  /*1f5a0*/  VIADD R12, R6, 0xffffffff ;  /* 0xffffffff060c7836 */ /* 0x000fe40000000000 */
[----:B------:R-:W-:Y:S05]  /*1f5b0*/  BRA.DIV UR4, `(.L_x_3030) ;  /* 0x0000003604a87947 */ /* 0x000fea000b800000 */
[----:B0-----:R0:W3:Y:S02]  /*1f5c0*/  SHFL.IDX PT, R2, R2, R12, 0x1f ;  /* 0x00001f0c02027589 */ /* 0x0010e400000e0000 */
.L_x_3155:
[----:B---3--:R-:W-:-:S07]  /*1f5d0*/  IMAD.MOV.U32 R5, RZ, RZ, R2 ;  /* 0x000000ffff057224 */ /* 0x008fce00078e0002 */
.L_x_3029:
[----:B01----:R-:W0:Y:S01]  /*1f5e0*/  LDC.64 R2, c[0x0][0xc90] ;  /* 0x00032400ff027b82 */ /* 0x003e220000000a00 */
[----:B------:R-:W-:-:S04]  /*1f5f0*/  IMAD.IADD R19, R6, 0x1, R19 ;  /* 0x0000000106137824 */ /* 0x000fc800078e0213 */
[----:B0-----:R-:W-:-:S05]  /*1f600*/  IMAD.WIDE R2, R19, 0x4, R2 ;  /* 0x0000000413027825 */ /* 0x001fca00078e0202 */
[----:B------:R-:W2:Y:S01]  /*1f610*/  LDG.E R7, desc[UR40][R2.64] ;  /* 0x0000002802077981 */ /* 0x000ea2000c1e1900 */
[----:B------:R-:W-:-:S04]  /*1f620*/  IMAD R16, R5, R4, R16 ;  /* 0x0000000405107224 */ /* 0x000fc800078e0210 */
[----:B------:R-:W-:Y:S02]  /*1f630*/  IMAD.IADD R0, R0, 0x1, -R16 ;  /* 0x0000000100007824 */ /* 0x000fe400078e0a10 */
[----:B--2---:R-:W-:-:S05]  /*1f640*/  IMAD R6, R17, R7, RZ ;  /* 0x0000000711067224 */ /* 0x004fca00078e02ff */
        /* <DEDUP_REMOVED lines=53> */
[----:B------:R-:W-:Y:S01]  /*1f9a0*/  @!P1 LOP3.LUT R2, RZ, R4, RZ, 0x33, !PT ;  /* 0x00000004ff029212 */ /* 0x000fe200078e33ff */
[----:B------:R-:W-:-:S04]  /*1f9b0*/  IMAD.MOV R4, RZ, RZ, -R4 ;  /* 0x000000ffff047224 */ /* 0x000fc800078e0a04 */
[----:B------:R-:W-:Y:S01]  /*1f9c0*/  IMAD R18, R2, R4, R5 ;  /* 0x0000000402127224 */ /* 0x000fe200078e0205 */
[----:B------:R-:W-:-:S05]  /*1f9d0*/  LOP3.LUT R2, RZ, R2, RZ, 0x33, !PT ;  /* 0x00000002ff027212 */ /* 0x000fca00078e33ff */
[----:B------:R-:W-:Y:S01]  /*1f9e0*/  IMAD.IADD R17, R17, 0x1, R2 ;  /* 0x0000000111117824 */ /* 0x000fe200078e0202 */
[----:B------:R-:W-:Y:S06]  /*1f9f0*/  BRA `(.L_x_3031) ;  /* 0x00000000001c7947 */ /* 0x000fec0003800000 */
.L_x_3023:
[----:B------:R-:W-:Y:S01]  /*1fa00*/  UMOV UR4, URZ ;  /* 0x0000003f00047c82 */ /* 0x000fe20008000000 */
[----:B------:R-:W-:Y:S01]  /*1fa10*/  UMOV UR5, URZ ;  /* 0x0000003f00057c82 */ /* 0x000fe20008000000 */
[----:B------:R-:W-:Y:S01]  /*1fa20*/  ULDC UR6, c[0x0][0xc3c] ;  /* 0x00030f0000067ab9 */ /* 0x000fe20000000800 */
[----:B------:R-:W-:Y:S02]  /*1fa30*/  IMAD.MOV.U32 R16, RZ, RZ, R0 ;  /* 0x000000ffff107224 */ /* 0x000fe400078e0000 */
[----:B------:R-:W-:Y:S02]  /*1fa40*/  IMAD.U32 R17, RZ, RZ, UR4 ;  /* 0x00000004ff117e24 */ /* 0x000fe4000f8e00ff */
[----:B------:R-:W-:Y:S02]  /*1fa50*/  IMAD.U32 R18, RZ, RZ, UR5 ;  /* 0x00000005ff127e24 */ /* 0x000fe4000f8e00ff */
[----:B------:R-:W-:-:S07]  /*1fa60*/  IMAD.U32 R19, RZ, RZ, UR6 ;  /* 0x00000006ff137e24 */ /* 0x000fce000f8e00ff */
.L_x_3031:
[----:B------:R1:W2:Y:S01]  /*1fa70*/  LDL R2, [R1+0x4] ;  /* 0x0000040001027983 */ /* 0x0002a20000100800 */
[----:B------:R-:W3:Y:S01]  /*1fa80*/  S2R R0, SR_TID.X ;  /* 0x0000000000007919 */ /* 0x000ee20000002100 */
[----:B------:R-:W-:Y:S05]  /*1fa90*/  WARPSYNC.ALL ;  /* 0x0000000000007948 */ /* 0x000fea0003800000 */
[----:B---3--:R-:W-:Y:S01]  /*1faa0*/  LOP3.LUT R0, R0, 0x1f, RZ, 0xc0, !PT ;  /* 0x0000001f00007812 */ /* 0x008fe200078ec0ff */
        /* <DEDUP_REMOVED lines=8> */
.L_x_3020:
[----:B------:R-:W-:Y:S02]  /*1fb30*/  ULDC UR4, c[0x0][0xc3c] ;  /* 0x00030f0000047ab9 */ /* 0x000fe40000000800 */
[----:B---3--:R-:W-:-:S13]  /*1fb40*/  ISETP.GE.AND P0, PT, R19, UR4, PT ;  /* 0x0000000413007c0c */ /* 0x008fda000bf06270 */
[----:B------:R-:W-:Y:S05]  /*1fb50*/  @!P0 BRA `(.L_x_3032) ;  /* 0xffffff9000888947 */ /* 0x000fea000383ffff */
[----:B------:R-:W-:Y:S05]  /*1fb60*/  BSYNC B8 ;  /* 0x0000000000087941 */ /* 0x000fea0003800000 */
.L_x_2876:
[----:B--2---:R-:W2:Y:S01]  /*1fb70*/  LDL.LU R0, [R1+0x48] ;  /* 0x0000480001007983 */ /* 0x004ea20000300800 */
[----:B------:R-:W-:Y:S01]  /*1fb80*/  BSSY B0, `(.L_x_3033) ;  /* 0x000000b000007945 */ /* 0x000fe20003800000 */
[----:B-1----:R-:W1:Y:S01]  /*1fb90*/  S2R R5, SR_CgaCtaId ;  /* 0x0000000000057919 */ /* 0x002e620000008800 */
[----:B--2---:R-:W-:-:S05]  /*1fba0*/  VIADD R0, R0, 0x1 ;  /* 0x0000000100007836 */ /* 0x004fca0000000000 */
[----:B0-----:R-:W-:-:S04]  /*1fbb0*/  LEA.HI R2, R0, R0, RZ, 0x1 ;  /* 0x0000000000027211 */ /* 0x001fc800078f08ff */
[----:B------:R-:W-:-:S05]  /*1fbc0*/  LOP3.LUT R3, R2, 0xfffffffe, RZ, 0xc0, !PT ;  /* 0xfffffffe02037812 */ /* 0x000fca00078ec0ff */
[----:B------:R-:W-:Y:S01]  /*1fbd0*/  IMAD.IADD R3, R0, 0x1, -R3 ;  /* 0x0000000100037824 */ /* 0x000fe200078e0a03 */
[----:B------:R-:W-:-:S04]  /*1fbe0*/  MOV R0, 0x400 ;  /* 0x0000040000007802 */ /* 0x000fc80000000f00 */
[----:B-1----:R-:W-:Y:S02]  /*1fbf0*/  LEA R0, R5, R0, 0x18 ;  /* 0x0000000005007211 */ /* 0x002fe400078ec0ff */
[----:B------:R-:W-:-:S04]  /*1fc00*/  SHF.L.U32 R3, R3, 0x1f, RZ ;  /* 0x0000001f03037819 */ /* 0x000fc800000006ff */
[----:B------:R-:W0:Y:S02]  /*1fc10*/  SYNCS.PHASECHK.TRANS64.TRYWAIT P0, [R0+URZ+0x22820], R3 ;  /* 0x02282003000075a7 */ /* 0x000e24000800017f */
[----:B0-----:R-:W-:Y:S05]  /*1fc20*/  @!P0 BRA `(.L_x_3034) ;  /* 0x0000003000348947 */ /* 0x001fea0003800000 */
.L_x_3156:
[----:B------:R-:W-:Y:S05]  /*1fc30*/  BSYNC B0 ;  /* 0x0000000000007941 */ /* 0x000fea0003800000 */
.L_x_3033:
[----:B------:R-:W-:-:S03]  /*1fc40*/  UMOV UR4, 0xffffffff ;  /* 0xffffffff00047882 */ /* 0x000fc60000000000 */
[----:B------:R-:W-:Y:S05]  /*1fc50*/  BRA.DIV UR4, `(.L_x_3035) ;  /* 0x00000032043c7947 */ /* 0x000fea000b800000 */
[----:B------:R-:W1:Y:S02]  /*1fc60*/  S2R R2, SR_TID.X ;  /* 0x0000000000027919 */ /* 0x000e640000002100 */
[----:B-1----:R-:W-:-:S04]  /*1fc70*/  SHF.R.U32.HI R2, RZ, 0x5, R2 ;  /* 0x00000005ff027819 */ /* 0x002fc80000011602 */
[----:B------:R-:W-:-:S05]  /*1fc80*/  LOP3.LUT R2, R2, 0x3, RZ, 0xc0, !PT ;  /* 0x0000000302027812 */ /* 0x000fca00078ec0ff */
[----:B------:R1:W2:Y:S02]  /*1fc90*/  SHFL.IDX PT, R14, R2, RZ, 0x1f ;  /* 0x00001fff020e7589 */ /* 0x0002a400000e0000 */
.L_x_3159:
[----:B--2---:R-:W-:-:S13]  /*1fca0*/  ISETP.NE.AND P0, PT, R14, RZ, PT ;  /* 0x000000ff0e00720c */ /* 0x004fda0003f05270 */
[----:B------:R-:W-:Y:S05]  /*1fcb0*/  @P0 BRA `(.L_x_2660) ;  /* 0x0000000000940947 */ /* 0x000fea0003800000 */
[----:B------:R-:W-:-:S03]  /*1fcc0*/  UMOV UR4, 0xffffffff ;  /* 0xffffffff00047882 */ /* 0x000fc60000000000 */
[----:B------:R-:W-:Y:S05]  /*1fcd0*/  BRA.DIV UR4, `(.L_x_3036) ;  /* 0x0000003204507947 */ /* 0x000fea000b800000 */
[----:B------:R-:W-:-:S13]  /*1fce0*/  ELECT P6, URZ, PT ;  /* 0x00000000003f782f */ /* 0x000fda00038c0000 */
.L_x_3162:
[----:B------:R-:W-:Y:S05]  /*1fcf0*/  @!P6 BRA `(.L_x_2660) ;  /* 0x000000000084e947 */ /* 0x000fea0003800000 */
[----:B-1----:R-:W2:Y:S02]  /*1fd00*/  LDL.LU R2, [R1+0x50] ;  /* 0x0000500001027983 */ /* 0x002ea40000300800 */
[----:B--2---:R-:W-:-:S04]  /*1fd10*/  LOP3.LUT R2, R2, 0x2, RZ, 0xfc, !PT ;  /* 0x0000000202027812 */ /* 0x004fc800078efcff */
[----:B------:R-:W-:-:S13]  /*1fd20*/  ISETP.NE.AND P2, PT, R2, 0x3, PT ;  /* 0x000000030200780c */ /* 0x000fda0003f45270 */
[----:B------:R-:W-:Y:S05]  /*1fd30*/  @!P2 BRA `(.L_x_3037) ;  /* 0x000000000004a947 */ /* 0x000fea0003800000 */
[----:B------:R-:W-:Y:S01]  /*1fd40*/  BPT.TRAP 0x1 ;  /* 0x000000040000795c */ /* 0x000fe20000300000 */
.L_x_3037:
        /* <DEDUP_REMOVED lines=14> */
.L_x_3163:
[----:B------:R-:W1:Y:S02]  /*1fe30*/  SYNCS.PHASECHK.TRANS64.TRYWAIT P0, [R7+URZ], R2 ;  /* 0x00000002070075a7 */ /* 0x000e64000800017f */
[----:B-1----:R-:W-:Y:S05]  /*1fe40*/  @!P0 BRA `(.L_x_3039) ;  /* 0x0000003000288947 */ /* 0x002fea0003800000 */
.L_x_3164:
[----:B------:R-:W-:Y:S05]  /*1fe50*/  @!P2 BRA `(.L_x_3040) ;  /* 0x000000000004a947 */ /* 0x000fea0003800000 */
[----:B------:R-:W-:Y:S01]  /*1fe60*/  BPT.TRAP 0x1 ;  /* 0x000000040000795c */ /* 0x000fe20000300000 */
.L_x_3040:
[----:B------:R-:W2:Y:S01]  /*1fe70*/  LDL.LU R4, [R1+0x8] ;  /* 0x0000080001047983 */ /* 0x000ea20000300800 */
[----:B------:R-:W-:-:S04]  /*1fe80*/  VIADD R0, R0, 0x22860 ;  /* 0x0002286000007836 */ /* 0x000fc80000000000 */
[----:B--2---:R-:W-:-:S04]  /*1fe90*/  IMAD R4, R4, 0x8, R0 ;  /* 0x0000000804047824 */ /* 0x004fc800078e0200 */
[----:B------:R-:W2:Y:S02]  /*1fea0*/  SYNCS.PHASECHK.TRANS64.TRYWAIT P0, [R4+URZ], R5 ;  /* 0x00000005040075a7 */ /* 0x000ea4000800017f */
[----:B--2---:R-:W-:Y:S05]  /*1feb0*/  @!P0 BRA `(.L_x_3041) ;  /* 0x0000003000208947 */ /* 0x004fea0003800000 */
.L_x_3165:
[----:B------:R-:W-:-:S07]  /*1fec0*/  IMAD R3, R3, 0x8, R0 ;  /* 0x0000000803037824 */ /* 0x000fce00078e0200 */
.L_x_3042:
[----:B---3--:R3:W4:Y:S02]  /*1fed0*/  SYNCS.PHASECHK.TRANS64.TRYWAIT P0, [R3+URZ], R2 ;  /* 0x00000002030075a7 */ /* 0x008724000800017f */
[----:B----4-:R-:W-:Y:S05]  /*1fee0*/  @!P0 NANOSLEEP.SYNCS 0x989680 ;  /* 0x009896800000895d */ /* 0x010fea0003900000 */
[----:B------:R-:W4:Y:S02]  /*1fef0*/  @!P0 SYNCS.PHASECHK.TRANS64 P0, [R3+URZ], R2 ;  /* 0x00000002030085a7 */ /* 0x000f24000800007f */
[----:B----4-:R-:W-:Y:S05]  /*1ff00*/  @!P0 BRA `(.L_x_3042) ;  /* 0xfffffffc00f08947 */ /* 0x010fea000383ffff */
.L_x_2660:
[----:B------:R-:W-:Y:S05]  /*1ff10*/  BSYNC B9 ;  /* 0x0000000000097941 */ /* 0x000fea0003800000 */
.L_x_2657:
[----:B------:R-:W-:Y:S05]  /*1ff20*/  EXIT ;  /* 0x000000000000794d */ /* 0x000fea0003800000 */
.L_x_2686:
[----:B0-----:R0:W1:Y:S02]  /*1ff30*/  SYNCS.PHASECHK.TRANS64.TRYWAIT P6, [R98+URZ+0x22890], R103 ;  /* 0x02289067620075a7 */ /* 0x00106400080c017f */
[----:B-1----:R-:W-:Y:S05]  /*1ff40*/  @!P6 NANOSLEEP.SYNCS 0x989680 ;  /* 0x009896800000e95d */ /* 0x002fea0003900000 */
[----:B------:R-:W1:Y:S02]  /*1ff50*/  @!P6 SYNCS.PHASECHK.TRANS64 P6, [R98+URZ+0x22890], R103 ;  /* 0x022890676200e5a7 */ /* 0x000e6400080c007f */
[----:B-1----:R-:W-:Y:S05]  /*1ff60*/  @!P6 BRA `(.L_x_2686) ;  /* 0xfffffffc00f0e947 */ /* 0x002fea000383ffff */
[----:B------:R-:W-:Y:S05]  /*1ff70*/  BRA `(.L_x_3043) ;  /* 0xfffffe30000c7947 */ /* 0x000fea000383ffff */
.L_x_2704:
[----:B0-----:R0:W1:Y:S02]  /*1ff80*/  SYNCS.PHASECHK.TRANS64.TRYWAIT P5, [R98+URZ+0x22890], R103 ;  /* 0x02289067620075a7 */ /* 0x00106400080a017f */
[----:B-1----:R-:W-:Y:S05]  /*1ff90*/  @!P5 NANOSLEEP.SYNCS 0x989680 ;  /* 0x009896800000d95d */ /* 0x002fea0003900000 */
[----:B------:R-:W1:Y:S02]  /*1ffa0*/  @!P5 SYNCS.PHASECHK.TRANS64 P5, [R98+URZ+0x22890], R103 ;  /* 0x022890676200d5a7 */ /* 0x000e6400080a007f */
[----:B-1----:R-:W-:Y:S05]  /*1ffb0*/  @!P5 BRA `(.L_x_2704) ;  /* 0xfffffffc00f0d947 */ /* 0x002fea000383ffff */
[----:B------:R-:W-:Y:S05]  /*1ffc0*/  BRA `(.L_x_3044) ;  /* 0xfffffe4000b47947 */ /* 0x000fea000383ffff */
.L_x_2713:
[----:B0-----:R0:W1:Y:S02]  /*1ffd0*/  SYNCS.PHASECHK.TRANS64.TRYWAIT P4, [R98+URZ+0x22890], R103 ;  /* 0x02289067620075a7 */ /* 0x001064000808017f */
[----:B-1----:R-:W-:Y:S05]  /*1ffe0*/  @!P4 NANOSLEEP.SYNCS 0x989680 ;  /* 0x009896800000c95d */ /* 0x002fea0003900000 */
[----:B------:R-:W1:Y:S02]  /*1fff0*/  @!P4 SYNCS.PHASECHK.TRANS64 P4, [R98+URZ+0x22890], R103 ;  /* 0x022890676200c5a7 */ /* 0x000e64000808007f */
[----:B-1----:R-:W-:Y:S05]  /*20000*/  @!P4 BRA `(.L_x_2713) ;  /* 0xfffffffc00f0c947 */ /* 0x002fea000383ffff */
[----:B------:R-:W-:Y:S05]  /*20010*/  BRA `(.L_x_3045) ;  /* 0xfffffe5000dc7947 */ /* 0x000fea000383ffff */
.L_x_2719:
[----:B-1----:R1:W2:Y:S02]  /*20020*/  SYNCS.PHASECHK.TRANS64.TRYWAIT P3, [R98+URZ+0x228b0], R103 ;  /* 0x0228b067620075a7 */ /* 0x0022a4000806017f */
[----:B--2---:R-:W-:Y:S05]  /*20030*/  @!P3 NANOSLEEP.SYNCS 0x989680 ;  /* 0x009896800000b95d */ /* 0x004fea0003900000 */
[----:B------:R-:W2:Y:S02]  /*20040*/  @!P3 SYNCS.PHASECHK.TRANS64 P3, [R98+URZ+0x228b0], R103 ;  /* 0x0228b0676200b5a7 */ /* 0x000ea4000806007f */
[----:B--2---:R-:W-:Y:S05]  /*20050*/  @!P3 BRA `(.L_x_2719) ;  /* 0xfffffffc00f0b947 */ /* 0x004fea000383ffff */
[----:B------:R-:W-:Y:S05]  /*20060*/  BRA `(.L_x_3046) ;  /* 0xfffffe54006c7947 */ /* 0x000fea000383ffff */
.L_x_2735:
[----:B------:R-:W0:Y:S01]  /*20070*/  S2R R12, SR_TID.X ;  /* 0x00000000000c7919 */ /* 0x000e220000002100 */
[----:B------:R-:W-:Y:S01]  /*20080*/  BSSY B0, `(.L_x_3047) ;  /* 0x000000c000007945 */ /* 0x000fe20003800000 */
[----:B------:R-:W-:Y:S02]  /*20090*/  IMAD.MOV.U32 R11, RZ, RZ, 0x1f ;  /* 0x0000001fff0b7424 */ /* 0x000fe400078e00ff */
[----:B------:R-:W-:Y:S02]  /*200a0*/  IMAD.MOV.U32 R15, RZ, RZ, -0x1 ;  /* 0xffffffffff0f7424 */ /* 0x000fe400078e00ff */
[----:B0-----:R-:W-:-:S05]  /*200b0*/  VIADD R12, R12, 0xffffff80 ;  /* 0xffffff800c0c7836 */ /* 0x001fca0000000000 */
[----:B------:R-:W-:-:S04]  /*200c0*/  SHF.R.S32.HI R7, RZ, 0x1f, R12 ;  /* 0x0000001fff077819 */ /* 0x000fc8000001140c */
[----:B------:R-:W-:Y:S01]  /*200d0*/  LEA.HI R7, R7, R12, RZ, 0x7 ;  /* 0x0000000c07077211 */ /* 0x000fe200078f38ff */
[----:B------:R-:W-:-:S03]  /*200e0*/  IMAD.MOV.U32 R12, RZ, RZ, RZ ;  /* 0x000000ffff0c7224 */ /* 0x000fc600078e00ff */
[----:B------:R-:W-:-:S05]  /*200f0*/  SHF.R.S32.HI R7, RZ, 0x7, R7 ;  /* 0x00000007ff077819 */ /* 0x000fca0000011407 */
[----:B------:R-:W-:-:S07]  /*20100*/  IMAD.MOV.U32 R13, RZ, RZ, R7 ;  /* 0x000000ffff0d7224 */ /* 0x000fce00078e0007 */
[----:B-----5:R-:W-:Y:S05]  /*20110*/  WARPSYNC.COLLECTIVE R15, `(.L_x_3048) ;  /* 0x000000000f087348 */ /* 0x020fea0003c00000 */
[----:B------:R0:W1:Y:S02]  /*20120*/  SHFL.IDX P6, R14, R13, R12, R11 ;  /* 0x0000000c0d0e7389 */ /* 0x00006400000c000b */
[----:B01---5:R-:W-:Y:S01]  /*20130*/  ENDCOLLECTIVE ;  /* 0x000000000000791b */ /* 0x023fe20003800000 */
.L_x_3048:
[----:B------:R-:W-:Y:S05]  /*20140*/  BSYNC B0 ;  /* 0x0000000000007941 */ /* 0x000fea0003800000 */
.L_x_3047:
[----:B------:R-:W-:Y:S05]  /*20150*/  BRA `(.L_x_3049) ;  /* 0xfffffe6400147947 */ /* 0x000fea000383ffff */
.L_x_2747:
        /* <DEDUP_REMOVED lines=8> */
.L_x_3051:
[----:B------:R-:W-:Y:S05]  /*201e0*/  BSYNC B1 ;  /* 0x0000000000017941 */ /* 0x000fea0003800000 */
.L_x_3050:
        /* <DEDUP_REMOVED lines=8> */
.L_x_3052:
[----:B------:R-:W-:Y:S02]  /*20270*/  IMAD.MOV.U32 R13, RZ, RZ, R8 ;  /* 0x000000ffff0d7224 */ /* 0x000fe400078e0008 */
[----:B------:R-:W-:-:S07]  /*20280*/  IMAD.MOV.U32 R0, RZ, RZ, R14 ;  /* 0x000000ffff007224 */ /* 0x000fce00078e000e */
[----:B------:R-:W-:Y:S05]  /*20290*/  WARPSYNC.COLLECTIVE R15, `(.L_x_3053) ;  /* 0x000000000f087348 */ /* 0x000fea0003c00000 */
[----:B------:R0:W1:Y:S02]  /*202a0*/  SHFL.IDX P6, R14, R13, R12, R11 ;  /* 0x0000000c0d0e7389 */ /* 0x00006400000c000b */
[----:B01----:R-:W-:Y:S01]  /*202b0*/  ENDCOLLECTIVE ;  /* 0x000000000000791b */ /* 0x003fe20003800000 */
.L_x_3053:
[----:B------:R-:W-:Y:S02]  /*202c0*/  IMAD.MOV.U32 R13, RZ, RZ, R7 ;  /* 0x000000ffff0d7224 */ /* 0x000fe400078e0007 */
[----:B------:R-:W-:-:S07]  /*202d0*/  IMAD.MOV.U32 R5, RZ, RZ, R14 ;  /* 0x000000ffff057224 */ /* 0x000fce00078e000e */
[----:B------:R-:W-:Y:S05]  /*202e0*/  WARPSYNC.COLLECTIVE R15, `(.L_x_3054) ;  /* 0x000000000f087348 */ /* 0x000fea0003c00000 */
[----:B------:R0:W1:Y:S02]  /*202f0*/  SHFL.IDX P6, R14, R13, R12, R11 ;  /* 0x0000000c0d0e7389 */ /* 0x00006400000c000b */
[----:B01----:R-:W-:Y:S01]  /*20300*/  ENDCOLLECTIVE ;  /* 0x000000000000791b */ /* 0x003fe20003800000 */
.L_x_3054:
[----:B------:R-:W-:Y:S05]  /*20310*/  BRA `(.L_x_3055) ;  /* 0xfffffe6800787947 */ /* 0x000fea000383ffff */
.L_x_2750:
[----:B------:R-:W-:Y:S01]  /*20320*/  BSSY B1, `(.L_x_3056) ;  /* 0x0000008000017945 */ /* 0x000fe20003800000 */
[----:B------:R-:W-:Y:S02]  /*20330*/  IMAD.MOV.U32 R13, RZ, RZ, R6 ;  /* 0x000000ffff0d7224 */ /* 0x000fe400078e0006 */
[----:B------:R-:W-:Y:S02]  /*20340*/  IMAD.MOV.U32 R12, RZ, RZ, 0x1 ;  /* 0x00000001ff0c7424 */ /* 0x000fe400078e00ff */
[----:B------:R-:W-:Y:S02]  /*20350*/  IMAD.MOV.U32 R11, RZ, RZ, 0x1c1f ;  /* 0x00001c1fff0b7424 */ /* 0x000fe400078e00ff */
[----:B------:R-:W-:-:S07]  /*20360*/  IMAD.MOV.U32 R15, RZ, RZ, -0x1 ;  /* 0xffffffffff0f7424 */ /* 0x000fce00078e00ff */
[----:B0---4-:R-:W-:Y:S05]  /*20370*/  WARPSYNC.COLLECTIVE R15, `(.L_x_3057) ;  /* 0x000000000f087348 */ /* 0x011fea0003c00000 */
[----:B----4-:R1:W2:Y:S02]  /*20380*/  SHFL.IDX P6, R14, R13, R12, R11 ;  /* 0x0000000c0d0e7389 */ /* 0x0102a400000c000b */
[----:B012---:R-:W-:Y:S01]  /*20390*/  ENDCOLLECTIVE ;  /* 0x000000000000791b */ /* 0x007fe20003800000 */
.L_x_3057:
[----:B------:R-:W-:Y:S05]  /*203a0*/  BSYNC B1 ;  /* 0x0000000000017941 */ /* 0x000fea0003800000 */
.L_x_3056:
        /* <DEDUP_REMOVED lines=8> */
.L_x_3058:
[----:B------:R-:W-:Y:S02]  /*20430*/  IMAD.MOV.U32 R13, RZ, RZ, R8 ;  /* 0x000000ffff0d7224 */ /* 0x000fe400078e0008 */
[----:B------:R-:W-:-:S07]  /*20440*/  IMAD.MOV.U32 R0, RZ, RZ, R14 ;  /* 0x000000ffff007224 */ /* 0x000fce00078e000e */
[----:B------:R-:W-:Y:S05]  /*20450*/  WARPSYNC.COLLECTIVE R15, `(.L_x_3059) ;  /* 0x000000000f087348 */ /* 0x000fea0003c00000 */
[----:B------:R0:W1:Y:S02]  /*20460*/  SHFL.IDX P6, R14, R13, R12, R11 ;  /* 0x0000000c0d0e7389 */ /* 0x00006400000c000b */
[----:B01----:R-:W-:Y:S01]  /*20470*/  ENDCOLLECTIVE ;  /* 0x000000000000791b */ /* 0x003fe20003800000 */
.L_x_3059:
[----:B------:R-:W-:Y:S02]  /*20480*/  IMAD.MOV.U32 R13, RZ, RZ, R7 ;  /* 0x000000ffff0d7224 */ /* 0x000fe400078e0007 */
[----:B------:R-:W-:-:S07]  /*20490*/  IMAD.MOV.U32 R5, RZ, RZ, R14 ;  /* 0x000000ffff057224 */ /* 0x000fce00078e000e */
[----:B------:R-:W-:Y:S05]  /*204a0*/  WARPSYNC.COLLECTIVE R15, `(.L_x_3060) ;  /* 0x000000000f087348 */ /* 0x000fea0003c00000 */
[----:B------:R0:W1:Y:S02]  /*204b0*/  SHFL.IDX P6, R14, R13, R12, R11 ;  /* 0x0000000c0d0e7389 */ /* 0x00006400000c000b */
[----:B01----:R-:W-:Y:S01]  /*204c0*/  ENDCOLLECTIVE ;  /* 0x000000000000791b */ /* 0x003fe20003800000 */
.L_x_3060:
[----:B------:R-:W-:Y:S05]  /*204d0*/  BRA `(.L_x_3061) ;  /* 0xfffffe6800d47947 */ /* 0x000fea000383ffff */
.L_x_2754:
[----:B0-----:R0:W1:Y:S02]  /*204e0*/  SYNCS.PHASECHK.TRANS64.TRYWAIT P0, [R16+URZ+0x22800], R35 ;  /* 0x02280023100075a7 */ /* 0x001064000800017f */
[----:B-1----:R-:W-:Y:S05]  /*204f0*/  @!P0 NANOSLEEP.SYNCS 0x989680 ;  /* 0x009896800000895d */ /* 0x002fea0003900000 */
[----:B------:R-:W1:Y:S02]  /*20500*/  @!P0 SYNCS.PHASECHK.TRANS64 P0, [R16+URZ+0x22800], R35 ;  /* 0x02280023100085a7 */ /* 0x000e64000800007f */
[----:B-1----:R-:W-:Y:S05]  /*20510*/  @!P0 BRA `(.L_x_2754) ;  /* 0xfffffffc00f08947 */ /* 0x002fea000383ffff */
[----:B------:R-:W-:Y:S05]  /*20520*/  BRA `(.L_x_3062) ;  /* 0xfffffe6c00c07947 */ /* 0x000fea000383ffff */
.L_x_2762:
[----:B------:R-:W0:Y:S01]  /*20530*/  LDC R38, c[0x0][0x3f4] ;  /* 0x0000fd00ff267b82 */ /* 0x000e220000000800 */
        /* <DEDUP_REMOVED lines=8> */
.L_x_3064:
[----:B------:R-:W-:Y:S05]  /*205c0*/  BSYNC B1 ;  /* 0x0000000000017941 */ /* 0x000fea0003800000 */
.L_x_3063:
[----:B------:R-:W-:Y:S01]  /*205d0*/  IMAD.MOV.U32 R13, RZ, RZ, R10 ;  /* 0x000000ffff0d7224 */ /* 0x000fe200078e000a */
[----:B------:R-:W-:Y:S01]  /*205e0*/  ISETP.GE.AND P0, PT, R37, R38, PT ;  /* 0x000000262500720c */ /* 0x000fe20003f06270 */
[----:B------:R-:W-:Y:S02]  /*205f0*/  IMAD.MOV.U32 R12, RZ, RZ, RZ ;  /* 0x000000ffff0c7224 */ /* 0x000fe400078e00ff */
[----:B------:R-:W-:Y:S02]  /*20600*/  IMAD.MOV.U32 R11, RZ, RZ, 0x1c1f ;  /* 0x00001c1fff0b7424 */ /* 0x000fe400078e00ff */
[----:B------:R-:W-:Y:S02]  /*20610*/  IMAD.MOV.U32 R15, RZ, RZ, -0x1 ;  /* 0xffffffffff0f7424 */ /* 0x000fe400078e00ff */
[----:B------:R-:W-:Y:S02]  /*20620*/  IMAD.MOV.U32 R0, RZ, RZ, R14 ;  /* 0x000000ffff007224 */ /* 0x000fe400078e000e */
[----:B------:R-:W-:-:S07]  /*20630*/  IMAD R31, R204, R31, RZ ;  /* 0x0000001fcc1f7224 */ /* 0x000fce00078e02ff */
[----:B------:R-:W-:Y:S05]  /*20640*/  WARPSYNC.COLLECTIVE R15, `(.L_x_3065) ;  /* 0x000000000f087348 */ /* 0x000fea0003c00000 */
[----:B------:R0:W1:Y:S02]  /*20650*/  SHFL.IDX P6, R14, R13, R12, R11 ;  /* 0x0000000c0d0e7389 */ /* 0x00006400000c000b */
[----:B01----:R-:W-:Y:S01]  /*20660*/  ENDCOLLECTIVE ;  /* 0x000000000000791b */ /* 0x003fe20003800000 */
.L_x_3065:
[----:B------:R-:W-:Y:S01]  /*20670*/  ISETP.GE.OR P1, PT, R34, R31, P0 ;  /* 0x0000001f2200720c */ /* 0x000fe20000726670 */
[----:B------:R-:W-:-:S12]  /*20680*/  IMAD.MOV.U32 R13, RZ, RZ, R29 ;  /* 0x000000ffff0d7224 */ /* 0x000fd800078e001d */
[C---:B------:R-:W-:Y:S01]  /*20690*/  @!P1 IMAD.SHL.U32 R9, R37.reuse, 0x2, RZ ;  /* 0x0000000225099824 */ /* 0x040fe200078e00ff */
[----:B------:R-:W-:Y:S01]  /*206a0*/  @!P1 SHF.L.U64.HI R21, R37, 0x1, R30 ;  /* 0x0000000125159819 */ /* 0x000fe2000001021e */
[----:B------:R-:W-:-:S07]  /*206b0*/  IMAD.MOV.U32 R3, RZ, RZ, R14 ;  /* 0x000000ffff037224 */ /* 0x000fce00078e000e */
[----:B------:R-:W-:Y:S05]  /*206c0*/  WARPSYNC.COLLECTIVE R15, `(.L_x_3066) ;  /* 0x000000000f087348 */ /* 0x000fea0003c00000 */
[----:B------:R0:W1:Y:S02]  /*206d0*/  SHFL.IDX P6, R14, R13, R12, R11 ;  /* 0x0000000c0d0e7389 */ /* 0x00006400000c000b */
[----:B01----:R-:W-:Y:S01]  /*206e0*/  ENDCOLLECTIVE ;  /* 0x000000000000791b */ /* 0x003fe20003800000 */
.L_x_3066:
[----:B------:R-:W-:-:S05]  /*206f0*/  @!P1 IADD3 R4, P2, R3, R9, RZ ;  /* 0x0000000903049210 */ /* 0x000fca0007f5e0ff */
[----:B------:R-:W-:-:S06]  /*20700*/  @!P1 IMAD.X R5, R0, 0x1, R21, P2 ;  /* 0x0000000100059824 */ /* 0x000fcc00010e0615 */
[----:B------:R-:W5:Y:S01]  /*20710*/  @!P1 LD.E.128 R4, desc[UR40][R4.64] ;  /* 0x0000002804049980 */ /* 0x000f62000c101d00 */
[----:B------:R-:W-:Y:S02]  /*20720*/  IMAD.MOV.U32 R13, RZ, RZ, R28 ;  /* 0x000000ffff0d7224 */ /* 0x000fe400078e001c */
[----:B------:R-:W-:-:S07]  /*20730*/  IMAD.MOV.U32 R8, RZ, RZ, R14 ;  /* 0x000000ffff087224 */ /* 0x000fce00078e000e */
[----:B-----5:R-:W-:Y:S05]  /*20740*/  WARPSYNC.COLLECTIVE R15, `(.L_x_3067) ;  /* 0x000000000f087348 */ /* 0x020fea0003c00000 */
[----:B------:R0:W1:Y:S02]  /*20750*/  SHFL.IDX P6, R14, R13, R12, R11 ;  /* 0x0000000c0d0e7389 */ /* 0x00006400000c000b */
[----:B01---5:R-:W-:Y:S01]  /*20760*/  ENDCOLLECTIVE ;  /* 0x000000000000791b */ /* 0x023fe20003800000 */
.L_x_3067:
[----:B------:R-:W-:-:S05]  /*20770*/  @!P1 IADD3 R14, P2, R14, R9, RZ ;  /* 0x000000090e0e9210 */ /* 0x000fca0007f5e0ff */
[----:B------:R-:W-:-:S04]  /*20780*/  @!P1 IMAD.X R3, R8, 0x1, R21, P2 ;  /* 0x0000000108039824 */ /* 0x000fc800010e0615 */
[----:B------:R-:W-:-:S05]  /*20790*/  @!P1 IMAD.MOV.U32 R15, RZ, RZ, R3 ;  /* 0x000000ffff0f9224 */ /* 0x000fca00078e0003 */
[----:B------:R0:W5:Y:S01]  /*207a0*/  @!P1 LD.E.128 R24, desc[UR40][R14.64] ;  /* 0x000000280e189980 */ /* 0x000162000c101d00 */
[----:B------:R-:W-:Y:S02]  /*207b0*/  IMAD.MOV.U32 R13, RZ, RZ, R20 ;  /* 0x000000ffff0d7224 */ /* 0x000fe400078e0014 */
[----:B------:R-:W-:Y:S02]  /*207c0*/  IMAD.MOV.U32 R12, RZ, RZ, 0x1 ;  /* 0x00000001ff0c7424 */ /* 0x000fe400078e00ff */
[----:B0-----:R-:W-:-:S07]  /*207d0*/  IMAD.MOV.U32 R15, RZ, RZ, -0x1 ;  /* 0xffffffffff0f7424 */ /* 0x001fce00078e00ff */
[----:B-----5:R-:W-:Y:S05]  /*207e0*/  WARPSYNC.COLLECTIVE R15, `(.L_x_3068) ;  /* 0x000000000f087348 */ /* 0x020fea0003c00000 */
[----:B------:R0:W1:Y:S02]  /*207f0*/  SHFL.IDX P6, R14, R13, R12, R11 ;  /* 0x0000000c0d0e7389 */ /* 0x00006400000c000b */
[----:B01---5:R-:W-:Y:S01]  /*20800*/  ENDCOLLECTIVE ;  /* 0x000000000000791b */ /* 0x023fe20003800000 */
.L_x_3068:
[----:B------:R-:W-:Y:S01]  /*20810*/  CS2R R42, SRZ ;  /* 0x00000000002a7805 */ /* 0x000fe2000001ff00 */
[----:B------:R-:W-:Y:S01]  /*20820*/  IMAD.MOV.U32 R13, RZ, RZ, R10 ;  /* 0x000000ffff0d7224 */ /* 0x000fe200078e000a */
[----:B------:R-:W-:Y:S01]  /*20830*/  CS2R R40, SRZ ;  /* 0x0000000000287805 */ /* 0x000fe2000001ff00 */
[----:B------:R-:W-:-:S04]  /*20840*/  @!P1 IMAD.MOV.U32 R42, RZ, RZ, R4 ;  /* 0x000000ffff2a9224 */ /* 0x000fc800078e0004 */
[----:B------:R-:W-:-:S05]  /*20850*/  IMAD.MOV.U32 R0, RZ, RZ, R42 ;  /* 0x000000ffff007224 */ /* 0x000fca00078e002a */
[----:B------:R-:W-:Y:S01]  /*20860*/  PRMT R46, R46, 0x5410, R0 ;  /* 0x000054102e2e7816 */ /* 0x000fe20000000000 */
[----:B------:R-:W-:-:S07]  /*20870*/  IMAD.MOV.U32 R0, RZ, RZ, R14 ;  /* 0x000000ffff007224 */ /* 0x000fce00078e000e */
[----:B------:R-:W-:Y:S05]  /*20880*/  WARPSYNC.COLLECTIVE R15, `(.L_x_3069) ;  /* 0x000000000f087348 */ /* 0x000fea0003c00000 */
[----:B------:R0:W1:Y:S02]  /*20890*/  SHFL.IDX P6, R14, R13, R12, R11 ;  /* 0x0000000c0d0e7389 */ /* 0x00006400000c000b */
[----:B01----:R-:W-:Y:S01]  /*208a0*/  ENDCOLLECTIVE ;  /* 0x000000000000791b */ /* 0x003fe20003800000 */
.L_x_3069:
[----:B------:R-:W-:-:S04]  /*208b0*/  @!P1 IMAD.MOV.U32 R43, RZ, RZ, R5 ;  /* 0x000000ffff2b9224 */ /* 0x000fc800078e0005 */
[----:B------:R-:W-:-:S05]  /*208c0*/  IMAD.MOV.U32 R3, RZ, RZ, R43 ;  /* 0x000000ffff037224 */ /* 0x000fca00078e002b */
[----:B------:R-:W-:Y:S01]  /*208d0*/  PRMT R47, R3, 0x7610, R47 ;  /* 0x00007610032f7816 */ /* 0x000fe2000000002f */
[----:B------:R-:W-:Y:S02]  /*208e0*/  IMAD.MOV.U32 R13, RZ, RZ, R29 ;  /* 0x000000ffff0d7224 */ /* 0x000fe400078e001d */
[----:B------:R-:W-:-:S07]  /*208f0*/  IMAD.MOV.U32 R3, RZ, RZ, R14 ;  /* 0x000000ffff037224 */ /* 0x000fce00078e000e */
[----:B------:R-:W-:Y:S05]  /*20900*/  WARPSYNC.COLLECTIVE R15, `(.L_x_3070) ;  /* 0x000000000f087348 */ /* 0x000fea0003c00000 */
[----:B------:R0:W1:Y:S02]  /*20910*/  SHFL.IDX P6, R14, R13, R12, R11 ;  /* 0x0000000c0d0e7389 */ /* 0x00006400000c000b */
[----:B01----:R-:W-:Y:S01]  /*20920*/  ENDCOLLECTIVE ;  /* 0x000000000000791b */ /* 0x003fe20003800000 */
.L_x_3070:
[----:B------:R-:W-:Y:S02]  /*20930*/  @!P1 IMAD.MOV.U32 R40, RZ, RZ, R6 ;  /* 0x000000ffff289224 */ /* 0x000fe400078e0006 */
[----:B------:R-:W-:Y:S01]  /*20940*/  @!P1 IMAD.MOV.U32 R41, RZ, RZ, R7 ;  /* 0x000000ffff299224 */ /* 0x000fe200078e0007 */
[----:B------:R-:W-:Y:S02]  /*20950*/  CS2R R6, SRZ ;  /* 0x0000000000067805 */ /* 0x000fe4000001ff00 */
[----:B------:R-:W-:Y:S01]  /*20960*/  CS2R R4, SRZ ;  /* 0x0000000000047805 */ /* 0x000fe2000001ff00 */
[----:B------:R-:W-:Y:S02]  /*20970*/  IMAD.MOV.U32 R10, RZ, RZ, R40 ;  /* 0x000000ffff0a7224 */ /* 0x000fe400078e0028 */
[----:B------:R-:W-:Y:S02]  /*20980*/  IMAD.MOV.U32 R21, RZ, RZ, R41 ;  /* 0x000000ffff157224 */ /* 0x000fe400078e0029 */
[----:B------:R-:W-:-:S02]  /*20990*/  @!P1 IMAD.MOV.U32 R6, RZ, RZ, R24 ;  /* 0x000000ffff069224 */ /* 0x000fc400078e0018 */
[----:B------:R-:W-:Y:S02]  /*209a0*/  IMAD.MOV.U32 R13, RZ, RZ, R28 ;  /* 0x000000ffff0d7224 */ /* 0x000fe400078e001c */
[----:B------:R-:W-:Y:S02]  /*209b0*/  @!P1 IMAD.MOV.U32 R7, RZ, RZ, R25 ;  /* 0x000000ffff079224 */ /* 0x000fe400078e0019 */
[----:B------:R-:W-:Y:S02]  /*209c0*/  @!P1 IMAD.MOV.U32 R4, RZ, RZ, R26 ;  /* 0x000000ffff049224 */ /* 0x000fe400078e001a */
[----:B------:R-:W-:Y:S01]  /*209d0*/  @!P1 IMAD.MOV.U32 R5, RZ, RZ, R27 ;  /* 0x000000ffff059224 */ /* 0x000fe200078e001b */
[----:B------:R-:W-:Y:S01]  /*209e0*/  PRMT R9, R10, 0x7610, R9 ;  /* 0x000076100a097816 */ /* 0x000fe20000000009 */
[----:B------:R-:W-:Y:S02]  /*209f0*/  IMAD.MOV.U32 R20, RZ, RZ, R6 ;  /* 0x000000ffff147224 */ /* 0x000fe400078e0006 */
[----:B------:R-:W-:-:S07]  /*20a00*/  IMAD.MOV.U32 R8, RZ, RZ, R14 ;  /* 0x000000ffff087224 */ /* 0x000fce00078e000e */
[----:B------:R-:W-:Y:S05]  /*20a10*/  WARPSYNC.COLLECTIVE R15, `(.L_x_3071) ;  /* 0x000000000f087348 */ /* 0x000fea0003c00000 */
[----:B------:R0:W1:Y:S02]  /*20a20*/  SHFL.IDX P6, R14, R13, R12, R11 ;  /* 0x0000000c0d0e7389 */ /* 0x00006400000c000b */
[----:B01----:R-:W-:Y:S01]  /*20a30*/  ENDCOLLECTIVE ;  /* 0x000000000000791b */ /* 0x003fe20003800000 */
.L_x_3071:
[----:B------:R-:W-:Y:S02]  /*20a40*/  PRMT R10, R21, 0x7610, R10 ;  /* 0x00007610150a7816 */ /* 0x000fe4000000000a */
[----:B------:R-:W-:Y:S02]  /*20a50*/  CS2R R24, SRZ ;  /* 0x0000000000187805 */ /* 0x000fe4000001ff00 */
[----:B------:R-:W-:Y:S01]  /*20a60*/  PRMT R9, R9, 0x5410, R20 ;  /* 0x0000541009097816 */ /* 0x000fe20000000014 */
[----:B------:R-:W-:Y:S02]  /*20a70*/  IMAD.MOV.U32 R11, RZ, RZ, R7 ;  /* 0x000000ffff0b7224 */ /* 0x000fe400078e0007 */
[----:B------:R-:W-:Y:S02]  /*20a80*/  IMAD.MOV.U32 R12, RZ, RZ, R4 ;  /* 0x000000ffff0c7224 */ /* 0x000fe400078e0004 */
[----:B------:R-:W-:Y:S01]  /*20a90*/  IMAD.MOV.U32 R13, RZ, RZ, R5 ;  /* 0x000000ffff0d7224 */ /* 0x000fe200078e0005 */
[----:B------:R-:W-:-:S02]  /*20aa0*/  PRMT R21, R11, 0x7610, R21 ;  /* 0x000076100b157816 */ /* 0x000fc40000000015 */
[----:B------:R-:W-:Y:S02]  /*20ab0*/  PRMT R10, R10, 0x5410, R12 ;  /* 0x000054100a0a7816 */ /* 0x000fe4000000000c */
[----:B------:R-:W-:Y:S01]  /*20ac0*/  PRMT R46, R13, 0x7610, R46 ;  /* 0x000076100d2e7816 */ /* 0x000fe2000000002e */
[----:B------:R-:W-:Y:S06]  /*20ad0*/  BRA `(.L_x_3072) ;  /* 0xfffffe7800d07947 */ /* 0x000fec000383ffff */
.L_x_2766:
[----:B-1----:R1:W2:Y:S02]  /*20ae0*/  SYNCS.PHASECHK.TRANS64.TRYWAIT P1, [R16+URZ+0x22800], R11 ;  /* 0x0228000b100075a7 */ /* 0x0022a4000802017f */
[----:B--2---:R-:W-:Y:S05]  /*20af0*/  @!P1 NANOSLEEP.SYNCS 0x989680 ;  /* 0x009896800000995d */ /* 0x004fea0003900000 */
[----:B------:R-:W2:Y:S02]  /*20b00*/  @!P1 SYNCS.PHASECHK.TRANS64 P1, [R16+URZ+0x22800], R11 ;  /* 0x0228000b100095a7 */ /* 0x000ea4000802007f */
[----:B--2---:R-:W-:Y:S05]  /*20b10*/  @!P1 BRA `(.L_x_2766) ;  /* 0xfffffffc00f09947 */ /* 0x004fea000383ffff */
[----:B------:R-:W-:Y:S05]  /*20b20*/  BRA `(.L_x_3073) ;  /* 0xfffffe7c006c7947 */ /* 0x000fea000383ffff */
.L_x_2772:
[----:B0-----:R0:W3:Y:S02]  /*20b30*/  SYNCS.PHASECHK.TRANS64.TRYWAIT P2, [R6+URZ+0x22830], R11 ;  /* 0x0228300b060075a7 */ /* 0x0010e4000804017f */
[----:B---3--:R-:W-:Y:S05]  /*20b40*/  @!P2 NANOSLEEP.SYNCS 0x989680 ;  /* 0x009896800000a95d */ /* 0x008fea0003900000 */
[----:B------:R-:W3:Y:S02]  /*20b50*/  @!P2 SYNCS.PHASECHK.TRANS64 P2, [R6+URZ+0x22830], R11 ;  /* 0x0228300b0600a5a7 */ /* 0x000ee4000804007f */
[----:B---3--:R-:W-:Y:S05]  /*20b60*/  @!P2 BRA `(.L_x_2772) ;  /* 0xfffffffc00f0a947 */ /* 0x008fea000383ffff */
[----:B------:R-:W-:Y:S05]  /*20b70*/  BRA `(.L_x_2771) ;  /* 0xfffffe8c00187947 */ /* 0x000fea000383ffff */
.L_x_2785:
[----:B-1----:R1:W3:Y:S02]  /*20b80*/  SYNCS.PHASECHK.TRANS64.TRYWAIT P2, [R6+URZ+0x22850], R11 ;  /* 0x0228500b060075a7 */ /* 0x0022e4000804017f */
[----:B---3--:R-:W-:Y:S05]  /*20b90*/  @!P2 NANOSLEEP.SYNCS 0x989680 ;  /* 0x009896800000a95d */ /* 0x008fea0003900000 */
[----:B------:R-:W3:Y:S02]  /*20ba0*/  @!P2 SYNCS.PHASECHK.TRANS64 P2, [R6+URZ+0x22850], R11 ;  /* 0x0228500b0600a5a7 */ /* 0x000ee4000804007f */
[----:B---3--:R-:W-:Y:S05]  /*20bb0*/  @!P2 BRA `(.L_x_2785) ;  /* 0xfffffffc00f0a947 */ /* 0x008fea000383ffff */
[----:B------:R-:W-:Y:S05]  /*20bc0*/  BRA `(.L_x_2784) ;  /* 0xfffffeb000007947 */ /* 0x000fea000383ffff */
.L_x_2794:
[----:B-1----:R1:W2:Y:S02]  /*20bd0*/  SYNCS.PHASECHK.TRANS64.TRYWAIT P2, [R201+URZ+0x22830], R202 ;  /* 0x022830cac90075a7 */ /* 0x0022a4000804017f */
[----:B--2---:R-:W-:Y:S05]  /*20be0*/  @!P2 NANOSLEEP.SYNCS 0x989680 ;  /* 0x009896800000a95d */ /* 0x004fea0003900000 */
[----:B------:R-:W2:Y:S02]  /*20bf0*/  @!P2 SYNCS.PHASECHK.TRANS64 P2, [R201+URZ+0x22830], R202 ;  /* 0x022830cac900a5a7 */ /* 0x000ea4000804007f */
[----:B--2---:R-:W-:Y:S05]  /*20c00*/  @!P2 BRA `(.L_x_2794) ;  /* 0xfffffffc00f0a947 */ /* 0x004fea000383ffff */
[----:B------:R-:W-:Y:S05]  /*20c10*/  BRA `(.L_x_2793) ;  /* 0xfffffeb400c47947 */ /* 0x000fea000383ffff */
.L_x_2807:
[----:B---3--:R3:W4:Y:S02]  /*20c20*/  SYNCS.PHASECHK.TRANS64.TRYWAIT P2, [R201+URZ+0x22850], R202 ;  /* 0x022850cac90075a7 */ /* 0x008724000804017f */
[----:B----4-:R-:W-:Y:S05]  /*20c30*/  @!P2 NANOSLEEP.SYNCS 0x989680 ;  /* 0x009896800000a95d */ /* 0x010fea0003900000 */
[----:B------:R-:W4:Y:S02]  /*20c40*/  @!P2 SYNCS.PHASECHK.TRANS64 P2, [R201+URZ+0x22850], R202 ;  /* 0x022850cac900a5a7 */ /* 0x000f24000804007f */
[----:B----4-:R-:W-:Y:S05]  /*20c50*/  @!P2 BRA `(.L_x_2807) ;  /* 0xfffffffc00f0a947 */ /* 0x010fea000383ffff */
[----:B------:R-:W-:Y:S05]  /*20c60*/  BRA `(.L_x_2806) ;  /* 0xfffffee000e87947 */ /* 0x000fea000383ffff */
.L_x_2817:
[----:B-1----:R1:W2:Y:S02]  /*20c70*/  SYNCS.PHASECHK.TRANS64.TRYWAIT P3, [R6+URZ+0x22830], R213 ;  /* 0x022830d5060075a7 */ /* 0x0022a4000806017f */
[----:B--2---:R-:W-:Y:S05]  /*20c80*/  @!P3 NANOSLEEP.SYNCS 0x989680 ;  /* 0x009896800000b95d */ /* 0x004fea0003900000 */
[----:B------:R-:W2:Y:S02]  /*20c90*/  @!P3 SYNCS.PHASECHK.TRANS64 P3, [R6+URZ+0x22830], R213 ;  /* 0x022830d50600b5a7 */ /* 0x000ea4000806007f */
[----:B--2---:R-:W-:Y:S05]  /*20ca0*/  @!P3 BRA `(.L_x_2817) ;  /* 0xfffffffc00f0b947 */ /* 0x004fea000383ffff */
[----:B------:R-:W-:Y:S05]  /*20cb0*/  BRA `(.L_x_2816) ;  /* 0xfffffee800dc7947 */ /* 0x000fea000383ffff */
.L_x_2822:
[----:B--2---:R2:W3:Y:S02]  /*20cc0*/  SYNCS.PHASECHK.TRANS64.TRYWAIT P3, [R6+URZ+0x22850], R213 ;  /* 0x022850d5060075a7 */ /* 0x0044e4000806017f */
[----:B---3--:R-:W-:Y:S05]  /*20cd0*/  @!P3 NANOSLEEP.SYNCS 0x989680 ;  /* 0x009896800000b95d */ /* 0x008fea0003900000 */
[----:B------:R-:W3:Y:S02]  /*20ce0*/  @!P3 SYNCS.PHASECHK.TRANS64 P3, [R6+URZ+0x22850], R213 ;  /* 0x022850d50600b5a7 */ /* 0x000ee4000806007f */
[----:B---3--:R-:W-:Y:S05]  /*20cf0*/  @!P3 BRA `(.L_x_2822) ;  /* 0xfffffffc00f0b947 */ /* 0x008fea000383ffff */
[----:B------:R-:W-:Y:S05]  /*20d00*/  BRA `(.L_x_2821) ;  /* 0xffffff0400387947 */ /* 0x000fea000383ffff */
.L_x_2828:
[----:B--2---:R2:W3:Y:S02]  /*20d10*/  SYNCS.PHASECHK.TRANS64.TRYWAIT P2, [R201+URZ+0x22830], R200 ;  /* 0x022830c8c90075a7 */ /* 0x0044e4000804017f */
[----:B---3--:R-:W-:Y:S05]  /*20d20*/  @!P2 NANOSLEEP.SYNCS 0x989680 ;  /* 0x009896800000a95d */ /* 0x008fea0003900000 */
[----:B------:R-:W3:Y:S02]  /*20d30*/  @!P2 SYNCS.PHASECHK.TRANS64 P2, [R201+URZ+0x22830], R200 ;  /* 0x022830c8c900a5a7 */ /* 0x000ee4000804007f */
[----:B---3--:R-:W-:Y:S05]  /*20d40*/  @!P2 BRA `(.L_x_2828) ;  /* 0xfffffffc00f0a947 */ /* 0x008fea000383ffff */
[----:B------:R-:W-:Y:S05]  /*20d50*/  BRA `(.L_x_2827) ;  /* 0xffffff0800687947 */ /* 0x000fea000383ffff */
.L_x_2841:
[----:B-1----:R1:W2:Y:S02]  /*20d60*/  SYNCS.PHASECHK.TRANS64.TRYWAIT P2, [R201+URZ+0x22850], R200 ;  /* 0x022850c8c90075a7 */ /* 0x0022a4000804017f */
[----:B--2---:R-:W-:Y:S05]  /*20d70*/  @!P2 NANOSLEEP.SYNCS 0x989680 ;  /* 0x009896800000a95d */ /* 0x004fea0003900000 */
[----:B------:R-:W2:Y:S02]  /*20d80*/  @!P2 SYNCS.PHASECHK.TRANS64 P2, [R201+URZ+0x22850], R200 ;  /* 0x022850c8c900a5a7 */ /* 0x000ea4000804007f */
[----:B--2---:R-:W-:Y:S05]  /*20d90*/  @!P2 BRA `(.L_x_2841) ;  /* 0xfffffffc00f0a947 */ /* 0x004fea000383ffff */
[----:B------:R-:W-:Y:S05]  /*20da0*/  BRA `(.L_x_2840) ;  /* 0xffffff3400807947 */ /* 0x000fea000383ffff */
.L_x_2856:
[----:B------:R-:W-:Y:S02]  /*20db0*/  IMAD.MOV.U32 R13, RZ, RZ, R4 ;  /* 0x000000ffff0d7224 */ /* 0x000fe400078e0004 */
[----:B------:R-:W-:Y:S02]  /*20dc0*/  IMAD.MOV.U32 R12, RZ, RZ, RZ ;  /* 0x000000ffff0c7224 */ /* 0x000fe400078e00ff */
[----:B------:R-:W-:Y:S02]  /*20dd0*/  IMAD.MOV.U32 R11, RZ, RZ, 0x181f ;  /* 0x0000181fff0b7424 */ /* 0x000fe400078e00ff */
[----:B------:R-:W-:-:S07]  /*20de0*/  IMAD.MOV.U32 R15, RZ, RZ, -0x1 ;  /* 0xffffffffff0f7424 */ /* 0x000fce00078e00ff */
[----:B--23--:R-:W-:Y:S05]  /*20df0*/  WARPSYNC.COLLECTIVE R15, `(.L_x_3074) ;  /* 0x000000000f087348 */ /* 0x00cfea0003c00000 */
[----:B------:R0:W1:Y:S02]  /*20e00*/  SHFL.IDX P6, R14, R13, R12, R11 ;  /* 0x0000000c0d0e7389 */ /* 0x00006400000c000b */
[----:B0123--:R-:W-:Y:S01]  /*20e10*/  ENDCOLLECTIVE ;  /* 0x000000000000791b */ /* 0x00ffe20003800000 */
.L_x_3074:
[----:B------:R-:W-:Y:S02]  /*20e20*/  IMAD.MOV.U32 R13, RZ, RZ, R0 ;  /* 0x000000ffff0d7224 */ /* 0x000fe400078e0000 */
[----:B------:R-:W-:-:S07]  /*20e30*/  IMAD.MOV.U32 R3, RZ, RZ, R14 ;  /* 0x000000ffff037224 */ /* 0x000fce00078e000e */
[----:B------:R-:W-:Y:S05]  /*20e40*/  WARPSYNC.COLLECTIVE R15, `(.L_x_3075) ;  /* 0x000000000f087348 */ /* 0x000fea0003c00000 */
[----:B------:R0:W1:Y:S02]  /*20e50*/  SHFL.IDX P6, R14, R13, R12, R11 ;  /* 0x0000000c0d0e7389 */ /* 0x00006400000c000b */
[----:B01----:R-:W-:Y:S01]  /*20e60*/  ENDCOLLECTIVE ;  /* 0x000000000000791b */ /* 0x003fe20003800000 */
.L_x_3075:
[----:B------:R-:W-:Y:S05]  /*20e70*/  BRA `(.L_x_3076) ;  /* 0xffffff6800987947 */ /* 0x000fea000383ffff */
.L_x_2859:
[----:B------:R-:W-:Y:S01]  /*20e80*/  BSSY B1, `(.L_x_3077) ;  /* 0x0000008000017945 */ /* 0x000fe20003800000 */
[----:B-1----:R-:W-:Y:S02]  /*20e90*/  IMAD.MOV.U32 R13, RZ, RZ, R4 ;  /* 0x000000ffff0d7224 */ /* 0x002fe400078e0004 */
[----:B------:R-:W-:Y:S02]  /*20ea0*/  IMAD.MOV.U32 R12, RZ, RZ, 0x1 ;  /* 0x00000001ff0c7424 */ /* 0x000fe400078e00ff */
[----:B------:R-:W-:Y:S02]  /*20eb0*/  IMAD.MOV.U32 R11, RZ, RZ, 0x181f ;  /* 0x0000181fff0b7424 */ /* 0x000fe400078e00ff */
[----:B------:R-:W-:-:S07]  /*20ec0*/  IMAD.MOV.U32 R15, RZ, RZ, -0x1 ;  /* 0xffffffffff0f7424 */ /* 0x000fce00078e00ff */
[----:B0-234-:R-:W-:Y:S05]  /*20ed0*/  WARPSYNC.COLLECTIVE R15, `(.L_x_3078) ;  /* 0x000000000f087348 */ /* 0x01dfea0003c00000 */
[----:B----4-:R1:W4:Y:S02]  /*20ee0*/  SHFL.IDX P6, R14, R13, R12, R11 ;  /* 0x0000000c0d0e7389 */ /* 0x01032400000c000b */
[----:B01234-:R-:W-:Y:S01]  /*20ef0*/  ENDCOLLECTIVE ;  /* 0x000000000000791b */ /* 0x01ffe20003800000 */
.L_x_3078:
[----:B------:R-:W-:Y:S05]  /*20f00*/  BSYNC B1 ;  /* 0x0000000000017941 */ /* 0x000fea0003800000 */
.L_x_3077:
        /* <DEDUP_REMOVED lines=8> */
.L_x_3079:
[----:B------:R-:W-:Y:S05]  /*20f90*/  BRA `(.L_x_3080) ;  /* 0xffffff6800cc7947 */ /* 0x000fea000383ffff */
.L_x_2862:
        /* <DEDUP_REMOVED lines=8> */
.L_x_3082:
[----:B------:R-:W-:Y:S05]  /*21020*/  BSYNC B1 ;  /* 0x0000000000017941 */ /* 0x000fea0003800000 */
.L_x_3081:
        /* <DEDUP_REMOVED lines=8> */
.L_x_3083:
[----:B------:R-:W-:Y:S05]  /*210b0*/  BRA `(.L_x_3084) ;  /* 0xffffff6800fc7947 */ /* 0x000fea000383ffff */
.L_x_2865:
        /* <DEDUP_REMOVED lines=8> */
.L_x_3086:
[----:B------:R-:W-:Y:S05]  /*21140*/  BSYNC B1 ;  /* 0x0000000000017941 */ /* 0x000fea0003800000 */
.L_x_3085:
        /* <DEDUP_REMOVED lines=8> */
.L_x_3087:
[----:B------:R-:W-:Y:S05]  /*211d0*/  BRA `(.L_x_3088) ;  /* 0xffffff6c002c7947 */ /* 0x000fea000383ffff */
.L_x_2890:
[----:B------:R-:W1:Y:S01]  /*211e0*/  S2R R7, SR_TID.X ;  /* 0x0000000000077919 */ /* 0x000e620000002100 */
[----:B------:R-:W-:Y:S01]  /*211f0*/  BSSY B1, `(.L_x_3089) ;  /* 0x000000a000017945 */ /* 0x000fe20003800000 */
[----:B------:R-:W-:Y:S02]  /*21200*/  IMAD.MOV.U32 R12, RZ, RZ, RZ ;  /* 0x000000ffff0c7224 */ /* 0x000fe400078e00ff */
[----:B0-----:R-:W-:Y:S02]  /*21210*/  IMAD.MOV.U32 R11, RZ, RZ, 0x1f ;  /* 0x0000001fff0b7424 */ /* 0x001fe400078e00ff */
[----:B------:R-:W-:Y:S01]  /*21220*/  IMAD.MOV.U32 R15, RZ, RZ, -0x1 ;  /* 0xffffffffff0f7424 */ /* 0x000fe200078e00ff */
[----:B-1----:R-:W-:-:S04]  /*21230*/  SHF.R.U32.HI R7, RZ, 0x5, R7 ;  /* 0x00000005ff077819 */ /* 0x002fc80000011607 */
[----:B------:R-:W-:-:S05]  /*21240*/  LOP3.LUT R7, R7, 0x3, RZ, 0xc0, !PT ;  /* 0x0000000307077812 */ /* 0x000fca00078ec0ff */
[----:B------:R-:W-:-:S07]  /*21250*/  IMAD.MOV.U32 R13, RZ, RZ, R7 ;  /* 0x000000ffff0d7224 */ /* 0x000fce00078e0007 */
[----:B------:R-:W-:Y:S05]  /*21260*/  WARPSYNC.COLLECTIVE R15, `(.L_x_3090) ;  /* 0x000000000f087348 */ /* 0x000fea0003c00000 */
[----:B------:R0:W1:Y:S02]  /*21270*/  SHFL.IDX P6, R14, R13, R12, R11 ;  /* 0x0000000c0d0e7389 */ /* 0x00006400000c000b */
[----:B01----:R-:W-:Y:S01]  /*21280*/  ENDCOLLECTIVE ;  /* 0x000000000000791b */ /* 0x003fe20003800000 */
.L_x_3090:
[----:B------:R-:W-:Y:S05]  /*21290*/  BSYNC B1 ;  /* 0x0000000000017941 */ /* 0x000fea0003800000 */
.L_x_3089:
[----:B------:R-:W-:Y:S05]  /*212a0*/  BRA `(.L_x_3091) ;  /* 0xffffff84005c7947 */ /* 0x000fea000383ffff */
.L_x_2892:
[----:B------:R-:W-:Y:S01]  /*212b0*/  BSSY B1, `(.L_x_3092) ;  /* 0x0000006000017945 */ /* 0x000fe20003800000 */
[----:B------:R-:W-:-:S07]  /*212c0*/  IMAD.MOV.U32 R15, RZ, RZ, -0x1 ;  /* 0xffffffffff0f7424 */ /* 0x000fce00078e00ff */
[----:B01----:R-:W-:Y:S05]  /*212d0*/  WARPSYNC.COLLECTIVE R15, `(.L_x_3093) ;  /* 0x000000000f0c7348 */ /* 0x003fea0003c00000 */
[----:B------:R-:W-:Y:S02]  /*212e0*/  ELECT P6, UR62, PT ;  /* 0x00000000003e782f */ /* 0x000fe400038c0000 */
[----:B------:R-:W-:Y:S01]  /*212f0*/  MOV R14, UR62 ;  /* 0x0000003e000e7c02 */ /* 0x000fe20008000f00 */
[----:B01----:R-:W-:Y:S10]  /*21300*/  ENDCOLLECTIVE ;  /* 0x000000000000791b */ /* 0x003ff40003800000 */
.L_x_3093:
[----:B------:R-:W-:Y:S05]  /*21310*/  BSYNC B1 ;  /* 0x0000000000017941 */ /* 0x000fea0003800000 */
.L_x_3092:
[----:B------:R-:W-:Y:S05]  /*21320*/  BRA `(.L_x_2891) ;  /* 0xffffff8400547947 */ /* 0x000fea000383ffff */
.L_x_2894:
[----:B-1----:R-:W2:Y:S02]  /*21330*/  LDL R6, [R1+0x4] ;  /* 0x0000040001067983 */ /* 0x002ea40000100800 */
[----:B--2---:R1:W2:Y:S02]  /*21340*/  SYNCS.PHASECHK.TRANS64.TRYWAIT P0, [R6+URZ+0x22820], R5 ;  /* 0x02282005060075a7 */ /* 0x0042a4000800017f */
[----:B--2---:R-:W-:Y:S05]  /*21350*/  @!P0 NANOSLEEP.SYNCS 0x989680 ;  /* 0x009896800000895d */ /* 0x004fea0003900000 */
[----:B------:R-:W2:Y:S02]  /*21360*/  @!P0 SYNCS.PHASECHK.TRANS64 P0, [R6+URZ+0x22820], R5 ;  /* 0x02282005060085a7 */ /* 0x000ea4000800007f */
[----:B--2---:R-:W-:Y:S05]  /*21370*/  @!P0 BRA `(.L_x_2894) ;  /* 0xfffffffc00ec8947 */ /* 0x004fea000383ffff */
[----:B------:R-:W-:Y:S05]  /*21380*/  BRA `(.L_x_3094) ;  /* 0xffffff8400647947 */ /* 0x000fea000383ffff */
.L_x_2898:
[----:B-1----:R1:W2:Y:S02]  /*21390*/  SYNCS.PHASECHK.TRANS64.TRYWAIT P0, [R6+URZ+0x228a0], R9 ;  /* 0x0228a009060075a7 */ /* 0x0022a4000800017f */
[----:B--2---:R-:W-:Y:S05]  /*213a0*/  @!P0 NANOSLEEP.SYNCS 0x989680 ;  /* 0x009896800000895d */ /* 0x004fea0003900000 */
[----:B------:R-:W2:Y:S02]  /*213b0*/  @!P0 SYNCS.PHASECHK.TRANS64 P0, [R6+URZ+0x228a0], R9 ;  /* 0x0228a009060085a7 */ /* 0x000ea4000800007f */
[----:B--2---:R-:W-:Y:S05]  /*213c0*/  @!P0 BRA `(.L_x_2898) ;  /* 0xfffffffc00f08947 */ /* 0x004fea000383ffff */
[----:B------:R-:W-:Y:S05]  /*213d0*/  BRA `(.L_x_3095) ;  /* 0xffffff8400887947 */ /* 0x000fea000383ffff */
.L_x_2903:
[----:B--2---:R2:W3:Y:S02]  /*213e0*/  SYNCS.PHASECHK.TRANS64.TRYWAIT P0, [R6+URZ+0x228c0], R9 ;  /* 0x0228c009060075a7 */ /* 0x0044e4000800017f */
[----:B---3--:R-:W-:Y:S05]  /*213f0*/  @!P0 NANOSLEEP.SYNCS 0x989680 ;  /* 0x009896800000895d */ /* 0x008fea0003900000 */
[----:B------:R-:W3:Y:S02]  /*21400*/  @!P0 SYNCS.PHASECHK.TRANS64 P0, [R6+URZ+0x228c0], R9 ;  /* 0x0228c009060085a7 */ /* 0x000ee4000800007f */
[----:B---3--:R-:W-:Y:S05]  /*21410*/  @!P0 BRA `(.L_x_2903) ;  /* 0xfffffffc00f08947 */ /* 0x008fea000383ffff */
[----:B------:R-:W-:Y:S05]  /*21420*/  BRA `(.L_x_3096) ;  /* 0xffffff88000c7947 */ /* 0x000fea000383ffff */
.L_x_2913:
[----:B-1----:R1:W2:Y:S02]  /*21430*/  SYNCS.PHASECHK.TRANS64.TRYWAIT P1, [R5+URZ+0x228a0], R6 ;  /* 0x0228a006050075a7 */ /* 0x0022a4000802017f */
[----:B--2---:R-:W-:Y:S05]  /*21440*/  @!P1 NANOSLEEP.SYNCS 0x989680 ;  /* 0x009896800000995d */ /* 0x004fea0003900000 */
[----:B------:R-:W2:Y:S02]  /*21450*/  @!P1 SYNCS.PHASECHK.TRANS64 P1, [R5+URZ+0x228a0], R6 ;  /* 0x0228a006050095a7 */ /* 0x000ea4000802007f */
[----:B--2---:R-:W-:Y:S05]  /*21460*/  @!P1 BRA `(.L_x_2913) ;  /* 0xfffffffc00f09947 */ /* 0x004fea000383ffff */
[----:B------:R-:W-:Y:S05]  /*21470*/  BRA `(.L_x_3097) ;  /* 0xffffff8c00a47947 */ /* 0x000fea000383ffff */
.L_x_2918:
[----:B--2---:R2:W3:Y:S02]  /*21480*/  SYNCS.PHASECHK.TRANS64.TRYWAIT P1, [R5+URZ+0x228c0], R6 ;  /* 0x0228c006050075a7 */ /* 0x0044e4000802017f */
[----:B---3--:R-:W-:Y:S05]  /*21490*/  @!P1 NANOSLEEP.SYNCS 0x989680 ;  /* 0x009896800000995d */ /* 0x008fea0003900000 */
[----:B------:R-:W3:Y:S02]  /*214a0*/  @!P1 SYNCS.PHASECHK.TRANS64 P1, [R5+URZ+0x228c0], R6 ;  /* 0x0228c006050095a7 */ /* 0x000ee4000802007f */
[----:B---3--:R-:W-:Y:S05]  /*214b0*/  @!P1 BRA `(.L_x_2918) ;  /* 0xfffffffc00f09947 */ /* 0x008fea000383ffff */
[----:B------:R-:W-:Y:S05]  /*214c0*/  BRA `(.L_x_3098) ;  /* 0xffffff9000247947 */ /* 0x000fea000383ffff */
.L_x_2942:
[----:B------:R-:W2:Y:S01]  /*214d0*/  S2R R4, SR_TID.X ;  /* 0x0000000000047919 */ /* 0x000ea20000002100 */
[----:B------:R-:W-:Y:S01]  /*214e0*/  BSSY B0, `(.L_x_3099) ;  /* 0x000000a000007945 */ /* 0x000fe20003800000 */
[----:B------:R-:W-:Y:S02]  /*214f0*/  IMAD.MOV.U32 R12, RZ, RZ, RZ ;  /* 0x000000ffff0c7224 */ /* 0x000fe400078e00ff */
[----:B0-----:R-:W-:Y:S02]  /*21500*/  IMAD.MOV.U32 R11, RZ, RZ, 0x1f ;  /* 0x0000001fff0b7424 */ /* 0x001fe400078e00ff */
[----:B------:R-:W-:Y:S01]  /*21510*/  IMAD.MOV.U32 R15, RZ, RZ, -0x1 ;  /* 0xffffffffff0f7424 */ /* 0x000fe200078e00ff */
[----:B--2---:R-:W-:-:S04]  /*21520*/  SHF.R.U32.HI R4, RZ, 0x5, R4 ;  /* 0x00000005ff047819 */ /* 0x004fc80000011604 */
[----:B------:R-:W-:-:S05]  /*21530*/  LOP3.LUT R4, R4, 0x3, RZ, 0xc0, !PT ;  /* 0x0000000304047812 */ /* 0x000fca00078ec0ff */
[----:B------:R-:W-:-:S07]  /*21540*/  IMAD.MOV.U32 R13, RZ, RZ, R4 ;  /* 0x000000ffff0d7224 */ /* 0x000fce00078e0004 */
[----:B-1----:R-:W-:Y:S05]  /*21550*/  WARPSYNC.COLLECTIVE R15, `(.L_x_3100) ;  /* 0x000000000f087348 */ /* 0x002fea0003c00000 */
[----:B------:R0:W2:Y:S02]  /*21560*/  SHFL.IDX P6, R14, R13, R12, R11 ;  /* 0x0000000c0d0e7389 */ /* 0x0000a400000c000b */
[----:B012---:R-:W-:Y:S01]  /*21570*/  ENDCOLLECTIVE ;  /* 0x000000000000791b */ /* 0x007fe20003800000 */
.L_x_3100:
[----:B------:R-:W-:Y:S05]  /*21580*/  BSYNC B0 ;  /* 0x0000000000007941 */ /* 0x000fea0003800000 */
.L_x_3099:
[----:B------:R-:W-:Y:S05]  /*21590*/  BRA `(.L_x_3101) ;  /* 0xffffffa000107947 */ /* 0x000fea000383ffff */
.L_x_2944:
[----:B------:R-:W-:Y:S01]  /*215a0*/  BSSY B0, `(.L_x_3102) ;  /* 0x0000006000007945 */ /* 0x000fe20003800000 */
[----:B------:R-:W-:-:S07]  /*215b0*/  IMAD.MOV.U32 R15, RZ, RZ, -0x1 ;  /* 0xffffffffff0f7424 */ /* 0x000fce00078e00ff */
[----:B01-3--:R-:W-:Y:S05]  /*215c0*/  WARPSYNC.COLLECTIVE R15, `(.L_x_3103) ;  /* 0x000000000f0c7348 */ /* 0x00bfea0003c00000 */
[----:B------:R-:W-:Y:S02]  /*215d0*/  ELECT P6, UR62, PT ;  /* 0x00000000003e782f */ /* 0x000fe400038c0000 */
[----:B------:R-:W-:Y:S01]  /*215e0*/  MOV R14, UR62 ;  /* 0x0000003e000e7c02 */ /* 0x000fe20008000f00 */
[----:B01-3--:R-:W-:Y:S10]  /*215f0*/  ENDCOLLECTIVE ;  /* 0x000000000000791b */ /* 0x00bff40003800000 */
.L_x_3103:
[----:B------:R-:W-:Y:S05]  /*21600*/  BSYNC B0 ;  /* 0x0000000000007941 */ /* 0x000fea0003800000 */
.L_x_3102:
[----:B------:R-:W-:Y:S05]  /*21610*/  BRA `(.L_x_3104) ;  /* 0xffffffa0001c7947 */ /* 0x000fea000383ffff */
.L_x_2946:
[----:B-1----:R1:W2:Y:S02]  /*21620*/  SYNCS.PHASECHK.TRANS64.TRYWAIT P0, [R0+URZ+0x22840], R2 ;  /* 0x02284002000075a7 */ /* 0x0022a4000800017f */
[----:B--2---:R-:W-:Y:S05]  /*21630*/  @!P0 NANOSLEEP.SYNCS 0x989680 ;  /* 0x009896800000895d */ /* 0x004fea0003900000 */
[----:B------:R-:W2:Y:S02]  /*21640*/  @!P0 SYNCS.PHASECHK.TRANS64 P0, [R0+URZ+0x22840], R2 ;  /* 0x02284002000085a7 */ /* 0x000ea4000800007f */
[----:B--2---:R-:W-:Y:S05]  /*21650*/  @!P0 BRA `(.L_x_2946) ;  /* 0xfffffffc00f08947 */ /* 0x004fea000383ffff */
[----:B------:R-:W-:Y:S05]  /*21660*/  BRA `(.L_x_3105) ;  /* 0xffffffa000847947 */ /* 0x000fea000383ffff */
.L_x_2950:
        /* <DEDUP_REMOVED lines=13> */
.L_x_3106:
[----:B------:R-:W-:Y:S02]  /*21740*/  IMAD.MOV.U32 R13, RZ, RZ, R4 ;  /* 0x000000ffff0d7224 */ /* 0x000fe400078e0004 */
[----:B------:R-:W-:-:S07]  /*21750*/  IMAD.MOV.U32 R6, RZ, RZ, R14 ;  /* 0x000000ffff067224 */ /* 0x000fce00078e000e */
[----:B------:R-:W-:Y:S05]  /*21760*/  WARPSYNC.COLLECTIVE R15, `(.L_x_3107) ;  /* 0x000000000f087348 */ /* 0x000fea0003c00000 */
[----:B------:R0:W1:Y:S02]  /*21770*/  SHFL.IDX P6, R14, R13, R12, R11 ;  /* 0x0000000c0d0e7389 */ /* 0x00006400000c000b */
[----:B01----:R-:W-:Y:S01]  /*21780*/  ENDCOLLECTIVE ;  /* 0x000000000000791b */ /* 0x003fe20003800000 */
.L_x_3107:
[----:B------:R-:W-:Y:S02]  /*21790*/  IMAD.MOV.U32 R13, RZ, RZ, R3 ;  /* 0x000000ffff0d7224 */ /* 0x000fe400078e0003 */
[----:B------:R-:W-:Y:S02]  /*217a0*/  IMAD.MOV.U32 R12, RZ, RZ, 0x1 ;  /* 0x00000001ff0c7424 */ /* 0x000fe400078e00ff */
[----:B------:R-:W-:-:S07]  /*217b0*/  IMAD.MOV.U32 R7, RZ, RZ, R14 ;  /* 0x000000ffff077224 */ /* 0x000fce00078e000e */
[----:B------:R-:W-:Y:S05]  /*217c0*/  WARPSYNC.COLLECTIVE R15, `(.L_x_3108) ;  /* 0x000000000f087348 */ /* 0x000fea0003c00000 */
[----:B------:R0:W1:Y:S02]  /*217d0*/  SHFL.IDX P6, R14, R13, R12, R11 ;  /* 0x0000000c0d0e7389 */ /* 0x00006400000c000b */
[----:B01----:R-:W-:Y:S01]  /*217e0*/  ENDCOLLECTIVE ;  /* 0x000000000000791b */ /* 0x003fe20003800000 */
.L_x_3108:
        /* <DEDUP_REMOVED lines=15> */
.L_x_3109:
[----:B------:R-:W-:Y:S02]  /*218e0*/  IMAD.MOV.U32 R13, RZ, RZ, R3 ;  /* 0x000000ffff0d7224 */ /* 0x000fe400078e0003 */
[----:B------:R-:W-:Y:S02]  /*218f0*/  IMAD.MOV.U32 R12, RZ, RZ, 0x2 ;  /* 0x00000002ff0c7424 */ /* 0x000fe400078e00ff */
[----:B------:R-:W-:-:S07]  /*21900*/  IMAD.MOV.U32 R5, RZ, RZ, R14 ;  /* 0x000000ffff057224 */ /* 0x000fce00078e000e */
[----:B------:R-:W-:Y:S05]  /*21910*/  WARPSYNC.COLLECTIVE R15, `(.L_x_3110) ;  /* 0x000000000f087348 */ /* 0x000fea0003c00000 */
[----:B------:R0:W1:Y:S02]  /*21920*/  SHFL.IDX P6, R14, R13, R12, R11 ;  /* 0x0000000c0d0e7389 */ /* 0x00006400000c000b */
[----:B01----:R-:W-:Y:S01]  /*21930*/  ENDCOLLECTIVE ;  /* 0x000000000000791b */ /* 0x003fe20003800000 */
.L_x_3110:
        /* <DEDUP_REMOVED lines=15> */
.L_x_3111:
[----:B------:R-:W-:Y:S02]  /*21a30*/  IMAD.MOV.U32 R13, RZ, RZ, R3 ;  /* 0x000000ffff0d7224 */ /* 0x000fe400078e0003 */
[----:B------:R-:W-:Y:S02]  /*21a40*/  IMAD.MOV.U32 R12, RZ, RZ, 0x3 ;  /* 0x00000003ff0c7424 */ /* 0x000fe400078e00ff */
[----:B------:R-:W-:-:S07]  /*21a50*/  IMAD.MOV.U32 R5, RZ, RZ, R14 ;  /* 0x000000ffff057224 */ /* 0x000fce00078e000e */
[----:B------:R-:W-:Y:S05]  /*21a60*/  WARPSYNC.COLLECTIVE R15, `(.L_x_3112) ;  /* 0x000000000f087348 */ /* 0x000fea0003c00000 */
[----:B------:R0:W1:Y:S02]  /*21a70*/  SHFL.IDX P6, R14, R13, R12, R11 ;  /* 0x0000000c0d0e7389 */ /* 0x00006400000c000b */
[----:B01----:R-:W-:Y:S01]  /*21a80*/  ENDCOLLECTIVE ;  /* 0x000000000000791b */ /* 0x003fe20003800000 */
.L_x_3112:
        /* <DEDUP_REMOVED lines=15> */
.L_x_3113:
[----:B------:R-:W-:Y:S02]  /*21b80*/  IMAD.MOV.U32 R13, RZ, RZ, R3 ;  /* 0x000000ffff0d7224 */ /* 0x000fe400078e0003 */
[----:B------:R-:W-:Y:S02]  /*21b90*/  IMAD.MOV.U32 R12, RZ, RZ, 0x4 ;  /* 0x00000004ff0c7424 */ /* 0x000fe400078e00ff */
[----:B------:R-:W-:-:S07]  /*21ba0*/  IMAD.MOV.U32 R5, RZ, RZ, R14 ;  /* 0x000000ffff057224 */ /* 0x000fce00078e000e */
[----:B------:R-:W-:Y:S05]  /*21bb0*/  WARPSYNC.COLLECTIVE R15, `(.L_x_3114) ;  /* 0x000000000f087348 */ /* 0x000fea0003c00000 */
[----:B------:R0:W1:Y:S02]  /*21bc0*/  SHFL.IDX P6, R14, R13, R12, R11 ;  /* 0x0000000c0d0e7389 */ /* 0x00006400000c000b */
[----:B01----:R-:W-:Y:S01]  /*21bd0*/  ENDCOLLECTIVE ;  /* 0x000000000000791b */ /* 0x003fe20003800000 */
.L_x_3114:
        /* <DEDUP_REMOVED lines=15> */
.L_x_3115:
[----:B------:R-:W-:Y:S02]  /*21cd0*/  IMAD.MOV.U32 R13, RZ, RZ, R3 ;  /* 0x000000ffff0d7224 */ /* 0x000fe400078e0003 */
[----:B------:R-:W-:Y:S02]  /*21ce0*/  IMAD.MOV.U32 R12, RZ, RZ, 0x5 ;  /* 0x00000005ff0c7424 */ /* 0x000fe400078e00ff */
[----:B------:R-:W-:-:S07]  /*21cf0*/  IMAD.MOV.U32 R5, RZ, RZ, R14 ;  /* 0x000000ffff057224 */ /* 0x000fce00078e000e */
[----:B------:R-:W-:Y:S05]  /*21d00*/  WARPSYNC.COLLECTIVE R15, `(.L_x_3116) ;  /* 0x000000000f087348 */ /* 0x000fea0003c00000 */
[----:B------:R0:W1:Y:S02]  /*21d10*/  SHFL.IDX P6, R14, R13, R12, R11 ;  /* 0x0000000c0d0e7389 */ /* 0x00006400000c000b */
[----:B01----:R-:W-:Y:S01]  /*21d20*/  ENDCOLLECTIVE ;  /* 0x000000000000791b */ /* 0x003fe20003800000 */
.L_x_3116:
        /* <DEDUP_REMOVED lines=15> */
.L_x_3117:
[----:B------:R-:W-:Y:S02]  /*21e20*/  IMAD.MOV.U32 R13, RZ, RZ, R3 ;  /* 0x000000ffff0d7224 */ /* 0x000fe400078e0003 */
[----:B------:R-:W-:Y:S02]  /*21e30*/  IMAD.MOV.U32 R12, RZ, RZ, 0x6 ;  /* 0x00000006ff0c7424 */ /* 0x000fe400078e00ff */
[----:B------:R-:W-:-:S07]  /*21e40*/  IMAD.MOV.U32 R5, RZ, RZ, R14 ;  /* 0x000000ffff057224 */ /* 0x000fce00078e000e */
[----:B------:R-:W-:Y:S05]  /*21e50*/  WARPSYNC.COLLECTIVE R15, `(.L_x_3118) ;  /* 0x000000000f087348 */ /* 0x000fea0003c00000 */
[----:B------:R0:W1:Y:S02]  /*21e60*/  SHFL.IDX P6, R14, R13, R12, R11 ;  /* 0x0000000c0d0e7389 */ /* 0x00006400000c000b */
[----:B01----:R-:W-:Y:S01]  /*21e70*/  ENDCOLLECTIVE ;  /* 0x000000000000791b */ /* 0x003fe20003800000 */
.L_x_3118:
        /* <DEDUP_REMOVED lines=13> */
.L_x_3119:
        /* <DEDUP_REMOVED lines=8> */
.L_x_3120:
        /* <DEDUP_REMOVED lines=13> */
.L_x_3121:
[----:B------:R-:W-:Y:S01]  /*220a0*/  IMAD.MOV.U32 R3, RZ, RZ, R14 ;  /* 0x000000ffff037224 */ /* 0x000fe200078e000e */
[----:B------:R-:W-:Y:S06]  /*220b0*/  BRA `(.L_x_3122) ;  /* 0xffffffa4001c7947 */ /* 0x000fec000383ffff */
.L_x_2953:
[----:B0-----:R-:W2:Y:S02]  /*220c0*/  LDL R2, [R1+0x4] ;  /* 0x0000040001027983 */ /* 0x001ea40000100800 */
[----:B--2---:R0:W1:Y:S02]  /*220d0*/  SYNCS.PHASECHK.TRANS64.TRYWAIT P0, [R2+URZ+0x22820], R0 ;  /* 0x02282000020075a7 */ /* 0x004064000800017f */
[----:B-1----:R-:W-:Y:S05]  /*220e0*/  @!P0 NANOSLEEP.SYNCS 0x989680 ;  /* 0x009896800000895d */ /* 0x002fea0003900000 */
[----:B------:R-:W1:Y:S02]  /*220f0*/  @!P0 SYNCS.PHASECHK.TRANS64 P0, [R2+URZ+0x22820], R0 ;  /* 0x02282000020085a7 */ /* 0x000e64000800007f */
[----:B-1----:R-:W-:Y:S05]  /*22100*/  @!P0 BRA `(.L_x_2953) ;  /* 0xfffffffc00ec8947 */ /* 0x002fea000383ffff */
[----:B------:R-:W-:Y:S05]  /*22110*/  BRA `(.L_x_3123) ;  /* 0xffffffa4007c7947 */ /* 0x000fea000383ffff */
.L_x_2957:
[----:B0-----:R0:W1:Y:S02]  /*22120*/  SYNCS.PHASECHK.TRANS64.TRYWAIT P0, [R2+URZ+0x22860], R0 ;  /* 0x02286000020075a7 */ /* 0x001064000800017f */
[----:B-1----:R-:W-:Y:S05]  /*22130*/  @!P0 NANOSLEEP.SYNCS 0x989680 ;  /* 0x009896800000895d */ /* 0x002fea0003900000 */
[----:B------:R-:W1:Y:S02]  /*22140*/  @!P0 SYNCS.PHASECHK.TRANS64 P0, [R2+URZ+0x22860], R0 ;  /* 0x02286000020085a7 */ /* 0x000e64000800007f */
[----:B-1----:R-:W-:Y:S05]  /*22150*/  @!P0 BRA `(.L_x_2957) ;  /* 0xfffffffc00f08947 */ /* 0x002fea000383ffff */
[----:B------:R-:W-:Y:S05]  /*22160*/  BRA `(.L_x_3124) ;  /* 0xffffffa400a87947 */ /* 0x000fea000383ffff */
.L_x_2972:
[----:B-1----:R1:W2:Y:S02]  /*22170*/  SYNCS.PHASECHK.TRANS64.TRYWAIT P0, [R2+URZ+0x22840], R5 ;  /* 0x02284005020075a7 */ /* 0x0022a4000800017f */
[----:B--2---:R-:W-:Y:S05]  /*22180*/  @!P0 NANOSLEEP.SYNCS 0x989680 ;  /* 0x009896800000895d */ /* 0x004fea0003900000 */
[----:B------:R-:W2:Y:S02]  /*22190*/  @!P0 SYNCS.PHASECHK.TRANS64 P0, [R2+URZ+0x22840], R5 ;  /* 0x02284005020085a7 */ /* 0x000ea4000800007f */
[----:B--2---:R-:W-:Y:S05]  /*221a0*/  @!P0 BRA `(.L_x_2972) ;  /* 0xfffffffc00f08947 */ /* 0x004fea000383ffff */
[----:B------:R-:W-:Y:S05]  /*221b0*/  BRA `(.L_x_3125) ;  /* 0xffffffac00c47947 */ /* 0x000fea000383ffff */
.L_x_2977:
[----:B0-----:R0:W2:Y:S02]  /*221c0*/  SYNCS.PHASECHK.TRANS64.TRYWAIT P0, [R2+URZ+0x22860], R5 ;  /* 0x02286005020075a7 */ /* 0x0010a4000800017f */
[----:B--2---:R-:W-:Y:S05]  /*221d0*/  @!P0 NANOSLEEP.SYNCS 0x989680 ;  /* 0x009896800000895d */ /* 0x004fea0003900000 */
[----:B------:R-:W2:Y:S02]  /*221e0*/  @!P0 SYNCS.PHASECHK.TRANS64 P0, [R2+URZ+0x22860], R5 ;  /* 0x02286005020085a7 */ /* 0x000ea4000800007f */
[----:B--2---:R-:W-:Y:S05]  /*221f0*/  @!P0 BRA `(.L_x_2977) ;  /* 0xfffffffc00f08947 */ /* 0x004fea000383ffff */
[----:B------:R-:W-:Y:S05]  /*22200*/  BRA `(.L_x_3126) ;  /* 0xffffffb000487947 */ /* 0x000fea000383ffff */
.L_x_2988:
[----:B0-----:R0:W1:Y:S02]  /*22210*/  SYNCS.PHASECHK.TRANS64.TRYWAIT P0, [R3+URZ+0x22840], R2 ;  /* 0x02284002030075a7 */ /* 0x001064000800017f */
[----:B-1----:R-:W-:Y:S05]  /*22220*/  @!P0 NANOSLEEP.SYNCS 0x989680 ;  /* 0x009896800000895d */ /* 0x002fea0003900000 */
[----:B------:R-:W1:Y:S02]  /*22230*/  @!P0 SYNCS.PHASECHK.TRANS64 P0, [R3+URZ+0x22840], R2 ;  /* 0x02284002030085a7 */ /* 0x000e64000800007f */
[----:B-1----:R-:W-:Y:S05]  /*22240*/  @!P0 BRA `(.L_x_2988) ;  /* 0xfffffffc00f08947 */ /* 0x002fea000383ffff */
[----:B------:R-:W-:Y:S05]  /*22250*/  BRA `(.L_x_3127) ;  /* 0xffffffb800487947 */ /* 0x000fea000383ffff */
.L_x_2993:
[----:B-1----:R1:W2:Y:S02]  /*22260*/  SYNCS.PHASECHK.TRANS64.TRYWAIT P0, [R3+URZ+0x22860], R2 ;  /* 0x02286002030075a7 */ /* 0x0022a4000800017f */
[----:B--2---:R-:W-:Y:S05]  /*22270*/  @!P0 NANOSLEEP.SYNCS 0x989680 ;  /* 0x009896800000895d */ /* 0x004fea0003900000 */
[----:B------:R-:W2:Y:S02]  /*22280*/  @!P0 SYNCS.PHASECHK.TRANS64 P0, [R3+URZ+0x22860], R2 ;  /* 0x02286002030085a7 */ /* 0x000ea4000800007f */
[----:B--2---:R-:W-:Y:S05]  /*22290*/  @!P0 BRA `(.L_x_2993) ;  /* 0xfffffffc00f08947 */ /* 0x004fea000383ffff */
[----:B------:R-:W-:Y:S05]  /*222a0*/  BRA `(.L_x_3128) ;  /* 0xffffffb800c87947 */ /* 0x000fea000383ffff */
.L_x_3004:
[----:B0-----:R0:W1:Y:S02]  /*222b0*/  SYNCS.PHASECHK.TRANS64.TRYWAIT P0, [R3+URZ+0x22840], R2 ;  /* 0x02284002030075a7 */ /* 0x001064000800017f */
[----:B-1----:R-:W-:Y:S05]  /*222c0*/  @!P0 NANOSLEEP.SYNCS 0x989680 ;  /* 0x009896800000895d */ /* 0x002fea0003900000 */
[----:B------:R-:W1:Y:S02]  /*222d0*/  @!P0 SYNCS.PHASECHK.TRANS64 P0, [R3+URZ+0x22840], R2 ;  /* 0x02284002030085a7 */ /* 0x000e64000800007f */
[----:B-1----:R-:W-:Y:S05]  /*222e0*/  @!P0 BRA `(.L_x_3004) ;  /* 0xfffffffc00f08947 */ /* 0x002fea000383ffff */
[----:B------:R-:W-:Y:S05]  /*222f0*/  BRA `(.L_x_3129) ;  /* 0xffffffc000a47947 */ /* 0x000fea000383ffff */
.L_x_3009:
[----:B-1----:R1:W2:Y:S02]  /*22300*/  SYNCS.PHASECHK.TRANS64.TRYWAIT P0, [R3+URZ+0x22860], R2 ;  /* 0x02286002030075a7 */ /* 0x0022a4000800017f */
[----:B--2---:R-:W-:Y:S05]  /*22310*/  @!P0 NANOSLEEP.SYNCS 0x989680 ;  /* 0x009896800000895d */ /* 0x004fea0003900000 */
[----:B------:R-:W2:Y:S02]  /*22320*/  @!P0 SYNCS.PHASECHK.TRANS64 P0, [R3+URZ+0x22860], R2 ;  /* 0x02286002030085a7 */ /* 0x000ea4000800007f */
[----:B--2---:R-:W-:Y:S05]  /*22330*/  @!P0 BRA `(.L_x_3009) ;  /* 0xfffffffc00f08947 */ /* 0x004fea000383ffff */
[----:B------:R-:W-:Y:S05]  /*22340*/  BRA `(.L_x_3130) ;  /* 0xffffffc400287947 */ /* 0x000fea000383ffff */
.L_x_3021:
[----:B------:R-:W-:Y:S01]  /*22350*/  BSSY B0, `(.L_x_3131) ;  /* 0x0000008000007945 */ /* 0x000fe20003800000 */
[----:B------:R-:W-:Y:S02]  /*22360*/  IMAD.MOV.U32 R13, RZ, RZ, R16 ;  /* 0x000000ffff0d7224 */ /* 0x000fe400078e0010 */
[----:B------:R-:W-:Y:S02]  /*22370*/  IMAD.MOV.U32 R12, RZ, RZ, RZ ;  /* 0x000000ffff0c7224 */ /* 0x000fe400078e00ff */
[----:B0-----:R-:W-:Y:S02]  /*22380*/  IMAD.MOV.U32 R11, RZ, RZ, 0x1f ;  /* 0x0000001fff0b7424 */ /* 0x001fe400078e00ff */
[----:B------:R-:W-:-:S07]  /*22390*/  IMAD.MOV.U32 R15, RZ, RZ, -0x1 ;  /* 0xffffffffff0f7424 */ /* 0x000fce00078e00ff */
[----:B-1---5:R-:W-:Y:S05]  /*223a0*/  WARPSYNC.COLLECTIVE R15, `(.L_x_3132) ;  /* 0x000000000f087348 */ /* 0x022fea0003c00000 */
[----:B------:R0:W2:Y:S02]  /*223b0*/  SHFL.IDX P6, R14, R13, R12, R11 ;  /* 0x0000000c0d0e7389 */ /* 0x0000a400000c000b */
[----:B012--5:R-:W-:Y:S01]  /*223c0*/  ENDCOLLECTIVE ;  /* 0x000000000000791b */ /* 0x027fe20003800000 */
.L_x_3132:
[----:B------:R-:W-:Y:S05]  /*223d0*/  BSYNC B0 ;  /* 0x0000000000007941 */ /* 0x000fea0003800000 */
.L_x_3131:
        /* <DEDUP_REMOVED lines=9> */
.L_x_3133:
        /* <DEDUP_REMOVED lines=18> */
.L_x_3134:
[----:B------:R-:W-:Y:S01]  /*22590*/  IMAD.MOV.U32 R12, RZ, RZ, 0x2 ;  /* 0x00000002ff0c7424 */ /* 0x000fe200078e00ff */
[----:B------:R-:W-:-:S05]  /*225a0*/  SEL R14, R14, RZ, P1 ;  /* 0x000000ff0e0e7207 */ /* 0x000fca0000800000 */
[----:B------:R-:W-:-:S04]  /*225b0*/  IMAD.IADD R2, R3, 0x1, R14 ;  /* 0x0000000103027824 */ /* 0x000fc800078e020e */
[----:B------:R-:W-:-:S07]  /*225c0*/  IMAD.MOV.U32 R13, RZ, RZ, R2 ;  /* 0x000000ffff0d7224 */ /* 0x000fce00078e0002 */
[----:B------:R-:W-:Y:S05]  /*225d0*/  WARPSYNC.COLLECTIVE R15, `(.L_x_3135) ;  /* 0x000000000f087348 */ /* 0x000fea0003c00000 */
[----:B------:R0:W1:Y:S02]  /*225e0*/  SHFL.UP P6, R14, R13, R12, R11 ;  /* 0x0400000c0d0e7389 */ /* 0x00006400000c000b */
[----:B01----:R-:W-:Y:S01]  /*225f0*/  ENDCOLLECTIVE ;  /* 0x000000000000791b */ /* 0x003fe20003800000 */
.L_x_3135:
        /* <DEDUP_REMOVED lines=8> */
.L_x_3136:
        /* <DEDUP_REMOVED lines=8> */
.L_x_3137:
        /* <DEDUP_REMOVED lines=8> */
.L_x_3138:
        /* <DEDUP_REMOVED lines=9> */
.L_x_3139:
[----:B------:R-:W-:Y:S01]  /*22810*/  IMAD.MOV.U32 R16, RZ, RZ, R14 ;  /* 0x000000ffff107224 */ /* 0x000fe200078e000e */
[----:B------:R-:W-:Y:S06]  /*22820*/  BRA `(.L_x_3140) ;  /* 0xffffffc800787947 */ /* 0x000fec000383ffff */
.L_x_3026:
[----:B------:R-:W-:Y:S01]  /*22830*/  BSSY B0, `(.L_x_3141) ;  /* 0x0000008000007945 */ /* 0x000fe20003800000 */
[----:B-----5:R-:W-:Y:S02]  /*22840*/  IMAD.MOV.U32 R13, RZ, RZ, R3 ;  /* 0x000000ffff0d7224 */ /* 0x020fe400078e0003 */
[----:B------:R-:W-:Y:S02]  /*22850*/  IMAD.MOV.U32 R12, RZ, RZ, 0x1 ;  /* 0x00000001ff0c7424 */ /* 0x000fe400078e00ff */
[----:B0-----:R-:W-:Y:S02]  /*22860*/  IMAD.MOV.U32 R11, RZ, RZ, RZ ;  /* 0x000000ffff0b7224 */ /* 0x001fe400078e00ff */
[----:B------:R-:W-:-:S07]  /*22870*/  IMAD.MOV.U32 R15, RZ, RZ, -0x1 ;  /* 0xffffffffff0f7424 */ /* 0x000fce00078e00ff */
[----:B-1----:R-:W-:Y:S05]  /*22880*/  WARPSYNC.COLLECTIVE R15, `(.L_x_3142) ;  /* 0x000000000f087348 */ /* 0x002fea0003c00000 */
[----:B------:R0:W2:Y:S02]  /*22890*/  SHFL.UP P6, R14, R13, R12, R11 ;  /* 0x0400000c0d0e7389 */ /* 0x0000a400000c000b */
[----:B012---:R-:W-:Y:S01]  /*228a0*/  ENDCOLLECTIVE ;  /* 0x000000000000791b */ /* 0x007fe20003800000 */
.L_x_3142:
[----:B------:R-:W-:Y:S05]  /*228b0*/  BSYNC B0 ;  /* 0x0000000000007941 */ /* 0x000fea0003800000 */
.L_x_3141:
        /* <DEDUP_REMOVED lines=9> */
.L_x_3143:
[----:B------:R-:W-:Y:S01]  /*22950*/  IMAD.MOV.U32 R12, RZ, RZ, 0x4 ;  /* 0x00000004ff0c7424 */ /* 0x000fe200078e00ff */
[----:B------:R-:W-:-:S05]  /*22960*/  SEL R7, R14, RZ, P2 ;  /* 0x000000ff0e077207 */ /* 0x000fca0001000000 */
[----:B------:R-:W-:-:S04]  /*22970*/  IMAD.IADD R2, R2, 0x1, R7 ;  /* 0x0000000102027824 */ /* 0x000fc800078e0207 */
[----:B------:R-:W-:-:S07]  /*22980*/  IMAD.MOV.U32 R13, RZ, RZ, R2 ;  /* 0x000000ffff0d7224 */ /* 0x000fce00078e0002 */
[----:B------:R-:W-:Y:S05]  /*22990*/  WARPSYNC.COLLECTIVE R15, `(.L_x_3144) ;  /* 0x000000000f087348 */ /* 0x000fea0003c00000 */
[----:B------:R0:W1:Y:S02]  /*229a0*/  SHFL.UP P6, R14, R13, R12, R11 ;  /* 0x0400000c0d0e7389 */ /* 0x00006400000c000b */
[----:B01----:R-:W-:Y:S01]  /*229b0*/  ENDCOLLECTIVE ;  /* 0x000000000000791b */ /* 0x003fe20003800000 */
.L_x_3144:
[----:B------:R-:W-:Y:S01]  /*229c0*/  IMAD.MOV.U32 R12, RZ, RZ, 0x8 ;  /* 0x00000008ff0c7424 */ /* 0x000fe200078e00ff */
[----:B------:R-:W-:-:S05]  /*229d0*/  SEL R7, R14, RZ, P3 ;  /* 0x000000ff0e077207 */ /* 0x000fca0001800000 */
[----:B------:R-:W-:-:S04]  /*229e0*/  IMAD.IADD R2, R2, 0x1, R7 ;  /* 0x0000000102027824 */ /* 0x000fc800078e0207 */
[----:B------:R-:W-:-:S07]  /*229f0*/  IMAD.MOV.U32 R13, RZ, RZ, R2 ;  /* 0x000000ffff0d7224 */ /* 0x000fce00078e0002 */
[----:B------:R-:W-:Y:S05]  /*22a00*/  WARPSYNC.COLLECTIVE R15, `(.L_x_3145) ;  /* 0x000000000f087348 */ /* 0x000fea0003c00000 */
[----:B------:R0:W1:Y:S02]  /*22a10*/  SHFL.UP P6, R14, R13, R12, R11 ;  /* 0x0400000c0d0e7389 */ /* 0x00006400000c000b */
[----:B01----:R-:W-:Y:S01]  /*22a20*/  ENDCOLLECTIVE ;  /* 0x000000000000791b */ /* 0x003fe20003800000 */
.L_x_3145:
[----:B------:R-:W-:Y:S01]  /*22a30*/  IMAD.MOV.U32 R12, RZ, RZ, 0x10 ;  /* 0x00000010ff0c7424 */ /* 0x000fe200078e00ff */
[----:B------:R-:W-:-:S05]  /*22a40*/  SEL R7, R14, RZ, P4 ;  /* 0x000000ff0e077207 */ /* 0x000fca0002000000 */
[----:B------:R-:W-:-:S04]  /*22a50*/  IMAD.IADD R2, R2, 0x1, R7 ;  /* 0x0000000102027824 */ /* 0x000fc800078e0207 */
[----:B------:R-:W-:-:S07]  /*22a60*/  IMAD.MOV.U32 R13, RZ, RZ, R2 ;  /* 0x000000ffff0d7224 */ /* 0x000fce00078e0002 */
[----:B------:R-:W-:Y:S05]  /*22a70*/  WARPSYNC.COLLECTIVE R15, `(.L_x_3146) ;  /* 0x000000000f087348 */ /* 0x000fea0003c00000 */
[----:B------:R0:W1:Y:S02]  /*22a80*/  SHFL.UP P6, R14, R13, R12, R11 ;  /* 0x0400000c0d0e7389 */ /* 0x00006400000c000b */
[----:B01----:R-:W-:Y:S01]  /*22a90*/  ENDCOLLECTIVE ;  /* 0x000000000000791b */ /* 0x003fe20003800000 */
.L_x_3146:
        /* <DEDUP_REMOVED lines=8> */
.L_x_3147:
[----:B------:R-:W-:Y:S01]  /*22b20*/  IMAD.MOV.U32 R16, RZ, RZ, R14 ;  /* 0x000000ffff107224 */ /* 0x000fe200078e000e */
[----:B------:R-:W-:Y:S06]  /*22b30*/  BRA `(.L_x_3148) ;  /* 0xffffffc800507947 */ /* 0x000fec000383ffff */
.L_x_3028:
[----:B------:R-:W-:Y:S01]  /*22b40*/  BSSY B0, `(.L_x_3149) ;  /* 0x0000006000007945 */ /* 0x000fe20003800000 */
[----:B------:R-:W-:Y:S01]  /*22b50*/  PLOP3.LUT P6, PT, P6, PT, PT, 0x8, 0x0 ;  /* 0x000000000000781c */ /* 0x000fe200037ce170 */
[----:B------:R-:W-:-:S12]  /*22b60*/  IMAD.MOV.U32 R15, RZ, RZ, -0x1 ;  /* 0xffffffffff0f7424 */ /* 0x000fd800078e00ff */
[----:B0----5:R-:W-:Y:S05]  /*22b70*/  WARPSYNC.COLLECTIVE R15, `(.L_x_3150) ;  /* 0x000000000f087348 */ /* 0x021fea0003c00000 */
[----:B------:R-:W-:Y:S01]  /*22b80*/  VOTE.ANY R14, PT, P6 ;  /* 0x00000000000e7806 */ /* 0x000fe200030e0100 */
[----:B0----5:R-:W-:Y:S06]  /*22b90*/  ENDCOLLECTIVE ;  /* 0x000000000000791b */ /* 0x021fec0003800000 */
.L_x_3150:
[----:B------:R-:W-:Y:S05]  /*22ba0*/  BSYNC B0 ;  /* 0x0000000000007941 */ /* 0x000fea0003800000 */
.L_x_3149:
        /* <DEDUP_REMOVED lines=9> */
.L_x_3151:
[----:B------:R-:W-:Y:S01]  /*22c40*/  IMAD.MOV.U32 R17, RZ, RZ, R14 ;  /* 0x000000ffff117224 */ /* 0x000fe200078e000e */
[----:B------:R-:W-:Y:S06]  /*22c50*/  BRA `(.L_x_3152) ;  /* 0xffffffc800407947 */ /* 0x000fec000383ffff */
.L_x_3030:
[----:B------:R-:W-:Y:S01]  /*22c60*/  BSSY B0, `(.L_x_3153) ;  /* 0x0000007000007945 */ /* 0x000fe20003800000 */
[----:B------:R-:W-:Y:S02]  /*22c70*/  IMAD.MOV.U32 R13, RZ, RZ, R2 ;  /* 0x000000ffff0d7224 */ /* 0x000fe400078e0002 */
[----:B0-----:R-:W-:Y:S02]  /*22c80*/  IMAD.MOV.U32 R11, RZ, RZ, 0x1f ;  /* 0x0000001fff0b7424 */ /* 0x001fe400078e00ff */
[----:B------:R-:W-:-:S07]  /*22c90*/  IMAD.MOV.U32 R15, RZ, RZ, -0x1 ;  /* 0xffffffffff0f7424 */ /* 0x000fce00078e00ff */
[----:B-12--5:R-:W-:Y:S05]  /*22ca0*/  WARPSYNC.COLLECTIVE R15, `(.L_x_3154) ;  /* 0x000000000f087348 */ /* 0x026fea0003c00000 */
[----:B------:R0:W3:Y:S02]  /*22cb0*/  SHFL.IDX P6, R14, R13, R12, R11 ;  /* 0x0000000c0d0e7389 */ /* 0x0000e400000c000b */
[----:B0123-5:R-:W-:Y:S01]  /*22cc0*/  ENDCOLLECTIVE ;  /* 0x000000000000791b */ /* 0x02ffe20003800000 */
.L_x_3154:
[----:B------:R-:W-:Y:S05]  /*22cd0*/  BSYNC B0 ;  /* 0x0000000000007941 */ /* 0x000fea0003800000 */
.L_x_3153:
[----:B------:R-:W-:Y:S01]  /*22ce0*/  IMAD.MOV.U32 R2, RZ, RZ, R14 ;  /* 0x000000ffff027224 */ /* 0x000fe200078e000e */
[----:B------:R-:W-:Y:S06]  /*22cf0*/  BRA `(.L_x_3155) ;  /* 0xffffffc800347947 */ /* 0x000fec000383ffff */
.L_x_3034:
[----:B0-----:R0:W1:Y:S02]  /*22d00*/  SYNCS.PHASECHK.TRANS64.TRYWAIT P0, [R0+URZ+0x22820], R3 ;  /* 0x02282003000075a7 */ /* 0x001064000800017f */
[----:B-1----:R-:W-:Y:S05]  /*22d10*/  @!P0 NANOSLEEP.SYNCS 0x989680 ;  /* 0x009896800000895d */ /* 0x002fea0003900000 */
[----:B------:R-:W1:Y:S02]  /*22d20*/  @!P0 SYNCS.PHASECHK.TRANS64 P0, [R0+URZ+0x22820], R3 ;  /* 0x02282003000085a7 */ /* 0x000e64000800007f */
[----:B-1----:R-:W-:Y:S05]  /*22d30*/  @!P0 BRA `(.L_x_3034) ;  /* 0xfffffffc00f08947 */ /* 0x002fea000383ffff */
[----:B------:R-:W-:Y:S05]  /*22d40*/  BRA `(.L_x_3156) ;  /* 0xffffffcc00b87947 */ /* 0x000fea000383ffff */
.L_x_3035:
        /* <DEDUP_REMOVED lines=11> */
.L_x_3158:
[----:B------:R-:W-:Y:S05]  /*22e00*/  BSYNC B0 ;  /* 0x0000000000007941 */ /* 0x000fea0003800000 */
.L_x_3157:
[----:B------:R-:W-:Y:S05]  /*22e10*/  BRA `(.L_x_3159) ;  /* 0xffffffcc00a07947 */ /* 0x000fea000383ffff */
.L_x_3036:
[----:B------:R-:W-:Y:S01]  /*22e20*/  BSSY B0, `(.L_x_3160) ;  /* 0x0000006000007945 */ /* 0x000fe20003800000 */
[----:B------:R-:W-:-:S07]  /*22e30*/  IMAD.MOV.U32 R15, RZ, RZ, -0x1 ;  /* 0xffffffffff0f7424 */ /* 0x000fce00078e00ff */
[----:B01---5:R-:W-:Y:S05]  /*22e40*/  WARPSYNC.COLLECTIVE R15, `(.L_x_3161) ;  /* 0x000000000f0c7348 */ /* 0x023fea0003c00000 */
[----:B------:R-:W-:Y:S02]  /*22e50*/  ELECT P6, UR62, PT ;  /* 0x00000000003e782f */ /* 0x000fe400038c0000 */
[----:B------:R-:W-:Y:S01]  /*22e60*/  MOV R14, UR62 ;  /* 0x0000003e000e7c02 */ /* 0x000fe20008000f00 */
[----:B01---5:R-:W-:Y:S10]  /*22e70*/  ENDCOLLECTIVE ;  /* 0x000000000000791b */ /* 0x023ff40003800000 */
.L_x_3161:
[----:B------:R-:W-:Y:S05]  /*22e80*/  BSYNC B0 ;  /* 0x0000000000007941 */ /* 0x000fea0003800000 */
.L_x_3160:
[----:B------:R-:W-:Y:S05]  /*22e90*/  BRA `(.L_x_3162) ;  /* 0xffffffcc00947947 */ /* 0x000fea000383ffff */
.L_x_3038:
[----:B0-----:R0:W1:Y:S02]  /*22ea0*/  SYNCS.PHASECHK.TRANS64.TRYWAIT P0, [R6+URZ], R5 ;  /* 0x00000005060075a7 */ /* 0x001064000800017f */
[----:B-1----:R-:W-:Y:S05]  /*22eb0*/  @!P0 NANOSLEEP.SYNCS 0x989680 ;  /* 0x009896800000895d */ /* 0x002fea0003900000 */
[----:B------:R-:W1:Y:S02]  /*22ec0*/  @!P0 SYNCS.PHASECHK.TRANS64 P0, [R6+URZ], R5 ;  /* 0x00000005060085a7 */ /* 0x000e64000800007f */
[----:B-1----:R-:W-:Y:S05]  /*22ed0*/  @!P0 BRA `(.L_x_3038) ;  /* 0xfffffffc00f08947 */ /* 0x002fea000383ffff */
[----:B------:R-:W-:Y:S05]  /*22ee0*/  BRA `(.L_x_3163) ;  /* 0xffffffcc00d07947 */ /* 0x000fea000383ffff */
.L_x_3039:
[----:B-1----:R1:W2:Y:S02]  /*22ef0*/  SYNCS.PHASECHK.TRANS64.TRYWAIT P0, [R7+URZ], R2 ;  /* 0x00000002070075a7 */ /* 0x0022a4000800017f */
[----:B--2---:R-:W-:Y:S05]  /*22f00*/  @!P0 NANOSLEEP.SYNCS 0x989680 ;  /* 0x009896800000895d */ /* 0x004fea0003900000 */
[----:B------:R-:W2:Y:S02]  /*22f10*/  @!P0 SYNCS.PHASECHK.TRANS64 P0, [R7+URZ], R2 ;  /* 0x00000002070085a7 */ /* 0x000ea4000800007f */
[----:B--2---:R-:W-:Y:S05]  /*22f20*/  @!P0 BRA `(.L_x_3039) ;  /* 0xfffffffc00f08947 */ /* 0x004fea000383ffff */
[----:B------:R-:W-:Y:S05]  /*22f30*/  BRA `(.L_x_3164) ;  /* 0xffffffcc00c47947 */ /* 0x000fea000383ffff */
.L_x_3041:
[----:B--2---:R2:W3:Y:S02]  /*22f40*/  SYNCS.PHASECHK.TRANS64.TRYWAIT P0, [R4+URZ], R5 ;  /* 0x00000005040075a7 */ /* 0x0044e4000800017f */
[----:B---3--:R-:W-:Y:S05]  /*22f50*/  @!P0 NANOSLEEP.SYNCS 0x989680 ;  /* 0x009896800000895d */ /* 0x008fea0003900000 */
[----:B------:R-:W3:Y:S02]  /*22f60*/  @!P0 SYNCS.PHASECHK.TRANS64 P0, [R4+URZ], R5 ;  /* 0x00000005040085a7 */ /* 0x000ee4000800007f */
[----:B---3--:R-:W-:Y:S05]  /*22f70*/  @!P0 BRA `(.L_x_3041) ;  /* 0xfffffffc00f08947 */ /* 0x008fea000383ffff */
[----:B------:R-:W-:Y:S05]  /*22f80*/  BRA `(.L_x_3165) ;  /* 0xffffffcc00cc7947 */ /* 0x000fea000383ffff */
.L_x_3166:
        /* <DEDUP_REMOVED lines=15> */
.L_x_6044:


//--------------------- .text._ZN7cutlass13device_kernelIN5flash11enable_sm90INS1_16FlashAttnFwdSm90INS1_25CollectiveMainloopFwdSm90ILi2EN4cute5tupleIJNS5_1CILi1EEES8_S8_EEENS6_IJNS7_ILi128EEENS7_ILi96EEENS7_ILi64EEEEEELi256ENS_10bfloat16_tEfNS_4arch4Sm90ELb0ELb1ELb0ELb1ELb0ELb0ELb1ELb1ELb0ELb1ELb0ELb0EEENS1_21CollectiveEpilogueFwdINS6_IJSA_NS7_ILi256EEESB_EEES9_SE_SG_Li256ELb1ELb1ELb0ELb0EEENS1_36VarlenDynamicPersistentTileSchedulerILi128ELi96ELi256ELi128ELb0ELb1ELb1ELb1ELb0ELb1EEEEEEEEEvNT_6ParamsE --------------------------
	.section	.text._ZN7cutlass13device_kernelIN5flash11enable_sm90INS1_16FlashAttnFwdSm90INS1_25CollectiveMainloopFwdSm90ILi2EN4cute5tupleIJNS5_1CILi1EEES8_S8_EEENS6_IJNS7_ILi128EEENS7_ILi96EEENS7_ILi64EEEEEELi256ENS_10bfloat16_tEfNS_4arch4Sm90ELb0ELb1ELb0ELb1ELb0ELb0ELb1ELb1ELb0ELb1ELb0ELb0EEENS1_21CollectiveEpilogueFwdINS6_IJSA_NS7_ILi256EEESB_EEES9_SE_SG_Li256ELb1ELb1ELb0ELb0EEENS1_36VarlenDynamicPersistentTileSchedulerILi128ELi96ELi256ELi128ELb0ELb1ELb1ELb1ELb0ELb1EEEEEEEEEvNT_6ParamsE,"ax",@progbits
	.align	128
.text._ZN7cutlass13device_kernelIN5flash11enable_sm90INS1_16FlashAttnFwdSm90INS1_25CollectiveMainloopFwdSm90ILi2EN4cute5tupleIJNS5_1CILi1EEES8_S8_EEENS6_IJNS7_ILi128EEENS7_ILi96EEENS7_ILi64EEEEEELi256ENS_10bfloat16_tEfNS_4arch4Sm90ELb0ELb1ELb0ELb1ELb0ELb0ELb1ELb1ELb0ELb1ELb0ELb0EEENS1_21CollectiveEpilogueFwdINS6_IJSA_NS7_ILi256EEESB_EEES9_SE_SG_Li256ELb1ELb1ELb0ELb0EEENS1_36VarlenDynamicPersistentTileSchedulerILi128ELi96ELi256ELi128ELb0ELb1ELb1ELb1ELb0ELb1EEEEEEEEEvNT_6ParamsE:
        .type           _ZN7cutlass13device_kernelIN5flash11enable_sm90INS1_16FlashAttnFwdSm90INS1_25CollectiveMainloopFwdSm90ILi2EN4cute5tupleIJNS5_1CILi1EEES8_S8_EEENS6_IJNS7_ILi128EEENS7_ILi96EEENS7_ILi64EEEEEELi256ENS_10bfloat16_tEfNS_4arch4Sm90ELb0ELb1ELb0ELb1ELb0ELb0ELb1ELb1ELb0ELb1ELb0ELb0EEENS1_21CollectiveEpilogueFwdINS6_IJSA_NS7_ILi256EEESB_EEES9_SE_SG_Li256ELb1ELb1ELb0ELb0EEENS1_36VarlenDynamicPersistentTileSchedulerILi128ELi96ELi256ELi128ELb0ELb1ELb1ELb1ELb0ELb1EEEEEEEEEvNT_6ParamsE,@function
        .size           _ZN7cutlass13device_kernelIN5flash11enable_sm90INS1_16FlashAttnFwdSm90INS1_25CollectiveMainloopFwdSm90ILi2EN4cute5tupleIJNS5_1CILi1EEES8_S8_EEENS6_IJNS7_ILi128EEENS7_ILi96EEENS7_ILi64EEEEEELi256ENS_10bfloat16_tEfNS_4arch4Sm90ELb0ELb1ELb0ELb1ELb0ELb0ELb1ELb1ELb0ELb1ELb0ELb0EEENS1_21CollectiveEpilogueFwdINS6_IJSA_NS7_ILi256EEESB_EEES9_SE_SG_Li256ELb1ELb1ELb0ELb0EEENS1_36VarlenDynamicPersistentTileSchedulerILi128ELi96ELi256ELi128ELb0ELb1ELb1ELb1ELb0ELb1EEEEEEEEEvNT_6ParamsE,(.L_x_6045 - _ZN7cutlass13device_kernelIN5flash11enable_sm90INS1_16FlashAttnFwdSm90INS1_25CollectiveMainloopFwdSm90ILi2EN4cute5tupleIJNS5_1CILi1EEES8_S8_EEENS6_IJNS7_ILi128EEENS7_ILi96EEENS7_ILi64EEEEEELi256ENS_10bfloat16_tEfNS_4arch4Sm90ELb0ELb1ELb0ELb1ELb0ELb0ELb1ELb1ELb0ELb1ELb0ELb0EEENS1_21CollectiveEpilogueFwdINS6_IJSA_NS7_ILi256EEESB_EEES9_SE_SG_Li256ELb1ELb1ELb0ELb0EEENS1_36VarlenDynamicPersistentTileSchedulerILi128ELi96ELi256ELi128ELb0ELb1ELb1ELb1ELb0ELb1EEEEEEEEEvNT_6ParamsE)
        .other          _ZN7cutlass13device_kernelIN5flash11enable_sm90INS1_16FlashAttnFwdSm90INS1_25CollectiveMainloopFwdSm90ILi2EN4cute5tupleIJNS5_1CILi1EEES8_S8_EEENS6_IJNS7_ILi128EEENS7_ILi96EEENS7_ILi64EEEEEELi256ENS_10bfloat16_tEfNS_4arch4Sm90ELb0ELb1ELb0ELb1ELb0ELb0ELb1ELb1ELb0ELb1ELb0ELb0EEENS1_21CollectiveEpilogueFwdINS6_IJSA_NS7_ILi256EEESB_EEES9_SE_SG_Li256ELb1ELb1ELb0ELb0EEENS1_36VarlenDynamicPersistentTileSchedulerILi128ELi96ELi256ELi128ELb0ELb1ELb1ELb1ELb0ELb1EEEEEEEEEvNT_6ParamsE,@"STO_CUDA_ENTRY STV_DEFAULT"
_ZN7cutlass13device_kernelIN5flash11enable_sm90INS1_16FlashAttnFwdSm90INS1_25CollectiveMainloopFwdSm90ILi2EN4cute5tupleIJNS5_1CILi1EEES8_S8_EEENS6_IJNS7_ILi128EEENS7_ILi96EEENS7_ILi64EEEEEELi256ENS_10bfloat16_tEfNS_4arch4Sm90ELb0ELb1ELb0ELb1ELb0ELb0ELb1ELb1ELb0ELb1ELb0ELb0EEENS1_21CollectiveEpilogueFwdINS6_IJSA_NS7_ILi256EEESB_EEES9_SE_SG_Li256ELb1ELb1ELb0ELb0EEENS1_36VarlenDynamicPersistentTileSchedulerILi128ELi96ELi256ELi128ELb0ELb1ELb1ELb1ELb0ELb1EEEEEEEEEvNT_6ParamsE:
        /* <DEDUP_REMOVED lines=22> */
.L_x_3168:
[----:B------:R-:W-:Y:S05]  /*0160*/  BSYNC B0 ;  /* 0x0000000000007941 */ /* 0x000fea0003800000 */
.L_x_3167:
        /* <DEDUP_REMOVED lines=43> */
.L_x_3169:
        /* <DEDUP_REMOVED lines=22> */
.L_x_3170:
        /* <DEDUP_REMOVED lines=18> */
.L_x_3171:
        /* <DEDUP_REMOVED lines=22> */
.L_x_3172:
        /* <DEDUP_REMOVED lines=22> */
.L_x_3173:
        /* <DEDUP_REMOVED lines=13> */
.L_x_3175:
[----:B------:R-:W-:-:S08]  /*0a30*/  NOP ;  /* 0x0000000000007918 */ /* 0x000fd00000000000 */
[----:B------:R-:W0:Y:S02]  /*0a40*/  USETMAXREG.TRY_ALLOC.CTAPOOL UP0, 0xf0 ;  /* 0x000000f0000079c8 */ /* 0x000e240008000600 */
[----:B0-----:R-:W-:-:S13]  /*0a50*/  PLOP3.LUT P0, PT, PT, PT, UP0, 0x80, 0x0 ;  /* 0x000000000000781c */ /* 0x001fda0003f0f008 */
[----:B------:R-:W-:Y:S05]  /*0a60*/  @!P0 BRA `(.L_x_3175) ;  /* 0xfffffffc00f08947 */ /* 0x000fea000383ffff */
[----:B------:R-:W-:Y:S01]  /*0a70*/  ISETP.NE.AND P0, PT, R26, 0x1, PT ;  /* 0x000000011a00780c */ /* 0x000fe20003f05270 */
[----:B------:R-:W0:Y:S08]  /*0a80*/  S2UR UR4, SR_CgaCtaId ;  /* 0x00000000000479c3 */ /* 0x000e300000008800 */
[----:B------:R-:W-:Y:S06]  /*0a90*/  BAR.ARV 0x8, 0x180 ;  /* 0x0206000000007b1d */ /* 0x000fec0000002000 */
[----:B------:R-:W-:-:S02]  /*0aa0*/  UMOV UR46, 0x400 ;  /* 0x00000400002e7882 */ /* 0x000fc40000000000 */
[----:B------:R-:W-:Y:S08]  /*0ab0*/  @!P0 BAR.ARV 0x9, 0x100 ;  /* 0x0244000000008b1d */ /* 0x000ff00000002000 */
[----:B------:R-:W-:Y:S01]  /*0ac0*/  BAR.SYNC.DEFER_BLOCKING 0x5, 0x180 ;  /* 0x0146000000007b1d */ /* 0x000fe20000010000 */
[C---:B------:R-:W-:Y:S02]  /*0ad0*/  IADD3 R218, P1, R16.reuse, 0x210, RZ ;  /* 0x0000021010da7810 */ /* 0x040fe40007f3e0ff */
[----:B------:R-:W-:Y:S01]  /*0ae0*/  IADD3 R221, P2, R16, 0x21c, RZ ;  /* 0x0000021c10dd7810 */ /* 0x000fe20007f5e0ff */
[----:B0-----:R-:W-:-:S02]  /*0af0*/  ULEA UR46, UR4, UR46, 0x18 ;  /* 0x0000002e042e7291 */ /* 0x001fc4000f8ec03f */
[--C-:B------:R-:W-:Y:S01]  /*0b00*/  IMAD.X R217, RZ, RZ, R17.reuse, P1 ;  /* 0x000000ffffd97224 */ /* 0x100fe200008e0611 */
[----:B------:R-:W-:Y:S01]  /*0b10*/  ULDC UR4, c[0x0][0xd3c] ;  /* 0x00034f0000047ab9 */ /* 0x000fe20000000800 */
[----:B------:R-:W-:Y:S01]  /*0b20*/  STL.64 [R1+0x210], RZ ;  /* 0x000210ff01007387 */ /* 0x000fe20000100a00 */
[----:B------:R-:W-:-:S03]  /*0b30*/  IMAD.X R220, RZ, RZ, R17, P2 ;  /* 0x000000ffffdc7224 */ /* 0x000fc600010e0611 */
[----:B------:R-:W-:Y:S04]  /*0b40*/  STL [R1+0x218], RZ ;  /* 0x000218ff01007387 */ /* 0x000fe80000100800 */
[----:B------:R-:W-:Y:S04]  /*0b50*/  STL [R1+0x21c], RZ ;  /* 0x00021cff01007387 */ /* 0x000fe80000100800 */
[----:B------:R-:W0:Y:S01]  /*0b60*/  LDS.128 R8, [UR46+0x324d0] ;  /* 0x0324d02eff087984 */ /* 0x000e220008000c00 */
[----:B------:R-:W-:Y:S06]  /*0b70*/  BAR.ARV 0x4, 0x180 ;  /* 0x0106000000007b1d */ /* 0x000fec0000002000 */
[----:B0-----:R-:W-:-:S13]  /*0b80*/  ISETP.GE.AND P0, PT, R11, UR4, PT ;  /* 0x000000040b007c0c */ /* 0x001fda000bf06270 */
[----:B------:R-:W-:Y:S05]  /*0b90*/  @P0 EXIT ;  /* 0x000000000000094d */ /* 0x000fea0003800000 */
[----:B------:R-:W0:Y:S01]  /*0ba0*/  S2R R0, SR_TID.X ;  /* 0x0000000000007919 */ /* 0x000e220000002100 */
[----:B------:R-:W1:Y:S01]  /*0bb0*/  S2UR UR4, SR_SWINHI ;  /* 0x00000000000479c3 */ /* 0x000e620000002f00 */
[----:B------:R-:W-:Y:S01]  /*0bc0*/  IMAD.MOV.U32 R193, RZ, RZ, 0x2 ;  /* 0x00000002ffc17424 */ /* 0x000fe200078e00ff */
[----:B------:R-:W-:Y:S01]  /*0bd0*/  R2UR UR5, R9 ;  /* 0x00000000090572ca */ /* 0x000fe200000e0000 */
[----:B------:R-:W-:Y:S01]  /*0be0*/  VIADD R209, R26, 0x8 ;  /* 0x000000081ad17836 */ /* 0x000fe20000000000 */
[----:B------:R-:W-:Y:S02]  /*0bf0*/  R2UR UR6, R11 ;  /* 0x000000000b0672ca */ /* 0x000fe400000e0000 */
[----:B------:R-:W-:Y:S02]  /*0c00*/  R2UR UR7, R10 ;  /* 0x000000000a0772ca */ /* 0x000fe400000e0000 */
[----:B------:R-:W-:Y:S01]  /*0c10*/  IADD3 R208, -R26, 0xb, RZ ;  /* 0x0000000b1ad07810 */ /* 0x000fe20007ffe1ff */
[----:B------:R-:W-:Y:S01]  /*0c20*/  UMOV UR38, UR46 ;  /* 0x0000002e00267c82 */ /* 0x000fe20008000000 */
[----:B-1----:R-:W-:Y:S01]  /*0c30*/  UMOV UR39, UR4 ;  /* 0x0000000400277c82 */ /* 0x002fe20008000000 */
[----:B0-----:R-:W-:-:S05]  /*0c40*/  VIADD R206, R0, 0xffffff80 ;  /* 0xffffff8000ce7836 */ /* 0x001fca0000000000 */
[----:B------:R-:W-:-:S04]  /*0c50*/  SHF.R.S32.HI R27, RZ, 0x1f, R206 ;  /* 0x0000001fff1b7819 */ /* 0x000fc800000114ce */
[CC--:B----4-:R-:W-:Y:S02]  /*0c60*/  LEA.HI R2, R27.reuse, R206.reuse, RZ, 0x4 ;  /* 0x000000ce1b027211 */ /* 0x0d0fe400078f20ff */
[CC--:B------:R-:W-:Y:S02]  /*0c70*/  LEA.HI R0, R27.reuse, R206.reuse, RZ, 0x7 ;  /* 0x000000ce1b007211 */ /* 0x0c0fe400078f38ff */
[----:B------:R-:W-:Y:S02]  /*0c80*/  LEA.HI R4, R27, R206, RZ, 0x5 ;  /* 0x000000ce1b047211 */ /* 0x000fe400078f28ff */
[----:B------:R-:W-:Y:S02]  /*0c90*/  SHF.R.S32.HI R7, RZ, 0x4, R2 ;  /* 0x00000004ff077819 */ /* 0x000fe40000011402 */
[----:B------:R-:W-:Y:S01]  /*0ca0*/  LOP3.LUT R3, R0, 0xffffff80, RZ, 0xc0, !PT ;  /* 0xffffff8000037812 */ /* 0x000fe200078ec0ff */
[----:B------:R-:W-:Y:S01]  /*0cb0*/  IMAD.SHL.U32 R4, R4, 0x20, RZ ;  /* 0x0000002004047824 */ /* 0x000fe200078e00ff */
[----:B------:R-:W-:-:S02]  /*0cc0*/  LOP3.LUT R5, R2, 0x3fffff0, RZ, 0xc0, !PT ;  /* 0x03fffff002057812 */ /* 0x000fc400078ec0ff */
[----:B------:R-:W-:Y:S01]  /*0cd0*/  LEA.HI R2, R2, R7, RZ, 0x1 ;  /* 0x0000000702027211 */ /* 0x000fe200078f08ff */
[----:B------:R-:W-:Y:S01]  /*0ce0*/  IMAD.IADD R216, R206, 0x1, -R3 ;  /* 0x00000001ced87824 */ /* 0x000fe200078e0a03 */
[----:B------:R-:W-:Y:S01]  /*0cf0*/  LOP3.LUT R4, R4, 0xfffffc00, RZ, 0xc0, !PT ;  /* 0xfffffc0004047812 */ /* 0x000fe200078ec0ff */
[----:B------:R-:W-:Y:S01]  /*0d00*/  IMAD.IADD R5, R206, 0x1, -R5 ;  /* 0x00000001ce057824 */ /* 0x000fe200078e0a05 */
[----:B------:R-:W-:Y:S02]  /*0d10*/  LOP3.LUT R2, R2, 0x1ffffffe, RZ, 0xc0, !PT ;  /* 0x1ffffffe02027812 */ /* 0x000fe400078ec0ff */
[----:B------:R-:W-:Y:S01]  /*0d20*/  SHF.R.S32.HI R3, RZ, 0x1f, R216 ;  /* 0x0000001fff037819 */ /* 0x000fe200000114d8 */
[----:B------:R-:W-:Y:S01]  /*0d30*/  IMAD R5, R5, 0x40, R4 ;  /* 0x0000004005057824 */ /* 0x000fe200078e0204 */
[----:B------:R-:W-:Y:S01]  /*0d40*/  LEA.HI R4, R27, R206, RZ, 0x2 ;  /* 0x000000ce1b047211 */ /* 0x000fe200078f10ff */
[----:B------:R-:W-:Y:S01]  /*0d50*/  IMAD.IADD R2, R7, 0x1, -R2 ;  /* 0x0000000107027824 */ /* 0x000fe200078e0a02 */
[----:B------:R-:W-:-:S02]  /*0d60*/  LEA.HI R28, R3, R216, RZ, 0x2 ;  /* 0x000000d8031c7211 */ /* 0x000fc400078f10ff */
[----:B------:R-:W-:Y:S01]  /*0d70*/  LOP3.LUT R7, R4, 0xfffffffc, RZ, 0xc0, !PT ;  /* 0xfffffffc04077812 */ /* 0x000fe200078ec0ff */
[----:B------:R-:W-:Y:S01]  /*0d80*/  IMAD R192, R2, 0x8, R5 ;  /* 0x0000000802c07824 */ /* 0x000fe200078e0205 */
[--C-:B------:R-:W-:Y:S02]  /*0d90*/  SHF.R.S32.HI R2, RZ, 0x2, R28.reuse ;  /* 0x00000002ff027819 */ /* 0x100fe4000001141c */
[----:B------:R-:W-:Y:S01]  /*0da0*/  SHF.R.S32.HI R5, RZ, 0x1f, R28 ;  /* 0x0000001fff057819 */ /* 0x000fe2000001141c */
[----:B------:R-:W-:Y:S01]  /*0db0*/  IMAD.IADD R7, R206, 0x1, -R7 ;  /* 0x00000001ce077824 */ /* 0x000fe200078e0a07 */
[----:B------:R-:W-:Y:S01]  /*0dc0*/  LEA.HI R3, R3, R216, RZ, 0x5 ;  /* 0x000000d803037211 */ /* 0x000fe200078f28ff */
[----:B------:R-:W-:Y:S01]  /*0dd0*/  IMAD.WIDE R192, R192, R193, UR38 ;  /* 0x00000026c0c07e25 */ /* 0x000fe2000f8e02c1 */
[----:B------:R-:W-:Y:S02]  /*0de0*/  LEA.HI R5, R5, R2, RZ, 0x3 ;  /* 0x0000000205057211 */ /* 0x000fe400078f18ff */
[----:B------:R-:W-:-:S02]  /*0df0*/  LEA.HI R4, R7, R7, RZ, 0x1 ;  /* 0x0000000707047211 */ /* 0x000fc400078f08ff */
[----:B------:R-:W-:Y:S02]  /*0e00*/  LOP3.LUT R5, R5, 0xfffffff8, RZ, 0xc0, !PT ;  /* 0xfffffff805057812 */ /* 0x000fe400078ec0ff */
[----:B------:R-:W-:Y:S02]  /*0e10*/  IADD3 R6, P6, R192, 0x40, RZ ;  /* 0x00000040c0067810 */ /* 0x000fe40007fde0ff */
[----:B------:R-:W-:Y:S01]  /*0e20*/  LOP3.LUT R4, R4, 0x1ffffffe, RZ, 0xc0, !PT ;  /* 0x1ffffffe04047812 */ /* 0x000fe200078ec0ff */
[----:B------:R-:W-:Y:S01]  /*0e30*/  IMAD.IADD R2, R2, 0x1, -R5 ;  /* 0x0000000102027824 */ /* 0x000fe200078e0a05 */
[----:B------:R-:W-:Y:S02]  /*0e40*/  LOP3.LUT R5, R6, 0x380, RZ, 0xc0, !PT ;  /* 0x0000038006057812 */ /* 0x000fe400078ec0ff */
[----:B------:R-:W-:Y:S01]  /*0e50*/  IADD3 R9, P1, R192, 0x20, RZ ;  /* 0x00000020c0097810 */ /* 0x000fe20007f3e0ff */
[----:B------:R-:W-:Y:S01]  /*0e60*/  IMAD.IADD R31, R7, 0x1, -R4 ;  /* 0x00000001071f7824 */ /* 0x000fe200078e0a04 */
[----:B------:R-:W-:-:S02]  /*0e70*/  SHF.R.U64 R5, R5, 0x3, RZ ;  /* 0x0000000305057819 */ /* 0x000fc400000012ff */
[----:B------:R-:W-:Y:S02]  /*0e80*/  LOP3.LUT R8, R9, 0x380, RZ, 0xc0, !PT ;  /* 0x0000038009087812 */ /* 0x000fe400078ec0ff */
[----:B------:R-:W-:Y:S02]  /*0e90*/  IADD3 R7, P5, R192, 0x60, RZ ;  /* 0x00000060c0077810 */ /* 0x000fe40007fbe0ff */
[----:B------:R-:W-:Y:S02]  /*0ea0*/  SHF.R.S32.HI R3, RZ, 0x5, R3 ;  /* 0x00000005ff037819 */ /* 0x000fe40000011403 */
[----:B------:R-:W-:Y:S01]  /*0eb0*/  LOP3.LUT R4, R5, R6, RZ, 0x3c, !PT ;  /* 0x0000000605047212 */ /* 0x000fe200078e3cff */
[--C-:B------:R-:W-:Y:S01]  /*0ec0*/  IMAD.X R5, RZ, RZ, R193.reuse, P6 ;  /* 0x000000ffff057224 */ /* 0x100fe200030e06c1 */
[----:B------:R-:W-:Y:S01]  /*0ed0*/  SHF.R.U64 R8, R8, 0x3, RZ ;  /* 0x0000000308087819 */ /* 0x000fe200000012ff */
[----:B------:R-:W-:Y:S01]  /*0ee0*/  IMAD R29, R3, 0x10, R2 ;  /* 0x00000010031d7824 */ /* 0x000fe200078e0202 */
[----:B------:R-:W-:Y:S01]  /*0ef0*/  LOP3.LUT R6, R7, 0x380, RZ, 0xc0, !PT ;  /* 0x0000038007067812 */ /* 0x000fe200078ec0ff */
[----:B------:R-:W-:Y:S01]  /*0f00*/  IMAD.X R3, RZ, RZ, R193, P1 ;  /* 0x000000ffff037224 */ /* 0x000fe200008e06c1 */
[----:B------:R-:W-:-:S02]  /*0f10*/  LOP3.LUT R2, R8, R9, RZ, 0x3c, !PT ;  /* 0x0000000908027212 */ /* 0x000fc400078e3cff */
[----:B------:R-:W-:Y:S02]  /*0f20*/  SHF.R.U64 R6, R6, 0x3, RZ ;  /* 0x0000000306067819 */ /* 0x000fe400000012ff */
[----:B------:R-:W-:Y:S02]  /*0f30*/  IADD3 R19, P1, R192, 0x8000, RZ ;  /* 0x00008000c0137810 */ /* 0x000fe40007f3e0ff */
[----:B------:R-:W-:Y:S02]  /*0f40*/  LEA.HI R27, R27, R206, RZ, 0x3 ;  /* 0x000000ce1b1b7211 */ /* 0x000fe400078f18ff */
[----:B------:R-:W-:Y:S02]  /*0f50*/  SHF.R.S32.HI R225, RZ, 0x7, R0 ;  /* 0x00000007ffe17819 */ /* 0x000fe40000011400 */
[----:B------:R-:W-:Y:S01]  /*0f60*/  LOP3.LUT R6, R6, R7, RZ, 0x3c, !PT ;  /* 0x0000000706067212 */ /* 0x000fe200078e3cff */
[----:B------:R-:W-:Y:S01]  /*0f70*/  IMAD.X R7, RZ, RZ, R193, P5 ;  /* 0x000000ffff077224 */ /* 0x000fe200028e06c1 */
[----:B------:R-:W-:-:S02]  /*0f80*/  LOP3.LUT R18, R19, 0x380, RZ, 0xc0, !PT ;  /* 0x0000038013127812 */ /* 0x000fc400078ec0ff */
[----:B------:R-:W-:Y:S02]  /*0f90*/  MOV R235, R2 ;  /* 0x0000000200eb7202 */ /* 0x000fe40000000f00 */
[C---:B------:R-:W-:Y:S02]  /*0fa0*/  IADD3 R9, P0, R192.reuse, 0x4000, RZ ;  /* 0x00004000c0097810 */ /* 0x040fe40007f1e0ff */
[----:B------:R-:W-:Y:S02]  /*0fb0*/  LOP3.LUT R3, R27, 0xfffffff8, RZ, 0xc0, !PT ;  /* 0xfffffff81b037812 */ /* 0x000fe400078ec0ff */
[C---:B------:R-:W-:Y:S02]  /*0fc0*/  IADD3 R11, P4, R192.reuse, 0x4020, RZ ;  /* 0x00004020c00b7810 */ /* 0x040fe40007f9e0ff */
[----:B------:R-:W-:Y:S01]  /*0fd0*/  IADD3 R13, P3, R192, 0x4040, RZ ;  /* 0x00004040c00d7810 */ /* 0x000fe20007f7e0ff */
[----:B------:R-:W-:Y:S01]  /*0fe0*/  IMAD.IADD R3, R206, 0x1, -R3 ;  /* 0x00000001ce037824 */ /* 0x000fe200078e0a03 */
[----:B------:R-:W-:-:S02]  /*0ff0*/  IADD3 R15, P2, R192, 0x4060, RZ ;  /* 0x00004060c00f7810 */ /* 0x000fc40007f5e0ff */
[C---:B------:R-:W-:Y:S01]  /*1000*/  IADD3 R21, P6, R192.reuse, 0x8020, RZ ;  /* 0x00008020c0157810 */ /* 0x040fe20007fde0ff */
[----:B------:R-:W-:Y:S01]  /*1010*/  IMAD.SHL.U32 R194, R3, 0x8, RZ ;  /* 0x0000000803c27824 */ /* 0x000fe200078e00ff */
[----:B------:R-:W-:Y:S02]  /*1020*/  IADD3 R25, P5, R192, 0xc060, RZ ;  /* 0x0000c060c0197810 */ /* 0x000fe40007fbe0ff */
[----:B------:R-:W-:Y:S01]  /*1030*/  LEA.HI R0, R0, R225, RZ, 0x1 ;  /* 0x000000e100007211 */ /* 0x000fe200078f08ff */
[----:B------:R-:W-:Y:S01]  /*1040*/  VIADD R196, R194, 0x40 ;  /* 0x00000040c2c47836 */ /* 0x000fe20000000000 */
[----:B------:R-:W-:Y:S01]  /*1050*/  SHF.R.U64 R18, R18, 0x3, RZ ;  /* 0x0000000312127819 */ /* 0x000fe200000012ff */
[C---:B------:R-:W-:Y:S01]  /*1060*/  VIADD R195, R194.reuse, 0x80 ;  /* 0x00000080c2c37836 */ /* 0x040fe20000000000 */
[----:B------:R-:W-:Y:S01]  /*1070*/  LOP3.LUT R8, R9, 0x380, RZ, 0xc0, !PT ;  /* 0x0000038009087812 */ /* 0x000fe200078ec0ff */
[----:B------:R-:W-:Y:S01]  /*1080*/  VIADD R197, R194, 0xc0 ;  /* 0x000000c0c2c57836 */ /* 0x000fe20000000000 */
[----:B------:R-:W-:-:S02]  /*1090*/  SHF.R.S32.HI R210, RZ, 0x3, R27 ;  /* 0x00000003ffd27819 */ /* 0x000fc4000001141b */
[----:B------:R-:W-:Y:S02]  /*10a0*/  LOP3.LUT R10, R11, 0x380, RZ, 0xc0, !PT ;  /* 0x000003800b0a7812 */ /* 0x000fe400078ec0ff */
[----:B------:R-:W-:Y:S01]  /*10b0*/  LOP3.LUT R12, R13, 0x380, RZ, 0xc0, !PT ;  /* 0x000003800d0c7812 */ /* 0x000fe200078ec0ff */
[----:B------:R-:W-:Y:S01]  /*10c0*/  IMAD R211, R3, 0x20, R210 ;  /* 0x0000002003d37824 */ /* 0x000fe200078e02d2 */
[----:B------:R-:W-:Y:S02]  /*10d0*/  LOP3.LUT R14, R15, 0x380, RZ, 0xc0, !PT ;  /* 0x000003800f0e7812 */ /* 0x000fe400078ec0ff */
[----:B------:R-:W-:Y:S02]  /*10e0*/  LOP3.LUT R20, R21, 0x380, RZ, 0xc0, !PT ;  /* 0x0000038015147812 */ /* 0x000fe400078ec0ff */
[----:B------:R-:W-:Y:S02]  /*10f0*/  LOP3.LUT R24, R25, 0x380, RZ, 0xc0, !PT ;  /* 0x0000038019187812 */ /* 0x000fe400078ec0ff */
[----:B------:R-:W-:-:S02]  /*1100*/  LOP3.LUT R0, R0, 0x3fffffe, RZ, 0xc0, !PT ;  /* 0x03fffffe00007812 */ /* 0x000fc400078ec0ff */
[----:B------:R-:W-:Y:S01]  /*1110*/  LOP3.LUT R18, R18, R19, RZ, 0x3c, !PT ;  /* 0x0000001312127212 */ /* 0x000fe200078e3cff */
[----:B------:R-:W-:Y:S01]  /*1120*/  IMAD.X R19, RZ, RZ, R193, P1 ;  /* 0x000000ffff137224 */ /* 0x000fe200008e06c1 */
[----:B------:R-:W-:Y:S01]  /*1130*/  SHF.R.U64 R8, R8, 0x3, RZ ;  /* 0x0000000308087819 */ /* 0x000fe200000012ff */
[----:B------:R-:W-:Y:S01]  /*1140*/  IMAD.IADD R0, R225, 0x1, -R0 ;  /* 0x00000001e1007824 */ /* 0x000fe200078e0a00 */
[----:B------:R-:W-:Y:S02]  /*1150*/  SHF.R.U64 R10, R10, 0x3, RZ ;  /* 0x000000030a0a7819 */ /* 0x000fe400000012ff */
[----:B------:R-:W-:Y:S01]  /*1160*/  SHF.R.U64 R12, R12, 0x3, RZ ;  /* 0x000000030c0c7819 */ /* 0x000fe200000012ff */
[----:B------:R-:W-:Y:S01]  /*1170*/  IMAD R204, R0, 0x40, R29 ;  /* 0x0000004000cc7824 */ /* 0x000fe200078e021d */
[----:B------:R-:W-:Y:S02]  /*1180*/  SHF.R.U64 R14, R14, 0x3, RZ ;  /* 0x000000030e0e7819 */ /* 0x000fe400000012ff */
[----:B------:R-:W-:Y:S01]  /*1190*/  SHF.R.U64 R20, R20, 0x3, RZ ;  /* 0x0000000314147819 */ /* 0x000fe200000012ff */
[----:B------:R-:W-:Y:S01]  /*11a0*/  IMAD R236, R31, 0x8, R204 ;  /* 0x000000081fec7824 */ /* 0x000fe200078e02cc */
[----:B------:R-:W-:-:S02]  /*11b0*/  SHF.R.U64 R24, R24, 0x3, RZ ;  /* 0x0000000318187819 */ /* 0x000fc400000012ff */
        /* <DEDUP_REMOVED lines=13> */
[----:B------:R-:W-:Y:S01]  /*1290*/  MOV R228, R18 ;  /* 0x0000001200e47202 */ /* 0x000fe20000000f00 */
[----:B------:R-:W-:Y:S01]  /*12a0*/  IMAD.IADD R3, R216, 0x1, -R3 ;  /* 0x00000001d8037824 */ /* 0x000fe200078e0a03 */
[----:B------:R-:W-:-:S02]  /*12b0*/  IADD3 R18, P0, R16, 0x13c, RZ ;  /* 0x0000013c10127810 */ /* 0x000fc40007f1e0ff */
[----:B------:R-:W-:Y:S01]  /*12c0*/  IADD3 R224, P1, R16, 0x220, RZ ;  /* 0x0000022010e07810 */ /* 0x000fe20007f3e0ff */
[----:B------:R-:W-:Y:S01]  /*12d0*/  IMAD.SHL.U32 R205, R3, 0x2, RZ ;  /* 0x0000000203cd7824 */ /* 0x000fe200078e00ff */
[----:B------:R-:W-:Y:S01]  /*12e0*/  MOV R234, R4 ;  /* 0x0000000400ea7202 */ /* 0x000fe20000000f00 */
[--C-:B------:R-:W-:Y:S01]  /*12f0*/  IMAD.X R164, RZ, RZ, R17.reuse, P0 ;  /* 0x000000ffffa47224 */ /* 0x100fe200000e0611 */
[----:B------:R-:W-:Y:S01]  /*1300*/  MOV R233, R6 ;  /* 0x0000000600e97202 */ /* 0x000fe20000000f00 */
[----:B------:R-:W-:Y:S01]  /*1310*/  IMAD.X R222, RZ, RZ, R17, P1 ;  /* 0x000000ffffde7224 */ /* 0x000fe200008e0611 */
[----:B------:R-:W-:Y:S02]  /*1320*/  MOV R232, R8 ;  /* 0x0000000800e87202 */ /* 0x000fe40000000f00 */
[----:B------:R-:W-:Y:S02]  /*1330*/  MOV R231, R10 ;  /* 0x0000000a00e77202 */ /* 0x000fe40000000f00 */
[----:B------:R-:W-:-:S02]  /*1340*/  MOV R230, R12 ;  /* 0x0000000c00e67202 */ /* 0x000fc40000000f00 */
[----:B------:R-:W-:Y:S02]  /*1350*/  MOV R229, R14 ;  /* 0x0000000e00e57202 */ /* 0x000fe40000000f00 */
[----:B------:R-:W-:Y:S02]  /*1360*/  MOV R227, R20 ;  /* 0x0000001400e37202 */ /* 0x000fe40000000f00 */
[----:B------:R-:W-:Y:S02]  /*1370*/  MOV R226, R24 ;  /* 0x0000001800e27202 */ /* 0x000fe40000000f00 */
[----:B------:R-:W-:Y:S02]  /*1380*/  SHF.R.S32.HI R203, RZ, 0x1f, R194 ;  /* 0x0000001fffcb7819 */ /* 0x000fe400000114c2 */
[----:B------:R-:W-:Y:S02]  /*1390*/  SHF.R.S32.HI R202, RZ, 0x1f, R196 ;  /* 0x0000001fffca7819 */ /* 0x000fe400000114c4 */
[----:B------:R-:W-:-:S02]  /*13a0*/  SHF.R.S32.HI R201, RZ, 0x1f, R195 ;  /* 0x0000001fffc97819 */ /* 0x000fc400000114c3 */
[----:B------:R-:W-:-:S07]  /*13b0*/  SHF.R.S32.HI R200, RZ, 0x1f, R197 ;  /* 0x0000001fffc87819 */ /* 0x000fce00000114c5 */
.L_x_3301:
[----:B------:R-:W-:Y:S01]  /*13c0*/  ULDC.64 UR8, c[0x0][0xb20] ;  /* 0x0002c80000087ab9 */ /* 0x000fe20000000a00 */
[----:B------:R-:W-:Y:S01]  /*13d0*/  ULDC UR48, c[0x0][0x2f0] ;  /* 0x0000bc0000307ab9 */ /* 0x000fe20000000800 */
        /* <DEDUP_REMOVED lines=10> */
[----:B012---:R-:W-:Y:S02]  /*1480*/  IMAD.U32 R2, RZ, RZ, UR8 ;  /* 0x00000008ff027e24 */ /* 0x007fe4000f8e00ff */
[----:B------:R-:W-:Y:S01]  /*1490*/  IMAD.U32 R3, RZ, RZ, UR9 ;  /* 0x00000009ff037e24 */ /* 0x000fe2000f8e00ff */
[----:B------:R-:W-:-:S03]  /*14a0*/  @UP1 UIMAD.WIDE UR8, UR6, 0x4, UR10 ;  /* 0x00000004060818a5 */ /* 0x000fc6000f8e020a */
[----:B------:R-:W-:Y:S01]  /*14b0*/  ULDC.64 UR10, c[0x0][0xb18] ;  /* 0x0002c600000a7ab9 */ /* 0x000fe20000000a00 */
[----:B------:R-:W2:Y:S02]  /*14c0*/  @P0 LDG.E R2, desc[UR40][R2.64] ;  /* 0x0000002802020981 */ /* 0x000ea4000c1e1900 */
[----:B------:R-:W-:Y:S02]  /*14d0*/  IMAD.U32 R4, RZ, RZ, UR8 ;  /* 0x00000008ff047e24 */ /* 0x000fe4000f8e00ff */
[----:B------:R-:W-:Y:S01]  /*14e0*/  IMAD.U32 R5, RZ, RZ, UR9 ;  /* 0x00000009ff057e24 */ /* 0x000fe2000f8e00ff */
[----:B------:R-:W-:-:S04]  /*14f0*/  ULDC.64 UR8, c[0x0][0x418] ;  /* 0x0001060000087ab9 */ /* 0x000fc80000000a00 */
[----:B---3--:R-:W3:Y:S01]  /*1500*/  @P2 LDG.E R4, desc[UR40][R4.64] ;  /* 0x0000002804042981 */ /* 0x008ee2000c1e1900 */
[----:B------:R-:W-:Y:S01]  /*1510*/  UISETP.NE.U32.AND UP0, UPT, UR8, URZ, UPT ;  /* 0x0000003f0800728c */ /* 0x000fe2000bf05070 */
[----:B------:R-:W-:Y:S01]  /*1520*/  ISETP.NE.U32.AND P1, PT, RZ, UR10, PT ;  /* 0x0000000aff007c0c */ /* 0x000fe2000bf25070 */
[----:B------:R-:W-:Y:S01]  /*1530*/  UMOV UR4, URZ ;  /* 0x0000003f00047c82 */ /* 0x000fe20008000000 */
[----:B------:R-:W-:Y:S01]  /*1540*/  ULDC UR8, c[0x0][0x424] ;  /* 0x0001090000087ab9 */ /* 0x000fe20000000800 */
[----:B------:R-:W-:Y:S01]  /*1550*/  UISETP.NE.AND.EX UP0, UPT, UR9, URZ, UPT, UP0 ;  /* 0x0000003f0900728c */ /* 0x000fe2000bf05300 */
[----:B------:R-:W-:Y:S01]  /*1560*/  ISETP.NE.AND.EX P1, PT, RZ, UR11, PT, P1 ;  /* 0x0000000bff007c0c */ /* 0x000fe2000bf25310 */
[----:B------:R-:W-:Y:S01]  /*1570*/  ULDC UR47, c[0x0][0x288] ;  /* 0x0000a200002f7ab9 */ /* 0x000fe20000000800 */
[----:B------:R-:W-:Y:S01]  /*1580*/  UMOV UR37, UR7 ;  /* 0x0000000700257c82 */ /* 0x000fe20008000000 */
[----:B------:R-:W-:-:S04]  /*1590*/  USEL UR8, UR8, 0x1, UP0 ;  /* 0x0000000108087887 */ /* 0x000fc80008000000 */
[----:B------:R-:W-:Y:S01]  /*15a0*/  UIMAD UR48, UR8, UR48, URZ ;  /* 0x00000030083072a4 */ /* 0x000fe2000f8e023f */
[----:B--2---:R-:W-:Y:S02]  /*15b0*/  @P0 R2UR UR4, R2 ;  /* 0x00000000020402ca */ /* 0x004fe400000e0000 */
[----:B---3--:R-:W-:Y:S01]  /*15c0*/  @P2 R2UR UR47, R4 ;  /* 0x00000000042f22ca */ /* 0x008fe200000e0000 */
[----:B----4-:R-:W-:-:S14]  /*15d0*/  @P2 BRA `(.L_x_3176) ;  /* 0x0000000000342947 */ /* 0x010fdc0003800000 */
        /* <DEDUP_REMOVED lines=13> */
.L_x_3176:
[----:B------:R-:W-:Y:S01]  /*16b0*/  UMOV UR42, UR6 ;  /* 0x00000006002a7c82 */ /* 0x000fe20008000000 */
[----:B------:R-:W-:Y:S05]  /*16c0*/  @!P1 BRA `(.L_x_3177) ;  /* 0x00000000001c9947 */ /* 0x000fea0003800000 */
[----:B------:R-:W-:Y:S02]  /*16d0*/  ULDC.64 UR8, c[0x0][0xb18] ;  /* 0x0002c60000087ab9 */ /* 0x000fe40000000a00 */
[----:B------:R-:W-:-:S06]  /*16e0*/  UIMAD.WIDE UR6, UR6, 0x4, UR8 ;  /* 0x00000004060678a5 */ /* 0x000fcc000f8e0208 */
[----:B------:R-:W-:Y:S02]  /*16f0*/  IMAD.U32 R2, RZ, RZ, UR6 ;  /* 0x00000006ff027e24 */ /* 0x000fe4000f8e00ff */
[----:B------:R-:W-:-:S05]  /*1700*/  IMAD.U32 R3, RZ, RZ, UR7 ;  /* 0x00000007ff037e24 */ /* 0x000fca000f8e00ff */
[----:B------:R-:W2:Y:S02]  /*1710*/  LDG.E R2, desc[UR40][R2.64] ;  /* 0x0000002802027981 */ /* 0x000ea4000c1e1900 */
[----:B--2---:R-:W-:Y:S01]  /*1720*/  R2UR UR48, R2 ;  /* 0x00000000023072ca */ /* 0x004fe200000e0000 */
[----:B------:R-:W-:-:S14]  /*1730*/  BRA `(.L_x_3178) ;  /* 0x0000000000347947 */ /* 0x000fdc0003800000 */
.L_x_3177:
        /* <DEDUP_REMOVED lines=13> */
.L_x_3178:
[----:B------:R-:W0:Y:S01]  /*1810*/  S2R R0, SR_TID.X ;  /* 0x0000000000007919 */ /* 0x000e220000002100 */
[----:B------:R-:W-:Y:S01]  /*1820*/  UIADD3 UR6, UP2, UR38, 0x32450, URZ ;  /* 0x0003245026067890 */ /* 0x000fe2000ff5e03f */
[----:B------:R-:W-:Y:S01]  /*1830*/  IMAD.MOV.U32 R2, RZ, RZ, 0x3000 ;  /* 0x00003000ff027424 */ /* 0x000fe200078e00ff */
[----:B------:R-:W-:Y:S01]  /*1840*/  UIADD3 UR12, UP3, UR38, 0x32460, URZ ;  /* 0x00032460260c7890 */ /* 0x000fe2000ff7e03f */
[----:B------:R-:W-:Y:S01]  /*1850*/  IMAD.U32 R3, RZ, RZ, UR36 ;  /* 0x00000024ff037e24 */ /* 0x000fe2000f8e00ff */
[----:B------:R-:W-:Y:S01]  /*1860*/  UIADD3 UR8, UP0, UR38, 0x32430, URZ ;  /* 0x0003243026087890 */ /* 0x000fe2000ff1e03f */
[----:B------:R-:W-:Y:S01]  /*1870*/  IMAD.MOV.U32 R8, RZ, RZ, 0x1 ;  /* 0x00000001ff087424 */ /* 0x000fe200078e00ff */
[----:B------:R-:W-:Y:S01]  /*1880*/  UIADD3 UR10, UP1, UR38, 0x32440, URZ ;  /* 0x00032440260a7890 */ /* 0x000fe2000ff3e03f */
[----:B------:R-:W-:Y:S01]  /*1890*/  IMAD.MOV.U32 R9, RZ, RZ, RZ ;  /* 0x000000ffff097224 */ /* 0x000fe200078e00ff */
[----:B------:R-:W-:Y:S01]  /*18a0*/  UIADD3.X UR7, URZ, UR39, URZ, UP2, !UPT ;  /* 0x000000273f077290 */ /* 0x000fe200097fe43f */
[----:B------:R-:W-:Y:S01]  /*18b0*/  IMAD.MOV.U32 R5, RZ, RZ, 0x100 ;  /* 0x00000100ff057424 */ /* 0x000fe200078e00ff */
[----:B------:R-:W-:Y:S01]  /*18c0*/  UIADD3.X UR13, URZ, UR39, URZ, UP3, !UPT ;  /* 0x000000273f0d7290 */ /* 0x000fe20009ffe43f */
[----:B------:R-:W-:Y:S01]  /*18d0*/  IMAD.MOV.U32 R6, RZ, RZ, 0x1 ;  /* 0x00000001ff067424 */ /* 0x000fe200078e00ff */
[----:B------:R-:W-:Y:S01]  /*18e0*/  UIADD3.X UR9, URZ, UR39, URZ, UP0, !UPT ;  /* 0x000000273f097290 */ /* 0x000fe200087fe43f */
[----:B------:R-:W-:Y:S01]  /*18f0*/  IMAD.MOV.U32 R7, RZ, RZ, RZ ;  /* 0x000000ffff077224 */ /* 0x000fe200078e00ff */
[----:B------:R-:W-:Y:S01]  /*1900*/  UIADD3.X UR11, URZ, UR39, URZ, UP1, !UPT ;  /* 0x000000273f0b7290 */ /* 0x000fe20008ffe43f */
[----:B------:R-:W-:Y:S01]  /*1910*/  IMAD.U32 R10, RZ, RZ, UR6 ;  /* 0x00000006ff0a7e24 */ /* 0x000fe2000f8e00ff */
[----:B------:R-:W-:Y:S01]  /*1920*/  UIADD3 UR48, -UR4, UR48, URZ ;  /* 0x0000003004307290 */ /* 0x000fe2000fffe13f */
[----:B------:R-:W-:Y:S01]  /*1930*/  IMAD.U32 R19, RZ, RZ, UR12 ;  /* 0x0000000cff137e24 */ /* 0x000fe2000f8e00ff */
[----:B------:R1:W-:Y:S01]  /*1940*/  STL.64 [R1+0x18], R2 ;  /* 0x0000180201007387 */ /* 0x0003e20000100a00 */
[----:B------:R-:W-:Y:S01]  /*1950*/  ULDC UR4, c[0x0][0x448] ;  /* 0x0001120000047ab9 */ /* 0x000fe20000000800 */
[----:B------:R-:W-:Y:S01]  /*1960*/  IMAD.U32 R11, RZ, RZ, UR7 ;  /* 0x00000007ff0b7e24 */ /* 0x000fe2000f8e00ff */
[----:B------:R-:W-:Y:S01]  /*1970*/  UISETP.NE.AND UP0, UPT, UR4, 0x1, UPT ;  /* 0x000000010400788c */ /* 0x000fe2000bf05270 */
[----:B------:R-:W-:Y:S01]  /*1980*/  IMAD.U32 R20, RZ, RZ, UR13 ;  /* 0x0000000dff147e24 */ /* 0x000fe2000f8e00ff */
[----:B------:R2:W-:Y:S01]  /*1990*/  STL.64 [R1+0x60], R8 ;  /* 0x0000600801007387 */ /* 0x0005e20000100a00 */
[----:B------:R-:W-:Y:S01]  /*19a0*/  IMAD.U32 R24, RZ, RZ, UR5 ;  /* 0x00000005ff187e24 */ /* 0x000fe2000f8e00ff */
[----:B------:R-:W-:Y:S01]  /*19b0*/  USHF.L.U32 UR43, UR5, 0x7, URZ ;  /* 0x00000007052b7899 */ /* 0x000fe2000800063f */
[----:B------:R-:W-:Y:S01]  /*19c0*/  IMAD.MOV.U32 R12, RZ, RZ, 0xc000 ;  /* 0x0000c000ff0c7424 */ /* 0x000fe200078e00ff */
[----:B------:R-:W-:Y:S01]  /*19d0*/  STL.128 [R1+0x430], RZ ;  /* 0x000430ff01007387 */ /* 0x000fe20000100c00 */
[----:B------:R-:W-:Y:S01]  /*19e0*/  IMAD.U32 R13, RZ, RZ, UR36 ;  /* 0x00000024ff0d7e24 */ /* 0x000fe2000f8e00ff */
[----:B------:R-:W-:Y:S01]  /*19f0*/  ULDC.64 UR4, c[0x0][0xad8] ;  /* 0x0002b60000047ab9 */ /* 0x000fe20000000a00 */
[----:B------:R-:W-:Y:S01]  /*1a00*/  IMAD.MOV.U32 R15, RZ, RZ, 0x100 ;  /* 0x00000100ff0f7424 */ /* 0x000fe200078e00ff */
[----:B0-----:R-:W-:Y:S01]  /*1a10*/  LOP3.LUT R0, R0, 0x7f, RZ, 0xc0, !PT ;  /* 0x0000007f00007812 */ /* 0x001fe200078ec0ff */
[----:B-1----:R-:W-:Y:S01]  /*1a20*/  IMAD.U32 R2, RZ, RZ, UR10 ;  /* 0x0000000aff027e24 */ /* 0x002fe2000f8e00ff */
[----:B------:R-:W-:Y:S01]  /*1a30*/  UISETP.GE.AND UP1, UPT, UR5, 0x1, UPT ;  /* 0x000000010500788c */ /* 0x000fe2000bf26270 */
[----:B------:R-:W-:Y:S01]  /*1a40*/  IMAD.U32 R3, RZ, RZ, UR11 ;  /* 0x0000000bff037e24 */ /* 0x000fe2000f8e00ff */
[----:B------:R-:W-:Y:S01]  /*1a50*/  ISETP.NE.AND P0, PT, R0, RZ, PT ;  /* 0x000000ff0000720c */ /* 0x000fe20003f05270 */
[----:B--2---:R-:W-:Y:S01]  /*1a60*/  IMAD.U32 R8, RZ, RZ, UR8 ;  /* 0x00000008ff087e24 */ /* 0x004fe2000f8e00ff */
[----:B------:R-:W0:Y:S01]  /*1a70*/  LDC R0, c[0x0][0xa80] ;  /* 0x0002a000ff007b82 */ /* 0x000e220000000800 */
[----:B------:R-:W-:Y:S01]  /*1a80*/  IMAD.U32 R9, RZ, RZ, UR9 ;  /* 0x00000009ff097e24 */ /* 0x000fe2000f8e00ff */
[----:B------:R-:W-:Y:S01]  /*1a90*/  SEL R4, RZ, 0x1, P0 ;  /* 0x00000001ff047807 */ /* 0x000fe20000000000 */
[----:B------:R-:W-:Y:S01]  /*1aa0*/  STL [R1+0x70], R24 ;  /* 0x0000701801007387 */ /* 0x000fe20000100800 */
[----:B------:R-:W-:Y:S01]  /*1ab0*/  UIADD3 UR8, UR43, 0x7f, URZ ;  /* 0x0000007f2b087890 */ /* 0x000fe2000fffe03f */
[----:B------:R-:W-:Y:S01]  /*1ac0*/  PLOP3.LUT P2, PT, PT, PT, UP1, 0x80, 0x0 ;  /* 0x000000000000781c */ /* 0x000fe20003f4f018 */
[----:B------:R-:W-:Y:S01]  /*1ad0*/  @UP0 ULDC UR6, c[0x0][0x44c] ;  /* 0x0001130000060ab9 */ /* 0x000fe20000000800 */
[----:B------:R-:W-:Y:S01]  /*1ae0*/  IMAD.MOV.U32 R14, RZ, RZ, R4 ;  /* 0x000000ffff0e7224 */ /* 0x000fe200078e0004 */
[----:B------:R1:W-:Y:S01]  /*1af0*/  STL.128 [R1+0x20], R4 ;  /* 0x0000200401007387 */ /* 0x0003e20000100c00 */
[----:B------:R-:W-:Y:S01]  /*1b00*/  UIMAD.WIDE.U32 UR6, UR8, UR6, URZ ;  /* 0x00000006080672a5 */ /* 0x000fe2000f8e003f */
[C---:B------:R-:W-:Y:S01]  /*1b10*/  IADD3 R35, P0, R16.reuse, 0x430, RZ ;  /* 0x0000043010237810 */ /* 0x040fe20007f1e0ff */
[----:B------:R-:W-:Y:S01]  /*1b20*/  @UP0 ULDC UR9, c[0x0][0x450] ;  /* 0x0001140000090ab9 */ /* 0x000fe20000000800 */
[----:B------:R2:W-:Y:S01]  /*1b30*/  STL.128 [R1+0x50], R12 ;  /* 0x0000500c01007387 */ /* 0x0005e20000100c00 */
[----:B------:R-:W-:Y:S01]  /*1b40*/  UIADD3 UR44, UR48, 0x1, -UR47 ;  /* 0x00000001302c7890 */ /* 0x000fe2000fffe82f */
[----:B------:R-:W-:Y:S01]  /*1b50*/  IADD3 R34, P1, R16, 0x38, RZ ;  /* 0x0000003810227810 */ /* 0x000fe20007f3e0ff */
[----:B------:R-:W-:Y:S01]  /*1b60*/  @UP0 USHF.R.U32.HI UR8, URZ, UR9, UR7 ;  /* 0x000000093f080299 */ /* 0x000fe20008011607 */
[----:B------:R2:W-:Y:S01]  /*1b70*/  STL.64 [R1+0x8], R8 ;  /* 0x0000080801007387 */ /* 0x0005e20000100a00 */
[----:B------:R-:W-:-:S02]  /*1b80*/  IMAD.X R48, RZ, RZ, R17, P0 ;  /* 0x000000ffff307224 */ /* 0x000fc400000e0611 */
[----:B------:R-:W-:Y:S01]  /*1b90*/  UIADD3 UR6, UR44, UR8, URZ ;  /* 0x000000082c067290 */ /* 0x000fe2000fffe03f */
[----:B------:R2:W-:Y:S01]  /*1ba0*/  STL.64 [R1+0x10], R2 ;  /* 0x0000100201007387 */ /* 0x0005e20000100a00 */
[----:B------:R-:W-:Y:S02]  /*1bb0*/  IMAD.X R45, RZ, RZ, R17, P1 ;  /* 0x000000ffff2d7224 */ /* 0x000fe400008e0611 */
[----:B------:R-:W-:Y:S01]  /*1bc0*/  UIADD3 UR4, UR6, UR4, URZ ;  /* 0x0000000406047290 */ /* 0x000fe2000fffe03f */
[----:B-1----:R-:W-:Y:S01]  /*1bd0*/  IMAD.MOV.U32 R4, RZ, RZ, R10 ;  /* 0x000000ffff047224 */ /* 0x002fe200078e000a */
[----:B------:R2:W-:Y:S01]  /*1be0*/  STL.64 [R1+0x30], R2 ;  /* 0x0000300201007387 */ /* 0x0005e20000100a00 */
[----:B------:R-:W-:Y:S02]  /*1bf0*/  IMAD.MOV.U32 R5, RZ, RZ, R11 ;  /* 0x000000ffff057224 */ /* 0x000fe400078e000b */
[----:B------:R-:W-:Y:S01]  /*1c00*/  IMAD.MOV.U32 R6, RZ, RZ, R19 ;  /* 0x000000ffff067224 */ /* 0x000fe200078e0013 */
[----:B0-----:R2:W-:Y:S01]  /*1c10*/  STL [R1+0x450], R0 ;  /* 0x0004500001007387 */ /* 0x0015e20000100800 */
[----:B------:R-:W-:-:S03]  /*1c20*/  IMAD.MOV.U32 R7, RZ, RZ, R20 ;  /* 0x000000ffff077224 */ /* 0x000fc600078e0014 */
[----:B------:R2:W-:Y:S04]  /*1c30*/  STL.128 [R1+0x440], RZ ;  /* 0x000440ff01007387 */ /* 0x0005e80000100c00 */
[----:B------:R2:W-:Y:S04]  /*1c40*/  STL.128 [R1+0x40], R4 ;  /* 0x0000400401007387 */ /* 0x0005e80000100c00 */
[----:B------:R2:W-:Y:S04]  /*1c50*/  STL.64 [R1+0x68], R6 ;  /* 0x0000680601007387 */ /* 0x0005e80000100a00 */
        /* <DEDUP_REMOVED lines=45> */
.L_x_3180:
[----:B------:R-:W-:-:S11]  /*1f30*/  UISETP.NE.AND UP1, UPT, UR5, 0x1, UPT ;  /* 0x000000010500788c */ /* 0x000fd6000bf25270 */
[----:B------:R-:W-:Y:S02]  /*1f40*/  @UP1 ULDC.64 UR10, c[0x0][0xae0] ;  /* 0x0002b800000a1ab9 */ /* 0x000fe40000000a00 */
[----:B------:R-:W-:-:S04]  /*1f50*/  UIMAD.WIDE.U32 UR6, UR8, UR10, URZ ;  /* 0x0000000a080672a5 */ /* 0x000fc8000f8e003f */
[----:B------:R-:W-:-:S12]  /*1f60*/  @UP1 USHF.R.U32.HI UR8, URZ, UR11, UR7 ;  /* 0x0000000b3f081299 */ /* 0x000fd80008011607 */
.L_x_3181:
[----:B------:R-:W-:-:S04]  /*1f70*/  UIMAD UR8, UR8, UR5, UR5 ;  /* 0x00000005080872a4 */ /* 0x000fc8000f8e0205 */
[----:B------:R-:W-:-:S04]  /*1f80*/  UISETP.LT.AND UP1, UPT, UR4, UR8, UPT ;  /* 0x000000080400728c */ /* 0x000fc8000bf21270 */
[----:B------:R-:W-:-:S12]  /*1f90*/  USEL UR4, UR4, UR8, UP1 ;  /* 0x0000000804047287 */ /* 0x000fd80008800000 */
.L_x_3179:
        /* <DEDUP_REMOVED lines=31> */
.L_x_3183:
[----:B------:R-:W-:-:S11]  /*2190*/  UISETP.NE.AND UP0, UPT, UR5, 0x1, UPT ;  /* 0x000000010500788c */ /* 0x000fd6000bf05270 */
[----:B------:R-:W-:Y:S02]  /*21a0*/  @UP0 ULDC.64 UR10, c[0x0][0xae0] ;  /* 0x0002b800000a0ab9 */ /* 0x000fe40000000a00 */
[----:B------:R-:W-:-:S04]  /*21b0*/  UIMAD.WIDE.U32 UR6, UR4, UR10, URZ ;  /* 0x0000000a040672a5 */ /* 0x000fc8000f8e003f */
[----:B------:R-:W-:-:S12]  /*21c0*/  @UP0 USHF.R.U32.HI UR4, URZ, UR11, UR7 ;  /* 0x0000000b3f040299 */ /* 0x000fd80008011607 */
.L_x_3184:
[----:B------:R-:W-:-:S04]  /*21d0*/  UIMAD UR4, UR4, UR5, URZ ;  /* 0x00000005040472a4 */ /* 0x000fc8000f8e023f */
[----:B------:R-:W-:-:S04]  /*21e0*/  UISETP.LT.AND UP0, UPT, UR8, UR4, UPT ;  /* 0x000000040800728c */ /* 0x000fc8000bf01270 */
[----:B------:R-:W-:-:S12]  /*21f0*/  USEL UR8, UR8, UR4, !UP0 ;  /* 0x0000000408087287 */ /* 0x000fd8000c000000 */
.L_x_3182:
        /* <DEDUP_REMOVED lines=9> */
[----:B--2---:R-:W0:Y:S01]  /*2290*/  SHFL.IDX PT, R0, R225, RZ, 0x1f ;  /* 0x00001fffe1007589 */ /* 0x004e2200000e0000 */
        /* <DEDUP_REMOVED lines=87> */
.L_x_3186:
        /* <DEDUP_REMOVED lines=8> */
[----:B------:R-:W2:Y:S01]  /*2890*/  LDC.64 R4, c[0x0][0xad8] ;  /* 0x0002b600ff047b82 */ /* 0x000ea20000000a00 */
[----:B------:R-:W-:Y:S01]  /*28a0*/  IMAD.U32 R13, RZ, RZ, UR48 ;  /* 0x00000030ff0d7e24 */ /* 0x000fe2000f8e00ff */
[----:B------:R-:W-:Y:S04]  /*28b0*/  STL.64 [R1+0x120], R204 ;  /* 0x000120cc01007387 */ /* 0x000fe80000100a00 */
[----:B------:R3:W-:Y:S02]  /*28c0*/  STL.64 [R1+0x128], R8 ;  /* 0x0001280801007387 */ /* 0x0007e40000100a00 */
[----:B------:R-:W4:Y:S02]  /*28d0*/  LDC.64 R2, c[0x0][0xae0] ;  /* 0x0002b800ff027b82 */ /* 0x000f240000000a00 */
[----:B------:R0:W-:Y:S04]  /*28e0*/  STL.U8 [R1+0x138], RZ ;  /* 0x000138ff01007387 */ /* 0x0001e80000100000 */
[----:B------:R0:W-:Y:S02]  /*28f0*/  STL [R198+0x4], R11 ;  /* 0x0000040bc6007387 */ /* 0x0001e40000100800 */
[----:B------:R-:W5:Y:S02]  /*2900*/  LDC.64 R6, c[0x0][0x448] ;  /* 0x00011200ff067b82 */ /* 0x000f640000000a00 */
[----:B------:R0:W-:Y:S04]  /*2910*/  STL [R198+0x8], R13 ;  /* 0x0000080dc6007387 */ /* 0x0001e80000100800 */
[----:B0-----:R0:W-:Y:S01]  /*2920*/  STL [R198+0xc], R15 ;  /* 0x00000c0fc6007387 */ /* 0x0011e20000100800 */
[----:B-1----:R-:W-:Y:S01]  /*2930*/  VIADD R206, R20, 0xffffff80 ;  /* 0xffffff8014ce7836 */ /* 0x002fe20000000000 */
[----:B------:R-:W1:Y:S02]  /*2940*/  LDC R237, c[0x0][0x450] ;  /* 0x00011400ffed7b82 */ /* 0x000e640000000800 */
[----:B------:R0:W-:Y:S04]  /*2950*/  STL [R198+0x14], RZ ;  /* 0x000014ffc6007387 */ /* 0x0001e80000100800 */
[----:B------:R0:W-:Y:S04]  /*2960*/  STL [R198], R206 ;  /* 0x000000cec6007387 */ /* 0x0001e80000100800 */
[----:B--2---:R0:W-:Y:S04]  /*2970*/  STL [R198+0x10], R4 ;  /* 0x00001004c6007387 */ /* 0x0041e80000100800 */
[----:B------:R0:W-:Y:S04]  /*2980*/  STL [R198+0x18], R5 ;  /* 0x00001805c6007387 */ /* 0x0001e80000100800 */
[----:B----4-:R0:W-:Y:S04]  /*2990*/  STL [R198+0x1c], R2 ;  /* 0x00001c02c6007387 */ /* 0x0101e80000100800 */
[----:B------:R0:W-:Y:S04]  /*29a0*/  STL [R198+0x20], R3 ;  /* 0x00002003c6007387 */ /* 0x0001e80000100800 */
[----:B-----5:R0:W-:Y:S04]  /*29b0*/  STL [R198+0x24], R6 ;  /* 0x00002406c6007387 */ /* 0x0201e80000100800 */
[----:B------:R0:W-:Y:S04]  /*29c0*/  STL [R198+0x28], R7 ;  /* 0x00002807c6007387 */ /* 0x0001e80000100800 */
[----:B-1----:R0:W-:Y:S04]  /*29d0*/  STL [R198+0x2c], R237 ;  /* 0x00002cedc6007387 */ /* 0x0021e80000100800 */
        /* <DEDUP_REMOVED lines=9> */
.L_x_3440:
[----:B------:R-:W-:Y:S05]  /*2a70*/  BSYNC B0 ;  /* 0x0000000000007941 */ /* 0x000fea0003800000 */
.L_x_3187:
[----:B------:R-:W2:Y:S04]  /*2a80*/  LDL R36, [R1+0x1c] ;  /* 0x00001c0001247983 */ /* 0x000ea80000100800 */
[----:B------:R1:W5:Y:S01]  /*2a90*/  LDL.64 R24, [R1+0x210] ;  /* 0x0002100001187983 */ /* 0x0003620000100a00 */
[----:B------:R-:W-:Y:S01]  /*2aa0*/  IMAD.U32 R8, RZ, RZ, UR38 ;  /* 0x00000026ff087e24 */ /* 0x000fe2000f8e00ff */
[C---:B------:R-:W-:Y:S01]  /*2ab0*/  IADD3 R20, P0, R16.reuse, 0x16c, RZ ;  /* 0x0000016c10147810 */ /* 0x040fe20007f1e0ff */
[----:B0-----:R-:W-:Y:S01]  /*2ac0*/  IMAD.U32 R9, RZ, RZ, UR39 ;  /* 0x00000027ff097e24 */ /* 0x001fe2000f8e00ff */
[C---:B------:R-:W-:Y:S01]  /*2ad0*/  IADD3 R0, P2, R16.reuse, 0x420, RZ ;  /* 0x0000042010007810 */ /* 0x040fe20007f5e0ff */
[----:B------:R-:W-:Y:S01]  /*2ae0*/  IMAD.MOV.U32 R10, RZ, RZ, R221 ;  /* 0x000000ffff0a7224 */ /* 0x000fe200078e00dd */
[----:B------:R-:W-:Y:S05]  /*2af0*/  WARPSYNC.ALL ;  /* 0x0000000000007948 */ /* 0x000fea0003800000 */
[----:B------:R-:W-:Y:S01]  /*2b00*/  IMAD.MOV.U32 R11, RZ, RZ, R220 ;  /* 0x000000ffff0b7224 */ /* 0x000fe200078e00dc */
[----:B------:R-:W-:Y:S01]  /*2b10*/  BSSY B0, `(.L_x_3189) ;  /* 0x0000035000007945 */ /* 0x000fe20003800000 */
[----:B------:R-:W-:Y:S01]  /*2b20*/  IMAD.MOV.U32 R14, RZ, RZ, R19 ;  /* 0x000000ffff0e7224 */ /* 0x000fe200078e0013 */
[----:B------:R1:W-:Y:S01]  /*2b30*/  BAR.SYNC.DEFER_BLOCKING R209, 0x100 ;  /* 0x000400d10000751d */ /* 0x0003e20000010000 */
[----:B------:R-:W-:Y:S01]  /*2b40*/  IMAD.MOV.U32 R15, RZ, RZ, R40 ;  /* 0x000000ffff0f7224 */ /* 0x000fe200078e0028 */
[----:B------:R-:W-:Y:S01]  /*2b50*/  IADD3 R19, P1, R16, 0x128, RZ ;  /* 0x0000012810137810 */ /* 0x000fe20007f3e0ff */
[----:B------:R-:W-:-:S02]  /*2b60*/  IMAD.MOV.U32 R12, RZ, RZ, R218 ;  /* 0x000000ffff0c7224 */ /* 0x000fc400078e00da */
[----:B------:R-:W-:Y:S02]  /*2b70*/  IMAD.MOV.U32 R13, RZ, RZ, R217 ;  /* 0x000000ffff0d7224 */ /* 0x000fe400078e00d9 */
[----:B------:R-:W-:Y:S01]  /*2b80*/  IMAD.X R21, RZ, RZ, R17, P0 ;  /* 0x000000ffff157224 */ /* 0x000fe200000e0611 */
[----:B------:R0:W-:Y:S04]  /*2b90*/  STL.128 [R1+0x1a0], R8 ;  /* 0x0001a00801007387 */ /* 0x0001e80000100c00 */
[----:B------:R3:W-:Y:S01]  /*2ba0*/  STL.128 [R1+0x170], R12 ;  /* 0x0001700c01007387 */ /* 0x0007e20000100c00 */
[----:B0-----:R-:W-:Y:S02]  /*2bb0*/  IMAD.MOV.U32 R8, RZ, RZ, R34 ;  /* 0x000000ffff087224 */ /* 0x001fe400078e0022 */
[----:B------:R-:W-:-:S02]  /*2bc0*/  IMAD.MOV.U32 R9, RZ, RZ, R45 ;  /* 0x000000ffff097224 */ /* 0x000fc400078e002d */
[----:B------:R-:W-:Y:S02]  /*2bd0*/  IMAD.MOV.U32 R10, RZ, RZ, R27 ;  /* 0x000000ffff0a7224 */ /* 0x000fe400078e001b */
[----:B------:R-:W-:Y:S02]  /*2be0*/  IMAD.MOV.U32 R11, RZ, RZ, R42 ;  /* 0x000000ffff0b7224 */ /* 0x000fe400078e002a */
[----:B---3--:R-:W-:Y:S02]  /*2bf0*/  IMAD.MOV.U32 R12, RZ, RZ, R28 ;  /* 0x000000ffff0c7224 */ /* 0x008fe400078e001c */
[----:B------:R-:W-:Y:S01]  /*2c00*/  IMAD.MOV.U32 R13, RZ, RZ, R41 ;  /* 0x000000ffff0d7224 */ /* 0x000fe200078e0029 */
[----:B------:R0:W-:Y:S01]  /*2c10*/  STL.128 [R1+0x1b0], R8 ;  /* 0x0001b00801007387 */ /* 0x0001e20000100c00 */
[----:B------:R-:W-:Y:S02]  /*2c20*/  IMAD.MOV.U32 R14, RZ, RZ, R29 ;  /* 0x000000ffff0e7224 */ /* 0x000fe400078e001d */
[----:B------:R-:W-:-:S02]  /*2c30*/  IMAD.MOV.U32 R15, RZ, RZ, R44 ;  /* 0x000000ffff0f7224 */ /* 0x000fc400078e002c */
[----:B------:R-:W-:Y:S02]  /*2c40*/  IMAD.MOV.U32 R28, RZ, RZ, R37 ;  /* 0x000000ffff1c7224 */ /* 0x000fe400078e0025 */
[----:B------:R-:W-:Y:S01]  /*2c50*/  IMAD.MOV.U32 R29, RZ, RZ, R38 ;  /* 0x000000ffff1d7224 */ /* 0x000fe200078e0026 */
[----:B------:R3:W-:Y:S01]  /*2c60*/  STL.128 [R1+0x190], R12 ;  /* 0x0001900c01007387 */ /* 0x0007e20000100c00 */
[----:B0-----:R-:W-:Y:S02]  /*2c70*/  IMAD.MOV.U32 R8, RZ, RZ, R31 ;  /* 0x000000ffff087224 */ /* 0x001fe400078e001f */
[----:B------:R-:W-:Y:S02]  /*2c80*/  IMAD.MOV.U32 R9, RZ, RZ, R46 ;  /* 0x000000ffff097224 */ /* 0x000fe400078e002e */
[----:B------:R-:W-:Y:S02]  /*2c90*/  IMAD.MOV.U32 R10, RZ, RZ, R32 ;  /* 0x000000ffff0a7224 */ /* 0x000fe400078e0020 */
[----:B------:R-:W-:-:S02]  /*2ca0*/  IMAD.MOV.U32 R11, RZ, RZ, R33 ;  /* 0x000000ffff0b7224 */ /* 0x000fc400078e0021 */
[--C-:B---3--:R-:W-:Y:S02]  /*2cb0*/  IMAD.X R13, RZ, RZ, R17.reuse, P2 ;  /* 0x000000ffff0d7224 */ /* 0x108fe400010e0611 */
[----:B------:R-:W-:Y:S01]  /*2cc0*/  IMAD.X R12, RZ, RZ, R17, P1 ;  /* 0x000000ffff0c7224 */ /* 0x000fe200008e0611 */
[----:B------:R0:W-:Y:S01]  /*2cd0*/  STL.128 [R1+0x1c0], R8 ;  /* 0x0001c00801007387 */ /* 0x0001e20000100c00 */
[----:B------:R-:W-:-:S05]  /*2ce0*/  IMAD.MOV.U32 R31, RZ, RZ, R43 ;  /* 0x000000ffff1f7224 */ /* 0x000fca00078e002b */
[----:B------:R-:W-:Y:S01]  /*2cf0*/  STL.128 [R1+0x200], R28 ;  /* 0x0002001c01007387 */ /* 0x000fe20000100c00 */
[----:B0-----:R-:W-:Y:S01]  /*2d00*/  IMAD.MOV.U32 R10, RZ, RZ, R20 ;  /* 0x000000ffff0a7224 */ /* 0x001fe200078e0014 */
[----:B------:R-:W-:Y:S01]  /*2d10*/  IADD3 R20, P0, R16, 0x138, RZ ;  /* 0x0000013810147810 */ /* 0x000fe20007f1e0ff */
[----:B------:R-:W-:Y:S02]  /*2d20*/  IMAD.MOV.U32 R11, RZ, RZ, R21 ;  /* 0x000000ffff0b7224 */ /* 0x000fe400078e0015 */
        /* <DEDUP_REMOVED lines=19> */
.L_x_3190:
[----:B------:R-:W-:Y:S05]  /*2e60*/  BSYNC B0 ;  /* 0x0000000000007941 */ /* 0x000fea0003800000 */
.L_x_3189:
        /* <DEDUP_REMOVED lines=8> */
.L_x_3192:
[----:B------:R-:W-:Y:S05]  /*2ef0*/  BSYNC B0 ;  /* 0x0000000000007941 */ /* 0x000fea0003800000 */
.L_x_3191:
[----:B------:R-:W-:Y:S04]  /*2f00*/  BSSY B0, `(.L_x_3193) ;  /* 0x0000004000007945 */ /* 0x000fe80003800000 */
[----:B-1----:R-:W-:Y:S05]  /*2f10*/  @P0 BRA `(.L_x_3194) ;  /* 0x0000000000080947 */ /* 0x002fea0003800000 */
[----:B------:R-:W1:Y:S02]  /*2f20*/  SYNCS.PHASECHK.TRANS64.TRYWAIT P0, [R24+URZ], R25 ;  /* 0x00000019180075a7 */ /* 0x000e64000800017f */
[----:B-1----:R-:W-:Y:S05]  /*2f30*/  @!P0 BRA `(.L_x_3195) ;  /* 0x0000025c00e88947 */ /* 0x002fea0003800000 */
.L_x_3194:
[----:B------:R-:W-:Y:S05]  /*2f40*/  BSYNC B0 ;  /* 0x0000000000007941 */ /* 0x000fea0003800000 */
.L_x_3193:
[----:B------:R-:W2:Y:S04]  /*2f50*/  LDL R13, [R1+0x210] ;  /* 0x00021000010d7983 */ /* 0x000ea80000100800 */
[----:B------:R-:W2:Y:S01]  /*2f60*/  LDL.64 R8, [R1+0xa0] ;  /* 0x0000a00001087983 */ /* 0x000ea20000100a00 */
[----:B------:R-:W-:Y:S05]  /*2f70*/  WARPSYNC.ALL ;  /* 0x0000000000007948 */ /* 0x000fea0003800000 */
[----:B01----:R-:W3:Y:S04]  /*2f80*/  LDL.64 R24, [R1+0x98] ;  /* 0x0000980001187983 */ /* 0x003ee80000100a00 */
        /* <DEDUP_REMOVED lines=54> */
.L_x_3441:
[----:B------:R-:W-:Y:S05]  /*32f0*/  BSYNC B0 ;  /* 0x0000000000007941 */ /* 0x000fea0003800000 */
.L_x_3196:
[----:B------:R-:W2:Y:S04]  /*3300*/  LDL R10, [R1+0x54] ;  /* 0x00005400010a7983 */ /* 0x000ea80000100800 */
[----:B0-----:R0:W5:Y:S01]  /*3310*/  LDL.64 R8, [R1+0x210] ;  /* 0x0002100001087983 */ /* 0x0011620000100a00 */
[----:B------:R-:W-:Y:S01]  /*3320*/  BSSY B0, `(.L_x_3198) ;  /* 0x0000005000007945 */ /* 0x000fe20003800000 */
[----:B--2---:R-:W-:-:S04]  /*3330*/  LOP3.LUT R10, R10, 0x1, RZ, 0xfc, !PT ;  /* 0x000000010a0a7812 */ /* 0x004fc800078efcff */
[----:B------:R-:W-:-:S13]  /*3340*/  ISETP.NE.AND P1, PT, R10, 0x3, PT ;  /* 0x000000030a00780c */ /* 0x000fda0003f25270 */
[----:B0-----:R-:W-:Y:S05]  /*3350*/  @!P1 BRA `(.L_x_3199) ;  /* 0x0000000000049947 */ /* 0x001fea0003800000 */
[----:B------:R-:W-:Y:S01]  /*3360*/  BPT.TRAP 0x1 ;  /* 0x000000040000795c */ /* 0x000fe20000300000 */
.L_x_3199:
[----:B------:R-:W-:Y:S05]  /*3370*/  BSYNC B0 ;  /* 0x0000000000007941 */ /* 0x000fea0003800000 */
.L_x_3198:
        /* <DEDUP_REMOVED lines=8> */
.L_x_3201:
[----:B------:R-:W-:Y:S05]  /*3400*/  BSYNC B0 ;  /* 0x0000000000007941 */ /* 0x000fea0003800000 */
.L_x_3200:
[----:B------:R-:W-:Y:S04]  /*3410*/  BSSY B0, `(.L_x_3202) ;  /* 0x0000004000007945 */ /* 0x000fe80003800000 */
[----:B-1----:R-:W-:Y:S05]  /*3420*/  @P0 BRA `(.L_x_3203) ;  /* 0x0000000000080947 */ /* 0x002fea0003800000 */
[----:B------:R-:W1:Y:S02]  /*3430*/  SYNCS.PHASECHK.TRANS64.TRYWAIT P0, [R8+URZ], R9 ;  /* 0x00000009080075a7 */ /* 0x000e64000800017f */
[----:B-1----:R-:W-:Y:S05]  /*3440*/  @!P0 BRA `(.L_x_3204) ;  /* 0x0000025800d08947 */ /* 0x002fea0003800000 */
.L_x_3203:
[----:B------:R-:W-:Y:S05]  /*3450*/  BSYNC B0 ;  /* 0x0000000000007941 */ /* 0x000fea0003800000 */
.L_x_3202:
        /* <DEDUP_REMOVED lines=244> */
[----:B------:R-:W-:-:S04]  /*43a0*/  IMAD.U32 R8, RZ, RZ, UR49 ;  /* 0x00000031ff087e24 */ /* 0x000fc8000f8e00ff */
[----:B-----5:R-:W-:Y:S01]  /*43b0*/  IMAD R9, R8, -0x60, R11 ;  /* 0xffffffa008097824 */ /* 0x020fe200078e020b */
[----:B------:R-:W-:Y:S01]  /*43c0*/  LOP3.LUT R8, R75, 0x7ffffffc, RZ, 0xc0, !PT ;  /* 0x7ffffffc4b087812 */ /* 0x000fe200078ec0ff */
[----:B------:R-:W-:Y:S01]  /*43d0*/  UMOV UR4, 0xffffffa0 ;  /* 0xffffffa000047882 */ /* 0x000fe20000000000 */
[----:B------:R-:W-:-:S03]  /*43e0*/  ISETP.GE.AND P2, PT, R72, 0x1, PT ;  /* 0x000000014800780c */ /* 0x000fc60003f46270 */
[----:B------:R-:W-:Y:S01]  /*43f0*/  IMAD.IADD R8, R73, 0x1, -R8 ;  /* 0x0000000149087824 */ /* 0x000fe200078e0a08 */
[----:B------:R-:W-:Y:S01]  /*4400*/  UIMAD UR4, UR49, UR4, 0x60 ;  /* 0x00000060310474a4 */ /* 0x000fe2000f8e0204 */
[----:B------:R-:W-:-:S05]  /*4410*/  LOP3.LUT R19, RZ, R19, RZ, 0x33, !PT ;  /* 0x00000013ff137212 */ /* 0x000fca00078e33ff */
[----:B------:R-:W-:Y:S01]  /*4420*/  IMAD.U32 R75, RZ, RZ, UR4 ;  /* 0x00000004ff4b7e24 */ /* 0x000fe2000f8e00ff */
[----:B------:R-:W-:Y:S03]  /*4430*/  BSSY B0, `(.L_x_3205) ;  /* 0x0000029000007945 */ /* 0x000fe60003800000 */
[----:B------:R-:W-:Y:S02]  /*4440*/  IMAD R76, R8, -0x2, R75 ;  /* 0xfffffffe084c7824 */ /* 0x000fe400078e024b */
[----:B------:R-:W-:Y:S02]  /*4450*/  VIADD R75, R20, UR4 ;  /* 0x00000004144b7c36 */ /* 0x000fe40008000000 */
[----:B--2---:R-:W-:-:S05]  /*4460*/  @P1 IMAD.HI.U32 R12, R77, R12, RZ ;  /* 0x0000000c4d0c1227 */ /* 0x004fca00078e00ff */
[----:B------:R-:W-:-:S05]  /*4470*/  @P1 SHF.R.U32.HI R77, RZ, R13, R12 ;  /* 0x0000000dff4d1219 */ /* 0x000fca000001160c */
[----:B------:R-:W1:Y:S01]  /*4480*/  SHFL.IDX PT, R21, R77, RZ, 0x1c1f ;  /* 0x001c1fff4d157589 */ /* 0x000e6200000e0000 */
[----:B------:R-:W-:-:S04]  /*4490*/  VIADD R13, R9, 0x61 ;  /* 0x00000061090d7836 */ /* 0x000fc80000000000 */
[C---:B------:R-:W-:Y:S02]  /*44a0*/  IMAD R13, R8.reuse, -0x2, R13 ;  /* 0xfffffffe080d7824 */ /* 0x040fe400078e020d */
[----:B------:R-:W-:Y:S02]  /*44b0*/  VIADD R9, R9, 0x60 ;  /* 0x0000006009097836 */ /* 0x000fe40000000000 */
[----:B------:R-:W-:Y:S02]  /*44c0*/  IMAD.IADD R10, R13, 0x1, -R14 ;  /* 0x000000010d0a7824 */ /* 0x000fe400078e0a0e */
        /* <DEDUP_REMOVED lines=18> */
.L_x_3210:
[----:B------:R-:W-:Y:S05]  /*45f0*/  BSYNC B2 ;  /* 0x0000000000027941 */ /* 0x000fea0003800000 */
.L_x_3209:
[----:B------:R-:W-:Y:S01]  /*4600*/  LOP3.LUT R13, RZ, R13, RZ, 0x33, !PT ;  /* 0x0000000dff0d7212 */ /* 0x000fe200078e33ff */
[----:B------:R-:W-:Y:S06]  /*4610*/  BRA `(.L_x_3211) ;  /* 0x0000000000187947 */ /* 0x000fec0003800000 */
.L_x_3208:
[----:B------:R-:W-:-:S13]  /*4620*/  ISETP.NE.AND P1, PT, R72, 0x1, PT ;  /* 0x000000014800780c */ /* 0x000fda0003f25270 */
[----:B------:R-:W-:Y:S05]  /*4630*/  @!P1 BRA `(.L_x_3211) ;  /* 0x0000000000109947 */ /* 0x000fea0003800000 */
[----:B------:R-:W2:Y:S04]  /*4640*/  LDL R10, [R198+0x1c] ;  /* 0x00001c00c60a7983 */ /* 0x000ea80000100800 */
[----:B------:R-:W3:Y:S01]  /*4650*/  LDL R20, [R198+0x20] ;  /* 0x00002000c6147983 */ /* 0x000ee20000100800 */
[----:B--2---:R-:W-:-:S05]  /*4660*/  IMAD.HI.U32 R13, R13, R10, RZ ;  /* 0x0000000a0d0d7227 */ /* 0x004fca00078e00ff */
[----:B---3--:R-:W-:-:S07]  /*4670*/  SHF.R.U32.HI R13, RZ, R20, R13 ;  /* 0x00000014ff0d7219 */ /* 0x008fce000001160d */
.L_x_3211:
[----:B------:R-:W-:Y:S05]  /*4680*/  BSYNC B1 ;  /* 0x0000000000017941 */ /* 0x000fea0003800000 */
.L_x_3207:
[----:B------:R-:W-:-:S05]  /*4690*/  IMAD R13, R72, R13, R76 ;  /* 0x0000000d480d7224 */ /* 0x000fca00078e024c */
[----:B------:R-:W-:Y:S02]  /*46a0*/  VIMNMX R8, R8, R13, !PT ;  /* 0x0000000d08087248 */ /* 0x000fe40007fe0100 */
[----:B------:R-:W-:-:S07]  /*46b0*/  VIADDMNMX R9, R13, R72, R9, PT ;  /* 0x000000480d097246 */ /* 0x000fce0003800109 */
.L_x_3206:
[----:B------:R-:W-:Y:S05]  /*46c0*/  BSYNC B0 ;  /* 0x0000000000007941 */ /* 0x000fea0003800000 */
.L_x_3205:
        /* <DEDUP_REMOVED lines=14> */
[C---:B------:R-:W-:Y:S02]  /*47b0*/  ISETP.LT.OR P4, PT, R9.reuse, 0x9, P4 ;  /* 0x000000090900780c */ /* 0x040fe40002781670 */
        /* <DEDUP_REMOVED lines=118> */
.L_x_3217:
[----:B------:R-:W-:Y:S05]  /*4f20*/  BSYNC B2 ;  /* 0x0000000000027941 */ /* 0x000fea0003800000 */
.L_x_3216:
[----:B------:R-:W-:Y:S01]  /*4f30*/  LOP3.LUT R11, RZ, R11, RZ, 0x33, !PT ;  /* 0x0000000bff0b7212 */ /* 0x000fe200078e33ff */
[----:B------:R-:W-:Y:S06]  /*4f40*/  BRA `(.L_x_3218) ;  /* 0x0000000000187947 */ /* 0x000fec0003800000 */
.L_x_3215:
[----:B------:R-:W-:-:S13]  /*4f50*/  ISETP.NE.AND P6, PT, R72, 0x1, PT ;  /* 0x000000014800780c */ /* 0x000fda0003fc5270 */
[----:B------:R-:W-:Y:S05]  /*4f60*/  @!P6 BRA `(.L_x_3218) ;  /* 0x000000000010e947 */ /* 0x000fea0003800000 */
[----:B------:R-:W2:Y:S04]  /*4f70*/  LDL R12, [R198+0x1c] ;  /* 0x00001c00c60c7983 */ /* 0x000ea80000100800 */
[----:B------:R-:W3:Y:S01]  /*4f80*/  LDL R14, [R198+0x20] ;  /* 0x00002000c60e7983 */ /* 0x000ee20000100800 */
[----:B--2---:R-:W-:-:S05]  /*4f90*/  IMAD.HI.U32 R11, R11, R12, RZ ;  /* 0x0000000c0b0b7227 */ /* 0x004fca00078e00ff */
[----:B---3--:R-:W-:-:S07]  /*4fa0*/  SHF.R.U32.HI R11, RZ, R14, R11 ;  /* 0x0000000eff0b7219 */ /* 0x008fce000001160b */
.L_x_3218:
[----:B------:R-:W-:Y:S05]  /*4fb0*/  BSYNC B1 ;  /* 0x0000000000017941 */ /* 0x000fea0003800000 */
.L_x_3214:
[----:B------:R-:W-:-:S05]  /*4fc0*/  IMAD R11, R72, R11, R76 ;  /* 0x0000000b480b7224 */ /* 0x000fca00078e024c */
[----:B------:R-:W-:Y:S02]  /*4fd0*/  VIADDMNMX R9, R11, R72, R9, PT ;  /* 0x000000480b097246 */ /* 0x000fe40003800109 */
[----:B------:R-:W-:-:S07]  /*4fe0*/  VIMNMX R8, R8, R11, !PT ;  /* 0x0000000b08087248 */ /* 0x000fce0007fe0100 */
.L_x_3213:
[----:B------:R-:W-:Y:S05]  /*4ff0*/  BSYNC B0 ;  /* 0x0000000000007941 */ /* 0x000fea0003800000 */
.L_x_3212:
        /* <DEDUP_REMOVED lines=13> */
[----:B------:R-:W3:Y:S01]  /*50d0*/  LDL R27, [R1+0x3f4] ;  /* 0x0003f400011b7983 */ /* 0x000ee20000100800 */
[----:B------:R-:W-:Y:S02]  /*50e0*/  ISETP.LT.OR P1, PT, R9, 0xa, P1 ;  /* 0x0000000a0900780c */ /* 0x000fe40000f21670 */
[----:B------:R-:W-:Y:S01]  /*50f0*/  ISETP.NE.AND P6, PT, R33, RZ, PT ;  /* 0x000000ff2100720c */ /* 0x000fe20003fc5270 */
[----:B------:R-:W4:Y:S01]  /*5100*/  LDL R149, [R1+0x234] ;  /* 0x0002340001957983 */ /* 0x000f220000100800 */
[----:B------:R-:W-:-:S02]  /*5110*/  FSEL R133, R31, -INF , !P1 ;  /* 0xff8000001f857808 */ /* 0x000fc40004800000 */
[----:B------:R-:W-:Y:S01]  /*5120*/  ISETP.NE.AND P1, PT, R28, RZ, PT ;  /* 0x000000ff1c00720c */ /* 0x000fe20003f25270 */
[----:B------:R-:W4:Y:S01]  /*5130*/  LDL R148, [R1+0x238] ;  /* 0x0002380001947983 */ /* 0x000f220000100800 */
[----:B------:R-:W-:Y:S02]  /*5140*/  FMNMX.FTZ R12, R65, R10, !PT ;  /* 0x0000000a410c7209 */ /* 0x000fe40007810000 */
[C---:B------:R-:W-:Y:S01]  /*5150*/  ISETP.GT.AND P1, PT, R8.reuse, 0x10, !P1 ;  /* 0x000000100800780c */ /* 0x040fe20004f24270 */
[----:B------:R-:W4:Y:S01]  /*5160*/  LDL R28, [R1+0x3f8] ;  /* 0x0003f800011c7983 */ /* 0x000f220000100800 */
[----:B------:R-:W-:Y:S02]  /*5170*/  FMNMX.FTZ R12, R15, R12, !PT ;  /* 0x0000000c0f0c7209 */ /* 0x000fe40007810000 */
[----:B------:R-:W-:Y:S01]  /*5180*/  ISETP.LT.OR P1, PT, R9, 0x11, P1 ;  /* 0x000000110900780c */ /* 0x000fe20000f21670 */
[----:B------:R-:W4:Y:S01]  /*5190*/  LDL R147, [R1+0x23c] ;  /* 0x00023c0001937983 */ /* 0x000f220000100800 */
[----:B------:R-:W-:-:S02]  /*51a0*/  ISETP.GT.AND P3, PT, R8, 0x50, !P3 ;  /* 0x000000500800780c */ /* 0x000fc40005f64270 */
[----:B------:R-:W-:Y:S01]  /*51b0*/  FSEL R163, R34, -INF , !P1 ;  /* 0xff80000022a37808 */ /* 0x000fe20004800000 */
[----:B------:R-:W4:Y:S01]  /*51c0*/  LDL R146, [R1+0x240] ;  /* 0x0002400001927983 */ /* 0x000f220000100800 */
[----:B------:R-:W-:Y:S02]  /*51d0*/  ISETP.NE.AND P1, PT, R29, RZ, PT ;  /* 0x000000ff1d00720c */ /* 0x000fe40003f25270 */
[C---:B------:R-:W-:Y:S01]  /*51e0*/  ISETP.GT.AND P4, PT, R8.reuse, 0x51, !P4 ;  /* 0x000000510800780c */ /* 0x040fe20006784270 */
[----:B------:R-:W4:Y:S01]  /*51f0*/  LDL R29, [R1+0x3fc] ;  /* 0x0003fc00011d7983 */ /* 0x000f220000100800 */
[C---:B------:R-:W-:Y:S02]  /*5200*/  ISETP.GT.AND P1, PT, R8.reuse, 0x11, !P1 ;  /* 0x000000110800780c */ /* 0x040fe40004f24270 */
[----:B------:R-:W-:Y:S01]  /*5210*/  ISETP.GT.AND P5, PT, R8, 0x58, !P5 ;  /* 0x000000580800780c */ /* 0x000fe20006fa4270 */
[----:B------:R-:W4:Y:S01]  /*5220*/  LDL R145, [R1+0x244] ;  /* 0x0002440001917983 */ /* 0x000f220000100800 */
[----:B------:R-:W-:-:S02]  /*5230*/  ISETP.LT.OR P1, PT, R9, 0x12, P1 ;  /* 0x000000120900780c */ /* 0x000fc40000f21670 */
[----:B------:R-:W-:Y:S01]  /*5240*/  ISETP.LT.OR P3, PT, R9, 0x51, P3 ;  /* 0x000000510900780c */ /* 0x000fe20001f61670 */
[----:B------:R-:W4:Y:S01]  /*5250*/  LDL R144, [R1+0x248] ;  /* 0x0002480001907983 */ /* 0x000f220000100800 */
[----:B------:R-:W-:Y:S02]  /*5260*/  FSEL R167, R35, -INF , !P1 ;  /* 0xff80000023a77808 */ /* 0x000fe40004800000 */
[----:B------:R-:W-:Y:S01]  /*5270*/  ISETP.GT.AND P1, PT, R8, 0x18, !P2 ;  /* 0x000000180800780c */ /* 0x000fe20005724270 */
[----:B------:R-:W4:Y:S01]  /*5280*/  LDL R143, [R1+0x24c] ;  /* 0x00024c00018f7983 */ /* 0x000f220000100800 */
[----:B------:R-:W-:Y:S02]  /*5290*/  ISETP.NE.AND P2, PT, R13, RZ, PT ;  /* 0x000000ff0d00720c */ /* 0x000fe40003f45270 */
[C---:B------:R-:W-:Y:S01]  /*52a0*/  ISETP.LT.OR P1, PT, R9.reuse, 0x19, P1 ;  /* 0x000000190900780c */ /* 0x040fe20000f21670 */
[----:B------:R-:W4:Y:S01]  /*52b0*/  LDL R141, [R1+0x250] ;  /* 0x00025000018d7983 */ /* 0x000f220000100800 */
[----:B------:R-:W-:-:S02]  /*52c0*/  ISETP.LT.OR P4, PT, R9, 0x52, P4 ;  /* 0x000000520900780c */ /* 0x000fc40002781670 */
[----:B------:R-:W-:Y:S01]  /*52d0*/  FSEL R171, R38, -INF , !P1 ;  /* 0xff80000026ab7808 */ /* 0x000fe20004800000 */
[----:B------:R-:W4:Y:S01]  /*52e0*/  LDL R140, [R1+0x254] ;  /* 0x00025400018c7983 */ /* 0x000f220000100800 */
[----:B------:R-:W-:Y:S02]  /*52f0*/  ISETP.GT.AND P1, PT, R8, 0x19, !P6 ;  /* 0x000000190800780c */ /* 0x000fe40007724270 */
[----:B------:R-:W-:Y:S01]  /*5300*/  ISETP.NE.AND P6, PT, R53, RZ, PT ;  /* 0x000000ff3500720c */ /* 0x000fe20003fc5270 */
[----:B------:R-:W4:Y:S01]  /*5310*/  LDL R139, [R1+0x258] ;  /* 0x00025800018b7983 */ /* 0x000f220000100800 */
[----:B------:R-:W-:Y:S02]  /*5320*/  ISETP.LT.OR P1, PT, R9, 0x1a, P1 ;  /* 0x0000001a0900780c */ /* 0x000fe40000f21670 */
[----:B------:R-:W-:Y:S01]  /*5330*/  FSEL R181, R66, -INF , !P3 ;  /* 0xff80000042b57808 */ /* 0x000fe20005800000 */
[----:B------:R-:W4:Y:S01]  /*5340*/  LDL R138, [R1+0x25c] ;  /* 0x00025c00018a7983 */ /* 0x000f220000100800 */
[----:B------:R-:W-:-:S02]  /*5350*/  FSEL R174, R39, -INF , !P1 ;  /* 0xff80000027ae7808 */ /* 0x000fc40004800000 */
[----:B------:R-:W-:Y:S01]  /*5360*/  ISETP.NE.AND P1, PT, R36, RZ, PT ;  /* 0x000000ff2400720c */ /* 0x000fe20003f25270 */
[----:B------:R-:W4:Y:S01]  /*5370*/  LDL R137, [R1+0x260] ;  /* 0x0002600001897983 */ /* 0x000f220000100800 */
[----:B------:R-:W-:Y:S02]  /*5380*/  ISETP.LT.OR P5, PT, R9, 0x59, P5 ;  /* 0x000000590900780c */ /* 0x000fe40002fa1670 */
[----:B------:R-:W-:Y:S01]  /*5390*/  ISETP.GT.AND P1, PT, R8, 0x20, !P1 ;  /* 0x000000200800780c */ /* 0x000fe20004f24270 */
[----:B------:R-:W4:Y:S01]  /*53a0*/  LDL R136, [R1+0x264] ;  /* 0x0002640001887983 */ /* 0x000f220000100800 */
[----:B------:R-:W-:Y:S02]  /*53b0*/  FSEL R182, R67, -INF , !P4 ;  /* 0xff80000043b67808 */ /* 0x000fe40006000000 */
[----:B------:R-:W-:Y:S01]  /*53c0*/  ISETP.LT.OR P1, PT, R9, 0x21, P1 ;  /* 0x000000210900780c */ /* 0x000fe20000f21670 */
[----:B------:R-:W4:Y:S01]  /*53d0*/  LDL R135, [R1+0x268] ;  /* 0x0002680001877983 */ /* 0x000f220000100800 */
[----:B------:R-:W-:-:S02]  /*53e0*/  FSEL R183, R70, -INF , !P5 ;  /* 0xff80000046b77808 */ /* 0x000fc40006800000 */
[----:B------:R-:W-:Y:S01]  /*53f0*/  FSEL R160, R42, -INF , !P1 ;  /* 0xff8000002aa07808 */ /* 0x000fe20004800000 */
[----:B------:R-:W4:Y:S01]  /*5400*/  LDL R130, [R1+0x26c] ;  /* 0x00026c0001827983 */ /* 0x000f220000100800 */
[----:B------:R-:W-:-:S03]  /*5410*/  ISETP.NE.AND P1, PT, R37, RZ, PT ;  /* 0x000000ff2500720c */ /* 0x000fc60003f25270 */
[----:B------:R-:W4:Y:S01]  /*5420*/  LDL R129, [R1+0x270] ;  /* 0x0002700001817983 */ /* 0x000f220000100800 */
[----:B------:R-:W-:-:S03]  /*5430*/  ISETP.GT.AND P1, PT, R8, 0x21, !P1 ;  /* 0x000000210800780c */ /* 0x000fc60004f24270 */
[----:B------:R-:W4:Y:S01]  /*5440*/  LDL R128, [R1+0x274] ;  /* 0x0002740001807983 */ /* 0x000f220000100800 */
[----:B------:R-:W-:-:S03]  /*5450*/  ISETP.LT.OR P1, PT, R9, 0x22, P1 ;  /* 0x000000220900780c */ /* 0x000fc60000f21670 */
[----:B------:R-:W4:Y:S01]  /*5460*/  LDL R127, [R1+0x278] ;  /* 0x00027800017f7983 */ /* 0x000f220000100800 */
[----:B------:R-:W-:Y:S02]  /*5470*/  FSEL R166, R43, -INF , !P1 ;  /* 0xff8000002ba67808 */ /* 0x000fe40004800000 */
[----:B------:R-:W-:Y:S01]  /*5480*/  ISETP.NE.AND P1, PT, R40, RZ, PT ;  /* 0x000000ff2800720c */ /* 0x000fe20003f25270 */
[----:B------:R-:W4:Y:S03]  /*5490*/  LDL R126, [R1+0x27c] ;  /* 0x00027c00017e7983 */ /* 0x000f260000100800 */
[----:B------:R-:W-:Y:S01]  /*54a0*/  ISETP.GT.AND P1, PT, R8, 0x28, !P1 ;  /* 0x000000280800780c */ /* 0x000fe20004f24270 */
[----:B------:R-:W4:Y:S03]  /*54b0*/  LDL R125, [R1+0x280] ;  /* 0x00028000017d7983 */ /* 0x000f260000100800 */
[----:B------:R-:W-:Y:S01]  /*54c0*/  ISETP.LT.OR P1, PT, R9, 0x29, P1 ;  /* 0x000000290900780c */ /* 0x000fe20000f21670 */
[----:B------:R-:W4:Y:S03]  /*54d0*/  LDL R124, [R1+0x284] ;  /* 0x00028400017c7983 */ /* 0x000f260000100800 */
[----:B------:R-:W-:Y:S01]  /*54e0*/  FSEL R170, R46, -INF , !P1 ;  /* 0xff8000002eaa7808 */ /* 0x000fe20004800000 */
[----:B------:R-:W4:Y:S01]  /*54f0*/  LDL R123, [R1+0x288] ;  /* 0x00028800017b7983 */ /* 0x000f220000100800 */
[----:B------:R-:W-:-:S03]  /*5500*/  ISETP.NE.AND P1, PT, R41, RZ, PT ;  /* 0x000000ff2900720c */ /* 0x000fc60003f25270 */
[----:B------:R-:W5:Y:S01]  /*5510*/  LDL R46, [R1+0x22c] ;  /* 0x00022c00012e7983 */ /* 0x000f620000100800 */
        /* <DEDUP_REMOVED lines=14> */
[----:B------:R-:W3:Y:S01]  /*5600*/  LDL R45, [R1+0x224] ;  /* 0x00022400012d7983 */ /* 0x000ee20000100800 */
        /* <DEDUP_REMOVED lines=28> */
[----:B------:R-:W-:-:S02]  /*57d0*/  ISETP.GT.AND P1, PT, R8, RZ, !P2 ;  /* 0x000000ff0800720c */ /* 0x000fc40005724270 */
[----:B------:R-:W-:Y:S01]  /*57e0*/  ISETP.NE.AND P2, PT, R57, RZ, PT ;  /* 0x000000ff3900720c */ /* 0x000fe20003f45270 */
[----:B------:R-:W4:Y:S01]  /*57f0*/  LDL R104, [R1+0x2d4] ;  /* 0x0002d40001687983 */ /* 0x000f220000100800 */
[----:B------:R-:W-:Y:S02]  /*5800*/  ISETP.LT.OR P1, PT, R9, 0x1, P1 ;  /* 0x000000010900780c */ /* 0x000fe40000f21670 */
[----:B------:R-:W-:Y:S01]  /*5810*/  ISETP.GT.AND P2, PT, R8, 0x49, !P2 ;  /* 0x000000490800780c */ /* 0x000fe20005744270 */
[----:B------:R-:W4:Y:S01]  /*5820*/  LDL R103, [R1+0x2d8] ;  /* 0x0002d80001677983 */ /* 0x000f220000100800 */
[----:B------:R-:W-:Y:S02]  /*5830*/  FSEL R142, R26, -INF , !P1 ;  /* 0xff8000001a8e7808 */ /* 0x000fe40004800000 */
[----:B------:R-:W-:Y:S01]  /*5840*/  ISETP.GT.AND P1, PT, R8, 0x41, !P6 ;  /* 0x000000410800780c */ /* 0x000fe20007724270 */
[----:B------:R-:W4:Y:S01]  /*5850*/  LDL R102, [R1+0x2dc] ;  /* 0x0002dc0001667983 */ /* 0x000f220000100800 */
[----:B------:R-:W-:-:S02]  /*5860*/  FMNMX.FTZ R11, R142, R131, !PT ;  /* 0x000000838e0b7209 */ /* 0x000fc40007810000 */
[----:B------:R-:W-:Y:S01]  /*5870*/  ISETP.LT.OR P1, PT, R9, 0x42, P1 ;  /* 0x000000420900780c */ /* 0x000fe20000f21670 */
[----:B------:R-:W4:Y:S01]  /*5880*/  LDL R101, [R1+0x2e0] ;  /* 0x0002e00001657983 */ /* 0x000f220000100800 */
[----:B------:R-:W-:Y:S02]  /*5890*/  FMNMX.FTZ R14, R132, R11, !PT ;  /* 0x0000000b840e7209 */ /* 0x000fe40007810000 */
[----:B------:R-:W-:Y:S01]  /*58a0*/  FMNMX.FTZ R11, R19, R12, !PT ;  /* 0x0000000c130b7209 */ /* 0x000fe20007810000 */
[----:B------:R-:W4:Y:S01]  /*58b0*/  LDL R100, [R1+0x2e4] ;  /* 0x0002e40001647983 */ /* 0x000f220000100800 */
[----:B------:R-:W-:Y:S02]  /*58c0*/  FMNMX.FTZ R14, R133, R14, !PT ;  /* 0x0000000e850e7209 */ /* 0x000fe40007810000 */
[----:B------:R-:W-:Y:S01]  /*58d0*/  FMNMX.FTZ R12, R134, R11, !PT ;  /* 0x0000000b860c7209 */ /* 0x000fe20007810000 */
[----:B------:R-:W4:Y:S01]  /*58e0*/  LDL R99, [R1+0x2e8] ;  /* 0x0002e80001637983 */ /* 0x000f220000100800 */
[----:B------:R-:W-:-:S02]  /*58f0*/  FMNMX.FTZ R14, R163, R14, !PT ;  /* 0x0000000ea30e7209 */ /* 0x000fc40007810000 */
[----:B------:R-:W-:Y:S01]  /*5900*/  FMNMX.FTZ R11, R21, R12, !PT ;  /* 0x0000000c150b7209 */ /* 0x000fe20007810000 */
        /* <DEDUP_REMOVED lines=26> */
[----:B------:R-:W-:Y:S01]  /*5ab0*/  FSEL R169, R59, -INF , !P1 ;  /* 0xff8000003ba97808 */ /* 0x000fe20004800000 */
[----:B------:R-:W4:Y:S01]  /*5ac0*/  LDL R89, [R1+0x310] ;  /* 0x0003100001597983 */ /* 0x000f220000100800 */
[----:B------:R-:W-:Y:S02]  /*5ad0*/  ISETP.NE.AND P1, PT, R56, RZ, PT ;  /* 0x000000ff3800720c */ /* 0x000fe40003f25270 */
[----:B------:R-:W-:Y:S01]  /*5ae0*/  FMNMX.FTZ R12, R191, R12, !PT ;  /* 0x0000000cbf0c7209 */ /* 0x000fe20007810000 */
[----:B------:R-:W4:Y:S01]  /*5af0*/  LDL R88, [R1+0x314] ;  /* 0x0003140001587983 */ /* 0x000f220000100800 */
[----:B------:R-:W-:Y:S02]  /*5b00*/  FMNMX.FTZ R14, R168, R11, !PT ;  /* 0x0000000ba80e7209 */ /* 0x000fe40007810000 */
[----:B------:R-:W-:Y:S01]  /*5b10*/  ISETP.NE.AND P6, PT, R24, RZ, PT ;  /* 0x000000ff1800720c */ /* 0x000fe20003fc5270 */
[----:B------:R-:W4:Y:S01]  /*5b20*/  LDL R87, [R1+0x318] ;  /* 0x0003180001577983 */ /* 0x000f220000100800 */
[----:B------:R-:W-:-:S02]  /*5b30*/  ISETP.GT.AND P1, PT, R8, 0x48, !P1 ;  /* 0x000000480800780c */ /* 0x000fc40004f24270 */
[----:B------:R-:W-:Y:S01]  /*5b40*/  FMNMX.FTZ R12, R199, R12, !PT ;  /* 0x0000000cc70c7209 */ /* 0x000fe20007810000 */
[----:B------:R-:W4:Y:S01]  /*5b50*/  LDL R86, [R1+0x31c] ;  /* 0x00031c0001567983 */ /* 0x000f220000100800 */
[----:B------:R-:W-:Y:S02]  /*5b60*/  FMNMX.FTZ R11, R173, R14, !PT ;  /* 0x0000000ead0b7209 */ /* 0x000fe40007810000 */
[----:B------:R-:W-:Y:S01]  /*5b70*/  ISETP.GT.AND P6, PT, R8, 0x59, !P6 ;  /* 0x000000590800780c */ /* 0x000fe200077c4270 */
[----:B------:R-:W4:Y:S01]  /*5b80*/  LDL R85, [R1+0x320] ;  /* 0x0003200001557983 */ /* 0x000f220000100800 */
[----:B------:R-:W-:Y:S02]  /*5b90*/  ISETP.LT.OR P1, PT, R9, 0x49, P1 ;  /* 0x000000490900780c */ /* 0x000fe40000f21670 */
[----:B------:R-:W-:Y:S01]  /*5ba0*/  FMNMX.FTZ R13, R185, R12, !PT ;  /* 0x0000000cb90d7209 */ /* 0x000fe20007810000 */
[----:B------:R-:W4:Y:S01]  /*5bb0*/  LDL R84, [R1+0x324] ;  /* 0x0003240001547983 */ /* 0x000f220000100800 */
[----:B------:R-:W-:-:S02]  /*5bc0*/  FMNMX.FTZ R8, R162, R11, !PT ;  /* 0x0000000ba2087209 */ /* 0x000fc40007810000 */
[----:B------:R-:W-:Y:S01]  /*5bd0*/  ISETP.LT.OR P2, PT, R9, 0x4a, P2 ;  /* 0x0000004a0900780c */ /* 0x000fe20001741670 */
[----:B------:R-:W4:Y:S01]  /*5be0*/  LDL R83, [R1+0x328] ;  /* 0x0003280001537983 */ /* 0x000f220000100800 */
[----:B------:R-:W-:Y:S02]  /*5bf0*/  FSEL R175, R62, -INF , !P1 ;  /* 0xff8000003eaf7808 */ /* 0x000fe40004800000 */
[----:B------:R-:W-:Y:S01]  /*5c00*/  FMNMX.FTZ R12, R186, R13, !PT ;  /* 0x0000000dba0c7209 */ /* 0x000fe20007810000 */
[----:B------:R-:W4:Y:S01]  /*5c10*/  LDL R82, [R1+0x32c] ;  /* 0x00032c0001527983 */ /* 0x000f220000100800 */
[----:B------:R-:W-:Y:S02]  /*5c20*/  FMNMX.FTZ R8, R169, R8, !PT ;  /* 0x00000008a9087209 */ /* 0x000fe40007810000 */
[----:B------:R-:W-:Y:S01]  /*5c30*/  FSEL R176, R63, -INF , !P2 ;  /* 0xff8000003fb07808 */ /* 0x000fe20005000000 */
        /* <DEDUP_REMOVED lines=10> */
[----:B------:R-:W-:-:S02]  /*5ce0*/  ISETP.LT.OR P6, PT, R9, 0x5a, P6 ;  /* 0x0000005a0900780c */ /* 0x000fc400037c1670 */
[----:B------:R-:W-:Y:S01]  /*5cf0*/  FMNMX.FTZ R8, R178, R11, !PT ;  /* 0x0000000bb2087209 */ /* 0x000fe20007810000 */
[----:B------:R-:W4:Y:S01]  /*5d00*/  LDL R77, [R1+0x340] ;  /* 0x00034000014d7983 */ /* 0x000f220000100800 */
[----:B------:R-:W-:Y:S02]  /*5d10*/  FMNMX.FTZ R12, R182, R13, !PT ;  /* 0x0000000db60c7209 */ /* 0x000fe40007810000 */
[----:B------:R-:W-:Y:S01]  /*5d20*/  FSEL R184, R71, -INF , !P6 ;  /* 0xff80000047b87808 */ /* 0x000fe20007000000 */
[----:B------:R-:W2:Y:S01]  /*5d30*/  LDL R11, [R1+0x450] ;  /* 0x00045000010b7983 */ /* 0x000ea20000100800 */
[----:B------:R-:W-:Y:S02]  /*5d40*/  FMNMX.FTZ R9, R179, R8, !PT ;  /* 0x00000008b3097209 */ /* 0x000fe40007810000 */
[----:B------:R-:W-:Y:S01]  /*5d50*/  FMNMX.FTZ R13, R183, R12, !PT ;  /* 0x0000000cb70d7209 */ /* 0x000fe20007810000 */
[----:B------:R-:W4:Y:S01]  /*5d60*/  LDL R76, [R1+0x344] ;  /* 0x00034400014c7983 */ /* 0x000f220000100800 */
[----:B------:R-:W-:-:S02]  /*5d70*/  FMNMX.FTZ R12, R180, R9, !PT ;  /* 0x00000009b40c7209 */ /* 0x000fc40007810000 */
[----:B------:R-:W-:Y:S01]  /*5d80*/  FMNMX.FTZ R13, R184, R13, !PT ;  /* 0x0000000db80d7209 */ /* 0x000fe20007810000 */
[----:B------:R-:W4:Y:S04]  /*5d90*/  LDL R75, [R1+0x348] ;  /* 0x00034800014b7983 */ /* 0x000f280000100800 */
[----:B------:R0:W-:Y:S04]  /*5da0*/  STL.64 [R1+0x430], R12 ;  /* 0x0004300c01007387 */ /* 0x0001e80000100a00 */
[----:B------:R-:W5:Y:S04]  /*5db0*/  LDL R26, [R1+0x434] ;  /* 0x00043400011a7983 */ /* 0x000f680000100800 */
[----:B------:R-:W1:Y:S04]  /*5dc0*/  SHFL.BFLY PT, R9, R12, 0x2, 0x1f ;  /* 0x0c401f000c097f89 */ /* 0x000e6800000e0000 */
[----:B0-----:R-:W4:Y:S04]  /*5dd0*/  LDL R13, [R1+0x3b8] ;  /* 0x0003b800010d7983 */ /* 0x001f280000100800 */
[----:B------:R-:W4:Y:S04]  /*5de0*/  LDL R74, [R1+0x34c] ;  /* 0x00034c00014a7983 */ /* 0x000f280000100800 */
[----:B------:R-:W4:Y:S04]  /*5df0*/  LDL R73, [R1+0x350] ;  /* 0x0003500001497983 */ /* 0x000f280000100800 */
[----:B------:R-:W4:Y:S04]  /*5e00*/  LDL R72, [R1+0x354] ;  /* 0x0003540001487983 */ /* 0x000f280000100800 */
[----:B------:R-:W4:Y:S01]  /*5e10*/  LDL R71, [R1+0x358] ;  /* 0x0003580001477983 */ /* 0x000f220000100800 */
[----:B-1----:R-:W-:-:S03]  /*5e20*/  FMNMX.FTZ R14, R12, R9, !PT ;  /* 0x000000090c0e7209 */ /* 0x002fc60007810000 */
[----:B------:R-:W4:Y:S04]  /*5e30*/  LDL R70, [R1+0x35c] ;  /* 0x00035c0001467983 */ /* 0x000f280000100800 */
[----:B------:R-:W0:Y:S04]  /*5e40*/  SHFL.BFLY PT, R9, R14, 0x1, 0x1f ;  /* 0x0c201f000e097f89 */ /* 0x000e2800000e0000 */
[----:B------:R-:W4:Y:S04]  /*5e50*/  LDL R12, [R1+0x3a8] ;  /* 0x0003a800010c7983 */ /* 0x000f280000100800 */
[----:B------:R-:W4:Y:S04]  /*5e60*/  LDL R69, [R1+0x360] ;  /* 0x0003600001457983 */ /* 0x000f280000100800 */
[----:B------:R-:W4:Y:S04]  /*5e70*/  LDL R68, [R1+0x364] ;  /* 0x0003640001447983 */ /* 0x000f280000100800 */
[----:B------:R-:W4:Y:S04]  /*5e80*/  LDL R67, [R1+0x368] ;  /* 0x0003680001437983 */ /* 0x000f280000100800 */
[----:B------:R-:W4:Y:S01]  /*5e90*/  LDL R66, [R1+0x36c] ;  /* 0x00036c0001427983 */ /* 0x000f220000100800 */
[----:B0-----:R-:W-:-:S03]  /*5ea0*/  FMNMX.FTZ R24, R14, R9, !PT ;  /* 0x000000090e187209 */ /* 0x001fc60007810000 */
[----:B------:R-:W4:Y:S04]  /*5eb0*/  LDL R49, [R1+0x370] ;  /* 0x0003700001317983 */ /* 0x000f280000100800 */
[----:B------:R0:W-:Y:S04]  /*5ec0*/  STL [R1+0x430], R24 ;  /* 0x0004301801007387 */ /* 0x0001e80000100800 */
[----:B------:R-:W3:Y:S04]  /*5ed0*/  LDL R156, [R1+0x430] ;  /* 0x00043000019c7983 */ /* 0x000ee80000100800 */
[----:B------:R-:W4:Y:S04]  /*5ee0*/  LDL.64 R8, [R1+0xa8] ;  /* 0x0000a80001087983 */ /* 0x000f280000100a00 */
[----:B------:R-:W4:Y:S04]  /*5ef0*/  LDL R14, [R1+0x3d0] ;  /* 0x0003d000010e7983 */ /* 0x000f280000100800 */
[----:B0-----:R-:W4:Y:S04]  /*5f00*/  LDL R24, [R1+0x3e8] ;  /* 0x0003e80001187983 */ /* 0x001f280000100800 */
[----:B------:R-:W4:Y:S04]  /*5f10*/  LDL R64, [R1+0x374] ;  /* 0x0003740001407983 */ /* 0x000f280000100800 */
        /* <DEDUP_REMOVED lines=31> */
[----:B-----5:R-:W0:Y:S02]  /*6110*/  SHFL.BFLY PT, R155, R26, 0x2, 0x1f ;  /* 0x0c401f001a9b7f89 */ /* 0x020e2400000e0000 */
[----:B0-----:R-:W-:-:S02]  /*6120*/  FMNMX.FTZ R155, R155, R26, !PT ;  /* 0x0000001a9b9b7209 */ /* 0x001fc40007810000 */
[----:B------:R-:W5:Y:S01]  /*6130*/  LDL R26, [R1+0x3f0] ;  /* 0x0003f000011a7983 */ /* 0x000f620000100800 */
[----:B---3--:R-:W-:Y:S01]  /*6140*/  FSETP.NEU.FTZ.AND P1, PT, R156, -INF , PT ;  /* 0xff8000009c00780b */ /* 0x008fe20003f3d000 */
[----:B--2---:R-:W-:-:S05]  /*6150*/  FMUL.FTZ R156, R11, R156 ;  /* 0x0000009c0b9c7220 */ /* 0x004fca0000410000 */
[----:B------:R-:W-:-:S05]  /*6160*/  FSEL R156, R156, RZ, P1 ;  /* 0x000000ff9c9c7208 */ /* 0x000fca0000800000 */
        /* <DEDUP_REMOVED lines=24> */
[----:B------:R-:W2:Y:S04]  /*62f0*/  LDL R21, [R1+0x414] ;  /* 0x0004140001157983 */ /* 0x000ea80000100800 */
[----:B------:R-:W3:Y:S04]  /*6300*/  LDL R156, [R1+0x418] ;  /* 0x00041800019c7983 */ /* 0x000ee80000100800 */
[----:B------:R-:W0:Y:S01]  /*6310*/  SHFL.BFLY PT, R10, R155, 0x1, 0x1f ;  /* 0x0c201f009b0a7f89 */ /* 0x000e2200000e0000 */
[----:B----4-:R-:W-:Y:S01]  /*6320*/  IMAD R158, R158, 0xc00, R8 ;  /* 0x00000c009e9e7824 */ /* 0x010fe200078e0208 */
[----:B------:R-:W-:Y:S02]  /*6330*/  MUFU.EX2 R65, R65 ;  /* 0x0000004100417308 */ /* 0x000fe40000000800 */
[----:B------:R1:W-:Y:S01]  /*6340*/  STL [R1+0x22c], R46 ;  /* 0x00022c2e01007387 */ /* 0x0003e20000100800 */
[----:B0-----:R-:W-:-:S04]  /*6350*/  FMNMX.FTZ R10, R155, R10, !PT ;  /* 0x0000000a9b0a7209 */ /* 0x001fc80007810000 */
[C---:B------:R-:W-:Y:S01]  /*6360*/  FSETP.NEU.FTZ.AND P1, PT, R10.reuse, -INF , PT ;  /* 0xff8000000a00780b */ /* 0x040fe20003f3d000 */
[----:B------:R-:W-:-:S05]  /*6370*/  FMUL.FTZ R8, R10, R11 ;  /* 0x0000000b0a087220 */ /* 0x000fca0000410000 */
[----:B------:R-:W-:Y:S01]  /*6380*/  FSEL R8, R8, RZ, P1 ;  /* 0x000000ff08087208 */ /* 0x000fe20000800000 */
[----:B-1----:R-:W0:Y:S04]  /*6390*/  MUFU.EX2 R46, R151 ;  /* 0x00000097002e7308 */ /* 0x002e280000000800 */
[-CC-:B------:R-:W-:Y:S01]  /*63a0*/  FFMA.FTZ R219, R132, R11.reuse, -R8.reuse ;  /* 0x0000000b84db7223 */ /* 0x180fe20000010808 */
[-CC-:B------:R-:W-:Y:S01]  /*63b0*/  FFMA.FTZ R223, R133, R11.reuse, -R8.reuse ;  /* 0x0000000b85df7223 */ /* 0x180fe20000010808 */
[-CC-:B------:R-:W-:Y:S01]  /*63c0*/  FFMA.FTZ R142, R142, R11.reuse, -R8.reuse ;  /* 0x0000000b8e8e7223 */ /* 0x180fe20000010808 */
[----:B------:R-:W-:Y:S01]  /*63d0*/  FFMA.FTZ R131, R131, R11, -R8 ;  /* 0x0000000b83837223 */ /* 0x000fe20000010808 */
[----:B------:R1:W-:Y:S02]  /*63e0*/  STL [R1+0x224], R45 ;  /* 0x0002242d01007387 */ /* 0x0003e40000100800 */
[----:B------:R-:W-:Y:S02]  /*63f0*/  MUFU.EX2 R219, R219 ;  /* 0x000000db00db7308 */ /* 0x000fe40000000800 */
[----:B------:R4:W-:Y:S04]  /*6400*/  STL [R1+0x3a8], R12 ;  /* 0x0003a80c01007387 */ /* 0x0009e80000100800 */
[----:B------:R0:W-:Y:S02]  /*6410*/  STL [R1+0x3b8], R13 ;  /* 0x0003b80d01007387 */ /* 0x0001e40000100800 */
[----:B-1----:R1:W-:Y:S02]  /*6420*/  MUFU.EX2 R45, R152 ;  /* 0x00000098002d7308 */ /* 0x0023e40000000800 */
[----:B------:R1:W-:Y:S06]  /*6430*/  STL [R1+0x3d0], R14 ;  /* 0x0003d00e01007387 */ /* 0x0003ec0000100800 */
[----:B----4-:R-:W-:Y:S08]  /*6440*/  MUFU.EX2 R12, R153 ;  /* 0x00000099000c7308 */ /* 0x010ff00000000800 */
[----:B0-----:R-:W-:Y:S08]  /*6450*/  MUFU.EX2 R13, R142 ;  /* 0x0000008e000d7308 */ /* 0x001ff00000000800 */
[----:B-1----:R-:W0:Y:S08]  /*6460*/  MUFU.EX2 R14, R131 ;  /* 0x00000083000e7308 */ /* 0x002e300000000800 */
[----:B------:R-:W1:Y:S01]  /*6470*/  MUFU.EX2 R223, R223 ;  /* 0x000000df00df7308 */ /* 0x000e620000000800 */
[----:B------:R4:W-:Y:S01]  /*6480*/  STL [R1+0x3e8], R24 ;  /* 0x0003e81801007387 */ /* 0x0009e20000100800 */
[----:B------:R-:W-:Y:S01]  /*6490*/  IMAD.MOV.U32 R159, RZ, RZ, R9 ;  /* 0x000000ffff9f7224 */ /* 0x000fe200078e0009 */
[----:B------:R-:W-:-:S02]  /*64a0*/  R2UR UR6, R158 ;  /* 0x000000009e0672ca */ /* 0x000fc400000e0000 */
[----:B------:R0:W-:Y:S01]  /*64b0*/  STL [R1+0x3ec], R25 ;  /* 0x0003ec1901007387 */ /* 0x0001e20000100800 */
[----:B----4-:R-:W-:-:S03]  /*64c0*/  VIADD R24, R158, 0x80 ;  /* 0x000000809e187836 */ /* 0x010fc60000000000 */
[----:B------:R4:W-:Y:S01]  /*64d0*/  STL [R1+0x3f4], R27 ;  /* 0x0003f41b01007387 */ /* 0x0009e20000100800 */
[----:B------:R-:W-:Y:S01]  /*64e0*/  R2UR UR7, R159 ;  /* 0x000000009f0772ca */ /* 0x000fe200000e0000 */
[--C-:B0-----:R-:W-:Y:S02]  /*64f0*/  IMAD.MOV.U32 R25, RZ, RZ, R9.reuse ;  /* 0x000000ffff197224 */ /* 0x101fe400078e0009 */
[----:B------:R0:W-:Y:S01]  /*6500*/  STL [R1+0x3f8], R28 ;  /* 0x0003f81c01007387 */ /* 0x0001e20000100800 */
[----:B------:R-:W-:Y:S01]  /*6510*/  R2UR UR10, R24 ;  /* 0x00000000180a72ca */ /* 0x000fe200000e0000 */
[----:B------:R-:W-:Y:S02]  /*6520*/  FADD.FTZ R24, R65, R46 ;  /* 0x0000002e41187221 */ /* 0x000fe40000010000 */
[----:B------:R1:W-:Y:S01]  /*6530*/  STL [R1+0x3fc], R29 ;  /* 0x0003fc1d01007387 */ /* 0x0003e20000100800 */
[----:B----4-:R-:W-:Y:S01]  /*6540*/  IMAD.MOV.U32 R27, RZ, RZ, R9 ;  /* 0x000000ffff1b7224 */ /* 0x010fe200078e0009 */
[----:B------:R-:W-:-:S02]  /*6550*/  F2FP.BF16.F32.PACK_AB R152, R46, R65 ;  /* 0x000000412e98723e */ /* 0x000fc400000010ff */
[----:B------:R4:W-:Y:S01]  /*6560*/  STL [R1+0x220], R154 ;  /* 0x0002209a01007387 */ /* 0x0009e20000100800 */
[----:B0-----:R-:W-:Y:S01]  /*6570*/  VIADD R28, R158, 0x180 ;  /* 0x000001809e1c7836 */ /* 0x001fe20000000000 */
[----:B------:R-:W-:Y:S01]  /*6580*/  F2FP.BF16.F32.PACK_AB R153, R14, R13 ;  /* 0x0000000d0e99723e */ /* 0x000fe200000010ff */
[----:B-1----:R-:W-:Y:S01]  /*6590*/  IMAD.MOV.U32 R29, RZ, RZ, R9 ;  /* 0x000000ffff1d7224 */ /* 0x002fe200078e0009 */
[----:B------:R-:W-:Y:S02]  /*65a0*/  F2FP.BF16.F32.PACK_AB R155, R223, R219 ;  /* 0x000000dbdf9b723e */ /* 0x000fe400000010ff */
[----:B----4-:R-:W-:Y:S01]  /*65b0*/  F2FP.BF16.F32.PACK_AB R154, R12, R45 ;  /* 0x0000002d0c9a723e */ /* 0x010fe200000010ff */
[----:B------:R-:W-:Y:S01]  /*65c0*/  STL [R1+0x228], R47 ;  /* 0x0002282f01007387 */ /* 0x000fe20000100800 */
[----:B------:R-:W-:Y:S01]  /*65d0*/  R2UR UR11, R25 ;  /* 0x00000000190b72ca */ /* 0x000fe200000e0000 */
[----:B------:R-:W-:Y:S01]  /*65e0*/  FADD.FTZ R159, R45, R24 ;  /* 0x000000182d9f7221 */ /* 0x000fe20000010000 */
[----:B------:R-:W-:Y:S01]  /*65f0*/  R2UR UR15, R27 ;  /* 0x000000001b0f72ca */ /* 0x000fe200000e0000 */
[----:B------:R-:W-:Y:S01]  /*6600*/  STL [R1+0x230], R150 ;  /* 0x0002309601007387 */ /* 0x000fe20000100800 */
[----:B------:R-:W-:-:S02]  /*6610*/  R2UR UR18, R28 ;  /* 0x000000001c1272ca */ /* 0x000fc400000e0000 */
[----:B------:R-:W-:Y:S01]  /*6620*/  R2UR UR19, R29 ;  /* 0x000000001d1372ca */ /* 0x000fe200000e0000 */
        /* <DEDUP_REMOVED lines=21> */
[----:B-----5:R0:W-:Y:S04]  /*6780*/  STL [R1+0x3f0], R26 ;  /* 0x0003f01a01007387 */ /* 0x0201e80000100800 */
[----:B------:R-:W-:Y:S01]  /*6790*/  STL [R1+0x288], R123 ;  /* 0x0002887b01007387 */ /* 0x000fe20000100800 */
[----:B0-----:R-:W-:-:S03]  /*67a0*/  VIADD R26, R158, 0x100 ;  /* 0x000001009e1a7836 */ /* 0x001fc60000000000 */
[----:B------:R-:W-:Y:S04]  /*67b0*/  STL [R1+0x28c], R122 ;  /* 0x00028c7a01007387 */ /* 0x000fe80000100800 */
        /* <DEDUP_REMOVED lines=92> */
[-CC-:B------:R-:W-:Y:S01]  /*6d80*/  FFMA.FTZ R167, R167, R11.reuse, -R8.reuse ;  /* 0x0000000ba7a77223 */ /* 0x180fe20000010808 */
[-CC-:B------:R-:W-:Y:S01]  /*6d90*/  FFMA.FTZ R171, R171, R11.reuse, -R8.reuse ;  /* 0x0000000babab7223 */ /* 0x180fe20000010808 */
[----:B--2---:R-:W-:Y:S01]  /*6da0*/  STL [R1+0x414], R21 ;  /* 0x0004141501007387 */ /* 0x004fe20000100800 */
[----:B------:R-:W-:Y:S03]  /*6db0*/  MUFU.EX2 R15, R15 ;  /* 0x0000000f000f7308 */ /* 0x000fe60000000800 */
[----:B---3--:R0:W-:Y:S04]  /*6dc0*/  STL [R1+0x418], R156 ;  /* 0x0004189c01007387 */ /* 0x0081e80000100800 */
[----:B------:R2:W-:Y:S01]  /*6dd0*/  STL [R1+0x41c], R157 ;  /* 0x00041c9d01007387 */ /* 0x0005e20000100800 */
[----:B------:R-:W3:Y:S08]  /*6de0*/  MUFU.EX2 R19, R19 ;  /* 0x0000001300137308 */ /* 0x000ef00000000800 */
[----:B------:R-:W-:Y:S08]  /*6df0*/  MUFU.EX2 R20, R20 ;  /* 0x0000001400147308 */ /* 0x000ff00000000800 */
[----:B------:R-:W4:Y:S08]  /*6e00*/  MUFU.EX2 R215, R215 ;  /* 0x000000d700d77308 */ /* 0x000f300000000800 */
[----:B0-----:R0:W-:Y:S08]  /*6e10*/  MUFU.EX2 R156, R167 ;  /* 0x000000a7009c7308 */ /* 0x0011f00000000800 */
[----:B--2---:R2:W-:Y:S01]  /*6e20*/  MUFU.EX2 R157, R171 ;  /* 0x000000ab009d7308 */ /* 0x0045e20000000800 */
[-CC-:B0-----:R-:W-:Y:S01]  /*6e30*/  FFMA.FTZ R167, R160, R11.reuse, -R8.reuse ;  /* 0x0000000ba0a77223 */ /* 0x181fe20000010808 */
[-CC-:B------:R-:W-:Y:S01]  /*6e40*/  FFMA.FTZ R160, R170, R11.reuse, -R8.reuse ;  /* 0x0000000baaa07223 */ /* 0x180fe20000010808 */
[-CC-:B--2---:R-:W-:Y:S01]  /*6e50*/  FFMA.FTZ R171, R166, R11.reuse, -R8.reuse ;  /* 0x0000000ba6ab7223 */ /* 0x184fe20000010808 */
[----:B------:R-:W-:-:S04]  /*6e60*/  FFMA.FTZ R166, R172, R11, -R8 ;  /* 0x0000000baca67223 */ /* 0x000fc80000010808 */
[----:B------:R-:W-:Y:S08]  /*6e70*/  MUFU.EX2 R207, R207 ;  /* 0x000000cf00cf7308 */ /* 0x000ff00000000800 */
[----:B------:R-:W-:Y:S08]  /*6e80*/  MUFU.EX2 R212, R212 ;  /* 0x000000d400d47308 */ /* 0x000ff00000000800 */
[----:B------:R-:W-:Y:S08]  /*6e90*/  MUFU.EX2 R213, R213 ;  /* 0x000000d500d57308 */ /* 0x000ff00000000800 */
[----:B------:R-:W-:Y:S08]  /*6ea0*/  MUFU.EX2 R214, R214 ;  /* 0x000000d600d67308 */ /* 0x000ff00000000800 */
[----:B------:R-:W-:Y:S01]  /*6eb0*/  MUFU.EX2 R167, R167 ;  /* 0x000000a700a77308 */ /* 0x000fe20000000800 */
[----:B------:R-:W-:-:S02]  /*6ec0*/  WARPGROUP.DEPBAR.LE gsb0, 0x0 ;  /* 0x00008000000079c5 */ /* 0x000fc40000010000 */
[-CC-:B------:R-:W-:Y:S01]  /*6ed0*/  FFMA.FTZ R152, R163, R11.reuse, -R8.reuse ;  /* 0x0000000ba3987223 */ /* 0x180fe20000010808 */
[----:B------:R-:W-:-:S04]  /*6ee0*/  FFMA.FTZ R163, R174, R11, -R8 ;  /* 0x0000000baea37223 */ /* 0x000fc80000010808 */
[----:B------:R3:W0:Y:S08]  /*6ef0*/  MUFU.EX2 R21, R152 ;  /* 0x0000009800157308 */ /* 0x0006300000000800 */
[----:B------:R-:W2:Y:S01]  /*6f00*/  MUFU.EX2 R163, R163 ;  /* 0x000000a300a37308 */ /* 0x000ea20000000800 */
[----:B---3--:R-:W-:Y:S02]  /*6f10*/  F2FP.BF16.F32.PACK_AB R152, R19, R15 ;  /* 0x0000000f1398723e */ /* 0x008fe400000010ff */
[----:B----4-:R-:W-:Y:S01]  /*6f20*/  F2FP.BF16.F32.PACK_AB R154, R215, R20 ;  /* 0x00000014d79a723e */ /* 0x010fe200000010ff */
[----:B------:R-:W-:Y:S01]  /*6f30*/  STL.128 [R1+0x220], R24 ;  /* 0x0002201801007387 */ /* 0x000fe20000100c00 */
[----:B0-----:R-:W-:-:S03]  /*6f40*/  F2FP.BF16.F32.PACK_AB R153, R156, R21 ;  /* 0x000000159c99723e */ /* 0x001fc600000010ff */
[----:B------:R-:W-:Y:S04]  /*6f50*/  STL.128 [R1+0x230], R28 ;  /* 0x0002301c01007387 */ /* 0x000fe80000100c00 */
[----:B------:R-:W-:Y:S01]  /*6f60*/  STL.128 [R1+0x240], R32 ;  /* 0x0002402001007387 */ /* 0x000fe20000100c00 */
[----:B--2---:R-:W-:-:S03]  /*6f70*/  F2FP.BF16.F32.PACK_AB R155, R163, R157 ;  /* 0x0000009da39b723e */ /* 0x004fc600000010ff */
        /* <DEDUP_REMOVED lines=31> */
[----:B------:R-:W0:Y:S08]  /*7170*/  MUFU.EX2 R171, R171 ;  /* 0x000000ab00ab7308 */ /* 0x000e300000000800 */
[----:B------:R-:W-:Y:S08]  /*7180*/  MUFU.EX2 R160, R160 ;  /* 0x000000a000a07308 */ /* 0x000ff00000000800 */
[----:B------:R-:W2:Y:S01]  /*7190*/  MUFU.EX2 R166, R166 ;  /* 0x000000a600a67308 */ /* 0x000ea20000000800 */
[----:B------:R-:W-:Y:S01]  /*71a0*/  FADD.FTZ R14, R13, R14 ;  /* 0x0000000e0d0e7221 */ /* 0x000fe20000010000 */
[-CC-:B------:R-:W-:Y:S01]  /*71b0*/  FFMA.FTZ R161, R161, R11.reuse, -R8.reuse ;  /* 0x0000000ba1a17223 */ /* 0x180fe20000010808 */
[-CC-:B------:R-:W-:Y:S01]  /*71c0*/  FFMA.FTZ R165, R165, R11.reuse, -R8.reuse ;  /* 0x0000000ba5a57223 */ /* 0x180fe20000010808 */
[-CC-:B------:R-:W-:Y:S01]  /*71d0*/  FFMA.FTZ R13, R173, R11.reuse, -R8.reuse ;  /* 0x0000000bad0d7223 */ /* 0x180fe20000010808 */
[----:B------:R-:W-:Y:S01]  /*71e0*/  FFMA.FTZ R168, R168, R11, -R8 ;  /* 0x0000000ba8a87223 */ /* 0x000fe20000010808 */
[----:B------:R-:W-:-:S02]  /*71f0*/  FADD.FTZ R159, R12, R159 ;  /* 0x0000009f0c9f7221 */ /* 0x000fc40000010000 */
[----:B------:R-:W-:Y:S08]  /*7200*/  MUFU.EX2 R189, R189 ;  /* 0x000000bd00bd7308 */ /* 0x000ff00000000800 */
[----:B------:R-:W3:Y:S08]  /*7210*/  MUFU.EX2 R190, R190 ;  /* 0x000000be00be7308 */ /* 0x000ef00000000800 */
[----:B------:R-:W-:Y:S08]  /*7220*/  MUFU.EX2 R191, R191 ;  /* 0x000000bf00bf7308 */ /* 0x000ff00000000800 */
[----:B------:R-:W4:Y:S08]  /*7230*/  MUFU.EX2 R199, R199 ;  /* 0x000000c700c77308 */ /* 0x000f300000000800 */
[----:B------:R-:W-:Y:S08]  /*7240*/  MUFU.EX2 R161, R161 ;  /* 0x000000a100a17308 */ /* 0x000ff00000000800 */
[----:B------:R-:W5:Y:S08]  /*7250*/  MUFU.EX2 R165, R165 ;  /* 0x000000a500a57308 */ /* 0x000f700000000800 */
[----:B------:R-:W-:Y:S08]  /*7260*/  MUFU.EX2 R12, R168 ;  /* 0x000000a8000c7308 */ /* 0x000ff00000000800 */
[----:B------:R-:W1:Y:S01]  /*7270*/  MUFU.EX2 R13, R13 ;  /* 0x0000000d000d7308 */ /* 0x000e620000000800 */
[----:B------:R-:W-:-:S02]  /*7280*/  WARPGROUP.DEPBAR.LE gsb0, 0x0 ;  /* 0x00008000000079c5 */ /* 0x000fc40000010000 */
[----:B------:R-:W-:Y:S02]  /*7290*/  F2FP.BF16.F32.PACK_AB R152, R212, R207 ;  /* 0x000000cfd498723e */ /* 0x000fe400000010ff */
[----:B------:R-:W-:Y:S02]  /*72a0*/  F2FP.BF16.F32.PACK_AB R154, R214, R213 ;  /* 0x000000d5d69a723e */ /* 0x000fe400000010ff */
[----:B0-----:R-:W-:Y:S02]  /*72b0*/  F2FP.BF16.F32.PACK_AB R153, R171, R167 ;  /* 0x000000a7ab99723e */ /* 0x001fe400000010ff */
        /* <DEDUP_REMOVED lines=36> */
[-CC-:B------:R-:W-:Y:S01]  /*7500*/  FFMA.FTZ R175, R175, R11.reuse, -R8.reuse ;  /* 0x0000000bafaf7223 */ /* 0x180fe20000010808 */
[-CC-:B------:R-:W-:Y:S01]  /*7510*/  FFMA.FTZ R176, R176, R11.reuse, -R8.reuse ;  /* 0x0000000bb0b07223 */ /* 0x180fe20000010808 */
[-C--:B------:R-:W-:Y:S01]  /*7520*/  FFMA.FTZ R181, R181, R11.reuse, -R8 ;  /* 0x0000000bb5b57223 */ /* 0x080fe20000010808 */
[----:B------:R-:W-:Y:S01]  /*7530*/  FADD.FTZ R223, R223, R14 ;  /* 0x0000000edfdf7221 */ /* 0x000fe20000010000 */
[-CC-:B------:R-:W-:Y:S01]  /*7540*/  FFMA.FTZ R14, R162, R11.reuse, -R8.reuse ;  /* 0x0000000ba20e7223 */ /* 0x180fe20000010808 */
[-CC-:B------:R-:W-:Y:S01]  /*7550*/  FFMA.FTZ R182, R182, R11.reuse, -R8.reuse ;  /* 0x0000000bb6b67223 */ /* 0x180fe20000010808 */
[-CC-:B------:R-:W-:Y:S01]  /*7560*/  FFMA.FTZ R183, R183, R11.reuse, -R8.reuse ;  /* 0x0000000bb7b77223 */ /* 0x180fe20000010808 */
[----:B------:R-:W-:Y:S01]  /*7570*/  FFMA.FTZ R184, R184, R11, -R8 ;  /* 0x0000000bb8b87223 */ /* 0x000fe20000010808 */
[----:B------:R-:W-:Y:S08]  /*7580*/  MUFU.EX2 R185, R185 ;  /* 0x000000b900b97308 */ /* 0x000ff00000000800 */
[----:B------:R-:W0:Y:S08]  /*7590*/  MUFU.EX2 R186, R186 ;  /* 0x000000ba00ba7308 */ /* 0x000e300000000800 */
[----:B------:R-:W-:Y:S08]  /*75a0*/  MUFU.EX2 R187, R187 ;  /* 0x000000bb00bb7308 */ /* 0x000ff00000000800 */
[----:B------:R-:W2:Y:S08]  /*75b0*/  MUFU.EX2 R188, R188 ;  /* 0x000000bc00bc7308 */ /* 0x000eb00000000800 */
[----:B------:R-:W-:Y:S01]  /*75c0*/  MUFU.EX2 R14, R14 ;  /* 0x0000000e000e7308 */ /* 0x000fe20000000800 */
[----:B------:R-:W-:Y:S01]  /*75d0*/  R2UR UR7, R9 ;  /* 0x00000000090772ca */ /* 0x000fe200000e0000 */
[----:B------:R-:W-:-:S02]  /*75e0*/  WARPGROUP.DEPBAR.LE gsb0, 0x0 ;  /* 0x00008000000079c5 */ /* 0x000fc40000010000 */
[----:B---3--:R-:W-:Y:S02]  /*75f0*/  F2FP.BF16.F32.PACK_AB R152, R190, R189 ;  /* 0x000000bdbe98723e */ /* 0x008fe400000010ff */
[----:B----4-:R-:W-:Y:S02]  /*7600*/  F2FP.BF16.F32.PACK_AB R154, R199, R191 ;  /* 0x000000bfc79a723e */ /* 0x010fe400000010ff */
[----:B-----5:R-:W-:Y:S02]  /*7610*/  F2FP.BF16.F32.PACK_AB R153, R165, R161 ;  /* 0x000000a1a599723e */ /* 0x020fe400000010ff */
[----:B-1----:R-:W-:Y:S01]  /*7620*/  F2FP.BF16.F32.PACK_AB R155, R13, R12 ;  /* 0x0000000c0d9b723e */ /* 0x002fe200000010ff */
        /* <DEDUP_REMOVED lines=32> */
[----:B-1----:R-:W-:-:S06]  /*7830*/  WARPGROUP.ARRIVE ;  /* 0x00000000000079c5 */ /* 0x002fcc0000000000 */
[----:B------:R-:W-:Y:S01]  /*7840*/  HGMMA.64x256x16.F32.BF16 R24, R152, gdesc[UR16].tnspB, R24, gsb0 ;  /* 0x43e0001098187df0 */ /* 0x000fe20008001818 */
        /* <DEDUP_REMOVED lines=8> */
[----:B------:R-:W-:-:S02]  /*78d0*/  WARPGROUP.DEPBAR.LE gsb0, 0x0 ;  /* 0x00008000000079c5 */ /* 0x000fc40000010000 */
[----:B------:R-:W-:Y:S01]  /*78e0*/  FADD.FTZ R152, R15, R159 ;  /* 0x0000009f0f987221 */ /* 0x000fe20000010000 */
[----:B------:R-:W-:Y:S01]  /*78f0*/  FFMA.FTZ R15, R169, R11, -R8 ;  /* 0x0000000ba90f7223 */ /* 0x000fe20000010808 */
[----:B------:R-:W-:Y:S02]  /*7900*/  VIADD R8, R158, 0x200 ;  /* 0x000002009e087836 */ /* 0x000fe40000000000 */
[----:B------:R-:W-:Y:S01]  /*7910*/  FADD.FTZ R19, R19, R152 ;  /* 0x0000009813137221 */ /* 0x000fe20000010000 */
[----:B------:R-:W-:Y:S02]  /*7920*/  MUFU.EX2 R11, R175 ;  /* 0x000000af000b7308 */ /* 0x000fe40000000800 */
[----:B------:R-:W-:Y:S01]  /*7930*/  R2UR UR6, R8 ;  /* 0x00000000080672ca */ /* 0x000fe200000e0000 */
[----:B------:R-:W-:-:S05]  /*7940*/  FADD.FTZ R8, R20, R19 ;  /* 0x0000001314087221 */ /* 0x000fca0000010000 */
[----:B------:R-:W1:Y:S01]  /*7950*/  MUFU.EX2 R15, R15 ;  /* 0x0000000f000f7308 */ /* 0x000e620000000800 */
[----:B0-----:R-:W-:Y:S02]  /*7960*/  F2FP.BF16.F32.PACK_AB R152, R186, R185 ;  /* 0x000000b9ba98723e */ /* 0x001fe400000010ff */
[----:B--2---:R-:W-:Y:S01]  /*7970*/  F2FP.BF16.F32.PACK_AB R154, R188, R187 ;  /* 0x000000bbbc9a723e */ /* 0x004fe200000010ff */
[----:B------:R-:W-:Y:S04]  /*7980*/  STL.128 [R1+0x220], R24 ;  /* 0x0002201801007387 */ /* 0x000fe80000100c00 */
[----:B------:R-:W0:Y:S01]  /*7990*/  MUFU.EX2 R20, R176 ;  /* 0x000000b000147308 */ /* 0x000e220000000800 */
[----:B------:R-:W-:Y:S04]  /*79a0*/  STL.128 [R1+0x230], R28 ;  /* 0x0002301c01007387 */ /* 0x000fe80000100c00 */
[----:B------:R-:W-:Y:S01]  /*79b0*/  STL.128 [R1+0x240], R32 ;  /* 0x0002402001007387 */ /* 0x000fe20000100c00 */
[----:B-1----:R-:W-:-:S03]  /*79c0*/  F2FP.BF16.F32.PACK_AB R153, R15, R14 ;  /* 0x0000000e0f99723e */ /* 0x002fc600000010ff */
[----:B------:R-:W-:Y:S04]  /*79d0*/  STL.128 [R1+0x250], R36 ;  /* 0x0002502401007387 */ /* 0x000fe80000100c00 */
[----:B------:R-:W-:Y:S01]  /*79e0*/  STL.128 [R1+0x260], R40 ;  /* 0x0002602801007387 */ /* 0x000fe20000100c00 */
[----:B0-----:R-:W-:-:S03]  /*79f0*/  F2FP.BF16.F32.PACK_AB R155, R20, R11 ;  /* 0x0000000b149b723e */ /* 0x001fc600000010ff */
        /* <DEDUP_REMOVED lines=27> */
[----:B------:R-:W-:-:S03]  /*7bb0*/  FADD.FTZ R223, R21, R223 ;  /* 0x000000df15df7221 */ /* 0x000fc60000010000 */
[----:B------:R-:W2:Y:S01]  /*7bc0*/  @!P0 LDL R19, [R1+0x210] ;  /* 0x0002100001138983 */ /* 0x000ea20000100800 */
[----:B0-----:R-:W-:-:S06]  /*7bd0*/  WARPGROUP.ARRIVE ;  /* 0x00000000000079c5 */ /* 0x001fcc0000000000 */
[----:B------:R-:W-:Y:S01]  /*7be0*/  HGMMA.64x256x16.F32.BF16 R24, R152, gdesc[UR4].tnspB, R24, gsb0 ;  /* 0x43e0000498187df0 */ /* 0x000fe20008001818 */
[----:B------:R-:W-:-:S04]  /*7bf0*/  FADD.FTZ R8, R215, R8 ;  /* 0x00000008d7087221 */ /* 0x000fc80000010000 */
[----:B------:R-:W-:Y:S01]  /*7c00*/  FADD.FTZ R207, R207, R8 ;  /* 0x00000008cfcf7221 */ /* 0x000fe20000010000 */
[----:B------:R-:W-:Y:S01]  /*7c10*/  VIADD R8, R158, 0x280 ;  /* 0x000002809e087836 */ /* 0x000fe20000000000 */
[----:B------:R-:W-:-:S04]  /*7c20*/  R2UR UR7, R9 ;  /* 0x00000000090772ca */ /* 0x000fc800000e0000 */
[----:B------:R-:W-:Y:S01]  /*7c30*/  R2UR UR6, R8 ;  /* 0x00000000080672ca */ /* 0x000fe200000e0000 */
[----:B------:R-:W-:Y:S01]  /*7c40*/  FADD.FTZ R156, R156, R223 ;  /* 0x000000df9c9c7221 */ /* 0x000fe20000010000 */
[----:B------:R-:W3:Y:S03]  /*7c50*/  @!P0 LDL.64 R8, [R1+0x68] ;  /* 0x0000680001088983 */ /* 0x000ee60000100a00 */
[----:B------:R-:W-:-:S04]  /*7c60*/  FADD.FTZ R156, R157, R156 ;  /* 0x0000009c9d9c7221 */ /* 0x000fc80000010000 */
[----:B------:R-:W-:-:S04]  /*7c70*/  FADD.FTZ R156, R163, R156 ;  /* 0x0000009ca39c7221 */ /* 0x000fc80000010000 */
[----:B------:R-:W-:-:S04]  /*7c80*/  FADD.FTZ R156, R167, R156 ;  /* 0x0000009ca79c7221 */ /* 0x000fc80000010000 */
        /* <DEDUP_REMOVED lines=230> */
[----:B------:R-:W-:Y:S01]  /*8af0*/  STL [R1+0x88], RZ ;  /* 0x000088ff01007387 */ /* 0x000fe20000100800 */
[----:B------:R-:W-:-:S02]  /*8b00*/  FADD.FTZ R181, R184, R181 ;  /* 0x000000b5b8b57221 */ /* 0x000fc40000010000 */
        /* <DEDUP_REMOVED lines=161> */
.L_x_3221:
[----:B------:R-:W-:-:S13]  /*9520*/  ISETP.NE.AND P1, PT, R5, 0x1, PT ;  /* 0x000000010500780c */ /* 0x000fda0003f25270 */
[----:B------:R-:W-:-:S05]  /*9530*/  @P1 IMAD.HI.U32 R2, R6, R2, RZ ;  /* 0x0000000206021227 */ /* 0x000fca00078e00ff */
[----:B------:R-:W-:-:S07]  /*9540*/  @P1 SHF.R.U32.HI R6, RZ, R3, R2 ;  /* 0x00000003ff061219 */ /* 0x000fce0000011602 */
.L_x_3222:
[----:B------:R-:W-:Y:S05]  /*9550*/  BSYNC B0 ;  /* 0x0000000000007941 */ /* 0x000fea0003800000 */
.L_x_3220:
[----:B------:R-:W-:-:S05]  /*9560*/  IMAD R5, R6, R5, R5 ;  /* 0x0000000506057224 */ /* 0x000fca00078e0205 */
[----:B------:R-:W-:-:S07]  /*9570*/  VIMNMX R4, R4, R5, PT ;  /* 0x0000000504047248 */ /* 0x000fce0003fe0100 */
.L_x_3219:
        /* <DEDUP_REMOVED lines=8> */
.L_x_3227:
[----:B------:R-:W-:Y:S01]  /*9600*/  BSSY B0, `(.L_x_3226) ;  /* 0x0000004000007945 */ /* 0x000fe20003800000 */
[----:B------:R-:W-:Y:S01]  /*9610*/  VIADD R0, R16, 0x170 ;  /* 0x0000017010007836 */ /* 0x000fe20000000000 */
[----:B------:R-:W-:-:S07]  /*9620*/  MOV R212, 0x9640 ;  /* 0x0000964000d47802 */ /* 0x000fce0000000f00 */
[----:B------:R-:W-:Y:S05]  /*9630*/  CALL.REL.NOINC `($_ZN7cutlass13device_kernelIN5flash11enable_sm90INS1_16FlashAttnFwdSm90INS1_25CollectiveMainloopFwdSm90ILi2EN4cute5tupleIJNS5_1CILi1EEES8_S8_EEENS6_IJNS7_ILi128EEENS7_ILi96EEENS7_ILi64EEEEEELi256ENS_10bfloat16_tEfNS_4arch4Sm90ELb0ELb1ELb0ELb1ELb0ELb0ELb1ELb1ELb0ELb1ELb0ELb0EEENS1_21CollectiveEpilogueFwdINS6_IJSA_NS7_ILi256EEESB_EEES9_SE_SG_Li256ELb1ELb1ELb0ELb0EEENS1_36VarlenDynamicPersistentTileSchedulerILi128ELi96ELi256ELi128ELb0ELb1ELb1ELb1ELb0ELb1EEEEEEEEEvNT_6ParamsE$_ZZN5flash25CollectiveMainloopFwdSm90ILi2EN4cute5tupleIJNS1_1CILi1EEES4_S4_EEENS2_IJNS3_ILi128EEENS3_ILi96EEENS3_ILi64EEEEEELi256EN7cutlass10bfloat16_tEfNSA_4arch4Sm90ELb0ELb1ELb0ELb1ELb0ELb0ELb1ELb1ELb0ELb1ELb0ELb0EE3mmaINS_16FlashAttnFwdSm90ISE_NS_21CollectiveEpilogueFwdINS2_IJS6_NS3_ILi256EEES7_EEES5_SB_SD_Li256ELb1ELb1ELb0ELb0EEENS_36VarlenDynamicPersistentTileSchedulerILi128ELi96ELi256ELi128ELb0ELb1ELb1ELb1ELb0ELb1EEEE13SharedStorageENS1_6TensorINS1_11ArrayEngineIfLm128EEENS1_6LayoutINS2_IJNS2_IJNS3_ILi2EEEST_NS3_ILi32EEEEEES4_S4_EEENS2_IJNS2_IJS4_ST_NS3_ILi4EEEEEENS3_ILi0EEESZ_EEEEEEENS_7SoftmaxILi2ELi0EEEEEbRKNSE_6ParamsENSA_25PipelineTmaAsyncNoClusterILi2ENSA_16PipelineTmaAsyncILi2EEEEES1B_RNSA_13PipelineStateILj2EEERT0_RT1_iRiRKNS_16SeqlenInfoQKNewKILb1ELb0EEENS2_IJiiiiEEERT_ENKUliT_T0_T1_E_clIZSF_ISO_S12_S14_EbS17_S1B_S1B_S1E_S1G_S1I_iS1J_S1N_S1O_S1Q_EUlRS1R_iE1_NS3_ILb0EEENS3_ILb1EEEEEDaiS1R_S1S_S1T_) ;  /* 0x0000022000fc7944 */ /* 0x000fea0003c00000 */
[----:B------:R-:W-:Y:S05]  /*9640*/  BSYNC B0 ;  /* 0x0000000000007941 */ /* 0x000fea0003800000 */
.L_x_3226:
[C---:B------:R-:W-:Y:S01]  /*9650*/  ISETP.GT.AND P1, PT, R10.reuse, R191, PT ;  /* 0x000000bf0a00720c */ /* 0x040fe20003f24270 */
[----:B------:R-:W-:-:S12]  /*9660*/  VIADD R10, R10, 0xffffffff ;  /* 0xffffffff0a0a7836 */ /* 0x000fd80000000000 */
[----:B------:R-:W-:Y:S05]  /*9670*/  @P1 BRA `(.L_x_3227) ;  /* 0xfffffffc00e01947 */ /* 0x000fea000383ffff */
[----:B------:R-:W-:Y:S05]  /*9680*/  BSYNC B1 ;  /* 0x0000000000017941 */ /* 0x000fea0003800000 */
.L_x_3225:
[----:B------:R-:W2:Y:S02]  /*9690*/  LDL R0, [R1+0x70] ;  /* 0x0000700001007983 */ /* 0x000ea40000100800 */
[----:B--2---:R-:W-:-:S07]  /*96a0*/  IMAD.SHL.U32 R0, R0, 0x80, RZ ;  /* 0x0000008000007824 */ /* 0x004fce00078e00ff */
.L_x_3224:
[----:B------:R-:W-:Y:S05]  /*96b0*/  BSYNC B2 ;  /* 0x0000000000027941 */ /* 0x000fea0003800000 */
.L_x_3223:
        /* <DEDUP_REMOVED lines=23> */
.L_x_3230:
[----:B------:R-:W-:-:S13]  /*9830*/  ISETP.NE.AND P1, PT, R7, 0x1, PT ;  /* 0x000000010700780c */ /* 0x000fda0003f25270 */
[----:B------:R-:W0:Y:S02]  /*9840*/  @P1 LDC.64 R4, c[0x0][0xae0] ;  /* 0x0002b800ff041b82 */ /* 0x000e240000000a00 */
[----:B0-----:R-:W-:-:S05]  /*9850*/  @P1 IMAD.HI.U32 R4, R0, R4, RZ ;  /* 0x0000000400041227 */ /* 0x001fca00078e00ff */
[----:B------:R-:W-:-:S07]  /*9860*/  @P1 SHF.R.U32.HI R0, RZ, R5, R4 ;  /* 0x00000005ff001219 */ /* 0x000fce0000011604 */
.L_x_3231:
[----:B------:R-:W-:Y:S05]  /*9870*/  BSYNC B0 ;  /* 0x0000000000007941 */ /* 0x000fea0003800000 */
.L_x_3229:
[----:B------:R-:W-:-:S05]  /*9880*/  IMAD R3, R0, R7, RZ ;  /* 0x0000000700037224 */ /* 0x000fca00078e02ff */
[----:B------:R-:W-:-:S07]  /*9890*/  VIMNMX R2, R2, R3, !PT ;  /* 0x0000000302027248 */ /* 0x000fce0007fe0100 */
.L_x_3228:
[----:B------:R-:W-:-:S04]  /*98a0*/  VIADD R2, R2, 0x5f ;  /* 0x0000005f02027836 */ /* 0x000fc80000000000 */
[----:B------:R-:W-:-:S05]  /*98b0*/  IMAD.HI R2, R2, 0x2aaaaaab, RZ ;  /* 0x2aaaaaab02027827 */ /* 0x000fca00078e02ff */
[----:B------:R-:W-:-:S04]  /*98c0*/  SHF.R.U32.HI R3, RZ, 0x1f, R2 ;  /* 0x0000001fff037819 */ /* 0x000fc80000011602 */
[----:B------:R-:W-:-:S04]  /*98d0*/  LEA.HI.SX32 R2, R2, R3, 0x1c ;  /* 0x0000000302027211 */ /* 0x000fc800078fe2ff */
[----:B------:R-:W-:-:S04]  /*98e0*/  VIMNMX R2, R2, UR45, !PT ;  /* 0x0000002d02027c48 */ /* 0x000fc8000ffe0100 */
[----:B------:R-:W-:-:S13]  /*98f0*/  ISETP.GE.AND P1, PT, R10, R2, PT ;  /* 0x000000020a00720c */ /* 0x000fda0003f26270 */
[----:B------:R-:W-:Y:S05]  /*9900*/  @!P1 BRA `(.L_x_3232) ;  /* 0x0000009400e09947 */ /* 0x000fea0003800000 */
.L_x_3249:
        /* <DEDUP_REMOVED lines=24> */
.L_x_3234:
[----:B------:R-:W-:Y:S05]  /*9a90*/  BSYNC B0 ;  /* 0x0000000000007941 */ /* 0x000fea0003800000 */
.L_x_3233:
        /* <DEDUP_REMOVED lines=13> */
.L_x_3236:
[----:B------:R-:W-:Y:S05]  /*9b70*/  BSYNC B0 ;  /* 0x0000000000007941 */ /* 0x000fea0003800000 */
.L_x_3235:
        /* <DEDUP_REMOVED lines=8> */
.L_x_3238:
[----:B------:R-:W-:Y:S05]  /*9c00*/  BSYNC B0 ;  /* 0x0000000000007941 */ /* 0x000fea0003800000 */
.L_x_3237:
        /* <DEDUP_REMOVED lines=59> */
.L_x_3241:
[----:B------:R-:W-:Y:S05]  /*9fc0*/  BSYNC B0 ;  /* 0x0000000000007941 */ /* 0x000fea0003800000 */
.L_x_3240:
        /* <DEDUP_REMOVED lines=10> */
.L_x_3243:
[----:B------:R-:W-:Y:S05]  /*a070*/  BSYNC B0 ;  /* 0x0000000000007941 */ /* 0x000fea0003800000 */
.L_x_3242:
[----:B------:R-:W-:Y:S04]  /*a080*/  BSSY B0, `(.L_x_3244) ;  /* 0x0000006000007945 */ /* 0x000fe80003800000 */
[----:B-1----:R-:W-:Y:S05]  /*a090*/  @P2 BRA `(.L_x_3245) ;  /* 0x0000000000102947 */ /* 0x002fea0003800000 */
[----:B-----5:R-:W-:Y:S01]  /*a0a0*/  IMAD R4, R4, 0x8, R6 ;  /* 0x0000000804047824 */ /* 0x020fe200078e0206 */
[----:B------:R-:W-:-:S04]  /*a0b0*/  SHF.L.U32 R5, R5, 0x1f, RZ ;  /* 0x0000001f05057819 */ /* 0x000fc800000006ff */
[----:B------:R-:W1:Y:S02]  /*a0c0*/  SYNCS.PHASECHK.TRANS64.TRYWAIT P2, [R4+URZ], R5 ;  /* 0x00000005040075a7 */ /* 0x000e64000804017f */
[----:B-1----:R-:W-:Y:S05]  /*a0d0*/  @!P2 BRA `(.L_x_3246) ;  /* 0x000001ec00d4a947 */ /* 0x002fea0003800000 */
.L_x_3245:
[----:B------:R-:W-:Y:S05]  /*a0e0*/  BSYNC B0 ;  /* 0x0000000000007941 */ /* 0x000fea0003800000 */
.L_x_3244:
        /* <DEDUP_REMOVED lines=270> */
[----:B------:R-:W-:-:S03]  /*b1d0*/  FFMA.FTZ R152, R24, R74, -R77 ;  /* 0x0000004a18987223 */ /* 0x000fc6000001084d */
[----:B------:R-:W-:Y:S01]  /*b1e0*/  MUFU.EX2 R75, R75 ;  /* 0x0000004b004b7308 */ /* 0x000fe20000000800 */
[----:B-1----:R-:W-:-:S05]  /*b1f0*/  FMNMX.FTZ R28, R5, R28, !PT ;  /* 0x0000001c051c7209 */ /* 0x002fca0007810000 */
[----:B------:R-:W-:Y:S01]  /*b200*/  FADD.FTZ R73, R73, -R28 ;  /* 0x8000001c49497221 */ /* 0x000fe20000010000 */
[----:B------:R-:W-:-:S03]  /*b210*/  FMUL.FTZ R25, R28, R74 ;  /* 0x0000004a1c197220 */ /* 0x000fc60000410000 */
[----:B------:R-:W-:Y:S01]  /*b220*/  FMUL.FTZ R44, R74, R73 ;  /* 0x000000494a2c7220 */ /* 0x000fe20000410000 */
[-CC-:B------:R-:W-:Y:S01]  /*b230*/  FFMA.FTZ R153, R26, R74.reuse, -R25.reuse ;  /* 0x0000004a1a997223 */ /* 0x180fe20000010819 */
[-CC-:B------:R-:W-:Y:S01]  /*b240*/  FFMA.FTZ R186, R27, R74.reuse, -R25.reuse ;  /* 0x0000004a1bba7223 */ /* 0x180fe20000010819 */
[----:B------:R-:W-:Y:S01]  /*b250*/  MUFU.EX2 R152, R152 ;  /* 0x0000009800987308 */ /* 0x000fe20000000800 */
[-CC-:B------:R-:W-:Y:S01]  /*b260*/  FFMA.FTZ R185, R30, R74.reuse, -R25.reuse ;  /* 0x0000004a1eb97223 */ /* 0x180fe20000010819 */
[----:B------:R-:W-:-:S06]  /*b270*/  FFMA.FTZ R187, R31, R74, -R25 ;  /* 0x0000004a1fbb7223 */ /* 0x000fcc0000010819 */
[----:B------:R-:W-:Y:S01]  /*b280*/  MUFU.EX2 R44, R44 ;  /* 0x0000002c002c7308 */ /* 0x000fe20000000800 */
[----:B------:R-:W-:-:S07]  /*b290*/  FFMA.FTZ R155, R29, R74, -R77 ;  /* 0x0000004a1d9b7223 */ /* 0x000fce000001084d */
[----:B------:R-:W4:Y:S01]  /*b2a0*/  MUFU.EX2 R153, R153 ;  /* 0x0000009900997308 */ /* 0x000f220000000800 */
[----:B------:R-:W-:-:S07]  /*b2b0*/  FFMA.FTZ R181, R34, R74, -R25 ;  /* 0x0000004a22b57223 */ /* 0x000fce0000010819 */
[----:B------:R-:W1:Y:S01]  /*b2c0*/  MUFU.EX2 R186, R186 ;  /* 0x000000ba00ba7308 */ /* 0x000e620000000800 */
[----:B------:R-:W-:-:S07]  /*b2d0*/  FFMA.FTZ R19, R32, R74, -R77 ;  /* 0x0000004a20137223 */ /* 0x000fce000001084d */
[----:B------:R-:W2:Y:S01]  /*b2e0*/  MUFU.EX2 R3, R3 ;  /* 0x0000000300037308 */ /* 0x000ea20000000800 */
[----:B------:R-:W-:-:S07]  /*b2f0*/  FFMA.FTZ R183, R35, R74, -R25 ;  /* 0x0000004a23b77223 */ /* 0x000fce0000010819 */
[----:B------:R-:W3:Y:S01]  /*b300*/  MUFU.EX2 R185, R185 ;  /* 0x000000b900b97308 */ /* 0x000ee20000000800 */
[----:B------:R-:W-:-:S07]  /*b310*/  FFMA.FTZ R163, R33, R74, -R77 ;  /* 0x0000004a21a37223 */ /* 0x000fce000001084d */
[----:B------:R-:W0:Y:S01]  /*b320*/  MUFU.EX2 R154, R154 ;  /* 0x0000009a009a7308 */ /* 0x000e220000000800 */
[----:B----4-:R-:W-:Y:S01]  /*b330*/  FFMA.FTZ R15, R15, R44, R153 ;  /* 0x0000002c0f0f7223 */ /* 0x010fe20000010099 */
[----:B------:R-:W-:-:S06]  /*b340*/  FFMA.FTZ R182, R38, R74, -R25 ;  /* 0x0000004a26b67223 */ /* 0x000fcc0000010819 */
[----:B------:R-:W4:Y:S01]  /*b350*/  MUFU.EX2 R187, R187 ;  /* 0x000000bb00bb7308 */ /* 0x000f220000000800 */
[----:B------:R-:W-:Y:S01]  /*b360*/  FFMA.FTZ R14, R75, R14, R152 ;  /* 0x0000000e4b0e7223 */ /* 0x000fe20000010098 */
[----:B------:R-:W-:-:S06]  /*b370*/  FFMA.FTZ R13, R36, R74, -R77 ;  /* 0x0000004a240d7223 */ /* 0x000fcc000001084d */
[----:B------:R-:W4:Y:S01]  /*b380*/  MUFU.EX2 R155, R155 ;  /* 0x0000009b009b7308 */ /* 0x000f220000000800 */
[----:B-1----:R-:W-:Y:S01]  /*b390*/  FADD.FTZ R24, R186, R15 ;  /* 0x0000000fba187221 */ /* 0x002fe20000010000 */
[----:B------:R-:W-:-:S06]  /*b3a0*/  FFMA.FTZ R184, R39, R74, -R25 ;  /* 0x0000004a27b87223 */ /* 0x000fcc0000010819 */
[----:B------:R-:W1:Y:S01]  /*b3b0*/  MUFU.EX2 R181, R181 ;  /* 0x000000b500b57308 */ /* 0x000e620000000800 */
[----:B--2---:R-:W-:Y:S01]  /*b3c0*/  FADD.FTZ R15, R3, R14 ;  /* 0x0000000e030f7221 */ /* 0x004fe20000010000 */
[----:B------:R-:W-:-:S06]  /*b3d0*/  FFMA.FTZ R162, R37, R74, -R77 ;  /* 0x0000004a25a27223 */ /* 0x000fcc000001084d */
[----:B------:R-:W2:Y:S01]  /*b3e0*/  MUFU.EX2 R19, R19 ;  /* 0x0000001300137308 */ /* 0x000ea20000000800 */
[----:B---3--:R-:W-:Y:S01]  /*b3f0*/  FADD.FTZ R24, R185, R24 ;  /* 0x00000018b9187221 */ /* 0x008fe20000010000 */
[----:B------:R-:W-:-:S06]  /*b400*/  FFMA.FTZ R177, R42, R74, -R25 ;  /* 0x0000004a2ab17223 */ /* 0x000fcc0000010819 */
[----:B------:R-:W3:Y:S01]  /*b410*/  MUFU.EX2 R183, R183 ;  /* 0x000000b700b77308 */ /* 0x000ee20000000800 */
[----:B0-----:R-:W-:Y:S01]  /*b420*/  FADD.FTZ R14, R154, R15 ;  /* 0x0000000f9a0e7221 */ /* 0x001fe20000010000 */
[----:B------:R-:W-:-:S06]  /*b430*/  FFMA.FTZ R11, R40, R74, -R77 ;  /* 0x0000004a280b7223 */ /* 0x000fcc000001084d */
[----:B------:R-:W0:Y:S01]  /*b440*/  MUFU.EX2 R163, R163 ;  /* 0x000000a300a37308 */ /* 0x000e220000000800 */
[----:B----4-:R-:W-:Y:S01]  /*b450*/  FADD.FTZ R24, R187, R24 ;  /* 0x00000018bb187221 */ /* 0x010fe20000010000 */
[----:B------:R-:W-:-:S06]  /*b460*/  FFMA.FTZ R179, R43, R74, -R25 ;  /* 0x0000004a2bb37223 */ /* 0x000fcc0000010819 */
[----:B------:R-:W4:Y:S01]  /*b470*/  MUFU.EX2 R182, R182 ;  /* 0x000000b600b67308 */ /* 0x000f220000000800 */
[----:B------:R-:W-:Y:S01]  /*b480*/  FADD.FTZ R14, R155, R14 ;  /* 0x0000000e9b0e7221 */ /* 0x000fe20000010000 */
[----:B------:R-:W-:-:S06]  /*b490*/  FFMA.FTZ R160, R41, R74, -R77 ;  /* 0x0000004a29a07223 */ /* 0x000fcc000001084d */
[----:B------:R-:W4:Y:S01]  /*b4a0*/  MUFU.EX2 R13, R13 ;  /* 0x0000000d000d7308 */ /* 0x000f220000000800 */
[----:B-1----:R-:W-:Y:S01]  /*b4b0*/  FADD.FTZ R24, R181, R24 ;  /* 0x00000018b5187221 */ /* 0x002fe20000010000 */
[----:B------:R-:W-:-:S06]  /*b4c0*/  FFMA.FTZ R178, R46, R74, -R25 ;  /* 0x0000004a2eb27223 */ /* 0x000fcc0000010819 */
[----:B------:R-:W1:Y:S01]  /*b4d0*/  MUFU.EX2 R184, R184 ;  /* 0x000000b800b87308 */ /* 0x000e620000000800 */
[----:B--2---:R-:W-:-:S07]  /*b4e0*/  FADD.FTZ R14, R19, R14 ;  /* 0x0000000e130e7221 */ /* 0x004fce0000010000 */
        /* <DEDUP_REMOVED lines=72> */
[----:B------:R-:W-:Y:S01]  /*b970*/  FFMA.FTZ R68, R68, R74, -R77 ;  /* 0x0000004a44447223 */ /* 0x000fe2000001084d */
[----:B---3--:R-:W-:-:S06]  /*b980*/  FADD.FTZ R27, R173, R24 ;  /* 0x00000018ad1b7221 */ /* 0x008fcc0000010000 */
[----:B------:R-:W3:Y:S01]  /*b990*/  MUFU.EX2 R169, R169 ;  /* 0x000000a900a97308 */ /* 0x000ee20000000800 */
[----:B0-----:R-:W-:Y:S01]  /*b9a0*/  FADD.FTZ R14, R156, R15 ;  /* 0x0000000f9c0e7221 */ /* 0x001fe20000010000 */
[----:B------:R-:W-:-:S06]  /*b9b0*/  FFMA.FTZ R20, R69, R74, -R77 ;  /* 0x0000004a45147223 */ /* 0x000fcc000001084d */
[----:B------:R-:W0:Y:S01]  /*b9c0*/  MUFU.EX2 R4, R4 ;  /* 0x0000000400047308 */ /* 0x000e220000000800 */
[----:B------:R-:W-:Y:S01]  /*b9d0*/  FFMA.FTZ R176, R71, R74, -R25 ;  /* 0x0000004a47b07223 */ /* 0x000fe20000010819 */
[----:B----4-:R-:W-:-:S06]  /*b9e0*/  FADD.FTZ R27, R168, R27 ;  /* 0x0000001ba81b7221 */ /* 0x010fcc0000010000 */
[----:B------:R-:W4:Y:S01]  /*b9f0*/  MUFU.EX2 R175, R175 ;  /* 0x000000af00af7308 */ /* 0x000f220000000800 */
[----:B------:R-:W-:-:S07]  /*ba00*/  FADD.FTZ R14, R7, R14 ;  /* 0x0000000e070e7221 */ /* 0x000fce0000010000 */
[----:B------:R-:W4:Y:S01]  /*ba10*/  MUFU.EX2 R21, R21 ;  /* 0x0000001500157308 */ /* 0x000f220000000800 */
[----:B-1----:R-:W-:Y:S01]  /*ba20*/  FADD.FTZ R24, R174, R27 ;  /* 0x0000001bae187221 */ /* 0x002fe20000010000 */
[----:B--2---:R-:W-:-:S06]  /*ba30*/  FADD.FTZ R15, R157, R14 ;  /* 0x0000000e9d0f7221 */ /* 0x004fcc0000010000 */
[----:B------:R-:W1:Y:S08]  /*ba40*/  MUFU.EX2 R170, R170 ;  /* 0x000000aa00aa7308 */ /* 0x000e700000000800 */
[----:B------:R-:W2:Y:S01]  /*ba50*/  MUFU.EX2 R5, R68 ;  /* 0x0000004400057308 */ /* 0x000ea20000000800 */
[----:B---3--:R-:W-:Y:S01]  /*ba60*/  FADD.FTZ R24, R169, R24 ;  /* 0x00000018a9187221 */ /* 0x008fe20000010000 */
[----:B0-----:R-:W-:-:S06]  /*ba70*/  FADD.FTZ R14, R4, R15 ;  /* 0x0000000f040e7221 */ /* 0x001fcc0000010000 */
[----:B------:R-:W0:Y:S08]  /*ba80*/  MUFU.EX2 R20, R20 ;  /* 0x0000001400147308 */ /* 0x000e300000000800 */
[----:B------:R-:W3:Y:S01]  /*ba90*/  MUFU.EX2 R176, R176 ;  /* 0x000000b000b07308 */ /* 0x000ee20000000800 */
[----:B----4-:R-:W-:Y:S01]  /*baa0*/  FADD.FTZ R15, R175, R24 ;  /* 0x00000018af0f7221 */ /* 0x010fe20000010000 */
[----:B------:R-:W-:-:S03]  /*bab0*/  FADD.FTZ R14, R21, R14 ;  /* 0x0000000e150e7221 */ /* 0x000fc60000010000 */
[----:B-1----:R-:W-:Y:S01]  /*bac0*/  FADD.FTZ R27, R170, R15 ;  /* 0x0000000faa1b7221 */ /* 0x002fe20000010000 */
[----:B--2---:R-:W-:-:S04]  /*bad0*/  FADD.FTZ R15, R5, R14 ;  /* 0x0000000e050f7221 */ /* 0x004fc80000010000 */
[----:B0-----:R-:W-:Y:S01]  /*bae0*/  FADD.FTZ R26, R20, R15 ;  /* 0x0000000f141a7221 */ /* 0x001fe20000010000 */
[----:B------:R0:W-:Y:S01]  /*baf0*/  STL [R1+0x434], R28 ;  /* 0x0004341c01007387 */ /* 0x0001e20000100800 */
[----:B---3--:R-:W-:-:S05]  /*bb00*/  FADD.FTZ R27, R176, R27 ;  /* 0x0000001bb01b7221 */ /* 0x008fca0000010000 */
[----:B------:R1:W-:Y:S04]  /*bb10*/  STL.64 [R1+0x440], R26 ;  /* 0x0004401a01007387 */ /* 0x0003e80000100a00 */
[----:B------:R-:W2:Y:S04]  /*bb20*/  LD.E R15, desc[UR40][R22.64+0x41c] ;  /* 0x00041c28160f7980 */ /* 0x000ea8000c101900 */
        /* <DEDUP_REMOVED lines=127> */
[----:B--2---:R-:W-:Y:S01]  /*c320*/  FMUL.FTZ R219, R44, R15 ;  /* 0x0000000f2cdb7220 */ /* 0x004fe20000410000 */
[C---:B---3--:R-:W-:Y:S01]  /*c330*/  FMUL.FTZ R215, R75.reuse, R42 ;  /* 0x0000002a4bd77220 */ /* 0x048fe20000410000 */
[C---:B----4-:R-:W-:Y:S01]  /*c340*/  FMUL.FTZ R15, R75.reuse, R30 ;  /* 0x0000001e4b0f7220 */ /* 0x050fe20000410000 */
        /* <DEDUP_REMOVED lines=31> */
[C---:B0-----:R-:W-:Y:S01]  /*c540*/  FMUL.FTZ R219, R75.reuse, R130 ;  /* 0x000000824bdb7220 */ /* 0x041fe20000410000 */
[C---:B-1----:R-:W-:Y:S01]  /*c550*/  FMUL.FTZ R189, R75.reuse, R126 ;  /* 0x0000007e4bbd7220 */ /* 0x042fe20000410000 */
[C---:B--2---:R-:W-:Y:S01]  /*c560*/  FMUL.FTZ R191, R75.reuse, R132 ;  /* 0x000000844bbf7220 */ /* 0x044fe20000410000 */
[C---:B---3--:R-:W-:Y:S01]  /*c570*/  FMUL.FTZ R199, R75.reuse, R124 ;  /* 0x0000007c4bc77220 */ /* 0x048fe20000410000 */
        /* <DEDUP_REMOVED lines=756> */
[----:B------:R-:W-:Y:S01]  /*f4c0*/  STL [R1+0x88], R0 ;  /* 0x0000880001007387 */ /* 0x000fe20000100800 */
[--C-:B------:R-:W-:Y:S01]  /*f4d0*/  IMAD.MOV.U32 R13, RZ, RZ, R15.reuse ;  /* 0x000000ffff0d7224 */ /* 0x100fe200078e000f */
        /* <DEDUP_REMOVED lines=953> */
.L_x_3248:
[----:B------:R-:W-:Y:S05]  /*13070*/  BSYNC B0 ;  /* 0x0000000000007941 */ /* 0x000fea0003800000 */
.L_x_3247:
[----:B------:R-:W-:Y:S05]  /*13080*/  @P1 BRA `(.L_x_3249) ;  /* 0xffffff6800201947 */ /* 0x000fea000383ffff */
.L_x_3232:
[----:B------:R-:W-:-:S13]  /*13090*/  ISETP.GE.AND P1, PT, R10, UR45, PT ;  /* 0x0000002d0a007c0c */ /* 0x000fda000bf26270 */
[----:B------:R-:W-:Y:S05]  /*130a0*/  @!P1 BRA `(.L_x_3250) ;  /* 0x000000a800fc9947 */ /* 0x000fea0003800000 */
[----:B0-----:R0:W5:Y:S02]  /*130b0*/  LDL.64 R2, [R1+0x170] ;  /* 0x0001700001027983 */ /* 0x0011640000100a00 */
.L_x_3281:
        /* <DEDUP_REMOVED lines=21> */
.L_x_3252:
[----:B------:R-:W-:Y:S05]  /*13210*/  BSYNC B0 ;  /* 0x0000000000007941 */ /* 0x000fea0003800000 */
.L_x_3251:
        /* <DEDUP_REMOVED lines=13> */
.L_x_3254:
[----:B------:R-:W-:Y:S05]  /*132f0*/  BSYNC B0 ;  /* 0x0000000000007941 */ /* 0x000fea0003800000 */
.L_x_3253:
        /* <DEDUP_REMOVED lines=8> */
.L_x_3256:
[----:B------:R-:W-:Y:S05]  /*13380*/  BSYNC B0 ;  /* 0x0000000000007941 */ /* 0x000fea0003800000 */
.L_x_3255:
        /* <DEDUP_REMOVED lines=59> */
.L_x_3259:
[----:B------:R-:W-:Y:S05]  /*13740*/  BSYNC B0 ;  /* 0x0000000000007941 */ /* 0x000fea0003800000 */
.L_x_3258:
        /* <DEDUP_REMOVED lines=10> */
.L_x_3261:
[----:B------:R-:W-:Y:S05]  /*137f0*/  BSYNC B0 ;  /* 0x0000000000007941 */ /* 0x000fea0003800000 */
.L_x_3260:
[----:B------:R-:W-:Y:S04]  /*13800*/  BSSY B0, `(.L_x_3262) ;  /* 0x0000006000007945 */ /* 0x000fe80003800000 */
[----:B--2---:R-:W-:Y:S05]  /*13810*/  @P1 BRA `(.L_x_3263) ;  /* 0x0000000000101947 */ /* 0x004fea0003800000 */
[----:B-----5:R-:W-:Y:S01]  /*13820*/  IMAD R4, R4, 0x8, R7 ;  /* 0x0000000804047824 */ /* 0x020fe200078e0207 */
[----:B-1----:R-:W-:-:S04]  /*13830*/  SHF.L.U32 R5, R6, 0x1f, RZ ;  /* 0x0000001f06057819 */ /* 0x002fc800000006ff */
[----:B------:R-:W1:Y:S02]  /*13840*/  SYNCS.PHASECHK.TRANS64.TRYWAIT P1, [R4+URZ], R5 ;  /* 0x00000005040075a7 */ /* 0x000e64000802017f */
[----:B-1----:R-:W-:Y:S05]  /*13850*/  @!P1 BRA `(.L_x_3264) ;  /* 0x00000158001c9947 */ /* 0x002fea0003800000 */
.L_x_3263:
[----:B------:R-:W-:Y:S05]  /*13860*/  BSYNC B0 ;  /* 0x0000000000007941 */ /* 0x000fea0003800000 */
.L_x_3262:
[----:B-1----:R-:W2:Y:S04]  /*13870*/  LDL R5, [R1+0x90] ;  /* 0x0000900001057983 */ /* 0x002ea80000100800 */
[----:B------:R-:W3:Y:S04]  /*13880*/  LD.E R11, desc[UR40][R2.64] ;  /* 0x00000028020b7980 */ /* 0x000ee8000c101900 */
[----:B------:R-:W3:Y:S04]  /*13890*/  LDL.64 R74, [R1+0x118] ;  /* 0x00011800014a7983 */ /* 0x000ee80000100a00 */
[----:B-----5:R-:W4:Y:S04]  /*138a0*/  LDL.64 R6, [R1+0x110] ;  /* 0x0001100001067983 */ /* 0x020f280000100a00 */
        /* <DEDUP_REMOVED lines=268> */
.L_x_3270:
[----:B------:R-:W-:Y:S05]  /*14970*/  BSYNC B2 ;  /* 0x0000000000027941 */ /* 0x000fea0003800000 */
.L_x_3269:
[----:B------:R-:W-:Y:S01]  /*14980*/  LOP3.LUT R7, RZ, R7, RZ, 0x33, !PT ;  /* 0x00000007ff077212 */ /* 0x000fe200078e33ff */
[----:B------:R-:W-:Y:S06]  /*14990*/  BRA `(.L_x_3271) ;  /* 0x0000000000187947 */ /* 0x000fec0003800000 */
.L_x_3268:
[----:B------:R-:W-:-:S13]  /*149a0*/  ISETP.NE.AND P1, PT, R14, 0x1, PT ;  /* 0x000000010e00780c */ /* 0x000fda0003f25270 */
[----:B------:R-:W-:Y:S05]  /*149b0*/  @!P1 BRA `(.L_x_3271) ;  /* 0x0000000000109947 */ /* 0x000fea0003800000 */
[----:B------:R-:W2:Y:S04]  /*149c0*/  LDL R6, [R198+0x1c] ;  /* 0x00001c00c6067983 */ /* 0x000ea80000100800 */
[----:B------:R-:W3:Y:S01]  /*149d0*/  LDL R72, [R198+0x20] ;  /* 0x00002000c6487983 */ /* 0x000ee20000100800 */
[----:B--2---:R-:W-:-:S05]  /*149e0*/  IMAD.HI.U32 R7, R7, R6, RZ ;  /* 0x0000000607077227 */ /* 0x004fca00078e00ff */
[----:B---3--:R-:W-:-:S07]  /*149f0*/  SHF.R.U32.HI R7, RZ, R72, R7 ;  /* 0x00000048ff077219 */ /* 0x008fce0000011607 */
.L_x_3271:
[----:B------:R-:W-:Y:S05]  /*14a00*/  BSYNC B1 ;  /* 0x0000000000017941 */ /* 0x000fea0003800000 */
.L_x_3267:
[----:B------:R-:W-:-:S05]  /*14a10*/  IMAD R7, R14, R7, R20 ;  /* 0x000000070e077224 */ /* 0x000fca00078e0214 */
[----:B------:R-:W-:Y:S02]  /*14a20*/  VIMNMX R4, R4, R7, !PT ;  /* 0x0000000704047248 */ /* 0x000fe40007fe0100 */
[----:B------:R-:W-:-:S07]  /*14a30*/  VIADDMNMX R5, R7, R14, R5, PT ;  /* 0x0000000e07057246 */ /* 0x000fce0003800105 */
.L_x_3266:
[----:B------:R-:W-:Y:S05]  /*14a40*/  BSYNC B0 ;  /* 0x0000000000007941 */ /* 0x000fea0003800000 */
.L_x_3265:
        /* <DEDUP_REMOVED lines=133> */
.L_x_3277:
[----:B------:R-:W-:Y:S05]  /*152a0*/  BSYNC B2 ;  /* 0x0000000000027941 */ /* 0x000fea0003800000 */
.L_x_3276:
[----:B------:R-:W-:Y:S01]  /*152b0*/  LOP3.LUT R9, RZ, R9, RZ, 0x33, !PT ;  /* 0x00000009ff097212 */ /* 0x000fe200078e33ff */
[----:B------:R-:W-:Y:S06]  /*152c0*/  BRA `(.L_x_3278) ;  /* 0x0000000000187947 */ /* 0x000fec0003800000 */
.L_x_3275:
[----:B------:R-:W-:-:S13]  /*152d0*/  ISETP.NE.AND P6, PT, R14, 0x1, PT ;  /* 0x000000010e00780c */ /* 0x000fda0003fc5270 */
[----:B------:R-:W-:Y:S05]  /*152e0*/  @!P6 BRA `(.L_x_3278) ;  /* 0x000000000010e947 */ /* 0x000fea0003800000 */
[----:B------:R-:W2:Y:S04]  /*152f0*/  LDL R4, [R198+0x1c] ;  /* 0x00001c00c6047983 */ /* 0x000ea80000100800 */
[----:B------:R-:W3:Y:S01]  /*15300*/  LDL R8, [R198+0x20] ;  /* 0x00002000c6087983 */ /* 0x000ee20000100800 */
[----:B--2---:R-:W-:-:S05]  /*15310*/  IMAD.HI.U32 R9, R9, R4, RZ ;  /* 0x0000000409097227 */ /* 0x004fca00078e00ff */
[----:B---3--:R-:W-:-:S07]  /*15320*/  SHF.R.U32.HI R9, RZ, R8, R9 ;  /* 0x00000008ff097219 */ /* 0x008fce0000011609 */
.L_x_3278:
[----:B------:R-:W-:Y:S05]  /*15330*/  BSYNC B1 ;  /* 0x0000000000017941 */ /* 0x000fea0003800000 */
.L_x_3274:
[----:B------:R-:W-:-:S05]  /*15340*/  IMAD R9, R14, R9, R20 ;  /* 0x000000090e097224 */ /* 0x000fca00078e0214 */
[----:B------:R-:W-:Y:S02]  /*15350*/  VIADDMNMX R5, R9, R14, R5, PT ;  /* 0x0000000e09057246 */ /* 0x000fe40003800105 */
[----:B------:R-:W-:-:S07]  /*15360*/  VIMNMX R6, R6, R9, !PT ;  /* 0x0000000906067248 */ /* 0x000fce0007fe0100 */
.L_x_3273:
[----:B------:R-:W-:Y:S05]  /*15370*/  BSYNC B0 ;  /* 0x0000000000007941 */ /* 0x000fea0003800000 */
.L_x_3272:
        /* <DEDUP_REMOVED lines=148> */
[----:B------:R-:W-:Y:S04]  /*15cc0*/  STL [R1+0x430], R6 ;  /* 0x0004300601007387 */ /* 0x000fe80000100800 */
[----:B------:R-:W2:Y:S04]  /*15cd0*/  LDL R15, [R1+0x430] ;  /* 0x00043000010f7983 */ /* 0x000ea80000100800 */
[----:B----4-:R-:W1:Y:S01]  /*15ce0*/  SHFL.BFLY PT, R9, R12, 0x2, 0x1f ;  /* 0x0c401f000c097f89 */ /* 0x010e6200000e0000 */
[----:B--2---:R-:W-:Y:S01]  /*15cf0*/  FMUL.FTZ R7, R26, R15 ;  /* 0x0000000f1a077220 */ /* 0x004fe20000410000 */
[----:B------:R-:W-:-:S04]  /*15d00*/  FSETP.NEU.FTZ.AND P1, PT, R15, -INF , PT ;  /* 0xff8000000f00780b */ /* 0x000fc80003f3d000 */
[----:B------:R-:W-:-:S05]  /*15d10*/  FSEL R11, R7, RZ, P1 ;  /* 0x000000ff070b7208 */ /* 0x000fca0000800000 */
[----:B------:R-:W-:Y:S01]  /*15d20*/  FFMA.FTZ R7, R24, R26, -R11 ;  /* 0x0000001a18077223 */ /* 0x000fe2000001080b */
[----:B-1----:R-:W-:-:S05]  /*15d30*/  FMNMX.FTZ R9, R9, R12, !PT ;  /* 0x0000000c09097209 */ /* 0x002fca0007810000 */
[----:B------:R-:W1:Y:S01]  /*15d40*/  SHFL.BFLY PT, R24, R9, 0x1, 0x1f ;  /* 0x0c201f0009187f89 */ /* 0x000e6200000e0000 */
[----:B------:R-:W-:-:S05]  /*15d50*/  FSEL R15, R15, RZ, P1 ;  /* 0x000000ff0f0f7208 */ /* 0x000fca0000800000 */
[----:B------:R-:W-:Y:S01]  /*15d60*/  FADD.FTZ R15, R20, -R15 ;  /* 0x8000000f140f7221 */ /* 0x000fe20000010000 */
[----:B-1----:R-:W-:-:S04]  /*15d70*/  FMNMX.FTZ R24, R9, R24, !PT ;  /* 0x0000001809187209 */ /* 0x002fc80007810000 */
[C---:B------:R-:W-:Y:S01]  /*15d80*/  FSETP.NEU.FTZ.AND P1, PT, R24.reuse, -INF , PT ;  /* 0xff8000001800780b */ /* 0x040fe20003f3d000 */
[----:B------:R-:W-:-:S03]  /*15d90*/  FMUL.FTZ R6, R24, R26 ;  /* 0x0000001a18067220 */ /* 0x000fc60000410000 */
[----:B------:R-:W-:Y:S02]  /*15da0*/  FSEL R12, R24, RZ, P1 ;  /* 0x000000ff180c7208 */ /* 0x000fe40000800000 */
[----:B------:R-:W-:-:S03]  /*15db0*/  FSEL R29, R6, RZ, P1 ;  /* 0x000000ff061d7208 */ /* 0x000fc60000800000 */
[----:B------:R-:W-:Y:S01]  /*15dc0*/  FADD.FTZ R21, R21, -R12 ;  /* 0x8000000c15157221 */ /* 0x000fe20000010000 */
[-C--:B------:R-:W-:Y:S01]  /*15dd0*/  FMUL.FTZ R15, R15, R26.reuse ;  /* 0x0000001a0f0f7220 */ /* 0x080fe20000410000 */
[-C--:B------:R-:W-:Y:S01]  /*15de0*/  FFMA.FTZ R190, R25, R26.reuse, -R29 ;  /* 0x0000001a19be7223 */ /* 0x080fe2000001081d */
[-CC-:B------:R-:W-:Y:S01]  /*15df0*/  FFMA.FTZ R152, R152, R26.reuse, -R11.reuse ;  /* 0x0000001a98987223 */ /* 0x180fe2000001080b */
[----:B------:R-:W-:Y:S01]  /*15e00*/  FMUL.FTZ R21, R26, R21 ;  /* 0x000000151a157220 */ /* 0x000fe20000410000 */
[-C--:B------:R-:W-:Y:S01]  /*15e10*/  FFMA.FTZ R8, R36, R26.reuse, -R11 ;  /* 0x0000001a24087223 */ /* 0x080fe2000001080b */
[-CC-:B------:R-:W-:Y:S01]  /*15e20*/  FFMA.FTZ R153, R27, R26.reuse, -R29.reuse ;  /* 0x0000001a1b997223 */ /* 0x180fe2000001081d */
[----:B------:R-:W-:Y:S01]  /*15e30*/  MUFU.EX2 R7, R7 ;  /* 0x0000000700077308 */ /* 0x000fe20000000800 */
[-C--:B------:R-:W-:Y:S01]  /*15e40*/  FFMA.FTZ R184, R35, R26.reuse, -R29 ;  /* 0x0000001a23b87223 */ /* 0x080fe2000001081d */
[-C--:B------:R-:W-:Y:S01]  /*15e50*/  FFMA.FTZ R154, R154, R26.reuse, -R11 ;  /* 0x0000001a9a9a7223 */ /* 0x080fe2000001080b */
[----:B------:R-:W-:-:S05]  /*15e60*/  FFMA.FTZ R155, R30, R26, -R29 ;  /* 0x0000001a1e9b7223 */ /* 0x000fca000001081d */
[----:B------:R-:W3:Y:S01]  /*15e70*/  MUFU.EX2 R36, R15 ;  /* 0x0000000f00247308 */ /* 0x000ee20000000800 */
[-C--:B------:R-:W-:Y:S01]  /*15e80*/  FFMA.FTZ R185, R90, R26.reuse, -R11 ;  /* 0x0000001a5ab97223 */ /* 0x080fe2000001080b */
[----:B------:R-:W-:-:S06]  /*15e90*/  FFMA.FTZ R6, R31, R26, -R29 ;  /* 0x0000001a1f067223 */ /* 0x000fcc000001081d */
        /* <DEDUP_REMOVED lines=27> */
[----:B------:R-:W-:Y:S01]  /*16050*/  FFMA.FTZ R68, R68, R26, -R11 ;  /* 0x0000001a44447223 */ /* 0x000fe2000001080b */
[----:B------:R-:W0:Y:S01]  /*16060*/  MUFU.EX2 R188, R188 ;  /* 0x000000bc00bc7308 */ /* 0x000e220000000800 */
[----:B---3--:R-:W-:Y:S01]  /*16070*/  FFMA.FTZ R11, R36, R4, R7 ;  /* 0x00000004240b7223 */ /* 0x008fe20000010007 */
[----:B-1----:R-:W-:Y:S01]  /*16080*/  FFMA.FTZ R4, R5, R35, R190 ;  /* 0x0000002305047223 */ /* 0x002fe200000100be */
[----:B------:R-:W-:-:S05]  /*16090*/  FFMA.FTZ R177, R38, R26, -R29 ;  /* 0x0000001a26b17223 */ /* 0x000fca000001081d */
[----:B------:R-:W1:Y:S01]  /*160a0*/  MUFU.EX2 R179, R179 ;  /* 0x000000b300b37308 */ /* 0x000e620000000800 */
[----:B--2---:R-:W-:Y:S01]  /*160b0*/  FADD.FTZ R11, R152, R11 ;  /* 0x0000000b980b7221 */ /* 0x004fe20000010000 */
[----:B----4-:R-:W-:Y:S01]  /*160c0*/  FADD.FTZ R4, R153, R4 ;  /* 0x0000000499047221 */ /* 0x010fe20000010000 */
[----:B------:R-:W-:-:S05]  /*160d0*/  FFMA.FTZ R182, R39, R26, -R29 ;  /* 0x0000001a27b67223 */ /* 0x000fca000001081d */
        /* <DEDUP_REMOVED lines=97> */
[----:B------:R-:W-:Y:S01]  /*166f0*/  STL [R1+0x434], R24 ;  /* 0x0004341801007387 */ /* 0x000fe20000100800 */
        /* <DEDUP_REMOVED lines=130> */
[C---:B--2---:R-:W-:Y:S01]  /*16f20*/  FMUL.FTZ R25, R36.reuse, R25 ;  /* 0x0000001924197220 */ /* 0x044fe20000410000 */
[C---:B---3--:R-:W-:Y:S01]  /*16f30*/  FMUL.FTZ R5, R36.reuse, R5 ;  /* 0x0000000524057220 */ /* 0x048fe20000410000 */
[C---:B----4-:R-:W-:Y:S01]  /*16f40*/  FMUL.FTZ R187, R36.reuse, R33 ;  /* 0x0000002124bb7220 */ /* 0x050fe20000410000 */
[C---:B-----5:R-:W-:Y:S01]  /*16f50*/  FMUL.FTZ R33, R36.reuse, R28 ;  /* 0x0000001c24217220 */ /* 0x060fe20000410000 */
[C---:B------:R-:W-:Y:S01]  /*16f60*/  FMUL.FTZ R29, R36.reuse, R29 ;  /* 0x0000001d241d7220 */ /* 0x040fe20000410000 */
[----:B------:R0:W-:Y:S01]  /*16f70*/  ST.E desc[UR40][R22.64+0x220], R25 ;  /* 0x0002201916007985 */ /* 0x0001e2000c101928 */
[C---:B------:R-:W-:Y:S01]  /*16f80*/  FMUL.FTZ R31, R36.reuse, R31 ;  /* 0x0000001f241f7220 */ /* 0x040fe20000410000 */
[C---:B------:R-:W-:Y:S01]  /*16f90*/  FMUL.FTZ R43, R36.reuse, R43 ;  /* 0x0000002b242b7220 */ /* 0x040fe20000410000 */
[C---:B------:R-:W-:Y:S01]  /*16fa0*/  FMUL.FTZ R27, R36.reuse, R27 ;  /* 0x0000001b241b7220 */ /* 0x040fe20000410000 */
[----:B------:R1:W-:Y:S01]  /*16fb0*/  ST.E desc[UR40][R22.64+0x250], R5 ;  /* 0x0002500516007985 */ /* 0x0003e2000c101928 */
[C---:B------:R-:W-:Y:S01]  /*16fc0*/  FMUL.FTZ R39, R35.reuse, R39 ;  /* 0x0000002723277220 */ /* 0x040fe20000410000 */
[C---:B------:R-:W-:Y:S01]  /*16fd0*/  FMUL.FTZ R37, R35.reuse, R37 ;  /* 0x0000002523257220 */ /* 0x040fe20000410000 */
[C---:B0-----:R-:W-:Y:S01]  /*16fe0*/  FMUL.FTZ R25, R36.reuse, R4 ;  /* 0x0000000424197220 */ /* 0x041fe20000410000 */
[----:B-1----:R-:W-:Y:S01]  /*16ff0*/  FMUL.FTZ R5, R35, R214 ;  /* 0x000000d623057220 */ /* 0x002fe20000410000 */
        /* <DEDUP_REMOVED lines=100> */
[----:B------:R-:W-:Y:S01]  /*17640*/  FMUL.FTZ R189, R35, R34 ;  /* 0x0000002223bd7220 */ /* 0x000fe20000410000 */
        /* <DEDUP_REMOVED lines=73> */
[----:B------:R-:W-:Y:S01]  /*17ae0*/  FMUL.FTZ R35, R35, R26 ;  /* 0x0000001a23237220 */ /* 0x000fe20000410000 */
        /* <DEDUP_REMOVED lines=70> */
[----:B--2---:R-:W2:Y:S04]  /*17f50*/  LD.E R31, desc[UR40][R22.64+0x228] ;  /* 0x00022828161f7980 */ /* 0x004ea8000c101900 */
[----:B---3--:R-:W3:Y:S04]  /*17f60*/  LD.E R33, desc[UR40][R22.64+0x22c] ;  /* 0x00022c2816217980 */ /* 0x008ee8000c101900 */
[----:B------:R-:W3:Y:S04]  /*17f70*/  LD.E R41, desc[UR40][R22.64+0x230] ;  /* 0x0002302816297980 */ /* 0x000ee8000c101900 */
        /* <DEDUP_REMOVED lines=126> */
[----:B--2---:R-:W-:Y:S04]  /*18760*/  ST.E desc[UR40][R22.64+0x228], R31 ;  /* 0x0002281f16007985 */ /* 0x004fe8000c101928 */
[----:B---3--:R-:W-:Y:S04]  /*18770*/  ST.E desc[UR40][R22.64+0x22c], R33 ;  /* 0x00022c2116007985 */ /* 0x008fe8000c101928 */
[----:B------:R-:W-:Y:S04]  /*18780*/  ST.E desc[UR40][R22.64+0x230], R41 ;  /* 0x0002302916007985 */ /* 0x000fe8000c101928 */
        /* <DEDUP_REMOVED lines=124> */
[----:B------:R-:W5:Y:S04]  /*18f50*/  LDL R189, [R1+0x88] ;  /* 0x0000880001bd7983 */ /* 0x000f680000100800 */
[----:B-1----:R-:W5:Y:S04]  /*18f60*/  LD.E R24, desc[UR40][R22.64+0x220] ;  /* 0x0002202816187980 */ /* 0x002f68000c101900 */
[----:B------:R-:W5:Y:S04]  /*18f70*/  LD.E R25, desc[UR40][R22.64+0x224] ;  /* 0x0002242816197980 */ /* 0x000f68000c101900 */
        /* <DEDUP_REMOVED lines=1230> */
.L_x_3280:
[----:B------:R-:W-:Y:S05]  /*1dc60*/  BSYNC B0 ;  /* 0x0000000000007941 */ /* 0x000fea0003800000 */
.L_x_3279:
[C---:B------:R-:W-:Y:S01]  /*1dc70*/  ISETP.GT.AND P1, PT, R10.reuse, UR45, PT ;  /* 0x0000002d0a007c0c */ /* 0x040fe2000bf24270 */
[----:B------:R-:W-:-:S12]  /*1dc80*/  VIADD R10, R10, 0xffffffff ;  /* 0xffffffff0a0a7836 */ /* 0x000fd80000000000 */
[----:B------:R-:W-:Y:S05]  /*1dc90*/  @P1 BRA `(.L_x_3281) ;  /* 0xffffff5400081947 */ /* 0x000fea000383ffff */
.L_x_3250:
[----:B------:R-:W-:Y:S05]  /*1dca0*/  WARPSYNC.ALL ;  /* 0x0000000000007948 */ /* 0x000fea0003800000 */
[----:B0-----:R-:W1:Y:S04]  /*1dcb0*/  LDL R5, [R1+0x440] ;  /* 0x0004400001057983 */ /* 0x001e680000100800 */
[----:B------:R-:W2:Y:S04]  /*1dcc0*/  LDL R4, [R1+0x444] ;  /* 0x0004440001047983 */ /* 0x000ea80000100800 */
[----:B------:R-:W3:Y:S04]  /*1dcd0*/  LDL R136, [R1+0x210] ;  /* 0x0002100001887983 */ /* 0x000ee80000100800 */
        /* <DEDUP_REMOVED lines=75> */
[----:B------:R-:W5:Y:S01]  /*1e190*/  @!P2 LDL R19, [R1+0x214] ;  /* 0x000214000113a983 */ /* 0x000f620000100800 */
[----:B0-----:R-:W-:-:S03]  /*1e1a0*/  FADD.FTZ R140, R8, R3 ;  /* 0x00000003088c7221 */ /* 0x001fc60000010000 */
[----:B------:R-:W5:Y:S02]  /*1e1b0*/  LDL.64 R2, [R1+0x220] ;  /* 0x0002200001027983 */ /* 0x000f640000100a00 */
[----:B------:R-:W-:Y:S02]  /*1e1c0*/  FSETP.NE.FTZ.AND P1, PT, R140, RZ, PT ;  /* 0x000000ff8c00720b */ /* 0x000fe40003f35000 */
[----:B------:R-:W5:Y:S11]  /*1e1d0*/  LDL.64 R8, [R1+0x250] ;  /* 0x0002500001087983 */ /* 0x000f760000100a00 */
[----:B------:R-:W5:Y:S04]  /*1e1e0*/  @P1 LDL R143, [R1+0x450] ;  /* 0x00045000018f1983 */ /* 0x000f680000100800 */
[----:B------:R-:W5:Y:S01]  /*1e1f0*/  @P1 LDL R145, [R1+0x434] ;  /* 0x0004340001911983 */ /* 0x000f620000100800 */
[----:B------:R-:W-:-:S02]  /*1e200*/  IMAD.MOV.U32 R138, RZ, RZ, RZ ;  /* 0x000000ffff8a7224 */ /* 0x000fc400078e00ff */
[----:B------:R-:W-:Y:S01]  /*1e210*/  IMAD.MOV.U32 R142, RZ, RZ, -0x800000 ;  /* 0xff800000ff8e7424 */ /* 0x000fe200078e00ff */
[----:B------:R0:W-:Y:S08]  /*1e220*/  BAR.ARV R208, 0x100 ;  /* 0x000400d00000751d */ /* 0x0001f00000002000 */
[----:B------:R-:W-:Y:S06]  /*1e230*/  BAR.ARV 0x8, 0x180 ;  /* 0x0206000000007b1d */ /* 0x000fec0000002000 */
[----:B----4-:R-:W-:-:S13]  /*1e240*/  FSETP.NE.FTZ.AND P0, PT, R148, RZ, PT ;  /* 0x000000ff9400720b */ /* 0x010fda0003f15000 */
[----:B------:R-:W4:Y:S04]  /*1e250*/  @P0 LDL R139, [R1+0x450] ;  /* 0x00045000018b0983 */ /* 0x000f280000100800 */
[----:B------:R-:W4:Y:S01]  /*1e260*/  @P0 LDL R144, [R1+0x430] ;  /* 0x0004300001900983 */ /* 0x000f220000100800 */
[----:B------:R-:W1:Y:S08]  /*1e270*/  @P0 MUFU.LG2 R141, R148 ;  /* 0x00000094008d0308 */ /* 0x000e700000000c00 */
[----:B------:R-:W2:Y:S01]  /*1e280*/  @P0 MUFU.RCP R138, R148 ;  /* 0x00000094008a0308 */ /* 0x000ea20000001000 */
[----:B-1----:R-:W-:-:S07]  /*1e290*/  @P0 FMUL.FTZ R146, R141, 0.69314718246459960938 ;  /* 0x3f3172188d920820 */ /* 0x002fce0000410000 */
[----:B------:R-:W1:Y:S01]  /*1e2a0*/  @P1 MUFU.LG2 R147, R140 ;  /* 0x0000008c00931308 */ /* 0x000e620000000c00 */
[----:B---3--:R-:W-:Y:S02]  /*1e2b0*/  VIADD R0, R0, 0x1 ;  /* 0x0000000100007836 */ /* 0x008fe40000000000 */
[-C--:B--2---:R-:W-:Y:S01]  /*1e2c0*/  FMUL.FTZ R5, R5, R138.reuse ;  /* 0x0000008a05057220 */ /* 0x084fe20000410000 */
[-C--:B------:R-:W-:Y:S01]  /*1e2d0*/  FMUL.FTZ R4, R4, R138.reuse ;  /* 0x0000008a04047220 */ /* 0x080fe20000410000 */
[-C--:B------:R-:W-:Y:S01]  /*1e2e0*/  FMUL.FTZ R7, R7, R138.reuse ;  /* 0x0000008a07077220 */ /* 0x080fe20000410000 */
[-C--:B------:R-:W-:Y:S01]  /*1e2f0*/  FMUL.FTZ R6, R6, R138.reuse ;  /* 0x0000008a06067220 */ /* 0x080fe20000410000 */
[-C--:B-----5:R-:W-:Y:S01]  /*1e300*/  FMUL.FTZ R11, R11, R138.reuse ;  /* 0x0000008a0b0b7220 */ /* 0x0a0fe20000410000 */
[-C--:B------:R-:W-:Y:S01]  /*1e310*/  FMUL.FTZ R10, R10, R138.reuse ;  /* 0x0000008a0a0a7220 */ /* 0x080fe20000410000 */
[----:B------:R-:W-:Y:S01]  /*1e320*/  STL.64 [R1+0x230], R4 ;  /* 0x0002300401007387 */ /* 0x000fe20000100a00 */
        /* <DEDUP_REMOVED lines=60> */
[----:B-1----:R-:W-:Y:S01]  /*1e6f0*/  VIADD R2, R137, 0x1 ;  /* 0x0000000189027836 */ /* 0x002fe20000000000 */
[----:B------:R-:W-:Y:S01]  /*1e700*/  @!P2 LOP3.LUT R4, R19, 0x1, RZ, 0x3c, !PT ;  /* 0x000000011304a812 */ /* 0x000fe200078e3cff */
[----:B------:R0:W-:Y:S04]  /*1e710*/  STL [R1+0x444], R140 ;  /* 0x0004448c01007387 */ /* 0x0001e80000100800 */
        /* <DEDUP_REMOVED lines=32> */
[----:B------:R0:W-:Y:S04]  /*1e920*/  @!P2 STL [R1+0x214], R4 ;  /* 0x000214040100a387 */ /* 0x0001e80000100800 */
[----:B------:R0:W-:Y:S04]  /*1e930*/  STL [R1+0x21c], R0 ;  /* 0x00021c0001007387 */ /* 0x0001e80000100800 */
[----:B------:R0:W-:Y:S01]  /*1e940*/  @!P2 STL [R1+0x210], RZ ;  /* 0x000210ff0100a387 */ /* 0x0001e20000100800 */
[----:B----4-:R-:W-:-:S04]  /*1e950*/  @P0 FMUL.FTZ R139, R139, 0.69314718246459960938 ;  /* 0x3f3172188b8b0820 */ /* 0x010fc80000410000 */
[----:B------:R-:W-:Y:S01]  /*1e960*/  @P0 FFMA.FTZ R142, R139, R144, R146 ;  /* 0x000000908b8e0223 */ /* 0x000fe20000010092 */
[----:B------:R-:W-:-:S06]  /*1e970*/  IMAD.MOV.U32 R139, RZ, RZ, RZ ;  /* 0x000000ffff8b7224 */ /* 0x000fcc00078e00ff */
[----:B------:R-:W1:Y:S01]  /*1e980*/  @P1 MUFU.RCP R139, R140 ;  /* 0x0000008c008b1308 */ /* 0x000e620000001000 */
[----:B------:R-:W-:Y:S01]  /*1e990*/  @P1 FMUL.FTZ R146, R143, 0.69314718246459960938 ;  /* 0x3f3172188f921820 */ /* 0x000fe20000410000 */
[----:B------:R-:W-:-:S03]  /*1e9a0*/  IMAD.MOV.U32 R144, RZ, RZ, -0x800000 ;  /* 0xff800000ff907424 */ /* 0x000fc600078e00ff */
[----:B------:R-:W-:Y:S01]  /*1e9b0*/  @P1 FFMA.FTZ R144, R146, R145, R147 ;  /* 0x0000009192901223 */ /* 0x000fe20000010093 */
[----:B------:R0:W-:Y:S04]  /*1e9c0*/  STL [R1+0x440], R142 ;  /* 0x0004408e01007387 */ /* 0x0001e80000100800 */
[----:B------:R0:W-:Y:S01]  /*1e9d0*/  STL [R1+0x444], R144 ;  /* 0x0004449001007387 */ /* 0x0001e20000100800 */
        /* <DEDUP_REMOVED lines=95> */
[----:B------:R0:W-:Y:S01]  /*1efd0*/  STL.64 [R1+0x418], R134 ;  /* 0x0004188601007387 */ /* 0x0001e20000100a00 */
[----:B------:R-:W-:-:S13]  /*1efe0*/  PLOP3.LUT P0, PT, PT, PT, PT, 0x8, 0x0 ;  /* 0x000000000000781c */ /* 0x000fda0003f0e170 */
.L_x_3185:
[----:B------:R-:W1:Y:S08]  /*1eff0*/  S2UR UR4, SR_CgaCtaId ;  /* 0x00000000000479c3 */ /* 0x000e700000008800 */
[----:B------:R-:W-:Y:S06]  /*1f000*/  BAR.SYNC.DEFER_BLOCKING 0x5, 0x180 ;  /* 0x0146000000007b1d */ /* 0x000fec0000010000 */
[----:B------:R-:W-:Y:S01]  /*1f010*/  UMOV UR46, 0x400 ;  /* 0x00000400002e7882 */ /* 0x000fe20000000000 */
[----:B------:R-:W-:Y:S01]  /*1f020*/  BSSY B0, `(.L_x_3282) ;  /* 0x00002b6000007945 */ /* 0x000fe20003800000 */
[----:B-1----:R-:W-:-:S09]  /*1f030*/  ULEA UR46, UR4, UR46, 0x18 ;  /* 0x0000002e042e7291 */ /* 0x002fd2000f8ec03f */
[----:B0-2---:R-:W0:Y:S02]  /*1f040*/  LDS.128 R4, [UR46+0x324d0] ;  /* 0x0324d02eff047984 */ /* 0x005e240008000c00 */
[----:B0-----:R-:W-:Y:S02]  /*1f050*/  R2UR UR5, R5 ;  /* 0x00000000050572ca */ /* 0x001fe400000e0000 */
[----:B------:R-:W-:Y:S02]  /*1f060*/  R2UR UR7, R6 ;  /* 0x00000000060772ca */ /* 0x000fe400000e0000 */
[----:B------:R-:W-:Y:S01]  /*1f070*/  R2UR UR6, R7 ;  /* 0x00000000070672ca */ /* 0x000fe200000e0000 */
[----:B------:R-:W-:Y:S06]  /*1f080*/  BAR.ARV 0x4, 0x180 ;  /* 0x0106000000007b1d */ /* 0x000fec0000002000 */
[----:B------:R-:W-:Y:S08]  /*1f090*/  @P0 BRA `(.L_x_3283) ;  /* 0x0000001c005c0947 */ /* 0x000ff00003800000 */
[----:B------:R-:W2:Y:S04]  /*1f0a0*/  LDL.128 R136, [R1+0x220] ;  /* 0x0002200001887983 */ /* 0x000ea80000100c00 */
        /* <DEDUP_REMOVED lines=31> */
[----:B------:R-:W-:Y:S01]  /*1f2a0*/  IADD3 R3, P4, R192, 0x8040, RZ ;  /* 0x00008040c0037810 */ /* 0x000fe20007f9e0ff */
[----:B------:R-:W-:-:S03]  /*1f2b0*/  ULDC.64 UR8, c[0x0][0xd00] ;  /* 0x0003400000087ab9 */ /* 0x000fc60000000a00 */
[----:B------:R-:W-:Y:S02]  /*1f2c0*/  LOP3.LUT R2, R3, 0x380, RZ, 0xc0, !PT ;  /* 0x0000038003027812 */ /* 0x000fe400078ec0ff */
[----:B------:R-:W-:Y:S02]  /*1f2d0*/  LOP3.LUT R145, R192, 0x380, RZ, 0xc0, !PT ;  /* 0x00000380c0917812 */ /* 0x000fe400078ec0ff */
[----:B------:R-:W-:Y:S02]  /*1f2e0*/  SHF.R.U64 R2, R2, 0x3, RZ ;  /* 0x0000000302027819 */ /* 0x000fe400000012ff */
[----:B------:R-:W-:Y:S02]  /*1f2f0*/  SHF.R.U64 R145, R145, 0x3, RZ ;  /* 0x0000000391917819 */ /* 0x000fe400000012ff */
[----:B------:R-:W-:Y:S02]  /*1f300*/  LOP3.LUT R2, R2, R3, RZ, 0x3c, !PT ;  /* 0x0000000302027212 */ /* 0x000fe400078e3cff */
[----:B------:R-:W-:-:S02]  /*1f310*/  IADD3 R3, P1, R192, 0xc020, RZ ;  /* 0x0000c020c0037810 */ /* 0x000fc40007f3e0ff */
[C---:B------:R-:W-:Y:S02]  /*1f320*/  IADD3 R21, P3, R192.reuse, 0x8060, RZ ;  /* 0x00008060c0157810 */ /* 0x040fe40007f7e0ff */
[C---:B------:R-:W-:Y:S02]  /*1f330*/  IADD3 R0, P2, R192.reuse, 0xc000, RZ ;  /* 0x0000c000c0007810 */ /* 0x040fe40007f5e0ff */
[----:B------:R-:W-:Y:S01]  /*1f340*/  LOP3.LUT R144, R145, R192, RZ, 0x3c, !PT ;  /* 0x000000c091907212 */ /* 0x000fe200078e3cff */
[----:B------:R-:W-:Y:S01]  /*1f350*/  IMAD.MOV.U32 R145, RZ, RZ, R193 ;  /* 0x000000ffff917224 */ /* 0x000fe200078e00c1 */
[----:B------:R-:W-:Y:S02]  /*1f360*/  IADD3 R141, P0, R192, 0xc040, RZ ;  /* 0x0000c040c08d7810 */ /* 0x000fe40007f1e0ff */
[----:B------:R-:W-:Y:S02]  /*1f370*/  LOP3.LUT R146, R3, 0x380, RZ, 0xc0, !PT ;  /* 0x0000038003927812 */ /* 0x000fe400078ec0ff */
[----:B------:R-:W-:-:S02]  /*1f380*/  LOP3.LUT R20, R21, 0x380, RZ, 0xc0, !PT ;  /* 0x0000038015147812 */ /* 0x000fc400078ec0ff */
[----:B------:R-:W-:Y:S02]  /*1f390*/  LOP3.LUT R143, R0, 0x380, RZ, 0xc0, !PT ;  /* 0x00000380008f7812 */ /* 0x000fe400078ec0ff */
[----:B------:R-:W-:Y:S02]  /*1f3a0*/  LOP3.LUT R140, R141, 0x380, RZ, 0xc0, !PT ;  /* 0x000003808d8c7812 */ /* 0x000fe400078ec0ff */
[----:B------:R-:W-:Y:S02]  /*1f3b0*/  SHF.R.U64 R146, R146, 0x3, RZ ;  /* 0x0000000392927819 */ /* 0x000fe400000012ff */
[----:B------:R-:W-:Y:S02]  /*1f3c0*/  MOV R144, R144 ;  /* 0x0000009000907202 */ /* 0x000fe40000000f00 */
[----:B------:R-:W-:Y:S02]  /*1f3d0*/  SHF.R.U64 R20, R20, 0x3, RZ ;  /* 0x0000000314147819 */ /* 0x000fe400000012ff */
[----:B------:R-:W-:-:S02]  /*1f3e0*/  SHF.R.U64 R143, R143, 0x3, RZ ;  /* 0x000000038f8f7819 */ /* 0x000fc400000012ff */
        /* <DEDUP_REMOVED lines=9> */
[----:B------:R-:W-:Y:S01]  /*1f480*/  UISETP.NE.U32.AND UP0, UPT, UR8, URZ, UPT ;  /* 0x0000003f0800728c */ /* 0x000fe2000bf05070 */
[----:B------:R-:W-:Y:S01]  /*1f490*/  IMAD.X R141, RZ, RZ, R193, P0 ;  /* 0x000000ffff8d7224 */ /* 0x000fe200000e06c1 */
[----:B------:R-:W-:-:S02]  /*1f4a0*/  MOV R3, R2 ;  /* 0x0000000200037202 */ /* 0x000fc40000000f00 */
[----:B------:R-:W-:Y:S01]  /*1f4b0*/  MOV R20, R20 ;  /* 0x0000001400147202 */ /* 0x000fe20000000f00 */
[----:B------:R-:W-:Y:S01]  /*1f4c0*/  UISETP.NE.AND.EX UP0, UPT, UR9, URZ, UPT, UP0 ;  /* 0x0000003f0900728c */ /* 0x000fe2000bf05300 */
[----:B------:R-:W-:Y:S02]  /*1f4d0*/  MOV R2, R142 ;  /* 0x0000008e00027202 */ /* 0x000fe40000000f00 */
[----:B------:R-:W-:Y:S01]  /*1f4e0*/  MOV R0, R146 ;  /* 0x0000009200007202 */ /* 0x000fe20000000f00 */
[----:B------:R-:W-:Y:S01]  /*1f4f0*/  ULDC.64 UR8, c[0x0][0xd00] ;  /* 0x0003400000087ab9 */ /* 0x000fe20000000a00 */
[----:B------:R-:W-:Y:S01]  /*1f500*/  MOV R140, R140 ;  /* 0x0000008c008c7202 */ /* 0x000fe20000000f00 */
[----:B------:R-:W-:Y:S01]  /*1f510*/  UIMAD.WIDE UR8, UR42, 0x4, UR8 ;  /* 0x000000042a0878a5 */ /* 0x000fe2000f8e0208 */
[----:B------:R-:W-:Y:S01]  /*1f520*/  PLOP3.LUT P1, PT, PT, PT, UP0, 0x80, 0x0 ;  /* 0x000000000000781c */ /* 0x000fe20003f2f008 */
[----:B------:R-:W-:Y:S02]  /*1f530*/  ULDC UR4, c[0x0][0xb88] ;  /* 0x0002e20000047ab9 */ /* 0x000fe40000000800 */
[----:B------:R-:W-:Y:S01]  /*1f540*/  IMAD.U32 R19, RZ, RZ, UR4 ;  /* 0x00000004ff137e24 */ /* 0x000fe2000f8e00ff */
[----:B--2---:R-:W-:-:S02]  /*1f550*/  F2FP.BF16.F32.PACK_AB R136, R137, R136 ;  /* 0x000000888988723e */ /* 0x004fc400000010ff */
[----:B------:R-:W-:Y:S02]  /*1f560*/  F2FP.BF16.F32.PACK_AB R137, R139, R138 ;  /* 0x0000008a8b89723e */ /* 0x000fe400000010ff */
[----:B---3--:R-:W-:Y:S02]  /*1f570*/  F2FP.BF16.F32.PACK_AB R128, R129, R128 ;  /* 0x000000808180723e */ /* 0x008fe400000010ff */
[----:B------:R-:W-:Y:S02]  /*1f580*/  F2FP.BF16.F32.PACK_AB R129, R131, R130 ;  /* 0x000000828381723e */ /* 0x000fe400000010ff */
[----:B----4-:R-:W-:Y:S02]  /*1f590*/  F2FP.BF16.F32.PACK_AB R138, R133, R132 ;  /* 0x00000084858a723e */ /* 0x010fe400000010ff */
[----:B------:R-:W-:Y:S01]  /*1f5a0*/  F2FP.BF16.F32.PACK_AB R139, R135, R134 ;  /* 0x00000086878b723e */ /* 0x000fe200000010ff */
[----:B------:R-:W-:Y:S01]  /*1f5b0*/  BAR.SYNC.DEFER_BLOCKING 0x1, 0x100 ;  /* 0x0044000000007b1d */ /* 0x000fe20000010000 */
        /* <DEDUP_REMOVED lines=66> */
[----:B------:R-:W-:Y:S01]  /*1f9e0*/  F2FP.BF16.F32.PACK_AB R27, R15, R14 ;  /* 0x0000000e0f1b723e */ /* 0x000fe200000010ff */
[----:B------:R0:W-:Y:S01]  /*1f9f0*/  STSM.16.M88.4 [R20], R48 ;  /* 0x0000003014007844 */ /* 0x0001e20000000200 */
[----:B------:R-:W-:-:S02]  /*1fa00*/  F2FP.BF16.F32.PACK_AB R10, R5, R4 ;  /* 0x00000004050a723e */ /* 0x000fc400000010ff */
[----:B------:R-:W-:Y:S01]  /*1fa10*/  F2FP.BF16.F32.PACK_AB R11, R7, R6 ;  /* 0x00000006070b723e */ /* 0x000fe200000010ff */
[----:B------:R1:W-:Y:S01]  /*1fa20*/  STSM.16.M88.4 [R2], R40 ;  /* 0x0000002802007844 */ /* 0x0003e20000000200 */
[----:B------:R-:W-:-:S03]  /*1fa30*/  IMAD.U32 R4, RZ, RZ, UR8 ;  /* 0x00000008ff047e24 */ /* 0x000fc6000f8e00ff */
[----:B------:R1:W-:Y:S01]  /*1fa40*/  STSM.16.M88.4 [R0], R32 ;  /* 0x0000002000007844 */ /* 0x0003e20000000200 */
[----:B------:R-:W-:Y:S01]  /*1fa50*/  IMAD.U32 R5, RZ, RZ, UR9 ;  /* 0x00000009ff057e24 */ /* 0x000fe2000f8e00ff */
[----:B------:R-:W-:Y:S02]  /*1fa60*/  ULDC.64 UR8, c[0x0][0xd08] ;  /* 0x0003420000087ab9 */ /* 0x000fe40000000a00 */
[----:B------:R1:W-:Y:S04]  /*1fa70*/  STSM.16.M88.4 [R140], R24 ;  /* 0x000000188c007844 */ /* 0x0003e80000000200 */
[----:B------:R1:W-:Y:S01]  /*1fa80*/  STSM.16.M88.4 [R226], R8 ;  /* 0x00000008e2007844 */ /* 0x0003e20000000200 */
[----:B------:R-:W-:Y:S01]  /*1fa90*/  UISETP.NE.U32.AND UP1, UPT, UR8, URZ, UPT ;  /* 0x0000003f0800728c */ /* 0x000fe2000bf25070 */
[----:B0-----:R-:W0:Y:S08]  /*1faa0*/  LDC R20, c[0x0][0xce8] ;  /* 0x00033a00ff147b82 */ /* 0x001e300000000800 */
[----:B------:R-:W-:Y:S01]  /*1fab0*/  BAR.SYNC.DEFER_BLOCKING 0x1, 0x100 ;  /* 0x0044000000007b1d */ /* 0x000fe20000010000 */
[----:B------:R-:W-:-:S06]  /*1fac0*/  UISETP.NE.AND.EX UP1, UPT, UR9, URZ, UPT, UP1 ;  /* 0x0000003f0900728c */ /* 0x000fcc000bf25310 */
[----:B------:R-:W-:-:S05]  /*1fad0*/  PLOP3.LUT P2, PT, PT, PT, UP1, 0x80, 0x0 ;  /* 0x000000000000781c */ /* 0x000fca0003f4f018 */
[----:B------:R-:W-:Y:S02]  /*1fae0*/  @UP1 ULDC.64 UR8, c[0x0][0xd08] ;  /* 0x0003420000081ab9 */ /* 0x000fe40000000a00 */
[----:B------:R-:W-:-:S06]  /*1faf0*/  @UP1 UIMAD.WIDE UR8, UR42, 0x4, UR8 ;  /* 0x000000042a0818a5 */ /* 0x000fcc000f8e0208 */
[----:B------:R-:W-:Y:S02]  /*1fb00*/  IMAD.U32 R6, RZ, RZ, UR8 ;  /* 0x00000008ff067e24 */ /* 0x000fe4000f8e00ff */
[----:B------:R-:W-:Y:S01]  /*1fb10*/  IMAD.U32 R7, RZ, RZ, UR9 ;  /* 0x00000009ff077e24 */ /* 0x000fe2000f8e00ff */
[----:B------:R-:W2:Y:S04]  /*1fb20*/  @P1 LDG.E R3, desc[UR40][R4.64] ;  /* 0x0000002804031981 */ /* 0x000ea8000c1e1900 */
[----:B------:R1:W5:Y:S01]  /*1fb30*/  @P2 LDG.E R19, desc[UR40][R6.64] ;  /* 0x0000002806132981 */ /* 0x000362000c1e1900 */
[----:B------:R-:W-:Y:S01]  /*1fb40*/  UMOV UR4, URZ ;  /* 0x0000003f00047c82 */ /* 0x000fe20008000000 */
[----:B------:R-:W-:Y:S02]  /*1fb50*/  LOP3.LUT P0, RZ, R216, 0x3, RZ, 0xc0, !PT ;  /* 0x00000003d8ff7812 */ /* 0x000fe4000780c0ff */
[----:B--2---:R-:W-:Y:S01]  /*1fb60*/  @P1 R2UR UR4, R3 ;  /* 0x00000000030412ca */ /* 0x004fe200000e0000 */
[----:B01----:R-:W-:-:S14]  /*1fb70*/  @P2 BRA `(.L_x_3284) ;  /* 0x0000000000102947 */ /* 0x003fdc0003800000 */
[----:B------:R-:W-:Y:S05]  /*1fb80*/  @!P1 BRA `(.L_x_3284) ;  /* 0x00000000000c9947 */ /* 0x000fea0003800000 */
[----:B------:R-:W2:Y:S04]  /*1fb90*/  LDG.E R0, desc[UR40][R4.64] ;  /* 0x0000002804007981 */ /* 0x000ea8000c1e1900 */
[----:B-----5:R-:W2:Y:S02]  /*1fba0*/  LDG.E R19, desc[UR40][R4.64+0x4] ;  /* 0x0000042804137981 */ /* 0x020ea4000c1e1900 */
[----:B--2---:R-:W-:-:S07]  /*1fbb0*/  IMAD.IADD R19, R19, 0x1, -R0 ;  /* 0x0000000113137824 */ /* 0x004fce00078e0a00 */
.L_x_3284:
[----:B-----5:R-:W-:Y:S02]  /*1fbc0*/  IMAD R19, R19, R20, RZ ;  /* 0x0000001413137224 */ /* 0x020fe400078e02ff */
[----:B------:R-:W-:Y:S01]  /*1fbd0*/  VIADD R12, R204, UR43 ;  /* 0x0000002bcc0c7c36 */ /* 0x000fe20008000000 */
[----:B------:R-:W-:Y:S01]  /*1fbe0*/  ISETP.NE.AND P1, PT, R20, 0x1, PT ;  /* 0x000000011400780c */ /* 0x000fe20003f25270 */
[----:B------:R-:W-:Y:S01]  /*1fbf0*/  VIADD R5, R236, UR43 ;  /* 0x0000002bec057c36 */ /* 0x000fe20008000000 */
[----:B------:R-:W-:Y:S02]  /*1fc00*/  USHF.R.S32.HI UR16, URZ, 0x1f, UR37 ;  /* 0x0000001f3f107899 */ /* 0x000fe40008011425 */
[----:B------:R-:W-:Y:S01]  /*1fc10*/  ISETP.GE.OR P2, PT, R12, R19, P0 ;  /* 0x000000130c00720c */ /* 0x000fe20000746670 */
[----:B------:R-:W-:-:S08]  /*1fc20*/  ULDC.64 UR14, c[0x0][0xc90] ;  /* 0x00032400000e7ab9 */ /* 0x000fd00000000a00 */
[----:B------:R-:W0:Y:S04]  /*1fc30*/  @P1 LDC R2, c[0x0][0xcec] ;  /* 0x00033b00ff021b82 */ /* 0x000e280000000800 */
[----:B------:R-:W2:Y:S01]  /*1fc40*/  @!P2 LDL R11, [R1+0x440] ;  /* 0x00044000010ba983 */ /* 0x000ea20000100800 */
[----:B------:R-:W-:Y:S01]  /*1fc50*/  USHF.R.S32.HI UR12, URZ, 0x1f, UR42 ;  /* 0x0000001f3f0c7899 */ /* 0x000fe2000801142a */
[----:B------:R-:W-:Y:S01]  /*1fc60*/  IMAD.MOV.U32 R0, RZ, RZ, R5 ;  /* 0x000000ffff007224 */ /* 0x000fe200078e0005 */
[----:B------:R-:W-:Y:S01]  /*1fc70*/  USHF.R.S32.HI UR11, URZ, 0x1f, UR4 ;  /* 0x0000001f3f0b7899 */ /* 0x000fe20008011404 */
[----:B------:R-:W1:Y:S01]  /*1fc80*/  @P1 LDC R3, c[0x0][0xcf0] ;  /* 0x00033c00ff031b82 */ /* 0x000e620000000800 */
[----:B------:R-:W-:Y:S01]  /*1fc90*/  UIMAD UR13, UR16, UR14, URZ ;  /* 0x0000000e100d72a4 */ /* 0x000fe2000f8e023f */
[----:B------:R-:W-:Y:S01]  /*1fca0*/  UMOV UR10, UR4 ;  /* 0x00000004000a7c82 */ /* 0x000fe20008000000 */
[----:B------:R-:W-:-:S02]  /*1fcb0*/  USEL UR18, UR12, URZ, !UP0 ;  /* 0x0000003f0c127287 */ /* 0x000fc4000c000000 */
[----:B------:R-:W-:Y:S02]  /*1fcc0*/  UIMAD.WIDE.U32 UR8, UR37, UR14, UR10 ;  /* 0x0000000e250872a5 */ /* 0x000fe4000f8e000a */
[----:B------:R-:W-:Y:S01]  /*1fcd0*/  UIMAD UR13, UR37, UR15, UR13 ;  /* 0x0000000f250d72a4 */ /* 0x000fe2000f8e020d */
[----:B------:R-:W3:Y:S01]  /*1fce0*/  @P1 LDC R77, c[0x0][0xcf0] ;  /* 0x00033c00ff4d1b82 */ /* 0x000ee20000000800 */
[----:B------:R-:W-:Y:S01]  /*1fcf0*/  USEL UR17, UR42, URZ, !UP0 ;  /* 0x0000003f2a117287 */ /* 0x000fe2000c000000 */
[----:B------:R-:W-:Y:S01]  /*1fd00*/  ULDC.64 UR14, c[0x0][0xc98] ;  /* 0x00032600000e7ab9 */ /* 0x000fe20000000a00 */
[----:B------:R-:W-:Y:S02]  /*1fd10*/  UIADD3 UR9, UR9, UR13, URZ ;  /* 0x0000000d09097290 */ /* 0x000fe4000fffe03f */
[----:B------:R-:W-:Y:S01]  /*1fd20*/  UIMAD UR10, UR18, UR14, URZ ;  /* 0x0000000e120a72a4 */ /* 0x000fe2000f8e023f */
[----:B0-----:R-:W-:Y:S01]  /*1fd30*/  @P1 IMAD.HI.U32 R2, R5, R2, RZ ;  /* 0x0000000205021227 */ /* 0x001fe200078e00ff */
[----:B------:R-:W-:-:S02]  /*1fd40*/  UIMAD.WIDE.U32 UR8, UR17, UR14, UR8 ;  /* 0x0000000e110872a5 */ /* 0x000fc4000f8e0008 */
[----:B------:R-:W-:Y:S01]  /*1fd50*/  UIMAD UR10, UR17, UR15, UR10 ;  /* 0x0000000f110a72a4 */ /* 0x000fe2000f8e020a */
[----:B------:R-:W-:Y:S01]  /*1fd60*/  ULDC.64 UR12, c[0x0][0xc88] ;  /* 0x00032200000c7ab9 */ /* 0x000fe20000000a00 */
[----:B-1----:R-:W-:-:S04]  /*1fd70*/  @P1 SHF.R.U32.HI R0, RZ, R3, R2 ;  /* 0x00000003ff001219 */ /* 0x002fc80000011602 */
[----:B------:R-:W-:Y:S01]  /*1fd80*/  IMAD.U32 R7, RZ, RZ, UR10 ;  /* 0x0000000aff077e24 */ /* 0x000fe2000f8e00ff */
[--C-:B------:R-:W-:Y:S01]  /*1fd90*/  SHF.R.S32.HI R4, RZ, 0x1f, R0.reuse ;  /* 0x0000001fff047819 */ /* 0x100fe20000011400 */
[----:B------:R-:W-:-:S04]  /*1fda0*/  IMAD.MOV R2, RZ, RZ, -R0 ;  /* 0x000000ffff027224 */ /* 0x000fc800078e0a00 */
[----:B------:R-:W-:Y:S01]  /*1fdb0*/  IMAD R5, R20, R2, R5 ;  /* 0x0000000214057224 */ /* 0x000fe200078e0205 */
[----:B------:R-:W-:-:S04]  /*1fdc0*/  IADD3 R2, P3, R0, UR8, RZ ;  /* 0x0000000800027c10 */ /* 0x000fc8000ff7e0ff */
[----:B------:R-:W-:-:S05]  /*1fdd0*/  SHF.R.S32.HI R3, RZ, 0x1f, R5 ;  /* 0x0000001fff037819 */ /* 0x000fca0000011405 */
[----:B------:R-:W-:Y:S01]  /*1fde0*/  IMAD R0, R3, UR12, RZ ;  /* 0x0000000c03007c24 */ /* 0x000fe2000f8e02ff */
[----:B------:R-:W-:Y:S01]  /*1fdf0*/  IADD3.X R3, R4, UR9, R7, P3, !PT ;  /* 0x0000000904037c10 */ /* 0x000fe20009ffe407 */
[----:B------:R-:W-:Y:S02]  /*1fe00*/  ULDC.64 UR8, c[0x0][0xc50] ;  /* 0x0003140000087ab9 */ /* 0x000fe40000000a00 */
[C---:B------:R-:W-:Y:S02]  /*1fe10*/  IMAD R7, R5.reuse, UR13, R0 ;  /* 0x0000000d05077c24 */ /* 0x040fe4000f8e0200 */
[----:B------:R-:W-:Y:S01]  /*1fe20*/  IMAD.WIDE.U32 R2, R5, UR12, R2 ;  /* 0x0000000c05027c25 */ /* 0x000fe2000f8e0002 */
[----:B------:R-:W-:-:S03]  /*1fe30*/  ULDC.64 UR12, c[0x0][0xba0] ;  /* 0x0002e800000c7ab9 */ /* 0x000fc60000000a00 */
[----:B------:R-:W-:Y:S01]  /*1fe40*/  IMAD.IADD R3, R3, 0x1, R7 ;  /* 0x0000000103037824 */ /* 0x000fe200078e0207 */
[----:B------:R-:W-:Y:S01]  /*1fe50*/  LEA R6, P3, R2, UR8, 0x2 ;  /* 0x0000000802067c11 */ /* 0x000fe2000f8610ff */
[----:B------:R-:W-:-:S03]  /*1fe60*/  VIADD R0, R12, 0x8 ;  /* 0x000000080c007836 */ /* 0x000fc60000000000 */
[----:B------:R-:W-:Y:S01]  /*1fe70*/  LEA.HI.X R10, R2, UR9, R3, 0x2, P3 ;  /* 0x00000009020a7c11 */ /* 0x000fe200098f1403 */
[----:B------:R-:W-:Y:S01]  /*1fe80*/  SHFL.IDX PT, R8, R6, RZ, 0x1c1f ;  /* 0x001c1fff06087589 */ /* 0x000fe200000e0000 */
[----:B------:R-:W-:-:S03]  /*1fe90*/  ISETP.GE.OR P0, PT, R0, R19, P0 ;  /* 0x000000130000720c */ /* 0x000fc60000706670 */
[----:B------:R-:W2:Y:S04]  /*1fea0*/  SHFL.IDX PT, R9, R10, RZ, 0x1c1f ;  /* 0x001c1fff0a097589 */ /* 0x000ea800000e0000 */
[----:B--2---:R0:W-:Y:S06]  /*1feb0*/  @!P2 ST.E desc[UR40][R8.64], R11 ;  /* 0x0000000b0800a985 */ /* 0x0041ec000c101928 */
[----:B------:R-:W2:Y:S01]  /*1fec0*/  @!P0 LDL R21, [R1+0x444] ;  /* 0x0004440001158983 */ /* 0x000ea20000100800 */
[----:B------:R-:W-:-:S02]  /*1fed0*/  IMAD R0, R210, 0x40, R194 ;  /* 0x00000040d2007824 */ /* 0x000fc400078e02c2 */
[----:B------:R-:W-:Y:S01]  /*1fee0*/  IMAD.MOV.U32 R3, RZ, RZ, 0x2 ;  /* 0x00000002ff037424 */ /* 0x000fe200078e00ff */
[----:B------:R-:W-:Y:S03]  /*1fef0*/  SHFL.IDX PT, R54, R6, 0x1, 0x1c1f ;  /* 0x003c1f0006367f89 */ /* 0x000fe600000e0000 */
[----:B------:R-:W-:Y:S01]  /*1ff00*/  IMAD.WIDE R2, R0, R3, UR38 ;  /* 0x0000002600027e25 */ /* 0x000fe2000f8e0203 */
[----:B------:R-:W2:Y:S02]  /*1ff10*/  SHFL.IDX PT, R55, R10, 0x1, 0x1c1f ;  /* 0x003c1f000a377f89 */ /* 0x000ea400000e0000 */
[C---:B------:R-:W-:Y:S02]  /*1ff20*/  IADD3 R25, P4, R2.reuse, 0x3000, RZ ;  /* 0x0000300002197810 */ /* 0x040fe40007f9e0ff */
[C---:B------:R-:W-:Y:S02]  /*1ff30*/  IADD3 R29, P5, R2.reuse, 0x4000, RZ ;  /* 0x00004000021d7810 */ /* 0x040fe40007fbe0ff */
[----:B------:R-:W-:-:S02]  /*1ff40*/  IADD3 R33, P6, R2, 0x5000, RZ ;  /* 0x0000500002217810 */ /* 0x000fc40007fde0ff */
[----:B------:R-:W-:Y:S02]  /*1ff50*/  LOP3.LUT R24, R25, 0x380, RZ, 0xc0, !PT ;  /* 0x0000038019187812 */ /* 0x000fe400078ec0ff */
[----:B------:R-:W-:Y:S02]  /*1ff60*/  LOP3.LUT R28, R29, 0x380, RZ, 0xc0, !PT ;  /* 0x000003801d1c7812 */ /* 0x000fe400078ec0ff */
[----:B------:R-:W-:Y:S02]  /*1ff70*/  LOP3.LUT R32, R33, 0x380, RZ, 0xc0, !PT ;  /* 0x0000038021207812 */ /* 0x000fe400078ec0ff */
[C---:B------:R-:W-:Y:S02]  /*1ff80*/  IADD3 R7, P2, R2.reuse, 0x1000, RZ ;  /* 0x0000100002077810 */ /* 0x040fe40007f5e0ff */
[----:B------:R-:W-:Y:S02]  /*1ff90*/  IADD3 R5, P3, R2, 0x2000, RZ ;  /* 0x0000200002057810 */ /* 0x000fe40007f7e0ff */
[----:B------:R-:W-:Y:S01]  /*1ffa0*/  SHF.R.U64 R24, R24, 0x3, RZ ;  /* 0x0000000318187819 */ /* 0x000fe200000012ff */
[--C-:B0-----:R-:W-:Y:S01]  /*1ffb0*/  IMAD.X R9, RZ, RZ, R3.reuse, P2 ;  /* 0x000000ffff097224 */ /* 0x101fe200010e0603 */
[----:B------:R-:W-:Y:S01]  /*1ffc0*/  SHF.R.U64 R28, R28, 0x3, RZ ;  /* 0x000000031c1c7819 */ /* 0x000fe200000012ff */
[----:B------:R-:W-:Y:S01]  /*1ffd0*/  IMAD.X R13, RZ, RZ, R3, P3 ;  /* 0x000000ffff0d7224 */ /* 0x000fe200018e0603 */
[----:B------:R-:W-:-:S02]  /*1ffe0*/  SHF.R.U64 R32, R32, 0x3, RZ ;  /* 0x0000000320207819 */ /* 0x000fc400000012ff */
[----:B------:R-:W-:Y:S01]  /*1fff0*/  LOP3.LUT R24, R24, R25, RZ, 0x3c, !PT ;  /* 0x0000001918187212 */ /* 0x000fe200078e3cff */
[--C-:B------:R-:W-:Y:S01]  /*20000*/  IMAD.X R25, RZ, RZ, R3.reuse, P4 ;  /* 0x000000ffff197224 */ /* 0x100fe200020e0603 */
[----:B------:R-:W-:Y:S01]  /*20010*/  LOP3.LUT R28, R28, R29, RZ, 0x3c, !PT ;  /* 0x0000001d1c1c7212 */ /* 0x000fe200078e3cff */
[--C-:B------:R-:W-:Y:S01]  /*20020*/  IMAD.X R29, RZ, RZ, R3.reuse, P5 ;  /* 0x000000ffff1d7224 */ /* 0x100fe200028e0603 */
[----:B------:R-:W-:Y:S01]  /*20030*/  LOP3.LUT R32, R32, R33, RZ, 0x3c, !PT ;  /* 0x0000002120207212 */ /* 0x000fe200078e3cff */
[----:B------:R-:W-:Y:S01]  /*20040*/  IMAD.X R33, RZ, RZ, R3, P6 ;  /* 0x000000ffff217224 */ /* 0x000fe200030e0603 */
[C---:B------:R-:W-:Y:S02]  /*20050*/  IADD3 R37, P2, R2.reuse, 0x6000, RZ ;  /* 0x0000600002257810 */ /* 0x040fe40007f5e0ff */
[C---:B------:R-:W-:Y:S02]  /*20060*/  IADD3 R41, P3, R2.reuse, 0x7000, RZ ;  /* 0x0000700002297810 */ /* 0x040fe40007f7e0ff */
[----:B------:R-:W-:-:S02]  /*20070*/  IADD3 R45, P4, R2, 0x8000, RZ ;  /* 0x00008000022d7810 */ /* 0x000fc40007f9e0ff */
[C---:B------:R-:W-:Y:S02]  /*20080*/  IADD3 R49, P5, R2.reuse, 0x9000, RZ ;  /* 0x0000900002317810 */ /* 0x040fe40007fbe0ff */
[----:B------:R-:W-:Y:S02]  /*20090*/  IADD3 R53, P6, R2, 0xa000, RZ ;  /* 0x0000a00002357810 */ /* 0x000fe40007fde0ff */
[----:B------:R-:W-:Y:S02]  /*200a0*/  LOP3.LUT R36, R37, 0x380, RZ, 0xc0, !PT ;  /* 0x0000038025247812 */ /* 0x000fe400078ec0ff */
[----:B------:R-:W-:Y:S02]  /*200b0*/  LOP3.LUT R40, R41, 0x380, RZ, 0xc0, !PT ;  /* 0x0000038029287812 */ /* 0x000fe400078ec0ff */
[----:B------:R-:W-:Y:S02]  /*200c0*/  LOP3.LUT R44, R45, 0x380, RZ, 0xc0, !PT ;  /* 0x000003802d2c7812 */ /* 0x000fe400078ec0ff */
[----:B------:R-:W-:-:S02]  /*200d0*/  LOP3.LUT R48, R49, 0x380, RZ, 0xc0, !PT ;  /* 0x0000038031307812 */ /* 0x000fc400078ec0ff */
[----:B------:R-:W-:Y:S02]  /*200e0*/  LOP3.LUT R52, R53, 0x380, RZ, 0xc0, !PT ;  /* 0x0000038035347812 */ /* 0x000fe400078ec0ff */
[----:B------:R-:W-:Y:S02]  /*200f0*/  LOP3.LUT R4, R7, 0x380, RZ, 0xc0, !PT ;  /* 0x0000038007047812 */ /* 0x000fe400078ec0ff */
[----:B------:R-:W-:Y:S02]  /*20100*/  LOP3.LUT R0, R5, 0x380, RZ, 0xc0, !PT ;  /* 0x0000038005007812 */ /* 0x000fe400078ec0ff */
[----:B------:R-:W-:Y:S02]  /*20110*/  SHF.R.U64 R36, R36, 0x3, RZ ;  /* 0x0000000324247819 */ /* 0x000fe400000012ff */
[----:B------:R-:W-:Y:S02]  /*20120*/  SHF.R.U64 R40, R40, 0x3, RZ ;  /* 0x0000000328287819 */ /* 0x000fe400000012ff */
[----:B------:R-:W-:-:S02]  /*20130*/  SHF.R.U64 R44, R44, 0x3, RZ ;  /* 0x000000032c2c7819 */ /* 0x000fc400000012ff */
[----:B------:R-:W-:Y:S02]  /*20140*/  SHF.R.U64 R48, R48, 0x3, RZ ;  /* 0x0000000330307819 */ /* 0x000fe400000012ff */
        /* <DEDUP_REMOVED lines=14> */
[----:B------:R-:W-:Y:S02]  /*20230*/  LOP3.LUT R12, R0, R5, RZ, 0x3c, !PT ;  /* 0x00000005000c7212 */ /* 0x000fe400078e3cff */
[C---:B------:R-:W-:Y:S02]  /*20240*/  IADD3 R57, P2, R2.reuse, 0xb000, RZ ;  /* 0x0000b00002397810 */ /* 0x040fe40007f5e0ff */
[C---:B------:R-:W-:Y:S02]  /*20250*/  IADD3 R61, P3, R2.reuse, 0xc000, RZ ;  /* 0x0000c000023d7810 */ /* 0x040fe40007f7e0ff */
[C---:B------:R-:W-:Y:S02]  /*20260*/  IADD3 R65, P4, R2.reuse, 0xd000, RZ ;  /* 0x0000d00002417810 */ /* 0x040fe40007f9e0ff */
[C---:B------:R-:W-:Y:S02]  /*20270*/  IADD3 R69, P5, R2.reuse, 0xe000, RZ ;  /* 0x0000e00002457810 */ /* 0x040fe40007fbe0ff */
[----:B------:R-:W-:-:S02]  /*20280*/  LOP3.LUT R7, R2, 0x380, RZ, 0xc0, !PT ;  /* 0x0000038002077812 */ /* 0x000fc400078ec0ff */
[----:B------:R-:W-:Y:S02]  /*20290*/  IADD3 R5, P6, R2, 0xf000, RZ ;  /* 0x0000f00002057810 */ /* 0x000fe40007fde0ff */
[----:B------:R-:W-:Y:S02]  /*202a0*/  LOP3.LUT R56, R57, 0x380, RZ, 0xc0, !PT ;  /* 0x0000038039387812 */ /* 0x000fe400078ec0ff */
[----:B------:R-:W-:Y:S01]  /*202b0*/  LOP3.LUT R60, R61, 0x380, RZ, 0xc0, !PT ;  /* 0x000003803d3c7812 */ /* 0x000fe200078ec0ff */
[----:B------:R-:W-:Y:S01]  /*202c0*/  IMAD.X R73, RZ, RZ, R3, P6 ;  /* 0x000000ffff497224 */ /* 0x000fe200030e0603 */
[----:B------:R-:W-:Y:S02]  /*202d0*/  LOP3.LUT R64, R65, 0x380, RZ, 0xc0, !PT ;  /* 0x0000038041407812 */ /* 0x000fe400078ec0ff */
[----:B------:R-:W-:Y:S02]  /*202e0*/  LOP3.LUT R68, R69, 0x380, RZ, 0xc0, !PT ;  /* 0x0000038045447812 */ /* 0x000fe400078ec0ff */
[----:B------:R-:W-:-:S02]  /*202f0*/  SHF.R.U64 R7, R7, 0x3, RZ ;  /* 0x0000000307077819 */ /* 0x000fc400000012ff */
[----:B------:R-:W-:Y:S02]  /*20300*/  LOP3.LUT R0, R5, 0x380, RZ, 0xc0, !PT ;  /* 0x0000038005007812 */ /* 0x000fe400078ec0ff */
[----:B------:R-:W-:Y:S02]  /*20310*/  SHF.R.U64 R56, R56, 0x3, RZ ;  /* 0x0000000338387819 */ /* 0x000fe400000012ff */
[----:B------:R-:W-:Y:S02]  /*20320*/  SHF.R.U64 R60, R60, 0x3, RZ ;  /* 0x000000033c3c7819 */ /* 0x000fe400000012ff */
        /* <DEDUP_REMOVED lines=13> */
[----:B------:R-:W-:-:S02]  /*20400*/  UIMAD UR10, UR11, UR12, URZ ;  /* 0x0000000c0b0a72a4 */ /* 0x000fc4000f8e023f */
[----:B------:R-:W-:Y:S02]  /*20410*/  UIMAD.WIDE.U32 UR8, UR4, UR12, URZ ;  /* 0x0000000c040872a5 */ /* 0x000fe4000f8e003f */
[----:B------:R-:W-:-:S03]  /*20420*/  UIMAD UR10, UR4, UR13, UR10 ;  /* 0x0000000d040a72a4 */ /* 0x000fc6000f8e020a */
[----:B------:R-:W-:Y:S01]  /*20430*/  ULDC.64 UR12, c[0x0][0xbe8] ;  /* 0x0002fa00000c7ab9 */ /* 0x000fe20000000a00 */
[----:B------:R-:W-:Y:S02]  /*20440*/  UIADD3 UR9, UR9, UR10, URZ ;  /* 0x0000000a09097290 */ /* 0x000fe4000fffe03f */
[----:B------:R-:W-:Y:S01]  /*20450*/  UIMAD UR4, UR16, UR12, URZ ;  /* 0x0000000c100472a4 */ /* 0x000fe2000f8e023f */
[----:B------:R-:W-:Y:S01]  /*20460*/  VIADD R76, R211, UR43 ;  /* 0x0000002bd34c7c36 */ /* 0x000fe20008000000 */
[----:B------:R-:W-:Y:S02]  /*20470*/  UIMAD.WIDE.U32 UR8, UR37, UR12, UR8 ;  /* 0x0000000c250872a5 */ /* 0x000fe4000f8e0008 */
[----:B------:R-:W-:Y:S01]  /*20480*/  UIMAD UR4, UR37, UR13, UR4 ;  /* 0x0000000d250472a4 */ /* 0x000fe2000f8e0204 */
[----:B------:R-:W-:-:S03]  /*20490*/  ULDC.64 UR10, c[0x0][0xbf0] ;  /* 0x0002fc00000a7ab9 */ /* 0x000fc60000000a00 */
[----:B------:R-:W-:Y:S02]  /*204a0*/  UIADD3 UR9, UR9, UR4, URZ ;  /* 0x0000000409097290 */ /* 0x000fe4000fffe03f */
[----:B------:R-:W-:Y:S02]  /*204b0*/  UIMAD UR4, UR18, UR10, URZ ;  /* 0x0000000a120472a4 */ /* 0x000fe4000f8e023f */
[----:B------:R-:W-:Y:S02]  /*204c0*/  UIMAD.WIDE.U32 UR8, UR17, UR10, UR8 ;  /* 0x0000000a110872a5 */ /* 0x000fe4000f8e0008 */
[----:B------:R-:W-:-:S03]  /*204d0*/  UIMAD UR4, UR17, UR11, UR4 ;  /* 0x0000000b110472a4 */ /* 0x000fc6000f8e0204 */
[----:B------:R-:W-:Y:S01]  /*204e0*/  ULDC.64 UR10, c[0x0][0xbe0] ;  /* 0x0002f800000a7ab9 */ /* 0x000fe20000000a00 */
[----:B------:R-:W-:Y:S01]  /*204f0*/  UIADD3 UR4, UR9, UR4, URZ ;  /* 0x0000000409047290 */ /* 0x000fe2000fffe03f */
[----:B------:R-:W-:-:S05]  /*20500*/  VIADD R82, R210, UR43 ;  /* 0x0000002bd2527c36 */ /* 0x000fca0008000000 */
[----:B------:R-:W-:Y:S01]  /*20510*/  ISETP.GE.AND P2, PT, R82, R19, PT ;  /* 0x000000135200720c */ /* 0x000fe20003f46270 */
[----:B------:R-:W-:Y:S01]  /*20520*/  BSSY B1, `(.L_x_3285) ;  /* 0x000004a000017945 */ /* 0x000fe20003800000 */
[----:B--2---:R0:W-:Y:S04]  /*20530*/  @!P0 ST.E desc[UR40][R54.64], R21 ;  /* 0x0000001536008985 */ /* 0x0041e8000c101928 */
[----:B------:R1:W5:Y:S04]  /*20540*/  LD.E.128 R4, desc[UR40][R2.64] ;  /* 0x0000002802047980 */ /* 0x000368000c101d00 */
[----:B------:R-:W5:Y:S01]  /*20550*/  LD.E.128 R8, desc[UR40][R8.64] ;  /* 0x0000002808087980 */ /* 0x000f62000c101d00 */
[----:B0-----:R-:W-:-:S03]  /*20560*/  IMAD.MOV.U32 R21, RZ, RZ, R76 ;  /* 0x000000ffff157224 */ /* 0x001fc600078e004c */
[----:B------:R-:W5:Y:S01]  /*20570*/  LD.E.128 R12, desc[UR40][R12.64] ;  /* 0x000000280c0c7980 */ /* 0x000f62000c101d00 */
[----:B-1----:R-:W0:Y:S01]  /*20580*/  @P1 LDC R3, c[0x0][0xcec] ;  /* 0x00033b00ff031b82 */ /* 0x002e220000000800 */
[----:B------:R-:W-:Y:S02]  /*20590*/  IMAD.U32 R2, RZ, RZ, UR8 ;  /* 0x00000008ff027e24 */ /* 0x000fe4000f8e00ff */
[----:B------:R-:W5:Y:S04]  /*205a0*/  LD.E.128 R24, desc[UR40][R24.64] ;  /* 0x0000002818187980 */ /* 0x000f68000c101d00 */
[----:B------:R-:W5:Y:S04]  /*205b0*/  LD.E.128 R28, desc[UR40][R28.64] ;  /* 0x000000281c1c7980 */ /* 0x000f68000c101d00 */
[----:B------:R-:W5:Y:S04]  /*205c0*/  LD.E.128 R32, desc[UR40][R32.64] ;  /* 0x0000002820207980 */ /* 0x000f68000c101d00 */
[----:B------:R-:W5:Y:S04]  /*205d0*/  LD.E.128 R36, desc[UR40][R36.64] ;  /* 0x0000002824247980 */ /* 0x000f68000c101d00 */
[----:B------:R-:W5:Y:S04]  /*205e0*/  LD.E.128 R40, desc[UR40][R40.64] ;  /* 0x0000002828287980 */ /* 0x000f68000c101d00 */
[----:B------:R-:W5:Y:S01]  /*205f0*/  LD.E.128 R44, desc[UR40][R44.64] ;  /* 0x000000282c2c7980 */ /* 0x000f62000c101d00 */
[----:B0-----:R-:W-:-:S03]  /*20600*/  @P1 IMAD.HI.U32 R0, R76, R3, RZ ;  /* 0x000000034c001227 */ /* 0x001fc600078e00ff */
[----:B------:R-:W5:Y:S02]  /*20610*/  LD.E.128 R48, desc[UR40][R48.64] ;  /* 0x0000002830307980 */ /* 0x000f64000c101d00 */
[----:B---3--:R-:W-:Y:S02]  /*20620*/  @P1 SHF.R.U32.HI R21, RZ, R77, R0 ;  /* 0x0000004dff151219 */ /* 0x008fe40000011600 */
        /* <DEDUP_REMOVED lines=15> */
[----:B------:R-:W5:Y:S01]  /*20720*/  LD.E.128 R72, desc[UR40][R72.64] ;  /* 0x0000002848487980 */ /* 0x000f62000c101d00 */
[----:B------:R-:W-:Y:S01]  /*20730*/  IMAD.IADD R3, R3, 0x1, R79 ;  /* 0x0000000103037824 */ /* 0x000fe200078e024f */
[----:B------:R-:W-:Y:S01]  /*20740*/  UIADD3 UR4, UR46, 0x32420, URZ ;  /* 0x000324202e047890 */ /* 0x000fe2000fffe03f */
[----:B------:R-:W-:Y:S01]  /*20750*/  IMAD R20, R0, UR8, RZ ;  /* 0x0000000800147c24 */ /* 0x000fe2000f8e02ff */
[----:B------:R-:W-:Y:S01]  /*20760*/  @!PT LDS RZ, [RZ] ;  /* 0x00000000fffff984 */ /* 0x000fe20000000800 */
[----:B------:R-:W-:Y:S01]  /*20770*/  @!PT LDS RZ, [RZ] ;  /* 0x00000000fffff984 */ /* 0x000fe20000000800 */
[----:B------:R-:W-:Y:S01]  /*20780*/  @!PT LDS RZ, [RZ] ;  /* 0x00000000fffff984 */ /* 0x000fe20000000800 */
[----:B------:R-:W-:Y:S01]  /*20790*/  @!PT LDS RZ, [RZ] ;  /* 0x00000000fffff984 */ /* 0x000fe20000000800 */
[----:B------:R0:W-:Y:S06]  /*207a0*/  MEMBAR.ALL.CTA ;  /* 0x0000000000007992 */ /* 0x0001ec0000008000 */
[----:B0-----:R-:W0:Y:S01]  /*207b0*/  FENCE.VIEW.ASYNC.S ;  /* 0x00000000000073c6 */ /* 0x001e220000000000 */
[----:B------:R-:W-:Y:S01]  /*207c0*/  IMAD.WIDE.U32 R2, R77, UR8, R2 ;  /* 0x000000084d027c25 */ /* 0x000fe2000f8e0002 */
[----:B------:R-:W-:-:S03]  /*207d0*/  UPRMT UR4, URZ, 0x654, UR4 ;  /* 0x000006543f047896 */ /* 0x000fc60008000004 */
[----:B------:R-:W-:Y:S01]  /*207e0*/  IMAD R21, R77, UR9, R20 ;  /* 0x000000094d157c24 */ /* 0x000fe2000f8e0214 */
[----:B------:R-:W-:Y:S01]  /*207f0*/  ULDC.64 UR8, c[0x0][0xb80] ;  /* 0x0002e00000087ab9 */ /* 0x000fe20000000a00 */
[----:B------:R-:W-:Y:S01]  /*20800*/  VIADD R0, R82, 0x20 ;  /* 0x0000002052007836 */ /* 0x000fe20000000000 */
[----:B------:R-:W-:Y:S01]  /*20810*/  LEA R80, P3, R2, UR8, 0x1 ;  /* 0x0000000802507c11 */ /* 0x000fe2000f8608ff */
[----:B------:R-:W-:-:S03]  /*20820*/  IMAD.IADD R3, R3, 0x1, R21 ;  /* 0x0000000103037824 */ /* 0x000fc600078e0215 */
[-C--:B------:R-:W-:Y:S01]  /*20830*/  ISETP.GE.AND P1, PT, R0, R19.reuse, PT ;  /* 0x000000130000720c */ /* 0x080fe20003f26270 */
[----:B------:R-:W-:Y:S01]  /*20840*/  VIADD R0, R82, 0x40 ;  /* 0x0000004052007836 */ /* 0x000fe20000000000 */
[----:B------:R-:W-:Y:S01]  /*20850*/  LEA.HI.X R81, R2, UR9, R3, 0x1, P3 ;  /* 0x0000000902517c11 */ /* 0x000fe200098f0c03 */
[----:B0-----:R0:W1:Y:S03]  /*20860*/  SHFL.IDX PT, R78, R80, RZ, 0x181f ;  /* 0x00181fff504e7589 */ /* 0x00106600000e0000 */
[----:B------:R-:W-:Y:S02]  /*20870*/  ISETP.GE.AND P0, PT, R0, R19, PT ;  /* 0x000000130000720c */ /* 0x000fe40003f06270 */
[----:B------:R0:W2:Y:S01]  /*20880*/  SHFL.IDX PT, R0, R81, RZ, 0x181f ;  /* 0x00181fff51007589 */ /* 0x0000a200000e0000 */
[----:B------:R-:W-:Y:S01]  /*20890*/  SYNCS.ARRIVE.TRANS64.RED.A1T0 RZ, [UR4], RZ ;  /* 0x000000ffffff79a7 */ /* 0x000fe20008100404 */
[----:B------:R-:W-:Y:S09]  /*208a0*/  @P2 BRA `(.L_x_3286) ;  /* 0x0000000000442947 */ /* 0x000ff20003800000 */
        /* <DEDUP_REMOVED lines=17> */
.L_x_3286:
[----:B------:R-:W-:Y:S05]  /*209c0*/  BSYNC B1 ;  /* 0x0000000000017941 */ /* 0x000fea0003800000 */
.L_x_3285:
        /* <DEDUP_REMOVED lines=9> */
[-C--:B---3--:R-:W-:Y:S02]  /*20a60*/  @!P4 LEA R2, P6, R194, R20.reuse, 0x1 ;  /* 0x00000014c202c211 */ /* 0x088fe400078c08ff */
[----:B-----5:R-:W-:Y:S02]  /*20a70*/  @!P3 LEA R4, P5, R196, R20, 0x1 ;  /* 0x00000014c404b211 */ /* 0x020fe400078a08ff */
        /* <DEDUP_REMOVED lines=10> */
.L_x_3288:
[----:B------:R-:W-:Y:S05]  /*20b20*/  BSYNC B1 ;  /* 0x0000000000017941 */ /* 0x000fea0003800000 */
.L_x_3287:
[----:B----4-:R4:W0:Y:S01]  /*20b30*/  SHFL.IDX PT, R0, R81, 0x2, 0x181f ;  /* 0x00581f0051007f89 */ /* 0x01082200000e0000 */
        /* <DEDUP_REMOVED lines=8> */
[-C--:B---3--:R-:W-:Y:S02]  /*20bc0*/  @!P3 LEA R2, P6, R194, R8.reuse, 0x1 ;  /* 0x00000008c202b211 */ /* 0x088fe400078c08ff */
[-C--:B------:R-:W-:Y:S02]  /*20bd0*/  @!P2 LEA R4, P5, R196, R8.reuse, 0x1 ;  /* 0x00000008c404a211 */ /* 0x080fe400078a08ff */
[----:B------:R-:W-:Y:S02]  /*20be0*/  @!P1 LEA R6, P4, R195, R8, 0x1 ;  /* 0x00000008c3069211 */ /* 0x000fe400078808ff */
[----:B0-----:R-:W-:Y:S02]  /*20bf0*/  @!P3 LEA.HI.X R3, R194, R0, R203, 0x1, P6 ;  /* 0x00000000c203b211 */ /* 0x001fe400030f0ccb */
        /* <DEDUP_REMOVED lines=8> */
.L_x_3290:
[----:B------:R-:W-:Y:S05]  /*20c80*/  BSYNC B1 ;  /* 0x0000000000017941 */ /* 0x000fea0003800000 */
.L_x_3289:
[----:B0-----:R-:W-:Y:S01]  /*20c90*/  VIADD R0, R82, 0x60 ;  /* 0x0000006052007836 */ /* 0x001fe20000000000 */
[----:B--2-4-:R-:W4:Y:S04]  /*20ca0*/  SHFL.IDX PT, R81, R81, 0x3, 0x181f ;  /* 0x00781f0051517f89 */ /* 0x014f2800000e0000 */
[----:B------:R-:W-:Y:S01]  /*20cb0*/  ISETP.GE.AND P0, PT, R0, R19, PT ;  /* 0x000000130000720c */ /* 0x000fe20003f06270 */
[----:B------:R-:W0:-:S12]  /*20cc0*/  SHFL.IDX PT, R80, R80, 0x3, 0x181f ;  /* 0x00781f0050507f89 */ /* 0x000e1800000e0000 */
[----:B------:R-:W-:Y:S05]  /*20cd0*/  @P0 BRA `(.L_x_3291) ;  /* 0x0000000c00a80947 */ /* 0x000fea0003800000 */
[----:B------:R-:W-:Y:S02]  /*20ce0*/  ULDC UR4, c[0x0][0xbc8] ;  /* 0x0002f20000047ab9 */ /* 0x000fe40000000800 */
[----:B------:R-:W-:Y:S02]  /*20cf0*/  ISETP.GE.AND P3, PT, R194, UR4, PT ;  /* 0x00000004c2007c0c */ /* 0x000fe4000bf66270 */
[----:B------:R-:W-:Y:S02]  /*20d00*/  ISETP.GE.AND P4, PT, R196, UR4, PT ;  /* 0x00000004c4007c0c */ /* 0x000fe4000bf86270 */
[----:B------:R-:W-:-:S09]  /*20d10*/  ISETP.GE.AND P5, PT, R195, UR4, PT ;  /* 0x00000004c3007c0c */ /* 0x000fd2000bfa6270 */
[-C--:B0-----:R-:W-:Y:S02]  /*20d20*/  @!P3 LEA R2, P0, R194, R80.reuse, 0x1 ;  /* 0x00000050c202b211 */ /* 0x081fe400078008ff */
[-C--:B------:R-:W-:Y:S02]  /*20d30*/  @!P4 LEA R4, P1, R196, R80.reuse, 0x1 ;  /* 0x00000050c404c211 */ /* 0x080fe400078208ff */
[C---:B------:R-:W-:Y:S02]  /*20d40*/  @!P5 LEA R6, P2, R195.reuse, R80, 0x1 ;  /* 0x00000050c306d211 */ /* 0x040fe400078408ff */
        /* <DEDUP_REMOVED lines=12> */
.L_x_3283:
        /* <DEDUP_REMOVED lines=32> */
.L_x_3292:
        /* <DEDUP_REMOVED lines=47> */
.L_x_3294:
[----:B------:R-:W-:Y:S05]  /*21300*/  BSYNC B1 ;  /* 0x0000000000017941 */ /* 0x000fea0003800000 */
.L_x_3293:
[----:B0-----:R-:W0:Y:S01]  /*21310*/  @P0 LDC R3, c[0x0][0xcf0] ;  /* 0x00033c00ff030b82 */ /* 0x001e220000000800 */
[----:B------:R-:W-:Y:S01]  /*21320*/  ULDC.64 UR16, c[0x0][0xba0] ;  /* 0x0002e80000107ab9 */ /* 0x000fe20000000a00 */
[----:B------:R-:W-:Y:S01]  /*21330*/  VIADD R6, R211, UR43 ;  /* 0x0000002bd3067c36 */ /* 0x000fe20008000000 */
[----:B------:R-:W-:Y:S01]  /*21340*/  UIMAD UR10, UR11, UR16, URZ ;  /* 0x000000100b0a72a4 */ /* 0x000fe2000f8e023f */
[----:B------:R-:W-:Y:S01]  /*21350*/  BSSY B1, `(.L_x_3295) ;  /* 0x0000040000017945 */ /* 0x000fe20003800000 */
[----:B------:R-:W-:Y:S01]  /*21360*/  UIMAD.WIDE.U32 UR8, UR4, UR16, URZ ;  /* 0x00000010040872a5 */ /* 0x000fe2000f8e003f */
[----:B------:R-:W-:Y:S01]  /*21370*/  @P0 IMAD.HI.U32 R2, R6, R9, RZ ;  /* 0x0000000906020227 */ /* 0x000fe200078e00ff */
[----:B------:R-:W-:-:S03]  /*21380*/  UIMAD UR10, UR4, UR17, UR10 ;  /* 0x00000011040a72a4 */ /* 0x000fc6000f8e020a */
[----:B------:R-:W-:Y:S01]  /*21390*/  ULDC.64 UR16, c[0x0][0xbe8] ;  /* 0x0002fa0000107ab9 */ /* 0x000fe20000000a00 */
[----:B------:R-:W-:Y:S01]  /*213a0*/  UIADD3 UR9, UR9, UR10, URZ ;  /* 0x0000000a09097290 */ /* 0x000fe2000fffe03f */
[----:B------:R-:W-:Y:S01]  /*213b0*/  IMAD.MOV.U32 R5, RZ, RZ, R6 ;  /* 0x000000ffff057224 */ /* 0x000fe200078e0006 */
[----:B------:R-:W-:Y:S02]  /*213c0*/  UIMAD UR4, UR12, UR16, URZ ;  /* 0x000000100c0472a4 */ /* 0x000fe4000f8e023f */
[----:B------:R-:W-:Y:S02]  /*213d0*/  UIMAD.WIDE.U32 UR8, UR37, UR16, UR8 ;  /* 0x00000010250872a5 */ /* 0x000fe4000f8e0008 */
        /* <DEDUP_REMOVED lines=22> */
[----:B------:R-:W-:Y:S02]  /*21540*/  VIADD R6, R210, UR43 ;  /* 0x0000002bd2067c36 */ /* 0x000fe40008000000 */
        /* <DEDUP_REMOVED lines=32> */
.L_x_3296:
[----:B------:R-:W-:Y:S05]  /*21750*/  BSYNC B1 ;  /* 0x0000000000017941 */ /* 0x000fea0003800000 */
.L_x_3295:
        /* <DEDUP_REMOVED lines=21> */
.L_x_3298:
[----:B------:R-:W-:Y:S05]  /*218b0*/  BSYNC B1 ;  /* 0x0000000000017941 */ /* 0x000fea0003800000 */
.L_x_3297:
        /* <DEDUP_REMOVED lines=21> */
.L_x_3300:
[----:B------:R-:W-:Y:S05]  /*21a10*/  BSYNC B1 ;  /* 0x0000000000017941 */ /* 0x000fea0003800000 */
.L_x_3299:
[----:B0-----:R-:W-:Y:S01]  /*21a20*/  VIADD R0, R6, 0x60 ;  /* 0x0000006006007836 */ /* 0x001fe20000000000 */
[----:B--2-4-:R-:W0:Y:S04]  /*21a30*/  SHFL.IDX PT, R5, R5, 0x3, 0x181f ;  /* 0x00781f0005057f89 */ /* 0x014e2800000e0000 */
[----:B------:R-:W-:Y:S01]  /*21a40*/  ISETP.GE.AND P0, PT, R0, R11, PT ;  /* 0x0000000b0000720c */ /* 0x000fe20003f06270 */
[----:B-1-3--:R1:W2:-:S12]  /*21a50*/  SHFL.IDX PT, R2, R4, 0x3, 0x181f ;  /* 0x00781f0004027f89 */ /* 0x00a29800000e0000 */
[----:B-1----:R-:W-:Y:S05]  /*21a60*/  @P0 BRA `(.L_x_3291) ;  /* 0x0000000000440947 */ /* 0x002fea0003800000 */
[----:B------:R-:W-:Y:S02]  /*21a70*/  ULDC UR4, c[0x0][0xbc8] ;  /* 0x0002f20000047ab9 */ /* 0x000fe40000000800 */
[----:B------:R-:W-:Y:S02]  /*21a80*/  ISETP.GE.AND P3, PT, R194, UR4, PT ;  /* 0x00000004c2007c0c */ /* 0x000fe4000bf66270 */
[----:B------:R-:W-:Y:S02]  /*21a90*/  ISETP.GE.AND P2, PT, R196, UR4, PT ;  /* 0x00000004c4007c0c */ /* 0x000fe4000bf46270 */
[----:B------:R-:W-:Y:S02]  /*21aa0*/  ISETP.GE.AND P1, PT, R195, UR4, PT ;  /* 0x00000004c3007c0c */ /* 0x000fe4000bf26270 */
[----:B------:R-:W-:-:S07]  /*21ab0*/  ISETP.GE.AND P0, PT, R197, UR4, PT ;  /* 0x00000004c5007c0c */ /* 0x000fce000bf06270 */
[-C--:B--2---:R-:W-:Y:S02]  /*21ac0*/  @!P3 LEA R6, P6, R194, R2.reuse, 0x1 ;  /* 0x00000002c206b211 */ /* 0x084fe400078c08ff */
[-C--:B------:R-:W-:Y:S02]  /*21ad0*/  @!P2 LEA R8, P5, R196, R2.reuse, 0x1 ;  /* 0x00000002c408a211 */ /* 0x080fe400078a08ff */
[-C--:B------:R-:W-:Y:S02]  /*21ae0*/  @!P1 LEA R10, P4, R195, R2.reuse, 0x1 ;  /* 0x00000002c30a9211 */ /* 0x080fe400078808ff */
[-C--:B0-----:R-:W-:Y:S02]  /*21af0*/  @!P3 LEA.HI.X R7, R194, R5.reuse, R203, 0x1, P6 ;  /* 0x00000005c207b211 */ /* 0x081fe400030f0ccb */
        /* <DEDUP_REMOVED lines=8> */
.L_x_3291:
[----:B------:R-:W-:Y:S05]  /*21b80*/  BSYNC B0 ;  /* 0x0000000000007941 */ /* 0x000fea0003800000 */
.L_x_3282:
[----:B------:R-:W-:Y:S02]  /*21b90*/  ULDC UR4, c[0x0][0xd3c] ;  /* 0x00034f0000047ab9 */ /* 0x000fe40000000800 */
[----:B------:R-:W-:-:S06]  /*21ba0*/  UISETP.GE.AND UP0, UPT, UR6, UR4, UPT ;  /* 0x000000040600728c */ /* 0x000fcc000bf06270 */
[----:B------:R-:W-:-:S13]  /*21bb0*/  PLOP3.LUT P0, PT, PT, PT, UP0, 0x80, 0x0 ;  /* 0x000000000000781c */ /* 0x000fda0003f0f008 */
[----:B------:R-:W-:Y:S05]  /*21bc0*/  @!P0 BRA `(.L_x_3301) ;  /* 0xfffffdf400fc8947 */ /* 0x000fea000383ffff */
[----:B------:R-:W-:Y:S05]  /*21bd0*/  EXIT ;  /* 0x000000000000794d */ /* 0x000fea0003800000 */
.L_x_3174:
[----:B------:R-:W-:-:S08]  /*21be0*/  NOP ;  /* 0x0000000000007918 */ /* 0x000fd00000000000 */
[----:B----4-:R-:W0:-:S00]  /*21bf0*/  USETMAXREG.DEALLOC.CTAPOOL 0x18 ;  /* 0x00000018000079c8 */ /* 0x010e0000080e0500 */
[----:B0-----:R-:W2:Y:S01]  /*21c00*/  LDL.LU R2, [R1+0x47c] ;  /* 0x00047c0001027983 */ /* 0x001ea20000300800 */
[----:B------:R-:W-:Y:S01]  /*21c10*/  LOP3.LUT R0, R0, 0x3, RZ, 0xc0, !PT ;  /* 0x0000000300007812 */ /* 0x000fe200078ec0ff */
[----:B------:R-:W-:-:S05]  /*21c20*/  IMAD.MOV.U32 R4, RZ, RZ, RZ ;  /* 0x000000ffff047224 */ /* 0x000fca00078e00ff */
[----:B------:R-:W0:Y:S02]  /*21c30*/  SHFL.IDX PT, R0, R0, RZ, 0x1f ;  /* 0x00001fff00007589 */ /* 0x000e2400000e0000 */
[----:B0-----:R-:W-:Y:S02]  /*21c40*/  ISETP.NE.AND P0, PT, R0, RZ, PT ;  /* 0x000000ff0000720c */ /* 0x001fe40003f05270 */
        /* <DEDUP_REMOVED lines=11> */
.L_x_3302:
        /* <DEDUP_REMOVED lines=42> */
.L_x_3308:
        /* <DEDUP_REMOVED lines=12> */
.L_x_3307:
[----:B------:R-:W-:Y:S05]  /*22060*/  BSYNC B0 ;  /* 0x0000000000007941 */ /* 0x000fea0003800000 */
.L_x_3306:
        /* <DEDUP_REMOVED lines=21> */
.L_x_3304:
        /* <DEDUP_REMOVED lines=20> */
.L_x_3309:
        /* <DEDUP_REMOVED lines=56> */
.L_x_3305:
[----:B------:R-:W-:Y:S02]  /*22680*/  IMAD.MOV.U32 R17, RZ, RZ, RZ ;  /* 0x000000ffff117224 */ /* 0x000fe400078e00ff */
[----:B------:R-:W-:Y:S02]  /*22690*/  IMAD.U32 R16, RZ, RZ, UR6 ;  /* 0x00000006ff107e24 */ /* 0x000fe4000f8e00ff */
[----:B------:R-:W-:-:S07]  /*226a0*/  IMAD.MOV.U32 R18, RZ, RZ, RZ ;  /* 0x000000ffff127224 */ /* 0x000fce00078e00ff */
.L_x_3310:
[----:B------:R-:W-:-:S13]  /*226b0*/  ISETP.NE.AND P0, PT, R0, RZ, PT ;  /* 0x000000ff0000720c */ /* 0x000fda0003f05270 */
[----:B------:R-:W1:Y:S01]  /*226c0*/  @!P0 S2R R3, SR_CgaCtaId ;  /* 0x0000000000038919 */ /* 0x000e620000008800 */
[----:B------:R-:W-:-:S04]  /*226d0*/  @!P0 MOV R0, 0x400 ;  /* 0x0000040000008802 */ /* 0x000fc80000000f00 */
[----:B-1----:R-:W-:-:S05]  /*226e0*/  @!P0 LEA R0, R3, R0, 0x18 ;  /* 0x0000000003008211 */ /* 0x002fca00078ec0ff */
[----:B------:R2:W-:Y:S01]  /*226f0*/  @!P0 STS.128 [R0+0x324d0], R16 ;  /* 0x0324d01000008388 */ /* 0x0005e20000000c00 */
[----:B------:R-:W-:Y:S06]  /*22700*/  BAR.ARV 0x5, 0x180 ;  /* 0x0146000000007b1d */ /* 0x000fec0000002000 */
.L_x_3303:
        /* <DEDUP_REMOVED lines=11> */
[----:B------:R-:W-:Y:S01]  /*227c0*/  STL [R1+0x4cc], RZ ;  /* 0x0004ccff01007387 */ /* 0x000fe20000100800 */
[----:B------:R-:W-:Y:S01]  /*227d0*/  ULDC UR37, c[0x0][0xc] ;  /* 0x0000030000257ab9 */ /* 0x000fe20000000800 */
[----:B------:R-:W-:Y:S02]  /*227e0*/  ULDC.64 UR38, c[0x0][0x198] ;  /* 0x0000660000267ab9 */ /* 0x000fe40000000a00 */
[----:B------:R-:W-:Y:S01]  /*227f0*/  STL [R1+0x464], RZ ;  /* 0x000464ff01007387 */ /* 0x000fe20000100800 */
        /* <DEDUP_REMOVED lines=16> */
[----:B------:R1:W-:Y:S01]  /*22900*/  STL [R1+0x470], R2 ;  /* 0x0004700201007387 */ /* 0x0003e20000100800 */
[C---:B0-----:R-:W-:Y:S02]  /*22910*/  LOP3.LUT R3, R0.reuse, 0x40, RZ, 0xfc, !PT ;  /* 0x0000004000037812 */ /* 0x041fe400078efcff */
[C---:B-1----:R-:W-:Y:S02]  /*22920*/  LOP3.LUT R2, R0.reuse, 0x80, RZ, 0xfc, !PT ;  /* 0x0000008000027812 */ /* 0x042fe400078efcff */
[----:B------:R-:W-:-:S07]  /*22930*/  LOP3.LUT R0, R0, 0xc0, RZ, 0xfc, !PT ;  /* 0x000000c000007812 */ /* 0x000fce00078efcff */
.L_x_3427:
[----:B------:R-:W-:Y:S05]  /*22940*/  YIELD ;  /* 0x0000000000007946 */ /* 0x000fea0003800000 */
[----:B------:R-:W-:Y:S01]  /*22950*/  ULDC.64 UR4, c[0x0][0xb20] ;  /* 0x0002c80000047ab9 */ /* 0x000fe20000000a00 */
[----:B---3--:R-:W-:Y:S01]  /*22960*/  IMAD.MOV.U32 R0, RZ, RZ, RZ ;  /* 0x000000ffff007224 */ /* 0x008fe200078e00ff */
[----:B------:R-:W-:Y:S01]  /*22970*/  ISETP.NE.U32.AND P0, PT, RZ, UR4, PT ;  /* 0x00000004ff007c0c */ /* 0x000fe2000bf05070 */
[----:B0-----:R-:W0:Y:S01]  /*22980*/  LDC.64 R4, c[0x0][0xaf8] ;  /* 0x0002be00ff047b82 */ /* 0x001e220000000a00 */
[----:B-1---5:R-:W-:Y:S01]  /*22990*/  CS2R R8, SRZ ;  /* 0x0000000000087805 */ /* 0x022fe2000001ff00 */
[----:B------:R-:W-:Y:S01]  /*229a0*/  ULDC.64 UR6, c[0x0][0xb00] ;  /* 0x0002c00000067ab9 */ /* 0x000fe20000000a00 */
[----:B------:R-:W-:Y:S01]  /*229b0*/  ISETP.NE.AND.EX P0, PT, RZ, UR5, PT, P0 ;  /* 0x00000005ff007c0c */ /* 0x000fe2000bf05300 */
[----:B------:R-:W-:-:S12]  /*229c0*/  ULDC.64 UR4, c[0x0][0xb10] ;  /* 0x0002c40000047ab9 */ /* 0x000fd80000000a00 */
[----:B--2---:R-:W1:Y:S02]  /*229d0*/  @P0 LDC.64 R2, c[0x0][0xb20] ;  /* 0x0002c800ff020b82 */ /* 0x004e640000000a00 */
        /* <DEDUP_REMOVED lines=11> */
[----:B------:R-:W1:Y:S08]  /*22a90*/  @P2 LDC.64 R6, c[0x0][0xb10] ;  /* 0x0002c400ff062b82 */ /* 0x000e700000000a00 */
        /* <DEDUP_REMOVED lines=23> */
.L_x_3312:
        /* <DEDUP_REMOVED lines=10> */
.L_x_3313:
[----:B------:R-:W-:Y:S05]  /*22cb0*/  @!P1 BRA `(.L_x_3314) ;  /* 0x00000000000c9947 */ /* 0x000fea0003800000 */
[----:B------:R-:W2:Y:S04]  /*22cc0*/  LDG.E R6, desc[UR40][R2.64] ;  /* 0x0000002802067981 */ /* 0x000ea8000c1e1900 */
[----:B------:R-:W2:Y:S02]  /*22cd0*/  LDG.E R2, desc[UR40][R2.64+0x4] ;  /* 0x0000042802027981 */ /* 0x000ea4000c1e1900 */
[----:B--2---:R-:W-:-:S07]  /*22ce0*/  IMAD.IADD R6, R2, 0x1, -R6 ;  /* 0x0000000102067824 */ /* 0x004fce00078e0a06 */
.L_x_3314:
        /* <DEDUP_REMOVED lines=28> */
.L_x_3317:
[----:B------:R-:W-:-:S13]  /*22eb0*/  ISETP.NE.AND P0, PT, R3, 0x1, PT ;  /* 0x000000010300780c */ /* 0x000fda0003f05270 */
[----:B------:R-:W2:Y:S02]  /*22ec0*/  @P0 LDC.64 R4, c[0x0][0xae0] ;  /* 0x0002b800ff040b82 */ /* 0x000ea40000000a00 */
[----:B--2---:R-:W-:-:S05]  /*22ed0*/  @P0 IMAD.HI.U32 R4, R7, R4, RZ ;  /* 0x0000000407040227 */ /* 0x004fca00078e00ff */
[----:B------:R-:W-:-:S07]  /*22ee0*/  @P0 SHF.R.U32.HI R7, RZ, R5, R4 ;  /* 0x00000005ff070219 */ /* 0x000fce0000011604 */
.L_x_3318:
[----:B------:R-:W-:Y:S05]  /*22ef0*/  BSYNC B0 ;  /* 0x0000000000007941 */ /* 0x000fea0003800000 */
.L_x_3316:
[----:B------:R-:W-:-:S05]  /*22f00*/  IMAD R7, R7, R3, R3 ;  /* 0x0000000307077224 */ /* 0x000fca00078e0203 */
[----:B------:R-:W-:-:S07]  /*22f10*/  VIMNMX R2, R2, R7, PT ;  /* 0x0000000702027248 */ /* 0x000fce0003fe0100 */
.L_x_3315:
        /* <DEDUP_REMOVED lines=29> */
.L_x_3321:
[----:B------:R-:W-:-:S13]  /*230f0*/  ISETP.NE.AND P0, PT, R3, 0x1, PT ;  /* 0x000000010300780c */ /* 0x000fda0003f05270 */
[----:B------:R-:W3:Y:S02]  /*23100*/  @P0 LDC.64 R4, c[0x0][0xae0] ;  /* 0x0002b800ff040b82 */ /* 0x000ee40000000a00 */
[----:B---3--:R-:W-:-:S05]  /*23110*/  @P0 IMAD.HI.U32 R4, R2, R4, RZ ;  /* 0x0000000402040227 */ /* 0x008fca00078e00ff */
[----:B------:R-:W-:-:S07]  /*23120*/  @P0 SHF.R.U32.HI R2, RZ, R5, R4 ;  /* 0x00000005ff020219 */ /* 0x000fce0000011604 */
.L_x_3322:
[----:B------:R-:W-:Y:S05]  /*23130*/  BSYNC B0 ;  /* 0x0000000000007941 */ /* 0x000fea0003800000 */
.L_x_3320:
[----:B------:R-:W-:-:S05]  /*23140*/  IMAD R2, R2, R3, RZ ;  /* 0x0000000302027224 */ /* 0x000fca00078e02ff */
[----:B------:R-:W-:-:S07]  /*23150*/  VIMNMX R0, R0, R2, !PT ;  /* 0x0000000200007248 */ /* 0x000fce0007fe0100 */
.L_x_3319:
        /* <DEDUP_REMOVED lines=13> */
[----:B------:R-:W-:Y:S02]  /*23230*/  VOTEU.ANY UR4, UPT, PT ;  /* 0x0000000000047886 */ /* 0x000fe400038e0100 */
[----:B------:R-:W3:Y:S08]  /*23240*/  FLO.U32 R0, UR4 ;  /* 0x0000000400007d00 */ /* 0x000ef000080e0000 */
[----:B------:R-:W4:Y:S01]  /*23250*/  POPC R5, UR4 ;  /* 0x0000000400057d09 */ /* 0x000f220008000000 */
[----:B---3--:R-:W-:-:S02]  /*23260*/  ISETP.EQ.U32.AND P0, PT, R0, R3, PT ;  /* 0x000000030000720c */ /* 0x008fc40003f02070 */
[----:B------:R-:W4:Y:S11]  /*23270*/  LDC.64 R2, c[0x0][0xd60] ;  /* 0x00035800ff027b82 */ /* 0x000f360000000a00 */
[----:B----4-:R-:W3:Y:S01]  /*23280*/  @P0 ATOMG.E.ADD.STRONG.GPU PT, R3, desc[UR40][R2.64], R5 ;  /* 0x00000005020309a8 */ /* 0x010ee200081ee1e8 */
[----:B------:R-:W4:Y:S02]  /*23290*/  S2R R4, SR_LTMASK ;  /* 0x0000000000047919 */ /* 0x000f240000003900 */
[----:B----4-:R-:W-:-:S04]  /*232a0*/  LOP3.LUT R4, R4, UR4, RZ, 0xc0, !PT ;  /* 0x0000000404047c12 */ /* 0x010fc8000f8ec0ff */
[----:B--2---:R-:W2:Y:S01]  /*232b0*/  POPC R7, R4 ;  /* 0x0000000400077309 */ /* 0x004ea20000000000 */
[----:B---3--:R-:W2:Y:S02]  /*232c0*/  SHFL.IDX PT, R0, R3, R0, 0x1f ;  /* 0x00001f0003007589 */ /* 0x008ea400000e0000 */
[----:B--2---:R-:W-:Y:S01]  /*232d0*/  IADD3 R16, R0, UR37, R7 ;  /* 0x0000002500107c10 */ /* 0x004fe2000fffe007 */
[----:B------:R-:W-:Y:S06]  /*232e0*/  BRA `(.L_x_3325) ;  /* 0x0000004800d07947 */ /* 0x000fec0003800000 */
.L_x_3324:
        /* <DEDUP_REMOVED lines=21> */
.L_x_3327:
[----:B------:R-:W-:Y:S05]  /*23440*/  BSYNC B6 ;  /* 0x0000000000067941 */ /* 0x000fea0003800000 */
.L_x_3326:
        /* <DEDUP_REMOVED lines=20> */
.L_x_3330:
        /* <DEDUP_REMOVED lines=15> */
.L_x_3329:
[----:B------:R-:W-:Y:S05]  /*23680*/  BSYNC B6 ;  /* 0x0000000000067941 */ /* 0x000fea0003800000 */
.L_x_3328:
        /* <DEDUP_REMOVED lines=23> */
.L_x_3444:
[----:B---3--:R-:W3:Y:S01]  /*23800*/  LDL.LU R4, [R1+0x47c] ;  /* 0x00047c0001047983 */ /* 0x008ee20000300800 */
[----:B------:R-:W-:Y:S02]  /*23810*/  PLOP3.LUT P1, PT, PT, PT, PT, 0x8, 0x0 ;  /* 0x000000000000781c */ /* 0x000fe40003f2e170 */
[----:B----4-:R-:W-:Y:S01]  /*23820*/  ISETP.NE.AND P0, PT, R14, RZ, PT ;  /* 0x000000ff0e00720c */ /* 0x010fe20003f05270 */
[----:B------:R4:W-:Y:S01]  /*23830*/  STL [R1+0x498], R0 ;  /* 0x0004980001007387 */ /* 0x0009e20000100800 */
[----:B---3--:R-:W-:-:S09]  /*23840*/  LOP3.LUT R4, R4, 0xfffffffe, RZ, 0xc0, !PT ;  /* 0xfffffffe04047812 */ /* 0x008fd200078ec0ff */
[----:B------:R-:W-:-:S05]  /*23850*/  @P1 LOP3.LUT R4, R4, 0x1, RZ, 0xfc, !PT ;  /* 0x0000000104041812 */ /* 0x000fca00078efcff */
[----:B------:R4:W-:Y:S01]  /*23860*/  STL [R1+0x47c], R4 ;  /* 0x00047c0401007387 */ /* 0x0009e20000100800 */
[----:B------:R-:W-:Y:S05]  /*23870*/  @P0 BRA `(.L_x_3332) ;  /* 0x00000004001c0947 */ /* 0x000fea0003800000 */
[----:B------:R-:W-:-:S03]  /*23880*/  UMOV UR4, 0xffffffff ;  /* 0xffffffff00047882 */ /* 0x000fc60000000000 */
[----:B------:R-:W-:Y:S05]  /*23890*/  BRA.DIV UR4, `(.L_x_3333) ;  /* 0x0000005a04547947 */ /* 0x000fea000b800000 */
[----:B------:R-:W-:-:S13]  /*238a0*/  ELECT P6, URZ, PT ;  /* 0x00000000003f782f */ /* 0x000fda00038c0000 */
.L_x_3447:
        /* <DEDUP_REMOVED lines=24> */
.L_x_3334:
[----:B--2---:R-:W2:Y:S04]  /*23a30*/  LDL R7, [R1+0x460] ;  /* 0x0004600001077983 */ /* 0x004ea80000100800 */
[----:B----4-:R-:W2:Y:S04]  /*23a40*/  LDL R0, [R1+0x464] ;  /* 0x0004640001007983 */ /* 0x010ea80000100800 */
[----:B---3--:R-:W3:Y:S01]  /*23a50*/  LDL R2, [R1+0x470] ;  /* 0x0004700001027983 */ /* 0x008ee20000100800 */
[----:B--2---:R-:W-:Y:S01]  /*23a60*/  IMAD R0, R0, 0x8, R7 ;  /* 0x0000000800007824 */ /* 0x004fe200078e0207 */
[----:B---3--:R-:W-:-:S04]  /*23a70*/  SHF.L.U32 R2, R2, 0x1f, RZ ;  /* 0x0000001f02027819 */ /* 0x008fc800000006ff */
[----:B------:R-:W2:Y:S02]  /*23a80*/  SYNCS.PHASECHK.TRANS64.TRYWAIT P0, [R0+URZ+0x32440], R2 ;  /* 0x03244002000075a7 */ /* 0x000ea4000800017f */
[----:B--2---:R-:W-:Y:S05]  /*23a90*/  @!P0 BRA `(.L_x_3335) ;  /* 0x0000005400f48947 */ /* 0x004fea0003800000 */
.L_x_3448:
        /* <DEDUP_REMOVED lines=11> */
.L_x_3336:
[----:B------:R-:W3:Y:S04]  /*23b50*/  LDL R6, [R1+0x460] ;  /* 0x0004600001067983 */ /* 0x000ee80000100800 */
[----:B------:R-:W3:Y:S04]  /*23b60*/  LDL R5, [R1+0x464] ;  /* 0x0004640001057983 */ /* 0x000ee80000100800 */
[----:B------:R-:W4:Y:S04]  /*23b70*/  LDL R4, [R1+0x498] ;  /* 0x0004980001047983 */ /* 0x000f280000100800 */
[----:B------:R-:W4:Y:S04]  /*23b80*/  LDL R3, [R1+0x478] ;  /* 0x0004780001037983 */ /* 0x000f280000100800 */
[----:B--2---:R-:W2:Y:S01]  /*23b90*/  LDL.LU R2, [R1+0x47c] ;  /* 0x00047c0001027983 */ /* 0x004ea20000300800 */
        /* <DEDUP_REMOVED lines=17> */
[----:B------:R3:W-:Y:S02]  /*23cb0*/  STL [R1+0x47c], R2 ;  /* 0x00047c0201007387 */ /* 0x0007e40000100800 */
[----:B------:R-:W-:-:S06]  /*23cc0*/  UMOV UR4, 0x0 ;  /* 0x0000000000047882 */ /* 0x000fcc0000000000 */
[----:B------:R3:W-:Y:S01]  /*23cd0*/  UTMALDG.4D [UR8], [UR6], desc[UR4] ;  /* 0x00000408060075b4 */ /* 0x0007e20008019000 */
[----:B------:R-:W-:Y:S02]  /*23ce0*/  NOP ;  /* 0x0000000000007918 */ /* 0x000fe40000000000 */
.L_x_3332:
[----:B----4-:R-:W4:Y:S04]  /*23cf0*/  LDL R0, [R1+0x460] ;  /* 0x0004600001007983 */ /* 0x010f280000100800 */
[----:B---3--:R-:W3:Y:S01]  /*23d00*/  LDL R2, [R1+0x490] ;  /* 0x0004900001027983 */ /* 0x008ee20000100800 */
[----:B------:R-:W-:Y:S05]  /*23d10*/  WARPSYNC.ALL ;  /* 0x0000000000007948 */ /* 0x000fea0003800000 */
[----:B------:R-:W-:Y:S01]  /*23d20*/  ULDC.64 UR4, c[0x0][0xaf8] ;  /* 0x0002be0000047ab9 */ /* 0x000fe20000000a00 */
[----:B------:R-:W-:Y:S01]  /*23d30*/  BSSY B6, `(.L_x_3337) ;  /* 0x0000020000067945 */ /* 0x000fe20003800000 */
[----:B------:R-:W-:Y:S01]  /*23d40*/  BAR.SYNC.DEFER_BLOCKING 0x8, 0x180 ;  /* 0x0206000000007b1d */ /* 0x000fe20000010000 */
[----:B------:R-:W-:-:S04]  /*23d50*/  ISETP.NE.U32.AND P0, PT, RZ, UR4, PT ;  /* 0x00000004ff007c0c */ /* 0x000fc8000bf05070 */
[----:B------:R-:W-:Y:S01]  /*23d60*/  ISETP.NE.AND.EX P0, PT, RZ, UR5, PT, P0 ;  /* 0x00000005ff007c0c */ /* 0x000fe2000bf05300 */
[----:B----4-:R-:W-:Y:S01]  /*23d70*/  VIADD R0, R0, 0x18400 ;  /* 0x0001840000007836 */ /* 0x010fe20000000000 */
[----:B---3--:R-:W-:-:S04]  /*23d80*/  SHF.R.S32.HI R3, RZ, 0x1f, R2 ;  /* 0x0000001fff037819 */ /* 0x008fc80000011402 */
[----:B------:R-:W-:Y:S02]  /*23d90*/  LOP3.LUT P1, RZ, R0, 0x3ff, RZ, 0xc0, !PT ;  /* 0x000003ff00ff7812 */ /* 0x000fe4000782c0ff */
[----:B------:R-:W-:Y:S01]  /*23da0*/  SHF.R.S32.HI R0, RZ, 0x1f, R19 ;  /* 0x0000001fff007819 */ /* 0x000fe20000011413 */
[----:B------:R-:W-:Y:S01]  /*23db0*/  STL [R1+0x4a0], R3 ;  /* 0x0004a00301007387 */ /* 0x000fe20000100800 */
[----:B------:R-:W-:Y:S02]  /*23dc0*/  SHF.R.S32.HI R2, RZ, 0x1f, R18 ;  /* 0x0000001fff027819 */ /* 0x000fe40000011412 */
[----:B------:R-:W-:-:S03]  /*23dd0*/  SEL R0, R0, RZ, !P0 ;  /* 0x000000ff00007207 */ /* 0x000fc60004000000 */
[----:B------:R-:W-:Y:S04]  /*23de0*/  STL [R1+0x4b0], R2 ;  /* 0x0004b00201007387 */ /* 0x000fe80000100800 */
[----:B------:R3:W-:Y:S02]  /*23df0*/  STL [R1+0x4b4], R0 ;  /* 0x0004b40001007387 */ /* 0x0007e40000100800 */
[----:B---3--:R-:W-:-:S05]  /*23e00*/  SEL R0, R19, RZ, !P0 ;  /* 0x000000ff13007207 */ /* 0x008fca0004000000 */
[----:B------:R3:W-:Y:S01]  /*23e10*/  STL [R1+0x49c], R0 ;  /* 0x00049c0001007387 */ /* 0x0007e20000100800 */
[----:B------:R-:W-:Y:S05]  /*23e20*/  @!P1 BRA `(.L_x_3338) ;  /* 0x0000000000409947 */ /* 0x000fea0003800000 */
[----:B------:R-:W-:Y:S01]  /*23e30*/  MOV R2, 0x0 ;  /* 0x0000000000027802 */ /* 0x000fe20000000f00 */
[----:B------:R-:W-:Y:S01]  /*23e40*/  ULDC.64 UR6, c[0x4][0x98] ;  /* 0x0100260000067ab9 */ /* 0x000fe20000000a00 */
[----:B------:R-:W-:Y:S01]  /*23e50*/  ULDC.64 UR8, c[0x4][0xa0] ;  /* 0x0100280000087ab9 */ /* 0x000fe20000000a00 */
[----:B------:R-:W-:Y:S01]  /*23e60*/  ULDC.64 UR4, c[0x4][0x20] ;  /* 0x0100080000047ab9 */ /* 0x000fe20000000a00 */
[----:B------:R-:W-:Y:S02]  /*23e70*/  IMAD.U32 R4, RZ, RZ, UR6 ;  /* 0x00000006ff047e24 */ /* 0x000fe4000f8e00ff */
[----:B------:R-:W4:Y:S01]  /*23e80*/  LDC.64 R2, c[0x4][R2] ;  /* 0x0100000002027b82 */ /* 0x000f220000000a00 */
        /* <DEDUP_REMOVED lines=9> */
[----:B01-34-:R-:W-:Y:S05]  /*23f20*/  CALL.ABS.NOINC R2 ;  /* 0x0000000002007343 */ /* 0x01bfea0003c00000 */
.L_x_3338:
[----:B------:R-:W-:Y:S05]  /*23f30*/  BSYNC B6 ;  /* 0x0000000000067941 */ /* 0x000fea0003800000 */
.L_x_3337:
[----:B------:R-:W4:Y:S01]  /*23f40*/  LDL R11, [R1+0x484] ;  /* 0x00048400010b7983 */ /* 0x000f220000100800 */
[----:B--2---:R-:W2:Y:S01]  /*23f50*/  LDC R7, c[0x0][0x448] ;  /* 0x00011200ff077b82 */ /* 0x004ea20000000800 */
[----:B------:R-:W-:Y:S01]  /*23f60*/  ULDC.64 UR4, c[0x0][0x298] ;  /* 0x0000a60000047ab9 */ /* 0x000fe20000000a00 */
[----:B------:R-:W-:Y:S01]  /*23f70*/  ULDC.64 UR6, c[0x0][0x280] ;  /* 0x0000a00000067ab9 */ /* 0x000fe20000000a00 */
[----:B------:R-:W4:Y:S04]  /*23f80*/  LDL R4, [R1+0x4a0] ;  /* 0x0004a00001047983 */ /* 0x000f280000100800 */
[----:B------:R-:W4:Y:S04]  /*23f90*/  LDL R10, [R1+0x490] ;  /* 0x00049000010a7983 */ /* 0x000f280000100800 */
[----:B01----:R-:W4:Y:S01]  /*23fa0*/  LDL R9, [R1+0x4b0] ;  /* 0x0004b00001097983 */ /* 0x003f220000100800 */
[----:B------:R-:W0:Y:S01]  /*23fb0*/  S2R R2, SR_TID.X ;  /* 0x0000000000027919 */ /* 0x000e220000002100 */
[----:B---3--:R-:W1:Y:S02]  /*23fc0*/  S2R R0, SR_TID.X ;  /* 0x0000000000007919 */ /* 0x008e640000002100 */
[----:B------:R-:W3:Y:S01]  /*23fd0*/  LDL R8, [R1+0x4b4] ;  /* 0x0004b40001087983 */ /* 0x000ee20000100800 */
[----:B--2---:R-:W-:-:S03]  /*23fe0*/  ISETP.NE.AND P0, PT, R7, 0x1, PT ;  /* 0x000000010700780c */ /* 0x004fc60003f05270 */
[----:B------:R-:W2:Y:S10]  /*23ff0*/  LDL R6, [R1+0x49c] ;  /* 0x00049c0001067983 */ /* 0x000eb40000100800 */
[----:B------:R-:W4:Y:S01]  /*24000*/  @P0 LDC R3, c[0x0][0x450] ;  /* 0x00011400ff030b82 */ /* 0x000f220000000800 */
[----:B0-----:R-:W-:-:S04]  /*24010*/  LOP3.LUT R2, R2, 0x7f, RZ, 0xc0, !PT ;  /* 0x0000007f02027812 */ /* 0x001fc800078ec0ff */
[----:B------:R-:W-:Y:S01]  /*24020*/  SHF.R.U32.HI R2, RZ, 0x3, R2 ;  /* 0x00000003ff027819 */ /* 0x000fe20000011602 */
[----:B-1----:R-:W-:-:S05]  /*24030*/  IMAD.SHL.U32 R0, R0, 0x10, RZ ;  /* 0x0000001000007824 */ /* 0x002fca00078e00ff */
[----:B------:R-:W-:Y:S02]  /*24040*/  LOP3.LUT R0, R2, 0x70, R0, 0xf8, !PT ;  /* 0x0000007002007812 */ /* 0x000fe400078ef800 */
[----:B------:R-:W0:Y:S03]  /*24050*/  @P0 LDC R2, c[0x0][0x44c] ;  /* 0x00011300ff020b82 */ /* 0x000e260000000800 */
[----:B----4-:R-:W-:-:S04]  /*24060*/  IMAD.IADD R5, R0, 0x1, R11 ;  /* 0x0000000100057824 */ /* 0x010fc800078e020b */
[----:B0-----:R-:W-:-:S04]  /*24070*/  @P0 IMAD.HI.U32 R2, R5, R2, RZ ;  /* 0x0000000205020227 */ /* 0x001fc800078e00ff */
[----:B------:R-:W-:Y:S01]  /*24080*/  IMAD.MOV.U32 R0, RZ, RZ, R5 ;  /* 0x000000ffff007224 */ /* 0x000fe200078e0005 */
[----:B------:R-:W-:Y:S01]  /*24090*/  @P0 SHF.R.U32.HI R0, RZ, R3, R2 ;  /* 0x00000003ff000219 */ /* 0x000fe20000011602 */
[----:B------:R-:W-:-:S04]  /*240a0*/  IMAD R2, R4, UR4, RZ ;  /* 0x0000000404027c24 */ /* 0x000fc8000f8e02ff */
        /* <DEDUP_REMOVED lines=10> */
[----:B---3--:R-:W-:Y:S02]  /*24150*/  IMAD R4, R8, UR4, RZ ;  /* 0x0000000408047c24 */ /* 0x008fe4000f8e02ff */
[----:B------:R-:W1:Y:S01]  /*24160*/  S2R R8, SR_TID.X ;  /* 0x0000000000087919 */ /* 0x000e620000002100 */
[----:B--2---:R-:W-:-:S04]  /*24170*/  IMAD.WIDE.U32 R2, R6, UR4, R2 ;  /* 0x0000000406027c25 */ /* 0x004fc8000f8e0002 */
        /* <DEDUP_REMOVED lines=11> */
[----:B------:R-:W-:Y:S01]  /*24230*/  IMAD.IADD R3, R3, 0x1, R4 ;  /* 0x0000000103037824 */ /* 0x000fe200078e0204 */
[----:B------:R2:W-:Y:S01]  /*24240*/  STL [R1+0x48c], R5 ;  /* 0x00048c0501007387 */ /* 0x0005e20000100800 */
[----:B-1----:R-:W-:Y:S02]  /*24250*/  IMAD.SHL.U32 R10, R8, 0x8, RZ ;  /* 0x00000008080a7824 */ /* 0x002fe400078e00ff */
[----:B------:R-:W-:-:S03]  /*24260*/  IMAD R6, R6, UR4, RZ ;  /* 0x0000000406067c24 */ /* 0x000fc6000f8e02ff */
[----:B------:R-:W-:Y:S01]  /*24270*/  LOP3.LUT R10, R10, 0x38, RZ, 0xc0, !PT ;  /* 0x000000380a0a7812 */ /* 0x000fe200078ec0ff */
[----:B--2---:R-:W-:Y:S01]  /*24280*/  IMAD.WIDE.U32 R4, R0, UR4, R2 ;  /* 0x0000000400047c25 */ /* 0x004fe2000f8e0002 */
[----:B------:R-:W-:-:S03]  /*24290*/  ULDC UR4, c[0x0][0x2b8] ;  /* 0x0000ae0000047ab9 */ /* 0x000fc60000000800 */
        /* <DEDUP_REMOVED lines=9> */
[----:B------:R-:W2:Y:S04]  /*24330*/  LDL R4, [R1+0x494] ;  /* 0x0004940001047983 */ /* 0x000ea80000100800 */
[----:B------:R-:W3:Y:S04]  /*24340*/  LDL.LU R6, [R1+0x484] ;  /* 0x0004840001067983 */ /* 0x000ee80000300800 */
[----:B------:R-:W0:Y:S01]  /*24350*/  SHFL.IDX PT, R5, R3, RZ, 0x181f ;  /* 0x00181fff03057589 */ /* 0x000e2200000e0000 */
[----:B--2---:R-:W-:-:S03]  /*24360*/  IMAD R2, R4, R7, RZ ;  /* 0x0000000704027224 */ /* 0x004fc600078e02ff */
[----:B------:R-:W1:Y:S01]  /*24370*/  SHFL.IDX PT, R4, R0, RZ, 0x181f ;  /* 0x00181fff00047589 */ /* 0x000e6200000e0000 */
[----:B---3--:R-:W-:-:S03]  /*24380*/  IMAD.IADD R8, R8, 0x1, R6 ;  /* 0x0000000108087824 */ /* 0x008fc600078e0206 */
[----:B------:R-:W2:Y:S01]  /*24390*/  SHFL.IDX PT, R6, R3, 0x1, 0x181f ;  /* 0x00381f0003067f89 */ /* 0x000ea200000e0000 */
[C---:B------:R-:W-:Y:S01]  /*243a0*/  VIADD R11, R8.reuse, 0x10 ;  /* 0x00000010080b7836 */ /* 0x040fe20000000000 */
[-C--:B------:R-:W-:Y:S02]  /*243b0*/  ISETP.GE.AND P1, PT, R8, R2.reuse, PT ;  /* 0x000000020800720c */ /* 0x080fe40003f26270 */
[----:B------:R-:W3:Y:S02]  /*243c0*/  SHFL.IDX PT, R7, R0, 0x1, 0x181f ;  /* 0x00381f0000077f89 */ /* 0x000ee400000e0000 */
[----:B------:R-:W-:Y:S02]  /*243d0*/  ISETP.GE.AND P2, PT, R11, R2, PT ;  /* 0x000000020b00720c */ /* 0x000fe40003f46270 */
        /* <DEDUP_REMOVED lines=12> */
[----:B---3--:R-:W-:Y:S01]  /*244a0*/  @!P2 IMAD.X R4, RZ, RZ, R7, P1 ;  /* 0x000000ffff04a224 */ /* 0x008fe200008e0607 */
        /* <DEDUP_REMOVED lines=58> */
.L_x_3465:
[----:B01----:R-:W2:Y:S04]  /*24850*/  LDL R4, [R1+0x484] ;  /* 0x0004840001047983 */ /* 0x003ea80000100800 */
[----:B------:R0:W5:Y:S01]  /*24860*/  LDL R8, [R1+0x460] ;  /* 0x0004600001087983 */ /* 0x0001620000100800 */
        /* <DEDUP_REMOVED lines=11> */
.L_x_3340:
[----:B0-----:R-:W2:Y:S01]  /*24920*/  LDL R2, [R1+0x460] ;  /* 0x0004600001027983 */ /* 0x001ea20000100800 */
        /* <DEDUP_REMOVED lines=37> */
.L_x_3342:
[----:B------:R-:W-:Y:S05]  /*24b80*/  BSYNC B6 ;  /* 0x0000000000067941 */ /* 0x000fea0003800000 */
.L_x_3341:
        /* <DEDUP_REMOVED lines=60> */
[----:B------:R-:W5:Y:S04]  /*24f50*/  LDL.LU R11, [R1+0x4ac] ;  /* 0x0004ac00010b7983 */ /* 0x000f680000300800 */
[----:B------:R-:W5:Y:S04]  /*24f60*/  LDL.LU R12, [R1+0x4bc] ;  /* 0x0004bc00010c7983 */ /* 0x000f680000300800 */
[----:B------:R-:W-:Y:S01]  /*24f70*/  SHFL.IDX PT, R6, R0, 0x1, 0x181f ;  /* 0x00381f0000067f89 */ /* 0x000fe200000e0000 */
[----:B--2---:R-:W-:-:S03]  /*24f80*/  IMAD R3, R10, R7, RZ ;  /* 0x000000070a037224 */ /* 0x004fc600078e02ff */
[----:B------:R-:W2:Y:S02]  /*24f90*/  LDL.LU R10, [R1+0x4b8] ;  /* 0x0004b800010a7983 */ /* 0x000ea40000300800 */
[-C--:B---3--:R-:W-:Y:S02]  /*24fa0*/  ISETP.GE.AND P5, PT, R5, R3.reuse, PT ;  /* 0x000000030500720c */ /* 0x088fe40003fa6270 */
[----:B------:R-:W0:Y:S01]  /*24fb0*/  SHFL.IDX PT, R5, R2, RZ, 0x181f ;  /* 0x00181fff02057589 */ /* 0x000e2200000e0000 */
[----:B----4-:R-:W-:-:S03]  /*24fc0*/  ISETP.GE.AND P4, PT, R4, R3, PT ;  /* 0x000000030400720c */ /* 0x010fc60003f86270 */
[----:B------:R-:W1:Y:S07]  /*24fd0*/  SHFL.IDX PT, R4, R0, RZ, 0x181f ;  /* 0x00181fff00047589 */ /* 0x000e6e00000e0000 */
        /* <DEDUP_REMOVED lines=55> */
[----:B0-----:R-:W0:Y:S04]  /*25350*/  SHFL.IDX PT, R4, R2, 0x6, 0x181f ;  /* 0x00d81f0002047f89 */ /* 0x001e2800000e0000 */
[----:B------:R-:W1:Y:S01]  /*25360*/  SHFL.IDX PT, R2, R2, 0x7, 0x181f ;  /* 0x00f81f0002027f89 */ /* 0x000e6200000e0000 */
[----:B--2---:R-:W-:-:S13]  /*25370*/  ISETP.GE.AND P4, PT, R10, R3, PT ;  /* 0x000000030a00720c */ /* 0x004fda0003f86270 */
[----:B0-----:R-:W-:-:S05]  /*25380*/  @!P4 LEA R4, P5, R8, R4, 0x1 ;  /* 0x000000040804c211 */ /* 0x001fca00078a08ff */
[----:B------:R-:W-:Y:S02]  /*25390*/  @!P4 IMAD.X R5, RZ, RZ, R6, P5 ;  /* 0x000000ffff05c224 */ /* 0x000fe400028e0606 */
[----:B------:R0:W2:Y:S04]  /*253a0*/  SHFL.IDX PT, R6, R0, 0x7, 0x181f ;  /* 0x00f81f0000067f89 */ /* 0x0000a800000e0000 */
[----:B------:R0:W-:Y:S04]  /*253b0*/  @!P4 LDGSTS.E.BYPASS.LTC128B.128 [R9+0x25400], desc[UR40][R4.64], !P3 ;  /* 0x254000000409cfae */ /* 0x0001e8000d901d68 */
[----:B------:R0:W-:Y:S04]  /*253c0*/  @!P4 LDGSTS.E.BYPASS.LTC128B.128 [R9+0x29400], desc[UR40][R4.64+0x80], !P2 ;  /* 0x294000800409cfae */ /* 0x0001e8000d101d68 */
[----:B------:R0:W-:Y:S04]  /*253d0*/  @!P4 LDGSTS.E.BYPASS.LTC128B.128 [R9+0x2d400], desc[UR40][R4.64+0x100], !P1 ;  /* 0x2d4001000409cfae */ /* 0x0001e8000c901d68 */
[----:B-1----:R0:W-:Y:S02]  /*253e0*/  @!P4 LDGSTS.E.BYPASS.LTC128B.128 [R9+0x31400], desc[UR40][R4.64+0x180], !P0 ;  /* 0x314001800409cfae */ /* 0x0021e4000c101d68 */
.L_x_3483:
[----:B0-----:R-:W3:Y:S01]  /*253f0*/  LDL.LU R0, [R1+0x4c8] ;  /* 0x0004c80001007983 */ /* 0x001ee20000300800 */
[----:B------:R-:W-:Y:S01]  /*25400*/  BSSY B0, `(.L_x_3344) ;  /* 0x000000d000007945 */ /* 0x000fe20003800000 */
[----:B---3--:R-:W-:-:S13]  /*25410*/  ISETP.GE.AND P4, PT, R0, R3, PT ;  /* 0x000000030000720c */ /* 0x008fda0003f86270 */
[----:B------:R-:W-:Y:S05]  /*25420*/  @P4 BRA `(.L_x_3345) ;  /* 0x0000000000284947 */ /* 0x000fea0003800000 */
[----:B------:R-:W3:Y:S01]  /*25430*/  LDL R0, [R1+0x46c] ;  /* 0x00046c0001007983 */ /* 0x000ee20000100800 */
[----:B------:R-:W-:-:S05]  /*25440*/  LEA R2, P4, R8, R2, 0x1 ;  /* 0x0000000208027211 */ /* 0x000fca00078808ff */
        /* <DEDUP_REMOVED lines=8> */
.L_x_3345:
[----:B------:R-:W-:Y:S05]  /*254d0*/  BSYNC B0 ;  /* 0x0000000000007941 */ /* 0x000fea0003800000 */
.L_x_3344:
[----:B------:R1:W5:Y:S01]  /*254e0*/  LDL R8, [R1+0x460] ;  /* 0x0004600001087983 */ /* 0x0003620000100800 */
[----:B------:R-:W-:Y:S01]  /*254f0*/  PLOP3.LUT P0, PT, PT, PT, PT, 0x80, 0x0 ;  /* 0x000000000000781c */ /* 0x000fe20003f0f070 */
[----:B------:R-:W-:-:S12]  /*25500*/  NOP ;  /* 0x0000000000007918 */ /* 0x000fd80000000000 */
.L_x_3346:
[----:B0-----:R-:W3:Y:S01]  /*25510*/  LDL R2, [R1+0x460] ;  /* 0x0004600001027983 */ /* 0x001ee20000100800 */
        /* <DEDUP_REMOVED lines=18> */
.L_x_3484:
[----:B------:R-:W-:Y:S05]  /*25640*/  BSYNC B0 ;  /* 0x0000000000007941 */ /* 0x000fea0003800000 */
.L_x_3347:
[----:B0-----:R-:W3:Y:S01]  /*25650*/  LDL R2, [R1+0x47c] ;  /* 0x00047c0001027983 */ /* 0x001ee20000100800 */
[----:B------:R-:W-:Y:S01]  /*25660*/  BSSY B0, `(.L_x_3349) ;  /* 0x000005f000007945 */ /* 0x000fe20003800000 */
[----:B---3--:R-:W-:-:S13]  /*25670*/  LOP3.LUT P0, RZ, R2, 0x1, RZ, 0xc0, !PT ;  /* 0x0000000102ff7812 */ /* 0x008fda000780c0ff */
[----:B------:R-:W-:Y:S05]  /*25680*/  @!P0 BRA `(.L_x_3350) ;  /* 0x0000000400708947 */ /* 0x000fea0003800000 */
[----:B------:R-:W3:Y:S04]  /*25690*/  LDL R2, [R1+0x460] ;  /* 0x0004600001027983 */ /* 0x000ee80000100800 */
[----:B------:R-:W4:Y:S01]  /*256a0*/  LDL R4, [R1+0x470] ;  /* 0x0004700001047983 */ /* 0x000f220000100800 */
[----:B------:R-:W0:Y:S01]  /*256b0*/  S2R R3, SR_TID.X ;  /* 0x0000000000037919 */ /* 0x000e220000002100 */
[----:B---3--:R-:W-:Y:S02]  /*256c0*/  IMAD.MOV.U32 R5, RZ, RZ, R2 ;  /* 0x000000ffff057224 */ /* 0x008fe400078e0002 */
[----:B------:R-:W3:Y:S01]  /*256d0*/  LDL R2, [R1+0x464] ;  /* 0x0004640001027983 */ /* 0x000ee20000100800 */
[----:B----4-:R-:W-:Y:S01]  /*256e0*/  SHF.L.U32 R0, R4, 0x1f, RZ ;  /* 0x0000001f04007819 */ /* 0x010fe200000006ff */
[----:B------:R-:W-:Y:S01]  /*256f0*/  BSSY B1, `(.L_x_3351) ;  /* 0x0000006000017945 */ /* 0x000fe20003800000 */
[----:B0-----:R-:W-:-:S04]  /*25700*/  LOP3.LUT R3, R3, 0x7f, RZ, 0xc0, !PT ;  /* 0x0000007f03037812 */ /* 0x001fc800078ec0ff */
[----:B------:R-:W-:Y:S01]  /*25710*/  ISETP.NE.AND P1, PT, R3, RZ, PT ;  /* 0x000000ff0300720c */ /* 0x000fe20003f25270 */
[----:B---3--:R-:W-:-:S04]  /*25720*/  IMAD R2, R2, 0x8, R5 ;  /* 0x0000000802027824 */ /* 0x008fc800078e0205 */
[----:B------:R-:W0:Y:S02]  /*25730*/  SYNCS.PHASECHK.TRANS64.TRYWAIT P0, [R2+URZ+0x32460], R0 ;  /* 0x03246000020075a7 */ /* 0x000e24000800017f */
[----:B0-----:R-:W-:Y:S06]  /*25740*/  @!P0 BRA `(.L_x_3352) ;  /* 0x00000054001c8947 */ /* 0x001fec0003800000 */
.L_x_3485:
[----:B------:R-:W-:Y:S05]  /*25750*/  BSYNC B1 ;  /* 0x0000000000017941 */ /* 0x000fea0003800000 */
.L_x_3351:
[----:B------:R-:W-:Y:S04]  /*25760*/  BSSY B1, `(.L_x_3353) ;  /* 0x0000009000017945 */ /* 0x000fe80003800000 */
[----:B------:R-:W-:Y:S05]  /*25770*/  @P1 BRA `(.L_x_3354) ;  /* 0x00000000001c1947 */ /* 0x000fea0003800000 */
[----:B------:R-:W3:Y:S01]  /*25780*/  S2R R3, SR_TID.X ;  /* 0x0000000000037919 */ /* 0x000ee20000002100 */
[----:B0-----:R-:W-:-:S04]  /*25790*/  IMAD.MOV.U32 R0, RZ, RZ, 0xc000 ;  /* 0x0000c000ff007424 */ /* 0x001fc800078e00ff */
[----:B------:R4:W-:Y:S01]  /*257a0*/  SYNCS.ARRIVE.TRANS64 RZ, [R2+URZ+0x32450], R0 ;  /* 0x0324500002ff79a7 */ /* 0x0009e2000800003f */
[----:B---3--:R-:W-:-:S04]  /*257b0*/  LOP3.LUT R3, R3, 0x1f, RZ, 0xc0, !PT ;  /* 0x0000001f03037812 */ /* 0x008fc800078ec0ff */
[----:B------:R-:W-:-:S13]  /*257c0*/  ISETP.NE.AND P0, PT, R3, RZ, PT ;  /* 0x000000ff0300720c */ /* 0x000fda0003f05270 */
[----:B----4-:R-:W-:Y:S05]  /*257d0*/  @!P0 BRA `(.L_x_3354) ;  /* 0x0000000000048947 */ /* 0x010fea0003800000 */
[----:B------:R-:W-:Y:S01]  /*257e0*/  BPT.TRAP 0x1 ;  /* 0x000000040000795c */ /* 0x000fe20000300000 */
.L_x_3354:
[----:B------:R-:W-:Y:S05]  /*257f0*/  BSYNC B1 ;  /* 0x0000000000017941 */ /* 0x000fea0003800000 */
.L_x_3353:
[----:B------:R-:W3:Y:S04]  /*25800*/  LDL R5, [R1+0x460] ;  /* 0x0004600001057983 */ /* 0x000ee80000100800 */
[----:B0-----:R-:W3:Y:S04]  /*25810*/  LDL R0, [R1+0x464] ;  /* 0x0004640001007983 */ /* 0x001ee80000100800 */
[----:B------:R-:W4:Y:S04]  /*25820*/  LDL R4, [R1+0x478] ;  /* 0x0004780001047983 */ /* 0x000f280000100800 */
[----:B------:R-:W4:Y:S01]  /*25830*/  LDL.LU R3, [R1+0x498] ;  /* 0x0004980001037983 */ /* 0x000f220000300800 */
[----:B------:R-:W-:Y:S01]  /*25840*/  UIADD3 UR4, UP0, UR38, 0x470, URZ ;  /* 0x0000047026047890 */ /* 0x000fe2000ff1e03f */
[----:B------:R-:W-:Y:S01]  /*25850*/  PLOP3.LUT P0, PT, PT, PT, PT, 0x80, 0x0 ;  /* 0x000000000000781c */ /* 0x000fe20003f0f070 */
[----:B------:R-:W-:Y:S01]  /*25860*/  VIADD R2, R2, 0x32450 ;  /* 0x0003245002027836 */ /* 0x000fe20000000000 */
[----:B------:R-:W-:Y:S01]  /*25870*/  UMOV UR6, 0x0 ;  /* 0x0000000000067882 */ /* 0x000fe20000000000 */
[----:B------:R-:W-:Y:S01]  /*25880*/  UIADD3.X UR5, URZ, UR39, URZ, UP0, !UPT ;  /* 0x000000273f057290 */ /* 0x000fe200087fe43f */
[----:B------:R-:W-:Y:S01]  /*25890*/  UMOV UR7, 0x14f00000 ;  /* 0x14f0000000077882 */ /* 0x000fe20000000000 */
[----:B------:R-:W-:Y:S01]  /*258a0*/  UMOV UR10, URZ ;  /* 0x0000003f000a7c82 */ /* 0x000fe20008000000 */
[----:B---3--:R-:W-:-:S02]  /*258b0*/  IMAD R0, R0, 0xc000, R5 ;  /* 0x0000c00000007824 */ /* 0x008fc400078e0205 */
[----:B----4-:R-:W-:Y:S02]  /*258c0*/  IMAD R3, R3, 0x60, R4 ;  /* 0x0000006003037824 */ /* 0x010fe400078e0204 */
[----:B------:R-:W-:-:S07]  /*258d0*/  VIADD R4, R0, 0x400 ;  /* 0x0000040000047836 */ /* 0x000fce0000000000 */
.L_x_3355:
        /* <DEDUP_REMOVED lines=15> */
.L_x_3356:
        /* <DEDUP_REMOVED lines=15> */
.L_x_3357:
        /* <DEDUP_REMOVED lines=15> */
.L_x_3358:
        /* <DEDUP_REMOVED lines=10> */
.L_x_3350:
[----:B------:R-:W-:Y:S05]  /*25c50*/  BSYNC B0 ;  /* 0x0000000000007941 */ /* 0x000fea0003800000 */
.L_x_3349:
[----:B------:R-:W3:Y:S04]  /*25c60*/  LDL R4, [R1+0x488] ;  /* 0x0004880001047983 */ /* 0x000ee80000100800 */
[----:B------:R-:W4:Y:S01]  /*25c70*/  LDL R5, [R1+0x480] ;  /* 0x0004800001057983 */ /* 0x000f220000100800 */
[----:B------:R-:W-:Y:S01]  /*25c80*/  BSSY B0, `(.L_x_3359) ;  /* 0x00001ff000007945 */ /* 0x000fe20003800000 */
[----:B---3--:R-:W-:-:S05]  /*25c90*/  VIADD R0, R4, 0xfffffffe ;  /* 0xfffffffe04007836 */ /* 0x008fca0000000000 */
[----:B----4-:R-:W-:-:S13]  /*25ca0*/  ISETP.GE.AND P0, PT, R0, R5, PT ;  /* 0x000000050000720c */ /* 0x010fda0003f06270 */
[----:B------:R-:W-:Y:S05]  /*25cb0*/  @!P0 BRA `(.L_x_3360) ;  /* 0x0000001c00ec8947 */ /* 0x000fea0003800000 */
[----:B------:R-:W-:Y:S01]  /*25cc0*/  IMAD.MOV R2, RZ, RZ, -R4 ;  /* 0x000000ffff027224 */ /* 0x000fe200078e0a04 */
[----:B--2---:R-:W-:Y:S01]  /*25cd0*/  LOP3.LUT R6, RZ, R5, RZ, 0x33, !PT ;  /* 0x00000005ff067212 */ /* 0x004fe200078e33ff */
[----:B------:R-:W-:Y:S03]  /*25ce0*/  BSSY B2, `(.L_x_3361) ;  /* 0x00000ab000027945 */ /* 0x000fe60003800000 */
[----:B------:R-:W-:-:S05]  /*25cf0*/  VIADDMNMX R6, R2, 0x1, R6, !PT ;  /* 0x0000000102067846 */ /* 0x000fca0007800106 */
[----:B------:R-:W-:-:S05]  /*25d00*/  IMAD.IADD R2, R4, 0x1, R6 ;  /* 0x0000000104027824 */ /* 0x000fca00078e0206 */
[----:B------:R-:W-:-:S04]  /*25d10*/  LOP3.LUT R2, R2, 0x1, RZ, 0xc0, !PT ;  /* 0x0000000102027812 */ /* 0x000fc800078ec0ff */
[----:B------:R-:W-:-:S13]  /*25d20*/  ISETP.NE.U32.AND P0, PT, R2, 0x1, PT ;  /* 0x000000010200780c */ /* 0x000fda0003f05070 */
[----:B------:R-:W-:Y:S05]  /*25d30*/  @P0 BRA `(.L_x_3362) ;  /* 0x0000000800940947 */ /* 0x000fea0003800000 */
[----:B------:R-:W2:Y:S04]  /*25d40*/  LDL.LU R4, [R1+0x464] ;  /* 0x0004640001047983 */ /* 0x000ea80000300800 */
[----:B------:R-:W3:Y:S04]  /*25d50*/  LDL.LU R7, [R1+0x470] ;  /* 0x0004700001077983 */ /* 0x000ee80000300800 */
[----:B------:R-:W4:Y:S01]  /*25d60*/  LDL R5, [R1+0x47c] ;  /* 0x00047c0001057983 */ /* 0x000f220000100800 */
[----:B------:R-:W-:Y:S01]  /*25d70*/  BSSY B1, `(.L_x_3363) ;  /* 0x000009f000017945 */ /* 0x000fe20003800000 */
[----:B--2---:R-:W-:-:S05]  /*25d80*/  VIADD R2, R4, 0x1 ;  /* 0x0000000104027836 */ /* 0x004fca0000000000 */
[----:B------:R-:W-:-:S04]  /*25d90*/  ISETP.NE.AND P0, PT, R2, 0x2, PT ;  /* 0x000000020200780c */ /* 0x000fc80003f05270 */
[----:B------:R-:W-:Y:S02]  /*25da0*/  SEL R3, RZ, 0x1, P0 ;  /* 0x00000001ff037807 */ /* 0x000fe40000000000 */
[----:B-----5:R-:W-:Y:S02]  /*25db0*/  SEL R8, R2, RZ, P0 ;  /* 0x000000ff02087207 */ /* 0x020fe40000000000 */
[----:B---3--:R-:W-:-:S03]  /*25dc0*/  LOP3.LUT R7, R7, R3, RZ, 0x3c, !PT ;  /* 0x0000000307077212 */ /* 0x008fc600078e3cff */
[----:B------:R0:W-:Y:S04]  /*25dd0*/  STL [R1+0x464], R8 ;  /* 0x0004640801007387 */ /* 0x0001e80000100800 */
[----:B------:R0:W-:Y:S01]  /*25de0*/  STL [R1+0x470], R7 ;  /* 0x0004700701007387 */ /* 0x0001e20000100800 */
[----:B----4-:R-:W-:-:S13]  /*25df0*/  LOP3.LUT P2, RZ, R5, 0x1, RZ, 0xc0, !PT ;  /* 0x0000000105ff7812 */ /* 0x010fda000784c0ff */
[----:B0-----:R-:W-:Y:S05]  /*25e00*/  @!P2 BRA `(.L_x_3364) ;  /* 0x000000080054a947 */ /* 0x001fea0003800000 */
[----:B------:R-:W-:Y:S02]  /*25e10*/  ULDC.64 UR4, c[0x0][0x418] ;  /* 0x0001060000047ab9 */ /* 0x000fe40000000a00 */
        /* <DEDUP_REMOVED lines=22> */
.L_x_3365:
        /* <DEDUP_REMOVED lines=9> */
.L_x_3486:
[----:B------:R-:W-:Y:S05]  /*26010*/  BSYNC B3 ;  /* 0x0000000000037941 */ /* 0x000fea0003800000 */
.L_x_3366:
        /* <DEDUP_REMOVED lines=9> */
.L_x_3369:
[----:B------:R-:W-:Y:S05]  /*260b0*/  BSYNC B3 ;  /* 0x0000000000037941 */ /* 0x000fea0003800000 */
.L_x_3368:
        /* <DEDUP_REMOVED lines=14> */
.L_x_3370:
        /* <DEDUP_REMOVED lines=13> */
.L_x_3487:
[----:B------:R-:W-:Y:S05]  /*26270*/  BSYNC B3 ;  /* 0x0000000000037941 */ /* 0x000fea0003800000 */
.L_x_3371:
[----:B------:R-:W-:Y:S01]  /*26280*/  BSSY B3, `(.L_x_3373) ;  /* 0x000000b000037945 */ /* 0x000fe20003800000 */
[----:B------:R-:W-:Y:S02]  /*26290*/  IMAD.MOV.U32 R8, RZ, RZ, 0x0 ;  /* 0x00000000ff087424 */ /* 0x000fe400078e00ff */
[----:B------:R-:W-:Y:S01]  /*262a0*/  IMAD.MOV.U32 R9, RZ, RZ, 0x14f00000 ;  /* 0x14f00000ff097424 */ /* 0x000fe200078e00ff */
[----:B------:R-:W-:Y:S06]  /*262b0*/  @P1 BRA `(.L_x_3374) ;  /* 0x00000000001c1947 */ /* 0x000fec0003800000 */
[----:B------:R-:W3:Y:S01]  /*262c0*/  S2R R4, SR_TID.X ;  /* 0x0000000000047919 */ /* 0x000ee20000002100 */
[----:B0-2---:R-:W-:-:S04]  /*262d0*/  IMAD.MOV.U32 R2, RZ, RZ, 0xc000 ;  /* 0x0000c000ff027424 */ /* 0x005fc800078e00ff */
[----:B------:R4:W-:Y:S01]  /*262e0*/  SYNCS.ARRIVE.TRANS64 RZ, [R3+URZ+0x32450], R2 ;  /* 0x0324500203ff79a7 */ /* 0x0009e2000800003f */
[----:B---3--:R-:W-:-:S04]  /*262f0*/  LOP3.LUT R4, R4, 0x1f, RZ, 0xc0, !PT ;  /* 0x0000001f04047812 */ /* 0x008fc800078ec0ff */
[----:B------:R-:W-:-:S13]  /*26300*/  ISETP.NE.AND P0, PT, R4, RZ, PT ;  /* 0x000000ff0400720c */ /* 0x000fda0003f05270 */
[----:B----4-:R-:W-:Y:S05]  /*26310*/  @!P0 BRA `(.L_x_3374) ;  /* 0x0000000000048947 */ /* 0x010fea0003800000 */
[----:B------:R-:W-:Y:S01]  /*26320*/  BPT.TRAP 0x1 ;  /* 0x000000040000795c */ /* 0x000fe20000300000 */
.L_x_3374:
[----:B------:R-:W-:Y:S05]  /*26330*/  BSYNC B3 ;  /* 0x0000000000037941 */ /* 0x000fea0003800000 */
.L_x_3373:
[----:B------:R-:W3:Y:S04]  /*26340*/  LDL R4, [R1+0x460] ;  /* 0x0004600001047983 */ /* 0x000ee80000100800 */
[----:B0-2---:R-:W3:Y:S01]  /*26350*/  LDL R2, [R1+0x464] ;  /* 0x0004640001027983 */ /* 0x005ee20000100800 */
        /* <DEDUP_REMOVED lines=9> */
.L_x_3375:
        /* <DEDUP_REMOVED lines=15> */
.L_x_3376:
        /* <DEDUP_REMOVED lines=15> */
.L_x_3377:
        /* <DEDUP_REMOVED lines=15> */
.L_x_3378:
        /* <DEDUP_REMOVED lines=10> */
.L_x_3364:
[----:B------:R-:W-:Y:S05]  /*26760*/  BSYNC B1 ;  /* 0x0000000000017941 */ /* 0x000fea0003800000 */
.L_x_3363:
[----:B------:R-:W2:Y:S02]  /*26770*/  LDL R4, [R1+0x488] ;  /* 0x0004880001047983 */ /* 0x000ea40000100800 */
[----:B--2---:R-:W-:-:S07]  /*26780*/  VIADD R0, R4, 0xfffffffd ;  /* 0xfffffffd04007836 */ /* 0x004fce0000000000 */
.L_x_3362:
[----:B------:R-:W-:Y:S05]  /*26790*/  BSYNC B2 ;  /* 0x0000000000027941 */ /* 0x000fea0003800000 */
.L_x_3361:
[----:B------:R-:W2:Y:S01]  /*267a0*/  LDL.LU R2, [R1+0x488] ;  /* 0x0004880001027983 */ /* 0x000ea20000300800 */
[----:B------:R-:W-:Y:S01]  /*267b0*/  VIADD R6, R6, 0xfffffffe ;  /* 0xfffffffe06067836 */ /* 0x000fe20000000000 */
[----:B--2---:R-:W-:-:S04]  /*267c0*/  LOP3.LUT R2, RZ, R2, RZ, 0x33, !PT ;  /* 0x00000002ff027212 */ /* 0x004fc800078e33ff */
[----:B------:R-:W-:-:S13]  /*267d0*/  ISETP.NE.AND P0, PT, R6, R2, PT ;  /* 0x000000020600720c */ /* 0x000fda0003f05270 */
[----:B------:R-:W-:Y:S05]  /*267e0*/  @!P0 BRA `(.L_x_3360) ;  /* 0x0000001400208947 */ /* 0x000fea0003800000 */
.L_x_3411:
[----:B------:R-:W2:Y:S04]  /*267f0*/  LDL R4, [R1+0x47c] ;  /* 0x00047c0001047983 */ /* 0x000ea80000100800 */
[----:B------:R-:W3:Y:S04]  /*26800*/  LDL.LU R3, [R1+0x464] ;  /* 0x0004640001037983 */ /* 0x000ee80000300800 */
[----:B------:R-:W4:Y:S01]  /*26810*/  LDL.LU R2, [R1+0x470] ;  /* 0x0004700001027983 */ /* 0x000f220000300800 */
[----:B------:R-:W-:Y:S05]  /*26820*/  YIELD ;  /* 0x0000000000007946 */ /* 0x000fea0003800000 */
[----:B------:R-:W-:Y:S01]  /*26830*/  BSSY B1, `(.L_x_3379) ;  /* 0x000009c000017945 */ /* 0x000fe20003800000 */
[----:B--2---:R-:W-:Y:S01]  /*26840*/  LOP3.LUT P1, RZ, R4, 0x1, RZ, 0xc0, !PT ;  /* 0x0000000104ff7812 */ /* 0x004fe2000782c0ff */
[----:B---3--:R-:W-:-:S05]  /*26850*/  VIADD R7, R3, 0x1 ;  /* 0x0000000103077836 */ /* 0x008fca0000000000 */
[----:B------:R-:W-:-:S04]  /*26860*/  ISETP.NE.AND P0, PT, R7, 0x2, PT ;  /* 0x000000020700780c */ /* 0x000fc80003f05270 */
[----:B------:R-:W-:Y:S02]  /*26870*/  SEL R6, RZ, 0x1, P0 ;  /* 0x00000001ff067807 */ /* 0x000fe40000000000 */
[----:B------:R-:W-:Y:S02]  /*26880*/  SEL R7, R7, RZ, P0 ;  /* 0x000000ff07077207 */ /* 0x000fe40000000000 */
[----:B----4-:R-:W-:Y:S01]  /*26890*/  LOP3.LUT R6, R2, R6, RZ, 0x3c, !PT ;  /* 0x0000000602067212 */ /* 0x010fe200078e3cff */
        /* <DEDUP_REMOVED lines=24> */
[----:B------:R0:W5:Y:S04]  /*26a20*/  LDG.E R17, desc[UR40][R4.64] ;  /* 0x0000002804117981 */ /* 0x000168000c1e1900 */
.L_x_3381:
        /* <DEDUP_REMOVED lines=9> */
.L_x_3488:
[----:B------:R-:W-:Y:S05]  /*26ac0*/  BSYNC B2 ;  /* 0x0000000000027941 */ /* 0x000fea0003800000 */
.L_x_3382:
        /* <DEDUP_REMOVED lines=9> */
.L_x_3385:
[----:B------:R-:W-:Y:S05]  /*26b60*/  BSYNC B2 ;  /* 0x0000000000027941 */ /* 0x000fea0003800000 */
.L_x_3384:
        /* <DEDUP_REMOVED lines=13> */
.L_x_3386:
        /* <DEDUP_REMOVED lines=13> */
.L_x_3489:
[----:B------:R-:W-:Y:S05]  /*26d10*/  BSYNC B2 ;  /* 0x0000000000027941 */ /* 0x000fea0003800000 */
.L_x_3387:
        /* <DEDUP_REMOVED lines=11> */
.L_x_3390:
[----:B------:R-:W-:Y:S05]  /*26dd0*/  BSYNC B2 ;  /* 0x0000000000027941 */ /* 0x000fea0003800000 */
.L_x_3389:
[----:B0-2---:R-:W2:Y:S01]  /*26de0*/  LDL R3, [R1+0x460] ;  /* 0x0004600001037983 */ /* 0x005ea20000100800 */
        /* <DEDUP_REMOVED lines=9> */
.L_x_3391:
        /* <DEDUP_REMOVED lines=15> */
.L_x_3392:
        /* <DEDUP_REMOVED lines=15> */
.L_x_3393:
        /* <DEDUP_REMOVED lines=15> */
.L_x_3394:
        /* <DEDUP_REMOVED lines=10> */
.L_x_3380:
[----:B------:R-:W-:Y:S05]  /*271f0*/  BSYNC B1 ;  /* 0x0000000000017941 */ /* 0x000fea0003800000 */
.L_x_3379:
[----:B------:R-:W2:Y:S01]  /*27200*/  LDL R5, [R1+0x47c] ;  /* 0x00047c0001057983 */ /* 0x000ea20000100800 */
[----:B------:R-:W-:Y:S01]  /*27210*/  VIADD R7, R7, 0x1 ;  /* 0x0000000107077836 */ /* 0x000fe20000000000 */
[----:B------:R-:W-:Y:S04]  /*27220*/  BSSY B1, `(.L_x_3395) ;  /* 0x00000a0000017945 */ /* 0x000fe80003800000 */
[----:B------:R-:W-:-:S04]  /*27230*/  ISETP.NE.AND P0, PT, R7, 0x2, PT ;  /* 0x000000020700780c */ /* 0x000fc80003f05270 */
[----:B------:R-:W-:Y:S02]  /*27240*/  SEL R2, RZ, 0x1, P0 ;  /* 0x00000001ff027807 */ /* 0x000fe40000000000 */
[----:B------:R-:W-:Y:S02]  /*27250*/  SEL R9, R7, RZ, P0 ;  /* 0x000000ff07097207 */ /* 0x000fe40000000000 */
[----:B-----5:R-:W-:Y:S01]  /*27260*/  LOP3.LUT R8, R6, R2, RZ, 0x3c, !PT ;  /* 0x0000000206087212 */ /* 0x020fe200078e3cff */
[----:B------:R-:W-:Y:S02]  /*27270*/  VIADD R6, R0, 0xffffffff ;  /* 0xffffffff00067836 */ /* 0x000fe40000000000 */
        /* <DEDUP_REMOVED lines=28> */
.L_x_3397:
        /* <DEDUP_REMOVED lines=9> */
.L_x_3490:
[----:B------:R-:W-:Y:S05]  /*274d0*/  BSYNC B2 ;  /* 0x0000000000027941 */ /* 0x000fea0003800000 */
.L_x_3398:
        /* <DEDUP_REMOVED lines=9> */
.L_x_3401:
[----:B------:R-:W-:Y:S05]  /*27570*/  BSYNC B2 ;  /* 0x0000000000027941 */ /* 0x000fea0003800000 */
.L_x_3400:
        /* <DEDUP_REMOVED lines=14> */
.L_x_3402:
        /* <DEDUP_REMOVED lines=13> */
.L_x_3491:
[----:B------:R-:W-:Y:S05]  /*27730*/  BSYNC B2 ;  /* 0x0000000000027941 */ /* 0x000fea0003800000 */
.L_x_3403:
        /* <DEDUP_REMOVED lines=11> */
.L_x_3406:
[----:B------:R-:W-:Y:S05]  /*277f0*/  BSYNC B2 ;  /* 0x0000000000027941 */ /* 0x000fea0003800000 */
.L_x_3405:
        /* <DEDUP_REMOVED lines=11> */
.L_x_3407:
        /* <DEDUP_REMOVED lines=15> */
.L_x_3408:
        /* <DEDUP_REMOVED lines=15> */
.L_x_3409:
        /* <DEDUP_REMOVED lines=15> */
.L_x_3410:
        /* <DEDUP_REMOVED lines=10> */
.L_x_3396:
[----:B------:R-:W-:Y:S05]  /*27c20*/  BSYNC B1 ;  /* 0x0000000000017941 */ /* 0x000fea0003800000 */
.L_x_3395:
[----:B------:R-:W2:Y:S01]  /*27c30*/  LDL R5, [R1+0x480] ;  /* 0x0004800001057983 */ /* 0x000ea20000100800 */
[----:B------:R-:W-:Y:S01]  /*27c40*/  VIADD R0, R0, 0xfffffffe ;  /* 0xfffffffe00007836 */ /* 0x000fe20000000000 */
[----:B--2---:R-:W-:-:S13]  /*27c50*/  ISETP.GT.AND P0, PT, R6, R5, PT ;  /* 0x000000050600720c */ /* 0x004fda0003f04270 */
[----:B------:R-:W-:Y:S05]  /*27c60*/  @P0 BRA `(.L_x_3411) ;  /* 0xffffffe800e00947 */ /* 0x000fea000383ffff */
.L_x_3360:
[----:B------:R-:W-:Y:S05]  /*27c70*/  BSYNC B0 ;  /* 0x0000000000007941 */ /* 0x000fea0003800000 */
.L_x_3359:
[----:B------:R-:W3:Y:S04]  /*27c80*/  LDL.LU R4, [R1+0x464] ;  /* 0x0004640001047983 */ /* 0x000ee80000300800 */
[----:B------:R-:W4:Y:S01]  /*27c90*/  LDL.LU R3, [R1+0x470] ;  /* 0x0004700001037983 */ /* 0x000f220000300800 */
[----:B------:R-:W0:Y:S01]  /*27ca0*/  S2R R2, SR_TID.X ;  /* 0x0000000000027919 */ /* 0x000e220000002100 */
[----:B------:R-:W-:Y:S01]  /*27cb0*/  BSSY B0, `(.L_x_3412) ;  /* 0x0000015000007945 */ /* 0x000fe20003800000 */
[----:B0-----:R-:W-:-:S04]  /*27cc0*/  LOP3.LUT R2, R2, 0x7f, RZ, 0xc0, !PT ;  /* 0x0000007f02027812 */ /* 0x001fc800078ec0ff */
[----:B------:R-:W-:Y:S01]  /*27cd0*/  ISETP.NE.AND P1, PT, R2, RZ, PT ;  /* 0x000000ff0200720c */ /* 0x000fe20003f25270 */
[----:B---3--:R-:W-:-:S05]  /*27ce0*/  VIADD R0, R4, 0x1 ;  /* 0x0000000104007836 */ /* 0x008fca0000000000 */
[----:B------:R-:W-:-:S04]  /*27cf0*/  ISETP.NE.AND P0, PT, R0, 0x2, PT ;  /* 0x000000020000780c */ /* 0x000fc80003f05270 */
[----:B------:R-:W-:-:S04]  /*27d00*/  SEL R2, RZ, 0x1, P0 ;  /* 0x00000001ff027807 */ /* 0x000fc80000000000 */
[----:B----4-:R-:W-:-:S05]  /*27d10*/  LOP3.LUT R3, R3, R2, RZ, 0x3c, !PT ;  /* 0x0000000203037212 */ /* 0x010fca00078e3cff */
[----:B------:R0:W-:Y:S01]  /*27d20*/  STL [R1+0x470], R3 ;  /* 0x0004700301007387 */ /* 0x0001e20000100800 */
[----:B------:R-:W-:Y:S05]  /*27d30*/  @P1 BRA `(.L_x_3413) ;  /* 0x0000000000301947 */ /* 0x000fea0003800000 */
[----:B0-----:R-:W0:Y:S01]  /*27d40*/  S2R R3, SR_LANEID ;  /* 0x0000000000037919 */ /* 0x001e220000000000 */
[----:B------:R-:W-:Y:S02]  /*27d50*/  VOTEU.ANY UR4, UPT, PT ;  /* 0x0000000000047886 */ /* 0x000fe400038e0100 */
[----:B------:R-:W0:Y:S08]  /*27d60*/  FLO.U32 R4, UR4 ;  /* 0x0000000400047d00 */ /* 0x000e3000080e0000 */
[----:B------:R-:W3:Y:S01]  /*27d70*/  POPC R5, UR4 ;  /* 0x0000000400057d09 */ /* 0x000ee20008000000 */
[----:B0-----:R-:W-:-:S02]  /*27d80*/  ISETP.EQ.U32.AND P1, PT, R4, R3, PT ;  /* 0x000000030400720c */ /* 0x001fc40003f22070 */
[----:B------:R-:W3:Y:S11]  /*27d90*/  LDC.64 R2, c[0x0][0xd60] ;  /* 0x00035800ff027b82 */ /* 0x000ef60000000a00 */
[----:B---3--:R-:W3:Y:S01]  /*27da0*/  @P1 ATOMG.E.ADD.STRONG.GPU PT, R3, desc[UR40][R2.64], R5 ;  /* 0x00000005020319a8 */ /* 0x008ee200081ee1e8 */
[----:B--2---:R-:W0:Y:S02]  /*27db0*/  S2R R6, SR_LTMASK ;  /* 0x0000000000067919 */ /* 0x004e240000003900 */
[----:B0-----:R-:W-:-:S04]  /*27dc0*/  LOP3.LUT R6, R6, UR4, RZ, 0xc0, !PT ;  /* 0x0000000406067c12 */ /* 0x001fc8000f8ec0ff */
[----:B------:R-:W0:Y:S01]  /*27dd0*/  POPC R7, R6 ;  /* 0x0000000600077309 */ /* 0x000e220000000000 */
[----:B---3--:R-:W0:Y:S02]  /*27de0*/  SHFL.IDX PT, R4, R3, R4, 0x1f ;  /* 0x00001f0403047589 */ /* 0x008e2400000e0000 */
[----:B0-----:R-:W-:-:S07]  /*27df0*/  IADD3 R16, R4, UR37, R7 ;  /* 0x0000002504107c10 */ /* 0x001fce000fffe007 */
.L_x_3413:
[----:B------:R-:W-:Y:S05]  /*27e00*/  BSYNC B0 ;  /* 0x0000000000007941 */ /* 0x000fea0003800000 */
.L_x_3412:
[----:B------:R-:W-:-:S05]  /*27e10*/  SEL R0, R0, RZ, P0 ;  /* 0x000000ff00007207 */ /* 0x000fca0000000000 */
[----:B------:R3:W-:Y:S02]  /*27e20*/  STL [R1+0x464], R0 ;  /* 0x0004640001007387 */ /* 0x0007e40000100800 */
.L_x_3325:
[----:B------:R-:W-:Y:S05]  /*27e30*/  BSYNC B7 ;  /* 0x0000000000077941 */ /* 0x000fea0003800000 */
.L_x_3323:
        /* <DEDUP_REMOVED lines=13> */
.L_x_3414:
        /* <DEDUP_REMOVED lines=8> */
[----:B0-----:R-:W0:Y:S02]  /*27f90*/  @!P1 LDC.64 R2, c[0x0][0xd80] ;  /* 0x00036000ff029b82 */ /* 0x001e240000000a00 */
[----:B0-----:R-:W-:-:S06]  /*27fa0*/  @!P1 IMAD.WIDE R2, R5, 0x4, R2 ;  /* 0x0000000405029825 */ /* 0x001fcc00078e0202 */
[----:B------:R0:W2:Y:S01]  /*27fb0*/  @!P1 LDG.E R3, desc[UR40][R2.64] ;  /* 0x0000002802039981 */ /* 0x0000a2000c1e1900 */
[C---:B------:R-:W-:Y:S02]  /*27fc0*/  ISETP.GE.U32.AND P2, PT, R6.reuse, 0x2, PT ;  /* 0x000000020600780c */ /* 0x040fe40003f46070 */
[C---:B------:R-:W-:Y:S01]  /*27fd0*/  ISETP.GE.U32.AND P3, PT, R6.reuse, 0x4, PT ;  /* 0x000000040600780c */ /* 0x040fe20003f66070 */
[----:B------:R-:W-:Y:S01]  /*27fe0*/  SHFL.IDX PT, R0, R16, RZ, 0x1f ;  /* 0x00001fff10007589 */ /* 0x000fe200000e0000 */
[C---:B------:R-:W-:Y:S02]  /*27ff0*/  ISETP.GE.U32.AND P4, PT, R6.reuse, 0x8, PT ;  /* 0x000000080600780c */ /* 0x040fe40003f86070 */
[C---:B------:R-:W-:Y:S01]  /*28000*/  ISETP.GE.U32.AND P5, PT, R6.reuse, 0x10, PT ;  /* 0x000000100600780c */ /* 0x040fe20003fa6070 */
[----:B0-----:R-:W-:Y:S02]  /*28010*/  IMAD.MOV.U32 R2, RZ, RZ, RZ ;  /* 0x000000ffff027224 */ /* 0x001fe400078e00ff */
[----:B--2---:R-:W-:Y:S01]  /*28020*/  @!P1 IMAD.MOV.U32 R2, RZ, RZ, R3 ;  /* 0x000000ffff029224 */ /* 0x004fe200078e0003 */
[----:B------:R-:W-:-:S04]  /*28030*/  ISETP.NE.AND P1, PT, R6, RZ, PT ;  /* 0x000000ff0600720c */ /* 0x000fc80003f25270 */
[----:B------:R-:W0:Y:S02]  /*28040*/  SHFL.UP PT, R14, R2, 0x1, RZ ;  /* 0x04200000020e7989 */ /* 0x000e2400000e00ff */
[----:B0-----:R-:W-:-:S05]  /*28050*/  SEL R5, R14, RZ, P1 ;  /* 0x000000ff0e057207 */ /* 0x001fca0000800000 */
[----:B------:R-:W-:Y:S02]  /*28060*/  IMAD.IADD R3, R2, 0x1, R5 ;  /* 0x0000000102037824 */ /* 0x000fe400078e0205 */
[----:B------:R-:W-:Y:S04]  /*28070*/  SHFL.IDX PT, R5, R16, 0x1, 0x1f ;  /* 0x00201f0010057f89 */ /* 0x000fe800000e0000 */
        /* <DEDUP_REMOVED lines=12> */
[----:B------:R0:W2:Y:S02]  /*28140*/  SHFL.IDX PT, R16, R3, 0x1f, 0x1f ;  /* 0x03e01f0003107f89 */ /* 0x0000a400000e0000 */
.L_x_3501:
[----:B------:R-:W-:Y:S02]  /*28150*/  ULDC UR4, c[0x0][0xd38] ;  /* 0x00034e0000047ab9 */ /* 0x000fe40000000800 */
[----:B------:R-:W-:-:S04]  /*28160*/  IMAD.U32 R4, RZ, RZ, UR4 ;  /* 0x00000004ff047e24 */ /* 0x000fc8000f8e00ff */
[----:B--2---:R-:W-:-:S04]  /*28170*/  IMAD R16, R16, R4, RZ ;  /* 0x0000000410107224 */ /* 0x004fc800078e02ff */
[----:B------:R-:W-:-:S05]  /*28180*/  IMAD.IADD R5, R5, 0x1, R16 ;  /* 0x0000000105057824 */ /* 0x000fca00078e0210 */
[----:B------:R-:W-:-:S13]  /*28190*/  ISETP.GT.AND P6, PT, R5, R0, PT ;  /* 0x000000000500720c */ /* 0x000fda0003fc4270 */
[----:B------:R-:W-:Y:S05]  /*281a0*/  @P6 BRA `(.L_x_3417) ;  /* 0x00000000009c6947 */ /* 0x000fea0003800000 */
.L_x_3422:
[----:B------:R-:W2:Y:S01]  /*281b0*/  LDC R2, c[0x0][0xd3c] ;  /* 0x00034f00ff027b82 */ /* 0x000ea20000000800 */
[----:B------:R-:W-:-:S05]  /*281c0*/  VIADD R19, R19, 0x1f ;  /* 0x0000001f13137836 */ /* 0x000fca0000000000 */
[----:B--2---:R-:W-:-:S13]  /*281d0*/  ISETP.GE.AND P6, PT, R19, R2, PT ;  /* 0x000000021300720c */ /* 0x004fda0003fc6270 */
        /* <DEDUP_REMOVED lines=11> */
.L_x_3420:
[----:B------:R-:W-:Y:S05]  /*28290*/  BSYNC B0 ;  /* 0x0000000000007941 */ /* 0x000fea0003800000 */
.L_x_3419:
        /* <DEDUP_REMOVED lines=18> */
.L_x_3509:
[----:B------:R-:W-:Y:S02]  /*283c0*/  ULDC UR4, c[0x0][0xd38] ;  /* 0x00034e0000047ab9 */ /* 0x000fe40000000800 */
[----:B------:R-:W-:-:S04]  /*283d0*/  IMAD.U32 R4, RZ, RZ, UR4 ;  /* 0x00000004ff047e24 */ /* 0x000fc8000f8e00ff */
[----:B--2---:R-:W-:-:S04]  /*283e0*/  IMAD R16, R16, R4, RZ ;  /* 0x0000000410107224 */ /* 0x004fc800078e02ff */
[----:B------:R-:W-:-:S05]  /*283f0*/  IMAD.IADD R5, R16, 0x1, R5 ;  /* 0x0000000110057824 */ /* 0x000fca00078e0205 */
[----:B------:R-:W-:-:S13]  /*28400*/  ISETP.GT.AND P6, PT, R5, R0, PT ;  /* 0x000000000500720c */ /* 0x000fda0003fc4270 */
[----:B------:R-:W-:Y:S05]  /*28410*/  @!P6 BRA `(.L_x_3422) ;  /* 0xfffffffc0064e947 */ /* 0x000fea000383ffff */
.L_x_3417:
        /* <DEDUP_REMOVED lines=8> */
.L_x_3513:
[----:B------:R-:W-:Y:S01]  /*284a0*/  ISETP.NE.AND P0, PT, R5, RZ, PT ;  /* 0x000000ff0500720c */ /* 0x000fe20003f05270 */
[----:B------:R-:W-:-:S12]  /*284b0*/  IMAD.MOV.U32 R5, RZ, RZ, RZ ;  /* 0x000000ffff057224 */ /* 0x000fd800078e00ff */
[----:B------:R-:W-:Y:S05]  /*284c0*/  @!P0 BRA `(.L_x_3424) ;  /* 0x0000000000148947 */ /* 0x000fea0003800000 */
[----:B------:R-:W-:Y:S01]  /*284d0*/  UMOV UR4, 0xffffffff ;  /* 0xffffffff00047882 */ /* 0x000fe20000000000 */
[----:B------:R-:W-:Y:S02]  /*284e0*/  VIADD R12, R6, 0xffffffff ;  /* 0xffffffff060c7836 */ /* 0x000fe40000000000 */
[----:B------:R-:W-:Y:S05]  /*284f0*/  BRA.DIV UR4, `(.L_x_3425) ;  /* 0x0000003204807947 */ /* 0x000fea000b800000 */
[----:B0-----:R0:W4:Y:S02]  /*28500*/  SHFL.IDX PT, R3, R3, R12, 0x1f ;  /* 0x00001f0c03037589 */ /* 0x00112400000e0000 */
.L_x_3516:
[----:B----4-:R-:W-:-:S07]  /*28510*/  IMAD.MOV.U32 R5, RZ, RZ, R3 ;  /* 0x000000ffff057224 */ /* 0x010fce00078e0003 */
.L_x_3424:
[----:B0-2---:R-:W0:Y:S01]  /*28520*/  LDC.64 R2, c[0x0][0xd90] ;  /* 0x00036400ff027b82 */ /* 0x005e220000000a00 */
[----:B------:R-:W-:-:S04]  /*28530*/  IMAD.IADD R19, R6, 0x1, R19 ;  /* 0x0000000106137824 */ /* 0x000fc800078e0213 */
[----:B0-----:R-:W-:-:S05]  /*28540*/  IMAD.WIDE R2, R19, 0x4, R2 ;  /* 0x0000000413027825 */ /* 0x001fca00078e0202 */
[----:B------:R-:W3:Y:S01]  /*28550*/  LDG.E R7, desc[UR40][R2.64] ;  /* 0x0000002802077981 */ /* 0x000ee2000c1e1900 */
[----:B------:R-:W-:-:S04]  /*28560*/  IMAD R16, R5, R4, R16 ;  /* 0x0000000405107224 */ /* 0x000fc800078e0210 */
[----:B------:R-:W-:Y:S02]  /*28570*/  IMAD.IADD R0, R0, 0x1, -R16 ;  /* 0x0000000100007824 */ /* 0x000fe400078e0a10 */
[----:B---3--:R-:W-:-:S05]  /*28580*/  IMAD R6, R17, R7, RZ ;  /* 0x0000000711067224 */ /* 0x008fca00078e02ff */
        /* <DEDUP_REMOVED lines=59> */
.L_x_3418:
[----:B------:R-:W-:Y:S01]  /*28940*/  UMOV UR4, URZ ;  /* 0x0000003f00047c82 */ /* 0x000fe20008000000 */
[----:B------:R-:W-:Y:S01]  /*28950*/  UMOV UR5, URZ ;  /* 0x0000003f00057c82 */ /* 0x000fe20008000000 */
[----:B------:R-:W-:Y:S01]  /*28960*/  ULDC UR6, c[0x0][0xd3c] ;  /* 0x00034f0000067ab9 */ /* 0x000fe20000000800 */
[----:B------:R-:W-:Y:S02]  /*28970*/  IMAD.MOV.U32 R16, RZ, RZ, R0 ;  /* 0x000000ffff107224 */ /* 0x000fe400078e0000 */
[----:B------:R-:W-:Y:S02]  /*28980*/  IMAD.U32 R17, RZ, RZ, UR4 ;  /* 0x00000004ff117e24 */ /* 0x000fe4000f8e00ff */
[----:B------:R-:W-:Y:S02]  /*28990*/  IMAD.U32 R18, RZ, RZ, UR5 ;  /* 0x00000005ff127e24 */ /* 0x000fe4000f8e00ff */
[----:B------:R-:W-:-:S07]  /*289a0*/  IMAD.U32 R19, RZ, RZ, UR6 ;  /* 0x00000006ff137e24 */ /* 0x000fce000f8e00ff */
.L_x_3426:
[----:B------:R2:W3:Y:S01]  /*289b0*/  LDL R2, [R1+0x460] ;  /* 0x0004600001027983 */ /* 0x0004e20000100800 */
[----:B------:R-:W4:Y:S01]  /*289c0*/  S2R R0, SR_TID.X ;  /* 0x0000000000007919 */ /* 0x000f220000002100 */
[----:B------:R-:W-:Y:S05]  /*289d0*/  WARPSYNC.ALL ;  /* 0x0000000000007948 */ /* 0x000fea0003800000 */
[----:B----4-:R-:W-:Y:S01]  /*289e0*/  LOP3.LUT R0, R0, 0x1f, RZ, 0xc0, !PT ;  /* 0x0000001f00007812 */ /* 0x010fe200078ec0ff */
[----:B------:R-:W-:Y:S03]  /*289f0*/  BAR.SYNC.DEFER_BLOCKING 0x4, 0x180 ;  /* 0x0106000000007b1d */ /* 0x000fe60000010000 */
[----:B------:R-:W-:-:S13]  /*28a00*/  ISETP.NE.AND P0, PT, R0, RZ, PT ;  /* 0x000000ff0000720c */ /* 0x000fda0003f05270 */
[----:B0-----:R-:W3:Y:S01]  /*28a10*/  @!P0 S2R R3, SR_CgaCtaId ;  /* 0x0000000000038919 */ /* 0x001ee20000008800 */
[----:B------:R-:W-:-:S04]  /*28a20*/  @!P0 MOV R0, 0x400 ;  /* 0x0000040000008802 */ /* 0x000fc80000000f00 */
[----:B---3--:R-:W-:-:S05]  /*28a30*/  @!P0 LEA R2, R3, R0, 0x18 ;  /* 0x0000000003028211 */ /* 0x008fca00078ec0ff */
[----:B------:R2:W-:Y:S04]  /*28a40*/  @!P0 STS.128 [R2+0x324d0], R16 ;  /* 0x0324d01002008388 */ /* 0x0005e80000000c00 */
[----:B------:R2:W-:Y:S01]  /*28a50*/  @!P0 STL [R1+0x460], R2 ;  /* 0x0004600201008387 */ /* 0x0005e20000100800 */
[----:B------:R-:W-:Y:S06]  /*28a60*/  BAR.ARV 0x5, 0x180 ;  /* 0x0146000000007b1d */ /* 0x000fec0000002000 */
.L_x_3415:
[----:B------:R-:W-:Y:S02]  /*28a70*/  ULDC UR4, c[0x0][0xd3c] ;  /* 0x00034f0000047ab9 */ /* 0x000fe40000000800 */
[----:B----4-:R-:W-:-:S13]  /*28a80*/  ISETP.GE.AND P0, PT, R19, UR4, PT ;  /* 0x0000000413007c0c */ /* 0x010fda000bf06270 */
[----:B------:R-:W-:Y:S05]  /*28a90*/  @!P0 BRA `(.L_x_3427) ;  /* 0xffffff9c00a88947 */ /* 0x000fea000383ffff */
[----:B------:R-:W-:Y:S05]  /*28aa0*/  BSYNC B8 ;  /* 0x0000000000087941 */ /* 0x000fea0003800000 */
.L_x_3311:
[----:B---3--:R-:W3:Y:S01]  /*28ab0*/  LDL.LU R0, [R1+0x4cc] ;  /* 0x0004cc0001007983 */ /* 0x008ee20000300800 */
[----:B------:R-:W-:Y:S01]  /*28ac0*/  BSSY B0, `(.L_x_3428) ;  /* 0x000000b000007945 */ /* 0x000fe20003800000 */
[----:B------:R-:W4:Y:S01]  /*28ad0*/  S2R R5, SR_CgaCtaId ;  /* 0x0000000000057919 */ /* 0x000f220000008800 */
[----:B---3--:R-:W-:-:S05]  /*28ae0*/  VIADD R0, R0, 0x1 ;  /* 0x0000000100007836 */ /* 0x008fca0000000000 */
[----:B0-2---:R-:W-:-:S04]  /*28af0*/  LEA.HI R2, R0, R0, RZ, 0x1 ;  /* 0x0000000000027211 */ /* 0x005fc800078f08ff */
[----:B------:R-:W-:-:S05]  /*28b00*/  LOP3.LUT R3, R2, 0xfffffffe, RZ, 0xc0, !PT ;  /* 0xfffffffe02037812 */ /* 0x000fca00078ec0ff */
[----:B------:R-:W-:Y:S01]  /*28b10*/  IMAD.IADD R3, R0, 0x1, -R3 ;  /* 0x0000000100037824 */ /* 0x000fe200078e0a03 */
[----:B------:R-:W-:-:S04]  /*28b20*/  MOV R0, 0x400 ;  /* 0x0000040000007802 */ /* 0x000fc80000000f00 */
[----:B----4-:R-:W-:Y:S02]  /*28b30*/  LEA R0, R5, R0, 0x18 ;  /* 0x0000000005007211 */ /* 0x010fe400078ec0ff */
[----:B------:R-:W-:-:S04]  /*28b40*/  SHF.L.U32 R3, R3, 0x1f, RZ ;  /* 0x0000001f03037819 */ /* 0x000fc800000006ff */
[----:B------:R-:W0:Y:S02]  /*28b50*/  SYNCS.PHASECHK.TRANS64.TRYWAIT P0, [R0+URZ+0x32420], R3 ;  /* 0x03242003000075a7 */ /* 0x000e24000800017f */
[----:B0-----:R-:W-:Y:S05]  /*28b60*/  @!P0 BRA `(.L_x_3429) ;  /* 0x0000002c000c8947 */ /* 0x001fea0003800000 */
.L_x_3517:
[----:B------:R-:W-:Y:S05]  /*28b70*/  BSYNC B0 ;  /* 0x0000000000007941 */ /* 0x000fea0003800000 */
.L_x_3428:
[----:B------:R-:W-:-:S03]  /*28b80*/  UMOV UR4, 0xffffffff ;  /* 0xffffffff00047882 */ /* 0x000fc60000000000 */
[----:B------:R-:W-:Y:S05]  /*28b90*/  BRA.DIV UR4, `(.L_x_3430) ;  /* 0x0000002e04147947 */ /* 0x000fea000b800000 */
[----:B------:R-:W2:Y:S02]  /*28ba0*/  S2R R2, SR_TID.X ;  /* 0x0000000000027919 */ /* 0x000ea40000002100 */
[----:B--2---:R-:W-:-:S04]  /*28bb0*/  SHF.R.U32.HI R2, RZ, 0x5, R2 ;  /* 0x00000005ff027819 */ /* 0x004fc80000011602 */
[----:B------:R-:W-:-:S05]  /*28bc0*/  LOP3.LUT R2, R2, 0x3, RZ, 0xc0, !PT ;  /* 0x0000000302027812 */ /* 0x000fca00078ec0ff */
[----:B------:R2:W3:Y:S02]  /*28bd0*/  SHFL.IDX PT, R14, R2, RZ, 0x1f ;  /* 0x00001fff020e7589 */ /* 0x0004e400000e0000 */
.L_x_3520:
[----:B---3--:R-:W-:Y:S01]  /*28be0*/  ISETP.NE.AND P0, PT, R14, RZ, PT ;  /* 0x000000ff0e00720c */ /* 0x008fe20003f05270 */
[----:B------:R-:W-:-:S12]  /*28bf0*/  BSSY B0, `(.L_x_3431) ;  /* 0x0000027000007945 */ /* 0x000fd80003800000 */
[----:B------:R-:W-:Y:S05]  /*28c00*/  @P0 BRA `(.L_x_3432) ;  /* 0x0000000000940947 */ /* 0x000fea0003800000 */
[----:B------:R-:W-:-:S03]  /*28c10*/  UMOV UR4, 0xffffffff ;  /* 0xffffffff00047882 */ /* 0x000fc60000000000 */
[----:B------:R-:W-:Y:S05]  /*28c20*/  BRA.DIV UR4, `(.L_x_3433) ;  /* 0x0000002e04247947 */ /* 0x000fea000b800000 */
[----:B------:R-:W-:-:S13]  /*28c30*/  ELECT P6, URZ, PT ;  /* 0x00000000003f782f */ /* 0x000fda00038c0000 */
.L_x_3523:
[----:B------:R-:W-:Y:S05]  /*28c40*/  @!P6 BRA `(.L_x_3432) ;  /* 0x000000000084e947 */ /* 0x000fea0003800000 */
[----:B------:R-:W-:-:S06]  /*28c50*/  ULOP3.LUT UR4, UR36, 0x2, URZ, 0xfc, !UPT ;  /* 0x0000000224047892 */ /* 0x000fcc000f8efc3f */
[----:B--2---:R-:W-:-:S05]  /*28c60*/  IMAD.U32 R2, RZ, RZ, UR4 ;  /* 0x00000004ff027e24 */ /* 0x004fca000f8e00ff */
[----:B------:R-:W-:-:S13]  /*28c70*/  ISETP.NE.AND P2, PT, R2, 0x3, PT ;  /* 0x000000030200780c */ /* 0x000fda0003f45270 */
[----:B------:R-:W-:Y:S05]  /*28c80*/  @!P2 BRA `(.L_x_3434) ;  /* 0x000000000004a947 */ /* 0x000fea0003800000 */
[----:B------:R-:W-:Y:S01]  /*28c90*/  BPT.TRAP 0x1 ;  /* 0x000000040000795c */ /* 0x000fe20000300000 */
.L_x_3434:
        /* <DEDUP_REMOVED lines=14> */
.L_x_3524:
[----:B------:R-:W2:Y:S02]  /*28d80*/  SYNCS.PHASECHK.TRANS64.TRYWAIT P0, [R7+URZ], R2 ;  /* 0x00000002070075a7 */ /* 0x000ea4000800017f */
[----:B--2---:R-:W-:Y:S05]  /*28d90*/  @!P0 BRA `(.L_x_3436) ;  /* 0x0000002800fc8947 */ /* 0x004fea0003800000 */
.L_x_3525:
[----:B------:R-:W-:Y:S05]  /*28da0*/  @!P2 BRA `(.L_x_3437) ;  /* 0x000000000004a947 */ /* 0x000fea0003800000 */
[----:B------:R-:W-:Y:S01]  /*28db0*/  BPT.TRAP 0x1 ;  /* 0x000000040000795c */ /* 0x000fe20000300000 */
.L_x_3437:
[----:B------:R-:W3:Y:S01]  /*28dc0*/  LDL.LU R4, [R1+0x464] ;  /* 0x0004640001047983 */ /* 0x000ee20000300800 */
[----:B------:R-:W-:-:S04]  /*28dd0*/  VIADD R0, R0, 0x32460 ;  /* 0x0003246000007836 */ /* 0x000fc80000000000 */
[----:B---3--:R-:W-:-:S04]  /*28de0*/  IMAD R4, R4, 0x8, R0 ;  /* 0x0000000804047824 */ /* 0x008fc800078e0200 */
[----:B------:R-:W3:Y:S02]  /*28df0*/  SYNCS.PHASECHK.TRANS64.TRYWAIT P0, [R4+URZ], R5 ;  /* 0x00000005040075a7 */ /* 0x000ee4000800017f */
[----:B---3--:R-:W-:Y:S05]  /*28e00*/  @!P0 BRA `(.L_x_3438) ;  /* 0x0000002800f48947 */ /* 0x008fea0003800000 */
.L_x_3526:
[----:B------:R-:W-:-:S07]  /*28e10*/  IMAD R3, R3, 0x8, R0 ;  /* 0x0000000803037824 */ /* 0x000fce00078e0200 */
.L_x_3439:
[----:B----4-:R4:W0:Y:S02]  /*28e20*/  SYNCS.PHASECHK.TRANS64.TRYWAIT P0, [R3+URZ], R2 ;  /* 0x00000002030075a7 */ /* 0x010824000800017f */
[----:B0-----:R-:W-:Y:S05]  /*28e30*/  @!P0 NANOSLEEP.SYNCS 0x989680 ;  /* 0x009896800000895d */ /* 0x001fea0003900000 */
[----:B------:R-:W0:Y:S02]  /*28e40*/  @!P0 SYNCS.PHASECHK.TRANS64 P0, [R3+URZ], R2 ;  /* 0x00000002030085a7 */ /* 0x000e24000800007f */
[----:B0-----:R-:W-:Y:S05]  /*28e50*/  @!P0 BRA `(.L_x_3439) ;  /* 0xfffffffc00f08947 */ /* 0x001fea000383ffff */
.L_x_3432:
[----:B------:R-:W-:Y:S05]  /*28e60*/  BSYNC B0 ;  /* 0x0000000000007941 */ /* 0x000fea0003800000 */
.L_x_3431:
[----:B------:R-:W-:Y:S05]  /*28e70*/  EXIT ;  /* 0x000000000000794d */ /* 0x000fea0003800000 */
.L_x_3188:
[----:B0-----:R-:W-:-:S04]  /*28e80*/  IMAD.U32 R9, RZ, RZ, UR46 ;  /* 0x0000002eff097e24 */ /* 0x001fc8000f8e00ff */
[----:B------:R0:W1:Y:S03]  /*28e90*/  SYNCS.PHASECHK.TRANS64.TRYWAIT P0, [R9+URZ+0x32400], R0 ;  /* 0x03240000090075a7 */ /* 0x000066000800017f */
[----:B-1----:R-:W-:Y:S05]  /*28ea0*/  @!P0 NANOSLEEP.SYNCS 0x989680 ;  /* 0x009896800000895d */ /* 0x002fea0003900000 */
[----:B------:R-:W1:Y:S02]  /*28eb0*/  @!P0 SYNCS.PHASECHK.TRANS64 P0, [R9+URZ+0x32400], R0 ;  /* 0x03240000090085a7 */ /* 0x000e64000800007f */
[----:B-1----:R-:W-:Y:S05]  /*28ec0*/  @!P0 BRA `(.L_x_3188) ;  /* 0xfffffffc00ec8947 */ /* 0x002fea000383ffff */
[----:B------:R-:W-:Y:S05]  /*28ed0*/  BRA `(.L_x_3440) ;  /* 0xfffffd9800e47947 */ /* 0x000fea000383ffff */
.L_x_3195:
[----:B-1----:R1:W2:Y:S02]  /*28ee0*/  SYNCS.PHASECHK.TRANS64.TRYWAIT P0, [R24+URZ], R25 ;  /* 0x00000019180075a7 */ /* 0x0022a4000800017f */
[----:B--2---:R-:W-:Y:S05]  /*28ef0*/  @!P0 NANOSLEEP.SYNCS 0x989680 ;  /* 0x009896800000895d */ /* 0x004fea0003900000 */
[----:B------:R-:W2:Y:S02]  /*28f00*/  @!P0 SYNCS.PHASECHK.TRANS64 P0, [R24+URZ], R25 ;  /* 0x00000019180085a7 */ /* 0x000ea4000800007f */
[----:B--2---:R-:W-:Y:S05]  /*28f10*/  @!P0 BRA `(.L_x_3195) ;  /* 0xfffffffc00f08947 */ /* 0x004fea000383ffff */
[----:B------:R-:W-:Y:S05]  /*28f20*/  BRA `(.L_x_3194) ;  /* 0xfffffda000047947 */ /* 0x000fea000383ffff */
.L_x_3197:
[----:B0-----:R-:W-:-:S04]  /*28f30*/  IMAD.U32 R9, RZ, RZ, UR46 ;  /* 0x0000002eff097e24 */ /* 0x001fc8000f8e00ff */
[----:B------:R0:W1:Y:S03]  /*28f40*/  SYNCS.PHASECHK.TRANS64.TRYWAIT P0, [R9+URZ+0x32410], R8 ;  /* 0x03241008090075a7 */ /* 0x000066000800017f */
[----:B-1----:R-:W-:Y:S05]  /*28f50*/  @!P0 NANOSLEEP.SYNCS 0x989680 ;  /* 0x009896800000895d */ /* 0x002fea0003900000 */
[----:B------:R-:W1:Y:S02]  /*28f60*/  @!P0 SYNCS.PHASECHK.TRANS64 P0, [R9+URZ+0x32410], R8 ;  /* 0x03241008090085a7 */ /* 0x000e64000800007f */
[----:B-1----:R-:W-:Y:S05]  /*28f70*/  @!P0 BRA `(.L_x_3197) ;  /* 0xfffffffc00ec8947 */ /* 0x002fea000383ffff */
[----:B------:R-:W-:Y:S05]  /*28f80*/  BRA `(.L_x_3441) ;  /* 0xfffffda000d87947 */ /* 0x000fea000383ffff */
.L_x_3204:
[----:B-1----:R1:W2:Y:S02]  /*28f90*/  SYNCS.PHASECHK.TRANS64.TRYWAIT P0, [R8+URZ], R9 ;  /* 0x00000009080075a7 */ /* 0x0022a4000800017f */
[----:B--2---:R-:W-:Y:S05]  /*28fa0*/  @!P0 NANOSLEEP.SYNCS 0x989680 ;  /* 0x009896800000895d */ /* 0x004fea0003900000 */
[----:B------:R-:W2:Y:S02]  /*28fb0*/  @!P0 SYNCS.PHASECHK.TRANS64 P0, [R8+URZ], R9 ;  /* 0x00000009080085a7 */ /* 0x000ea4000800007f */
[----:B--2---:R-:W-:Y:S05]  /*28fc0*/  @!P0 BRA `(.L_x_3204) ;  /* 0xfffffffc00f08947 */ /* 0x004fea000383ffff */
[----:B------:R-:W-:Y:S05]  /*28fd0*/  BRA `(.L_x_3203) ;  /* 0xfffffda4001c7947 */ /* 0x000fea000383ffff */
.L_x_3239:
[----:B0-----:R0:W1:Y:S02]  /*28fe0*/  SYNCS.PHASECHK.TRANS64.TRYWAIT P2, [R0+URZ], R3 ;  /* 0x00000003000075a7 */ /* 0x001064000804017f */
[----:B-1----:R-:W-:Y:S05]  /*28ff0*/  @!P2 NANOSLEEP.SYNCS 0x989680 ;  /* 0x009896800000a95d */ /* 0x002fea0003900000 */
[----:B------:R-:W1:Y:S02]  /*29000*/  @!P2 SYNCS.PHASECHK.TRANS64 P2, [R0+URZ], R3 ;  /* 0x000000030000a5a7 */ /* 0x000e64000804007f */
[----:B-1----:R-:W-:Y:S05]  /*29010*/  @!P2 BRA `(.L_x_3239) ;  /* 0xfffffffc00f0a947 */ /* 0x002fea000383ffff */
[----:B------:R-:W-:Y:S05]  /*29020*/  BRA `(.L_x_3238) ;  /* 0xfffffe0800f47947 */ /* 0x000fea000383ffff */
.L_x_3246:
[----:B-1----:R1:W2:Y:S02]  /*29030*/  SYNCS.PHASECHK.TRANS64.TRYWAIT P2, [R4+URZ], R5 ;  /* 0x00000005040075a7 */ /* 0x0022a4000804017f */
[----:B--2---:R-:W-:Y:S05]  /*29040*/  @!P2 NANOSLEEP.SYNCS 0x989680 ;  /* 0x009896800000a95d */ /* 0x004fea0003900000 */
[----:B------:R-:W2:Y:S02]  /*29050*/  @!P2 SYNCS.PHASECHK.TRANS64 P2, [R4+URZ], R5 ;  /* 0x000000050400a5a7 */ /* 0x000ea4000804007f */
[----:B--2---:R-:W-:Y:S05]  /*29060*/  @!P2 BRA `(.L_x_3246) ;  /* 0xfffffffc00f0a947 */ /* 0x004fea000383ffff */
[----:B------:R-:W-:Y:S05]  /*29070*/  BRA `(.L_x_3245) ;  /* 0xfffffe1000187947 */ /* 0x000fea000383ffff */
.L_x_3257:
[----:B-1----:R1:W2:Y:S02]  /*29080*/  SYNCS.PHASECHK.TRANS64.TRYWAIT P1, [R0+URZ], R7 ;  /* 0x00000007000075a7 */ /* 0x0022a4000802017f */
[----:B--2---:R-:W-:Y:S05]  /*29090*/  @!P1 NANOSLEEP.SYNCS 0x989680 ;  /* 0x009896800000995d */ /* 0x004fea0003900000 */
[----:B------:R-:W2:Y:S02]  /*290a0*/  @!P1 SYNCS.PHASECHK.TRANS64 P1, [R0+URZ], R7 ;  /* 0x00000007000095a7 */ /* 0x000ea4000802007f */
[----:B--2---:R-:W-:Y:S05]  /*290b0*/  @!P1 BRA `(.L_x_3257) ;  /* 0xfffffffc00f09947 */ /* 0x004fea000383ffff */
[----:B------:R-:W-:Y:S05]  /*290c0*/  BRA `(.L_x_3256) ;  /* 0xfffffea000ac7947 */ /* 0x000fea000383ffff */
.L_x_3264:
[----:B-1----:R1:W2:Y:S02]  /*290d0*/  SYNCS.PHASECHK.TRANS64.TRYWAIT P1, [R4+URZ], R5 ;  /* 0x00000005040075a7 */ /* 0x0022a4000802017f */
[----:B--2---:R-:W-:Y:S05]  /*290e0*/  @!P1 NANOSLEEP.SYNCS 0x989680 ;  /* 0x009896800000995d */ /* 0x004fea0003900000 */
[----:B------:R-:W2:Y:S02]  /*290f0*/  @!P1 SYNCS.PHASECHK.TRANS64 P1, [R4+URZ], R5 ;  /* 0x00000005040095a7 */ /* 0x000ea4000802007f */
[----:B--2---:R-:W-:Y:S05]  /*29100*/  @!P1 BRA `(.L_x_3264) ;  /* 0xfffffffc00f09947 */ /* 0x004fea000383ffff */
[----:B------:R-:W-:Y:S05]  /*29110*/  BRA `(.L_x_3263) ;  /* 0xfffffea400d07947 */ /* 0x000fea000383ffff */
.L_x_3331:
        /* <DEDUP_REMOVED lines=11> */
.L_x_3443:
[----:B------:R-:W-:Y:S05]  /*291d0*/  BSYNC B0 ;  /* 0x0000000000007941 */ /* 0x000fea0003800000 */
.L_x_3442:
[----:B------:R-:W-:Y:S05]  /*291e0*/  BRA `(.L_x_3444) ;  /* 0xffffffa400847947 */ /* 0x000fea000383ffff */
.L_x_3333:
[----:B------:R-:W-:Y:S01]  /*291f0*/  BSSY B0, `(.L_x_3445) ;  /* 0x0000006000007945 */ /* 0x000fe20003800000 */
[----:B------:R-:W-:-:S07]  /*29200*/  IMAD.MOV.U32 R15, RZ, RZ, -0x1 ;  /* 0xffffffffff0f7424 */ /* 0x000fce00078e00ff */
[----:B012-4-:R-:W-:Y:S05]  /*29210*/  WARPSYNC.COLLECTIVE R15, `(.L_x_3446) ;  /* 0x000000000f0c7348 */ /* 0x017fea0003c00000 */
[----:B------:R-:W-:Y:S02]  /*29220*/  ELECT P6, UR62, PT ;  /* 0x00000000003e782f */ /* 0x000fe400038c0000 */
[----:B------:R-:W-:Y:S01]  /*29230*/  MOV R14, UR62 ;  /* 0x0000003e000e7c02 */ /* 0x000fe20008000f00 */
[----:B012-4-:R-:W-:Y:S10]  /*29240*/  ENDCOLLECTIVE ;  /* 0x000000000000791b */ /* 0x017ff40003800000 */
.L_x_3446:
[----:B------:R-:W-:Y:S05]  /*29250*/  BSYNC B0 ;  /* 0x0000000000007941 */ /* 0x000fea0003800000 */
.L_x_3445:
[----:B------:R-:W-:Y:S05]  /*29260*/  BRA `(.L_x_3447) ;  /* 0xffffffa400907947 */ /* 0x000fea000383ffff */
.L_x_3335:
[----:B--2---:R2:W3:Y:S02]  /*29270*/  SYNCS.PHASECHK.TRANS64.TRYWAIT P0, [R0+URZ+0x32440], R2 ;  /* 0x03244002000075a7 */ /* 0x0044e4000800017f */
[----:B---3--:R-:W-:Y:S05]  /*29280*/  @!P0 NANOSLEEP.SYNCS 0x989680 ;  /* 0x009896800000895d */ /* 0x008fea0003900000 */
[----:B------:R-:W3:Y:S02]  /*29290*/  @!P0 SYNCS.PHASECHK.TRANS64 P0, [R0+URZ+0x32440], R2 ;  /* 0x03244002000085a7 */ /* 0x000ee4000800007f */
[----:B---3--:R-:W-:Y:S05]  /*292a0*/  @!P0 BRA `(.L_x_3335) ;  /* 0xfffffffc00f08947 */ /* 0x008fea000383ffff */
[----:B------:R-:W-:Y:S05]  /*292b0*/  BRA `(.L_x_3448) ;  /* 0xffffffa400f87947 */ /* 0x000fea000383ffff */
.L_x_3339:
[----:B------:R0:W5:Y:S01]  /*292c0*/  LDL R2, [R1+0x494] ;  /* 0x0004940001027983 */ /* 0x0001620000100800 */
[----:B------:R-:W-:Y:S02]  /*292d0*/  IMAD.MOV.U32 R6, RZ, RZ, R11 ;  /* 0x000000ffff067224 */ /* 0x000fe400078e000b */
        /* <DEDUP_REMOVED lines=8> */
.L_x_3449:
[----:B------:R0:W-:Y:S01]  /*29360*/  STL [R1+0x484], R8 ;  /* 0x0004840801007387 */ /* 0x0001e20000100800 */
[----:B------:R-:W-:Y:S02]  /*29370*/  IMAD.MOV.U32 R13, RZ, RZ, R3 ;  /* 0x000000ffff0d7224 */ /* 0x000fe400078e0003 */
[----:B------:R-:W-:-:S07]  /*29380*/  IMAD.MOV.U32 R4, RZ, RZ, R14 ;  /* 0x000000ffff047224 */ /* 0x000fce00078e000e */
[----:B0-----:R-:W-:Y:S05]  /*29390*/  WARPSYNC.COLLECTIVE R15, `(.L_x_3450) ;  /* 0x000000000f087348 */ /* 0x001fea0003c00000 */
[----:B------:R1:W2:Y:S02]  /*293a0*/  SHFL.IDX P6, R14, R13, R12, R11 ;  /* 0x0000000c0d0e7389 */ /* 0x0002a400000c000b */
[----:B012---:R-:W-:Y:S01]  /*293b0*/  ENDCOLLECTIVE ;  /* 0x000000000000791b */ /* 0x007fe20003800000 */
.L_x_3450:
[----:B------:R-:W-:Y:S02]  /*293c0*/  IMAD.MOV.U32 R13, RZ, RZ, R0 ;  /* 0x000000ffff0d7224 */ /* 0x000fe400078e0000 */
[----:B------:R-:W-:Y:S02]  /*293d0*/  IMAD.MOV.U32 R12, RZ, RZ, 0x1 ;  /* 0x00000001ff0c7424 */ /* 0x000fe400078e00ff */
[----:B------:R-:W-:-:S07]  /*293e0*/  IMAD.MOV.U32 R5, RZ, RZ, R14 ;  /* 0x000000ffff057224 */ /* 0x000fce00078e000e */
[----:B------:R-:W-:Y:S05]  /*293f0*/  WARPSYNC.COLLECTIVE R15, `(.L_x_3451) ;  /* 0x000000000f087348 */ /* 0x000fea0003c00000 */
[----:B------:R0:W1:Y:S02]  /*29400*/  SHFL.IDX P6, R14, R13, R12, R11 ;  /* 0x0000000c0d0e7389 */ /* 0x00006400000c000b */
[----:B01----:R-:W-:Y:S01]  /*29410*/  ENDCOLLECTIVE ;  /* 0x000000000000791b */ /* 0x003fe20003800000 */
.L_x_3451:
[----:B------:R-:W-:Y:S02]  /*29420*/  IMAD.MOV.U32 R13, RZ, RZ, R3 ;  /* 0x000000ffff0d7224 */ /* 0x000fe400078e0003 */
[----:B------:R-:W-:Y:S02]  /*29430*/  IMAD R2, R2, R7, RZ ;  /* 0x0000000702027224 */ /* 0x000fe400078e02ff */
[----:B------:R-:W-:-:S07]  /*29440*/  IMAD.MOV.U32 R7, RZ, RZ, R14 ;  /* 0x000000ffff077224 */ /* 0x000fce00078e000e */
[----:B------:R-:W-:Y:S05]  /*29450*/  WARPSYNC.COLLECTIVE R15, `(.L_x_3452) ;  /* 0x000000000f087348 */ /* 0x000fea0003c00000 */
[----:B------:R0:W1:Y:S02]  /*29460*/  SHFL.IDX P6, R14, R13, R12, R11 ;  /* 0x0000000c0d0e7389 */ /* 0x00006400000c000b */
[----:B01----:R-:W-:Y:S01]  /*29470*/  ENDCOLLECTIVE ;  /* 0x000000000000791b */ /* 0x003fe20003800000 */
.L_x_3452:
[----:B------:R-:W-:-:S13]  /*29480*/  ISETP.GE.AND P1, PT, R8, R2, PT ;  /* 0x000000020800720c */ /* 0x000fda0003f26270 */
[----:B------:R-:W-:Y:S01]  /*29490*/  @!P1 LEA R5, P3, R10, R5, 0x1 ;  /* 0x000000050a059211 */ /* 0x000fe200078608ff */
[----:B------:R-:W-:Y:S02]  /*294a0*/  IMAD.MOV.U32 R13, RZ, RZ, R0 ;  /* 0x000000ffff0d7224 */ /* 0x000fe400078e0000 */
[----:B------:R-:W-:Y:S02]  /*294b0*/  IMAD.MOV.U32 R12, RZ, RZ, 0x2 ;  /* 0x00000002ff0c7424 */ /* 0x000fe400078e00ff */
[----:B------:R-:W-:-:S05]  /*294c0*/  @!P1 IMAD.X R4, RZ, RZ, R4, P3 ;  /* 0x000000ffff049224 */ /* 0x000fca00018e0604 */
[----:B------:R-:W-:Y:S01]  /*294d0*/  @!P1 LOP3.LUT R5, R5, R4, RZ, 0x3c, !PT ;  /* 0x0000000405059212 */ /* 0x000fe200078e3cff */
[----:B------:R-:W-:-:S07]  /*294e0*/  IMAD.MOV.U32 R6, RZ, RZ, R14 ;  /* 0x000000ffff067224 */ /* 0x000fce00078e000e */
[----:B------:R-:W-:Y:S05]  /*294f0*/  WARPSYNC.COLLECTIVE R15, `(.L_x_3453) ;  /* 0x000000000f087348 */ /* 0x000fea0003c00000 */
[----:B------:R0:W1:Y:S02]  /*29500*/  SHFL.IDX P6, R14, R13, R12, R11 ;  /* 0x0000000c0d0e7389 */ /* 0x00006400000c000b */
[----:B01----:R-:W-:Y:S01]  /*29510*/  ENDCOLLECTIVE ;  /* 0x000000000000791b */ /* 0x003fe20003800000 */
.L_x_3453:
[----:B------:R-:W-:-:S04]  /*29520*/  @!P1 LOP3.LUT R4, R5, R4, RZ, 0x3c, !PT ;  /* 0x0000000405049212 */ /* 0x000fc800078e3cff */
[----:B------:R-:W-:-:S05]  /*29530*/  @!P1 LOP3.LUT R5, R5, R4, RZ, 0x3c, !PT ;  /* 0x0000000405059212 */ /* 0x000fca00078e3cff */
[----:B------:R-:W-:Y:S01]  /*29540*/  @!PT LDS RZ, [RZ] ;  /* 0x00000000fffff984 */ /* 0x000fe20000000800 */
[----:B------:R-:W-:Y:S01]  /*29550*/  @!PT LDS RZ, [RZ] ;  /* 0x00000000fffff984 */ /* 0x000fe20000000800 */
[----:B------:R-:W-:Y:S01]  /*29560*/  @!PT LDS RZ, [RZ] ;  /* 0x00000000fffff984 */ /* 0x000fe20000000800 */
[----:B------:R0:W-:Y:S01]  /*29570*/  @!P1 LDGSTS.E.BYPASS.LTC128B.128 [R9+0x18400], desc[UR40][R4.64], !P0 ;  /* 0x1840000004099fae */ /* 0x0001e2000c101d68 */
[----:B------:R-:W-:Y:S02]  /*29580*/  IMAD.MOV.U32 R13, RZ, RZ, R3 ;  /* 0x000000ffff0d7224 */ /* 0x000fe400078e0003 */
[----:B0-----:R-:W-:-:S05]  /*29590*/  VIADD R5, R8, 0x10 ;  /* 0x0000001008057836 */ /* 0x001fca0000000000 */
[----:B------:R-:W-:Y:S01]  /*295a0*/  ISETP.GE.AND P2, PT, R5, R2, PT ;  /* 0x000000020500720c */ /* 0x000fe20003f46270 */
[----:B------:R0:W-:-:S12]  /*295b0*/  STL [R1+0x4a8], R5 ;  /* 0x0004a80501007387 */ /* 0x0001d80000100800 */
[----:B0-----:R-:W-:Y:S01]  /*295c0*/  @!P2 LEA R5, P1, R10, R6, 0x1 ;  /* 0x000000060a05a211 */ /* 0x001fe200078208ff */
[----:B------:R-:W-:-:S12]  /*295d0*/  IMAD.MOV.U32 R6, RZ, RZ, R14 ;  /* 0x000000ffff067224 */ /* 0x000fd800078e000e */
[----:B------:R-:W-:Y:S05]  /*295e0*/  WARPSYNC.COLLECTIVE R15, `(.L_x_3454) ;  /* 0x000000000f087348 */ /* 0x000fea0003c00000 */
[----:B------:R0:W1:Y:S02]  /*295f0*/  SHFL.IDX P6, R14, R13, R12, R11 ;  /* 0x0000000c0d0e7389 */ /* 0x00006400000c000b */
[----:B01----:R-:W-:Y:S01]  /*29600*/  ENDCOLLECTIVE ;  /* 0x000000000000791b */ /* 0x003fe20003800000 */
.L_x_3454:
[----:B------:R-:W-:Y:S02]  /*29610*/  @!P2 IMAD.X R4, RZ, RZ, R7, P1 ;  /* 0x000000ffff04a224 */ /* 0x000fe400008e0607 */
[----:B------:R-:W-:-:S03]  /*29620*/  VIADD R7, R8, 0x20 ;  /* 0x0000002008077836 */ /* 0x000fc60000000000 */
[----:B------:R-:W-:Y:S02]  /*29630*/  @!P2 LOP3.LUT R5, R5, R4, RZ, 0x3c, !PT ;  /* 0x000000040505a212 */ /* 0x000fe400078e3cff */
[----:B------:R-:W-:Y:S01]  /*29640*/  ISETP.GE.AND P1, PT, R7, R2, PT ;  /* 0x000000020700720c */ /* 0x000fe20003f26270 */
[----:B------:R0:W-:Y:S01]  /*29650*/  STL [R1+0x4ac], R7 ;  /* 0x0004ac0701007387 */ /* 0x0001e20000100800 */
[----:B------:R-:W-:Y:S01]  /*29660*/  @!P2 LOP3.LUT R4, R5, R4, RZ, 0x3c, !PT ;  /* 0x000000040504a212 */ /* 0x000fe200078e3cff */
[----:B------:R-:W-:-:S03]  /*29670*/  IMAD.MOV.U32 R13, RZ, RZ, R0 ;  /* 0x000000ffff0d7224 */ /* 0x000fc600078e0000 */
[----:B------:R-:W-:Y:S01]  /*29680*/  @!P2 LOP3.LUT R5, R5, R4, RZ, 0x3c, !PT ;  /* 0x000000040505a212 */ /* 0x000fe200078e3cff */
[----:B------:R-:W-:-:S04]  /*29690*/  IMAD.MOV.U32 R12, RZ, RZ, 0x3 ;  /* 0x00000003ff0c7424 */ /* 0x000fc800078e00ff */
[----:B------:R-:W-:Y:S01]  /*296a0*/  @!PT LDS RZ, [RZ] ;  /* 0x00000000fffff984 */ /* 0x000fe20000000800 */
[----:B------:R-:W-:Y:S01]  /*296b0*/  @!PT LDS RZ, [RZ] ;  /* 0x00000000fffff984 */ /* 0x000fe20000000800 */
[----:B------:R-:W-:Y:S01]  /*296c0*/  @!PT LDS RZ, [RZ] ;  /* 0x00000000fffff984 */ /* 0x000fe20000000800 */
[----:B------:R1:W-:Y:S01]  /*296d0*/  @!P2 LDGSTS.E.BYPASS.LTC128B.128 [R9+0x18c00], desc[UR40][R4.64], !P0 ;  /* 0x18c000000409afae */ /* 0x0003e2000c101d68 */
[----:B0-----:R-:W-:-:S05]  /*296e0*/  VIADD R7, R8, 0x30 ;  /* 0x0000003008077836 */ /* 0x001fca0000000000 */
[----:B------:R0:W-:Y:S01]  /*296f0*/  STL [R1+0x4b8], R7 ;  /* 0x0004b80701007387 */ /* 0x0001e20000100800 */
[----:B-1----:R-:W-:-:S07]  /*29700*/  IMAD.MOV.U32 R4, RZ, RZ, R14 ;  /* 0x000000ffff047224 */ /* 0x002fce00078e000e */
[----:B0-----:R-:W-:Y:S05]  /*29710*/  WARPSYNC.COLLECTIVE R15, `(.L_x_3455) ;  /* 0x000000000f087348 */ /* 0x001fea0003c00000 */
[----:B------:R1:W2:Y:S02]  /*29720*/  SHFL.IDX P6, R14, R13, R12, R11 ;  /* 0x0000000c0d0e7389 */ /* 0x0002a400000c000b */
[----:B012---:R-:W-:Y:S01]  /*29730*/  ENDCOLLECTIVE ;  /* 0x000000000000791b */ /* 0x007fe20003800000 */
.L_x_3455:
        /* <DEDUP_REMOVED lines=10> */
.L_x_3456:
        /* <DEDUP_REMOVED lines=13> */
.L_x_3457:
        /* <DEDUP_REMOVED lines=10> */
.L_x_3458:
        /* <DEDUP_REMOVED lines=13> */
.L_x_3459:
        /* <DEDUP_REMOVED lines=10> */
.L_x_3460:
        /* <DEDUP_REMOVED lines=13> */
.L_x_3461:
        /* <DEDUP_REMOVED lines=10> */
.L_x_3462:
        /* <DEDUP_REMOVED lines=11> */
.L_x_3463:
        /* <DEDUP_REMOVED lines=10> */
.L_x_3464:
[----:B------:R-:W-:Y:S01]  /*29d80*/  @!PT LDS RZ, [RZ] ;  /* 0x00000000fffff984 */ /* 0x000fe20000000800 */
[----:B------:R-:W-:Y:S01]  /*29d90*/  @!PT LDS RZ, [RZ] ;  /* 0x00000000fffff984 */ /* 0x000fe20000000800 */
[----:B------:R-:W-:Y:S01]  /*29da0*/  @!PT LDS RZ, [RZ] ;  /* 0x00000000fffff984 */ /* 0x000fe20000000800 */
[----:B------:R1:W-:Y:S01]  /*29db0*/  @!P1 LDGSTS.E.BYPASS.LTC128B.128 [R9+0x1b400], desc[UR40][R4.64], !P0 ;  /* 0x1b40000004099fae */ /* 0x0003e2000c101d68 */
[----:B------:R-:W-:Y:S01]  /*29dc0*/  IMAD.MOV.U32 R3, RZ, RZ, R14 ;  /* 0x000000ffff037224 */ /* 0x000fe200078e000e */
[----:B------:R-:W-:Y:S06]  /*29dd0*/  BRA `(.L_x_3465) ;  /* 0xffffffa8009c7947 */ /* 0x000fec000383ffff */
.L_x_3343:
[----:B------:R-:W2:Y:S04]  /*29de0*/  LDL.LU R3, [R1+0x494] ;  /* 0x0004940001037983 */ /* 0x000ea80000300800 */
[----:B------:R-:W3:Y:S04]  /*29df0*/  LDL.LU R6, [R1+0x484] ;  /* 0x0004840001067983 */ /* 0x000ee80000300800 */
[----:B------:R-:W4:Y:S04]  /*29e00*/  LDL.LU R15, [R1+0x4a8] ;  /* 0x0004a800010f7983 */ /* 0x000f280000300800 */
[----:B------:R-:W5:Y:S04]  /*29e10*/  LDL.LU R9, [R1+0x47c] ;  /* 0x00047c0001097983 */ /* 0x000f680000300800 */
[----:B------:R-:W5:Y:S04]  /*29e20*/  LDL.LU R14, [R1+0x4ac] ;  /* 0x0004ac00010e7983 */ /* 0x000f680000300800 */
[----:B------:R-:W5:Y:S04]  /*29e30*/  LDL.LU R13, [R1+0x4b8] ;  /* 0x0004b800010d7983 */ /* 0x000f680000300800 */
[----:B------:R-:W5:Y:S04]  /*29e40*/  LDL.LU R11, [R1+0x4c0] ;  /* 0x0004c000010b7983 */ /* 0x000f680000300800 */
[----:B------:R-:W5:Y:S04]  /*29e50*/  LDL.LU R12, [R1+0x4bc] ;  /* 0x0004bc00010c7983 */ /* 0x000f680000300800 */
[----:B------:R-:W5:Y:S01]  /*29e60*/  LDL.LU R10, [R1+0x4c4] ;  /* 0x0004c400010a7983 */ /* 0x000f620000300800 */
[----:B------:R-:W-:Y:S01]  /*29e70*/  BSSY B0, `(.L_x_3466) ;  /* 0x000001b000007945 */ /* 0x000fe20003800000 */
[----:B--2---:R-:W-:-:S05]  /*29e80*/  IMAD R3, R3, R7, RZ ;  /* 0x0000000703037224 */ /* 0x004fca00078e02ff */
[-C--:B---3--:R-:W-:Y:S02]  /*29e90*/  ISETP.GE.AND P4, PT, R6, R3.reuse, PT ;  /* 0x000000030600720c */ /* 0x088fe40003f86270 */
[----:B----4-:R-:W-:Y:S02]  /*29ea0*/  ISETP.GE.AND P5, PT, R15, R3, PT ;  /* 0x000000030f00720c */ /* 0x010fe40003fa6270 */
[----:B-----5:R-:W-:-:S09]  /*29eb0*/  LOP3.LUT R9, R9, 0xffffffef, RZ, 0xc0, !PT ;  /* 0xffffffef09097812 */ /* 0x020fd200078ec0ff */
[----:B------:R-:W-:Y:S02]  /*29ec0*/  @P4 LOP3.LUT R9, R9, 0x10, RZ, 0xfc, !PT ;  /* 0x0000001009094812 */ /* 0x000fe400078efcff */
[----:B------:R-:W-:Y:S02]  /*29ed0*/  ISETP.GE.AND P6, PT, R14, R3, PT ;  /* 0x000000030e00720c */ /* 0x000fe40003fc6270 */
[----:B------:R-:W-:-:S04]  /*29ee0*/  LOP3.LUT R9, R9, 0xfffffff7, RZ, 0xc0, !PT ;  /* 0xfffffff709097812 */ /* 0x000fc800078ec0ff */
[----:B------:R-:W-:Y:S02]  /*29ef0*/  @P5 LOP3.LUT R9, R9, 0x8, RZ, 0xfc, !PT ;  /* 0x0000000809095812 */ /* 0x000fe400078efcff */
[----:B------:R-:W-:Y:S02]  /*29f00*/  ISETP.GE.AND P4, PT, R13, R3, PT ;  /* 0x000000030d00720c */ /* 0x000fe40003f86270 */
[----:B------:R-:W-:-:S04]  /*29f10*/  LOP3.LUT R9, R9, 0xfffffffb, RZ, 0xc0, !PT ;  /* 0xfffffffb09097812 */ /* 0x000fc800078ec0ff */
[----:B------:R-:W-:Y:S02]  /*29f20*/  @P6 LOP3.LUT R9, R9, 0x4, RZ, 0xfc, !PT ;  /* 0x0000000409096812 */ /* 0x000fe400078efcff */
[----:B------:R-:W-:Y:S02]  /*29f30*/  ISETP.GE.AND P6, PT, R11, R3, PT ;  /* 0x000000030b00720c */ /* 0x000fe40003fc6270 */
[----:B------:R-:W-:-:S04]  /*29f40*/  LOP3.LUT R9, R9, 0xfffffffd, RZ, 0xc0, !PT ;  /* 0xfffffffd09097812 */ /* 0x000fc800078ec0ff */
[----:B------:R-:W-:-:S04]  /*29f50*/  @P4 LOP3.LUT R9, R9, 0x2, RZ, 0xfc, !PT ;  /* 0x0000000209094812 */ /* 0x000fc800078efcff */
[----:B------:R-:W-:-:S04]  /*29f60*/  LOP3.LUT R9, R9, 0xffffffdf, RZ, 0xc0, !PT ;  /* 0xffffffdf09097812 */ /* 0x000fc800078ec0ff */
[----:B------:R-:W-:-:S05]  /*29f70*/  @P6 LOP3.LUT R9, R9, 0x20, RZ, 0xfc, !PT ;  /* 0x0000002009096812 */ /* 0x000fca00078efcff */
[----:B------:R0:W-:Y:S01]  /*29f80*/  STL [R1+0x47c], R9 ;  /* 0x00047c0901007387 */ /* 0x0001e20000100800 */
[-C--:B------:R-:W-:Y:S01]  /*29f90*/  ISETP.GE.AND P5, PT, R12, R3.reuse, PT ;  /* 0x000000030c00720c */ /* 0x080fe20003fa6270 */
[----:B------:R-:W-:Y:S01]  /*29fa0*/  IMAD.MOV.U32 R13, RZ, RZ, R0 ;  /* 0x000000ffff0d7224 */ /* 0x000fe200078e0000 */
[----:B------:R-:W-:Y:S01]  /*29fb0*/  ISETP.GE.AND P4, PT, R10, R3, PT ;  /* 0x000000030a00720c */ /* 0x000fe20003f86270 */
[----:B------:R-:W-:Y:S02]  /*29fc0*/  IMAD.MOV.U32 R12, RZ, RZ, RZ ;  /* 0x000000ffff0c7224 */ /* 0x000fe400078e00ff */
[----:B------:R-:W-:Y:S02]  /*29fd0*/  IMAD.MOV.U32 R11, RZ, RZ, 0x181f ;  /* 0x0000181fff0b7424 */ /* 0x000fe400078e00ff */
[----:B------:R-:W-:-:S08]  /*29fe0*/  IMAD.MOV.U32 R15, RZ, RZ, -0x1 ;  /* 0xffffffffff0f7424 */ /* 0x000fd000078e00ff */
[----:B0-----:R-:W-:Y:S05]  /*29ff0*/  WARPSYNC.COLLECTIVE R15, `(.L_x_3467) ;  /* 0x000000000f087348 */ /* 0x001fea0003c00000 */
[----:B------:R1:W2:Y:S02]  /*2a000*/  SHFL.IDX P6, R14, R13, R12, R11 ;  /* 0x0000000c0d0e7389 */ /* 0x0002a400000c000b */
[----:B012---:R-:W-:Y:S01]  /*2a010*/  ENDCOLLECTIVE ;  /* 0x000000000000791b */ /* 0x007fe20003800000 */
.L_x_3467:
[----:B------:R-:W-:Y:S05]  /*2a020*/  BSYNC B0 ;  /* 0x0000000000007941 */ /* 0x000fea0003800000 */
.L_x_3466:
[----:B------:R0:W5:Y:S04]  /*2a030*/  LDL.LU R9, [R1+0x47c] ;  /* 0x00047c0001097983 */ /* 0x0001680000300800 */
[----:B------:R0:W5:Y:S01]  /*2a040*/  LDL R7, [R1+0x46c] ;  /* 0x00046c0001077983 */ /* 0x0001620000100800 */
[----:B------:R-:W-:Y:S02]  /*2a050*/  IMAD.MOV.U32 R13, RZ, RZ, R2 ;  /* 0x000000ffff0d7224 */ /* 0x000fe400078e0002 */
[----:B------:R-:W-:Y:S02]  /*2a060*/  IMAD.MOV.U32 R12, RZ, RZ, RZ ;  /* 0x000000ffff0c7224 */ /* 0x000fe400078e00ff */
[----:B------:R-:W-:Y:S02]  /*2a070*/  IMAD.MOV.U32 R11, RZ, RZ, 0x181f ;  /* 0x0000181fff0b7424 */ /* 0x000fe400078e00ff */
[----:B------:R-:W-:-:S02]  /*2a080*/  IMAD.MOV.U32 R15, RZ, RZ, -0x1 ;  /* 0xffffffffff0f7424 */ /* 0x000fc400078e00ff */
[----:B0-----:R-:W-:-:S07]  /*2a090*/  IMAD.MOV.U32 R4, RZ, RZ, R14 ;  /* 0x000000ffff047224 */ /* 0x001fce00078e000e */
[----:B-----5:R-:W-:Y:S05]  /*2a0a0*/  WARPSYNC.COLLECTIVE R15, `(.L_x_3468) ;  /* 0x000000000f087348 */ /* 0x020fea0003c00000 */
[----:B------:R0:W1:Y:S02]  /*2a0b0*/  SHFL.IDX P6, R14, R13, R12, R11 ;  /* 0x0000000c0d0e7389 */ /* 0x00006400000c000b */
[----:B01---5:R-:W-:Y:S01]  /*2a0c0*/  ENDCOLLECTIVE ;  /* 0x000000000000791b */ /* 0x023fe20003800000 */
.L_x_3468:
[----:B------:R-:W-:Y:S02]  /*2a0d0*/  IMAD.MOV.U32 R13, RZ, RZ, R0 ;  /* 0x000000ffff0d7224 */ /* 0x000fe400078e0000 */
[----:B------:R-:W-:Y:S02]  /*2a0e0*/  IMAD.MOV.U32 R12, RZ, RZ, 0x1 ;  /* 0x00000001ff0c7424 */ /* 0x000fe400078e00ff */
[----:B------:R-:W-:Y:S01]  /*2a0f0*/  IMAD.MOV.U32 R5, RZ, RZ, R14 ;  /* 0x000000ffff057224 */ /* 0x000fe200078e000e */
[----:B------:R-:W-:-:S04]  /*2a100*/  LOP3.LUT R9, R9, 0xffbfffff, RZ, 0xc0, !PT ;  /* 0xffbfffff09097812 */ /* 0x000fc800078ec0ff */
[----:B------:R-:W-:-:S04]  /*2a110*/  @P5 LOP3.LUT R9, R9, 0x400000, RZ, 0xfc, !PT ;  /* 0x0040000009095812 */ /* 0x000fc800078efcff */
[C---:B------:R-:W-:Y:S02]  /*2a120*/  LOP3.LUT P5, RZ, R9.reuse, 0x10, RZ, 0xc0, !PT ;  /* 0x0000001009ff7812 */ /* 0x040fe400078ac0ff */
[----:B------:R-:W-:-:S04]  /*2a130*/  LOP3.LUT R9, R9, 0xffdfffff, RZ, 0xc0, !PT ;  /* 0xffdfffff09097812 */ /* 0x000fc800078ec0ff */
[----:B------:R-:W-:-:S04]  /*2a140*/  @P4 LOP3.LUT R9, R9, 0x200000, RZ, 0xfc, !PT ;  /* 0x0020000009094812 */ /* 0x000fc800078efcff */
[----:B------:R-:W-:Y:S01]  /*2a150*/  LOP3.LUT P4, RZ, R9, 0x8, RZ, 0xc0, !PT ;  /* 0x0000000809ff7812 */ /* 0x000fe2000788c0ff */
[----:B------:R0:W-:Y:S02]  /*2a160*/  STL [R1+0x47c], R9 ;  /* 0x00047c0901007387 */ /* 0x0001e40000100800 */
[----:B------:R-:W-:-:S05]  /*2a170*/  @!P5 LEA R5, P6, R8, R5, 0x1 ;  /* 0x000000050805d211 */ /* 0x000fca00078c08ff */
[----:B------:R-:W-:-:S05]  /*2a180*/  @!P5 IMAD.X R4, RZ, RZ, R4, P6 ;  /* 0x000000ffff04d224 */ /* 0x000fca00030e0604 */
[----:B0-----:R-:W-:-:S07]  /*2a190*/  @!P5 LOP3.LUT R5, R5, R4, RZ, 0x3c, !PT ;  /* 0x000000040505d212 */ /* 0x001fce00078e3cff */
[----:B------:R-:W-:Y:S05]  /*2a1a0*/  WARPSYNC.COLLECTIVE R15, `(.L_x_3469) ;  /* 0x000000000f087348 */ /* 0x000fea0003c00000 */
[----:B------:R0:W1:Y:S02]  /*2a1b0*/  SHFL.IDX P6, R14, R13, R12, R11 ;  /* 0x0000000c0d0e7389 */ /* 0x00006400000c000b */
[----:B01----:R-:W-:Y:S01]  /*2a1c0*/  ENDCOLLECTIVE ;  /* 0x000000000000791b */ /* 0x003fe20003800000 */
.L_x_3469:
        /* <DEDUP_REMOVED lines=15> */
.L_x_3470:
        /* <DEDUP_REMOVED lines=12> */
.L_x_3471:
        /* <DEDUP_REMOVED lines=12> */
.L_x_3472:
        /* <DEDUP_REMOVED lines=12> */
.L_x_3473:
        /* <DEDUP_REMOVED lines=12> */
.L_x_3474:
        /* <DEDUP_REMOVED lines=12> */
.L_x_3475:
        /* <DEDUP_REMOVED lines=12> */
.L_x_3476:
        /* <DEDUP_REMOVED lines=12> */
.L_x_3477:
        /* <DEDUP_REMOVED lines=11> */
.L_x_3478:
        /* <DEDUP_REMOVED lines=16> */
.L_x_3479:
[----:B------:R-:W-:Y:S02]  /*2a9b0*/  IMAD.MOV.U32 R13, RZ, RZ, R2 ;  /* 0x000000ffff0d7224 */ /* 0x000fe400078e0002 */
[----:B------:R-:W-:-:S07]  /*2a9c0*/  IMAD.MOV.U32 R6, RZ, RZ, R14 ;  /* 0x000000ffff067224 */ /* 0x000fce00078e000e */
[----:B------:R-:W-:Y:S05]  /*2a9d0*/  WARPSYNC.COLLECTIVE R15, `(.L_x_3480) ;  /* 0x000000000f087348 */ /* 0x000fea0003c00000 */
[----:B------:R0:W1:Y:S02]  /*2a9e0*/  SHFL.IDX P6, R14, R13, R12, R11 ;  /* 0x0000000c0d0e7389 */ /* 0x00006400000c000b */
[----:B01----:R-:W-:Y:S01]  /*2a9f0*/  ENDCOLLECTIVE ;  /* 0x000000000000791b */ /* 0x003fe20003800000 */
.L_x_3480:
[----:B------:R-:W-:Y:S02]  /*2aa00*/  IMAD.MOV.U32 R13, RZ, RZ, R0 ;  /* 0x000000ffff0d7224 */ /* 0x000fe400078e0000 */
[----:B------:R-:W-:Y:S02]  /*2aa10*/  IMAD.MOV.U32 R12, RZ, RZ, 0x7 ;  /* 0x00000007ff0c7424 */ /* 0x000fe400078e00ff */
[----:B------:R-:W-:-:S07]  /*2aa20*/  IMAD.MOV.U32 R4, RZ, RZ, R14 ;  /* 0x000000ffff047224 */ /* 0x000fce00078e000e */
[----:B------:R-:W-:Y:S05]  /*2aa30*/  WARPSYNC.COLLECTIVE R15, `(.L_x_3481) ;  /* 0x000000000f087348 */ /* 0x000fea0003c00000 */
[----:B------:R0:W1:Y:S02]  /*2aa40*/  SHFL.IDX P6, R14, R13, R12, R11 ;  /* 0x0000000c0d0e7389 */ /* 0x00006400000c000b */
[----:B01----:R-:W-:Y:S01]  /*2aa50*/  ENDCOLLECTIVE ;  /* 0x000000000000791b */ /* 0x003fe20003800000 */
.L_x_3481:
        /* <DEDUP_REMOVED lines=14> */
.L_x_3482:
[----:B------:R-:W-:Y:S01]  /*2ab40*/  IMAD.MOV.U32 R2, RZ, RZ, R14 ;  /* 0x000000ffff027224 */ /* 0x000fe200078e000e */
[----:B------:R-:W-:Y:S06]  /*2ab50*/  BRA `(.L_x_3483) ;  /* 0xffffffa800247947 */ /* 0x000fec000383ffff */
.L_x_3348:
[----:B0-----:R-:W3:Y:S02]  /*2ab60*/  LDL R2, [R1+0x460] ;  /* 0x0004600001027983 */ /* 0x001ee40000100800 */
[----:B---3--:R0:W3:Y:S02]  /*2ab70*/  SYNCS.PHASECHK.TRANS64.TRYWAIT P0, [R2+URZ+0x32420], R0 ;  /* 0x03242000020075a7 */ /* 0x0080e4000800017f */
[----:B---3--:R-:W-:Y:S05]  /*2ab80*/  @!P0 NANOSLEEP.SYNCS 0x989680 ;  /* 0x009896800000895d */ /* 0x008fea0003900000 */
[----:B------:R-:W3:Y:S02]  /*2ab90*/  @!P0 SYNCS.PHASECHK.TRANS64 P0, [R2+URZ+0x32420], R0 ;  /* 0x03242000020085a7 */ /* 0x000ee4000800007f */
[----:B---3--:R-:W-:Y:S05]  /*2aba0*/  @!P0 BRA `(.L_x_3348) ;  /* 0xfffffffc00ec8947 */ /* 0x008fea000383ffff */
[----:B------:R-:W-:Y:S05]  /*2abb0*/  BRA `(.L_x_3484) ;  /* 0xffffffa800a07947 */ /* 0x000fea000383ffff */
.L_x_3352:
[----:B0-----:R0:W3:Y:S02]  /*2abc0*/  SYNCS.PHASECHK.TRANS64.TRYWAIT P0, [R2+URZ+0x32460], R0 ;  /* 0x03246000020075a7 */ /* 0x0010e4000800017f */
[----:B---3--:R-:W-:Y:S05]  /*2abd0*/  @!P0 NANOSLEEP.SYNCS 0x989680 ;  /* 0x009896800000895d */ /* 0x008fea0003900000 */
[----:B------:R-:W3:Y:S02]  /*2abe0*/  @!P0 SYNCS.PHASECHK.TRANS64 P0, [R2+URZ+0x32460], R0 ;  /* 0x03246000020085a7 */ /* 0x000ee4000800007f */
[----:B---3--:R-:W-:Y:S05]  /*2abf0*/  @!P0 BRA `(.L_x_3352) ;  /* 0xfffffffc00f08947 */ /* 0x008fea000383ffff */
[----:B------:R-:W-:Y:S05]  /*2ac00*/  BRA `(.L_x_3485) ;  /* 0xffffffa800d07947 */ /* 0x000fea000383ffff */
.L_x_3367:
[----:B0-----:R0:W2:Y:S02]  /*2ac10*/  SYNCS.PHASECHK.TRANS64.TRYWAIT P0, [R3+URZ+0x32440], R2 ;  /* 0x03244002030075a7 */ /* 0x0010a4000800017f */
[----:B--2---:R-:W-:Y:S05]  /*2ac20*/  @!P0 NANOSLEEP.SYNCS 0x989680 ;  /* 0x009896800000895d */ /* 0x004fea0003900000 */
[----:B------:R-:W2:Y:S02]  /*2ac30*/  @!P0 SYNCS.PHASECHK.TRANS64 P0, [R3+URZ+0x32440], R2 ;  /* 0x03244002030085a7 */ /* 0x000ea4000800007f */
[----:B--2---:R-:W-:Y:S05]  /*2ac40*/  @!P0 BRA `(.L_x_3367) ;  /* 0xfffffffc00f08947 */ /* 0x004fea000383ffff */
[----:B------:R-:W-:Y:S05]  /*2ac50*/  BRA `(.L_x_3486) ;  /* 0xffffffb000ec7947 */ /* 0x000fea000383ffff */
.L_x_3372:
[----:B--2---:R2:W3:Y:S02]  /*2ac60*/  SYNCS.PHASECHK.TRANS64.TRYWAIT P0, [R3+URZ+0x32460], R2 ;  /* 0x03246002030075a7 */ /* 0x0044e4000800017f */
[----:B---3--:R-:W-:Y:S05]  /*2ac70*/  @!P0 NANOSLEEP.SYNCS 0x989680 ;  /* 0x009896800000895d */ /* 0x008fea0003900000 */
[----:B------:R-:W3:Y:S02]  /*2ac80*/  @!P0 SYNCS.PHASECHK.TRANS64 P0, [R3+URZ+0x32460], R2 ;  /* 0x03246002030085a7 */ /* 0x000ee4000800007f */
[----:B---3--:R-:W-:Y:S05]  /*2ac90*/  @!P0 BRA `(.L_x_3372) ;  /* 0xfffffffc00f08947 */ /* 0x008fea000383ffff */
[----:B------:R-:W-:Y:S05]  /*2aca0*/  BRA `(.L_x_3487) ;  /* 0xffffffb400707947 */ /* 0x000fea000383ffff */
.L_x_3383:
[----:B0-----:R0:W2:Y:S02]  /*2acb0*/  SYNCS.PHASECHK.TRANS64.TRYWAIT P0, [R2+URZ+0x32440], R3 ;  /* 0x03244003020075a7 */ /* 0x0010a4000800017f */
[----:B--2---:R-:W-:Y:S05]  /*2acc0*/  @!P0 NANOSLEEP.SYNCS 0x989680 ;  /* 0x009896800000895d */ /* 0x004fea0003900000 */
[----:B------:R-:W2:Y:S02]  /*2acd0*/  @!P0 SYNCS.PHASECHK.TRANS64 P0, [R2+URZ+0x32440], R3 ;  /* 0x03244003020085a7 */ /* 0x000ea4000800007f */
[----:B--2---:R-:W-:Y:S05]  /*2ace0*/  @!P0 BRA `(.L_x_3383) ;  /* 0xfffffffc00f08947 */ /* 0x004fea000383ffff */
[----:B------:R-:W-:Y:S05]  /*2acf0*/  BRA `(.L_x_3488) ;  /* 0xffffffbc00707947 */ /* 0x000fea000383ffff */
.L_x_3388:
[----:B--2---:R2:W3:Y:S02]  /*2ad00*/  SYNCS.PHASECHK.TRANS64.TRYWAIT P0, [R2+URZ+0x32460], R3 ;  /* 0x03246003020075a7 */ /* 0x0044e4000800017f */
[----:B---3--:R-:W-:Y:S05]  /*2ad10*/  @!P0 NANOSLEEP.SYNCS 0x989680 ;  /* 0x009896800000895d */ /* 0x008fea0003900000 */
[----:B------:R-:W3:Y:S02]  /*2ad20*/  @!P0 SYNCS.PHASECHK.TRANS64 P0, [R2+URZ+0x32460], R3 ;  /* 0x03246003020085a7 */ /* 0x000ee4000800007f */
[----:B---3--:R-:W-:Y:S05]  /*2ad30*/  @!P0 BRA `(.L_x_3388) ;  /* 0xfffffffc00f08947 */ /* 0x008fea000383ffff */
[----:B------:R-:W-:Y:S05]  /*2ad40*/  BRA `(.L_x_3489) ;  /* 0xffffffbc00f07947 */ /* 0x000fea000383ffff */
.L_x_3399:
[----:B0-----:R0:W2:Y:S02]  /*2ad50*/  SYNCS.PHASECHK.TRANS64.TRYWAIT P0, [R3+URZ+0x32440], R2 ;  /* 0x03244002030075a7 */ /* 0x0010a4000800017f */
[----:B--2---:R-:W-:Y:S05]  /*2ad60*/  @!P0 NANOSLEEP.SYNCS 0x989680 ;  /* 0x009896800000895d */ /* 0x004fea0003900000 */
[----:B------:R-:W2:Y:S02]  /*2ad70*/  @!P0 SYNCS.PHASECHK.TRANS64 P0, [R3+URZ+0x32440], R2 ;  /* 0x03244002030085a7 */ /* 0x000ea4000800007f */
[----:B--2---:R-:W-:Y:S05]  /*2ad80*/  @!P0 BRA `(.L_x_3399) ;  /* 0xfffffffc00f08947 */ /* 0x004fea000383ffff */
[----:B------:R-:W-:Y:S05]  /*2ad90*/  BRA `(.L_x_3490) ;  /* 0xffffffc400cc7947 */ /* 0x000fea000383ffff */
.L_x_3404:
[----:B--2---:R2:W3:Y:S02]  /*2ada0*/  SYNCS.PHASECHK.TRANS64.TRYWAIT P0, [R3+URZ+0x32460], R2 ;  /* 0x03246002030075a7 */ /* 0x0044e4000800017f */
[----:B---3--:R-:W-:Y:S05]  /*2adb0*/  @!P0 NANOSLEEP.SYNCS 0x989680 ;  /* 0x009896800000895d */ /* 0x008fea0003900000 */
[----:B------:R-:W3:Y:S02]  /*2adc0*/  @!P0 SYNCS.PHASECHK.TRANS64 P0, [R3+URZ+0x32460], R2 ;  /* 0x03246002030085a7 */ /* 0x000ee4000800007f */
[----:B---3--:R-:W-:Y:S05]  /*2add0*/  @!P0 BRA `(.L_x_3404) ;  /* 0xfffffffc00f08947 */ /* 0x008fea000383ffff */
[----:B------:R-:W-:Y:S05]  /*2ade0*/  BRA `(.L_x_3491) ;  /* 0xffffffc800507947 */ /* 0x000fea000383ffff */
.L_x_3416:
[----:B------:R-:W-:Y:S01]  /*2adf0*/  BSSY B0, `(.L_x_3492) ;  /* 0x0000008000007945 */ /* 0x000fe20003800000 */
[----:B------:R-:W-:Y:S02]  /*2ae00*/  IMAD.MOV.U32 R13, RZ, RZ, R16 ;  /* 0x000000ffff0d7224 */ /* 0x000fe400078e0010 */
[----:B------:R-:W-:Y:S02]  /*2ae10*/  IMAD.MOV.U32 R12, RZ, RZ, RZ ;  /* 0x000000ffff0c7224 */ /* 0x000fe400078e00ff */
[----:B------:R-:W-:Y:S02]  /*2ae20*/  IMAD.MOV.U32 R11, RZ, RZ, 0x1f ;  /* 0x0000001fff0b7424 */ /* 0x000fe400078e00ff */
[----:B------:R-:W-:-:S07]  /*2ae30*/  IMAD.MOV.U32 R15, RZ, RZ, -0x1 ;  /* 0xffffffffff0f7424 */ /* 0x000fce00078e00ff */
[----:B01---5:R-:W-:Y:S05]  /*2ae40*/  WARPSYNC.COLLECTIVE R15, `(.L_x_3493) ;  /* 0x000000000f087348 */ /* 0x023fea0003c00000 */
[----:B------:R2:W3:Y:S02]  /*2ae50*/  SHFL.IDX P6, R14, R13, R12, R11 ;  /* 0x0000000c0d0e7389 */ /* 0x0004e400000c000b */
[----:B0123-5:R-:W-:Y:S01]  /*2ae60*/  ENDCOLLECTIVE ;  /* 0x000000000000791b */ /* 0x02ffe20003800000 */
.L_x_3493:
[----:B------:R-:W-:Y:S05]  /*2ae70*/  BSYNC B0 ;  /* 0x0000000000007941 */ /* 0x000fea0003800000 */
.L_x_3492:
        /* <DEDUP_REMOVED lines=9> */
.L_x_3494:
        /* <DEDUP_REMOVED lines=18> */
.L_x_3495:
[----:B------:R-:W-:Y:S01]  /*2b030*/  IMAD.MOV.U32 R12, RZ, RZ, 0x2 ;  /* 0x00000002ff0c7424 */ /* 0x000fe200078e00ff */
[----:B------:R-:W-:-:S05]  /*2b040*/  SEL R7, R14, RZ, P1 ;  /* 0x000000ff0e077207 */ /* 0x000fca0000800000 */
[----:B------:R-:W-:-:S04]  /*2b050*/  IMAD.IADD R3, R2, 0x1, R7 ;  /* 0x0000000102037824 */ /* 0x000fc800078e0207 */
[----:B------:R-:W-:-:S07]  /*2b060*/  IMAD.MOV.U32 R13, RZ, RZ, R3 ;  /* 0x000000ffff0d7224 */ /* 0x000fce00078e0003 */
[----:B------:R-:W-:Y:S05]  /*2b070*/  WARPSYNC.COLLECTIVE R15, `(.L_x_3496) ;  /* 0x000000000f087348 */ /* 0x000fea0003c00000 */
[----:B------:R0:W1:Y:S02]  /*2b080*/  SHFL.UP P6, R14, R13, R12, R11 ;  /* 0x0400000c0d0e7389 */ /* 0x00006400000c000b */
[----:B01----:R-:W-:Y:S01]  /*2b090*/  ENDCOLLECTIVE ;  /* 0x000000000000791b */ /* 0x003fe20003800000 */
.L_x_3496:
        /* <DEDUP_REMOVED lines=8> */
.L_x_3497:
        /* <DEDUP_REMOVED lines=8> */
.L_x_3498:
        /* <DEDUP_REMOVED lines=8> */
.L_x_3499:
        /* <DEDUP_REMOVED lines=9> */
.L_x_3500:
[----:B------:R-:W-:Y:S01]  /*2b2b0*/  IMAD.MOV.U32 R16, RZ, RZ, R14 ;  /* 0x000000ffff107224 */ /* 0x000fe200078e000e */
[----:B------:R-:W-:Y:S06]  /*2b2c0*/  BRA `(.L_x_3501) ;  /* 0xffffffcc00a07947 */ /* 0x000fec000383ffff */
.L_x_3421:
        /* <DEDUP_REMOVED lines=8> */
.L_x_3503:
[----:B------:R-:W-:Y:S05]  /*2b350*/  BSYNC B0 ;  /* 0x0000000000007941 */ /* 0x000fea0003800000 */
.L_x_3502:
        /* <DEDUP_REMOVED lines=9> */
.L_x_3504:
[----:B------:R-:W-:Y:S01]  /*2b3f0*/  IMAD.MOV.U32 R12, RZ, RZ, 0x4 ;  /* 0x00000004ff0c7424 */ /* 0x000fe200078e00ff */
[----:B------:R-:W-:-:S05]  /*2b400*/  SEL R14, R14, RZ, P2 ;  /* 0x000000ff0e0e7207 */ /* 0x000fca0001000000 */
[----:B------:R-:W-:-:S04]  /*2b410*/  IMAD.IADD R3, R3, 0x1, R14 ;  /* 0x0000000103037824 */ /* 0x000fc800078e020e */
[----:B------:R-:W-:-:S07]  /*2b420*/  IMAD.MOV.U32 R13, RZ, RZ, R3 ;  /* 0x000000ffff0d7224 */ /* 0x000fce00078e0003 */
[----:B------:R-:W-:Y:S05]  /*2b430*/  WARPSYNC.COLLECTIVE R15, `(.L_x_3505) ;  /* 0x000000000f087348 */ /* 0x000fea0003c00000 */
[----:B------:R0:W1:Y:S02]  /*2b440*/  SHFL.UP P6, R14, R13, R12, R11 ;  /* 0x0400000c0d0e7389 */ /* 0x00006400000c000b */
[----:B01----:R-:W-:Y:S01]  /*2b450*/  ENDCOLLECTIVE ;  /* 0x000000000000791b */ /* 0x003fe20003800000 */
.L_x_3505:
[----:B------:R-:W-:Y:S01]  /*2b460*/  IMAD.MOV.U32 R12, RZ, RZ, 0x8 ;  /* 0x00000008ff0c7424 */ /* 0x000fe200078e00ff */
[----:B------:R-:W-:-:S05]  /*2b470*/  SEL R14, R14, RZ, P3 ;  /* 0x000000ff0e0e7207 */ /* 0x000fca0001800000 */
[----:B------:R-:W-:-:S04]  /*2b480*/  IMAD.IADD R3, R3, 0x1, R14 ;  /* 0x0000000103037824 */ /* 0x000fc800078e020e */
[----:B------:R-:W-:-:S07]  /*2b490*/  IMAD.MOV.U32 R13, RZ, RZ, R3 ;  /* 0x000000ffff0d7224 */ /* 0x000fce00078e0003 */
[----:B------:R-:W-:Y:S05]  /*2b4a0*/  WARPSYNC.COLLECTIVE R15, `(.L_x_3506) ;  /* 0x000000000f087348 */ /* 0x000fea0003c00000 */
[----:B------:R0:W1:Y:S02]  /*2b4b0*/  SHFL.UP P6, R14, R13, R12, R11 ;  /* 0x0400000c0d0e7389 */ /* 0x00006400000c000b */
[----:B01----:R-:W-:Y:S01]  /*2b4c0*/  ENDCOLLECTIVE ;  /* 0x000000000000791b */ /* 0x003fe20003800000 */
.L_x_3506:
[----:B------:R-:W-:Y:S01]  /*2b4d0*/  IMAD.MOV.U32 R12, RZ, RZ, 0x10 ;  /* 0x00000010ff0c7424 */ /* 0x000fe200078e00ff */
[----:B------:R-:W-:-:S05]  /*2b4e0*/  SEL R14, R14, RZ, P4 ;  /* 0x000000ff0e0e7207 */ /* 0x000fca0002000000 */
[----:B------:R-:W-:-:S04]  /*2b4f0*/  IMAD.IADD R3, R3, 0x1, R14 ;  /* 0x0000000103037824 */ /* 0x000fc800078e020e */
[----:B------:R-:W-:-:S07]  /*2b500*/  IMAD.MOV.U32 R13, RZ, RZ, R3 ;  /* 0x000000ffff0d7224 */ /* 0x000fce00078e0003 */
[----:B------:R-:W-:Y:S05]  /*2b510*/  WARPSYNC.COLLECTIVE R15, `(.L_x_3507) ;  /* 0x000000000f087348 */ /* 0x000fea0003c00000 */
[----:B------:R0:W1:Y:S02]  /*2b520*/  SHFL.UP P6, R14, R13, R12, R11 ;  /* 0x0400000c0d0e7389 */ /* 0x00006400000c000b */
[----:B01----:R-:W-:Y:S01]  /*2b530*/  ENDCOLLECTIVE ;  /* 0x000000000000791b */ /* 0x003fe20003800000 */
.L_x_3507:
        /* <DEDUP_REMOVED lines=8> */
.L_x_3508:
[----:B------:R-:W-:Y:S01]  /*2b5c0*/  IMAD.MOV.U32 R16, RZ, RZ, R14 ;  /* 0x000000ffff107224 */ /* 0x000fe200078e000e */
[----:B------:R-:W-:Y:S06]  /*2b5d0*/  BRA `(.L_x_3509) ;  /* 0xffffffcc00787947 */ /* 0x000fec000383ffff */
.L_x_3423:
[----:B------:R-:W-:Y:S01]  /*2b5e0*/  BSSY B0, `(.L_x_3510) ;  /* 0x0000006000007945 */ /* 0x000fe20003800000 */
[----:B------:R-:W-:Y:S01]  /*2b5f0*/  PLOP3.LUT P6, PT, P6, PT, PT, 0x8, 0x0 ;  /* 0x000000000000781c */ /* 0x000fe200037ce170 */
[----:B------:R-:W-:-:S12]  /*2b600*/  IMAD.MOV.U32 R15, RZ, RZ, -0x1 ;  /* 0xffffffffff0f7424 */ /* 0x000fd800078e00ff */
[----:B01---5:R-:W-:Y:S05]  /*2b610*/  WARPSYNC.COLLECTIVE R15, `(.L_x_3511) ;  /* 0x000000000f087348 */ /* 0x023fea0003c00000 */
[----:B------:R-:W-:Y:S01]  /*2b620*/  VOTE.ANY R14, PT, P6 ;  /* 0x00000000000e7806 */ /* 0x000fe200030e0100 */
[----:B01---5:R-:W-:Y:S06]  /*2b630*/  ENDCOLLECTIVE ;  /* 0x000000000000791b */ /* 0x023fec0003800000 */
.L_x_3511:
[----:B------:R-:W-:Y:S05]  /*2b640*/  BSYNC B0 ;  /* 0x0000000000007941 */ /* 0x000fea0003800000 */
.L_x_3510:
        /* <DEDUP_REMOVED lines=9> */
.L_x_3512:
[----:B------:R-:W-:Y:S01]  /*2b6e0*/  IMAD.MOV.U32 R17, RZ, RZ, R14 ;  /* 0x000000ffff117224 */ /* 0x000fe200078e000e */
[----:B------:R-:W-:Y:S06]  /*2b6f0*/  BRA `(.L_x_3513) ;  /* 0xffffffcc00687947 */ /* 0x000fec000383ffff */
.L_x_3425:
[----:B------:R-:W-:Y:S01]  /*2b700*/  BSSY B0, `(.L_x_3514) ;  /* 0x0000007000007945 */ /* 0x000fe20003800000 */
[----:B------:R-:W-:Y:S02]  /*2b710*/  IMAD.MOV.U32 R13, RZ, RZ, R3 ;  /* 0x000000ffff0d7224 */ /* 0x000fe400078e0003 */
[----:B------:R-:W-:Y:S02]  /*2b720*/  IMAD.MOV.U32 R11, RZ, RZ, 0x1f ;  /* 0x0000001fff0b7424 */ /* 0x000fe400078e00ff */
[----:B------:R-:W-:-:S07]  /*2b730*/  IMAD.MOV.U32 R15, RZ, RZ, -0x1 ;  /* 0xffffffffff0f7424 */ /* 0x000fce00078e00ff */
[----:B0123-5:R-:W-:Y:S05]  /*2b740*/  WARPSYNC.COLLECTIVE R15, `(.L_x_3515) ;  /* 0x000000000f087348 */ /* 0x02ffea0003c00000 */
[----:B------:R4:W0:Y:S02]  /*2b750*/  SHFL.IDX P6, R14, R13, R12, R11 ;  /* 0x0000000c0d0e7389 */ /* 0x00082400000c000b */
[----:B012345:R-:W-:Y:S01]  /*2b760*/  ENDCOLLECTIVE ;  /* 0x000000000000791b */ /* 0x03ffe20003800000 */
.L_x_3515:
[----:B------:R-:W-:Y:S05]  /*2b770*/  BSYNC B0 ;  /* 0x0000000000007941 */ /* 0x000fea0003800000 */
.L_x_3514:
[----:B------:R-:W-:Y:S01]  /*2b780*/  IMAD.MOV.U32 R3, RZ, RZ, R14 ;  /* 0x000000ffff037224 */ /* 0x000fe200078e000e */
[----:B------:R-:W-:Y:S06]  /*2b790*/  BRA `(.L_x_3516) ;  /* 0xffffffcc005c7947 */ /* 0x000fec000383ffff */
.L_x_3429:
[----:B0-----:R0:W2:Y:S02]  /*2b7a0*/  SYNCS.PHASECHK.TRANS64.TRYWAIT P0, [R0+URZ+0x32420], R3 ;  /* 0x03242003000075a7 */ /* 0x0010a4000800017f */
[----:B--2---:R-:W-:Y:S05]  /*2b7b0*/  @!P0 NANOSLEEP.SYNCS 0x989680 ;  /* 0x009896800000895d */ /* 0x004fea0003900000 */
[----:B------:R-:W2:Y:S02]  /*2b7c0*/  @!P0 SYNCS.PHASECHK.TRANS64 P0, [R0+URZ+0x32420], R3 ;  /* 0x03242003000085a7 */ /* 0x000ea4000800007f */
[----:B--2---:R-:W-:Y:S05]  /*2b7d0*/  @!P0 BRA `(.L_x_3429) ;  /* 0xfffffffc00f08947 */ /* 0x004fea000383ffff */
[----:B------:R-:W-:Y:S05]  /*2b7e0*/  BRA `(.L_x_3517) ;  /* 0xffffffd000e07947 */ /* 0x000fea000383ffff */
.L_x_3430:
        /* <DEDUP_REMOVED lines=11> */
.L_x_3519:
[----:B------:R-:W-:Y:S05]  /*2b8a0*/  BSYNC B0 ;  /* 0x0000000000007941 */ /* 0x000fea0003800000 */
.L_x_3518:
[----:B------:R-:W-:Y:S05]  /*2b8b0*/  BRA `(.L_x_3520) ;  /* 0xffffffd000c87947 */ /* 0x000fea000383ffff */
.L_x_3433:
[----:B------:R-:W-:Y:S01]  /*2b8c0*/  BSSY B1, `(.L_x_3521) ;  /* 0x0000006000017945 */ /* 0x000fe20003800000 */
[----:B------:R-:W-:-:S07]  /*2b8d0*/  IMAD.MOV.U32 R15, RZ, RZ, -0x1 ;  /* 0xffffffffff0f7424 */ /* 0x000fce00078e00ff */
[----:B012--5:R-:W-:Y:S05]  /*2b8e0*/  WARPSYNC.COLLECTIVE R15, `(.L_x_3522) ;  /* 0x000000000f0c7348 */ /* 0x027fea0003c00000 */
[----:B------:R-:W-:Y:S02]  /*2b8f0*/  ELECT P6, UR62, PT ;  /* 0x00000000003e782f */ /* 0x000fe400038c0000 */
[----:B------:R-:W-:Y:S01]  /*2b900*/  MOV R14, UR62 ;  /* 0x0000003e000e7c02 */ /* 0x000fe20008000f00 */
[----:B012--5:R-:W-:Y:S10]  /*2b910*/  ENDCOLLECTIVE ;  /* 0x000000000000791b */ /* 0x027ff40003800000 */
.L_x_3522:
[----:B------:R-:W-:Y:S05]  /*2b920*/  BSYNC B1 ;  /* 0x0000000000017941 */ /* 0x000fea0003800000 */
.L_x_3521:
[----:B------:R-:W-:Y:S05]  /*2b930*/  BRA `(.L_x_3523) ;  /* 0xffffffd000c07947 */ /* 0x000fea000383ffff */
.L_x_3435:
[----:B0-----:R0:W2:Y:S02]  /*2b940*/  SYNCS.PHASECHK.TRANS64.TRYWAIT P0, [R6+URZ], R5 ;  /* 0x00000005060075a7 */ /* 0x0010a4000800017f */
[----:B--2---:R-:W-:Y:S05]  /*2b950*/  @!P0 NANOSLEEP.SYNCS 0x989680 ;  /* 0x009896800000895d */ /* 0x004fea0003900000 */
[----:B------:R-:W2:Y:S02]  /*2b960*/  @!P0 SYNCS.PHASECHK.TRANS64 P0, [R6+URZ], R5 ;  /* 0x00000005060085a7 */ /* 0x000ea4000800007f */
[----:B--2---:R-:W-:Y:S05]  /*2b970*/  @!P0 BRA `(.L_x_3435) ;  /* 0xfffffffc00f08947 */ /* 0x004fea000383ffff */
[----:B------:R-:W-:Y:S05]  /*2b980*/  BRA `(.L_x_3524) ;  /* 0xffffffd000fc7947 */ /* 0x000fea000383ffff */
.L_x_3436:
[----:B--2---:R2:W3:Y:S02]  /*2b990*/  SYNCS.PHASECHK.TRANS64.TRYWAIT P0, [R7+URZ], R2 ;  /* 0x00000002070075a7 */ /* 0x0044e4000800017f */
[----:B---3--:R-:W-:Y:S05]  /*2b9a0*/  @!P0 NANOSLEEP.SYNCS 0x989680 ;  /* 0x009896800000895d */ /* 0x008fea0003900000 */
[----:B------:R-:W3:Y:S02]  /*2b9b0*/  @!P0 SYNCS.PHASECHK.TRANS64 P0, [R7+URZ], R2 ;  /* 0x00000002070085a7 */ /* 0x000ee4000800007f */
[----:B---3--:R-:W-:Y:S05]  /*2b9c0*/  @!P0 BRA `(.L_x_3436) ;  /* 0xfffffffc00f08947 */ /* 0x008fea000383ffff */
[----:B------:R-:W-:Y:S05]  /*2b9d0*/  BRA `(.L_x_3525) ;  /* 0xffffffd000f07947 */ /* 0x000fea000383ffff */
.L_x_3438:
[----:B---3--:R3:W4:Y:S02]  /*2b9e0*/  SYNCS.PHASECHK.TRANS64.TRYWAIT P0, [R4+URZ], R5 ;  /* 0x00000005040075a7 */ /* 0x008724000800017f */
[----:B----4-:R-:W-:Y:S05]  /*2b9f0*/  @!P0 NANOSLEEP.SYNCS 0x989680 ;  /* 0x009896800000895d */ /* 0x010fea0003900000 */
[----:B------:R-:W4:Y:S02]  /*2ba00*/  @!P0 SYNCS.PHASECHK.TRANS64 P0, [R4+URZ], R5 ;  /* 0x00000005040085a7 */ /* 0x000f24000800007f */
[----:B----4-:R-:W-:Y:S05]  /*2ba10*/  @!P0 BRA `(.L_x_3438) ;  /* 0xfffffffc00f08947 */ /* 0x010fea000383ffff */
[----:B------:R-:W-:Y:S05]  /*2ba20*/  BRA `(.L_x_3526) ;  /* 0xffffffd000f87947 */ /* 0x000fea000383ffff */
        .type           $_ZN7cutlass13device_kernelIN5flash11enable_sm90INS1_16FlashAttnFwdSm90INS1_25CollectiveMainloopFwdSm90ILi2EN4cute5tupleIJNS5_1CILi1EEES8_S8_EEENS6_IJNS7_ILi128EEENS7_ILi96EEENS7_ILi64EEEEEELi256ENS_10bfloat16_tEfNS_4arch4Sm90ELb0ELb1ELb0ELb1ELb0ELb0ELb1ELb1ELb0ELb1ELb0ELb0EEENS1_21CollectiveEpilogueFwdINS6_IJSA_NS7_ILi256EEESB_EEES9_SE_SG_Li256ELb1ELb1ELb0ELb0EEENS1_36VarlenDynamicPersistentTileSchedulerILi128ELi96ELi256ELi128ELb0ELb1ELb1ELb1ELb0ELb1EEEEEEEEEvNT_6ParamsE$_ZZN5flash25CollectiveMainloopFwdSm90ILi2EN4cute5tupleIJNS1_1CILi1EEES4_S4_EEENS2_IJNS3_ILi128EEENS3_ILi96EEENS3_ILi64EEEEEELi256EN7cutlass10bfloat16_tEfNSA_4arch4Sm90ELb0ELb1ELb0ELb1ELb0ELb0ELb1ELb1ELb0ELb1ELb0ELb0EE3mmaINS_16FlashAttnFwdSm90ISE_NS_21CollectiveEpilogueFwdINS2_IJS6_NS3_ILi256EEES7_EEES5_SB_SD_Li256ELb1ELb1ELb0ELb0EEENS_36VarlenDynamicPersistentTileSchedulerILi128ELi96ELi256ELi128ELb0ELb1ELb1ELb1ELb0ELb1EEEE13SharedStorageENS1_6TensorINS1_11ArrayEngineIfLm128EEENS1_6LayoutINS2_IJNS2_IJNS3_ILi2EEEST_NS3_ILi32EEEEEES4_S4_EEENS2_IJNS2_IJS4_ST_NS3_ILi4EEEEEENS3_ILi0EEESZ_EEEEEEENS_7SoftmaxILi2ELi0EEEEEbRKNSE_6ParamsENSA_25PipelineTmaAsyncNoClusterILi2ENSA_16PipelineTmaAsyncILi2EEEEES1B_RNSA_13PipelineStateILj2EEERT0_RT1_iRiRKNS_16SeqlenInfoQKNewKILb1ELb0EEENS2_IJiiiiEEERT_ENKUliT_T0_T1_E_clIZSF_ISO_S12_S14_EbS17_S1B_S1B_S1E_S1G_S1I_iS1J_S1N_S1O_S1Q_EUlRS1R_iE1_NS3_ILb0EEENS3_ILb1EEEEEDaiS1R_S1S_S1T_,@function
        .size           $_ZN7cutlass13device_kernelIN5flash11enable_sm90INS1_16FlashAttnFwdSm90INS1_25CollectiveMainloopFwdSm90ILi2EN4cute5tupleIJNS5_1CILi1EEES8_S8_EEENS6_IJNS7_ILi128EEENS7_ILi96EEENS7_ILi64EEEEEELi256ENS_10bfloat16_tEfNS_4arch4Sm90ELb0ELb1ELb0ELb1ELb0ELb0ELb1ELb1ELb0ELb1ELb0ELb0EEENS1_21CollectiveEpilogueFwdINS6_IJSA_NS7_ILi256EEESB_EEES9_SE_SG_Li256ELb1ELb1ELb0ELb0EEENS1_36VarlenDynamicPersistentTileSchedulerILi128ELi96ELi256ELi128ELb0ELb1ELb1ELb1ELb0ELb1EEEEEEEEEvNT_6ParamsE$_ZZN5flash25CollectiveMainloopFwdSm90ILi2EN4cute5tupleIJNS1_1CILi1EEES4_S4_EEENS2_IJNS3_ILi128EEENS3_ILi96EEENS3_ILi64EEEEEELi256EN7cutlass10bfloat16_tEfNSA_4arch4Sm90ELb0ELb1ELb0ELb1ELb0ELb0ELb1ELb1ELb0ELb1ELb0ELb0EE3mmaINS_16FlashAttnFwdSm90ISE_NS_21CollectiveEpilogueFwdINS2_IJS6_NS3_ILi256EEES7_EEES5_SB_SD_Li256ELb1ELb1ELb0ELb0EEENS_36VarlenDynamicPersistentTileSchedulerILi128ELi96ELi256ELi128ELb0ELb1ELb1ELb1ELb0ELb1EEEE13SharedStorageENS1_6TensorINS1_11ArrayEngineIfLm128EEENS1_6LayoutINS2_IJNS2_IJNS3_ILi2EEEST_NS3_ILi32EEEEEES4_S4_EEENS2_IJNS2_IJS4_ST_NS3_ILi4EEEEEENS3_ILi0EEESZ_EEEEEEENS_7SoftmaxILi2ELi0EEEEEbRKNSE_6ParamsENSA_25PipelineTmaAsyncNoClusterILi2ENSA_16PipelineTmaAsyncILi2EEEEES1B_RNSA_13PipelineStateILj2EEERT0_RT1_iRiRKNS_16SeqlenInfoQKNewKILb1ELb0EEENS2_IJiiiiEEERT_ENKUliT_T0_T1_E_clIZSF_ISO_S12_S14_EbS17_S1B_S1B_S1E_S1G_S1I_iS1J_S1N_S1O_S1Q_EUlRS1R_iE1_NS3_ILb0EEENS3_ILb1EEEEEDaiS1R_S1S_S1T_,(.L_x_6045 - $_ZN7cutlass13device_kernelIN5flash11enable_sm90INS1_16FlashAttnFwdSm90INS1_25CollectiveMainloopFwdSm90ILi2EN4cute5tupleIJNS5_1CILi1EEES8_S8_EEENS6_IJNS7_ILi128EEENS7_ILi96EEENS7_ILi64EEEEEELi256ENS_10bfloat16_tEfNS_4arch4Sm90ELb0ELb1ELb0ELb1ELb0ELb0ELb1ELb1ELb0ELb1ELb0ELb0EEENS1_21CollectiveEpilogueFwdINS6_IJSA_NS7_ILi256EEESB_EEES9_SE_SG_Li256ELb1ELb1ELb0ELb0EEENS1_36VarlenDynamicPersistentTileSchedulerILi128ELi96ELi256ELi128ELb0ELb1ELb1ELb1ELb0ELb1EEEEEEEEEvNT_6ParamsE$_ZZN5flash25CollectiveMainloopFwdSm90ILi2EN4cute5tupleIJNS1_1CILi1EEES4_S4_EEENS2_IJNS3_ILi128EEENS3_ILi96EEENS3_ILi64EEEEEELi256EN7cutlass10bfloat16_tEfNSA_4arch4Sm90ELb0ELb1ELb0ELb1ELb0ELb0ELb1ELb1ELb0ELb1ELb0ELb0EE3mmaINS_16FlashAttnFwdSm90ISE_NS_21CollectiveEpilogueFwdINS2_IJS6_NS3_ILi256EEES7_EEES5_SB_SD_Li256ELb1ELb1ELb0ELb0EEENS_36VarlenDynamicPersistentTileSchedulerILi128ELi96ELi256ELi128ELb0ELb1ELb1ELb1ELb0ELb1EEEE13SharedStorageENS1_6TensorINS1_11ArrayEngineIfLm128EEENS1_6LayoutINS2_IJNS2_IJNS3_ILi2EEEST_NS3_ILi32EEEEEES4_S4_EEENS2_IJNS2_IJS4_ST_NS3_ILi4EEEEEENS3_ILi0EEESZ_EEEEEEENS_7SoftmaxILi2ELi0EEEEEbRKNSE_6ParamsENSA_25PipelineTmaAsyncNoClusterILi2ENSA_16PipelineTmaAsyncILi2EEEEES1B_RNSA_13PipelineStateILj2EEERT0_RT1_iRiRKNS_16SeqlenInfoQKNewKILb1ELb0EEENS2_IJiiiiEEERT_ENKUliT_T0_T1_E_clIZSF_ISO_S12_S14_EbS17_S1B_S1B_S1E_S1G_S1I_iS1J_S1N_S1O_S1Q_EUlRS1R_iE1_NS3_ILb0EEENS3_ILb1EEEEEDaiS1R_S1S_S1T_)
$_ZN7cutlass13device_kernelIN5flash11enable_sm90INS1_16FlashAttnFwdSm90INS1_25CollectiveMainloopFwdSm90ILi2EN4cute5tupleIJNS5_1CILi1EEES8_S8_EEENS6_IJNS7_ILi128EEENS7_ILi96EEENS7_ILi64EEEEEELi256ENS_10bfloat16_tEfNS_4arch4Sm90ELb0ELb1ELb0ELb1ELb0ELb0ELb1ELb1ELb0ELb1ELb0ELb0EEENS1_21CollectiveEpilogueFwdINS6_IJSA_NS7_ILi256EEESB_EEES9_SE_SG_Li256ELb1ELb1ELb0ELb0EEENS1_36VarlenDynamicPersistentTileSchedulerILi128ELi96ELi256ELi128ELb0ELb1ELb1ELb1ELb0ELb1EEEEEEEEEvNT_6ParamsE$_ZZN5flash25CollectiveMainloopFwdSm90ILi2EN4cute5tupleIJNS1_1CILi1EEES4_S4_EEENS2_IJNS3_ILi128EEENS3_ILi96EEENS3_ILi64EEEEEELi256EN7cutlass10bfloat16_tEfNSA_4arch4Sm90ELb0ELb1ELb0ELb1ELb0ELb0ELb1ELb1ELb0ELb1ELb0ELb0EE3mmaINS_16FlashAttnFwdSm90ISE_NS_21CollectiveEpilogueFwdINS2_IJS6_NS3_ILi256EEES7_EEES5_SB_SD_Li256ELb1ELb1ELb0ELb0EEENS_36VarlenDynamicPersistentTileSchedulerILi128ELi96ELi256ELi128ELb0ELb1ELb1ELb1ELb0ELb1EEEE13SharedStorageENS1_6TensorINS1_11ArrayEngineIfLm128EEENS1_6LayoutINS2_IJNS2_IJNS3_ILi2EEEST_NS3_ILi32EEEEEES4_S4_EEENS2_IJNS2_IJS4_ST_NS3_ILi4EEEEEENS3_ILi0EEESZ_EEEEEEENS_7SoftmaxILi2ELi0EEEEEbRKNSE_6ParamsENSA_25PipelineTmaAsyncNoClusterILi2ENSA_16PipelineTmaAsyncILi2EEEEES1B_RNSA_13PipelineStateILj2EEERT0_RT1_iRiRKNS_16SeqlenInfoQKNewKILb1ELb0EEENS2_IJiiiiEEERT_ENKUliT_T0_T1_E_clIZSF_ISO_S12_S14_EbS17_S1B_S1B_S1E_S1G_S1I_iS1J_S1N_S1O_S1Q_EUlRS1R_iE1_NS3_ILb0EEENS3_ILb1EEEEEDaiS1R_S1S_S1T_:
        /* <DEDUP_REMOVED lines=47> */
.L_x_3528:
[----:B------:R-:W-:Y:S05]  /*2bd20*/  BSYNC B3 ;  /* 0x0000000000037941 */ /* 0x000fea0003800000 */
.L_x_3527:
        /* <DEDUP_REMOVED lines=17> */
.L_x_3530:
[----:B------:R-:W-:Y:S05]  /*2be40*/  BSYNC B3 ;  /* 0x0000000000037941 */ /* 0x000fea0003800000 */
.L_x_3529:
        /* <DEDUP_REMOVED lines=10> */
.L_x_3532:
[----:B------:R-:W-:Y:S05]  /*2bef0*/  BSYNC B3 ;  /* 0x0000000000037941 */ /* 0x000fea0003800000 */
.L_x_3531:
        /* <DEDUP_REMOVED lines=92> */
.L_x_3535:
[----:B------:R-:W-:Y:S05]  /*2c4c0*/  BSYNC B3 ;  /* 0x0000000000037941 */ /* 0x000fea0003800000 */
.L_x_3534:
        /* <DEDUP_REMOVED lines=17> */
.L_x_3537:
[----:B------:R-:W-:Y:S05]  /*2c5e0*/  BSYNC B3 ;  /* 0x0000000000037941 */ /* 0x000fea0003800000 */
.L_x_3536:
        /* <DEDUP_REMOVED lines=10> */
.L_x_3539:
[----:B------:R-:W-:Y:S05]  /*2c690*/  BSYNC B3 ;  /* 0x0000000000037941 */ /* 0x000fea0003800000 */
.L_x_3538:
        /* <DEDUP_REMOVED lines=392> */
.L_x_3546:
[----:B------:R-:W-:Y:S05]  /*2df20*/  BSYNC B5 ;  /* 0x0000000000057941 */ /* 0x000fea0003800000 */
.L_x_3545:
[----:B------:R-:W-:Y:S01]  /*2df30*/  LOP3.LUT R9, RZ, R9, RZ, 0x33, !PT ;  /* 0x00000009ff097212 */ /* 0x000fe200078e33ff */
[----:B------:R-:W-:Y:S06]  /*2df40*/  BRA `(.L_x_3547) ;  /* 0x0000000000287947 */ /* 0x000fec0003800000 */
.L_x_3544:
        /* <DEDUP_REMOVED lines=10> */
.L_x_3547:
[----:B------:R-:W-:Y:S05]  /*2dff0*/  BSYNC B4 ;  /* 0x0000000000047941 */ /* 0x000fea0003800000 */
.L_x_3543:
[----:B------:R-:W-:-:S05]  /*2e000*/  IMAD R9, R76, R9, R12 ;  /* 0x000000094c097224 */ /* 0x000fca00078e020c */
[----:B------:R-:W-:Y:S02]  /*2e010*/  VIMNMX R2, R2, R9, !PT ;  /* 0x0000000902027248 */ /* 0x000fe40007fe0100 */
[----:B------:R-:W-:-:S07]  /*2e020*/  VIADDMNMX R7, R9, R76, R7, PT ;  /* 0x0000004c09077246 */ /* 0x000fce0003800107 */
.L_x_3542:
[----:B------:R-:W-:Y:S05]  /*2e030*/  BSYNC B3 ;  /* 0x0000000000037941 */ /* 0x000fea0003800000 */
.L_x_3541:
        /* <DEDUP_REMOVED lines=137> */
.L_x_3553:
[----:B------:R-:W-:Y:S05]  /*2e8d0*/  BSYNC B5 ;  /* 0x0000000000057941 */ /* 0x000fea0003800000 */
.L_x_3552:
[----:B------:R-:W-:Y:S01]  /*2e8e0*/  LOP3.LUT R21, RZ, R21, RZ, 0x33, !PT ;  /* 0x00000015ff157212 */ /* 0x000fe200078e33ff */
[----:B------:R-:W-:Y:S06]  /*2e8f0*/  BRA `(.L_x_3554) ;  /* 0x0000000000287947 */ /* 0x000fec0003800000 */
.L_x_3551:
        /* <DEDUP_REMOVED lines=10> */
.L_x_3554:
[----:B------:R-:W-:Y:S05]  /*2e9a0*/  BSYNC B4 ;  /* 0x0000000000047941 */ /* 0x000fea0003800000 */
.L_x_3550:
[----:B------:R-:W-:-:S05]  /*2e9b0*/  IMAD R21, R76, R21, R12 ;  /* 0x000000154c157224 */ /* 0x000fca00078e020c */
[----:B------:R-:W-:Y:S02]  /*2e9c0*/  VIADDMNMX R9, R21, R76, R9, PT ;  /* 0x0000004c15097246 */ /* 0x000fe40003800109 */
[----:B------:R-:W-:-:S07]  /*2e9d0*/  VIMNMX R8, R8, R21, !PT ;  /* 0x0000001508087248 */ /* 0x000fce0007fe0100 */
.L_x_3549:
[----:B------:R-:W-:Y:S05]  /*2e9e0*/  BSYNC B3 ;  /* 0x0000000000037941 */ /* 0x000fea0003800000 */
.L_x_3548:
        /* <DEDUP_REMOVED lines=246> */
[----:B---3--:R-:W-:Y:S01]  /*2f950*/  FADD.FTZ R6, R152, R73 ;  /* 0x0000004998067221 */ /* 0x008fe20000010000 */
[----:B------:R-:W3:Y:S01]  /*2f960*/  MUFU.EX2 R13, R34 ;  /* 0x00000022000d7308 */ /* 0x000ee20000000800 */
[----:B----4-:R-:W-:-:S02]  /*2f970*/  FADD.FTZ R7, R153, R24 ;  /* 0x0000001899077221 */ /* 0x010fc40000010000 */
[----:B0-----:R-:W-:Y:S02]  /*2f980*/  FADD.FTZ R27, R25, R6 ;  /* 0x00000006191b7221 */ /* 0x001fe40000010000 */
[----:B-1----:R-:W-:-:S03]  /*2f990*/  FADD.FTZ R6, R158, R7 ;  /* 0x000000079e067221 */ /* 0x002fc60000010000 */
[----:B------:R-:W0:Y:S01]  /*2f9a0*/  MUFU.EX2 R21, R21 ;  /* 0x0000001500157308 */ /* 0x000e220000000800 */
[----:B--2---:R-:W-:Y:S01]  /*2f9b0*/  FADD.FTZ R24, R154, R27 ;  /* 0x0000001b9a187221 */ /* 0x004fe20000010000 */
[----:B-----5:R-:W-:-:S06]  /*2f9c0*/  FADD.FTZ R6, R155, R6 ;  /* 0x000000069b067221 */ /* 0x020fcc0000010000 */
[----:B------:R-:W1:Y:S01]  /*2f9d0*/  MUFU.EX2 R12, R12 ;  /* 0x0000000c000c7308 */ /* 0x000e620000000800 */
[----:B------:R-:W-:Y:S01]  /*2f9e0*/  FADD.FTZ R7, R213, R24 ;  /* 0x00000018d5077221 */ /* 0x000fe20000010000 */
[----:B------:R-:W-:-:S06]  /*2f9f0*/  FADD.FTZ R6, R157, R6 ;  /* 0x000000069d067221 */ /* 0x000fcc0000010000 */
[----:B------:R-:W2:Y:S08]  /*2fa00*/  MUFU.EX2 R20, R20 ;  /* 0x0000001400147308 */ /* 0x000eb00000000800 */
[----:B------:R-:W4:Y:S01]  /*2fa10*/  MUFU.EX2 R160, R160 ;  /* 0x000000a000a07308 */ /* 0x000f220000000800 */
[----:B------:R-:W-:Y:S01]  /*2fa20*/  FADD.FTZ R24, R156, R7 ;  /* 0x000000079c187221 */ /* 0x000fe20000010000 */
        /* <DEDUP_REMOVED lines=464> */
[----:B------:R-:W3:Y:S02]  /*31730*/  LD.E R2, desc[UR6][R6.64+0x1f8] ;  /* 0x0001f80606027980 */ /* 0x000ee4000c101900 */
[----:B---3--:R-:W-:-:S05]  /*31740*/  FMUL.FTZ R31, R9, R2 ;  /* 0x00000002091f7220 */ /* 0x008fca0000410000 */
[----:B------:R-:W-:Y:S04]  /*31750*/  ST.E desc[UR4][R6.64+0x1f8], R31 ;  /* 0x0001f81f06007985 */ /* 0x000fe8000c101904 */
[----:B------:R-:W3:Y:S01]  /*31760*/  LD.E R2, desc[UR6][R6.64+0x1fc] ;  /* 0x0001fc0606027980 */ /* 0x000ee2000c101900 */
[----:B------:R-:W-:Y:S01]  /*31770*/  LEA.HI R24, R207, 0x8, RZ, 0x19 ;  /* 0x00000008cf187811 */ /* 0x000fe200078fc8ff */
[----:B---3--:R-:W-:-:S05]  /*31780*/  FMUL.FTZ R9, R9, R2 ;  /* 0x0000000209097220 */ /* 0x008fca0000410000 */
[----:B------:R3:W-:Y:S04]  /*31790*/  ST.E desc[UR4][R6.64+0x1fc], R9 ;  /* 0x0001fc0906007985 */ /* 0x0007e8000c101904 */
[----:B0-----:R-:W4:Y:S01]  /*317a0*/  LDL.64 R2, [R0+0x80] ;  /* 0x0000800000027983 */ /* 0x001f220000100a00 */
[----:B------:R0:W-:Y:S06]  /*317b0*/  BAR.SYNC.DEFER_BLOCKING R24, 0x100 ;  /* 0x000400180000751d */ /* 0x0001ec0000010000 */
[----:B-1----:R-:W5:Y:S04]  /*317c0*/  LDL.64 R26, [R0] ;  /* 0x00000000001a7983 */ /* 0x002f680000100a00 */
[----:B--2---:R-:W2:Y:S04]  /*317d0*/  LDL.64 R28, [R0+0x98] ;  /* 0x00009800001c7983 */ /* 0x004ea80000100a00 */
[----:B---3--:R-:W0:Y:S04]  /*317e0*/  LDL.64 R8, [R0+0x88] ;  /* 0x0000880000087983 */ /* 0x008e280000100a00 */
[----:B----4-:R-:W3:Y:S04]  /*317f0*/  LD.E R31, desc[UR4][R2.64] ;  /* 0x00000004021f7980 */ /* 0x010ee8000c101900 */
[----:B-----5:R-:W4:Y:S04]  /*31800*/  LD.E R27, desc[UR6][R26.64] ;  /* 0x000000061a1b7980 */ /* 0x020f28000c101900 */
[----:B--2---:R-:W4:Y:S04]  /*31810*/  LD.E.64 R6, desc[UR4][R28.64] ;  /* 0x000000041c067980 */ /* 0x004f28000c101b00 */
[----:B---3--:R1:W-:Y:S04]  /*31820*/  ST.E desc[UR8][R2.64], R31 ;  /* 0x0000001f02007985 */ /* 0x0083e8000c101908 */
[----:B------:R-:W2:Y:S04]  /*31830*/  LD.E R33, desc[UR10][R2.64+0x4] ;  /* 0x0000040a02217980 */ /* 0x000ea8000c101900 */
[----:B--2---:R2:W-:Y:S04]  /*31840*/  ST.E desc[UR4][R2.64+0x4], R33 ;  /* 0x0000042102007985 */ /* 0x0045e8000c101904 */
[----:B------:R-:W3:Y:S04]  /*31850*/  LD.E R35, desc[UR6][R2.64+0x8] ;  /* 0x0000080602237980 */ /* 0x000ee8000c101900 */
[----:B---3--:R3:W-:Y:S04]  /*31860*/  ST.E desc[UR4][R2.64+0x8], R35 ;  /* 0x0000082302007985 */ /* 0x0087e8000c101904 */
[----:B------:R-:W5:Y:S04]  /*31870*/  LD.E R37, desc[UR6][R2.64+0xc] ;  /* 0x00000c0602257980 */ /* 0x000f68000c101900 */
[----:B-----5:R-:W-:Y:S04]  /*31880*/  ST.E desc[UR4][R2.64+0xc], R37 ;  /* 0x00000c2502007985 */ /* 0x020fe8000c101904 */
[----:B------:R-:W5:Y:S04]  /*31890*/  LD.E R29, desc[UR6][R2.64+0x10] ;  /* 0x00001006021d7980 */ /* 0x000f68000c101900 */
[----:B-----5:R5:W-:Y:S04]  /*318a0*/  ST.E desc[UR4][R2.64+0x10], R29 ;  /* 0x0000101d02007985 */ /* 0x020be8000c101904 */
[----:B-1----:R-:W4:Y:S04]  /*318b0*/  LD.E R31, desc[UR6][R2.64+0x14] ;  /* 0x00001406021f7980 */ /* 0x002f28000c101900 */
[----:B----4-:R1:W-:Y:S04]  /*318c0*/  ST.E desc[UR4][R2.64+0x14], R31 ;  /* 0x0000141f02007985 */ /* 0x0103e8000c101904 */
[----:B--2---:R-:W2:Y:S04]  /*318d0*/  LD.E R33, desc[UR6][R2.64+0x18] ;  /* 0x0000180602217980 */ /* 0x004ea8000c101900 */
[----:B--2---:R2:W-:Y:S04]  /*318e0*/  ST.E desc[UR4][R2.64+0x18], R33 ;  /* 0x0000182102007985 */ /* 0x0045e8000c101904 */
[----:B---3--:R-:W3:Y:S04]  /*318f0*/  LD.E R35, desc[UR6][R2.64+0x1c] ;  /* 0x00001c0602237980 */ /* 0x008ee8000c101900 */
[----:B---3--:R3:W-:Y:S04]  /*31900*/  ST.E desc[UR4][R2.64+0x1c], R35 ;  /* 0x00001c2302007985 */ /* 0x0087e8000c101904 */
[----:B-----5:R-:W4:Y:S04]  /*31910*/  LD.E R29, desc[UR6][R2.64+0x20] ;  /* 0x00002006021d7980 */ /* 0x020f28000c101900 */
[----:B----4-:R4:W-:Y:S04]  /*31920*/  ST.E desc[UR4][R2.64+0x20], R29 ;  /* 0x0000201d02007985 */ /* 0x0109e8000c101904 */
[----:B-1----:R-:W5:Y:S04]  /*31930*/  LD.E R31, desc[UR6][R2.64+0x24] ;  /* 0x00002406021f7980 */ /* 0x002f68000c101900 */
[----:B-----5:R1:W-:Y:S04]  /*31940*/  ST.E desc[UR4][R2.64+0x24], R31 ;  /* 0x0000241f02007985 */ /* 0x0203e8000c101904 */
[----:B--2---:R-:W2:Y:S04]  /*31950*/  LD.E R33, desc[UR6][R2.64+0x28] ;  /* 0x0000280602217980 */ /* 0x004ea8000c101900 */
[----:B--2---:R2:W-:Y:S04]  /*31960*/  ST.E desc[UR4][R2.64+0x28], R33 ;  /* 0x0000282102007985 */ /* 0x0045e8000c101904 */
[----:B---3--:R-:W3:Y:S04]  /*31970*/  LD.E R35, desc[UR6][R2.64+0x2c] ;  /* 0x00002c0602237980 */ /* 0x008ee8000c101900 */
[----:B---3--:R3:W-:Y:S04]  /*31980*/  ST.E desc[UR4][R2.64+0x2c], R35 ;  /* 0x00002c2302007985 */ /* 0x0087e8000c101904 */
[----:B----4-:R-:W4:Y:S04]  /*31990*/  LD.E R29, desc[UR6][R2.64+0x30] ;  /* 0x00003006021d7980 */ /* 0x010f28000c101900 */
        /* <DEDUP_REMOVED lines=229> */
[----:B---3--:R-:W3:Y:S01]  /*327f0*/  LD.E R35, desc[UR6][R2.64+0x1fc] ;  /* 0x0001fc0602237980 */ /* 0x008ee2000c101900 */
[----:B------:R-:W-:-:S02]  /*32800*/  R2UR UR30, R4 ;  /* 0x00000000041e72ca */ /* 0x000fc400000e0000 */
[C---:B------:R-:W-:Y:S02]  /*32810*/  R2UR UR31, R5.reuse ;  /* 0x00000000051f72ca */ /* 0x040fe400000e0000 */
[C---:B------:R-:W-:Y:S02]  /*32820*/  R2UR UR32, R4.reuse ;  /* 0x00000000042072ca */ /* 0x040fe400000e0000 */
[C---:B------:R-:W-:Y:S02]  /*32830*/  R2UR UR33, R5.reuse ;  /* 0x00000000052172ca */ /* 0x040fe400000e0000 */
[C---:B------:R-:W-:Y:S02]  /*32840*/  R2UR UR34, R4.reuse ;  /* 0x00000000042272ca */ /* 0x040fe400000e0000 */
[----:B------:R-:W-:Y:S01]  /*32850*/  R2UR UR35, R5 ;  /* 0x00000000052372ca */ /* 0x000fe200000e0000 */
[----:B---3--:R3:W-:Y:S04]  /*32860*/  ST.E desc[UR4][R2.64+0x1fc], R35 ;  /* 0x0001fc2302007985 */ /* 0x0087e8000c101904 */
[----:B0-----:R-:W5:Y:S01]  /*32870*/  LD.E R24, desc[UR6][R8.64] ;  /* 0x0000000608187980 */ /* 0x001f62000c101900 */
        /* <DEDUP_REMOVED lines=26> */
[----:B------:R-:W-:Y:S01]  /*32a20*/  IMAD R6, R27, 0xc00, R6 ;  /* 0x00000c001b067824 */ /* 0x000fe200078e0206 */
[----:B------:R-:W-:Y:S01]  /*32a30*/  F2FP.BF16.F32.PACK_AB R152, R25, R152 ;  /* 0x000000981998723e */ /* 0x000fe200000010ff */
[----:B------:R-:W5:Y:S04]  /*32a40*/  LD.E R26, desc[UR34][R2.64+0x8] ;  /* 0x00000822021a7980 */ /* 0x000f68000c101900 */
[----:B------:R-:W5:Y:S04]  /*32a50*/  LD.E R25, desc[UR32][R2.64+0x4] ;  /* 0x0000042002197980 */ /* 0x000f68000c101900 */
[----:B------:R-:W5:Y:S04]  /*32a60*/  LD.E R27, desc[UR46][R2.64+0xc] ;  /* 0x00000c2e021b7980 */ /* 0x000f68000c101900 */
[----:B------:R-:W5:Y:S04]  /*32a70*/  LD.E R28, desc[UR48][R2.64+0x10] ;  /* 0x00001030021c7980 */ /* 0x000f68000c101900 */
[----:B----4-:R-:W4:Y:S04]  /*32a80*/  LD.E R29, desc[UR50][R2.64+0x14] ;  /* 0x00001432021d7980 */ /* 0x010f28000c101900 */
[----:B------:R-:W4:Y:S04]  /*32a90*/  LD.E R30, desc[UR52][R2.64+0x18] ;  /* 0x00001834021e7980 */ /* 0x000f28000c101900 */
[----:B-1----:R-:W4:Y:S04]  /*32aa0*/  LD.E R31, desc[UR54][R2.64+0x1c] ;  /* 0x00001c36021f7980 */ /* 0x002f28000c101900 */
[----:B------:R-:W4:Y:S04]  /*32ab0*/  LD.E R32, desc[UR60][R2.64+0x20] ;  /* 0x0000203c02207980 */ /* 0x000f28000c101900 */
[----:B--2---:R-:W4:Y:S04]  /*32ac0*/  LD.E R33, desc[UR58][R2.64+0x24] ;  /* 0x0000243a02217980 */ /* 0x004f28000c101900 */
[----:B------:R-:W4:Y:S04]  /*32ad0*/  LD.E R34, desc[UR56][R2.64+0x28] ;  /* 0x0000283802227980 */ /* 0x000f28000c101900 */
[----:B---3--:R-:W4:Y:S04]  /*32ae0*/  LD.E R35, desc[UR4][R2.64+0x2c] ;  /* 0x00002c0402237980 */ /* 0x008f28000c101900 */
        /* <DEDUP_REMOVED lines=51> */
[----:B-----5:R-:W-:-:S03]  /*32e20*/  ISETP.NE.U32.AND P1, PT, R24, RZ, PT ;  /* 0x000000ff1800720c */ /* 0x020fc60003f25070 */
        /* <DEDUP_REMOVED lines=66> */
[----:B------:R-:W-:-:S02]  /*33250*/  R2UR UR6, R6 ;  /* 0x00000000060672ca */ /* 0x000fc400000e0000 */
[----:B------:R-:W-:Y:S02]  /*33260*/  R2UR UR7, R7 ;  /* 0x00000000070772ca */ /* 0x000fe400000e0000 */
[----:B------:R-:W-:Y:S02]  /*33270*/  F2FP.BF16.F32.PACK_AB R154, R213, R154 ;  /* 0x0000009ad59a723e */ /* 0x000fe400000010ff */
[----:B------:R-:W-:Y:S02]  /*33280*/  F2FP.BF16.F32.PACK_AB R153, R158, R153 ;  /* 0x000000999e99723e */ /* 0x000fe400000010ff */
[----:B------:R-:W-:Y:S01]  /*33290*/  F2FP.BF16.F32.PACK_AB R155, R157, R155 ;  /* 0x0000009b9d9b723e */ /* 0x000fe200000010ff */
[----:B------:R-:W-:Y:S01]  /*332a0*/  VOTEU.ANY UP0, P1 ;  /* 0x00000000003f7886 */ /* 0x000fe20000800100 */
        /* <DEDUP_REMOVED lines=5081> */
.L_x_3555:
[----:B------:R-:W-:-:S04]  /*47040*/  IMAD.MOV.U32 R213, RZ, RZ, 0x0 ;  /* 0x00000000ffd57424 */ /* 0x000fc800078e00ff */
[----:B01----:R-:W-:Y:S05]  /*47050*/  RET.REL.NODEC R212 `(_ZN7cutlass13device_kernelIN5flash11enable_sm90INS1_16FlashAttnFwdSm90INS1_25CollectiveMainloopFwdSm90ILi2EN4cute5tupleIJNS5_1CILi1EEES8_S8_EEENS6_IJNS7_ILi128EEENS7_ILi96EEENS7_ILi64EEEEEELi256ENS_10bfloat16_tEfNS_4arch4Sm90ELb0ELb1ELb0ELb1ELb0ELb0ELb1ELb1ELb0ELb1ELb0ELb0EEENS1_21CollectiveEpilogueFwdINS6_IJSA_NS7_ILi256EEESB_EEES9_SE_SG_Li256ELb1ELb1ELb0ELb0EEENS1_36VarlenDynamicPersistentTileSchedulerILi128ELi96ELi256ELi128ELb0ELb1ELb1ELb1ELb0ELb1EEEEEEEEEvNT_6ParamsE) ;  /* 0xfffffb8cd4e87950 */ /* 0x003fea0003c3ffff */
.L_x_3533:
[----:B0-----:R0:W1:Y:S02]  /*47060*/  SYNCS.PHASECHK.TRANS64.TRYWAIT P1, [R2+URZ], R3 ;  /* 0x00000003020075a7 */ /* 0x001064000802017f */
[----:B-1----:R-:W-:Y:S05]  /*47070*/  @!P1 NANOSLEEP.SYNCS 0x989680 ;  /* 0x009896800000995d */ /* 0x002fea0003900000 */
[----:B------:R-:W1:Y:S02]  /*47080*/  @!P1 SYNCS.PHASECHK.TRANS64 P1, [R2+URZ], R3 ;  /* 0x00000003020095a7 */ /* 0x000e64000802007f */
[----:B-1----:R-:W-:Y:S05]  /*47090*/  @!P1 BRA `(.L_x_3533) ;  /* 0xfffffffc00f09947 */ /* 0x002fea000383ffff */
[----:B------:R-:W-:Y:S05]  /*470a0*/  BRA `(.L_x_3532) ;  /* 0xfffffe4c00907947 */ /* 0x000fea000383ffff */
.L_x_3540:
[----:B0-----:R0:W1:Y:S02]  /*470b0*/  SYNCS.PHASECHK.TRANS64.TRYWAIT P1, [R8+URZ], R9 ;  /* 0x00000009080075a7 */ /* 0x001064000802017f */
[----:B-1----:R-:W-:Y:S05]  /*470c0*/  @!P1 NANOSLEEP.SYNCS 0x989680 ;  /* 0x009896800000995d */ /* 0x002fea0003900000 */
[----:B------:R-:W1:Y:S02]  /*470d0*/  @!P1 SYNCS.PHASECHK.TRANS64 P1, [R8+URZ], R9 ;  /* 0x00000009080095a7 */ /* 0x000e64000802007f */
[----:B-1----:R-:W-:Y:S05]  /*470e0*/  @!P1 BRA `(.L_x_3540) ;  /* 0xfffffffc00f09947 */ /* 0x002fea000383ffff */
[----:B------:R-:W-:Y:S05]  /*470f0*/  BRA `(.L_x_3539) ;  /* 0xfffffe5400647947 */ /* 0x000fea000383ffff */
.L_x_3556:
        /* <DEDUP_REMOVED lines=16> */
.L_x_6045:


//--------------------- .text._ZN7cutlass13device_kernelIN5flash11enable_sm90INS1_16FlashAttnFwdSm90INS1_25CollectiveMainloopFwdSm90ILi2EN4cute5tupleIJNS5_1CILi1EEES8_S8_EEENS6_IJNS7_ILi128EEENS7_ILi96EEENS7_ILi64EEEEEELi256ENS_10bfloat16_tEfNS_4arch4Sm90ELb0ELb1ELb0ELb1ELb0ELb1ELb1ELb1ELb0ELb1ELb0ELb0EEENS1_21CollectiveEpilogueFwdINS6_IJSA_NS7_ILi256EEESB_EEES9_SE_SG_Li256ELb1ELb1ELb0ELb0EEENS1_36VarlenDynamicPersistentTileSchedulerILi128ELi96ELi256ELi128ELb0ELb1ELb1ELb1ELb0ELb1EEEEEEEEEvNT_6ParamsE --------------------------
	.section	.text._ZN7cutlass13device_kernelIN5flash11enable_sm90INS1_16FlashAttnFwdSm90INS1_25CollectiveMainloopFwdSm90ILi2EN4cute5tupleIJNS5_1CILi1EEES8_S8_EEENS6_IJNS7_ILi128EEENS7_ILi96EEENS7_ILi64EEEEEELi256ENS_10bfloat16_tEfNS_4arch4Sm90ELb0ELb1ELb0ELb1ELb0ELb1ELb1ELb1ELb0ELb1ELb0ELb0EEENS1_21CollectiveEpilogueFwdINS6_IJSA_NS7_ILi256EEESB_EEES9_SE_SG_Li256ELb1ELb1ELb0ELb0EEENS1_36VarlenDynamicPersistentTileSchedulerILi128ELi96ELi256ELi128ELb0ELb1ELb1ELb1ELb0ELb1EEEEEEEEEvNT_6ParamsE,"ax",@progbits
	.align	128
.text._ZN7cutlass13device_kernelIN5flash11enable_sm90INS1_16FlashAttnFwdSm90INS1_25CollectiveMainloopFwdSm90ILi2EN4cute5tupleIJNS5_1CILi1EEES8_S8_EEENS6_IJNS7_ILi128EEENS7_ILi96EEENS7_ILi64EEEEEELi256ENS_10bfloat16_tEfNS_4arch4Sm90ELb0ELb1ELb0ELb1ELb0ELb1ELb1ELb1ELb0ELb1ELb0ELb0EEENS1_21CollectiveEpilogueFwdINS6_IJSA_NS7_ILi256EEESB_EEES9_SE_SG_Li256ELb1ELb1ELb0ELb0EEENS1_36VarlenDynamicPersistentTileSchedulerILi128ELi96ELi256ELi128ELb0ELb1ELb1ELb1ELb0ELb1EEEEEEEEEvNT_6ParamsE:
        .type           _ZN7cutlass13device_kernelIN5flash11enable_sm90INS1_16FlashAttnFwdSm90INS1_25CollectiveMainloopFwdSm90ILi2EN4cute5tupleIJNS5_1CILi1EEES8_S8_EEENS6_IJNS7_ILi128EEENS7_ILi96EEENS7_ILi64EEEEEELi256ENS_10bfloat16_tEfNS_4arch4Sm90ELb0ELb1ELb0ELb1ELb0ELb1ELb1ELb1ELb0ELb1ELb0ELb0EEENS1_21CollectiveEpilogueFwdINS6_IJSA_NS7_ILi256EEESB_EEES9_SE_SG_Li256ELb1ELb1ELb0ELb0EEENS1_36VarlenDynamicPersistentTileSchedulerILi128ELi96ELi256ELi128ELb0ELb1ELb1ELb1ELb0ELb1EEEEEEEEEvNT_6ParamsE,@function
        .size           _ZN7cutlass13device_kernelIN5flash11enable_sm90INS1_16FlashAttnFwdSm90INS1_25CollectiveMainloopFwdSm90ILi2EN4cute5tupleIJNS5_1CILi1EEES8_S8_EEENS6_IJNS7_ILi128EEENS7_ILi96EEENS7_ILi64EEEEEELi256ENS_10bfloat16_tEfNS_4arch4Sm90ELb0ELb1ELb0ELb1ELb0ELb1ELb1ELb1ELb0ELb1ELb0ELb0EEENS1_21CollectiveEpilogueFwdINS6_IJSA_NS7_ILi256EEESB_EEES9_SE_SG_Li256ELb1ELb1ELb0ELb0EEENS1_36VarlenDynamicPersistentTileSchedulerILi128ELi96ELi256ELi128ELb0ELb1ELb1ELb1ELb0ELb1EEEEEEEEEvNT_6ParamsE,(.L_x_6047 - _ZN7cutlass13device_kernelIN5flash11enable_sm90INS1_16FlashAttnFwdSm90INS1_25CollectiveMainloopFwdSm90ILi2EN4cute5tupleIJNS5_1CILi1EEES8_S8_EEENS6_IJNS7_ILi128EEENS7_ILi96EEENS7_ILi64EEEEEELi256ENS_10bfloat16_tEfNS_4arch4Sm90ELb0ELb1ELb0ELb1ELb0ELb1ELb1ELb1ELb0ELb1ELb0ELb0EEENS1_21CollectiveEpilogueFwdINS6_IJSA_NS7_ILi256EEESB_EEES9_SE_SG_Li256ELb1ELb1ELb0ELb0EEENS1_36VarlenDynamicPersistentTileSchedulerILi128ELi96ELi256ELi128ELb0ELb1ELb1ELb1ELb0ELb1EEEEEEEEEvNT_6ParamsE)
        .other          _ZN7cutlass13device_kernelIN5flash11enable_sm90INS1_16FlashAttnFwdSm90INS1_25CollectiveMainloopFwdSm90ILi2EN4cute5tupleIJNS5_1CILi1EEES8_S8_EEENS6_IJNS7_ILi128EEENS7_ILi96EEENS7_ILi64EEEEEELi256ENS_10bfloat16_tEfNS_4arch4Sm90ELb0ELb1ELb0ELb1ELb0ELb1ELb1ELb1ELb0ELb1ELb0ELb0EEENS1_21CollectiveEpilogueFwdINS6_IJSA_NS7_ILi256EEESB_EEES9_SE_SG_Li256ELb1ELb1ELb0ELb0EEENS1_36VarlenDynamicPersistentTileSchedulerILi128ELi96ELi256ELi128ELb0ELb1ELb1ELb1ELb0ELb1EEEEEEEEEvNT_6ParamsE,@"STO_CUDA_ENTRY STV_DEFAULT"
_ZN7cutlass13device_kernelIN5flash11enable_sm90INS1_16FlashAttnFwdSm90INS1_25CollectiveMainloopFwdSm90ILi2EN4cute5tupleIJNS5_1CILi1EEES8_S8_EEENS6_IJNS7_ILi128EEENS7_ILi96EEENS7_ILi64EEEEEELi256ENS_10bfloat16_tEfNS_4arch4Sm90ELb0ELb1ELb0ELb1ELb0ELb1ELb1ELb1ELb0ELb1ELb0ELb0EEENS1_21CollectiveEpilogueFwdINS6_IJSA_NS7_ILi256EEESB_EEES9_SE_SG_Li256ELb1ELb1ELb0ELb0EEENS1_36VarlenDynamicPersistentTileSchedulerILi128ELi96ELi256ELi128ELb0ELb1ELb1ELb1ELb0ELb1EEEEEEEEEvNT_6ParamsE:
[----:B------:R-:W0:Y:S02]  /*0000*/  LDC R1, c[0x0][0x28] ;  /* 0x00000a00ff017b82 */ /* 0x000e240000000800 */
[----:B0-----:R-:W-:-:S05]  /*0010*/  VIADD R1, R1, 0xfffffb20 ;  /* 0xfffffb2001017836 */ /* 0x001fca0000000000 */
[----:B------:R-:W-:Y:S01]  /*0020*/  R2UR UR4, R1 ;  /* 0x00000000010472ca */ /* 0x000fe200000e0000 */
[----:B------:R-:W0:Y:S01]  /*0030*/  S2R R3, SR_TID.X ;  /* 0x0000000000037919 */ /* 0x000e220000002100 */
[----:B------:R-:W-:Y:S01]  /*0040*/  ELECT P0, URZ, PT ;  /* 0x00000000003f782f */ /* 0x000fe20003800000 */
[----:B------:R-:W-:Y:S01]  /*0050*/  BSSY B0, `(.L_x_3557) ;  /* 0x0000018000007945 */ /* 0x000fe20003800000 */
[----:B------:R-:W-:Y:S01]  /*0060*/  ULDC UR37, c[0x0][0x20] ;  /* 0x0000080000257ab9 */ /* 0x000fe20000000800 */
[----:B------:R-:W-:-:S08]  /*0070*/  ULDC UR36, c[0x0][0x24] ;  /* 0x0000090000247ab9 */ /* 0x000fd00000000800 */
[----:B------:R-:W-:-:S04]  /*0080*/  UIADD3 UR37, UP0, UR4, UR37, URZ ;  /* 0x0000002504257290 */ /* 0x000fc8000ff1e03f */
[----:B------:R-:W-:Y:S01]  /*0090*/  UIADD3.X UR36, URZ, UR36, URZ, UP0, !UPT ;  /* 0x000000243f247290 */ /* 0x000fe200087fe43f */
        /* <DEDUP_REMOVED lines=19> */
.L_x_3558:
[----:B------:R-:W-:Y:S05]  /*01d0*/  BSYNC B0 ;  /* 0x0000000000007941 */ /* 0x000fea0003800000 */
.L_x_3557:
        /* <DEDUP_REMOVED lines=43> */
.L_x_3559:
        /* <DEDUP_REMOVED lines=22> */
.L_x_3560:
        /* <DEDUP_REMOVED lines=18> */
.L_x_3561:
        /* <DEDUP_REMOVED lines=22> */
.L_x_3562:
        /* <DEDUP_REMOVED lines=22> */
.L_x_3563:
[----:B------:R-:W-:Y:S01]  /*09d0*/  PLOP3.LUT P0, PT, PT, PT, UP0, 0x80, 0x0 ;  /* 0x000000000000781c */ /* 0x000fe20003f0f008 */
[----:B------:R-:W-:Y:S01]  /*09e0*/  UMOV UR38, 0x1 ;  /* 0x0000000100267882 */ /* 0x000fe20000000000 */
[----:B------:R-:W-:Y:S01]  /*09f0*/  NOP ;  /* 0x0000000000007918 */ /* 0x000fe20000000000 */
[----:B------:R-:W-:Y:S01]  /*0a00*/  USEL UR38, UR38, 0x2, !UP0 ;  /* 0x0000000226267887 */ /* 0x000fe2000c000000 */
[----:B------:R-:W-:Y:S01]  /*0a10*/  BSSY B9, `(.L_x_3564) ;  /* 0x00035e4000097945 */ /* 0x000fe20003800000 */
[----:B------:R-:W-:Y:S01]  /*0a20*/  ULDC.64 UR42, c[0x0][0x208] ;  /* 0x00008200002a7ab9 */ /* 0x000fe20000000a00 */
[----:B------:R-:W-:Y:S02]  /*0a30*/  IMAD.U32 R18, RZ, RZ, UR37 ;  /* 0x00000025ff127e24 */ /* 0x000fe4000f8e00ff */
[----:B------:R-:W-:Y:S01]  /*0a40*/  IMAD.U32 R19, RZ, RZ, UR36 ;  /* 0x00000024ff137e24 */ /* 0x000fe2000f8e00ff */
[----:B0123--:R-:W-:Y:S06]  /*0a50*/  BAR.SYNC.DEFER_BLOCKING 0x0 ;  /* 0x0000000000007b1d */ /* 0x00ffec0000010000 */
[----:B------:R-:W-:Y:S05]  /*0a60*/  @!P0 BRA `(.L_x_3565) ;  /* 0x000002d000188947 */ /* 0x000fea0003800000 */
.L_x_3566:
[----:B------:R-:W-:-:S08]  /*0a70*/  NOP ;  /* 0x0000000000007918 */ /* 0x000fd00000000000 */
[----:B------:R-:W0:Y:S02]  /*0a80*/  USETMAXREG.TRY_ALLOC.CTAPOOL UP0, 0xf0 ;  /* 0x000000f0000079c8 */ /* 0x000e240008000600 */
[----:B0-----:R-:W-:-:S13]  /*0a90*/  PLOP3.LUT P0, PT, PT, PT, UP0, 0x80, 0x0 ;  /* 0x000000000000781c */ /* 0x001fda0003f0f008 */
[----:B------:R-:W-:Y:S05]  /*0aa0*/  @!P0 BRA `(.L_x_3566) ;  /* 0xfffffffc00f08947 */ /* 0x000fea000383ffff */
[----:B------:R-:W2:Y:S01]  /*0ab0*/  LDL.LU R2, [R1+0x48c] ;  /* 0x00048c0001027983 */ /* 0x000ea20000300800 */
[----:B------:R-:W0:Y:S01]  /*0ac0*/  S2UR UR5, SR_CgaCtaId ;  /* 0x00000000000579c3 */ /* 0x000e220000008800 */
[----:B------:R-:W-:Y:S01]  /*0ad0*/  UMOV UR4, 0x400 ;  /* 0x0000040000047882 */ /* 0x000fe20000000000 */
[----:B------:R-:W-:Y:S01]  /*0ae0*/  UIADD3 UR39, UP0, UR37, 0x210, URZ ;  /* 0x0000021025277890 */ /* 0x000fe2000ff1e03f */
[----:B------:R-:W1:Y:S01]  /*0af0*/  S2R R0, SR_TID.X ;  /* 0x0000000000007919 */ /* 0x000e620000002100 */
[----:B------:R-:W-:Y:S02]  /*0b00*/  UIADD3 UR46, UP1, UR37, 0x21c, URZ ;  /* 0x0000021c252e7890 */ /* 0x000fe4000ff3e03f */
[----:B------:R-:W-:Y:S01]  /*0b10*/  UIADD3.X UR47, URZ, UR36, URZ, UP0, !UPT ;  /* 0x000000243f2f7290 */ /* 0x000fe200087fe43f */
[----:B------:R-:W-:Y:S01]  /*0b20*/  STL.64 [R1+0x210], RZ ;  /* 0x000210ff01007387 */ /* 0x000fe20000100a00 */
[----:B------:R-:W-:-:S03]  /*0b30*/  UIADD3.X UR48, URZ, UR36, URZ, UP1, !UPT ;  /* 0x000000243f307290 */ /* 0x000fc60008ffe43f */
[----:B------:R-:W-:Y:S04]  /*0b40*/  STL [R1+0x218], RZ ;  /* 0x000218ff01007387 */ /* 0x000fe80000100800 */
[----:B------:R-:W-:Y:S01]  /*0b50*/  STL [R1+0x21c], RZ ;  /* 0x00021cff01007387 */ /* 0x000fe20000100800 */
[----:B0-----:R-:W-:-:S06]  /*0b60*/  ULEA UR4, UR5, UR4, 0x18 ;  /* 0x0000000405047291 */ /* 0x001fcc000f8ec03f */
[----:B------:R-:W-:Y:S01]  /*0b70*/  IMAD.U32 R144, RZ, RZ, UR4 ;  /* 0x00000004ff907e24 */ /* 0x000fe2000f8e00ff */
[----:B------:R-:W-:Y:S06]  /*0b80*/  BAR.ARV 0x8, 0x180 ;  /* 0x0206000000007b1d */ /* 0x000fec0000002000 */
[----:B-1----:R-:W-:Y:S01]  /*0b90*/  SHF.R.U32.HI R11, RZ, 0x7, R0 ;  /* 0x00000007ff0b7819 */ /* 0x002fe20000011600 */
[----:B------:R-:W-:-:S03]  /*0ba0*/  ULDC UR4, c[0x0][0xd3c] ;  /* 0x00034f0000047ab9 */ /* 0x000fc60000000800 */
[----:B------:R-:W-:-:S13]  /*0bb0*/  ISETP.NE.AND P0, PT, R11, 0x1, PT ;  /* 0x000000010b00780c */ /* 0x000fda0003f05270 */
[----:B------:R-:W-:Y:S08]  /*0bc0*/  @!P0 BAR.ARV 0x9, 0x100 ;  /* 0x0244000000008b1d */ /* 0x000ff00000002000 */
[----:B------:R-:W-:Y:S06]  /*0bd0*/  BAR.SYNC.DEFER_BLOCKING 0x5, 0x180 ;  /* 0x0146000000007b1d */ /* 0x000fec0000010000 */
[----:B------:R-:W0:Y:S02]  /*0be0*/  LDS.128 R120, [R144+0x324d0] ;  /* 0x0324d00090787984 */ /* 0x000e240000000c00 */
[----:B------:R-:W-:Y:S06]  /*0bf0*/  BAR.ARV 0x4, 0x180 ;  /* 0x0106000000007b1d */ /* 0x000fec0000002000 */
[----:B--2---:R-:W-:-:S04]  /*0c00*/  LOP3.LUT R2, R2, 0xffefffff, RZ, 0xc0, !PT ;  /* 0xffefffff02027812 */ /* 0x004fc800078ec0ff */
[----:B------:R-:W-:Y:S02]  /*0c10*/  @P0 LOP3.LUT R2, R2, 0x100000, RZ, 0xfc, !PT ;  /* 0x0010000002020812 */ /* 0x000fe400078efcff */
[----:B0-----:R-:W-:-:S03]  /*0c20*/  ISETP.GE.AND P0, PT, R123, UR4, PT ;  /* 0x000000047b007c0c */ /* 0x001fc6000bf06270 */
[----:B------:R4:W-:Y:S10]  /*0c30*/  STL [R1+0x48c], R2 ;  /* 0x00048c0201007387 */ /* 0x0009f40000100800 */
[----:B----4-:R-:W-:Y:S05]  /*0c40*/  @P0 BRA `(.L_x_3567) ;  /* 0x0000035c00000947 */ /* 0x010fea0003800000 */
[----:B------:R-:W-:Y:S01]  /*0c50*/  VIADD R222, R0, 0xffffff80 ;  /* 0xffffff8000de7836 */ /* 0x000fe20000000000 */
[C---:B------:R-:W-:Y:S01]  /*0c60*/  IADD3 R219, -R11.reuse, 0xb, RZ ;  /* 0x0000000b0bdb7810 */ /* 0x040fe20007ffe1ff */
[----:B------:R-:W-:Y:S02]  /*0c70*/  VIADD R214, R11, 0x8 ;  /* 0x000000080bd67836 */ /* 0x000fe40000000000 */
[----:B------:R-:W-:Y:S01]  /*0c80*/  IMAD.MOV.U32 R152, RZ, RZ, RZ ;  /* 0x000000ffff987224 */ /* 0x000fe200078e00ff */
[----:B------:R-:W-:Y:S01]  /*0c90*/  SHF.R.S32.HI R3, RZ, 0x1f, R222 ;  /* 0x0000001fff037819 */ /* 0x000fe200000114de */
[----:B------:R-:W-:-:S03]  /*0ca0*/  IMAD.MOV.U32 R157, RZ, RZ, RZ ;  /* 0x000000ffff9d7224 */ /* 0x000fc600078e00ff */
[CC--:B------:R-:W-:Y:S02]  /*0cb0*/  LEA.HI R0, R3.reuse, R222.reuse, RZ, 0x7 ;  /* 0x000000de03007211 */ /* 0x0c0fe400078f38ff */
[CC--:B------:R-:W-:Y:S02]  /*0cc0*/  LEA.HI R7, R3.reuse, R222.reuse, RZ, 0x4 ;  /* 0x000000de03077211 */ /* 0x0c0fe400078f20ff */
[----:B------:R-:W-:Y:S02]  /*0cd0*/  LOP3.LUT R229, R0, 0xffffff80, RZ, 0xc0, !PT ;  /* 0xffffff8000e57812 */ /* 0x000fe400078ec0ff */
[----:B------:R-:W-:Y:S02]  /*0ce0*/  SHF.R.S32.HI R231, RZ, 0x7, R0 ;  /* 0x00000007ffe77819 */ /* 0x000fe40000011400 */
[----:B------:R-:W-:Y:S01]  /*0cf0*/  LEA.HI R8, R3, R222, RZ, 0x5 ;  /* 0x000000de03087211 */ /* 0x000fe200078f28ff */
[----:B------:R-:W-:Y:S01]  /*0d00*/  IMAD.IADD R229, R222, 0x1, -R229 ;  /* 0x00000001dee57824 */ /* 0x000fe200078e0ae5 */
[----:B------:R-:W-:-:S02]  /*0d10*/  LEA.HI R0, R0, R231, RZ, 0x1 ;  /* 0x000000e700007211 */ /* 0x000fc400078f08ff */
[----:B------:R-:W-:Y:S02]  /*0d20*/  SHF.R.S32.HI R10, RZ, 0x4, R7 ;  /* 0x00000004ff0a7819 */ /* 0x000fe40000011407 */
        /* <DEDUP_REMOVED lines=9> */
[C---:B------:R-:W-:Y:S02]  /*0dc0*/  LOP3.LUT R9, R7.reuse, 0x3fffff0, RZ, 0xc0, !PT ;  /* 0x03fffff007097812 */ /* 0x040fe400078ec0ff */
[----:B------:R-:W-:Y:S02]  /*0dd0*/  LOP3.LUT R6, R6, 0xfffffff8, RZ, 0xc0, !PT ;  /* 0xfffffff806067812 */ /* 0x000fe400078ec0ff */
[----:B------:R-:W-:Y:S01]  /*0de0*/  LEA.HI R7, R7, R10, RZ, 0x1 ;  /* 0x0000000a07077211 */ /* 0x000fe200078f08ff */
[----:B------:R-:W-:Y:S01]  /*0df0*/  IMAD.IADD R9, R222, 0x1, -R9 ;  /* 0x00000001de097824 */ /* 0x000fe200078e0a09 */
[----:B------:R-:W-:Y:S01]  /*0e00*/  SHF.R.S32.HI R8, RZ, 0x5, R8 ;  /* 0x00000005ff087819 */ /* 0x000fe20000011408 */
[----:B------:R-:W-:Y:S01]  /*0e10*/  IMAD.IADD R5, R5, 0x1, -R6 ;  /* 0x0000000105057824 */ /* 0x000fe200078e0a06 */
[----:B------:R-:W-:-:S02]  /*0e20*/  LOP3.LUT R7, R7, 0x1ffffffe, RZ, 0xc0, !PT ;  /* 0x1ffffffe07077812 */ /* 0x000fc400078ec0ff */
[----:B------:R-:W-:Y:S01]  /*0e30*/  LOP3.LUT R4, R4, 0x7ffffffc, RZ, 0xc0, !PT ;  /* 0x7ffffffc04047812 */ /* 0x000fe200078ec0ff */
[----:B------:R-:W-:Y:S02]  /*0e40*/  IMAD R5, R2, 0x10, R5 ;  /* 0x0000001002057824 */ /* 0x000fe400078e0205 */
[----:B------:R-:W-:Y:S02]  /*0e50*/  IMAD.IADD R7, R10, 0x1, -R7 ;  /* 0x000000010a077824 */ /* 0x000fe400078e0a07 */
[----:B------:R-:W-:Y:S01]  /*0e60*/  IMAD R220, R0, 0x40, R5 ;  /* 0x0000004000dc7824 */ /* 0x000fe200078e0205 */
[CC--:B------:R-:W-:Y:S01]  /*0e70*/  LEA.HI R0, R3.reuse, R222.reuse, RZ, 0x2 ;  /* 0x000000de03007211 */ /* 0x0c0fe200078f10ff */
[C---:B------:R-:W-:Y:S01]  /*0e80*/  IMAD R6, R8.reuse, 0x10, R9 ;  /* 0x0000001008067824 */ /* 0x040fe200078e0209 */
[----:B------:R-:W-:Y:S01]  /*0e90*/  LEA.HI R3, R3, R222, RZ, 0x3 ;  /* 0x000000de03037211 */ /* 0x000fe200078f18ff */
[----:B------:R-:W-:Y:S01]  /*0ea0*/  IMAD.SHL.U32 R167, R8, 0x200, RZ ;  /* 0x0000020008a77824 */ /* 0x000fe200078e00ff */
[----:B------:R-:W-:Y:S01]  /*0eb0*/  LOP3.LUT R225, R0, 0xfffffffc, RZ, 0xc0, !PT ;  /* 0xfffffffc00e17812 */ /* 0x000fe200078ec0ff */
[----:B------:R-:W-:Y:S01]  /*0ec0*/  IMAD R6, R6, 0x8, R7 ;  /* 0x0000000806067824 */ /* 0x000fe200078e0207 */
[----:B------:R-:W-:Y:S01]  /*0ed0*/  SHF.R.S32.HI R153, RZ, 0x2, R0 ;  /* 0x00000002ff997819 */ /* 0x000fe20000011400 */
[----:B------:R-:W-:Y:S01]  /*0ee0*/  IMAD.IADD R4, R229, 0x1, -R4 ;  /* 0x00000001e5047824 */ /* 0x000fe200078e0a04 */
[----:B------:R-:W-:Y:S01]  /*0ef0*/  SHF.R.S32.HI R0, RZ, 0x1f, R0 ;  /* 0x0000001fff007819 */ /* 0x000fe20000011400 */
[----:B------:R-:W-:Y:S01]  /*0f00*/  IMAD.IADD R225, R222, 0x1, -R225 ;  /* 0x00000001dee17824 */ /* 0x000fe200078e0ae1 */
[----:B------:R-:W-:Y:S01]  /*0f10*/  SHF.R.S32.HI R223, RZ, 0x3, R3 ;  /* 0x00000003ffdf7819 */ /* 0x000fe20000011403 */
[----:B------:R-:W-:Y:S01]  /*0f20*/  VIADD R156, R153, 0x40 ;  /* 0x00000040999c7836 */ /* 0x000fe20000000000 */
[----:B------:R-:W-:Y:S01]  /*0f30*/  LEA.HI R0, R0, R153, RZ, 0x3 ;  /* 0x0000009900007211 */ /* 0x000fe200078f18ff */
[----:B------:R-:W-:Y:S01]  /*0f40*/  IMAD.SHL.U32 R22, R225, 0x8, RZ ;  /* 0x00000008e1167824 */ /* 0x000fe200078e00ff */
[----:B------:R-:W-:Y:S01]  /*0f50*/  LOP3.LUT R3, R3, 0xfffffff8, RZ, 0xc0, !PT ;  /* 0xfffffff803037812 */ /* 0x000fe200078ec0ff */
[----:B------:R-:W-:Y:S01]  /*0f60*/  IMAD.SHL.U32 R172, R156, 0x40, RZ ;  /* 0x000000409cac7824 */ /* 0x000fe200078e00ff */
[----:B------:R-:W-:Y:S01]  /*0f70*/  LOP3.LUT R0, R0, 0xfffffff8, RZ, 0xc0, !PT ;  /* 0xfffffff800007812 */ /* 0x000fe200078ec0ff */
[C---:B------:R-:W-:Y:S01]  /*0f80*/  IMAD.SHL.U32 R154, R225.reuse, 0x4, RZ ;  /* 0x00000004e19a7824 */ /* 0x040fe200078e00ff */
[----:B------:R-:W-:Y:S01]  /*0f90*/  LEA.HI R2, R225, R225, RZ, 0x1 ;  /* 0x000000e1e1027211 */ /* 0x000fe200078f08ff */
[----:B------:R-:W-:Y:S01]  /*0fa0*/  IMAD.IADD R224, R222, 0x1, -R3 ;  /* 0x00000001dee07824 */ /* 0x000fe200078e0a03 */
[----:B------:R-:W-:Y:S01]  /*0fb0*/  SHF.R.S32.HI R3, RZ, 0x1f, R156 ;  /* 0x0000001fff037819 */ /* 0x000fe2000001149c */
[----:B------:R-:W-:Y:S01]  /*0fc0*/  IMAD.IADD R227, R153, 0x1, -R0 ;  /* 0x0000000199e37824 */ /* 0x000fe200078e0a00 */
[----:B------:R-:W-:Y:S01]  /*0fd0*/  LOP3.LUT R2, R2, 0x1ffffffe, RZ, 0xc0, !PT ;  /* 0x1ffffffe02027812 */ /* 0x000fe200078ec0ff */
[----:B------:R-:W-:Y:S01]  /*0fe0*/  IMAD.SHL.U32 R161, R224, 0x8, RZ ;  /* 0x00000008e0a17824 */ /* 0x000fe200078e00ff */
[----:B------:R-:W-:Y:S01]  /*0ff0*/  LEA.HI R0, R3, R156, RZ, 0x3 ;  /* 0x0000009c03007211 */ /* 0x000fe200078f18ff */
[----:B------:R-:W-:Y:S01]  /*1000*/  IMAD.SHL.U32 R166, R227, 0x40, RZ ;  /* 0x00000040e3a67824 */ /* 0x000fe200078e00ff */
[----:B------:R-:W-:Y:S01]  /*1010*/  LOP3.LUT R172, R172, 0x1c0, RZ, 0xc0, !PT ;  /* 0x000001c0acac7812 */ /* 0x000fe200078ec0ff */
[----:B------:R-:W-:Y:S01]  /*1020*/  IMAD.IADD R3, R225, 0x1, -R2 ;  /* 0x00000001e1037824 */ /* 0x000fe200078e0a02 */
[----:B------:R-:W-:Y:S01]  /*1030*/  SHF.R.S32.HI R159, RZ, 0x1f, R153 ;  /* 0x0000001fff9f7819 */ /* 0x000fe20000011499 */
[----:B------:R-:W-:Y:S01]  /*1040*/  IMAD.SHL.U32 R0, R0, 0x40, RZ ;  /* 0x0000004000007824 */ /* 0x000fe200078e00ff */
[----:B------:R-:W-:Y:S01]  /*1050*/  LOP3.LUT R166, R166, 0x1c0, RZ, 0xc0, !PT ;  /* 0x000001c0a6a67812 */ /* 0x000fe200078ec0ff */
[----:B------:R-:W-:Y:S01]  /*1060*/  VIADD R158, R154, 0x10 ;  /* 0x000000109a9e7836 */ /* 0x000fe20000000000 */
[----:B------:R-:W-:Y:S01]  /*1070*/  SHF.R.U32.HI R174, RZ, 0x3, R172 ;  /* 0x00000003ffae7819 */ /* 0x000fe200000116ac */
[C---:B------:R-:W-:Y:S01]  /*1080*/  VIADD R163, R161.reuse, 0x40 ;  /* 0x00000040a1a37836 */ /* 0x040fe20000000000 */
[--C-:B------:R-:W-:Y:S01]  /*1090*/  LOP3.LUT R2, R172, 0x38, R22.reuse, 0xf8, !PT ;  /* 0x00000038ac027812 */ /* 0x100fe200078ef816 */
[C---:B------:R-:W-:Y:S01]  /*10a0*/  VIADD R162, R161.reuse, 0x80 ;  /* 0x00000080a1a27836 */ /* 0x040fe20000000000 */
[----:B------:R-:W-:Y:S01]  /*10b0*/  LOP3.LUT R175, R0, 0xfffffe00, RZ, 0xc0, !PT ;  /* 0xfffffe0000af7812 */ /* 0x000fe200078ec0ff */
[----:B------:R-:W-:Y:S01]  /*10c0*/  VIADD R164, R161, 0xc0 ;  /* 0x000000c0a1a47836 */ /* 0x000fe20000000000 */
[----:B------:R-:W-:Y:S01]  /*10d0*/  LOP3.LUT R230, R166, 0x18, R22, 0xf8, !PT ;  /* 0x00000018a6e67812 */ /* 0x000fe200078ef816 */
[----:B------:R-:W-:Y:S01]  /*10e0*/  IMAD R224, R224, 0x20, R223 ;  /* 0x00000020e0e07824 */ /* 0x000fe200078e02df */
[----:B------:R-:W-:Y:S01]  /*10f0*/  SHF.R.U32.HI R173, RZ, 0x3, R166 ;  /* 0x00000003ffad7819 */ /* 0x000fe200000116a6 */
[----:B------:R-:W-:Y:S01]  /*1100*/  IMAD.SHL.U32 R234, R6, 0x8, RZ ;  /* 0x0000000806ea7824 */ /* 0x000fe200078e00ff */
[----:B------:R-:W-:Y:S01]  /*1110*/  LOP3.LUT R5, R175, R2, R174, 0xf6, !PT ;  /* 0x00000002af057212 */ /* 0x000fe200078ef6ae */
[----:B------:R-:W-:Y:S01]  /*1120*/  IMAD.SHL.U32 R221, R4, 0x2, RZ ;  /* 0x0000000204dd7824 */ /* 0x000fe200078e00ff */
[----:B------:R-:W-:Y:S01]  /*1130*/  LOP3.LUT R230, R230, R173, RZ, 0x3c, !PT ;  /* 0x000000ade6e67212 */ /* 0x000fe200078e3cff */
[----:B------:R-:W-:Y:S01]  /*1140*/  IMAD R232, R3, 0x8, R220 ;  /* 0x0000000803e87824 */ /* 0x000fe200078e02dc */
[----:B------:R-:W-:Y:S01]  /*1150*/  SHF.R.S32.HI R176, RZ, 0x1f, R156 ;  /* 0x0000001fffb07819 */ /* 0x000fe2000001149c */
[----:B------:R-:W-:Y:S01]  /*1160*/  IMAD R228, R5, 0x2, R144 ;  /* 0x0000000205e47824 */ /* 0x000fe200078e0290 */
[----:B------:R-:W-:-:S02]  /*1170*/  SHF.R.S32.HI R23, RZ, 0x1f, R22 ;  /* 0x0000001fff177819 */ /* 0x000fc40000011416 */
[----:B------:R-:W-:Y:S02]  /*1180*/  SHF.R.S32.HI R218, RZ, 0x1f, R161 ;  /* 0x0000001fffda7819 */ /* 0x000fe400000114a1 */
[----:B------:R-:W-:Y:S02]  /*1190*/  SHF.R.S32.HI R226, RZ, 0x1f, R158 ;  /* 0x0000001fffe27819 */ /* 0x000fe4000001149e */
[----:B------:R-:W-:Y:S02]  /*11a0*/  SHF.R.S32.HI R217, RZ, 0x1f, R163 ;  /* 0x0000001fffd97819 */ /* 0x000fe400000114a3 */
[----:B------:R-:W-:Y:S02]  /*11b0*/  SHF.R.S32.HI R216, RZ, 0x1f, R162 ;  /* 0x0000001fffd87819 */ /* 0x000fe400000114a2 */
[----:B------:R-:W-:Y:S02]  /*11c0*/  SHF.R.S32.HI R215, RZ, 0x1f, R164 ;  /* 0x0000001fffd77819 */ /* 0x000fe400000114a4 */
[----:B------:R-:W-:-:S07]  /*11d0*/  LOP3.LUT R160, R230, R167, RZ, 0xfc, !PT ;  /* 0x000000a7e6a07212 */ /* 0x000fce00078efcff */
.L_x_3786:
        /* <DEDUP_REMOVED lines=12> */
[----:B------:R-:W1:Y:S01]  /*12a0*/  @P1 LDC.64 R2, c[0x0][0xb20] ;  /* 0x0002c800ff021b82 */ /* 0x000e620000000a00 */
[----:B------:R-:W-:Y:S01]  /*12b0*/  ISETP.NE.AND.EX P0, PT, RZ, UR5, PT, P0 ;  /* 0x00000005ff007c0c */ /* 0x000fe2000bf05300 */
[----:B0--3--:R-:W-:-:S06]  /*12c0*/  IMAD.WIDE R8, R123, 0x4, R4 ;  /* 0x000000047b087825 */ /* 0x009fcc00078e0204 */
        /* <DEDUP_REMOVED lines=28> */
.L_x_3568:
        /* <DEDUP_REMOVED lines=10> */
.L_x_3569:
[----:B------:R-:W-:Y:S05]  /*1530*/  @!P0 BRA `(.L_x_3570) ;  /* 0x00000000000c8947 */ /* 0x000fea0003800000 */
[----:B------:R-:W2:Y:S04]  /*1540*/  LDG.E R3, desc[UR42][R8.64] ;  /* 0x0000002a08037981 */ /* 0x000ea8000c1e1900 */
[----:B------:R-:W2:Y:S02]  /*1550*/  LDG.E R28, desc[UR42][R8.64+0x4] ;  /* 0x0000042a081c7981 */ /* 0x000ea4000c1e1900 */
[----:B--2---:R-:W-:-:S07]  /*1560*/  IMAD.IADD R28, R28, 0x1, -R3 ;  /* 0x000000011c1c7824 */ /* 0x004fce00078e0a03 */
.L_x_3570:
[----:B------:R-:W-:Y:S01]  /*1570*/  ULDC.64 UR4, c[0x0][0xb08] ;  /* 0x0002c20000047ab9 */ /* 0x000fe20000000a00 */
[----:B------:R-:W1:Y:S01]  /*1580*/  LDC R8, c[0x0][0x448] ;  /* 0x00011200ff087b82 */ /* 0x000e620000000800 */
[----:B------:R-:W-:-:S04]  /*1590*/  ISETP.NE.U32.AND P0, PT, RZ, UR4, PT ;  /* 0x00000004ff007c0c */ /* 0x000fc8000bf05070 */
[----:B------:R-:W-:Y:S01]  /*15a0*/  ISETP.NE.AND.EX P0, PT, RZ, UR5, PT, P0 ;  /* 0x00000005ff007c0c */ /* 0x000fe2000bf05300 */
[----:B------:R-:W-:Y:S02]  /*15b0*/  ULDC.64 UR4, c[0x0][0xb28] ;  /* 0x0002ca0000047ab9 */ /* 0x000fe40000000a00 */
[----:B------:R-:W-:Y:S01]  /*15c0*/  ISETP.NE.U32.AND P1, PT, RZ, UR4, PT ;  /* 0x00000004ff007c0c */ /* 0x000fe2000bf25070 */
[----:B0----5:R-:W-:Y:S01]  /*15d0*/  IMAD.MOV.U32 R2, RZ, RZ, R28 ;  /* 0x000000ffff027224 */ /* 0x021fe200078e001c */
[----:B------:R-:W0:Y:S02]  /*15e0*/  LDC.64 R12, c[0x0][0xad8] ;  /* 0x0002b600ff0c7b82 */ /* 0x000e240000000a00 */
[----:B------:R-:W-:-:S06]  /*15f0*/  ISETP.NE.AND.EX P1, PT, RZ, UR5, PT, P1 ;  /* 0x00000005ff007c0c */ /* 0x000fcc000bf25310 */
[----:B------:R-:W2:Y:S08]  /*1600*/  @P0 LDC.64 R4, c[0x0][0xb08] ;  /* 0x0002c200ff040b82 */ /* 0x000eb00000000a00 */
[----:B------:R-:W3:Y:S01]  /*1610*/  @P1 LDC.64 R6, c[0x0][0xb28] ;  /* 0x0002ca00ff061b82 */ /* 0x000ee20000000a00 */
[----:B--2---:R-:W-:-:S05]  /*1620*/  @P0 IMAD.WIDE R4, R123, 0x4, R4 ;  /* 0x000000047b040825 */ /* 0x004fca00078e0204 */
[----:B------:R-:W2:Y:S04]  /*1630*/  @P0 LDG.E R0, desc[UR42][R4.64] ;  /* 0x0000002a04000981 */ /* 0x000ea8000c1e1900 */
[----:B------:R-:W2:Y:S01]  /*1640*/  @P0 LDG.E R3, desc[UR42][R4.64+0x4] ;  /* 0x0000042a04030981 */ /* 0x000ea2000c1e1900 */
[----:B---3--:R-:W-:-:S05]  /*1650*/  @P1 IMAD.WIDE R6, R123, 0x4, R6 ;  /* 0x000000047b061825 */ /* 0x008fca00078e0206 */
[----:B------:R3:W5:Y:S01]  /*1660*/  @P1 LDG.E R2, desc[UR42][R6.64] ;  /* 0x0000002a06021981 */ /* 0x000762000c1e1900 */
[----:B-1----:R-:W-:Y:S01]  /*1670*/  ISETP.NE.AND P1, PT, R8, 0x1, PT ;  /* 0x000000010800780c */ /* 0x002fe20003f25270 */
[----:B------:R-:W-:Y:S01]  /*1680*/  IMAD.SHL.U32 R191, R121, 0x80, RZ ;  /* 0x0000008079bf7824 */ /* 0x000fe200078e00ff */
[----:B0-----:R-:W-:Y:S01]  /*1690*/  ISETP.GE.AND P2, PT, R13, 0x1, PT ;  /* 0x000000010d00780c */ /* 0x001fe20003f46270 */
[----:B------:R-:W-:-:S10]  /*16a0*/  IMAD.IADD R11, R28, 0x1, -R11 ;  /* 0x000000011c0b7824 */ /* 0x000fd400078e0a0b */
[----:B------:R-:W0:Y:S08]  /*16b0*/  @P1 LDC R8, c[0x0][0x44c] ;  /* 0x00011300ff081b82 */ /* 0x000e300000000800 */
[----:B------:R-:W1:Y:S01]  /*16c0*/  @P1 LDC R9, c[0x0][0x450] ;  /* 0x00011400ff091b82 */ /* 0x000e620000000800 */
[----:B--2---:R-:W-:Y:S02]  /*16d0*/  @P0 IMAD.IADD R56, R3, 0x1, -R0 ;  /* 0x0000000103380824 */ /* 0x004fe400078e0a00 */
[----:B------:R-:W-:-:S02]  /*16e0*/  VIADD R3, R191, 0x7f ;  /* 0x0000007fbf037836 */ /* 0x000fc40000000000 */
[----:B------:R-:W-:Y:S02]  /*16f0*/  IMAD.IADD R25, R11, 0x1, R56 ;  /* 0x000000010b197824 */ /* 0x000fe400078e0238 */
[----:B0-----:R-:W-:-:S03]  /*1700*/  @P1 IMAD.HI.U32 R4, R3, R8, RZ ;  /* 0x0000000803041227 */ /* 0x001fc600078e00ff */
[C---:B------:R-:W-:Y:S01]  /*1710*/  IADD3 R179, R25.reuse, 0x1, -R24 ;  /* 0x0000000119b37810 */ /* 0x040fe20007ffe818 */
[----:B------:R-:W-:Y:S01]  /*1720*/  VIADD R0, R25, 0x5f ;  /* 0x0000005f19007836 */ /* 0x000fe20000000000 */
[----:B-1----:R-:W-:-:S03]  /*1730*/  @P1 SHF.R.U32.HI R3, RZ, R9, R4 ;  /* 0x00000009ff031219 */ /* 0x002fc60000011604 */
[----:B------:R-:W-:-:S04]  /*1740*/  IMAD.HI R0, R0, 0x2aaaaaab, RZ ;  /* 0x2aaaaaab00007827 */ /* 0x000fc800078e02ff */
[----:B---3--:R-:W-:Y:S01]  /*1750*/  IMAD.IADD R7, R179, 0x1, R3 ;  /* 0x00000001b3077824 */ /* 0x008fe200078e0203 */
[----:B------:R-:W-:-:S04]  /*1760*/  SHF.R.U32.HI R177, RZ, 0x1f, R0 ;  /* 0x0000001fffb17819 */ /* 0x000fc80000011600 */
        /* <DEDUP_REMOVED lines=14> */
.L_x_3573:
[----:B------:R-:W-:-:S13]  /*1850*/  ISETP.NE.AND P0, PT, R13, 0x1, PT ;  /* 0x000000010d00780c */ /* 0x000fda0003f05270 */
[----:B------:R-:W0:Y:S02]  /*1860*/  @P0 LDC.64 R4, c[0x0][0xae0] ;  /* 0x0002b800ff040b82 */ /* 0x000e240000000a00 */
[----:B0-----:R-:W-:-:S05]  /*1870*/  @P0 IMAD.HI.U32 R4, R3, R4, RZ ;  /* 0x0000000403040227 */ /* 0x001fca00078e00ff */
[----:B------:R-:W-:-:S07]  /*1880*/  @P0 SHF.R.U32.HI R3, RZ, R5, R4 ;  /* 0x00000005ff030219 */ /* 0x000fce0000011604 */
.L_x_3574:
[----:B------:R-:W-:Y:S05]  /*1890*/  BSYNC B0 ;  /* 0x0000000000007941 */ /* 0x000fea0003800000 */
.L_x_3572:
[----:B------:R-:W-:-:S05]  /*18a0*/  IMAD R3, R3, R13, R13 ;  /* 0x0000000d03037224 */ /* 0x000fca00078e020d */
[----:B------:R-:W-:-:S07]  /*18b0*/  VIMNMX R0, R0, R3, PT ;  /* 0x0000000300007248 */ /* 0x000fce0003fe0100 */
.L_x_3571:
[----:B------:R-:W0:Y:S01]  /*18c0*/  @P1 LDC R4, c[0x0][0x44c] ;  /* 0x00011300ff041b82 */ /* 0x000e220000000800 */
[----:B------:R-:W-:Y:S01]  /*18d0*/  IMAD.MOV.U32 R3, RZ, RZ, R191 ;  /* 0x000000ffff037224 */ /* 0x000fe200078e00bf */
[----:B------:R-:W-:Y:S01]  /*18e0*/  ULDC UR4, c[0x0][0xad4] ;  /* 0x0002b50000047ab9 */ /* 0x000fe20000000800 */
[----:B------:R-:W-:-:S05]  /*18f0*/  IMAD.IADD R178, R25, 0x1, -R24 ;  /* 0x0000000119b27824 */ /* 0x000fca00078e0a18 */
[----:B------:R-:W1:Y:S01]  /*1900*/  @P1 LDC R5, c[0x0][0x450] ;  /* 0x00011400ff051b82 */ /* 0x000e620000000800 */
[----:B0-----:R-:W-:-:S05]  /*1910*/  @P1 IMAD.HI.U32 R4, R191, R4, RZ ;  /* 0x00000004bf041227 */ /* 0x001fca00078e00ff */
[----:B-1----:R-:W-:-:S05]  /*1920*/  @P1 SHF.R.U32.HI R3, RZ, R5, R4 ;  /* 0x00000005ff031219 */ /* 0x002fca0000011604 */
        /* <DEDUP_REMOVED lines=13> */
.L_x_3577:
[----:B------:R-:W-:-:S13]  /*1a00*/  ISETP.NE.AND P0, PT, R13, 0x1, PT ;  /* 0x000000010d00780c */ /* 0x000fda0003f05270 */
[----:B------:R-:W0:Y:S02]  /*1a10*/  @P0 LDC.64 R6, c[0x0][0xae0] ;  /* 0x0002b800ff060b82 */ /* 0x000e240000000a00 */
[----:B0-----:R-:W-:-:S05]  /*1a20*/  @P0 IMAD.HI.U32 R6, R3, R6, RZ ;  /* 0x0000000603060227 */ /* 0x001fca00078e00ff */
[----:B------:R-:W-:-:S07]  /*1a30*/  @P0 SHF.R.U32.HI R3, RZ, R7, R6 ;  /* 0x00000007ff030219 */ /* 0x000fce0000011606 */
.L_x_3578:
[----:B------:R-:W-:Y:S05]  /*1a40*/  BSYNC B0 ;  /* 0x0000000000007941 */ /* 0x000fea0003800000 */
.L_x_3576:
[----:B------:R-:W-:-:S05]  /*1a50*/  IMAD R3, R3, R13, RZ ;  /* 0x0000000d03037224 */ /* 0x000fca00078e02ff */
[----:B------:R-:W-:-:S07]  /*1a60*/  VIMNMX R4, R4, R3, !PT ;  /* 0x0000000304047248 */ /* 0x000fce0007fe0100 */
.L_x_3575:
        /* <DEDUP_REMOVED lines=44> */
.L_x_3581:
[----:B------:R-:W-:Y:S05]  /*1d30*/  BSYNC B6 ;  /* 0x0000000000067941 */ /* 0x000fea0003800000 */
.L_x_3580:
        /* <DEDUP_REMOVED lines=20> */
.L_x_3583:
[----:B------:R-:W-:Y:S05]  /*1e80*/  BSYNC B6 ;  /* 0x0000000000067941 */ /* 0x000fea0003800000 */
.L_x_3582:
        /* <DEDUP_REMOVED lines=8> */
[----:B------:R-:W-:Y:S01]  /*1f10*/  SHF.R.S32.HI R11, RZ, 0x1f, R122 ;  /* 0x0000001fff0b7819 */ /* 0x000fe2000001147a */
[C---:B------:R-:W-:Y:S02]  /*1f20*/  VIADD R60, R22.reuse, 0x20 ;  /* 0x00000020163c7836 */ /* 0x040fe40000000000 */
[----:B------:R-:W2:Y:S08]  /*1f30*/  LDC R35, c[0x0][0x3f4] ;  /* 0x0000fd00ff237b82 */ /* 0x000eb00000000800 */
[----:B------:R-:W3:Y:S01]  /*1f40*/  @P0 LDC.64 R4, c[0x0][0xaf0] ;  /* 0x0002bc00ff040b82 */ /* 0x000ee20000000a00 */
[----:B------:R-:W-:-:S07]  /*1f50*/  VIADD R10, R22, 0xc0 ;  /* 0x000000c0160a7836 */ /* 0x000fce0000000000 */
[----:B------:R-:W4:Y:S08]  /*1f60*/  LDC.64 R52, c[0x0][0x408] ;  /* 0x00010200ff347b82 */ /* 0x000f300000000a00 */
[----:B------:R-:W2:Y:S01]  /*1f70*/  LDC.64 R48, c[0x0][0x3f8] ;  /* 0x0000fe00ff307b82 */ /* 0x000ea20000000a00 */
        /* <DEDUP_REMOVED lines=8> */
[----:B------:R-:W-:Y:S01]  /*2000*/  VIADD R61, R22, 0x80 ;  /* 0x00000080163d7836 */ /* 0x000fe20000000000 */
[----:B------:R-:W-:Y:S01]  /*2010*/  ISETP.NE.AND P6, PT, R20, 0x1, PT ;  /* 0x000000011400780c */ /* 0x000fe20003fc5270 */
[----:B------:R-:W-:Y:S01]  /*2020*/  IMAD R3, R54, R9, R0 ;  /* 0x0000000936037224 */ /* 0x000fe200078e0200 */
[----:B------:R-:W-:Y:S01]  /*2030*/  SHF.R.S32.HI R155, RZ, 0x1f, R154 ;  /* 0x0000001fff9b7819 */ /* 0x000fe2000001149a */
[----:B------:R-:W-:Y:S01]  /*2040*/  VIADD R62, R22, 0xa0 ;  /* 0x000000a0163e7836 */ /* 0x000fe20000000000 */
[----:B-----5:R-:W-:Y:S01]  /*2050*/  SHF.R.S32.HI R63, RZ, 0x1f, R2 ;  /* 0x0000001fff3f7819 */ /* 0x020fe20000011402 */
[----:B------:R-:W-:Y:S01]  /*2060*/  IMAD.IADD R7, R7, 0x1, R3 ;  /* 0x0000000107077824 */ /* 0x000fe200078e0203 */
[----:B------:R-:W-:Y:S01]  /*2070*/  SHF.L.U64.HI R64, R8, 0x6, R9 ;  /* 0x0000000608407819 */ /* 0x000fe20000010209 */
[----:B------:R-:W-:Y:S01]  /*2080*/  IMAD R3, R11, UR4, RZ ;  /* 0x000000040b037c24 */ /* 0x000fe2000f8e02ff */
[----:B--2---:R-:W-:Y:S01]  /*2090*/  SHF.L.U64.HI R66, R48, 0x6, R49 ;  /* 0x0000000630427819 */ /* 0x004fe20000010231 */
[----:B---3--:R-:W-:Y:S01]  /*20a0*/  IMAD.WIDE.U32 R4, R122, UR4, R6 ;  /* 0x000000047a047c25 */ /* 0x008fe2000f8e0006 */
[----:B----4-:R-:W-:-:S03]  /*20b0*/  SHF.L.U64.HI R68, R52, 0x6, R53 ;  /* 0x0000000634447819 */ /* 0x010fc60000010235 */
[----:B------:R-:W-:Y:S01]  /*20c0*/  IMAD R3, R122, UR5, R3 ;  /* 0x000000057a037c24 */ /* 0x000fe2000f8e0203 */
[----:B------:R-:W-:Y:S01]  /*20d0*/  ULDC.64 UR4, c[0x0][0x310] ;  /* 0x0000c40000047ab9 */ /* 0x000fe20000000a00 */
[----:B------:R-:W-:-:S04]  /*20e0*/  IMAD.WIDE.U32 R6, R153, R8, R22 ;  /* 0x0000000899067225 */ /* 0x000fc800078e0016 */
[----:B------:R-:W-:Y:S02]  /*20f0*/  IMAD.IADD R5, R5, 0x1, R3 ;  /* 0x0000000105057824 */ /* 0x000fe400078e0203 */
[----:B------:R-:W-:Y:S02]  /*2100*/  IMAD R20, R159, R52, RZ ;  /* 0x000000349f147224 */ /* 0x000fe400078e02ff */
[----:B------:R-:W-:Y:S02]  /*2110*/  IMAD.MOV.U32 R70, RZ, RZ, 0x20 ;  /* 0x00000020ff467424 */ /* 0x000fe400078e00ff */
[----:B------:R-:W-:Y:S02]  /*2120*/  IMAD R33, R153, R53, R20 ;  /* 0x0000003599217224 */ /* 0x000fe400078e0214 */
[----:B------:R-:W-:Y:S02]  /*2130*/  IMAD.SHL.U32 R65, R8, 0x40, RZ ;  /* 0x0000004008417824 */ /* 0x000fe400078e00ff */
[----:B------:R-:W-:-:S02]  /*2140*/  IMAD R75, R49, 0x60, RZ ;  /* 0x00000060314b7824 */ /* 0x000fc400078e02ff */
[----:B------:R-:W-:Y:S02]  /*2150*/  IMAD.SHL.U32 R67, R48, 0x40, RZ ;  /* 0x0000004030437824 */ /* 0x000fe400078e00ff */
[----:B------:R-:W-:Y:S02]  /*2160*/  IMAD.U32 R71, RZ, RZ, UR38 ;  /* 0x00000026ff477e24 */ /* 0x000fe4000f8e00ff */
[----:B------:R-:W-:Y:S02]  /*2170*/  IMAD.SHL.U32 R69, R52, 0x40, RZ ;  /* 0x0000004034457824 */ /* 0x000fe400078e00ff */
[----:B------:R-:W-:Y:S01]  /*2180*/  IMAD.SHL.U32 R72, R35, 0x2, RZ ;  /* 0x0000000223487824 */ /* 0x000fe200078e00ff */
[----:B------:R-:W-:Y:S02]  /*2190*/  LOP3.LUT R71, R71, 0x1, RZ, 0xfc, !PT ;  /* 0x0000000147477812 */ /* 0x000fe400078efcff */
[----:B------:R-:W-:Y:S02]  /*21a0*/  SHF.R.S32.HI R0, RZ, 0x1f, R123 ;  /* 0x0000001fff007819 */ /* 0x000fe4000001147b */
[----:B------:R-:W-:-:S02]  /*21b0*/  SEL R123, R123, RZ, !P0 ;  /* 0x000000ff7b7b7207 */ /* 0x000fc40004000000 */
[----:B------:R-:W-:-:S03]  /*21c0*/  SEL R14, R0, RZ, !P0 ;  /* 0x000000ff000e7207 */ /* 0x000fc60004000000 */
[----:B------:R-:W-:-:S04]  /*21d0*/  IMAD.WIDE.U32 R4, R123, UR4, R4 ;  /* 0x000000047b047c25 */ /* 0x000fc8000f8e0004 */
[----:B------:R-:W-:-:S04]  /*21e0*/  IMAD R0, R14, UR4, RZ ;  /* 0x000000040e007c24 */ /* 0x000fc8000f8e02ff */
[----:B------:R-:W-:Y:S01]  /*21f0*/  IMAD R59, R123, UR5, R0 ;  /* 0x000000057b3b7c24 */ /* 0x000fe2000f8e0200 */
[----:B------:R-:W-:Y:S05]  /*2200*/  @!P6 WARPSYNC.ALL ;  /* 0x000000000000e948 */ /* 0x000fea0003800000 */
[----:B------:R-:W-:Y:S01]  /*2210*/  ULDC UR4, c[0x0][0x320] ;  /* 0x0000c80000047ab9 */ /* 0x000fe20000000800 */
[----:B------:R-:W-:Y:S01]  /*2220*/  IMAD R0, R159, R8, RZ ;  /* 0x000000089f007224 */ /* 0x000fe200078e02ff */
[----:B------:R-:W-:Y:S01]  /*2230*/  @!P6 BAR.SYNC.DEFER_BLOCKING 0x9, 0x100 ;  /* 0x024400000000eb1d */ /* 0x000fe20000010000 */
[----:B------:R-:W-:Y:S01]  /*2240*/  ISETP.GE.AND P1, PT, R60, UR4, PT ;  /* 0x000000043c007c0c */ /* 0x000fe2000bf26270 */
[----:B------:R-:W-:Y:S01]  /*2250*/  IMAD.IADD R59, R5, 0x1, R59 ;  /* 0x00000001053b7824 */ /* 0x000fe200078e023b */
[----:B------:R-:W-:Y:S01]  /*2260*/  ISETP.GE.AND P0, PT, R22, UR4, PT ;  /* 0x0000000416007c0c */ /* 0x000fe2000bf06270 */
[----:B------:R-:W-:Y:S01]  /*2270*/  IMAD R57, R153, R9, R0 ;  /* 0x0000000999397224 */ /* 0x000fe200078e0200 */
[----:B------:R-:W-:Y:S01]  /*2280*/  SEL R3, RZ, 0xffffffff, P1 ;  /* 0xffffffffff037807 */ /* 0x000fe20000800000 */
[----:B------:R-:W-:Y:S01]  /*2290*/  ULDC.64 UR6, c[0x0][0x330] ;  /* 0x0000cc0000067ab9 */ /* 0x000fe20000000a00 */
[----:B------:R-:W-:Y:S01]  /*22a0*/  IADD3 R58, P1, R4, R6, RZ ;  /* 0x00000006043a7210 */ /* 0x000fe20007f3e0ff */
[----:B------:R-:W-:Y:S01]  /*22b0*/  VIADD R6, R22, 0xe0 ;  /* 0x000000e016067836 */ /* 0x000fe20000000000 */
[----:B------:R-:W-:Y:S01]  /*22c0*/  SEL R0, RZ, 0x1, P0 ;  /* 0x00000001ff007807 */ /* 0x000fe20000000000 */
[----:B------:R-:W-:Y:S01]  /*22d0*/  IMAD.SHL.U32 R3, R3, 0x2, RZ ;  /* 0x0000000203037824 */ /* 0x000fe200078e00ff */
[----:B------:R-:W-:Y:S01]  /*22e0*/  IADD3.X R57, R59, R7, R57, P1, !PT ;  /* 0x000000073b397210 */ /* 0x000fe20000ffe439 */
[----:B------:R-:W-:Y:S01]  /*22f0*/  IMAD R7, R11, UR6, RZ ;  /* 0x000000060b077c24 */ /* 0x000fe2000f8e02ff */
[----:B------:R-:W-:-:S02]  /*2300*/  ISETP.GE.AND P1, PT, R10, UR4, PT ;  /* 0x000000040a007c0c */ /* 0x000fc4000bf26270 */
[----:B------:R-:W-:Y:S01]  /*2310*/  LOP3.LUT R10, R3, 0x2, R0, 0xe2, !PT ;  /* 0x00000002030a7812 */ /* 0x000fe200078ee200 */
[----:B------:R-:W-:Y:S01]  /*2320*/  VIADD R3, R22, 0x40 ;  /* 0x0000004016037836 */ /* 0x000fe20000000000 */
[----:B------:R-:W-:Y:S01]  /*2330*/  ISETP.GE.AND P3, PT, R6, UR4, PT ;  /* 0x0000000406007c0c */ /* 0x000fe2000bf66270 */
[----:B------:R-:W-:Y:S01]  /*2340*/  VIADD R0, R22, 0x60 ;  /* 0x0000006016007836 */ /* 0x000fe20000000000 */
[----:B------:R-:W-:Y:S01]  /*2350*/  SEL R20, RZ, 0x40, P1 ;  /* 0x00000040ff147807 */ /* 0x000fe20000800000 */
[C---:B------:R-:W-:Y:S01]  /*2360*/  IMAD R13, R122.reuse, UR7, R7 ;  /* 0x000000077a0d7c24 */ /* 0x040fe2000f8e0207 */
[----:B------:R-:W-:Y:S01]  /*2370*/  ISETP.GE.AND P0, PT, R3, UR4, PT ;  /* 0x0000000403007c0c */ /* 0x000fe2000bf06270 */
[----:B------:R-:W-:Y:S01]  /*2380*/  IMAD.WIDE.U32 R6, R122, UR6, R22 ;  /* 0x000000067a067c25 */ /* 0x000fe2000f8e0016 */
[----:B------:R-:W-:Y:S01]  /*2390*/  ISETP.GE.AND P2, PT, R0, UR4, PT ;  /* 0x0000000400007c0c */ /* 0x000fe2000bf46270 */
[----:B------:R-:W-:Y:S01]  /*23a0*/  ULDC.64 UR6, c[0x0][0x338] ;  /* 0x0000ce0000067ab9 */ /* 0x000fe20000000a00 */
[----:B------:R-:W-:Y:S01]  /*23b0*/  SEL R11, RZ, 0x4, P0 ;  /* 0x00000004ff0b7807 */ /* 0x000fe20000000000 */
[----:B------:R-:W-:Y:S01]  /*23c0*/  IMAD.IADD R7, R7, 0x1, R13 ;  /* 0x0000000107077824 */ /* 0x000fe200078e020d */
[----:B------:R-:W-:Y:S01]  /*23d0*/  SEL R12, RZ, 0x8, P2 ;  /* 0x00000008ff0c7807 */ /* 0x000fe20001000000 */
[----:B------:R-:W-:Y:S01]  /*23e0*/  IMAD R13, R14, UR6, RZ ;  /* 0x000000060e0d7c24 */ /* 0x000fe2000f8e02ff */
[----:B------:R-:W-:Y:S01]  /*23f0*/  ISETP.GE.AND P0, PT, R61, UR4, PT ;  /* 0x000000043d007c0c */ /* 0x000fe2000bf06270 */
[----:B------:R-:W-:Y:S01]  /*2400*/  IMAD.WIDE.U32 R14, R153, R48, R22 ;  /* 0x00000030990e7225 */ /* 0x000fe200078e0016 */
[----:B------:R-:W-:-:S02]  /*2410*/  LOP3.LUT R10, R12, R10, R11, 0xfe, !PT ;  /* 0x0000000a0c0a7212 */ /* 0x000fc400078efe0b */
[----:B------:R-:W-:Y:S01]  /*2420*/  SEL R11, RZ, 0x10, P0 ;  /* 0x00000010ff0b7807 */ /* 0x000fe20000000000 */
[C---:B------:R-:W-:Y:S01]  /*2430*/  IMAD R85, R123.reuse, UR7, R13 ;  /* 0x000000077b557c24 */ /* 0x040fe2000f8e020d */
[----:B------:R-:W-:Y:S01]  /*2440*/  ISETP.GE.AND P0, PT, R22, R35, PT ;  /* 0x000000231600720c */ /* 0x000fe20003f06270 */
[----:B------:R-:W-:Y:S01]  /*2450*/  IMAD.WIDE.U32 R6, R123, UR6, R6 ;  /* 0x000000067b067c25 */ /* 0x000fe2000f8e0006 */
[----:B------:R-:W-:Y:S01]  /*2460*/  ISETP.GE.AND P2, PT, R62, UR4, PT ;  /* 0x000000043e007c0c */ /* 0x000fe2000bf46270 */
[----:B------:R-:W-:Y:S01]  /*2470*/  ULDC UR4, c[0x0][0x2f4] ;  /* 0x0000bd0000047ab9 */ /* 0x000fe20000000800 */
[----:B------:R-:W-:Y:S01]  /*2480*/  SEL R29, R35, RZ, P0 ;  /* 0x000000ff231d7207 */ /* 0x000fe20000000000 */
[----:B------:R-:W-:Y:S01]  /*2490*/  IMAD.IADD R85, R7, 0x1, R85 ;  /* 0x0000000107557824 */ /* 0x000fe200078e0255 */
[----:B------:R-:W-:Y:S02]  /*24a0*/  SEL R12, RZ, 0x20, P2 ;  /* 0x00000020ff0c7807 */ /* 0x000fe40001000000 */
[----:B------:R-:W-:Y:S01]  /*24b0*/  LOP3.LUT P1, RZ, R227, 0x4, RZ, 0xc0, !PT ;  /* 0x00000004e3ff7812 */ /* 0x000fe2000782c0ff */
[----:B------:R-:W-:Y:S01]  /*24c0*/  IMAD.IADD R29, R22, 0x1, R29 ;  /* 0x00000001161d7824 */ /* 0x000fe200078e021d */
[----:B------:R-:W-:Y:S01]  /*24d0*/  LOP3.LUT R21, R12, R10, R11, 0xfe, !PT ;  /* 0x0000000a0c157212 */ /* 0x000fe200078efe0b */
[----:B------:R-:W-:Y:S01]  /*24e0*/  IMAD R10, R159, R48, RZ ;  /* 0x000000309f0a7224 */ /* 0x000fe200078e02ff */
[C---:B------:R-:W-:Y:S01]  /*24f0*/  IADD3 R54, P2, R153.reuse, R54, RZ ;  /* 0x0000003699367210 */ /* 0x040fe20007f5e0ff */
[----:B------:R-:W-:Y:S01]  /*2500*/  IMAD.WIDE.U32 R12, R153, R52, R154 ;  /* 0x00000034990c7225 */ /* 0x000fe200078e009a */
[----:B------:R-:W-:-:S02]  /*2510*/  LOP3.LUT R87, R21, R20, RZ, 0xfc, !PT ;  /* 0x0000001415577212 */ /* 0x000fc400078efcff */
[----:B------:R-:W-:Y:S01]  /*2520*/  SHF.R.S32.HI R20, RZ, 0x1f, R29 ;  /* 0x0000001fff147819 */ /* 0x000fe2000001141d */
[----:B------:R-:W-:Y:S01]  /*2530*/  IMAD R31, R153, R49, R10 ;  /* 0x00000031991f7224 */ /* 0x000fe200078e020a */
[----:B------:R-:W-:Y:S01]  /*2540*/  SEL R70, R70, 0xffffffe0, !P1 ;  /* 0xffffffe046467807 */ /* 0x000fe20004800000 */
[----:B------:R-:W-:Y:S01]  /*2550*/  IMAD.IADD R13, R13, 0x1, R33 ;  /* 0x000000010d0d7824 */ /* 0x000fe200078e0221 */
[----:B------:R-:W-:Y:S01]  /*2560*/  LEA.HI R29, R20, R29, RZ, 0x3 ;  /* 0x0000001d141d7211 */ /* 0x000fe200078f18ff */
[-C--:B------:R-:W-:Y:S01]  /*2570*/  IMAD R20, R63, R48.reuse, RZ ;  /* 0x000000303f147224 */ /* 0x080fe200078e02ff */
[----:B------:R-:W-:Y:S01]  /*2580*/  SEL R86, RZ, 0xffffff80, P3 ;  /* 0xffffff80ff567807 */ /* 0x000fe20001800000 */
[----:B------:R-:W-:Y:S01]  /*2590*/  IMAD.IADD R15, R31, 0x1, R15 ;  /* 0x000000011f0f7824 */ /* 0x000fe200078e020f */
[----:B------:R-:W-:Y:S01]  /*25a0*/  LOP3.LUT R81, R29, 0xfffffff8, RZ, 0xc0, !PT ;  /* 0xfffffff81d517812 */ /* 0x000fe200078ec0ff */
[----:B------:R-:W-:Y:S01]  /*25b0*/  IMAD.WIDE.U32 R10, R153, R48, R154 ;  /* 0x00000030990a7225 */ /* 0x000fe200078e009a */
[----:B------:R-:W-:-:S02]  /*25c0*/  LOP3.LUT R86, R87, 0x80, R86, 0xc8, !PT ;  /* 0x0000008057567812 */ /* 0x000fc400078ec856 */
[----:B------:R-:W-:Y:S01]  /*25d0*/  SHF.R.S32.HI R80, RZ, 0x3, R29 ;  /* 0x00000003ff507819 */ /* 0x000fe2000001141d */
[C---:B------:R-:W-:Y:S01]  /*25e0*/  IMAD R33, R2.reuse, R49, R20 ;  /* 0x0000003102217224 */ /* 0x040fe200078e0214 */
[----:B------:R-:W-:Y:S01]  /*25f0*/  SHF.R.S32.HI R82, RZ, 0x1f, R81 ;  /* 0x0000001fff527819 */ /* 0x000fe20000011451 */
[----:B------:R-:W-:Y:S01]  /*2600*/  IMAD.WIDE.U32 R20, R2, R48, R14 ;  /* 0x0000003002147225 */ /* 0x000fe200078e000e */
[----:B------:R-:W-:Y:S02]  /*2610*/  ISETP.GE.AND P1, PT, R22, UR4, PT ;  /* 0x0000000416007c0c */ /* 0x000fe4000bf26270 */
[----:B------:R-:W-:Y:S01]  /*2620*/  LOP3.LUT R87, R87, 0x40, RZ, 0xc0, !PT ;  /* 0x0000004057577812 */ /* 0x000fe200078ec0ff */
[-C--:B------:R-:W-:Y:S01]  /*2630*/  IMAD.WIDE.U32 R50, R2, R52.reuse, R12 ;  /* 0x0000003402327225 */ /* 0x080fe200078e000c */
[--C-:B------:R-:W-:Y:S02]  /*2640*/  LOP3.LUT R12, R166, 0x38, R29.reuse, 0xf8, !PT ;  /* 0x00000038a60c7812 */ /* 0x100fe400078ef81d */
[----:B------:R-:W-:Y:S01]  /*2650*/  LOP3.LUT R13, R172, 0x38, R29, 0xf8, !PT ;  /* 0x00000038ac0d7812 */ /* 0x000fe200078ef81d */
[----:B------:R-:W-:Y:S01]  /*2660*/  IMAD.IADD R11, R11, 0x1, R31 ;  /* 0x000000010b0b7824 */ /* 0x000fe200078e021f */
[----:B------:R-:W-:Y:S01]  /*2670*/  LOP3.LUT R12, R12, R173, RZ, 0x3c, !PT ;  /* 0x000000ad0c0c7212 */ /* 0x000fe200078e3cff */
[----:B------:R-:W-:Y:S01]  /*2680*/  IMAD R14, R63, R52, RZ ;  /* 0x000000343f0e7224 */ /* 0x000fe200078e02ff */
[----:B------:R-:W-:Y:S01]  /*2690*/  LOP3.LUT R84, R13, R174, RZ, 0x3c, !PT ;  /* 0x000000ae0d547212 */ /* 0x000fe200078e3cff */
[----:B------:R-:W-:-:S02]  /*26a0*/  IMAD R31, R9, 0x60, RZ ;  /* 0x00000060091f7824 */ /* 0x000fc400078e02ff */
[----:B------:R-:W-:-:S04]  /*26b0*/  IMAD.WIDE.U32 R10, R2, R48, R10 ;  /* 0x00000030020a7225 */ /* 0x000fc800078e000a */
[----:B------:R-:W-:Y:S02]  /*26c0*/  IMAD R15, R53, 0x60, RZ ;  /* 0x00000060350f7824 */ /* 0x000fe400078e02ff */
[----:B------:R-:W-:Y:S02]  /*26d0*/  IMAD R79, R2, R53, R14 ;  /* 0x00000035024f7224 */ /* 0x000fe400078e020e */
        /* <DEDUP_REMOVED lines=13> */
[----:B------:R-:W-:-:S07]  /*27b0*/  IMAD.IADD R84, R175, 0x1, R84 ;  /* 0x00000001af547824 */ /* 0x000fce00078e0254 */
.L_x_3635:
[----:B0-----:R-:W0:Y:S01]  /*27c0*/  LDC.64 R90, c[0x0][0x2e8] ;  /* 0x0000ba00ff5a7b82 */ /* 0x001e220000000a00 */
        /* <DEDUP_REMOVED lines=19> */
[----:B------:R-:W-:Y:S02]  /*2900*/  LEA.HI.X R33, R12, R91, R13, 0x1, P3 ;  /* 0x0000005b0c217211 */ /* 0x000fe400018f0c0d */
[----:B-1----:R-:W-:Y:S02]  /*2910*/  ISETP.GE.AND P3, PT, R95, 0x1, PT ;  /* 0x000000015f00780c */ /* 0x002fe40003f66270 */
[----:B------:R-:W-:Y:S02]  /*2920*/  ISETP.GT.AND P4, PT, R26, R27, PT ;  /* 0x0000001b1a00720c */ /* 0x000fe40003f84270 */
[----:B------:R-:W-:Y:S02]  /*2930*/  LEA.HI.X R35, R14, R91, R15, 0x1, P5 ;  /* 0x0000005b0e237211 */ /* 0x000fe400028f0c0f */
[----:B------:R-:W-:-:S07]  /*2940*/  P2R R89, PR, RZ, 0x10 ;  /* 0x00000010ff597803 */ /* 0x000fce0000000000 */
[----:B------:R-:W-:Y:S05]  /*2950*/  @!P3 BRA `(.L_x_3585) ;  /* 0x0000002800dcb947 */ /* 0x000fea0003800000 */
[----:B------:R-:W-:Y:S01]  /*2960*/  ULDC.U8 UR4, c[0x0][0x410] ;  /* 0x0001040000047ab9 */ /* 0x000fe20000000000 */
[-C--:B------:R-:W-:Y:S01]  /*2970*/  IMAD R13, R75, R26.reuse, RZ ;  /* 0x0000001a4b0d7224 */ /* 0x080fe200078e02ff */
[----:B------:R-:W-:Y:S01]  /*2980*/  ISETP.NE.AND P3, PT, RZ, UR4, PT ;  /* 0x00000004ff007c0c */ /* 0x000fe2000bf65270 */
[----:B------:R-:W-:Y:S02]  /*2990*/  IMAD R15, R76, R26, RZ ;  /* 0x0000001a4c0f7224 */ /* 0x000fe400078e02ff */
[----:B------:R-:W-:Y:S02]  /*29a0*/  IMAD R98, R26, -0x60, R56 ;  /* 0xffffffa01a627824 */ /* 0x000fe400078e0238 */
[C---:B------:R-:W-:Y:S02]  /*29b0*/  IMAD R13, R28.reuse, R48, R13 ;  /* 0x000000301c0d7224 */ /* 0x040fe400078e020d */
[----:B------:R-:W-:Y:S01]  /*29c0*/  IMAD R15, R28, R52, R15 ;  /* 0x000000341c0f7224 */ /* 0x000fe200078e020f */
[----:B------:R-:W-:Y:S01]  /*29d0*/  VIMNMX R98, R98, 0x60, PT ;  /* 0x0000006062627848 */ /* 0x000fe20003fe0100 */
[----:B------:R-:W-:-:S04]  /*29e0*/  IMAD.WIDE.U32 R42, R48, R26, RZ ;  /* 0x0000001a302a7225 */ /* 0x000fc800078e00ff */
        /* <DEDUP_REMOVED lines=32> */
.L_x_3588:
[----:B------:R-:W-:Y:S05]  /*2bf0*/  BSYNC B1 ;  /* 0x0000000000017941 */ /* 0x000fea0003800000 */
.L_x_3587:
[----:B------:R-:W-:Y:S01]  /*2c00*/  ISETP.GE.AND P5, PT, R156, R98, PT ;  /* 0x000000629c00720c */ /* 0x000fe20003fa6270 */
[----:B------:R-:W-:Y:S01]  /*2c10*/  BSSY B1, `(.L_x_3589) ;  /* 0x000001b000017945 */ /* 0x000fe20003800000 */
[----:B------:R-:W-:Y:S02]  /*2c20*/  CS2R R36, SRZ ;  /* 0x0000000000247805 */ /* 0x000fe4000001ff00 */
        /* <DEDUP_REMOVED lines=9> */
[----:B0-----:R-:W-:Y:S02]  /*2cc0*/  IADD3.X R13, R77, R97, R66, P3, P6 ;  /* 0x000000614d0d7210 */ /* 0x001fe40001fec442 */
        /* <DEDUP_REMOVED lines=15> */
.L_x_3590:
[----:B------:R-:W-:Y:S05]  /*2dc0*/  BSYNC B1 ;  /* 0x0000000000017941 */ /* 0x000fea0003800000 */
.L_x_3589:
[----:B01----:R-:W-:Y:S01]  /*2dd0*/  IMAD.MOV.U32 R12, RZ, RZ, R92 ;  /* 0x000000ffff0c7224 */ /* 0x003fe200078e005c */
[----:B------:R-:W-:Y:S01]  /*2de0*/  PRMT R41, R41, 0x5410, R100 ;  /* 0x0000541029297816 */ /* 0x000fe20000000064 */
[----:B------:R-:W-:Y:S01]  /*2df0*/  IMAD.MOV.U32 R13, RZ, RZ, R93 ;  /* 0x000000ffff0d7224 */ /* 0x000fe200078e005d */
        /* <DEDUP_REMOVED lines=23> */
[----:B------:R-:W-:-:S03]  /*2f70*/  IMAD.MOV.U32 R15, RZ, RZ, R39 ;  /* 0x000000ffff0f7224 */ /* 0x000fc600078e0027 */
[----:B------:R-:W-:Y:S02]  /*2f80*/  PRMT R42, R12, 0x7610, R42 ;  /* 0x000076100c2a7816 */ /* 0x000fe4000000002a */
[----:B------:R-:W-:Y:S02]  /*2f90*/  PRMT R43, R13, 0x5410, R14 ;  /* 0x000054100d2b7816 */ /* 0x000fe4000000000e */
[----:B------:R-:W-:Y:S01]  /*2fa0*/  PRMT R108, R108, 0x5410, R15 ;  /* 0x000054106c6c7816 */ /* 0x000fe2000000000f */
[----:B------:R-:W-:Y:S06]  /*2fb0*/  @!P3 BRA `(.L_x_3591) ;  /* 0x000000000004b947 */ /* 0x000fec0003800000 */
[----:B------:R-:W-:Y:S01]  /*2fc0*/  BPT.TRAP 0x1 ;  /* 0x000000040000795c */ /* 0x000fe20000300000 */
.L_x_3591:
[----:B------:R-:W-:Y:S01]  /*2fd0*/  IMAD R88, R152, 0x8, R144 ;  /* 0x0000000898587824 */ /* 0x000fe200078e0290 */
[----:B------:R-:W-:Y:S01]  /*2fe0*/  SHF.L.U32 R99, R157, 0x1f, RZ ;  /* 0x0000001f9d637819 */ /* 0x000fe200000006ff */
[----:B------:R-:W-:Y:S03]  /*2ff0*/  BSSY B1, `(.L_x_3592) ;  /* 0x0000003000017945 */ /* 0x000fe60003800000 */
[----:B------:R-:W0:Y:S02]  /*3000*/  SYNCS.PHASECHK.TRANS64.TRYWAIT P6, [R88+URZ+0x32490], R99 ;  /* 0x03249063580075a7 */ /* 0x000e2400080c017f */
[----:B0-----:R-:W-:Y:S05]  /*3010*/  @!P6 BRA `(.L_x_3593) ;  /* 0x000003380014e947 */ /* 0x001fea0003800000 */
.L_x_3969:
[----:B------:R-:W-:Y:S05]  /*3020*/  BSYNC B1 ;  /* 0x0000000000017941 */ /* 0x000fea0003800000 */
.L_x_3592:
        /* <DEDUP_REMOVED lines=54> */
.L_x_3599:
[----:B------:R-:W-:Y:S05]  /*3390*/  BSYNC B3 ;  /* 0x0000000000037941 */ /* 0x000fea0003800000 */
.L_x_3598:
[----:B--2---:R1:W-:Y:S02]  /*33a0*/  STG.E.128 desc[UR42][R34.64], R12 ;  /* 0x0000000c22007986 */ /* 0x0043e4000c101d2a */
.L_x_3597:
[----:B------:R-:W-:Y:S05]  /*33b0*/  BSYNC B2 ;  /* 0x0000000000027941 */ /* 0x000fea0003800000 */
.L_x_3596:
        /* <DEDUP_REMOVED lines=51> */
.L_x_3601:
[----:B------:R-:W-:Y:S05]  /*36f0*/  BSYNC B2 ;  /* 0x0000000000027941 */ /* 0x000fea0003800000 */
.L_x_3600:
[----:B--2---:R2:W-:Y:S02]  /*3700*/  STG.E.128 desc[UR42][R34.64+0x40], R12 ;  /* 0x0000400c22007986 */ /* 0x0045e4000c101d2a */
.L_x_3595:
[----:B------:R-:W-:Y:S05]  /*3710*/  BSYNC B1 ;  /* 0x0000000000017941 */ /* 0x000fea0003800000 */
.L_x_3594:
        /* <DEDUP_REMOVED lines=53> */
.L_x_3606:
[----:B------:R-:W-:Y:S05]  /*3a70*/  BSYNC B2 ;  /* 0x0000000000027941 */ /* 0x000fea0003800000 */
.L_x_3605:
[----:B--2---:R3:W-:Y:S02]  /*3a80*/  STG.E.128 desc[UR42][R32.64], R12 ;  /* 0x0000000c20007986 */ /* 0x0047e4000c101d2a */
.L_x_3604:
[----:B------:R-:W-:Y:S05]  /*3a90*/  BSYNC B1 ;  /* 0x0000000000017941 */ /* 0x000fea0003800000 */
.L_x_3603:
        /* <DEDUP_REMOVED lines=51> */
.L_x_3608:
[----:B------:R-:W-:Y:S05]  /*3dd0*/  BSYNC B1 ;  /* 0x0000000000017941 */ /* 0x000fea0003800000 */
.L_x_3607:
[----:B--2---:R4:W-:Y:S01]  /*3de0*/  STG.E.128 desc[UR42][R32.64+0x40], R12 ;  /* 0x0000400c20007986 */ /* 0x0049e2000c101d2a */
[----:B------:R-:W-:Y:S05]  /*3df0*/  BRA `(.L_x_3602) ;  /* 0x0000001800187947 */ /* 0x000fea0003800000 */
.L_x_3586:
[-C--:B------:R-:W-:Y:S01]  /*3e00*/  ISETP.GE.AND P4, PT, R153, R98.reuse, PT ;  /* 0x000000629900720c */ /* 0x080fe20003f86270 */
[----:B------:R-:W-:Y:S01]  /*3e10*/  BSSY B1, `(.L_x_3609) ;  /* 0x0000020000017945 */ /* 0x000fe20003800000 */
[----:B------:R-:W-:Y:S02]  /*3e20*/  ISETP.GE.AND P3, PT, R156, R98, PT ;  /* 0x000000629c00720c */ /* 0x000fe40003f66270 */
[----:B------:R-:W-:Y:S02]  /*3e30*/  CS2R R34, SRZ ;  /* 0x0000000000227805 */ /* 0x000fe4000001ff00 */
[CC--:B------:R-:W-:Y:S02]  /*3e40*/  ISETP.GE.OR P4, PT, R22.reuse, R95.reuse, P4 ;  /* 0x0000005f1600720c */ /* 0x0c0fe40002786670 */
[----:B------:R-:W-:Y:S02]  /*3e50*/  CS2R R14, SRZ ;  /* 0x00000000000e7805 */ /* 0x000fe4000001ff00 */
[----:B------:R-:W-:-:S02]  /*3e60*/  ISETP.GE.OR P3, PT, R22, R95, P3 ;  /* 0x0000005f1600720c */ /* 0x000fc40001f66670 */
[----:B------:R-:W-:Y:S02]  /*3e70*/  CS2R R12, SRZ ;  /* 0x00000000000c7805 */ /* 0x000fe4000001ff00 */
[----:B------:R-:W-:Y:S02]  /*3e80*/  CS2R R30, SRZ ;  /* 0x00000000001e7805 */ /* 0x000fe4000001ff00 */
[----:B------:R-:W-:-:S03]  /*3e90*/  CS2R R28, SRZ ;  /* 0x00000000001c7805 */ /* 0x000fc6000001ff00 */
[----:B------:R-:W-:Y:S05]  /*3ea0*/  @P4 BRA `(.L_x_3610) ;  /* 0x0000000000584947 */ /* 0x000fea0003800000 */
[----:B------:R-:W-:Y:S01]  /*3eb0*/  ULDC.64 UR4, c[0x0][0x408] ;  /* 0x0001020000047ab9 */ /* 0x000fe20000000a00 */
[----:B------:R-:W-:Y:S01]  /*3ec0*/  IMAD.MOV.U32 R12, RZ, RZ, R22 ;  /* 0x000000ffff0c7224 */ /* 0x000fe200078e0016 */
[----:B------:R-:W-:Y:S01]  /*3ed0*/  ULDC.64 UR6, c[0x0][0x400] ;  /* 0x0001000000067ab9 */ /* 0x000fe20000000a00 */
[----:B------:R-:W-:Y:S02]  /*3ee0*/  IMAD R14, R159, UR4, RZ ;  /* 0x000000049f0e7c24 */ /* 0x000fe4000f8e02ff */
[----:B------:R-:W-:Y:S02]  /*3ef0*/  IMAD.MOV.U32 R13, RZ, RZ, R23 ;  /* 0x000000ffff0d7224 */ /* 0x000fe400078e0017 */
[C---:B------:R-:W-:Y:S02]  /*3f00*/  IMAD R15, R153.reuse, UR5, R14 ;  /* 0x00000005990f7c24 */ /* 0x040fe4000f8e020e */
[----:B------:R-:W-:-:S04]  /*3f10*/  IMAD.WIDE.U32 R12, R153, UR4, R12 ;  /* 0x00000004990c7c25 */ /* 0x000fc8000f8e000c */
[----:B------:R-:W-:Y:S02]  /*3f20*/  IMAD.IADD R13, R15, 0x1, R13 ;  /* 0x000000010f0d7824 */ /* 0x000fe400078e020d */
[----:B------:R-:W-:Y:S02]  /*3f30*/  IMAD R15, R63, UR4, RZ ;  /* 0x000000043f0f7c24 */ /* 0x000fe4000f8e02ff */
[----:B------:R-:W-:-:S04]  /*3f40*/  IMAD.WIDE.U32 R12, R2, UR4, R12 ;  /* 0x00000004020c7c25 */ /* 0x000fc8000f8e000c */
[----:B------:R-:W-:Y:S01]  /*3f50*/  IMAD R15, R2, UR5, R15 ;  /* 0x00000005020f7c24 */ /* 0x000fe2000f8e020f */
[----:B------:R-:W-:Y:S01]  /*3f60*/  IADD3 R14, P4, R40, R12, RZ ;  /* 0x0000000c280e7210 */ /* 0x000fe20007f9e0ff */
[----:B------:R-:W-:-:S03]  /*3f70*/  ULDC.64 UR4, c[0x0][0x3e8] ;  /* 0x0000fa0000047ab9 */ /* 0x000fc60000000a00 */
[----:B------:R-:W-:Y:S02]  /*3f80*/  IADD3.X R15, R99, R15, R13, P4, !PT ;  /* 0x0000000f630f7210 */ /* 0x000fe400027fe40d */
[----:B------:R-:W-:-:S05]  /*3f90*/  IADD3 R13, P4, R20, R42, RZ ;  /* 0x0000002a140d7210 */ /* 0x000fca0007f9e0ff */
[----:B------:R-:W-:Y:S01]  /*3fa0*/  IMAD.X R28, R97, 0x1, R78, P4 ;  /* 0x00000001611c7824 */ /* 0x000fe200020e064e */
[----:B------:R-:W-:-:S04]  /*3fb0*/  LEA R12, P4, R13, UR4, 0x1 ;  /* 0x000000040d0c7c11 */ /* 0x000fc8000f8808ff */
[----:B------:R-:W-:Y:S02]  /*3fc0*/  LEA.HI.X R13, R13, UR5, R28, 0x1, P4 ;  /* 0x000000050d0d7c11 */ /* 0x000fe4000a0f0c1c */
[----:B------:R-:W-:-:S04]  /*3fd0*/  LEA R28, P4, R14, UR6, 0x1 ;  /* 0x000000060e1c7c11 */ /* 0x000fc8000f8808ff */
[----:B------:R-:W-:Y:S02]  /*3fe0*/  LEA.HI.X R29, R14, UR7, R15, 0x1, P4 ;  /* 0x000000070e1d7c11 */ /* 0x000fe4000a0f0c0f */
[----:B------:R-:W5:Y:S04]  /*3ff0*/  LDG.E.128 R12, desc[UR42][R12.64] ;  /* 0x0000002a0c0c7981 */ /* 0x000f68000c1e1d00 */
[----:B------:R-:W5:Y:S03]  /*4000*/  LDG.E.128 R28, desc[UR42][R28.64] ;  /* 0x0000002a1c1c7981 */ /* 0x000f66000c1e1d00 */
.L_x_3610:
[----:B------:R-:W-:Y:S05]  /*4010*/  BSYNC B1 ;  /* 0x0000000000017941 */ /* 0x000fea0003800000 */
.L_x_3609:
[----:B------:R-:W-:Y:S01]  /*4020*/  BSSY B1, `(.L_x_3611) ;  /* 0x000001e000017945 */ /* 0x000fe20003800000 */
[----:B------:R-:W-:Y:S02]  /*4030*/  ISETP.GE.AND P4, PT, R22, R95, PT ;  /* 0x0000005f1600720c */ /* 0x000fe40003f86270 */
[----:B------:R-:W-:Y:S02]  /*4040*/  CS2R R32, SRZ ;  /* 0x0000000000207805 */ /* 0x000fe4000001ff00 */
[----:B------:R-:W-:Y:S01]  /*4050*/  CS2R R38, SRZ ;  /* 0x0000000000267805 */ /* 0x000fe2000001ff00 */
[----:B-----5:R-:W-:Y:S01]  /*4060*/  IMAD.MOV.U32 R45, RZ, RZ, R14 ;  /* 0x000000ffff2d7224 */ /* 0x020fe200078e000e */
[----:B------:R-:W-:Y:S01]  /*4070*/  CS2R R36, SRZ ;  /* 0x0000000000247805 */ /* 0x000fe2000001ff00 */
[----:B------:R-:W-:Y:S06]  /*4080*/  @P3 BRA `(.L_x_3612) ;  /* 0x00000000005c3947 */ /* 0x000fec0003800000 */
[----:B------:R-:W-:Y:S01]  /*4090*/  ULDC.64 UR4, c[0x0][0x408] ;  /* 0x0001020000047ab9 */ /* 0x000fe20000000a00 */
[----:B------:R-:W-:Y:S01]  /*40a0*/  IMAD.MOV.U32 R32, RZ, RZ, R22 ;  /* 0x000000ffff207224 */ /* 0x000fe200078e0016 */
[----:B------:R-:W-:Y:S01]  /*40b0*/  IADD3 R42, P3, P5, R20, R42, R67 ;  /* 0x0000002a142a7210 */ /* 0x000fe20007d7e043 */
[----:B------:R-:W-:Y:S01]  /*40c0*/  IMAD R34, R159, UR4, RZ ;  /* 0x000000049f227c24 */ /* 0x000fe2000f8e02ff */
[----:B------:R-:W-:Y:S01]  /*40d0*/  ULDC.64 UR6, c[0x0][0x400] ;  /* 0x0001000000067ab9 */ /* 0x000fe20000000a00 */
[----:B------:R-:W-:Y:S01]  /*40e0*/  IMAD.MOV.U32 R33, RZ, RZ, R23 ;  /* 0x000000ffff217224 */ /* 0x000fe200078e0017 */
[----:B------:R-:W-:Y:S01]  /*40f0*/  IADD3.X R37, R78, R97, R66, P3, P5 ;  /* 0x000000614e257210 */ /* 0x000fe20001fea442 */
[C---:B------:R-:W-:Y:S02]  /*4100*/  IMAD R35, R153.reuse, UR5, R34 ;  /* 0x0000000599237c24 */ /* 0x040fe4000f8e0222 */
[----:B------:R-:W-:-:S04]  /*4110*/  IMAD.WIDE.U32 R32, R153, UR4, R32 ;  /* 0x0000000499207c25 */ /* 0x000fc8000f8e0020 */
[----:B------:R-:W-:Y:S02]  /*4120*/  IMAD R39, R63, UR4, RZ ;  /* 0x000000043f277c24 */ /* 0x000fe4000f8e02ff */
[----:B------:R-:W-:Y:S02]  /*4130*/  IMAD.IADD R33, R35, 0x1, R33 ;  /* 0x0000000123217824 */ /* 0x000fe400078e0221 */
[C---:B------:R-:W-:Y:S02]  /*4140*/  IMAD R39, R2.reuse, UR5, R39 ;  /* 0x0000000502277c24 */ /* 0x040fe4000f8e0227 */
[----:B------:R-:W-:Y:S01]  /*4150*/  IMAD.WIDE.U32 R32, R2, UR4, R32 ;  /* 0x0000000402207c25 */ /* 0x000fe2000f8e0020 */
[----:B------:R-:W-:-:S03]  /*4160*/  ULDC.64 UR4, c[0x0][0x3e8] ;  /* 0x0000fa0000047ab9 */ /* 0x000fc60000000a00 */
[----:B------:R-:W-:Y:S01]  /*4170*/  IMAD.IADD R35, R39, 0x1, R33 ;  /* 0x0000000127237824 */ /* 0x000fe200078e0221 */
[----:B------:R-:W-:-:S04]  /*4180*/  IADD3 R40, P3, P5, R32, R40, R69 ;  /* 0x0000002820287210 */ /* 0x000fc80007d7e045 */
[----:B------:R-:W-:Y:S02]  /*4190*/  IADD3.X R35, R35, R99, R68, P3, P5 ;  /* 0x0000006323237210 */ /* 0x000fe40001fea444 */
[----:B------:R-:W-:-:S04]  /*41a0*/  LEA R32, P3, R42, UR4, 0x1 ;  /* 0x000000042a207c11 */ /* 0x000fc8000f8608ff */
[----:B------:R-:W-:Y:S02]  /*41b0*/  LEA.HI.X R33, R42, UR5, R37, 0x1, P3 ;  /* 0x000000052a217c11 */ /* 0x000fe400098f0c25 */
[----:B------:R-:W-:-:S04]  /*41c0*/  LEA R36, P3, R40, UR6, 0x1 ;  /* 0x0000000628247c11 */ /* 0x000fc8000f8608ff */
[----:B------:R-:W-:Y:S02]  /*41d0*/  LEA.HI.X R37, R40, UR7, R35, 0x1, P3 ;  /* 0x0000000728257c11 */ /* 0x000fe400098f0c23 */
[----:B------:R-:W5:Y:S04]  /*41e0*/  LDG.E.128 R32, desc[UR42][R32.64] ;  /* 0x0000002a20207981 */ /* 0x000f68000c1e1d00 */
[----:B------:R-:W5:Y:S03]  /*41f0*/  LDG.E.128 R36, desc[UR42][R36.64] ;  /* 0x0000002a24247981 */ /* 0x000f66000c1e1d00 */
.L_x_3612:
[----:B------:R-:W-:Y:S05]  /*4200*/  BSYNC B1 ;  /* 0x0000000000017941 */ /* 0x000fea0003800000 */
.L_x_3611:
        /* <DEDUP_REMOVED lines=32> */
[----:B------:R-:W-:Y:S06]  /*4410*/  @!P3 BRA `(.L_x_3613) ;  /* 0x000000000004b947 */ /* 0x000fec0003800000 */
[----:B------:R-:W-:Y:S01]  /*4420*/  BPT.TRAP 0x1 ;  /* 0x000000040000795c */ /* 0x000fe20000300000 */
.L_x_3613:
        /* <DEDUP_REMOVED lines=9> */
.L_x_3970:
[----:B------:R-:W-:Y:S05]  /*44c0*/  BSYNC B1 ;  /* 0x0000000000017941 */ /* 0x000fea0003800000 */
.L_x_3614:
        /* <DEDUP_REMOVED lines=14> */
[----:B------:R-:W-:Y:S02]  /*45b0*/  IMAD.SHL.U32 R105, R41, 0x8, RZ ;  /* 0x0000000829697824 */ /* 0x000fe400078e00ff */
[----:B------:R-:W-:-:S03]  /*45c0*/  IMAD R41, R152, 0x1800, R83 ;  /* 0x0000180098297824 */ /* 0x000fc600078e0253 */
[----:B------:R-:W-:Y:S01]  /*45d0*/  LOP3.LUT R40, R166, 0x38, R105, 0xf8, !PT ;  /* 0x00000038a6287812 */ /* 0x000fe200078ef869 */
[----:B------:R-:W-:-:S03]  /*45e0*/  IMAD R41, R41, 0x2, R144 ;  /* 0x0000000229297824 */ /* 0x000fc600078e0290 */
        /* <DEDUP_REMOVED lines=10> */
[----:B------:R-:W-:Y:S01]  /*4690*/  SHF.R.U64 R117, R14, 0x10, R15 ;  /* 0x000000100e757819 */ /* 0x000fe2000000120f */
[----:B-1----:R-:W-:Y:S01]  /*46a0*/  IMAD.U32 R14, R41, 0x10000, RZ ;  /* 0x00010000290e7824 */ /* 0x002fe200078e00ff */
[----:B------:R-:W-:Y:S01]  /*46b0*/  PRMT R115, R122, 0x5410, R115 ;  /* 0x000054107a737816 */ /* 0x000fe20000000073 */
[----:B------:R-:W-:Y:S01]  /*46c0*/  IMAD.U32 R122, R120, 0x10000, RZ ;  /* 0x00010000787a7824 */ /* 0x000fe200078e00ff */
[--C-:B------:R-:W-:Y:S01]  /*46d0*/  SHF.R.U64 R123, R30, 0x10, R31.reuse ;  /* 0x000000101e7b7819 */ /* 0x100fe2000000121f */
[----:B--2---:R-:W-:Y:S01]  /*46e0*/  IMAD.U32 R30, R44, 0x10000, RZ ;  /* 0x000100002c1e7824 */ /* 0x004fe200078e00ff */
[----:B------:R-:W-:Y:S01]  /*46f0*/  SHF.R.U32.HI R124, RZ, 0x10, R31 ;  /* 0x00000010ff7c7819 */ /* 0x000fe2000001161f */
[----:B------:R-:W-:Y:S01]  /*4700*/  IMAD.U32 R31, R45, 0x10000, RZ ;  /* 0x000100002d1f7824 */ /* 0x000fe200078e00ff */
[----:B------:R-:W-:Y:S01]  /*4710*/  PRMT R117, R116, 0x5410, R117 ;  /* 0x0000541074757816 */ /* 0x000fe20000000075 */
[----:B------:R-:W-:Y:S01]  /*4720*/  IMAD.U32 R116, R115, 0x10000, RZ ;  /* 0x0001000073747824 */ /* 0x000fe200078e00ff */
[----:B------:R-:W-:-:S02]  /*4730*/  SHF.R.U32.HI R118, RZ, 0x10, R15 ;  /* 0x00000010ff767819 */ /* 0x000fc4000001160f */
[----:B------:R-:W-:Y:S01]  /*4740*/  PRMT R123, R125, 0x5410, R123 ;  /* 0x000054107d7b7816 */ /* 0x000fe2000000007b */
[----:B------:R-:W-:Y:S01]  /*4750*/  FMUL.FTZ R125, R31, R122 ;  /* 0x0000007a1f7d7220 */ /* 0x000fe20000410000 */
[----:B------:R-:W-:Y:S01]  /*4760*/  LOP3.LUT R15, R41, 0xffff0000, RZ, 0xc0, !PT ;  /* 0xffff0000290f7812 */ /* 0x000fe200078ec0ff */
[-C--:B------:R-:W-:Y:S01]  /*4770*/  FMUL.FTZ R127, R31, R116.reuse ;  /* 0x000000741f7f7220 */ /* 0x080fe20000410000 */
[----:B------:R-:W-:Y:S01]  /*4780*/  SHF.R.U64 R119, R28, 0x10, R29 ;  /* 0x000000101c777819 */ /* 0x000fe2000000121d */
[C---:B------:R-:W-:Y:S01]  /*4790*/  FFMA.FTZ R125, R14.reuse, R116, -R125 ;  /* 0x000000740e7d7223 */ /* 0x040fe2000001087d */
[----:B------:R-:W-:Y:S01]  /*47a0*/  LOP3.LUT R41, R45, 0xffff0000, RZ, 0xc0, !PT ;  /* 0xffff00002d297812 */ /* 0x000fe200078ec0ff */
[----:B------:R-:W-:Y:S01]  /*47b0*/  FFMA.FTZ R127, R14, R122, R127 ;  /* 0x0000007a0e7f7223 */ /* 0x000fe2000001007f */
[----:B------:R-:W-:Y:S01]  /*47c0*/  LOP3.LUT R120, R120, 0xffff0000, RZ, 0xc0, !PT ;  /* 0xffff000078787812 */ /* 0x000fe200078ec0ff */
[----:B------:R-:W-:Y:S01]  /*47d0*/  IMAD.U32 R45, R47, 0x10000, RZ ;  /* 0x000100002f2d7824 */ /* 0x000fe200078e00ff */
[----:B------:R-:W-:Y:S01]  /*47e0*/  PRMT R118, R106, 0x5432, R118 ;  /* 0x000054326a767816 */ /* 0x000fe20000000076 */
[----:B------:R-:W-:Y:S01]  /*47f0*/  IMAD.U32 R28, R43, 0x10000, RZ ;  /* 0x000100002b1c7824 */ /* 0x000fe200078e00ff */
[----:B------:R-:W-:-:S02]  /*4800*/  PRMT R124, R108, 0x5432, R124 ;  /* 0x000054326c7c7816 */ /* 0x000fc4000000007c */
[----:B------:R-:W-:Y:S01]  /*4810*/  PRMT R119, R126, 0x5410, R119 ;  /* 0x000054107e777816 */ /* 0x000fe20000000077 */
[----:B------:R-:W-:Y:S01]  /*4820*/  FMUL.FTZ R126, R41, R120 ;  /* 0x00000078297e7220 */ /* 0x000fe20000410000 */
[----:B------:R-:W-:Y:S01]  /*4830*/  LOP3.LUT R116, R115, 0xffff0000, RZ, 0xc0, !PT ;  /* 0xffff000073747812 */ /* 0x000fe200078ec0ff */
[----:B------:R-:W-:Y:S01]  /*4840*/  IMAD.U32 R31, R124, 0x10000, RZ ;  /* 0x000100007c1f7824 */ /* 0x000fe200078e00ff */
[----:B------:R-:W-:Y:S01]  /*4850*/  SHF.R.U64 R114, R12, 0x10, R13 ;  /* 0x000000100c727819 */ /* 0x000fe2000000120d */
[----:B------:R-:W-:Y:S01]  /*4860*/  IMAD.U32 R14, R118, 0x10000, RZ ;  /* 0x00010000760e7824 */ /* 0x000fe200078e00ff */
[----:B------:R-:W-:Y:S01]  /*4870*/  LOP3.LUT R47, R47, 0xffff0000, RZ, 0xc0, !PT ;  /* 0xffff00002f2f7812 */ /* 0x000fe200078ec0ff */
[-C--:B------:R-:W-:Y:S01]  /*4880*/  FMUL.FTZ R122, R41, R116.reuse ;  /* 0x00000074297a7220 */ /* 0x080fe20000410000 */
[----:B------:R-:W-:Y:S01]  /*4890*/  FFMA.FTZ R126, R15, R116, -R126 ;  /* 0x000000740f7e7223 */ /* 0x000fe2000001087e */
[CC--:B------:R-:W-:Y:S01]  /*48a0*/  FMUL.FTZ R41, R45.reuse, R31.reuse ;  /* 0x0000001f2d297220 */ /* 0x0c0fe20000410000 */
[----:B------:R-:W-:Y:S01]  /*48b0*/  FMUL.FTZ R116, R45, R14 ;  /* 0x0000000e2d747220 */ /* 0x000fe20000410000 */
[----:B------:R-:W-:Y:S01]  /*48c0*/  PRMT R114, R107, 0x5432, R114 ;  /* 0x000054326b727816 */ /* 0x000fe20000000072 */
[----:B------:R-:W-:Y:S01]  /*48d0*/  FFMA.FTZ R122, R15, R120, R122 ;  /* 0x000000780f7a7223 */ /* 0x000fe2000001007a */
[----:B------:R-:W-:Y:S01]  /*48e0*/  LOP3.LUT R124, R124, 0xffff0000, RZ, 0xc0, !PT ;  /* 0xffff00007c7c7812 */ /* 0x000fe200078ec0ff */
[----:B------:R-:W-:Y:S01]  /*48f0*/  FFMA.FTZ R45, R28, R14, -R41 ;  /* 0x0000000e1c2d7223 */ /* 0x000fe20000010829 */
[----:B------:R-:W-:Y:S01]  /*4900*/  LOP3.LUT R118, R118, 0xffff0000, RZ, 0xc0, !PT ;  /* 0xffff000076767812 */ /* 0x000fe200078ec0ff */
[----:B------:R-:W-:Y:S01]  /*4910*/  FFMA.FTZ R116, R28, R31, R116 ;  /* 0x0000001f1c747223 */ /* 0x000fe20000010074 */
[----:B------:R-:W-:Y:S01]  /*4920*/  IMAD.U32 R28, R119, 0x10000, RZ ;  /* 0x00010000771c7824 */ /* 0x000fe200078e00ff */
[----:B------:R-:W-:Y:S01]  /*4930*/  LOP3.LUT R29, R43, 0xffff0000, RZ, 0xc0, !PT ;  /* 0xffff00002b1d7812 */ /* 0x000fe200078ec0ff */
[C---:B------:R-:W-:Y:S01]  /*4940*/  IMAD.U32 R14, R114.reuse, 0x10000, RZ ;  /* 0x00010000720e7824 */ /* 0x040fe200078e00ff */
[----:B------:R-:W-:Y:S01]  /*4950*/  LOP3.LUT R15, R114, 0xffff0000, RZ, 0xc0, !PT ;  /* 0xffff0000720f7812 */ /* 0x000fe200078ec0ff */
[----:B------:R-:W-:Y:S01]  /*4960*/  IMAD.U32 R13, R40, 0x10000, RZ ;  /* 0x00010000280d7824 */ /* 0x000fe200078e00ff */
[----:B------:R-:W-:Y:S01]  /*4970*/  LOP3.LUT R44, R44, 0xffff0000, RZ, 0xc0, !PT ;  /* 0xffff00002c2c7812 */ /* 0x000fe200078ec0ff */
[C---:B------:R-:W-:Y:S01]  /*4980*/  FMUL.FTZ R120, R47.reuse, R124 ;  /* 0x0000007c2f787220 */ /* 0x040fe20000410000 */
[----:B------:R-:W-:Y:S01]  /*4990*/  FMUL.FTZ R128, R47, R118 ;  /* 0x000000762f807220 */ /* 0x000fe20000410000 */
[----:B------:R-:W-:Y:S01]  /*49a0*/  LOP3.LUT R119, R119, 0xffff0000, RZ, 0xc0, !PT ;  /* 0xffff000077777812 */ /* 0x000fe200078ec0ff */
[C---:B------:R-:W-:Y:S01]  /*49b0*/  FMUL.FTZ R114, R30.reuse, R28 ;  /* 0x0000001c1e727220 */ /* 0x040fe20000410000 */
[----:B------:R-:W-:Y:S01]  /*49c0*/  FMUL.FTZ R31, R30, R14 ;  /* 0x0000000e1e1f7220 */ /* 0x000fe20000410000 */
[----:B------:R-:W-:Y:S01]  /*49d0*/  LOP3.LUT R40, R40, 0xffff0000, RZ, 0xc0, !PT ;  /* 0xffff000028287812 */ /* 0x000fe200078ec0ff */
[C---:B------:R-:W-:Y:S01]  /*49e0*/  FFMA.FTZ R120, R29.reuse, R118, -R120 ;  /* 0x000000761d787223 */ /* 0x040fe20000010878 */
[----:B------:R-:W-:Y:S01]  /*49f0*/  FFMA.FTZ R47, R29, R124, R128 ;  /* 0x0000007c1d2f7223 */ /* 0x000fe20000010080 */
[----:B------:R-:W-:Y:S01]  /*4a00*/  FFMA.FTZ R114, R13, R14, -R114 ;  /* 0x0000000e0d727223 */ /* 0x000fe20000010872 */
[----:B------:R-:W-:-:S02]  /*4a10*/  IMAD.U32 R43, R46, 0x10000, RZ ;  /* 0x000100002e2b7824 */ /* 0x000fc400078e00ff */
[----:B------:R-:W-:Y:S01]  /*4a20*/  FMUL.FTZ R29, R44, R119 ;  /* 0x000000772c1d7220 */ /* 0x000fe20000410000 */
[----:B------:R-:W-:Y:S01]  /*4a30*/  FFMA.FTZ R31, R13, R28, R31 ;  /* 0x0000001c0d1f7223 */ /* 0x000fe2000001001f */
[----:B------:R-:W-:Y:S01]  /*4a40*/  IMAD.U32 R14, R123, 0x10000, RZ ;  /* 0x000100007b0e7824 */ /* 0x000fe200078e00ff */
[----:B------:R-:W-:Y:S01]  /*4a50*/  LOP3.LUT R46, R46, 0xffff0000, RZ, 0xc0, !PT ;  /* 0xffff00002e2e7812 */ /* 0x000fe200078ec0ff */
[-C--:B------:R-:W-:Y:S01]  /*4a60*/  FMUL.FTZ R41, R44, R15.reuse ;  /* 0x0000000f2c297220 */ /* 0x080fe20000410000 */
[----:B------:R-:W-:Y:S01]  /*4a70*/  IMAD.U32 R13, R117, 0x10000, RZ ;  /* 0x00010000750d7824 */ /* 0x000fe200078e00ff */
[----:B------:R-:W-:Y:S01]  /*4a80*/  LOP3.LUT R123, R123, 0xffff0000, RZ, 0xc0, !PT ;  /* 0xffff00007b7b7812 */ /* 0x000fe200078ec0ff */
[----:B------:R-:W-:Y:S01]  /*4a90*/  FFMA.FTZ R29, R40, R15, -R29 ;  /* 0x0000000f281d7223 */ /* 0x000fe2000001081d */
[----:B------:R-:W-:Y:S01]  /*4aa0*/  LOP3.LUT R117, R117, 0xffff0000, RZ, 0xc0, !PT ;  /* 0xffff000075757812 */ /* 0x000fe200078ec0ff */
[----:B------:R-:W-:Y:S02]  /*4ab0*/  IMAD.U32 R12, R42, 0x10000, RZ ;  /* 0x000100002a0c7824 */ /* 0x000fe400078e00ff */
[----:B------:R-:W-:Y:S01]  /*4ac0*/  FFMA.FTZ R40, R40, R119, R41 ;  /* 0x0000007728287223 */ /* 0x000fe20000010029 */
[----:B------:R-:W-:Y:S01]  /*4ad0*/  LOP3.LUT R42, R42, 0xffff0000, RZ, 0xc0, !PT ;  /* 0xffff00002a2a7812 */ /* 0x000fe200078ec0ff */
[CC--:B------:R-:W-:Y:S01]  /*4ae0*/  FMUL.FTZ R15, R43.reuse, R14.reuse ;  /* 0x0000000e2b0f7220 */ /* 0x0c0fe20000410000 */
[C---:B------:R-:W-:Y:S01]  /*4af0*/  FMUL.FTZ R41, R46.reuse, R123 ;  /* 0x0000007b2e297220 */ /* 0x040fe20000410000 */
[----:B------:R-:W-:Y:S01]  /*4b00*/  FMUL.FTZ R43, R43, R13 ;  /* 0x0000000d2b2b7220 */ /* 0x000fe20000410000 */
[----:B------:R-:W-:Y:S01]  /*4b10*/  FMUL.FTZ R46, R46, R117 ;  /* 0x000000752e2e7220 */ /* 0x000fe20000410000 */
[----:B------:R-:W-:Y:S01]  /*4b20*/  FFMA.FTZ R15, R12, R13, -R15 ;  /* 0x0000000d0c0f7223 */ /* 0x000fe2000001080f */
[----:B------:R-:W-:Y:S01]  /*4b30*/  F2FP.BF16.F32.PACK_AB R120, R120, R45 ;  /* 0x0000002d7878723e */ /* 0x000fe200000010ff */
        /* <DEDUP_REMOVED lines=11> */
[----:B------:R-:W-:-:S07]  /*4bf0*/  F2FP.BF16.F32.PACK_AB R42, R12, R15 ;  /* 0x0000000f0c2a723e */ /* 0x000fce00000010ff */
.L_x_3619:
[----:B------:R-:W-:Y:S05]  /*4c00*/  BSYNC B2 ;  /* 0x0000000000027941 */ /* 0x000fea0003800000 */
.L_x_3618:
        /* <DEDUP_REMOVED lines=12> */
.L_x_3617:
[----:B------:R-:W-:Y:S05]  /*4cd0*/  BSYNC B1 ;  /* 0x0000000000017941 */ /* 0x000fea0003800000 */
.L_x_3616:
        /* <DEDUP_REMOVED lines=10> */
[----:B------:R-:W-:-:S04]  /*4d80*/  LEA R40, P5, R12, R90, 0x1 ;  /* 0x0000005a0c287211 */ /* 0x000fc800078a08ff */
[----:B------:R-:W-:Y:S02]  /*4d90*/  LEA.HI.X R41, R12, R91, R13, 0x1, P5 ;  /* 0x0000005b0c297211 */ /* 0x000fe400028f0c0d */
[----:B------:R-:W-:-:S04]  /*4da0*/  SHF.R.S32.HI R12, RZ, 0x1f, R103 ;  /* 0x0000001fff0c7819 */ /* 0x000fc80000011467 */
[----:B------:R-:W-:-:S04]  /*4db0*/  LEA.HI R103, R12, R103, RZ, 0x4 ;  /* 0x000000670c677211 */ /* 0x000fc800078f20ff */
[----:B------:R-:W-:-:S05]  /*4dc0*/  LEA.HI.SX32 R43, R103, R80, 0x1c ;  /* 0x00000050672b7211 */ /* 0x000fca00078fe2ff */
[----:B------:R-:W-:-:S05]  /*4dd0*/  IMAD.SHL.U32 R43, R43, 0x8, RZ ;  /* 0x000000082b2b7824 */ /* 0x000fca00078e00ff */
[----:B------:R-:W-:-:S04]  /*4de0*/  LOP3.LUT R13, R172, 0x38, R43, 0xf8, !PT ;  /* 0x00000038ac0d7812 */ /* 0x000fc800078ef82b */
[----:B------:R-:W-:Y:S01]  /*4df0*/  LOP3.LUT R12, R13, R174, RZ, 0x3c, !PT ;  /* 0x000000ae0d0c7212 */ /* 0x000fe200078e3cff */
[----:B------:R-:W-:-:S04]  /*4e00*/  IMAD R13, R152, 0x1800, R84 ;  /* 0x00001800980d7824 */ /* 0x000fc800078e0254 */
[----:B------:R-:W-:Y:S02]  /*4e10*/  IMAD.IADD R15, R175, 0x1, R12 ;  /* 0x00000001af0f7824 */ /* 0x000fe400078e020c */
        /* <DEDUP_REMOVED lines=14> */
[----:B------:R-:W-:Y:S01]  /*4f00*/  SHF.R.U64 R97, R32, 0x10, R33 ;  /* 0x0000001020617819 */ /* 0x000fe20000001221 */
[----:B-1----:R-:W-:Y:S01]  /*4f10*/  IMAD.U32 R32, R13, 0x10000, RZ ;  /* 0x000100000d207824 */ /* 0x002fe200078e00ff */
[--C-:B------:R-:W-:Y:S01]  /*4f20*/  SHF.R.U64 R95, R38, 0x10, R39.reuse ;  /* 0x00000010265f7819 */ /* 0x100fe20000001227 */
[----:B------:R-:W-:Y:S01]  /*4f30*/  IMAD.U32 R38, R31, 0x10000, RZ ;  /* 0x000100001f267824 */ /* 0x000fe200078e00ff */
[----:B------:R-:W-:Y:S02]  /*4f40*/  SHF.R.U32.HI R44, RZ, 0x10, R39 ;  /* 0x00000010ff2c7819 */ /* 0x000fe40000011627 */
[----:B------:R-:W-:Y:S01]  /*4f50*/  PRMT R106, R106, 0x5410, R47 ;  /* 0x000054106a6a7816 */ /* 0x000fe2000000002f */
[----:B------:R-:W-:Y:S01]  /*4f60*/  IMAD.U32 R47, R113, 0x10000, RZ ;  /* 0x00010000712f7824 */ /* 0x000fe200078e00ff */
[----:B------:R-:W-:Y:S01]  /*4f70*/  PRMT R112, R112, 0x5410, R45 ;  /* 0x0000541070707816 */ /* 0x000fe2000000002d */
[----:B------:R-:W-:Y:S01]  /*4f80*/  IMAD.U32 R45, R109, 0x10000, RZ ;  /* 0x000100006d2d7824 */ /* 0x000fe200078e00ff */
[----:B------:R-:W-:-:S02]  /*4f90*/  SHF.R.U32.HI R94, RZ, 0x10, R35 ;  /* 0x00000010ff5e7819 */ /* 0x000fc40000011623 */
[----:B------:R-:W-:Y:S01]  /*4fa0*/  PRMT R108, R108, 0x5410, R97 ;  /* 0x000054106c6c7816 */ /* 0x000fe20000000061 */
[----:B------:R-:W-:Y:S01]  /*4fb0*/  FMUL.FTZ R97, R36, R45 ;  /* 0x0000002d24617220 */ /* 0x000fe20000410000 */
[----:B------:R-:W-:Y:S01]  /*4fc0*/  PRMT R110, R110, 0x5410, R95 ;  /* 0x000054106e6e7816 */ /* 0x000fe2000000005f */
[-C--:B------:R-:W-:Y:S01]  /*4fd0*/  FMUL.FTZ R95, R36, R47.reuse ;  /* 0x0000002f245f7220 */ /* 0x080fe20000410000 */
[----:B------:R-:W-:Y:S01]  /*4fe0*/  PRMT R111, R111, 0x5410, R44 ;  /* 0x000054106f6f7816 */ /* 0x000fe2000000002c */
[C---:B------:R-:W-:Y:S01]  /*4ff0*/  FFMA.FTZ R97, R32.reuse, R47, R97 ;  /* 0x0000002f20617223 */ /* 0x040fe20000010061 */
[----:B------:R-:W-:Y:S01]  /*5000*/  LOP3.LUT R37, R29, 0xffff0000, RZ, 0xc0, !PT ;  /* 0xffff00001d257812 */ /* 0x000fe200078ec0ff */
[----:B------:R-:W-:Y:S01]  /*5010*/  FFMA.FTZ R46, R32, R45, -R95 ;  /* 0x0000002d202e7223 */ /* 0x000fe2000001085f */
[----:B------:R-:W-:Y:S01]  /*5020*/  LOP3.LUT R44, R113, 0xffff0000, RZ, 0xc0, !PT ;  /* 0xffff0000712c7812 */ /* 0x000fe200078ec0ff */
[----:B------:R-:W-:Y:S01]  /*5030*/  IMAD.U32 R95, R111, 0x10000, RZ ;  /* 0x000100006f5f7824 */ /* 0x000fe200078e00ff */
[----:B------:R-:W-:-:S02]  /*5040*/  PRMT R107, R107, 0x5410, R94 ;  /* 0x000054106b6b7816 */ /* 0x000fc4000000005e */
[----:B------:R-:W-:Y:S01]  /*5050*/  LOP3.LUT R36, R109, 0xffff0000, RZ, 0xc0, !PT ;  /* 0xffff00006d247812 */ /* 0x000fe200078ec0ff */
[----:B------:R-:W-:Y:S01]  /*5060*/  FMUL.FTZ R94, R37, R44 ;  /* 0x0000002c255e7220 */ /* 0x000fe20000410000 */
[----:B------:R-:W-:Y:S01]  /*5070*/  LOP3.LUT R33, R13, 0xffff0000, RZ, 0xc0, !PT ;  /* 0xffff00000d217812 */ /* 0x000fe200078ec0ff */
[----:B------:R-:W-:Y:S01]  /*5080*/  IMAD.U32 R45, R107, 0x10000, RZ ;  /* 0x000100006b2d7824 */ /* 0x000fe200078e00ff */
[----:B------:R-:W-:Y:S01]  /*5090*/  LOP3.LUT R35, R28, 0xffff0000, RZ, 0xc0, !PT ;  /* 0xffff00001c237812 */ /* 0x000fe200078ec0ff */
[-C--:B------:R-:W-:Y:S01]  /*50a0*/  FMUL.FTZ R32, R37, R36.reuse ;  /* 0x0000002425207220 */ /* 0x080fe20000410000 */
[C---:B------:R-:W-:Y:S01]  /*50b0*/  FMUL.FTZ R47, R38.reuse, R95 ;  /* 0x0000005f262f7220 */ /* 0x040fe20000410000 */
[----:B------:R-:W-:Y:S01]  /*50c0*/  FFMA.FTZ R37, R33, R36, -R94 ;  /* 0x0000002421257223 */ /* 0x000fe2000001085e */
[----:B------:R-:W-:Y:S01]  /*50d0*/  IMAD.U32 R28, R15, 0x10000, RZ ;  /* 0x000100000f1c7824 */ /* 0x000fe200078e00ff */
[----:B------:R-:W-:Y:S01]  /*50e0*/  LOP3.LUT R39, R31, 0xffff0000, RZ, 0xc0, !PT ;  /* 0xffff00001f277812 */ /* 0x000fe200078ec0ff */
[----:B------:R-:W-:Y:S01]  /*50f0*/  FMUL.FTZ R38, R38, R45 ;  /* 0x0000002d26267220 */ /* 0x000fe20000410000 */
[----:B------:R-:W-:Y:S01]  /*5100*/  LOP3.LUT R36, R111, 0xffff0000, RZ, 0xc0, !PT ;  /* 0xffff00006f247812 */ /* 0x000fe200078ec0ff */
[----:B------:R-:W-:Y:S01]  /*5110*/  FFMA.FTZ R44, R33, R44, R32 ;  /* 0x0000002c212c7223 */ /* 0x000fe20000010020 */
[----:B------:R-:W-:Y:S01]  /*5120*/  LOP3.LUT R32, R107, 0xffff0000, RZ, 0xc0, !PT ;  /* 0xffff00006b207812 */ /* 0x000fe200078ec0ff */
[C---:B------:R-:W-:Y:S01]  /*5130*/  FFMA.FTZ R95, R28.reuse, R95, R38 ;  /* 0x0000005f1c5f7223 */ /* 0x040fe20000010026 */
[----:B------:R-:W-:Y:S01]  /*5140*/  LOP3.LUT R29, R15, 0xffff0000, RZ, 0xc0, !PT ;  /* 0xffff00000f1d7812 */ /* 0x000fe200078ec0ff */
[----:B------:R-:W-:Y:S01]  /*5150*/  FFMA.FTZ R47, R28, R45, -R47 ;  /* 0x0000002d1c2f7223 */ /* 0x000fe2000001082f */
[----:B------:R-:W-:Y:S01]  /*5160*/  FMUL.FTZ R38, R39, R36 ;  /* 0x0000002427267220 */ /* 0x000fe20000410000 */
[----:B------:R-:W-:-:S02]  /*5170*/  IMAD.U32 R33, R112, 0x10000, RZ ;  /* 0x0001000070217824 */ /* 0x000fc400078e00ff */
[-C--:B------:R-:W-:Y:S01]  /*5180*/  FMUL.FTZ R96, R39, R32.reuse ;  /* 0x0000002027607220 */ /* 0x080fe20000410000 */
[----:B------:R-:W-:Y:S01]  /*5190*/  IMAD.U32 R28, R108, 0x10000, RZ ;  /* 0x000100006c1c7824 */ /* 0x000fe200078e00ff */
[----:B------:R-:W-:Y:S01]  /*51a0*/  LOP3.LUT R112, R112, 0xffff0000, RZ, 0xc0, !PT ;  /* 0xffff000070707812 */ /* 0x000fe200078ec0ff */
[C---:B------:R-:W-:Y:S02]  /*51b0*/  IMAD.U32 R13, R12.reuse, 0x10000, RZ ;  /* 0x000100000c0d7824 */ /* 0x040fe400078e00ff */
[C---:B------:R-:W-:Y:S01]  /*51c0*/  FFMA.FTZ R94, R29.reuse, R32, -R38 ;  /* 0x000000201d5e7223 */ /* 0x040fe20000010826 */
[----:B------:R-:W-:Y:S01]  /*51d0*/  LOP3.LUT R12, R12, 0xffff0000, RZ, 0xc0, !PT ;  /* 0xffff00000c0c7812 */ /* 0x000fe200078ec0ff */
[----:B------:R-:W-:Y:S01]  /*51e0*/  FMUL.FTZ R38, R34, R28 ;  /* 0x0000001c22267220 */ /* 0x000fe20000410000 */
[----:B------:R-:W-:Y:S01]  /*51f0*/  LOP3.LUT R108, R108, 0xffff0000, RZ, 0xc0, !PT ;  /* 0xffff00006c6c7812 */ /* 0x000fe200078ec0ff */
[----:B------:R-:W-:Y:S01]  /*5200*/  FFMA.FTZ R96, R29, R36, R96 ;  /* 0x000000241d607223 */ /* 0x000fe20000010060 */
[----:B------:R-:W-:Y:S01]  /*5210*/  FMUL.FTZ R29, R35, R112 ;  /* 0x00000070231d7220 */ /* 0x000fe20000410000 */
[-C--:B------:R-:W-:Y:S01]  /*5220*/  FMUL.FTZ R32, R34, R33.reuse ;  /* 0x0000002122207220 */ /* 0x080fe20000410000 */
[----:B------:R-:W-:Y:S01]  /*5230*/  FFMA.FTZ R38, R13, R33, R38 ;  /* 0x000000210d267223 */ /* 0x000fe20000010026 */
[----:B------:R-:W-:-:S02]  /*5240*/  IMAD.U32 R31, R30, 0x10000, RZ ;  /* 0x000100001e1f7824 */ /* 0x000fc400078e00ff */
[----:B------:R-:W-:Y:S01]  /*5250*/  FFMA.FTZ R33, R12, R108, -R29 ;  /* 0x0000006c0c217223 */ /* 0x000fe2000001081d */
[----:B------:R-:W-:Y:S01]  /*5260*/  LOP3.LUT R30, R30, 0xffff0000, RZ, 0xc0, !PT ;  /* 0xffff00001e1e7812 */ /* 0x000fe200078ec0ff */
[----:B------:R-:W-:Y:S01]  /*5270*/  FFMA.FTZ R34, R13, R28, -R32 ;  /* 0x0000001c0d227223 */ /* 0x000fe20000010820 */
[----:B------:R-:W-:Y:S01]  /*5280*/  FMUL.FTZ R35, R35, R108 ;  /* 0x0000006c23237220 */ /* 0x000fe20000410000 */
[C---:B------:R-:W-:Y:S01]  /*5290*/  LOP3.LUT R29, R110.reuse, 0xffff0000, RZ, 0xc0, !PT ;  /* 0xffff00006e1d7812 */ /* 0x040fe200078ec0ff */
[----:B------:R-:W-:Y:S01]  /*52a0*/  IMAD.U32 R32, R110, 0x10000, RZ ;  /* 0x000100006e207824 */ /* 0x000fe200078e00ff */
[C---:B------:R-:W-:Y:S01]  /*52b0*/  LOP3.LUT R13, R106.reuse, 0xffff0000, RZ, 0xc0, !PT ;  /* 0xffff00006a0d7812 */ /* 0x040fe200078ec0ff */
[----:B------:R-:W-:Y:S02]  /*52c0*/  IMAD.U32 R28, R106, 0x10000, RZ ;  /* 0x000100006a1c7824 */ /* 0x000fe400078e00ff */
[----:B------:R-:W-:Y:S01]  /*52d0*/  FFMA.FTZ R35, R12, R112, R35 ;  /* 0x000000700c237223 */ /* 0x000fe20000010023 */
[C---:B------:R-:W-:Y:S01]  /*52e0*/  IMAD.U32 R15, R14.reuse, 0x10000, RZ ;  /* 0x000100000e0f7824 */ /* 0x040fe200078e00ff */
        /* <DEDUP_REMOVED lines=16> */
[----:B------:R-:W-:Y:S02]  /*53f0*/  F2FP.BF16.F32.PACK_AB R15, R94, R47 ;  /* 0x0000002f5e0f723e */ /* 0x000fe400000010ff */
[----:B------:R-:W-:-:S02]  /*5400*/  F2FP.BF16.F32.PACK_AB R29, R44, R97 ;  /* 0x000000612c1d723e */ /* 0x000fc400000010ff */
[----:B------:R-:W-:-:S07]  /*5410*/  F2FP.BF16.F32.PACK_AB R28, R35, R38 ;  /* 0x00000026231c723e */ /* 0x000fce00000010ff */
.L_x_3621:
[----:B------:R-:W-:Y:S05]  /*5420*/  BSYNC B1 ;  /* 0x0000000000017941 */ /* 0x000fea0003800000 */
.L_x_3620:
        /* <DEDUP_REMOVED lines=10> */
.L_x_3585:
[----:B------:R-:W-:-:S13]  /*54d0*/  ISETP.NE.AND P3, PT, R71, 0x3, PT ;  /* 0x000000034700780c */ /* 0x000fda0003f65270 */
[----:B------:R-:W-:Y:S05]  /*54e0*/  @!P3 BRA `(.L_x_3622) ;  /* 0x000000000004b947 */ /* 0x000fea0003800000 */
[----:B------:R-:W-:Y:S01]  /*54f0*/  BPT.TRAP 0x1 ;  /* 0x000000040000795c */ /* 0x000fe20000300000 */
.L_x_3622:
[----:B------:R-:W-:Y:S01]  /*5500*/  IMAD R88, R152, 0x8, R144 ;  /* 0x0000000898587824 */ /* 0x000fe200078e0290 */
[----:B------:R-:W-:Y:S01]  /*5510*/  SHF.L.U32 R99, R157, 0x1f, RZ ;  /* 0x0000001f9d637819 */ /* 0x000fe200000006ff */
[----:B------:R-:W-:Y:S01]  /*5520*/  IMAD R98, R26, -0x60, R56 ;  /* 0xffffffa01a627824 */ /* 0x000fe200078e0238 */
[----:B------:R-:W-:Y:S02]  /*5530*/  BSSY B1, `(.L_x_3623) ;  /* 0x0000004000017945 */ /* 0x000fe40003800000 */
[----:B------:R-:W0:Y:S02]  /*5540*/  SYNCS.PHASECHK.TRANS64.TRYWAIT P4, [R88+URZ+0x32490], R99 ;  /* 0x03249063580075a7 */ /* 0x000e24000808017f */
[----:B------:R-:W-:Y:S01]  /*5550*/  VIMNMX R98, R98, 0x60, PT ;  /* 0x0000006062627848 */ /* 0x000fe20003fe0100 */
[----:B0-----:R-:W-:Y:S06]  /*5560*/  @!P4 BRA `(.L_x_3624) ;  /* 0x0000031000e8c947 */ /* 0x001fec0003800000 */
.L_x_3971:
[----:B------:R-:W-:Y:S05]  /*5570*/  BSYNC B1 ;  /* 0x0000000000017941 */ /* 0x000fea0003800000 */
.L_x_3623:
        /* <DEDUP_REMOVED lines=8> */
.L_x_3626:
[----:B------:R-:W-:Y:S05]  /*5600*/  BSYNC B1 ;  /* 0x0000000000017941 */ /* 0x000fea0003800000 */
.L_x_3625:
[----:B------:R-:W-:Y:S05]  /*5610*/  @P4 BRA `(.L_x_3602) ;  /* 0x0000000000104947 */ /* 0x000fea0003800000 */
[----:B-1----:R-:W1:Y:S04]  /*5620*/  @!P1 LDS.128 R12, [R96+0x2000] ;  /* 0x00200000600c9984 */ /* 0x002e680000000c00 */
[----:B------:R-:W2:Y:S04]  /*5630*/  @!P2 LDS.128 R28, [R94+0x2000] ;  /* 0x002000005e1ca984 */ /* 0x000ea80000000c00 */
[----:B-1----:R3:W-:Y:S04]  /*5640*/  @!P1 STG.E.128 desc[UR42][R32.64], R12 ;  /* 0x0000000c20009986 */ /* 0x0027e8000c101d2a */
[----:B--2---:R3:W-:Y:S02]  /*5650*/  @!P2 STG.E.128 desc[UR42][R32.64+0x40], R28 ;  /* 0x0000401c2000a986 */ /* 0x0047e4000c101d2a */
.L_x_3602:
[----:B------:R-:W-:Y:S05]  /*5660*/  BSYNC B0 ;  /* 0x0000000000007941 */ /* 0x000fea0003800000 */
.L_x_3584:
        /* <DEDUP_REMOVED lines=17> */
.L_x_3628:
[----:B------:R-:W-:Y:S05]  /*5780*/  BSYNC B0 ;  /* 0x0000000000007941 */ /* 0x000fea0003800000 */
.L_x_3627:
[----:B------:R-:W2:Y:S01]  /*5790*/  SYNCS.PHASECHK.TRANS64.TRYWAIT P3, [R88+URZ+0x324b0], R99 ;  /* 0x0324b063580075a7 */ /* 0x000ea2000806017f */
[----:B------:R-:W-:Y:S01]  /*57a0*/  ULDC UR49, c[0x0][0x320] ;  /* 0x0000c80000317ab9 */ /* 0x000fe20000000800 */
[----:B------:R-:W-:Y:S01]  /*57b0*/  ULDC.64 UR44, c[0x0][0x328] ;  /* 0x0000ca00002c7ab9 */ /* 0x000fe20000000a00 */
[----:B------:R-:W-:Y:S01]  /*57c0*/  ULDC.64 UR40, c[0x0][0x318] ;  /* 0x0000c60000287ab9 */ /* 0x000fe20000000a00 */
[----:B------:R-:W-:Y:S01]  /*57d0*/  BSSY B0, `(.L_x_3629) ;  /* 0x0000003000007945 */ /* 0x000fe20003800000 */
[----:B------:R-:W-:-:S03]  /*57e0*/  IMAD R13, R152, 0x6000, R160 ;  /* 0x00006000980d7824 */ /* 0x000fc600078e02a0 */
[----:B--2---:R-:W-:Y:S05]  /*57f0*/  @!P3 BRA `(.L_x_3630) ;  /* 0x000003100058b947 */ /* 0x004fea0003800000 */
.L_x_3972:
[----:B------:R-:W-:Y:S05]  /*5800*/  BSYNC B0 ;  /* 0x0000000000007941 */ /* 0x000fea0003800000 */
.L_x_3629:
        /* <DEDUP_REMOVED lines=8> */
[----:B-1----:R-:W-:Y:S02]  /*5890*/  IMAD.MOV.U32 R12, RZ, RZ, R6 ;  /* 0x000000ffff0c7224 */ /* 0x002fe400078e0006 */
[----:B------:R-:W-:Y:S02]  /*58a0*/  IMAD.MOV.U32 R13, RZ, RZ, R85 ;  /* 0x000000ffff0d7224 */ /* 0x000fe400078e0055 */
[C---:B------:R-:W-:Y:S02]  /*58b0*/  IMAD R15, R28.reuse, UR45, R15 ;  /* 0x0000002d1c0f7c24 */ /* 0x040fe4000f8e020f */
[----:B------:R-:W-:-:S04]  /*58c0*/  IMAD.WIDE.U32 R12, R28, UR44, R12 ;  /* 0x0000002c1c0c7c25 */ /* 0x000fc8000f8e000c */
[----:B------:R-:W-:Y:S01]  /*58d0*/  IMAD.IADD R13, R13, 0x1, R15 ;  /* 0x000000010d0d7824 */ /* 0x000fe200078e020f */
[----:B------:R-:W-:-:S04]  /*58e0*/  LEA R30, P3, R12, UR40, 0x1 ;  /* 0x000000280c1e7c11 */ /* 0x000fc8000f8608ff */
[----:B------:R-:W-:Y:S02]  /*58f0*/  LEA.HI.X R31, R12, UR41, R13, 0x1, P3 ;  /* 0x000000290c1f7c11 */ /* 0x000fe400098f0c0d */
[----:B------:R-:W-:-:S13]  /*5900*/  ISETP.GE.AND P3, PT, R22, UR49, PT ;  /* 0x0000003116007c0c */ /* 0x000fda000bf66270 */
[----:B------:R-:W1:Y:S04]  /*5910*/  @!P3 LDS.128 R12, [R32] ;  /* 0x00000000200cb984 */ /* 0x000e680000000c00 */
[----:B-1----:R-:W-:Y:S01]  /*5920*/  @!P3 STG.E.128 desc[UR42][R30.64], R12 ;  /* 0x0000000c1e00b986 */ /* 0x002fe2000c101d2a */
[----:B------:R-:W-:-:S13]  /*5930*/  ISETP.GE.AND P3, PT, R60, UR49, PT ;  /* 0x000000313c007c0c */ /* 0x000fda000bf66270 */
[----:B------:R-:W1:Y:S04]  /*5940*/  @!P3 LDS.128 R12, [R33] ;  /* 0x00000000210cb984 */ /* 0x000e680000000c00 */
[----:B-1----:R-:W-:Y:S01]  /*5950*/  @!P3 STG.E.128 desc[UR42][R30.64+0x40], R12 ;  /* 0x0000400c1e00b986 */ /* 0x002fe2000c101d2a */
[----:B------:R-:W-:-:S13]  /*5960*/  ISETP.GE.AND P3, PT, R3, UR49, PT ;  /* 0x0000003103007c0c */ /* 0x000fda000bf66270 */
[----:B------:R-:W1:Y:S04]  /*5970*/  @!P3 LDS.128 R12, [R32+0x3000] ;  /* 0x00300000200cb984 */ /* 0x000e680000000c00 */
        /* <DEDUP_REMOVED lines=10> */
[----:B------:R-:W-:-:S13]  /*5a20*/  ISETP.NE.AND P3, PT, R87, RZ, PT ;  /* 0x000000ff5700720c */ /* 0x000fda0003f65270 */
[----:B------:R-:W1:Y:S04]  /*5a30*/  @P3 LDS.128 R12, [R32+0x9000] ;  /* 0x00900000200c3984 */ /* 0x000e680000000c00 */
[----:B-1----:R-:W-:Y:S01]  /*5a40*/  @P3 STG.E.128 desc[UR42][R30.64+0x180], R12 ;  /* 0x0001800c1e003986 */ /* 0x002fe2000c101d2a */
[----:B------:R-:W-:-:S13]  /*5a50*/  ISETP.NE.AND P3, PT, R86, RZ, PT ;  /* 0x000000ff5600720c */ /* 0x000fda0003f65270 */
[----:B------:R-:W1:Y:S04]  /*5a60*/  @P3 LDS.128 R12, [R33+0x9000] ;  /* 0x00900000210c3984 */ /* 0x000e680000000c00 */
[----:B-1----:R3:W-:Y:S02]  /*5a70*/  @P3 STG.E.128 desc[UR42][R30.64+0x1c0], R12 ;  /* 0x0001c00c1e003986 */ /* 0x0027e4000c101d2a */
.L_x_3632:
[----:B------:R-:W-:Y:S05]  /*5a80*/  BSYNC B0 ;  /* 0x0000000000007941 */ /* 0x000fea0003800000 */
.L_x_3631:
[----:B------:R-:W-:Y:S01]  /*5a90*/  ISETP.GE.AND P3, PT, R156, R98, PT ;  /* 0x000000629c00720c */ /* 0x000fe20003f66270 */
[----:B------:R-:W-:-:S12]  /*5aa0*/  BSSY B0, `(.L_x_3633) ;  /* 0x0000024000007945 */ /* 0x000fd80003800000 */
[----:B------:R-:W-:Y:S05]  /*5ab0*/  @P3 BRA `(.L_x_3634) ;  /* 0x0000000000883947 */ /* 0x000fea0003800000 */
[----:B---3--:R-:W-:Y:S01]  /*5ac0*/  IADD3 R15, P3, R28, 0x40, RZ ;  /* 0x000000401c0f7810 */ /* 0x008fe20007f7e0ff */
[----:B-1----:R-:W-:Y:S02]  /*5ad0*/  IMAD.MOV.U32 R12, RZ, RZ, R6 ;  /* 0x000000ffff0c7224 */ /* 0x002fe400078e0006 */
        /* <DEDUP_REMOVED lines=31> */
[----:B-1----:R4:W-:Y:S02]  /*5cd0*/  @P3 STG.E.128 desc[UR42][R28.64+0x1c0], R12 ;  /* 0x0001c00c1c003986 */ /* 0x0029e4000c101d2a */
.L_x_3634:
[----:B------:R-:W-:Y:S05]  /*5ce0*/  BSYNC B0 ;  /* 0x0000000000007941 */ /* 0x000fea0003800000 */
.L_x_3633:
[----:B------:R-:W-:Y:S01]  /*5cf0*/  @!PT LDS RZ, [RZ] ;  /* 0x00000000fffff984 */ /* 0x000fe20000000800 */
[----:B------:R-:W-:Y:S01]  /*5d00*/  @!PT LDS RZ, [RZ] ;  /* 0x00000000fffff984 */ /* 0x000fe20000000800 */
[----:B------:R-:W-:Y:S01]  /*5d10*/  @!PT LDS RZ, [RZ] ;  /* 0x00000000fffff984 */ /* 0x000fe20000000800 */
[----:B------:R-:W-:Y:S01]  /*5d20*/  @!PT LDS RZ, [RZ] ;  /* 0x00000000fffff984 */ /* 0x000fe20000000800 */
[----:B------:R5:W-:Y:S06]  /*5d30*/  MEMBAR.ALL.CTA ;  /* 0x0000000000007992 */ /* 0x000bec0000008000 */
[----:B-----5:R-:W5:Y:S02]  /*5d40*/  FENCE.VIEW.ASYNC.S ;  /* 0x00000000000073c6 */ /* 0x020f640000000000 */
[----:B-----5:R1:W-:Y:S01]  /*5d50*/  BAR.SYNC.DEFER_BLOCKING R214, 0x80 ;  /* 0x000200d60000751d */ /* 0x0203e20000010000 */
[----:B------:R-:W-:Y:S01]  /*5d60*/  ISETP.NE.AND P5, PT, R89, RZ, PT ;  /* 0x000000ff5900720c */ /* 0x000fe20003fa5270 */
[----:B------:R-:W-:-:S02]  /*5d70*/  VIADD R152, R152, 0x1 ;  /* 0x0000000198987836 */ /* 0x000fc40000000000 */
[----:B0-2---:R-:W-:-:S03]  /*5d80*/  @!P4 VIADD R88, R88, 0x324c0 ;  /* 0x000324c05858c836 */ /* 0x005fc60000000000 */
[C---:B------:R-:W-:Y:S02]  /*5d90*/  ISETP.NE.AND P3, PT, R152.reuse, 0x2, PT ;  /* 0x000000029800780c */ /* 0x040fe40003f65270 */
[----:B------:R-:W-:Y:S02]  /*5da0*/  @!P4 PRMT R88, RZ, 0x654, R88 ;  /* 0x00000654ff58c816 */ /* 0x000fe40000000058 */
[----:B-1-34-:R-:W-:Y:S02]  /*5db0*/  SEL R12, RZ, 0x1, P3 ;  /* 0x00000001ff0c7807 */ /* 0x01afe40001800000 */
[----:B------:R-:W-:Y:S02]  /*5dc0*/  SEL R152, R152, RZ, P3 ;  /* 0x000000ff98987207 */ /* 0x000fe40001800000 */
[----:B------:R-:W-:Y:S01]  /*5dd0*/  LOP3.LUT R157, R157, R12, RZ, 0x3c, !PT ;  /* 0x0000000c9d9d7212 */ /* 0x000fe200078e3cff */
[----:B------:R0:W-:Y:S01]  /*5de0*/  @!P4 SYNCS.ARRIVE.TRANS64.RED.A1T0 RZ, [R88+URZ], RZ ;  /* 0x000000ff58ffc9a7 */ /* 0x0001e2000810043f */
[----:B------:R-:W-:Y:S05]  /*5df0*/  @P5 BRA `(.L_x_3635) ;  /* 0xffffffc800705947 */ /* 0x000fea000383ffff */
[----:B------:R-:W1:Y:S01]  /*5e00*/  S2R R13, SR_TID.X ;  /* 0x00000000000d7919 */ /* 0x000e620000002100 */
[----:B------:R-:W-:Y:S02]  /*5e10*/  PLOP3.LUT P0, PT, PT, PT, PT, 0x8, 0x0 ;  /* 0x000000000000781c */ /* 0x000fe40003f0e170 */
[----:B-1----:R-:W-:-:S04]  /*5e20*/  SHF.R.U32.HI R13, RZ, 0x7, R13 ;  /* 0x00000007ff0d7819 */ /* 0x002fc8000001160d */
[----:B------:R-:W-:-:S13]  /*5e30*/  ISETP.NE.AND P5, PT, R13, 0x1, PT ;  /* 0x000000010d00780c */ /* 0x000fda0003fa5270 */
[----:B------:R-:W-:Y:S06]  /*5e40*/  @!P5 BAR.ARV 0x9, 0x100 ;  /* 0x024400000000db1d */ /* 0x000fec0000002000 */
.L_x_3579:
[----:B------:R-:W1:Y:S01]  /*5e50*/  S2R R0, SR_TID.X ;  /* 0x0000000000007919 */ /* 0x000e620000002100 */
[----:B------:R-:W2:Y:S01]  /*5e60*/  LDC R15, c[0x0][0x448] ;  /* 0x00011200ff0f7b82 */ /* 0x000ea20000000800 */
[----:B------:R-:W-:Y:S01]  /*5e70*/  IMAD.MOV.U32 R12, RZ, RZ, 0x3000 ;  /* 0x00003000ff0c7424 */ /* 0x000fe200078e00ff */
[----:B------:R-:W3:Y:S01]  /*5e80*/  S2R R3, SR_SWINHI ;  /* 0x0000000000037919 */ /* 0x000ee20000002f00 */
[----:B------:R-:W-:Y:S02]  /*5e90*/  IMAD.U32 R13, RZ, RZ, UR38 ;  /* 0x00000026ff0d7e24 */ /* 0x000fe4000f8e00ff */
[----:B------:R-:W-:Y:S01]  /*5ea0*/  IMAD.MOV.U32 R9, RZ, RZ, 0x100 ;  /* 0x00000100ff097424 */ /* 0x000fe200078e00ff */
[----:B------:R-:W-:Y:S02]  /*5eb0*/  STL [R1+0x70], R121 ;  /* 0x0000707901007387 */ /* 0x000fe40000100800 */
[----:B------:R-:W4:Y:S01]  /*5ec0*/  LDC R14, c[0x0][0xa80] ;  /* 0x0002a000ff0e7b82 */ /* 0x000f220000000800 */
[----:B------:R-:W-:Y:S01]  /*5ed0*/  IMAD.MOV.U32 R10, RZ, RZ, 0x1 ;  /* 0x00000001ff0a7424 */ /* 0x000fe200078e00ff */
[----:B------:R0:W-:Y:S01]  /*5ee0*/  STL.64 [R1+0x18], R12 ;  /* 0x0000180c01007387 */ /* 0x0001e20000100a00 */
[----:B------:R-:W-:-:S02]  /*5ef0*/  IMAD.MOV.U32 R11, RZ, RZ, RZ ;  /* 0x000000ffff0b7224 */ /* 0x000fc400078e00ff */
[----:B------:R-:W-:Y:S01]  /*5f00*/  IMAD.MOV.U32 R4, RZ, RZ, 0xc000 ;  /* 0x0000c000ff047424 */ /* 0x000fe200078e00ff */
[----:B------:R-:W-:Y:S01]  /*5f10*/  STL.128 [R1+0x430], RZ ;  /* 0x000430ff01007387 */ /* 0x000fe20000100c00 */
[----:B------:R-:W-:Y:S02]  /*5f20*/  IMAD.U32 R5, RZ, RZ, UR38 ;  /* 0x00000026ff057e24 */ /* 0x000fe4000f8e00ff */
[----:B------:R-:W-:Y:S01]  /*5f30*/  IMAD.MOV.U32 R7, RZ, RZ, 0x100 ;  /* 0x00000100ff077424 */ /* 0x000fe200078e00ff */
[----:B------:R-:W-:Y:S01]  /*5f40*/  STL.128 [R1+0x440], RZ ;  /* 0x000440ff01007387 */ /* 0x000fe20000100c00 */
[----:B------:R-:W-:Y:S02]  /*5f50*/  IMAD.MOV.U32 R16, RZ, RZ, 0x1 ;  /* 0x00000001ff107424 */ /* 0x000fe400078e00ff */
[----:B------:R-:W-:Y:S01]  /*5f60*/  IMAD.MOV.U32 R17, RZ, RZ, RZ ;  /* 0x000000ffff117224 */ /* 0x000fe200078e00ff */
[----:B------:R-:W-:Y:S01]  /*5f70*/  STL.128 [R1+0x220], RZ ;  /* 0x000220ff01007387 */ /* 0x000fe20000100c00 */
[----:B------:R-:W-:-:S02]  /*5f80*/  IMAD.U32 R30, RZ, RZ, UR37 ;  /* 0x00000025ff1e7e24 */ /* 0x000fc4000f8e00ff */
[----:B------:R-:W-:Y:S01]  /*5f90*/  IMAD.U32 R72, RZ, RZ, UR37 ;  /* 0x00000025ff487e24 */ /* 0x000fe2000f8e00ff */
[----:B------:R-:W-:Y:S01]  /*5fa0*/  STL.128 [R1+0x230], RZ ;  /* 0x000230ff01007387 */ /* 0x000fe20000100c00 */
[----:B-1----:R-:W-:-:S03]  /*5fb0*/  LOP3.LUT R0, R0, 0x7f, RZ, 0xc0, !PT ;  /* 0x0000007f00007812 */ /* 0x002fc600078ec0ff */
[----:B----4-:R-:W-:Y:S01]  /*5fc0*/  STL [R1+0x450], R14 ;  /* 0x0004500e01007387 */ /* 0x010fe20000100800 */
[----:B------:R-:W-:Y:S02]  /*5fd0*/  IADD3 R72, P5, R72, 0x70, RZ ;  /* 0x0000007048487810 */ /* 0x000fe40007fbe0ff */
[----:B------:R-:W-:Y:S01]  /*5fe0*/  ISETP.NE.AND P1, PT, R0, RZ, PT ;  /* 0x000000ff0000720c */ /* 0x000fe20003f25270 */
[----:B------:R-:W-:Y:S01]  /*5ff0*/  STL.128 [R1+0x240], RZ ;  /* 0x000240ff01007387 */ /* 0x000fe20000100c00 */
[----:B------:R-:W-:Y:S02]  /*6000*/  MOV R28, R144 ;  /* 0x00000090001c7202 */ /* 0x000fe40000000f00 */
[----:B---3--:R-:W-:Y:S02]  /*6010*/  MOV R29, R3 ;  /* 0x00000003001d7202 */ /* 0x008fe40000000f00 */
[----:B------:R-:W-:Y:S01]  /*6020*/  SEL R8, RZ, 0x1, P1 ;  /* 0x00000001ff087807 */ /* 0x000fe20000800000 */
[----:B------:R-:W-:Y:S01]  /*6030*/  STL.128 [R1+0x250], RZ ;  /* 0x000250ff01007387 */ /* 0x000fe20000100c00 */
[----:B0-----:R-:W-:-:S02]  /*6040*/  IADD3 R12, P1, R28, 0x32430, RZ ;  /* 0x000324301c0c7810 */ /* 0x001fc40007f3e0ff */
[C---:B------:R-:W-:Y:S01]  /*6050*/  IADD3 R0, P3, R28.reuse, 0x32450, RZ ;  /* 0x000324501c007810 */ /* 0x040fe20007f7e0ff */
[----:B------:R-:W-:Y:S01]  /*6060*/  IMAD.MOV.U32 R6, RZ, RZ, R8 ;  /* 0x000000ffff067224 */ /* 0x000fe200078e0008 */
[C---:B------:R-:W-:Y:S01]  /*6070*/  IADD3 R3, P4, R28.reuse, 0x32460, RZ ;  /* 0x000324601c037810 */ /* 0x040fe20007f9e0ff */
[--C-:B------:R-:W-:Y:S01]  /*6080*/  IMAD.X R13, RZ, RZ, R29.reuse, P1 ;  /* 0x000000ffff0d7224 */ /* 0x100fe200008e061d */
[----:B--2---:R-:W-:Y:S01]  /*6090*/  ISETP.NE.AND P1, PT, R15, 0x1, PT ;  /* 0x000000010f00780c */ /* 0x004fe20003f25270 */
[----:B------:R0:W-:Y:S04]  /*60a0*/  STL.128 [R1+0x20], R8 ;  /* 0x0000200801007387 */ /* 0x0001e80000100c00 */
[----:B------:R1:W-:Y:S04]  /*60b0*/  STL.128 [R1+0x50], R4 ;  /* 0x0000500401007387 */ /* 0x0003e80000100c00 */
[----:B------:R-:W-:Y:S04]  /*60c0*/  STL.64 [R1+0x8], R12 ;  /* 0x0000080c01007387 */ /* 0x000fe80000100a00 */
[----:B------:R-:W-:Y:S01]  /*60d0*/  STL.128 [R1+0x260], RZ ;  /* 0x000260ff01007387 */ /* 0x000fe20000100c00 */
[--C-:B0-----:R-:W-:Y:S01]  /*60e0*/  IMAD.X R11, RZ, RZ, R29.reuse, P3 ;  /* 0x000000ffff0b7224 */ /* 0x101fe200018e061d */
[----:B------:R-:W-:Y:S01]  /*60f0*/  IADD3 R8, P2, R28, 0x32440, RZ ;  /* 0x000324401c087810 */ /* 0x000fe20007f5e0ff */
[----:B------:R-:W-:Y:S01]  /*6100*/  IMAD.X R10, RZ, RZ, R29, P4 ;  /* 0x000000ffff0a7224 */ /* 0x000fe200020e061d */
[----:B------:R-:W-:Y:S01]  /*6110*/  STL.128 [R1+0x270], RZ ;  /* 0x000270ff01007387 */ /* 0x000fe20000100c00 */
[----:B-1----:R-:W-:Y:S01]  /*6120*/  IMAD.MOV.U32 R4, RZ, RZ, R0 ;  /* 0x000000ffff047224 */ /* 0x002fe200078e0000 */
[----:B------:R-:W-:Y:S01]  /*6130*/  IADD3 R30, P4, R30, 0x38, RZ ;  /* 0x000000381e1e7810 */ /* 0x000fe20007f9e0ff */
[----:B------:R-:W-:Y:S01]  /*6140*/  IMAD.MOV.U32 R5, RZ, RZ, R11 ;  /* 0x000000ffff057224 */ /* 0x000fe200078e000b */
[----:B------:R-:W-:Y:S01]  /*6150*/  STL.128 [R1+0x280], RZ ;  /* 0x000280ff01007387 */ /* 0x000fe20000100c00 */
[----:B------:R-:W-:-:S02]  /*6160*/  IMAD.MOV.U32 R6, RZ, RZ, R3 ;  /* 0x000000ffff067224 */ /* 0x000fc400078e0003 */
[----:B------:R-:W-:Y:S01]  /*6170*/  IMAD.MOV.U32 R7, RZ, RZ, R10 ;  /* 0x000000ffff077224 */ /* 0x000fe200078e000a */
[----:B------:R-:W0:Y:S01]  /*6180*/  @P1 LDC R3, c[0x0][0x44c] ;  /* 0x00011300ff031b82 */ /* 0x000e220000000800 */
[----:B------:R-:W-:Y:S01]  /*6190*/  IMAD.X R9, RZ, RZ, R29, P2 ;  /* 0x000000ffff097224 */ /* 0x000fe200010e061d */
[----:B------:R-:W-:Y:S01]  /*61a0*/  STL.128 [R1+0x290], RZ ;  /* 0x000290ff01007387 */ /* 0x000fe20000100c00 */
[----:B------:R-:W-:-:S03]  /*61b0*/  VIADD R0, R191, 0x7f ;  /* 0x0000007fbf007836 */ /* 0x000fc60000000000 */
[----:B------:R1:W-:Y:S04]  /*61c0*/  STL.128 [R1+0x40], R4 ;  /* 0x0000400401007387 */ /* 0x0003e80000100c00 */
[----:B------:R2:W-:Y:S04]  /*61d0*/  STL.64 [R1+0x68], R6 ;  /* 0x0000680601007387 */ /* 0x0005e80000100a00 */
[----:B------:R-:W-:Y:S04]  /*61e0*/  STL.64 [R1+0x10], R8 ;  /* 0x0000100801007387 */ /* 0x000fe80000100a00 */
[----:B------:R-:W-:Y:S01]  /*61f0*/  STL.64 [R1+0x30], R8 ;  /* 0x0000300801007387 */ /* 0x000fe20000100a00 */
[----:B-1----:R-:W1:Y:S03]  /*6200*/  @P1 LDC R4, c[0x0][0x450] ;  /* 0x00011400ff041b82 */ /* 0x002e660000000800 */
[----:B------:R-:W-:Y:S01]  /*6210*/  STL.128 [R1+0x2a0], RZ ;  /* 0x0002a0ff01007387 */ /* 0x000fe20000100c00 */
[----:B0-----:R-:W-:-:S03]  /*6220*/  @P1 IMAD.HI.U32 R3, R0, R3, RZ ;  /* 0x0000000300031227 */ /* 0x001fc600078e00ff */
[----:B------:R-:W-:Y:S01]  /*6230*/  STL.128 [R1+0x2b0], RZ ;  /* 0x0002b0ff01007387 */ /* 0x000fe20000100c00 */
[----:B--2---:R-:W0:Y:S03]  /*6240*/  LDC.64 R6, c[0x0][0xad8] ;  /* 0x0002b600ff067b82 */ /* 0x004e260000000a00 */
[----:B------:R-:W-:Y:S04]  /*6250*/  STL.128 [R1+0x2c0], RZ ;  /* 0x0002c0ff01007387 */ /* 0x000fe80000100c00 */
[----:B------:R-:W-:Y:S04]  /*6260*/  STL.128 [R1+0x2d0], RZ ;  /* 0x0002d0ff01007387 */ /* 0x000fe80000100c00 */
[----:B------:R-:W-:Y:S04]  /*6270*/  STL.128 [R1+0x2e0], RZ ;  /* 0x0002e0ff01007387 */ /* 0x000fe80000100c00 */
[----:B------:R-:W-:Y:S01]  /*6280*/  STL.128 [R1+0x2f0], RZ ;  /* 0x0002f0ff01007387 */ /* 0x000fe20000100c00 */
[----:B-1----:R-:W-:-:S03]  /*6290*/  @P1 SHF.R.U32.HI R0, RZ, R4, R3 ;  /* 0x00000004ff001219 */ /* 0x002fc60000011603 */
[----:B------:R-:W-:Y:S04]  /*62a0*/  STL.128 [R1+0x300], RZ ;  /* 0x000300ff01007387 */ /* 0x000fe80000100c00 */
[----:B------:R-:W-:Y:S01]  /*62b0*/  STL.128 [R1+0x310], RZ ;  /* 0x000310ff01007387 */ /* 0x000fe20000100c00 */
[----:B0-----:R-:W-:-:S03]  /*62c0*/  ISETP.GE.AND P6, PT, R7, 0x1, PT ;  /* 0x000000010700780c */ /* 0x001fc60003fc6270 */
[----:B------:R-:W-:Y:S04]  /*62d0*/  STL.128 [R1+0x320], RZ ;  /* 0x000320ff01007387 */ /* 0x000fe80000100c00 */
        /* <DEDUP_REMOVED lines=15> */
[----:B------:R-:W-:Y:S04]  /*63d0*/  STL.64 [R1], RZ ;  /* 0x000000ff01007387 */ /* 0x000fe80000100a00 */
[----:B------:R-:W-:Y:S04]  /*63e0*/  STL.64 [R1+0x38], RZ ;  /* 0x000038ff01007387 */ /* 0x000fe80000100a00 */
[----:B------:R0:W-:Y:S02]  /*63f0*/  STL.64 [R1+0x60], R16 ;  /* 0x0000601001007387 */ /* 0x0001e40000100a00 */
[----:B0-----:R-:W-:-:S02]  /*6400*/  IMAD.U32 R17, RZ, RZ, UR37 ;  /* 0x00000025ff117e24 */ /* 0x001fc4000f8e00ff */
[----:B------:R-:W-:-:S03]  /*6410*/  IMAD.U32 R16, RZ, RZ, UR37 ;  /* 0x00000025ff107e24 */ /* 0x000fc6000f8e00ff */
[----:B------:R-:W-:Y:S02]  /*6420*/  IADD3 R17, P2, R17, 0x430, RZ ;  /* 0x0000043011117810 */ /* 0x000fe40007f5e0ff */
[----:B------:R-:W-:Y:S01]  /*6430*/  IADD3 R16, P3, R16, 0x220, RZ ;  /* 0x0000022010107810 */ /* 0x000fe20007f7e0ff */
[----:B------:R-:W-:-:S12]  /*6440*/  @P0 BRA `(.L_x_3636) ;  /* 0x00000000000c0947 */ /* 0x000fd80003800000 */
[----:B------:R-:W0:Y:S01]  /*6450*/  FENCE.VIEW.ASYNC.G ;  /* 0x00000000000073c6 */ /* 0x000e220000000100 */
[----:B------:R-:W-:Y:S05]  /*6460*/  WARPSYNC.ALL ;  /* 0x0000000000007948 */ /* 0x000fea0003800000 */
[----:B0-----:R-:W-:Y:S06]  /*6470*/  BAR.ARV 0xc, 0x180 ;  /* 0x0306000000007b1d */ /* 0x001fec0000002000 */
.L_x_3636:
[----:B------:R-:W-:Y:S02]  /*6480*/  IMAD.IADD R3, R179, 0x1, R0 ;  /* 0x00000001b3037824 */ /* 0x000fe400078e0200 */
[----:B------:R-:W-:Y:S02]  /*6490*/  IMAD.X R44, RZ, RZ, UR36, P2 ;  /* 0x00000024ff2c7e24 */ /* 0x000fe400090e06ff */
[----:B------:R-:W-:Y:S02]  /*64a0*/  IMAD.X R45, RZ, RZ, UR36, P3 ;  /* 0x00000024ff2d7e24 */ /* 0x000fe400098e06ff */
[----:B------:R-:W-:Y:S02]  /*64b0*/  IMAD.X R51, RZ, RZ, UR36, P4 ;  /* 0x00000024ff337e24 */ /* 0x000fe4000a0e06ff */
[----:B------:R-:W-:Y:S02]  /*64c0*/  IMAD.X R73, RZ, RZ, UR36, P5 ;  /* 0x00000024ff497e24 */ /* 0x000fe4000a8e06ff */
        /* <DEDUP_REMOVED lines=13> */
.L_x_3639:
[----:B------:R-:W-:-:S13]  /*65a0*/  ISETP.NE.AND P0, PT, R7, 0x1, PT ;  /* 0x000000010700780c */ /* 0x000fda0003f05270 */
[----:B------:R-:W0:Y:S02]  /*65b0*/  @P0 LDC.64 R4, c[0x0][0xae0] ;  /* 0x0002b800ff040b82 */ /* 0x000e240000000a00 */
[----:B0-----:R-:W-:-:S05]  /*65c0*/  @P0 IMAD.HI.U32 R4, R0, R4, RZ ;  /* 0x0000000400040227 */ /* 0x001fca00078e00ff */
[----:B------:R-:W-:-:S07]  /*65d0*/  @P0 SHF.R.U32.HI R0, RZ, R5, R4 ;  /* 0x00000005ff000219 */ /* 0x000fce0000011604 */
.L_x_3640:
[----:B------:R-:W-:Y:S05]  /*65e0*/  BSYNC B0 ;  /* 0x0000000000007941 */ /* 0x000fea0003800000 */
.L_x_3638:
[----:B------:R-:W-:-:S05]  /*65f0*/  IMAD R3, R0, R7, R7 ;  /* 0x0000000700037224 */ /* 0x000fca00078e0207 */
[----:B------:R-:W-:-:S07]  /*6600*/  VIMNMX R6, R6, R3, PT ;  /* 0x0000000306067248 */ /* 0x000fce0003fe0100 */
.L_x_3637:
[----:B------:R-:W0:Y:S01]  /*6610*/  @P1 LDC R0, c[0x0][0x44c] ;  /* 0x00011300ff001b82 */ /* 0x000e220000000800 */
[----:B------:R-:W-:Y:S01]  /*6620*/  VIADD R6, R6, 0x5f ;  /* 0x0000005f06067836 */ /* 0x000fe20000000000 */
[----:B------:R-:W-:Y:S01]  /*6630*/  ULDC UR4, c[0x0][0xad4] ;  /* 0x0002b50000047ab9 */ /* 0x000fe20000000800 */
[----:B------:R-:W-:Y:S02]  /*6640*/  IMAD.MOV.U32 R5, RZ, RZ, R191 ;  /* 0x000000ffff057224 */ /* 0x000fe400078e00bf */
[----:B------:R-:W-:-:S03]  /*6650*/  IMAD.HI R6, R6, 0x2aaaaaab, RZ ;  /* 0x2aaaaaab06067827 */ /* 0x000fc600078e02ff */
[----:B------:R-:W1:Y:S02]  /*6660*/  @P1 LDC R9, c[0x0][0x450] ;  /* 0x00011400ff091b82 */ /* 0x000e640000000800 */
[----:B------:R-:W-:-:S04]  /*6670*/  SHF.R.U32.HI R3, RZ, 0x1f, R6 ;  /* 0x0000001fff037819 */ /* 0x000fc80000011606 */
[----:B------:R-:W-:-:S04]  /*6680*/  LEA.HI.SX32 R6, R6, R3, 0x1c ;  /* 0x0000000306067211 */ /* 0x000fc800078fe2ff */
[----:B------:R-:W-:Y:S01]  /*6690*/  VIMNMX R177, R177, R6, PT ;  /* 0x00000006b1b17248 */ /* 0x000fe20003fe0100 */
        /* <DEDUP_REMOVED lines=15> */
.L_x_3643:
[----:B------:R-:W-:-:S13]  /*6790*/  ISETP.NE.AND P0, PT, R7, 0x1, PT ;  /* 0x000000010700780c */ /* 0x000fda0003f05270 */
[----:B------:R-:W0:Y:S02]  /*67a0*/  @P0 LDC.64 R4, c[0x0][0xae0] ;  /* 0x0002b800ff040b82 */ /* 0x000e240000000a00 */
[----:B0-----:R-:W-:-:S05]  /*67b0*/  @P0 IMAD.HI.U32 R4, R0, R4, RZ ;  /* 0x0000000400040227 */ /* 0x001fca00078e00ff */
[----:B------:R-:W-:-:S07]  /*67c0*/  @P0 SHF.R.U32.HI R0, RZ, R5, R4 ;  /* 0x00000005ff000219 */ /* 0x000fce0000011604 */
.L_x_3644:
[----:B------:R-:W-:Y:S05]  /*67d0*/  BSYNC B0 ;  /* 0x0000000000007941 */ /* 0x000fea0003800000 */
.L_x_3642:
[----:B------:R-:W-:-:S05]  /*67e0*/  IMAD R0, R0, R7, RZ ;  /* 0x0000000700007224 */ /* 0x000fca00078e02ff */
[----:B------:R-:W-:-:S07]  /*67f0*/  VIMNMX R3, R3, R0, !PT ;  /* 0x0000000003037248 */ /* 0x000fce0007fe0100 */
.L_x_3641:
[----:B------:R-:W-:Y:S01]  /*6800*/  IMAD.HI R3, R3, 0x2aaaaaab, RZ ;  /* 0x2aaaaaab03037827 */ /* 0x000fe200078e02ff */
[----:B------:R-:W-:-:S04]  /*6810*/  PLOP3.LUT P0, PT, PT, PT, PT, 0x80, 0x0 ;  /* 0x000000000000781c */ /* 0x000fc80003f0f070 */
[----:B------:R-:W-:-:S04]  /*6820*/  SHF.R.U32.HI R0, RZ, 0x1f, R3 ;  /* 0x0000001fff007819 */ /* 0x000fc80000011603 */
[----:B------:R-:W-:-:S04]  /*6830*/  LEA.HI.SX32 R0, R3, R0, 0x1c ;  /* 0x0000000003007211 */ /* 0x000fc800078fe2ff */
[----:B------:R-:W-:-:S04]  /*6840*/  VIMNMX R165, RZ, R0, !PT ;  /* 0x00000000ffa57248 */ /* 0x000fc80007fe0100 */
[----:B------:R-:W-:-:S13]  /*6850*/  ISETP.GT.AND P1, PT, R177, R165, PT ;  /* 0x000000a5b100720c */ /* 0x000fda0003f24270 */
[----:B------:R-:W-:Y:S05]  /*6860*/  @!P1 BRA `(.L_x_3645) ;  /* 0x0000024000e89947 */ /* 0x000fea0003800000 */
[----:B------:R0:W-:Y:S01]  /*6870*/  STL.64 [R1+0x78], RZ ;  /* 0x000078ff01007387 */ /* 0x0001e20000100a00 */
[----:B------:R-:W-:Y:S01]  /*6880*/  IMAD.U32 R47, RZ, RZ, UR37 ;  /* 0x00000025ff2f7e24 */ /* 0x000fe2000f8e00ff */
[----:B------:R-:W-:Y:S01]  /*6890*/  UMOV UR4, 0xffffffff ;  /* 0xffffffff00047882 */ /* 0x000fe20000000000 */
[----:B------:R-:W-:Y:S02]  /*68a0*/  IMAD.U32 R49, RZ, RZ, UR37 ;  /* 0x00000025ff317e24 */ /* 0x000fe4000f8e00ff */
[----:B------:R-:W-:Y:S01]  /*68b0*/  IMAD.U32 R42, RZ, RZ, UR37 ;  /* 0x00000025ff2a7e24 */ /* 0x000fe2000f8e00ff */
[----:B------:R-:W-:Y:S01]  /*68c0*/  IADD3 R47, P0, R47, 0x118, RZ ;  /* 0x000001182f2f7810 */ /* 0x000fe20007f1e0ff */
[----:B------:R-:W-:Y:S01]  /*68d0*/  IMAD.U32 R57, RZ, RZ, UR37 ;  /* 0x00000025ff397e24 */ /* 0x000fe2000f8e00ff */
[----:B------:R-:W-:Y:S01]  /*68e0*/  IADD3 R49, P1, R49, 0x110, RZ ;  /* 0x0000011031317810 */ /* 0x000fe20007f3e0ff */
[----:B------:R-:W-:Y:S01]  /*68f0*/  IMAD.U32 R34, RZ, RZ, UR37 ;  /* 0x00000025ff227e24 */ /* 0x000fe2000f8e00ff */
[----:B------:R-:W-:Y:S01]  /*6900*/  IADD3 R42, P2, R42, 0xa8, RZ ;  /* 0x000000a82a2a7810 */ /* 0x000fe20007f5e0ff */
[----:B------:R-:W-:Y:S01]  /*6910*/  IMAD.U32 R40, RZ, RZ, UR37 ;  /* 0x00000025ff287e24 */ /* 0x000fe2000f8e00ff */
[----:B------:R-:W-:Y:S01]  /*6920*/  IADD3 R57, P3, R57, 0x98, RZ ;  /* 0x0000009839397810 */ /* 0x000fe20007f7e0ff */
[----:B------:R-:W-:Y:S01]  /*6930*/  IMAD.X R46, RZ, RZ, UR36, P0 ;  /* 0x00000024ff2e7e24 */ /* 0x000fe200080e06ff */
[----:B------:R-:W-:Y:S01]  /*6940*/  IADD3 R34, P4, R34, 0x78, RZ ;  /* 0x0000007822227810 */ /* 0x000fe20007f9e0ff */
[----:B------:R-:W-:Y:S01]  /*6950*/  IMAD.X R48, RZ, RZ, UR36, P1 ;  /* 0x00000024ff307e24 */ /* 0x000fe200088e06ff */
[----:B------:R-:W-:Y:S01]  /*6960*/  IADD3 R40, P5, R40, 0x80, RZ ;  /* 0x0000008028287810 */ /* 0x000fe20007fbe0ff */
[----:B------:R-:W-:-:S02]  /*6970*/  IMAD.X R43, RZ, RZ, UR36, P2 ;  /* 0x00000024ff2b7e24 */ /* 0x000fc400090e06ff */
[----:B------:R-:W-:Y:S02]  /*6980*/  IMAD.X R50, RZ, RZ, UR36, P3 ;  /* 0x00000024ff327e24 */ /* 0x000fe400098e06ff */
[----:B------:R-:W-:Y:S02]  /*6990*/  IMAD.X R35, RZ, RZ, UR36, P4 ;  /* 0x00000024ff237e24 */ /* 0x000fe4000a0e06ff */
[----:B------:R-:W-:Y:S01]  /*69a0*/  IMAD.X R41, RZ, RZ, UR36, P5 ;  /* 0x00000024ff297e24 */ /* 0x000fe2000a8e06ff */
[----:B0-----:R-:W-:Y:S06]  /*69b0*/  BRA.DIV UR4, `(.L_x_3646) ;  /* 0x000002fe04fc7947 */ /* 0x001fec000b800000 */
[----:B------:R0:W1:Y:S02]  /*69c0*/  SHFL.IDX PT, R14, R231, RZ, 0x1f ;  /* 0x00001fffe70e7589 */ /* 0x00006400000e0000 */
.L_x_3975:
[----:B-1----:R-:W-:Y:S01]  /*69d0*/  LEA.HI R0, R14, R14, RZ, 0x1 ;  /* 0x0000000e0e007211 */ /* 0x002fe200078f08ff */
[C---:B------:R-:W-:Y:S01]  /*69e0*/  VIADD R61, R144.reuse, 0x18400 ;  /* 0x00018400903d7836 */ /* 0x040fe20000000000 */
[----:B------:R-:W-:Y:S01]  /*69f0*/  STL.128 [R1+0xb0], RZ ;  /* 0x0000b0ff01007387 */ /* 0x000fe20000100c00 */
[----:B------:R-:W-:Y:S01]  /*6a00*/  VIADD R8, R144, 0x400 ;  /* 0x0000040090087836 */ /* 0x000fe20000000000 */
[----:B------:R-:W-:Y:S01]  /*6a10*/  LOP3.LUT R3, R0, 0x7fffe, RZ, 0xc0, !PT ;  /* 0x0007fffe00037812 */ /* 0x000fe200078ec0ff */
[----:B------:R-:W-:Y:S01]  /*6a20*/  IMAD.MOV.U32 R4, RZ, RZ, 0x1 ;  /* 0x00000001ff047424 */ /* 0x000fe200078e00ff */
[----:B------:R-:W-:Y:S01]  /*6a30*/  STL.128 [R1+0xc0], RZ ;  /* 0x0000c0ff01007387 */ /* 0x000fe20000100c00 */
[----:B------:R-:W-:Y:S01]  /*6a40*/  IMAD.MOV.U32 R5, RZ, RZ, RZ ;  /* 0x000000ffff057224 */ /* 0x000fe200078e00ff */
[----:B------:R-:W-:Y:S01]  /*6a50*/  SHF.R.U32.HI R8, RZ, 0x4, R8 ;  /* 0x00000004ff087819 */ /* 0x000fe20000011608 */
[----:B------:R-:W-:Y:S01]  /*6a60*/  IMAD.IADD R0, R14, 0x1, -R3 ;  /* 0x000000010e007824 */ /* 0x000fe200078e0a03 */
[----:B------:R-:W-:Y:S01]  /*6a70*/  STL.128 [R1+0xd0], RZ ;  /* 0x0000d0ff01007387 */ /* 0x000fe20000100c00 */
[----:B------:R-:W-:Y:S01]  /*6a80*/  VIADD R3, R144, 0x1c400 ;  /* 0x0001c40090037836 */ /* 0x000fe20000000000 */
[----:B------:R-:W-:Y:S01]  /*6a90*/  LOP3.LUT R8, R8, 0x3fff, RZ, 0xc0, !PT ;  /* 0x00003fff08087812 */ /* 0x000fe200078ec0ff */
[----:B------:R-:W-:Y:S01]  /*6aa0*/  IMAD R0, R0, 0x2000, R61 ;  /* 0x0000200000007824 */ /* 0x000fe200078e023d */
[----:B------:R-:W-:Y:S01]  /*6ab0*/  STL.128 [R1+0xe0], RZ ;  /* 0x0000e0ff01007387 */ /* 0x000fe20000100c00 */
[----:B------:R-:W-:Y:S01]  /*6ac0*/  IMAD.MOV.U32 R6, RZ, RZ, 0x1 ;  /* 0x00000001ff067424 */ /* 0x000fe200078e00ff */
[----:B------:R-:W-:Y:S01]  /*6ad0*/  SHF.R.U32.HI R3, RZ, 0x4, R3 ;  /* 0x00000004ff037819 */ /* 0x000fe20000011603 */
[----:B------:R-:W-:Y:S01]  /*6ae0*/  VIADD R9, R0, 0xa000 ;  /* 0x0000a00000097836 */ /* 0x000fe20000000000 */
[----:B------:R-:W-:Y:S01]  /*6af0*/  SHF.R.U32.HI R0, RZ, 0x4, R0 ;  /* 0x00000004ff007819 */ /* 0x000fe20000011600 */
[----:B------:R-:W-:Y:S01]  /*6b00*/  IMAD.MOV.U32 R7, RZ, RZ, RZ ;  /* 0x000000ffff077224 */ /* 0x000fe200078e00ff */
[----:B------:R-:W-:Y:S01]  /*6b10*/  LOP3.LUT R3, R3, 0x3fff, RZ, 0xc0, !PT ;  /* 0x00003fff03037812 */ /* 0x000fe200078ec0ff */
[----:B------:R-:W-:Y:S01]  /*6b20*/  IMAD.MOV.U32 R12, RZ, RZ, 0x1 ;  /* 0x00000001ff0c7424 */ /* 0x000fe200078e00ff */
[----:B------:R-:W-:Y:S01]  /*6b30*/  SHF.R.U32.HI R9, RZ, 0x4, R9 ;  /* 0x00000004ff097819 */ /* 0x000fe20000011609 */
[----:B------:R-:W-:Y:S01]  /*6b40*/  IMAD.MOV.U32 R13, RZ, RZ, RZ ;  /* 0x000000ffff0d7224 */ /* 0x000fe200078e00ff */
[----:B------:R-:W-:Y:S01]  /*6b50*/  LOP3.LUT R3, R3, 0x10000, RZ, 0xfc, !PT ;  /* 0x0001000003037812 */ /* 0x000fe200078efcff */
[----:B------:R1:W-:Y:S01]  /*6b60*/  STL.128 [R1+0x80], R4 ;  /* 0x0000800401007387 */ /* 0x0003e20000100c00 */
[----:B------:R-:W-:Y:S01]  /*6b70*/  LOP3.LUT R9, R9, 0x3fff, RZ, 0xc0, !PT ;  /* 0x00003fff09097812 */ /* 0x000fe200078ec0ff */
[----:B------:R-:W-:Y:S01]  /*6b80*/  IMAD.MOV.U32 R11, RZ, RZ, 0x40000040 ;  /* 0x40000040ff0b7424 */ /* 0x000fe200078e00ff */
[----:B------:R-:W-:Y:S01]  /*6b90*/  LOP3.LUT R0, R0, 0x3fff, RZ, 0xc0, !PT ;  /* 0x00003fff00007812 */ /* 0x000fe200078ec0ff */
[----:B------:R2:W-:Y:S01]  /*6ba0*/  STL.64 [R1+0x90], R12 ;  /* 0x0000900c01007387 */ /* 0x0005e20000100a00 */
[----:B------:R-:W-:Y:S01]  /*6bb0*/  LOP3.LUT R10, R8, 0x10000, RZ, 0xfc, !PT ;  /* 0x00010000080a7812 */ /* 0x000fe200078efcff */
[----:B------:R-:W-:Y:S01]  /*6bc0*/  IMAD.U32 R33, RZ, RZ, UR37 ;  /* 0x00000025ff217e24 */ /* 0x000fe2000f8e00ff */
[----:B------:R-:W-:Y:S01]  /*6bd0*/  LOP3.LUT P0, RZ, R61, 0x1bf, RZ, 0xc0, !PT ;  /* 0x000001bf3dff7812 */ /* 0x000fe2000780c0ff */
[----:B------:R3:W-:Y:S01]  /*6be0*/  STL.128 [R1+0xf0], RZ ;  /* 0x0000f0ff01007387 */ /* 0x0007e20000100c00 */
[----:B------:R-:W-:Y:S01]  /*6bf0*/  IMAD.U32 R37, RZ, RZ, UR37 ;  /* 0x00000025ff257e24 */ /* 0x000fe2000f8e00ff */
[----:B------:R-:W-:Y:S01]  /*6c00*/  BSSY B6, `(.L_x_3647) ;  /* 0x0000028000067945 */ /* 0x000fe20003800000 */
[----:B------:R-:W-:Y:S01]  /*6c10*/  IMAD.U32 R39, RZ, RZ, UR37 ;  /* 0x00000025ff277e24 */ /* 0x000fe2000f8e00ff */
[----:B------:R3:W-:Y:S01]  /*6c20*/  STL.128 [R1+0x100], RZ ;  /* 0x000100ff01007387 */ /* 0x0007e20000100c00 */
[----:B------:R-:W-:Y:S01]  /*6c30*/  IMAD.U32 R31, RZ, RZ, UR37 ;  /* 0x00000025ff1f7e24 */ /* 0x000fe2000f8e00ff */
[----:B------:R-:W-:-:S02]  /*6c40*/  IADD3 R33, P1, R33, 0x88, RZ ;  /* 0x0000008821217810 */ /* 0x000fc40007f3e0ff */
[----:B-1----:R-:W-:Y:S01]  /*6c50*/  LOP3.LUT R6, R8, 0x3000000, RZ, 0xfc, !PT ;  /* 0x0300000008067812 */ /* 0x002fe200078efcff */
[----:B------:R-:W-:Y:S01]  /*6c60*/  IMAD.MOV.U32 R4, RZ, RZ, R3 ;  /* 0x000000ffff047224 */ /* 0x000fe200078e0003 */
[----:B------:R-:W-:Y:S01]  /*6c70*/  LOP3.LUT R8, R9, 0x10000, RZ, 0xfc, !PT ;  /* 0x0001000009087812 */ /* 0x000fe200078efcff */
[----:B------:R-:W-:Y:S01]  /*6c80*/  IMAD.MOV.U32 R5, RZ, RZ, 0x40000040 ;  /* 0x40000040ff057424 */ /* 0x000fe200078e00ff */
[----:B--2---:R-:W-:Y:S01]  /*6c90*/  LOP3.LUT R12, R0, 0x10000, RZ, 0xfc, !PT ;  /* 0x00010000000c7812 */ /* 0x004fe200078efcff */
[----:B------:R-:W-:Y:S01]  /*6ca0*/  IMAD.MOV.U32 R7, RZ, RZ, 0x40000040 ;  /* 0x40000040ff077424 */ /* 0x000fe200078e00ff */
[----:B------:R-:W-:Y:S01]  /*6cb0*/  IADD3 R37, P2, R37, 0x90, RZ ;  /* 0x0000009025257810 */ /* 0x000fe20007f5e0ff */
[----:B------:R-:W-:Y:S01]  /*6cc0*/  IMAD.MOV.U32 R13, RZ, RZ, 0x40000040 ;  /* 0x40000040ff0d7424 */ /* 0x000fe200078e00ff */
[----:B------:R-:W-:Y:S01]  /*6cd0*/  IADD3 R39, P3, R39, 0xa0, RZ ;  /* 0x000000a027277810 */ /* 0x000fe20007f7e0ff */
[----:B------:R-:W-:Y:S01]  /*6ce0*/  IMAD.MOV.U32 R9, RZ, RZ, 0x40000040 ;  /* 0x40000040ff097424 */ /* 0x000fe200078e00ff */
[----:B------:R3:W-:Y:S01]  /*6cf0*/  STL.128 [R1+0xa0], R4 ;  /* 0x0000a00401007387 */ /* 0x0007e20000100c00 */
[----:B------:R-:W-:Y:S01]  /*6d00*/  IADD3 R31, P4, R31, 0xb0, RZ ;  /* 0x000000b01f1f7810 */ /* 0x000fe20007f9e0ff */
[----:B------:R-:W-:-:S02]  /*6d10*/  IMAD.X R36, RZ, RZ, UR36, P1 ;  /* 0x00000024ff247e24 */ /* 0x000fc400088e06ff */
[----:B------:R3:W-:Y:S01]  /*6d20*/  STL.64 [R1+0x98], R12 ;  /* 0x0000980c01007387 */ /* 0x0007e20000100a00 */
[----:B------:R-:W-:Y:S02]  /*6d30*/  IMAD.X R56, RZ, RZ, UR36, P2 ;  /* 0x00000024ff387e24 */ /* 0x000fe400090e06ff */
[----:B------:R-:W-:Y:S01]  /*6d40*/  IMAD.X R58, RZ, RZ, UR36, P3 ;  /* 0x00000024ff3a7e24 */ /* 0x000fe200098e06ff */
[----:B------:R3:W-:Y:S01]  /*6d50*/  STL.128 [R1+0x110], R8 ;  /* 0x0001100801007387 */ /* 0x0007e20000100c00 */
[----:B------:R-:W-:Y:S01]  /*6d60*/  IMAD.X R52, RZ, RZ, UR36, P4 ;  /* 0x00000024ff347e24 */ /* 0x000fe2000a0e06ff */
[----:B------:R-:W-:Y:S06]  /*6d70*/  @!P0 BRA `(.L_x_3648) ;  /* 0x0000000000408947 */ /* 0x000fec0003800000 */
[----:B------:R-:W-:Y:S01]  /*6d80*/  MOV R0, 0x0 ;  /* 0x0000000000007802 */ /* 0x000fe20000000f00 */
[----:B------:R-:W-:Y:S01]  /*6d90*/  ULDC.64 UR4, c[0x4][0x98] ;  /* 0x0100260000047ab9 */ /* 0x000fe20000000a00 */
[----:B------:R-:W-:Y:S01]  /*6da0*/  ULDC.64 UR6, c[0x4][0xa0] ;  /* 0x0100280000067ab9 */ /* 0x000fe20000000a00 */
[----:B---3--:R-:W-:Y:S01]  /*6db0*/  IMAD.U32 R4, RZ, RZ, UR4 ;  /* 0x00000004ff047e24 */ /* 0x008fe2000f8e00ff */
        /* <DEDUP_REMOVED lines=12> */
.L_x_3648:
[----:B------:R-:W-:Y:S05]  /*6e80*/  BSYNC B6 ;  /* 0x0000000000067941 */ /* 0x000fea0003800000 */
.L_x_3647:
[----:B------:R-:W1:Y:S01]  /*6e90*/  S2R R20, SR_TID.X ;  /* 0x0000000000147919 */ /* 0x000e620000002100 */
[----:B---3--:R-:W2:Y:S01]  /*6ea0*/  LDC.64 R6, c[0x0][0xad8] ;  /* 0x0002b600ff067b82 */ /* 0x008ea20000000a00 */
[----:B------:R-:W-:Y:S01]  /*6eb0*/  UIADD3 UR4, UP0, UR37, 0x120, URZ ;  /* 0x0000012025047890 */ /* 0x000fe2000ff1e03f */
[----:B------:R-:W-:Y:S01]  /*6ec0*/  IMAD.MOV.U32 R4, RZ, RZ, RZ ;  /* 0x000000ffff047224 */ /* 0x000fe200078e00ff */
[----:B------:R-:W-:Y:S01]  /*6ed0*/  STL.64 [R1+0x120], R220 ;  /* 0x000120dc01007387 */ /* 0x000fe20000100a00 */
[----:B------:R-:W-:Y:S01]  /*6ee0*/  IMAD.U32 R32, RZ, RZ, UR37 ;  /* 0x00000025ff207e24 */ /* 0x000fe2000f8e00ff */
[----:B------:R-:W-:Y:S01]  /*6ef0*/  UIADD3.X UR5, URZ, UR36, URZ, UP0, !UPT ;  /* 0x000000243f057290 */ /* 0x000fe200087fe43f */
[----:B------:R-:W-:Y:S01]  /*6f00*/  IMAD.U32 R38, RZ, RZ, UR37 ;  /* 0x00000025ff267e24 */ /* 0x000fe2000f8e00ff */
[----:B------:R-:W-:Y:S01]  /*6f10*/  STL.U8 [R1+0x138], RZ ;  /* 0x000138ff01007387 */ /* 0x000fe20000100000 */
[----:B------:R-:W3:Y:S01]  /*6f20*/  LDC.64 R12, c[0x0][0xae0] ;  /* 0x0002b800ff0c7b82 */ /* 0x000ee20000000a00 */
[----:B------:R-:W-:Y:S01]  /*6f30*/  IMAD.U32 R8, RZ, RZ, UR4 ;  /* 0x00000004ff087e24 */ /* 0x000fe2000f8e00ff */
[----:B------:R-:W-:Y:S01]  /*6f40*/  ULDC UR4, c[0x0][0x3f4] ;  /* 0x0000fd0000047ab9 */ /* 0x000fe20000000800 */
[----:B------:R-:W-:Y:S01]  /*6f50*/  IMAD.U32 R9, RZ, RZ, UR5 ;  /* 0x00000005ff097e24 */ /* 0x000fe2000f8e00ff */
[----:B------:R-:W-:Y:S01]  /*6f60*/  STL.U8 [R1+0x16c], RZ ;  /* 0x00016cff01007387 */ /* 0x000fe20000100000 */
[----:B------:R-:W-:-:S02]  /*6f70*/  ISETP.LT.AND P0, PT, RZ, UR4, PT ;  /* 0x00000004ff007c0c */ /* 0x000fc4000bf01270 */
[----:B------:R-:W-:Y:S01]  /*6f80*/  IADD3 R32, P2, R32, 0x13c, RZ ;  /* 0x0000013c20207810 */ /* 0x000fe20007f5e0ff */
[----:B------:R-:W4:Y:S01]  /*6f90*/  LDC R26, c[0x0][0xad4] ;  /* 0x0002b500ff1a7b82 */ /* 0x000f220000000800 */
[----:B------:R-:W-:Y:S01]  /*6fa0*/  STL.64 [R1+0x128], R8 ;  /* 0x0001280801007387 */ /* 0x000fe20000100a00 */
[----:B------:R-:W-:Y:S02]  /*6fb0*/  IADD3 R38, P4, R38, 0x128, RZ ;  /* 0x0000012826267810 */ /* 0x000fe40007f9e0ff */
[----:B------:R-:W-:Y:S01]  /*6fc0*/  IMAD.X R53, RZ, RZ, UR36, P2 ;  /* 0x00000024ff357e24 */ /* 0x000fe200090e06ff */
[----:B------:R0:W-:Y:S02]  /*6fd0*/  STL.64 [R1+0x130], R34 ;  /* 0x0001302201007387 */ /* 0x0001e40000100a00 */
[----:B------:R-:W-:Y:S01]  /*6fe0*/  IMAD.X R59, RZ, RZ, UR36, P4 ;  /* 0x00000024ff3b7e24 */ /* 0x000fe2000a0e06ff */
[----:B------:R-:W4:Y:S01]  /*6ff0*/  LDC.64 R10, c[0x0][0x448] ;  /* 0x00011200ff0a7b82 */ /* 0x000f220000000a00 */
[----:B--2---:R-:W-:-:S02]  /*7000*/  IMAD.MOV.U32 R27, RZ, RZ, R6 ;  /* 0x000000ffff1b7224 */ /* 0x004fc400078e0006 */
[----:B------:R-:W-:Y:S02]  /*7010*/  IMAD.MOV.U32 R5, RZ, RZ, R7 ;  /* 0x000000ffff057224 */ /* 0x000fe400078e0007 */
[----:B-1----:R-:W-:-:S03]  /*7020*/  VIADD R222, R20, 0xffffff80 ;  /* 0xffffff8014de7836 */ /* 0x002fc60000000000 */
[----:B------:R-:W1:Y:S01]  /*7030*/  LDC R0, c[0x0][0x450] ;  /* 0x00011400ff007b82 */ /* 0x000e620000000800 */
[----:B---3--:R-:W-:Y:S02]  /*7040*/  IMAD.MOV.U32 R6, RZ, RZ, R12 ;  /* 0x000000ffff067224 */ /* 0x008fe400078e000c */
[----:B------:R-:W-:Y:S01]  /*7050*/  IMAD.MOV.U32 R7, RZ, RZ, R13 ;  /* 0x000000ffff077224 */ /* 0x000fe200078e000d */
[----:B------:R2:W-:Y:S01]  /*7060*/  STL [R1+0x13c], R222 ;  /* 0x00013cde01007387 */ /* 0x0005e20000100800 */
[----:B0-----:R-:W-:Y:S02]  /*7070*/  IMAD.U32 R34, RZ, RZ, UR37 ;  /* 0x00000025ff227e24 */ /* 0x001fe4000f8e00ff */
[----:B------:R-:W-:Y:S01]  /*7080*/  IMAD.U32 R35, RZ, RZ, UR37 ;  /* 0x00000025ff237e24 */ /* 0x000fe2000f8e00ff */
[----:B----4-:R2:W-:Y:S02]  /*7090*/  STL.128 [R1+0x140], R24 ;  /* 0x0001401801007387 */ /* 0x0105e40000100c00 */
[----:B------:R-:W-:-:S02]  /*70a0*/  IADD3 R34, P1, R34, 0x16c, RZ ;  /* 0x0000016c22227810 */ /* 0x000fc40007f3e0ff */
[----:B------:R2:W-:Y:S01]  /*70b0*/  STL.128 [R1+0x150], R4 ;  /* 0x0001500401007387 */ /* 0x0005e20000100c00 */
[----:B------:R-:W-:Y:S02]  /*70c0*/  IADD3 R35, P3, R35, 0x138, RZ ;  /* 0x0000013823237810 */ /* 0x000fe40007f7e0ff */
[----:B------:R-:W-:Y:S01]  /*70d0*/  IMAD.X R55, RZ, RZ, UR36, P1 ;  /* 0x00000024ff377e24 */ /* 0x000fe200088e06ff */
[----:B------:R2:W-:Y:S02]  /*70e0*/  STL.64 [R1+0x160], R10 ;  /* 0x0001600a01007387 */ /* 0x0005e40000100a00 */
[----:B------:R-:W-:Y:S02]  /*70f0*/  IMAD.X R54, RZ, RZ, UR36, P3 ;  /* 0x00000024ff367e24 */ /* 0x000fe400098e06ff */
[----:B-1----:R2:W-:Y:S01]  /*7100*/  STL [R1+0x168], R0 ;  /* 0x0001680001007387 */ /* 0x0025e20000100800 */
[----:B------:R-:W-:Y:S05]  /*7110*/  @P0 BRA `(.L_x_3649) ;  /* 0x0000000000400947 */ /* 0x000fea0003800000 */
[----:B------:R-:W2:Y:S02]  /*7120*/  LDL R3, [R1+0x21c] ;  /* 0x00021c0001037983 */ /* 0x000ea40000100800 */
[----:B--2---:R-:W-:-:S04]  /*7130*/  LEA.HI R0, R3, R3, RZ, 0x1 ;  /* 0x0000000303007211 */ /* 0x004fc800078f08ff */
        /* <DEDUP_REMOVED lines=8> */
.L_x_3652:
[----:B-1----:R1:W2:Y:S02]  /*71c0*/  SYNCS.PHASECHK.TRANS64.TRYWAIT P0, [R144+URZ+0x32400], R3 ;  /* 0x03240003900075a7 */ /* 0x0022a4000800017f */
[----:B--2---:R-:W-:Y:S05]  /*71d0*/  @!P0 NANOSLEEP.SYNCS 0x989680 ;  /* 0x009896800000895d */ /* 0x004fea0003900000 */
[----:B------:R-:W2:Y:S02]  /*71e0*/  @!P0 SYNCS.PHASECHK.TRANS64 P0, [R144+URZ+0x32400], R3 ;  /* 0x03240003900085a7 */ /* 0x000ea4000800007f */
[----:B--2---:R-:W-:Y:S05]  /*71f0*/  @!P0 BRA `(.L_x_3652) ;  /* 0xfffffffc00f08947 */ /* 0x004fea000383ffff */
.L_x_3651:
[----:B------:R-:W-:Y:S05]  /*7200*/  BSYNC B0 ;  /* 0x0000000000007941 */ /* 0x000fea0003800000 */
.L_x_3650:
[----:B------:R-:W-:Y:S05]  /*7210*/  BRA `(.L_x_3653) ;  /* 0x0000002c00447947 */ /* 0x000fea0003800000 */
.L_x_3649:
[----:B------:R-:W-:Y:S01]  /*7220*/  LOP3.LUT P0, RZ, R61, 0x3ff, RZ, 0xc0, !PT ;  /* 0x000003ff3dff7812 */ /* 0x000fe2000780c0ff */
[----:B------:R-:W-:Y:S01]  /*7230*/  ULDC.64 UR4, c[0x0][0x3f8] ;  /* 0x0000fe0000047ab9 */ /* 0x000fe20000000a00 */
[----:B--2--5:R-:W-:Y:S01]  /*7240*/  SHF.R.S32.HI R5, RZ, 0x1f, R2 ;  /* 0x0000001fff057819 */ /* 0x024fe20000011402 */
        /* <DEDUP_REMOVED lines=27> */
.L_x_3655:
[----:B------:R-:W-:Y:S05]  /*7400*/  BSYNC B6 ;  /* 0x0000000000067941 */ /* 0x000fea0003800000 */
.L_x_3654:
[----:B------:R-:W2:Y:S01]  /*7410*/  LDL R0, [R1+0x70] ;  /* 0x0000700001007983 */ /* 0x000ea20000100800 */
[----:B------:R-:W-:Y:S01]  /*7420*/  ULDC.U8 UR4, c[0x0][0x410] ;  /* 0x0001040000047ab9 */ /* 0x000fe20000000000 */
[----:B------:R-:W-:Y:S01]  /*7430*/  BSSY B0, `(.L_x_3656) ;  /* 0x00002a7000007945 */ /* 0x000fe20003800000 */
[----:B------:R-:W-:Y:S01]  /*7440*/  ISETP.NE.AND P0, PT, RZ, UR4, PT ;  /* 0x00000004ff007c0c */ /* 0x000fe2000bf05270 */
[----:B--2---:R-:W-:-:S12]  /*7450*/  IMAD R0, R0, 0x80, R153 ;  /* 0x0000008000007824 */ /* 0x004fd800078e0299 */
[----:B------:R-:W-:Y:S05]  /*7460*/  @!P0 BRA `(.L_x_3657) ;  /* 0x00000014006c8947 */ /* 0x000fea0003800000 */
[----:B------:R-:W0:Y:S01]  /*7470*/  LDC R67, c[0x0][0x448] ;  /* 0x00011200ff437b82 */ /* 0x000e220000000800 */
[----:B------:R-:W-:Y:S01]  /*7480*/  IMAD R5, R225, 0x40, R0 ;  /* 0x00000040e1057824 */ /* 0x000fe200078e0200 */
[----:B------:R-:W-:Y:S01]  /*7490*/  ULDC.64 UR4, c[0x0][0x3f8] ;  /* 0x0000fe0000047ab9 */ /* 0x000fe20000000a00 */
[----:B------:R-:W-:Y:S01]  /*74a0*/  ULDC.64 UR6, c[0x0][0x408] ;  /* 0x0001020000067ab9 */ /* 0x000fe20000000a00 */
[----:B------:R-:W-:Y:S02]  /*74b0*/  IMAD.MOV.U32 R6, RZ, RZ, R60 ;  /* 0x000000ffff067224 */ /* 0x000fe400078e003c */
[----:B------:R-:W-:Y:S01]  /*74c0*/  IMAD.MOV.U32 R7, RZ, RZ, R25 ;  /* 0x000000ffff077224 */ /* 0x000fe200078e0019 */
[----:B0-----:R-:W-:-:S13]  /*74d0*/  ISETP.NE.AND P0, PT, R67, 0x1, PT ;  /* 0x000000014300780c */ /* 0x001fda0003f05270 */
[----:B------:R-:W0:Y:S08]  /*74e0*/  @P0 LDC R2, c[0x0][0x44c] ;  /* 0x00011300ff020b82 */ /* 0x000e300000000800 */
[----:B------:R-:W1:Y:S01]  /*74f0*/  @P0 LDC R3, c[0x0][0x450] ;  /* 0x00011400ff030b82 */ /* 0x000e620000000800 */
[----:B0-----:R-:W-:-:S05]  /*7500*/  @P0 IMAD.HI.U32 R2, R5, R2, RZ ;  /* 0x0000000205020227 */ /* 0x001fca00078e00ff */
[----:B-1----:R-:W-:Y:S01]  /*7510*/  @P0 SHF.R.U32.HI R5, RZ, R3, R2 ;  /* 0x00000003ff050219 */ /* 0x002fe20000011602 */
[----:B------:R-:W-:Y:S02]  /*7520*/  IMAD.MOV.U32 R2, RZ, RZ, R26 ;  /* 0x000000ffff027224 */ /* 0x000fe400078e001a */
[----:B------:R-:W-:Y:S01]  /*7530*/  IMAD.MOV.U32 R3, RZ, RZ, R63 ;  /* 0x000000ffff037224 */ /* 0x000fe200078e003f */
[----:B------:R-:W-:Y:S01]  /*7540*/  SHF.R.S32.HI R4, RZ, 0x1f, R5 ;  /* 0x0000001fff047819 */ /* 0x000fe20000011405 */
[----:B------:R-:W-:-:S04]  /*7550*/  IMAD.WIDE.U32 R6, R5, UR4, R6 ;  /* 0x0000000405067c25 */ /* 0x000fc8000f8e0006 */
[C---:B------:R-:W-:Y:S02]  /*7560*/  IMAD R8, R4.reuse, UR4, RZ ;  /* 0x0000000404087c24 */ /* 0x040fe4000f8e02ff */
[----:B------:R-:W-:Y:S02]  /*7570*/  IMAD R4, R4, UR6, RZ ;  /* 0x0000000604047c24 */ /* 0x000fe4000f8e02ff */
[C---:B------:R-:W-:Y:S01]  /*7580*/  IMAD R9, R5.reuse, UR5, R8 ;  /* 0x0000000505097c24 */ /* 0x040fe2000f8e0208 */
[----:B------:R-:W-:Y:S01]  /*7590*/  ULDC.64 UR4, c[0x0][0x3e8] ;  /* 0x0000fa0000047ab9 */ /* 0x000fe20000000a00 */
[----:B------:R-:W-:-:S04]  /*75a0*/  IMAD.WIDE.U32 R2, R5, UR6, R2 ;  /* 0x0000000605027c25 */ /* 0x000fc8000f8e0002 */
[----:B------:R-:W-:Y:S01]  /*75b0*/  IMAD R11, R5, UR7, R4 ;  /* 0x00000007050b7c24 */ /* 0x000fe2000f8e0204 */
[----:B------:R-:W-:Y:S01]  /*75c0*/  ULDC.64 UR6, c[0x0][0x400] ;  /* 0x0001000000067ab9 */ /* 0x000fe20000000a00 */
[----:B------:R-:W-:Y:S01]  /*75d0*/  IMAD.IADD R5, R7, 0x1, R9 ;  /* 0x0000000107057824 */ /* 0x000fe200078e0209 */
[----:B------:R-:W-:Y:S01]  /*75e0*/  LEA R4, P0, R6, UR4, 0x1 ;  /* 0x0000000406047c11 */ /* 0x000fe2000f8008ff */
[----:B------:R-:W-:Y:S01]  /*75f0*/  IMAD.IADD R7, R3, 0x1, R11 ;  /* 0x0000000103077824 */ /* 0x000fe200078e020b */
[----:B------:R-:W-:Y:S01]  /*7600*/  LEA R8, P1, R2, UR6, 0x1 ;  /* 0x0000000602087c11 */ /* 0x000fe2000f8208ff */
[----:B------:R-:W-:Y:S01]  /*7610*/  UMOV UR4, 0xffffffff ;  /* 0xffffffff00047882 */ /* 0x000fe20000000000 */
[----:B------:R-:W-:Y:S02]  /*7620*/  LEA.HI.X R6, R6, UR5, R5, 0x1, P0 ;  /* 0x0000000506067c11 */ /* 0x000fe400080f0c05 */
[----:B------:R-:W-:Y:S01]  /*7630*/  LEA.HI.X R7, R2, UR7, R7, 0x1, P1 ;  /* 0x0000000702077c11 */ /* 0x000fe200088f0c07 */
[----:B------:R-:W-:Y:S08]  /*7640*/  BRA.DIV UR4, `(.L_x_3658) ;  /* 0x000002f604007947 */ /* 0x000ff0000b800000 */
[----:B------:R0:W1:Y:S04]  /*7650*/  SHFL.IDX PT, R3, R6, RZ, 0x1c1f ;  /* 0x001c1fff06037589 */ /* 0x00006800000e0000 */
[----:B------:R0:W2:Y:S04]  /*7660*/  SHFL.IDX PT, R2, R4, RZ, 0x1c1f ;  /* 0x001c1fff04027589 */ /* 0x0000a800000e0000 */
[----:B------:R0:W3:Y:S04]  /*7670*/  SHFL.IDX PT, R5, R7, RZ, 0x1c1f ;  /* 0x001c1fff07057589 */ /* 0x0000e800000e0000 */
[----:B------:R0:W4:Y:S02]  /*7680*/  SHFL.IDX PT, R14, R8, RZ, 0x1c1f ;  /* 0x001c1fff080e7589 */ /* 0x00012400000e0000 */
.L_x_3981:
        /* <DEDUP_REMOVED lines=9> */
[----:B------:R-:W-:Y:S02]  /*7720*/  CS2R R60, SRZ ;  /* 0x00000000003c7805 */ /* 0x000fe4000001ff00 */
[----:B------:R-:W-:Y:S02]  /*7730*/  ISETP.GE.AND P3, PT, R158, UR4, PT ;  /* 0x000000049e007c0c */ /* 0x000fe4000bf66270 */
[----:B------:R-:W-:Y:S01]  /*7740*/  ISETP.GE.AND P2, PT, R154, UR4, PT ;  /* 0x000000049a007c0c */ /* 0x000fe2000bf46270 */
[----:B---3--:R-:W-:-:S10]  /*7750*/  IMAD.MOV.U32 R15, RZ, RZ, R5 ;  /* 0x000000ffff0f7224 */ /* 0x008fd400078e0005 */
[C---:B------:R-:W-:Y:S01]  /*7760*/  @!P3 IMAD.SHL.U32 R21, R158.reuse, 0x2, RZ ;  /* 0x000000029e15b824 */ /* 0x040fe200078e00ff */
[----:B------:R-:W-:Y:S01]  /*7770*/  @!P3 SHF.L.U64.HI R26, R158, 0x1, R226 ;  /* 0x000000019e1ab819 */ /* 0x000fe200000102e2 */
[----:B-12---:R-:W-:-:S03]  /*7780*/  @!P2 IMAD.WIDE R10, R154, 0x2, R2 ;  /* 0x000000029a0aa825 */ /* 0x006fc600078e0202 */
[-C--:B------:R-:W-:Y:S02]  /*7790*/  @!P3 IADD3 R2, P0, R2, R21.reuse, RZ ;  /* 0x000000150202b210 */ /* 0x080fe40007f1e0ff */
[----:B----4-:R-:W-:Y:S02]  /*77a0*/  @!P3 IADD3 R20, P1, R14, R21, RZ ;  /* 0x000000150e14b210 */ /* 0x010fe40007f3e0ff */
[----:B------:R-:W-:Y:S02]  /*77b0*/  CS2R R62, SRZ ;  /* 0x00000000003e7805 */ /* 0x000fe4000001ff00 */
[----:B------:R-:W-:Y:S01]  /*77c0*/  CS2R R24, SRZ ;  /* 0x0000000000187805 */ /* 0x000fe2000001ff00 */
[--C-:B------:R-:W-:Y:S01]  /*77d0*/  @!P3 IMAD.X R3, R3, 0x1, R26.reuse, P0 ;  /* 0x000000010303b824 */ /* 0x100fe200000e061a */
[----:B------:R1:W5:Y:S01]  /*77e0*/  @!P2 LD.E.64 R60, desc[UR42][R10.64] ;  /* 0x0000002a0a3ca980 */ /* 0x000362000c101b00 */
[----:B------:R-:W-:Y:S01]  /*77f0*/  @!P3 IMAD.X R21, R5, 0x1, R26, P1 ;  /* 0x000000010515b824 */ /* 0x000fe200008e061a */
[----:B------:R-:W-:Y:S01]  /*7800*/  CS2R R26, SRZ ;  /* 0x00000000001a7805 */ /* 0x000fe2000001ff00 */
[----:B------:R-:W-:Y:S01]  /*7810*/  @!P2 IMAD.WIDE R12, R154, 0x2, R14 ;  /* 0x000000029a0ca825 */ /* 0x000fe200078e020e */
[----:B------:R1:W5:Y:S04]  /*7820*/  @!P3 LD.E.64 R24, desc[UR42][R2.64] ;  /* 0x0000002a0218b980 */ /* 0x000368000c101b00 */
[----:B------:R1:W5:Y:S04]  /*7830*/  @!P2 LD.E.64 R62, desc[UR42][R12.64] ;  /* 0x0000002a0c3ea980 */ /* 0x000368000c101b00 */
[----:B------:R1:W5:Y:S02]  /*7840*/  @!P3 LD.E.64 R26, desc[UR42][R20.64] ;  /* 0x0000002a141ab980 */ /* 0x000364000c101b00 */
.L_x_3660:
[----:B------:R-:W-:Y:S05]  /*7850*/  BSYNC B1 ;  /* 0x0000000000017941 */ /* 0x000fea0003800000 */
.L_x_3659:
[----:B-12--5:R-:W-:Y:S01]  /*7860*/  IMAD.MOV.U32 R2, RZ, RZ, R24 ;  /* 0x000000ffff027224 */ /* 0x026fe200078e0018 */
[----:B------:R-:W-:Y:S01]  /*7870*/  UMOV UR4, 0xffffffff ;  /* 0xffffffff00047882 */ /* 0x000fe20000000000 */
[----:B------:R-:W-:Y:S01]  /*7880*/  IMAD.MOV.U32 R3, RZ, RZ, R25 ;  /* 0x000000ffff037224 */ /* 0x000fe200078e0019 */
        /* <DEDUP_REMOVED lines=9> */
[----:B------:R-:W-:-:S04]  /*7920*/  PRMT R77, R2, 0x5410, R3 ;  /* 0x00005410024d7816 */ /* 0x000fc80000000003 */
[----:B------:R-:W-:Y:S01]  /*7930*/  PRMT R69, R5, 0x5410, R9 ;  /* 0x0000541005457816 */ /* 0x000fe20000000009 */
[----:B------:R-:W-:Y:S06]  /*7940*/  BRA.DIV UR4, `(.L_x_3661) ;  /* 0x000002f204b07947 */ /* 0x000fec000b800000 */
[----:B------:R1:W2:Y:S04]  /*7950*/  SHFL.IDX PT, R5, R6, 0x1, 0x1c1f ;  /* 0x003c1f0006057f89 */ /* 0x0002a800000e0000 */
[----:B0-----:R-:W0:Y:S04]  /*7960*/  SHFL.IDX PT, R4, R4, 0x1, 0x1c1f ;  /* 0x003c1f0004047f89 */ /* 0x001e2800000e0000 */
[----:B------:R-:W3:Y:S04]  /*7970*/  SHFL.IDX PT, R7, R7, 0x1, 0x1c1f ;  /* 0x003c1f0007077f89 */ /* 0x000ee800000e0000 */
[----:B----4-:R1:W4:Y:S02]  /*7980*/  SHFL.IDX PT, R14, R8, 0x1, 0x1c1f ;  /* 0x003c1f00080e7f89 */ /* 0x01032400000e0000 */
.L_x_3987:
[----:B------:R-:W5:Y:S01]  /*7990*/  LDL R3, [R1+0x21c] ;  /* 0x00021c0001037983 */ /* 0x000f620000100800 */
[----:B------:R-:W-:Y:S01]  /*79a0*/  VIADD R0, R0, 0x40 ;  /* 0x0000004000007836 */ /* 0x000fe20000000000 */
[----:B------:R-:W-:Y:S01]  /*79b0*/  BSSY B1, `(.L_x_3662) ;  /* 0x000001e000017945 */ /* 0x000fe20003800000 */
[----:B-1----:R-:W-:Y:S02]  /*79c0*/  CS2R R8, SRZ ;  /* 0x0000000000087805 */ /* 0x002fe4000001ff00 */
[----:B------:R-:W-:Y:S02]  /*79d0*/  CS2R R10, SRZ ;  /* 0x00000000000a7805 */ /* 0x000fe4000001ff00 */
[----:B------:R-:W-:Y:S02]  /*79e0*/  ISETP.GE.AND P0, PT, R0, R67, PT ;  /* 0x000000430000720c */ /* 0x000fe40003f06270 */
[----:B-----5:R-:W-:-:S04]  /*79f0*/  LEA.HI R2, R3, R3, RZ, 0x1 ;  /* 0x0000000303027211 */ /* 0x020fc800078f08ff */
[----:B------:R-:W-:-:S05]  /*7a00*/  LOP3.LUT R2, R2, 0xfffffffe, RZ, 0xc0, !PT ;  /* 0xfffffffe02027812 */ /* 0x000fca00078ec0ff */
[----:B------:R-:W-:Y:S01]  /*7a10*/  IMAD.IADD R0, R3, 0x1, -R2 ;  /* 0x0000000103007824 */ /* 0x000fe200078e0a02 */
[----:B------:R-:W-:-:S04]  /*7a20*/  CS2R R2, SRZ ;  /* 0x0000000000027805 */ /* 0x000fc8000001ff00 */
[----:B------:R-:W-:Y:S01]  /*7a30*/  SHF.L.U32 R13, R0, 0x1f, RZ ;  /* 0x0000001f000d7819 */ /* 0x000fe200000006ff */
[----:B------:R-:W-:Y:S06]  /*7a40*/  @P0 BRA `(.L_x_3663) ;  /* 0x0000000000500947 */ /* 0x000fec0003800000 */
[----:B------:R-:W-:Y:S01]  /*7a50*/  ULDC UR4, c[0x0][0x3f4] ;  /* 0x0000fd0000047ab9 */ /* 0x000fe20000000800 */
[----:B------:R-:W-:Y:S02]  /*7a60*/  CS2R R8, SRZ ;  /* 0x0000000000087805 */ /* 0x000fe4000001ff00 */
[----:B------:R-:W-:Y:S02]  /*7a70*/  ISETP.GE.AND P3, PT, R158, UR4, PT ;  /* 0x000000049e007c0c */ /* 0x000fe4000bf66270 */
[----:B------:R-:W-:Y:S01]  /*7a80*/  ISETP.GE.AND P2, PT, R154, UR4, PT ;  /* 0x000000049a007c0c */ /* 0x000fe2000bf46270 */
[----:B---3--:R-:W-:Y:S01]  /*7a90*/  IMAD.MOV.U32 R15, RZ, RZ, R7 ;  /* 0x000000ffff0f7224 */ /* 0x008fe200078e0007 */
[----:B------:R-:W-:-:S09]  /*7aa0*/  CS2R R10, SRZ ;  /* 0x00000000000a7805 */ /* 0x000fd2000001ff00 */
[C---:B------:R-:W-:Y:S01]  /*7ab0*/  @!P3 IMAD.SHL.U32 R3, R158.reuse, 0x2, RZ ;  /* 0x000000029e03b824 */ /* 0x040fe200078e00ff */
[----:B------:R-:W-:Y:S01]  /*7ac0*/  @!P3 SHF.L.U64.HI R0, R158, 0x1, R226 ;  /* 0x000000019e00b819 */ /* 0x000fe200000102e2 */
[----:B0-2---:R-:W-:-:S03]  /*7ad0*/  @!P2 IMAD.WIDE R64, R154, 0x2, R4 ;  /* 0x000000029a40a825 */ /* 0x005fc600078e0204 */
[-C--:B------:R-:W-:Y:S02]  /*7ae0*/  @!P3 IADD3 R4, P0, R4, R3.reuse, RZ ;  /* 0x000000030404b210 */ /* 0x080fe40007f1e0ff */
[----:B----4-:R-:W-:Y:S02]  /*7af0*/  @!P3 IADD3 R6, P1, R14, R3, RZ ;  /* 0x000000030e06b210 */ /* 0x010fe40007f3e0ff */
[----:B------:R-:W-:Y:S02]  /*7b00*/  CS2R R20, SRZ ;  /* 0x0000000000147805 */ /* 0x000fe4000001ff00 */
[----:B------:R-:W-:Y:S01]  /*7b10*/  CS2R R2, SRZ ;  /* 0x0000000000027805 */ /* 0x000fe2000001ff00 */
[----:B------:R-:W-:Y:S01]  /*7b20*/  @!P2 IMAD.WIDE R14, R154, 0x2, R14 ;  /* 0x000000029a0ea825 */ /* 0x000fe200078e020e */
[----:B------:R1:W5:Y:S03]  /*7b30*/  @!P2 LD.E.64 R8, desc[UR42][R64.64] ;  /* 0x0000002a4008a980 */ /* 0x000366000c101b00 */
[--C-:B------:R-:W-:Y:S01]  /*7b40*/  @!P3 IMAD.X R5, R5, 0x1, R0.reuse, P0 ;  /* 0x000000010505b824 */ /* 0x100fe200000e0600 */
[----:B------:R1:W5:Y:S01]  /*7b50*/  @!P2 LD.E.64 R10, desc[UR42][R14.64] ;  /* 0x0000002a0e0aa980 */ /* 0x000362000c101b00 */
[----:B------:R-:W-:-:S03]  /*7b60*/  @!P3 IMAD.X R7, R7, 0x1, R0, P1 ;  /* 0x000000010707b824 */ /* 0x000fc600008e0600 */
[----:B------:R1:W5:Y:S04]  /*7b70*/  @!P3 LD.E.64 R20, desc[UR42][R4.64] ;  /* 0x0000002a0414b980 */ /* 0x000368000c101b00 */
[----:B------:R1:W5:Y:S02]  /*7b80*/  @!P3 LD.E.64 R2, desc[UR42][R6.64] ;  /* 0x0000002a0602b980 */ /* 0x000364000c101b00 */
.L_x_3663:
[----:B------:R-:W-:Y:S05]  /*7b90*/  BSYNC B1 ;  /* 0x0000000000017941 */ /* 0x000fea0003800000 */
.L_x_3662:
[----:B------:R-:W0:Y:S01]  /*7ba0*/  SYNCS.PHASECHK.TRANS64.TRYWAIT P0, [R144+URZ+0x32400], R13 ;  /* 0x0324000d900075a7 */ /* 0x000e22000800017f */
[----:B------:R-:W-:Y:S04]  /*7bb0*/  BSSY B1, `(.L_x_3664) ;  /* 0x0000002000017945 */ /* 0x000fe80003800000 */
[----:B0-----:R-:W-:Y:S05]  /*7bc0*/  @!P0 BRA `(.L_x_3665) ;  /* 0x000002f000808947 */ /* 0x001fea0003800000 */
.L_x_3988:
[----:B------:R-:W-:Y:S05]  /*7bd0*/  BSYNC B1 ;  /* 0x0000000000017941 */ /* 0x000fea0003800000 */
.L_x_3664:
[----:B-1----:R-:W4:Y:S01]  /*7be0*/  LDL R6, [R1+0x70] ;  /* 0x0000700001067983 */ /* 0x002f220000100800 */
[----:B------:R-:W-:Y:S01]  /*7bf0*/  LOP3.LUT P0, RZ, R227, 0x4, RZ, 0xc0, !PT ;  /* 0x00000004e3ff7812 */ /* 0x000fe2000780c0ff */
[----:B--2---:R-:W-:Y:S01]  /*7c00*/  IMAD.IADD R5, R167, 0x1, R230 ;  /* 0x00000001a7057824 */ /* 0x004fe200078e02e6 */
[----:B------:R-:W-:Y:S01]  /*7c10*/  BSSY B1, `(.L_x_3666) ;  /* 0x000007a000017945 */ /* 0x000fe20003800000 */
[----:B---3-5:R-:W-:Y:S02]  /*7c20*/  IMAD.MOV.U32 R7, RZ, RZ, R8 ;  /* 0x000000ffff077224 */ /* 0x028fe400078e0008 */
[----:B------:R-:W-:Y:S02]  /*7c30*/  IMAD R144, R5, 0x2, R144 ;  /* 0x0000000205907824 */ /* 0x000fe400078e0290 */
[----:B------:R-:W-:Y:S02]  /*7c40*/  IMAD.MOV.U32 R5, RZ, RZ, R20 ;  /* 0x000000ffff057224 */ /* 0x000fe400078e0014 */
[----:B------:R-:W-:-:S02]  /*7c50*/  VIADD R4, R144, 0x18400 ;  /* 0x0001840090047836 */ /* 0x000fc40000000000 */
[----:B------:R-:W-:Y:S01]  /*7c60*/  VIADD R0, R144, 0x18440 ;  /* 0x0001844090007836 */ /* 0x000fe20000000000 */
[----:B------:R-:W-:Y:S01]  /*7c70*/  PRMT R12, R5, 0x5410, R7 ;  /* 0x00005410050c7816 */ /* 0x000fe20000000007 */
[----:B------:R-:W-:Y:S02]  /*7c80*/  @P0 VIADD R0, R4, 0xffffffc0 ;  /* 0xffffffc004000836 */ /* 0x000fe40000000000 */
[----:B------:R-:W-:Y:S02]  /*7c90*/  IMAD.MOV.U32 R5, RZ, RZ, R9 ;  /* 0x000000ffff057224 */ /* 0x000fe400078e0009 */
[----:B------:R-:W-:-:S03]  /*7ca0*/  IMAD.MOV.U32 R7, RZ, RZ, R11 ;  /* 0x000000ffff077224 */ /* 0x000fc600078e000b */
[----:B------:R-:W-:Y:S01]  /*7cb0*/  PRMT R78, R5, 0x7610, R78 ;  /* 0x00007610054e7816 */ /* 0x000fe2000000004e */
[----:B------:R-:W-:-:S05]  /*7cc0*/  IMAD.MOV.U32 R5, RZ, RZ, R3 ;  /* 0x000000ffff057224 */ /* 0x000fca00078e0003 */
[----:B----4-:R-:W-:Y:S01]  /*7cd0*/  PRMT R14, R5, 0x5410, R7 ;  /* 0x00005410050e7816 */ /* 0x010fe20000000007 */
[----:B------:R-:W-:Y:S02]  /*7ce0*/  IMAD R4, R6, -0x80, R67 ;  /* 0xffffff8006047824 */ /* 0x000fe400078e0243 */
[----:B------:R-:W-:-:S03]  /*7cf0*/  IMAD.MOV.U32 R6, RZ, RZ, R21 ;  /* 0x000000ffff067224 */ /* 0x000fc600078e0015 */
[----:B------:R-:W-:Y:S01]  /*7d00*/  VIMNMX R74, R4, 0x80, PT ;  /* 0x00000080044a7848 */ /* 0x000fe20003fe0100 */
[----:B------:R-:W-:Y:S01]  /*7d10*/  IMAD.MOV.U32 R4, RZ, RZ, R2 ;  /* 0x000000ffff047224 */ /* 0x000fe200078e0002 */
[----:B------:R-:W-:Y:S01]  /*7d20*/  PRMT R13, R6, 0x7610, R13 ;  /* 0x00007610060d7816 */ /* 0x000fe2000000000d */
[----:B------:R-:W-:Y:S01]  /*7d30*/  IMAD.MOV.U32 R6, RZ, RZ, R10 ;  /* 0x000000ffff067224 */ /* 0x000fe200078e000a */
[----:B------:R-:W-:Y:S02]  /*7d40*/  ISETP.GE.AND P0, PT, R153, R74, PT ;  /* 0x0000004a9900720c */ /* 0x000fe40003f06270 */
[----:B------:R-:W-:Y:S02]  /*7d50*/  PRMT R15, R4, 0x7610, R15 ;  /* 0x00007610040f7816 */ /* 0x000fe4000000000f */
[----:B------:R-:W-:-:S09]  /*7d60*/  PRMT R13, R13, 0x5410, R6 ;  /* 0x000054100d0d7816 */ /* 0x000fd20000000006 */
[----:B------:R-:W-:Y:S05]  /*7d70*/  @P0 BRA `(.L_x_3667) ;  /* 0x00000004008c0947 */ /* 0x000fea0003800000 */
[----:B------:R-:W0:Y:S01]  /*7d80*/  LDC R5, c[0x0][0x3f4] ;  /* 0x0000fd00ff057b82 */ /* 0x000e220000000800 */
[----:B------:R-:W-:Y:S01]  /*7d90*/  BSSY B2, `(.L_x_3668) ;  /* 0x0000032000027945 */ /* 0x000fe20003800000 */
[-C--:B0-----:R-:W-:Y:S02]  /*7da0*/  ISETP.GE.AND P0, PT, R154, R5.reuse, PT ;  /* 0x000000059a00720c */ /* 0x081fe40003f06270 */
[----:B------:R-:W-:-:S11]  /*7db0*/  ISETP.GE.AND P1, PT, R158, R5, PT ;  /* 0x000000059e00720c */ /* 0x000fd60003f26270 */
[----:B------:R-:W-:Y:S05]  /*7dc0*/  @P0 BRA `(.L_x_3669) ;  /* 0x0000000000b80947 */ /* 0x000fea0003800000 */
[----:B------:R-:W0:Y:S01]  /*7dd0*/  LDS.128 R4, [R144+0x18400] ;  /* 0x0184000090047984 */ /* 0x000e220000000c00 */
[----:B------:R-:W-:Y:S02]  /*7de0*/  SHF.R.U32.HI R68, RZ, 0x10, R63 ;  /* 0x00000010ff447819 */ /* 0x000fe4000001163f */
[----:B------:R-:W-:Y:S02]  /*7df0*/  SHF.R.U32.HI R65, RZ, 0x10, R61 ;  /* 0x00000010ff417819 */ /* 0x000fe4000001163d */
[----:B------:R-:W-:Y:S02]  /*7e00*/  SHF.R.U64 R67, R62, 0x10, R63 ;  /* 0x000000103e437819 */ /* 0x000fe4000000123f */
[----:B------:R-:W-:Y:S02]  /*7e10*/  PRMT R68, R69, 0x5432, R68 ;  /* 0x0000543245447816 */ /* 0x000fe40000000044 */
[----:B------:R-:W-:Y:S02]  /*7e20*/  SHF.R.U64 R64, R60, 0x10, R61 ;  /* 0x000000103c407819 */ /* 0x000fe4000000123d */
[----:B------:R-:W-:-:S02]  /*7e30*/  PRMT R65, R66, 0x5410, R65 ;  /* 0x0000541042417816 */ /* 0x000fc40000000041 */
[----:B------:R-:W-:Y:S01]  /*7e40*/  PRMT R67, R69, 0x5410, R67 ;  /* 0x0000541045437816 */ /* 0x000fe20000000043 */
[----:B------:R-:W-:Y:S01]  /*7e50*/  IMAD.U32 R69, R68, 0x10000, RZ ;  /* 0x0001000044457824 */ /* 0x000fe200078e00ff */
[----:B------:R-:W-:Y:S01]  /*7e60*/  PRMT R64, R66, 0x5432, R64 ;  /* 0x0000543242407816 */ /* 0x000fe20000000040 */
[C---:B------:R-:W-:Y:S01]  /*7e70*/  IMAD.U32 R66, R65.reuse, 0x10000, RZ ;  /* 0x0001000041427824 */ /* 0x040fe200078e00ff */
[----:B------:R-:W-:Y:S02]  /*7e80*/  LOP3.LUT R68, R68, 0xffff0000, RZ, 0xc0, !PT ;  /* 0xffff000044447812 */ /* 0x000fe400078ec0ff */
[----:B------:R-:W-:Y:S02]  /*7e90*/  LOP3.LUT R65, R65, 0xffff0000, RZ, 0xc0, !PT ;  /* 0xffff000041417812 */ /* 0x000fe400078ec0ff */
[C---:B0-----:R-:W-:Y:S01]  /*7ea0*/  LOP3.LUT R61, R6.reuse, 0xffff0000, RZ, 0xc0, !PT ;  /* 0xffff0000063d7812 */ /* 0x041fe200078ec0ff */
        /* <DEDUP_REMOVED lines=32> */
.L_x_3669:
[----:B------:R-:W-:Y:S05]  /*80b0*/  BSYNC B2 ;  /* 0x0000000000027941 */ /* 0x000fea0003800000 */
.L_x_3668:
[----:B------:R-:W-:Y:S05]  /*80c0*/  @P1 BRA `(.L_x_3667) ;  /* 0x0000000000b81947 */ /* 0x000fea0003800000 */
[----:B0-----:R-:W0:Y:S01]  /*80d0*/  LDS.128 R4, [R0] ;  /* 0x0000000000047984 */ /* 0x001e220000000c00 */
[----:B------:R-:W-:Y:S02]  /*80e0*/  SHF.R.U32.HI R64, RZ, 0x10, R27 ;  /* 0x00000010ff407819 */ /* 0x000fe4000001161b */
[----:B------:R-:W-:Y:S02]  /*80f0*/  SHF.R.U32.HI R61, RZ, 0x10, R25 ;  /* 0x00000010ff3d7819 */ /* 0x000fe40000011619 */
[----:B------:R-:W-:Y:S02]  /*8100*/  PRMT R64, R77, 0x5432, R64 ;  /* 0x000054324d407816 */ /* 0x000fe40000000040 */
[----:B------:R-:W-:Y:S02]  /*8110*/  PRMT R61, R76, 0x5410, R61 ;  /* 0x000054104c3d7816 */ /* 0x000fe4000000003d */
[----:B------:R-:W-:Y:S01]  /*8120*/  SHF.R.U64 R60, R24, 0x10, R25 ;  /* 0x00000010183c7819 */ /* 0x000fe20000001219 */
[----:B------:R-:W-:Y:S01]  /*8130*/  IMAD.U32 R65, R64, 0x10000, RZ ;  /* 0x0001000040417824 */ /* 0x000fe200078e00ff */
[----:B------:R-:W-:Y:S01]  /*8140*/  SHF.R.U64 R63, R26, 0x10, R27 ;  /* 0x000000101a3f7819 */ /* 0x000fe2000000121b */
[----:B------:R-:W-:Y:S01]  /*8150*/  IMAD.U32 R62, R61, 0x10000, RZ ;  /* 0x000100003d3e7824 */ /* 0x000fe200078e00ff */
[----:B------:R-:W-:-:S02]  /*8160*/  LOP3.LUT R64, R64, 0xffff0000, RZ, 0xc0, !PT ;  /* 0xffff000040407812 */ /* 0x000fc400078ec0ff */
[----:B------:R-:W-:Y:S02]  /*8170*/  LOP3.LUT R61, R61, 0xffff0000, RZ, 0xc0, !PT ;  /* 0xffff00003d3d7812 */ /* 0x000fe400078ec0ff */
[----:B------:R-:W-:Y:S02]  /*8180*/  PRMT R60, R76, 0x5432, R60 ;  /* 0x000054324c3c7816 */ /* 0x000fe4000000003c */
[----:B------:R-:W-:Y:S02]  /*8190*/  PRMT R63, R77, 0x5410, R63 ;  /* 0x000054104d3f7816 */ /* 0x000fe4000000003f */
[C---:B0-----:R-:W-:Y:S01]  /*81a0*/  LOP3.LUT R25, R6.reuse, 0xffff0000, RZ, 0xc0, !PT ;  /* 0xffff000006197812 */ /* 0x041fe200078ec0ff */
[----:B------:R-:W-:Y:S01]  /*81b0*/  IMAD.U32 R24, R6, 0x10000, RZ ;  /* 0x0001000006187824 */ /* 0x000fe200078e00ff */
        /* <DEDUP_REMOVED lines=31> */
.L_x_3667:
[----:B------:R-:W-:Y:S05]  /*83b0*/  BSYNC B1 ;  /* 0x0000000000017941 */ /* 0x000fea0003800000 */
.L_x_3666:
        /* <DEDUP_REMOVED lines=53> */
.L_x_3672:
[----:B------:R-:W-:Y:S05]  /*8710*/  BSYNC B1 ;  /* 0x0000000000017941 */ /* 0x000fea0003800000 */
.L_x_3671:
[----:B------:R-:W-:Y:S05]  /*8720*/  @P1 BRA `(.L_x_3670) ;  /* 0x0000001400dc1947 */ /* 0x000fea0003800000 */
[----:B0-----:R-:W0:Y:S01]  /*8730*/  LDS.128 R4, [R0+0x2000] ;  /* 0x0020000000047984 */ /* 0x001e220000000c00 */
[----:B------:R-:W-:Y:S02]  /*8740*/  SHF.R.U64 R2, R2, 0x10, R3 ;  /* 0x0000001002027819 */ /* 0x000fe40000001203 */
[----:B------:R-:W-:Y:S02]  /*8750*/  SHF.R.U64 R9, R20, 0x10, R21 ;  /* 0x0000001014097819 */ /* 0x000fe40000001215 */
[----:B------:R-:W-:Y:S02]  /*8760*/  SHF.R.U32.HI R3, RZ, 0x10, R3 ;  /* 0x00000010ff037819 */ /* 0x000fe40000011603 */
[----:B------:R-:W-:Y:S02]  /*8770*/  SHF.R.U32.HI R20, RZ, 0x10, R21 ;  /* 0x00000010ff147819 */ /* 0x000fe40000011615 */
[----:B------:R-:W-:Y:S02]  /*8780*/  PRMT R14, R14, 0x5410, R3 ;  /* 0x000054100e0e7816 */ /* 0x000fe40000000003 */
[----:B------:R-:W-:-:S02]  /*8790*/  PRMT R13, R13, 0x5410, R20 ;  /* 0x000054100d0d7816 */ /* 0x000fc40000000014 */
[----:B------:R-:W-:Y:S01]  /*87a0*/  PRMT R12, R12, 0x5410, R9 ;  /* 0x000054100c0c7816 */ /* 0x000fe20000000009 */
[C---:B------:R-:W-:Y:S01]  /*87b0*/  IMAD.U32 R21, R14.reuse, 0x10000, RZ ;  /* 0x000100000e157824 */ /* 0x040fe200078e00ff */
[C---:B------:R-:W-:Y:S01]  /*87c0*/  LOP3.LUT R10, R13.reuse, 0xffff0000, RZ, 0xc0, !PT ;  /* 0xffff00000d0a7812 */ /* 0x040fe200078ec0ff */
[----:B------:R-:W-:Y:S01]  /*87d0*/  IMAD.U32 R11, R13, 0x10000, RZ ;  /* 0x000100000d0b7824 */ /* 0x000fe200078e00ff */
[----:B------:R-:W-:Y:S02]  /*87e0*/  LOP3.LUT R14, R14, 0xffff0000, RZ, 0xc0, !PT ;  /* 0xffff00000e0e7812 */ /* 0x000fe400078ec0ff */
[----:B------:R-:W-:Y:S01]  /*87f0*/  PRMT R15, R15, 0x5410, R2 ;  /* 0x000054100f0f7816 */ /* 0x000fe20000000002 */
        /* <DEDUP_REMOVED lines=8> */
[----:B------:R-:W-:Y:S01]  /*8880*/  FMUL.FTZ R24, R7, R14 ;  /* 0x0000000e07187220 */ /* 0x000fe20000410000 */
[----:B------:R-:W-:-:S02]  /*8890*/  IMAD.U32 R4, R5, 0x10000, RZ ;  /* 0x0001000005047824 */ /* 0x000fc400078e00ff */
[C---:B------:R-:W-:Y:S01]  /*88a0*/  FFMA.FTZ R13, R8.reuse, R11, -R13 ;  /* 0x0000000b080d7223 */ /* 0x040fe2000001080d */
[----:B------:R-:W-:Y:S01]  /*88b0*/  FFMA.FTZ R20, R8, R21, R6 ;  /* 0x0000001508147223 */ /* 0x000fe20000010006 */
[-C--:B------:R-:W-:Y:S01]  /*88c0*/  FMUL.FTZ R8, R7, R10.reuse ;  /* 0x0000000a07087220 */ /* 0x080fe20000410000 */
        /* <DEDUP_REMOVED lines=19> */
[----:B------:R2:W-:Y:S01]  /*8a00*/  STS.128 [R0+0x2000], R4 ;  /* 0x0020000400007388 */ /* 0x0005e20000000c00 */
[----:B------:R-:W-:Y:S05]  /*8a10*/  BRA `(.L_x_3670) ;  /* 0x0000001400207947 */ /* 0x000fea0003800000 */
.L_x_3657:
[----:B------:R-:W0:Y:S01]  /*8a20*/  LDC R21, c[0x0][0x448] ;  /* 0x00011200ff157b82 */ /* 0x000e220000000800 */
[----:B------:R-:W-:Y:S01]  /*8a30*/  IMAD R5, R225, 0x40, R0 ;  /* 0x00000040e1057824 */ /* 0x000fe200078e0200 */
[----:B------:R-:W-:Y:S01]  /*8a40*/  ULDC.64 UR4, c[0x0][0x3f8] ;  /* 0x0000fe0000047ab9 */ /* 0x000fe20000000a00 */
[----:B------:R-:W-:Y:S01]  /*8a50*/  ULDC.64 UR6, c[0x0][0x408] ;  /* 0x0001020000067ab9 */ /* 0x000fe20000000a00 */
        /* <DEDUP_REMOVED lines=12> */
[----:B------:R-:W-:-:S04]  /*8b20*/  IMAD.WIDE.U32 R2, R5, UR4, R2 ;  /* 0x0000000405027c25 */ /* 0x000fc8000f8e0002 */
[C---:B------:R-:W-:Y:S01]  /*8b30*/  IMAD R7, R5.reuse, UR5, R6 ;  /* 0x0000000505077c24 */ /* 0x040fe2000f8e0206 */
[----:B------:R-:W-:Y:S01]  /*8b40*/  ULDC.64 UR4, c[0x0][0x3e8] ;  /* 0x0000fa0000047ab9 */ /* 0x000fe20000000a00 */
        /* <DEDUP_REMOVED lines=21> */
[----:B--2---:R-:W-:Y:S01]  /*8ca0*/  @!P1 IMAD.X R5, R2, 0x1, R21, P2 ;  /* 0x0000000102059824 */ /* 0x004fe200010e0615 */
[----:B---3--:R-:W-:-:S05]  /*8cb0*/  @!P1 IADD3 R14, P2, R14, R9, RZ ;  /* 0x000000090e0e9210 */ /* 0x008fca0007f5e0ff */
[----:B------:R-:W2:Y:S01]  /*8cc0*/  @!P1 LD.E.128 R4, desc[UR42][R4.64] ;  /* 0x0000002a04049980 */ /* 0x000ea2000c101d00 */
[----:B----4-:R-:W-:-:S04]  /*8cd0*/  @!P1 IMAD.X R3, R8, 0x1, R21, P2 ;  /* 0x0000000108039824 */ /* 0x010fc800010e0615 */
[----:B------:R-:W-:-:S05]  /*8ce0*/  @!P1 IMAD.MOV.U32 R15, RZ, RZ, R3 ;  /* 0x000000ffff0f9224 */ /* 0x000fca00078e0003 */
[----:B------:R0:W3:Y:S01]  /*8cf0*/  @!P1 LD.E.128 R24, desc[UR42][R14.64] ;  /* 0x0000002a0e189980 */ /* 0x0000e2000c101d00 */
[----:B------:R-:W-:Y:S02]  /*8d00*/  CS2R R64, SRZ ;  /* 0x0000000000407805 */ /* 0x000fe4000001ff00 */
[----:B------:R-:W-:Y:S02]  /*8d10*/  CS2R R66, SRZ ;  /* 0x0000000000427805 */ /* 0x000fe4000001ff00 */
[----:B------:R-:W-:Y:S01]  /*8d20*/  CS2R R20, SRZ ;  /* 0x0000000000147805 */ /* 0x000fe2000001ff00 */
[----:B------:R-:W1:Y:S01]  /*8d30*/  SHFL.IDX PT, R61, R61, 0x1, 0x1c1f ;  /* 0x003c1f003d3d7f89 */ /* 0x000e6200000e0000 */
[----:B------:R-:W-:-:S03]  /*8d40*/  CS2R R8, SRZ ;  /* 0x0000000000087805 */ /* 0x000fc6000001ff00 */
[----:B------:R-:W4:Y:S04]  /*8d50*/  SHFL.IDX PT, R60, R60, 0x1, 0x1c1f ;  /* 0x003c1f003c3c7f89 */ /* 0x000f2800000e0000 */
[----:B0-----:R0:W0:Y:S04]  /*8d60*/  SHFL.IDX PT, R14, R10, 0x1, 0x1c1f ;  /* 0x003c1f000a0e7f89 */ /* 0x00102800000e0000 */
[----:B------:R-:W0:Y:S01]  /*8d70*/  SHFL.IDX PT, R62, R62, 0x1, 0x1c1f ;  /* 0x003c1f003e3e7f89 */ /* 0x000e2200000e0000 */
[----:B--2---:R-:W-:Y:S02]  /*8d80*/  @!P1 IMAD.MOV.U32 R64, RZ, RZ, R4 ;  /* 0x000000ffff409224 */ /* 0x004fe400078e0004 */
[----:B------:R-:W-:-:S02]  /*8d90*/  @!P1 IMAD.MOV.U32 R65, RZ, RZ, R5 ;  /* 0x000000ffff419224 */ /* 0x000fc400078e0005 */
[----:B------:R-:W-:Y:S02]  /*8da0*/  IMAD.MOV.U32 R2, RZ, RZ, R64 ;  /* 0x000000ffff027224 */ /* 0x000fe400078e0040 */
[----:B------:R-:W-:Y:S02]  /*8db0*/  IMAD.MOV.U32 R3, RZ, RZ, R65 ;  /* 0x000000ffff037224 */ /* 0x000fe400078e0041 */
[----:B------:R-:W-:Y:S01]  /*8dc0*/  @!P1 IMAD.MOV.U32 R66, RZ, RZ, R6 ;  /* 0x000000ffff429224 */ /* 0x000fe200078e0006 */
[----:B------:R-:W-:Y:S01]  /*8dd0*/  PRMT R68, R68, 0x5410, R2 ;  /* 0x0000541044447816 */ /* 0x000fe20000000002 */
[----:B------:R-:W-:Y:S01]  /*8de0*/  @!P1 IMAD.MOV.U32 R67, RZ, RZ, R7 ;  /* 0x000000ffff439224 */ /* 0x000fe200078e0007 */
[----:B------:R-:W-:Y:S02]  /*8df0*/  PRMT R69, R69, 0x5410, R3 ;  /* 0x0000541045457816 */ /* 0x000fe40000000003 */
[----:B------:R-:W-:Y:S01]  /*8e00*/  CS2R R2, SRZ ;  /* 0x0000000000027805 */ /* 0x000fe2000001ff00 */
[----:B------:R-:W-:-:S02]  /*8e10*/  IMAD.MOV.U32 R4, RZ, RZ, R66 ;  /* 0x000000ffff047224 */ /* 0x000fc400078e0042 */
[----:B------:R-:W-:Y:S02]  /*8e20*/  IMAD.MOV.U32 R5, RZ, RZ, R67 ;  /* 0x000000ffff057224 */ /* 0x000fe400078e0043 */
[----:B---3--:R-:W-:Y:S01]  /*8e30*/  @!P1 IMAD.MOV.U32 R2, RZ, RZ, R24 ;  /* 0x000000ffff029224 */ /* 0x008fe200078e0018 */
[----:B------:R-:W-:Y:S01]  /*8e40*/  PRMT R68, R4, 0x7610, R68 ;  /* 0x0000761004447816 */ /* 0x000fe20000000044 */
[----:B------:R-:W-:Y:S01]  /*8e50*/  @!P1 IMAD.MOV.U32 R3, RZ, RZ, R25 ;  /* 0x000000ffff039224 */ /* 0x000fe200078e0019 */
[----:B------:R-:W-:Y:S01]  /*8e60*/  PRMT R69, R5, 0x7610, R69 ;  /* 0x0000761005457816 */ /* 0x000fe20000000045 */
[----:B------:R-:W-:Y:S02]  /*8e70*/  @!P1 IMAD.MOV.U32 R20, RZ, RZ, R26 ;  /* 0x000000ffff149224 */ /* 0x000fe400078e001a */
[----:B------:R-:W-:Y:S02]  /*8e80*/  @!P1 IMAD.MOV.U32 R21, RZ, RZ, R27 ;  /* 0x000000ffff159224 */ /* 0x000fe400078e001b */
[----:B------:R-:W-:-:S02]  /*8e90*/  IMAD.MOV.U32 R4, RZ, RZ, R2 ;  /* 0x000000ffff047224 */ /* 0x000fc400078e0002 */
[----:B------:R-:W-:Y:S02]  /*8ea0*/  IMAD.MOV.U32 R5, RZ, RZ, R3 ;  /* 0x000000ffff057224 */ /* 0x000fe400078e0003 */
[----:B------:R-:W-:Y:S02]  /*8eb0*/  IMAD.MOV.U32 R6, RZ, RZ, R20 ;  /* 0x000000ffff067224 */ /* 0x000fe400078e0014 */
[----:B------:R-:W-:Y:S01]  /*8ec0*/  IMAD.MOV.U32 R7, RZ, RZ, R21 ;  /* 0x000000ffff077224 */ /* 0x000fe200078e0015 */
[----:B------:R-:W-:Y:S02]  /*8ed0*/  PRMT R75, R75, 0x5410, R5 ;  /* 0x000054104b4b7816 */ /* 0x000fe40000000005 */
[----:B------:R-:W-:Y:S02]  /*8ee0*/  PRMT R77, R77, 0x5410, R6 ;  /* 0x000054104d4d7816 */ /* 0x000fe40000000006 */
[----:B01--4-:R-:W-:-:S07]  /*8ef0*/  PRMT R74, R7, 0x5410, R4 ;  /* 0x00005410074a7816 */ /* 0x013fce0000000004 */
.L_x_3998:
[----:B------:R-:W2:Y:S01]  /*8f00*/  LDL R5, [R1+0x21c] ;  /* 0x00021c0001057983 */ /* 0x000ea20000100800 */
[----:B------:R-:W-:Y:S01]  /*8f10*/  VIADD R0, R0, 0x40 ;  /* 0x0000004000007836 */ /* 0x000fe20000000000 */
[----:B------:R-:W-:Y:S01]  /*8f20*/  BSSY B1, `(.L_x_3674) ;  /* 0x0000016000017945 */ /* 0x000fe20003800000 */
[----:B------:R-:W-:Y:S02]  /*8f30*/  CS2R R10, SRZ ;  /* 0x00000000000a7805 */ /* 0x000fe4000001ff00 */
[----:B------:R-:W-:Y:S02]  /*8f40*/  CS2R R6, SRZ ;  /* 0x0000000000067805 */ /* 0x000fe4000001ff00 */
[----:B------:R-:W-:Y:S02]  /*8f50*/  ISETP.GE.AND P1, PT, R0, R63, PT ;  /* 0x0000003f0000720c */ /* 0x000fe40003f26270 */
[----:B--2---:R-:W-:-:S04]  /*8f60*/  LEA.HI R4, R5, R5, RZ, 0x1 ;  /* 0x0000000505047211 */ /* 0x004fc800078f08ff */
[----:B------:R-:W-:-:S05]  /*8f70*/  LOP3.LUT R4, R4, 0xfffffffe, RZ, 0xc0, !PT ;  /* 0xfffffffe04047812 */ /* 0x000fca00078ec0ff */
[----:B------:R-:W-:Y:S01]  /*8f80*/  IMAD.IADD R0, R5, 0x1, -R4 ;  /* 0x0000000105007824 */ /* 0x000fe200078e0a04 */
[----:B------:R-:W-:-:S04]  /*8f90*/  CS2R R4, SRZ ;  /* 0x0000000000047805 */ /* 0x000fc8000001ff00 */
        /* <DEDUP_REMOVED lines=8> */
[-C--:B------:R-:W-:Y:S02]  /*9020*/  IADD3 R4, P1, R61, R8.reuse, RZ ;  /* 0x000000083d047210 */ /* 0x080fe40007f3e0ff */
[----:B------:R-:W-:-:S03]  /*9030*/  IADD3 R8, P2, R14, R8, RZ ;  /* 0x000000080e087210 */ /* 0x000fc60007f5e0ff */
[--C-:B------:R-:W-:Y:S02]  /*9040*/  IMAD.X R5, R60, 0x1, R7.reuse, P1 ;  /* 0x000000013c057824 */ /* 0x100fe400008e0607 */
[----:B------:R-:W-:-:S04]  /*9050*/  IMAD.X R9, R62, 0x1, R7, P2 ;  /* 0x000000013e097824 */ /* 0x000fc800010e0607 */
[----:B------:R-:W5:Y:S04]  /*9060*/  LD.E.128 R4, desc[UR42][R4.64] ;  /* 0x0000002a04047980 */ /* 0x000f68000c101d00 */
[----:B------:R-:W5:Y:S02]  /*9070*/  LD.E.128 R8, desc[UR42][R8.64] ;  /* 0x0000002a08087980 */ /* 0x000f64000c101d00 */
.L_x_3675:
[----:B------:R-:W-:Y:S05]  /*9080*/  BSYNC B1 ;  /* 0x0000000000017941 */ /* 0x000fea0003800000 */
.L_x_3674:
[----:B------:R-:W0:Y:S01]  /*9090*/  SYNCS.PHASECHK.TRANS64.TRYWAIT P1, [R144+URZ+0x32400], R13 ;  /* 0x0324000d900075a7 */ /* 0x000e22000802017f */
[----:B------:R-:W-:Y:S04]  /*90a0*/  BSSY B1, `(.L_x_3676) ;  /* 0x0000002000017945 */ /* 0x000fe80003800000 */
[----:B0-----:R-:W-:Y:S05]  /*90b0*/  @!P1 BRA `(.L_x_3677) ;  /* 0x000002e000c09947 */ /* 0x001fea0003800000 */
.L_x_3999:
[----:B------:R-:W-:Y:S05]  /*90c0*/  BSYNC B1 ;  /* 0x0000000000017941 */ /* 0x000fea0003800000 */
.L_x_3676:
[----:B------:R-:W2:Y:S01]  /*90d0*/  LDL R0, [R1+0x70] ;  /* 0x0000700001007983 */ /* 0x000ea20000100800 */
[----:B-----5:R-:W-:Y:S01]  /*90e0*/  IMAD.MOV.U32 R12, RZ, RZ, R8 ;  /* 0x000000ffff0c7224 */ /* 0x020fe200078e0008 */
[----:B------:R-:W-:Y:S01]  /*90f0*/  BSSY B1, `(.L_x_3678) ;  /* 0x0000077000017945 */ /* 0x000fe20003800000 */
[----:B0-----:R-:W-:Y:S02]  /*9100*/  IMAD.MOV.U32 R13, RZ, RZ, R9 ;  /* 0x000000ffff0d7224 */ /* 0x001fe400078e0009 */
[----:B------:R-:W-:Y:S01]  /*9110*/  IMAD.MOV.U32 R14, RZ, RZ, R5 ;  /* 0x000000ffff0e7224 */ /* 0x000fe200078e0005 */
[----:B------:R-:W-:Y:S01]  /*9120*/  PRMT R60, R12, 0x7610, R60 ;  /* 0x000076100c3c7816 */ /* 0x000fe2000000003c */
[----:B------:R-:W-:Y:S01]  /*9130*/  IMAD.MOV.U32 R12, RZ, RZ, R11 ;  /* 0x000000ffff0c7224 */ /* 0x000fe200078e000b */
[----:B------:R-:W-:Y:S01]  /*9140*/  PRMT R61, R13, 0x7610, R61 ;  /* 0x000076100d3d7816 */ /* 0x000fe2000000003d */
[----:B------:R-:W-:Y:S02]  /*9150*/  IMAD.MOV.U32 R13, RZ, RZ, R4 ;  /* 0x000000ffff0d7224 */ /* 0x000fe400078e0004 */
[----:B------:R-:W-:Y:S01]  /*9160*/  IMAD.MOV.U32 R87, RZ, RZ, R6 ;  /* 0x000000ffff577224 */ /* 0x000fe200078e0006 */
[----:B------:R-:W-:Y:S01]  /*9170*/  PRMT R61, R61, 0x5410, R14 ;  /* 0x000054103d3d7816 */ /* 0x000fe2000000000e */
[----:B------:R-:W-:Y:S01]  /*9180*/  IMAD.MOV.U32 R88, RZ, RZ, R7 ;  /* 0x000000ffff587224 */ /* 0x000fe200078e0007 */
[----:B------:R-:W-:Y:S01]  /*9190*/  PRMT R60, R60, 0x5410, R13 ;  /* 0x000054103c3c7816 */ /* 0x000fe2000000000d */
[----:B--2---:R-:W-:-:S05]  /*91a0*/  IMAD R0, R0, -0x80, R63 ;  /* 0xffffff8000007824 */ /* 0x004fca00078e023f */
[----:B------:R-:W-:-:S04]  /*91b0*/  VIMNMX R0, R0, 0x80, PT ;  /* 0x0000008000007848 */ /* 0x000fc80003fe0100 */
[-C--:B------:R-:W-:Y:S02]  /*91c0*/  ISETP.GE.OR P1, PT, R153, R0.reuse, P0 ;  /* 0x000000009900720c */ /* 0x080fe40000726670 */
[----:B------:R-:W-:Y:S01]  /*91d0*/  ISETP.GE.OR P0, PT, R156, R0, P0 ;  /* 0x000000009c00720c */ /* 0x000fe20000706670 */
[----:B------:R-:W-:-:S05]  /*91e0*/  IMAD.MOV.U32 R0, RZ, RZ, R10 ;  /* 0x000000ffff007224 */ /* 0x000fca00078e000a */
[----:B------:R-:W-:-:S05]  /*91f0*/  PRMT R86, R0, 0x5410, R12 ;  /* 0x0000541000567816 */ /* 0x000fca000000000c */
[----:B------:R-:W-:Y:S05]  /*9200*/  @P1 BRA `(.L_x_3679) ;  /* 0x0000000400941947 */ /* 0x000fea0003800000 */
[----:B------:R-:W-:Y:S01]  /*9210*/  IMAD.IADD R13, R22, 0x1, R71 ;  /* 0x00000001160d7824 */ /* 0x000fe200078e0247 */
[----:B------:R-:W-:Y:S02]  /*9220*/  LOP3.LUT R0, R166, 0x38, R22, 0xf8, !PT ;  /* 0x00000038a6007812 */ /* 0x000fe400078ef816 */
[----:B------:R-:W-:Y:S02]  /*9230*/  SHF.R.U64 R70, R2, 0x10, R3 ;  /* 0x0000001002467819 */ /* 0x000fe40000001203 */
[----:B------:R-:W-:Y:S02]  /*9240*/  LOP3.LUT R12, R166, 0x38, R13, 0xf8, !PT ;  /* 0x00000038a60c7812 */ /* 0x000fe400078ef80d */
[-C--:B------:R-:W-:Y:S02]  /*9250*/  LOP3.LUT R0, R0, R173.reuse, RZ, 0x3c, !PT ;  /* 0x000000ad00007212 */ /* 0x080fe400078e3cff */
[----:B------:R-:W-:Y:S02]  /*9260*/  LOP3.LUT R12, R12, R173, RZ, 0x3c, !PT ;  /* 0x000000ad0c0c7212 */ /* 0x000fe400078e3cff */
[----:B------:R-:W-:Y:S01]  /*9270*/  SHF.R.U32.HI R76, RZ, 0x10, R3 ;  /* 0x00000010ff4c7819 */ /* 0x000fe20000011603 */
[C---:B------:R-:W-:Y:S01]  /*9280*/  IMAD.IADD R13, R167.reuse, 0x1, R0 ;  /* 0x00000001a70d7824 */ /* 0x040fe200078e0200 */
[--C-:B------:R-:W-:Y:S01]  /*9290*/  SHF.R.U64 R0, R64, 0x10, R65.reuse ;  /* 0x0000001040007819 */ /* 0x100fe20000001241 */
[----:B------:R-:W-:Y:S01]  /*92a0*/  IMAD.IADD R25, R167, 0x1, R12 ;  /* 0x00000001a7197824 */ /* 0x000fe200078e020c */
[----:B------:R-:W-:Y:S01]  /*92b0*/  SHF.R.U32.HI R64, RZ, 0x10, R65 ;  /* 0x00000010ff407819 */ /* 0x000fe20000011641 */
[--C-:B------:R-:W-:Y:S01]  /*92c0*/  IMAD R82, R13, 0x2, R144.reuse ;  /* 0x000000020d527824 */ /* 0x100fe200078e0290 */
[--C-:B------:R-:W-:Y:S01]  /*92d0*/  SHF.R.U64 R63, R66, 0x10, R67.reuse ;  /* 0x00000010423f7819 */ /* 0x100fe20000001243 */
[----:B------:R-:W-:Y:S01]  /*92e0*/  IMAD R84, R25, 0x2, R144 ;  /* 0x0000000219547824 */ /* 0x000fe200078e0290 */
[----:B------:R-:W-:-:S02]  /*92f0*/  SHF.R.U32.HI R66, RZ, 0x10, R67 ;  /* 0x00000010ff427819 */ /* 0x000fc40000011643 */
[----:B------:R-:W0:Y:S01]  /*9300*/  LDS.128 R12, [R82+0x18400] ;  /* 0x01840000520c7984 */ /* 0x000e220000000c00 */
[--C-:B------:R-:W-:Y:S02]  /*9310*/  SHF.R.U32.HI R79, RZ, 0x10, R21.reuse ;  /* 0x00000010ff4f7819 */ /* 0x100fe40000011615 */
[----:B------:R-:W-:Y:S01]  /*9320*/  PRMT R65, R68, 0x5432, R0 ;  /* 0x0000543244417816 */ /* 0x000fe20000000000 */
[----:B------:R-:W1:Y:S01]  /*9330*/  LDS.128 R24, [R84+0x18400] ;  /* 0x0184000054187984 */ /* 0x000e620000000c00 */
[----:B------:R-:W-:Y:S02]  /*9340*/  PRMT R70, R74, 0x5432, R70 ;  /* 0x000054324a467816 */ /* 0x000fe40000000046 */
[----:B------:R-:W-:Y:S02]  /*9350*/  SHF.R.U64 R78, R20, 0x10, R21 ;  /* 0x00000010144e7819 */ /* 0x000fe40000001215 */
[----:B------:R-:W-:Y:S02]  /*9360*/  PRMT R76, R75, 0x5432, R76 ;  /* 0x000054324b4c7816 */ /* 0x000fe4000000004c */
[----:B------:R-:W-:-:S02]  /*9370*/  PRMT R67, R69, 0x5432, R64 ;  /* 0x0000543245437816 */ /* 0x000fc40000000040 */
[----:B------:R-:W-:Y:S01]  /*9380*/  PRMT R69, R69, 0x5410, R66 ;  /* 0x0000541045457816 */ /* 0x000fe20000000042 */
[----:B------:R-:W-:Y:S01]  /*9390*/  IMAD.U32 R66, R65, 0x10000, RZ ;  /* 0x0001000041427824 */ /* 0x000fe200078e00ff */
[----:B------:R-:W-:Y:S01]  /*93a0*/  PRMT R79, R74, 0x5410, R79 ;  /* 0x000054104a4f7816 */ /* 0x000fe2000000004f */
[----:B------:R-:W-:Y:S01]  /*93b0*/  IMAD.U32 R74, R70, 0x10000, RZ ;  /* 0x00010000464a7824 */ /* 0x000fe200078e00ff */
[----:B------:R-:W-:Y:S01]  /*93c0*/  PRMT R78, R77, 0x5432, R78 ;  /* 0x000054324d4e7816 */ /* 0x000fe2000000004e */
[C---:B------:R-:W-:Y:S01]  /*93d0*/  IMAD.U32 R77, R76.reuse, 0x10000, RZ ;  /* 0x000100004c4d7824 */ /* 0x040fe200078e00ff */
[----:B------:R-:W-:Y:S01]  /*93e0*/  LOP3.LUT R65, R65, 0xffff0000, RZ, 0xc0, !PT ;  /* 0xffff000041417812 */ /* 0x000fe200078ec0ff */
[----:B------:R-:W-:Y:S01]  /*93f0*/  IMAD.U32 R81, R79, 0x10000, RZ ;  /* 0x000100004f517824 */ /* 0x000fe200078e00ff */
[----:B------:R-:W-:Y:S02]  /*9400*/  LOP3.LUT R76, R76, 0xffff0000, RZ, 0xc0, !PT ;  /* 0xffff00004c4c7812 */ /* 0x000fe400078ec0ff */
[----:B------:R-:W-:Y:S01]  /*9410*/  PRMT R68, R68, 0x5410, R63 ;  /* 0x0000541044447816 */ /* 0x000fe2000000003f */
        /* <DEDUP_REMOVED lines=9> */
[----:B------:R-:W-:Y:S01]  /*94b0*/  FMUL.FTZ R83, R21, R66 ;  /* 0x0000004215537220 */ /* 0x000fe20000410000 */
[----:B------:R-:W-:-:S02]  /*94c0*/  IMAD.U32 R21, R67, 0x10000, RZ ;  /* 0x0001000043157824 */ /* 0x000fc400078e00ff */
[----:B------:R-:W-:Y:S01]  /*94d0*/  FMUL.FTZ R80, R62, R77 ;  /* 0x0000004d3e507220 */ /* 0x000fe20000410000 */
[----:B------:R-:W-:Y:S02]  /*94e0*/  IMAD.U32 R64, R27, 0x10000, RZ ;  /* 0x000100001b407824 */ /* 0x000fe400078e00ff */
[----:B------:R-:W-:Y:S01]  /*94f0*/  FFMA.FTZ R66, R0, R66, -R75 ;  /* 0x0000004200427223 */ /* 0x000fe2000001084b */
[-C--:B------:R-:W-:Y:S01]  /*9500*/  FMUL.FTZ R62, R62, R21.reuse ;  /* 0x000000153e3e7220 */ /* 0x080fe20000410000 */
[----:B------:R-:W-:Y:S01]  /*9510*/  FFMA.FTZ R80, R3, R21, -R80 ;  /* 0x0000001503507223 */ /* 0x000fe20000010850 */
[----:B------:R-:W-:Y:S01]  /*9520*/  IMAD.U32 R75, R69, 0x10000, RZ ;  /* 0x00010000454b7824 */ /* 0x000fe200078e00ff */
[----:B------:R-:W-:Y:S01]  /*9530*/  LOP3.LUT R21, R70, 0xffff0000, RZ, 0xc0, !PT ;  /* 0xffff000046157812 */ /* 0x000fe200078ec0ff */
[----:B------:R-:W-:Y:S02]  /*9540*/  IMAD.U32 R20, R15, 0x10000, RZ ;  /* 0x000100000f147824 */ /* 0x000fe400078e00ff */
[C---:B------:R-:W-:Y:S01]  /*9550*/  FMUL.FTZ R85, R64.reuse, R81 ;  /* 0x0000005140557220 */ /* 0x040fe20000410000 */
[----:B------:R-:W-:Y:S01]  /*9560*/  FMUL.FTZ R64, R64, R75 ;  /* 0x0000004b40407220 */ /* 0x000fe20000410000 */
[----:B------:R-:W-:Y:S01]  /*9570*/  FFMA.FTZ R62, R3, R77, R62 ;  /* 0x0000004d033e7223 */ /* 0x000fe2000001003e */
[----:B------:R-:W-:Y:S01]  /*9580*/  FMUL.FTZ R3, R24, R21 ;  /* 0x0000001518037220 */ /* 0x000fe20000410000 */
[----:B------:R-:W-:Y:S01]  /*9590*/  LOP3.LUT R67, R67, 0xffff0000, RZ, 0xc0, !PT ;  /* 0xffff000043437812 */ /* 0x000fe200078ec0ff */
[C---:B------:R-:W-:Y:S01]  /*95a0*/  FFMA.FTZ R85, R20.reuse, R75, -R85 ;  /* 0x0000004b14557223 */ /* 0x040fe20000010855 */
[----:B------:R-:W-:Y:S01]  /*95b0*/  FFMA.FTZ R64, R20, R81, R64 ;  /* 0x0000005114407223 */ /* 0x000fe20000010040 */
[----:B------:R-:W-:Y:S01]  /*95c0*/  FMUL.FTZ R75, R24, R65 ;  /* 0x00000041184b7220 */ /* 0x000fe20000410000 */
[----:B------:R-:W-:-:S02]  /*95d0*/  IMAD.U32 R63, R26, 0x10000, RZ ;  /* 0x000100001a3f7824 */ /* 0x000fc400078e00ff */
[----:B------:R-:W-:Y:S01]  /*95e0*/  FFMA.FTZ R65, R2, R65, -R3 ;  /* 0x0000004102417223 */ /* 0x000fe20000010803 */
[----:B------:R-:W-:Y:S02]  /*95f0*/  IMAD.U32 R20, R78, 0x10000, RZ ;  /* 0x000100004e147824 */ /* 0x000fe400078e00ff */
[C---:B------:R-:W-:Y:S01]  /*9600*/  FMUL.FTZ R3, R25.reuse, R76 ;  /* 0x0000004c19037220 */ /* 0x040fe20000410000 */
[----:B------:R-:W-:Y:S01]  /*9610*/  FFMA.FTZ R83, R0, R74, R83 ;  /* 0x0000004a00537223 */ /* 0x000fe20000010053 */
[----:B------:R-:W-:Y:S01]  /*9620*/  FMUL.FTZ R25, R25, R67 ;  /* 0x0000004319197220 */ /* 0x000fe20000410000 */
[----:B------:R-:W-:Y:S02]  /*9630*/  IMAD.U32 R0, R68, 0x10000, RZ ;  /* 0x0001000044007824 */ /* 0x000fe400078e00ff */
[----:B------:R-:W-:Y:S01]  /*9640*/  FFMA.FTZ R24, R2, R21, R75 ;  /* 0x0000001502187223 */ /* 0x000fe2000001004b */
[----:B------:R-:W-:Y:S02]  /*9650*/  IMAD.U32 R13, R14, 0x10000, RZ ;  /* 0x000100000e0d7824 */ /* 0x000fe400078e00ff */
[C---:B------:R-:W-:Y:S01]  /*9660*/  FMUL.FTZ R2, R63.reuse, R20 ;  /* 0x000000143f027220 */ /* 0x040fe20000410000 */
[C---:B------:R-:W-:Y:S01]  /*9670*/  FFMA.FTZ R67, R12.reuse, R67, -R3 ;  /* 0x000000430c437223 */ /* 0x040fe20000010803 */
[----:B------:R-:W-:Y:S01]  /*9680*/  FFMA.FTZ R25, R12, R76, R25 ;  /* 0x0000004c0c197223 */ /* 0x000fe20000010019 */
[-C--:B------:R-:W-:Y:S01]  /*9690*/  FMUL.FTZ R12, R63, R0.reuse ;  /* 0x000000003f0c7220 */ /* 0x080fe20000410000 */
[----:B------:R-:W-:Y:S01]  /*96a0*/  FFMA.FTZ R63, R13, R0, -R2 ;  /* 0x000000000d3f7223 */ /* 0x000fe20000010802 */
[----:B------:R-:W-:-:S02]  /*96b0*/  LOP3.LUT R26, R26, 0xffff0000, RZ, 0xc0, !PT ;  /* 0xffff00001a1a7812 */ /* 0x000fc400078ec0ff */
[----:B------:R-:W-:Y:S01]  /*96c0*/  LOP3.LUT R27, R27, 0xffff0000, RZ, 0xc0, !PT ;  /* 0xffff00001b1b7812 */ /* 0x000fe200078ec0ff */
[----:B------:R-:W-:Y:S01]  /*96d0*/  FFMA.FTZ R20, R13, R20, R12 ;  /* 0x000000140d147223 */ /* 0x000fe2000001000c */
[----:B------:R-:W-:Y:S02]  /*96e0*/  LOP3.LUT R21, R78, 0xffff0000, RZ, 0xc0, !PT ;  /* 0xffff00004e157812 */ /* 0x000fe400078ec0ff */
[----:B------:R-:W-:Y:S02]  /*96f0*/  LOP3.LUT R2, R79, 0xffff0000, RZ, 0xc0, !PT ;  /* 0xffff00004f027812 */ /* 0x000fe400078ec0ff */
[----:B------:R-:W-:Y:S01]  /*9700*/  LOP3.LUT R3, R68, 0xffff0000, RZ, 0xc0, !PT ;  /* 0xffff000044037812 */ /* 0x000fe200078ec0ff */
[----:B------:R-:W-:Y:S01]  /*9710*/  FMUL.FTZ R13, R26, R21 ;  /* 0x000000151a0d7220 */ /* 0x000fe20000410000 */
[----:B------:R-:W-:Y:S01]  /*9720*/  LOP3.LUT R0, R69, 0xffff0000, RZ, 0xc0, !PT ;  /* 0xffff000045007812 */ /* 0x000fe200078ec0ff */
[----:B------:R-:W-:Y:S01]  /*9730*/  FMUL.FTZ R68, R27, R2 ;  /* 0x000000021b447220 */ /* 0x000fe20000410000 */
[----:B------:R-:W-:Y:S01]  /*9740*/  LOP3.LUT R14, R14, 0xffff0000, RZ, 0xc0, !PT ;  /* 0xffff00000e0e7812 */ /* 0x000fe200078ec0ff */
[----:B------:R-:W-:Y:S01]  /*9750*/  FMUL.FTZ R12, R26, R3 ;  /* 0x000000031a0c7220 */ /* 0x000fe20000410000 */
[----:B------:R-:W-:Y:S01]  /*9760*/  LOP3.LUT R15, R15, 0xffff0000, RZ, 0xc0, !PT ;  /* 0xffff00000f0f7812 */ /* 0x000fe200078ec0ff */
[-C--:B------:R-:W-:Y:S01]  /*9770*/  FMUL.FTZ R27, R27, R0.reuse ;  /* 0x000000001b1b7220 */ /* 0x080fe20000410000 */
[----:B------:R-:W-:Y:S01]  /*9780*/  F2FP.BF16.F32.PACK_AB R24, R24, R83 ;  /* 0x000000531818723e */ /* 0x000fe200000010ff */
        /* <DEDUP_REMOVED lines=13> */
.L_x_3679:
[----:B------:R-:W-:Y:S05]  /*9860*/  BSYNC B1 ;  /* 0x0000000000017941 */ /* 0x000fea0003800000 */
.L_x_3678:
[----:B------:R-:W-:Y:S01]  /*9870*/  PRMT R2, R87, 0x5410, R88 ;  /* 0x0000541057027816 */ /* 0x000fe20000000058 */
[----:B------:R-:W-:Y:S06]  /*9880*/  @P0 BRA `(.L_x_3670) ;  /* 0x0000000400840947 */ /* 0x000fec0003800000 */
[----:B------:R-:W-:Y:S01]  /*9890*/  IMAD.IADD R3, R22, 0x1, R71 ;  /* 0x0000000116037824 */ /* 0x000fe200078e0247 */
[----:B0-----:R-:W0:Y:S01]  /*98a0*/  LDS.128 R12, [R228+0x18400] ;  /* 0x01840000e40c7984 */ /* 0x001e220000000c00 */
[--C-:B------:R-:W-:Y:S02]  /*98b0*/  SHF.R.U64 R20, R4, 0x10, R5.reuse ;  /* 0x0000001004147819 */ /* 0x100fe40000001205 */
[----:B------:R-:W-:Y:S02]  /*98c0*/  SHF.R.U32.HI R62, RZ, 0x10, R5 ;  /* 0x00000010ff3e7819 */ /* 0x000fe40000011605 */
[----:B------:R-:W-:Y:S02]  /*98d0*/  LOP3.LUT R3, R172, 0x38, R3, 0xf8, !PT ;  /* 0x00000038ac037812 */ /* 0x000fe400078ef803 */
[----:B------:R-:W-:Y:S02]  /*98e0*/  SHF.R.U64 R5, R8, 0x10, R9 ;  /* 0x0000001008057819 */ /* 0x000fe40000001209 */
[----:B------:R-:W-:-:S02]  /*98f0*/  LOP3.LUT R0, R3, R174, RZ, 0x3c, !PT ;  /* 0x000000ae03007212 */ /* 0x000fc400078e3cff */
[----:B------:R-:W-:Y:S02]  /*9900*/  SHF.R.U32.HI R8, RZ, 0x10, R9 ;  /* 0x00000010ff087819 */ /* 0x000fe40000011609 */
[C---:B------:R-:W-:Y:S01]  /*9910*/  PRMT R20, R60.reuse, 0x5432, R20 ;  /* 0x000054323c147816 */ /* 0x040fe20000000014 */
[----:B------:R-:W-:Y:S01]  /*9920*/  IMAD.IADD R3, R175, 0x1, R0 ;  /* 0x00000001af037824 */ /* 0x000fe200078e0200 */
[----:B------:R-:W-:Y:S02]  /*9930*/  PRMT R60, R60, 0x5410, R5 ;  /* 0x000054103c3c7816 */ /* 0x000fe40000000005 */
[----:B------:R-:W-:Y:S01]  /*9940*/  PRMT R62, R61, 0x5432, R62 ;  /* 0x000054323d3e7816 */ /* 0x000fe2000000003e */
[----:B------:R-:W-:Y:S01]  /*9950*/  IMAD R3, R3, 0x2, R144 ;  /* 0x0000000203037824 */ /* 0x000fe200078e0290 */
[----:B------:R-:W-:Y:S01]  /*9960*/  PRMT R61, R61, 0x5410, R8 ;  /* 0x000054103d3d7816 */ /* 0x000fe20000000008 */
[----:B------:R-:W-:Y:S01]  /*9970*/  IMAD.U32 R21, R20, 0x10000, RZ ;  /* 0x0001000014157824 */ /* 0x000fe200078e00ff */
[----:B------:R-:W-:-:S02]  /*9980*/  SHF.R.U64 R65, R10, 0x10, R11 ;  /* 0x000000100a417819 */ /* 0x000fc4000000120b */
[----:B------:R-:W1:Y:S01]  /*9990*/  LDS.128 R24, [R3+0x18400] ;  /* 0x0184000003187984 */ /* 0x000e620000000c00 */
[--C-:B------:R-:W-:Y:S02]  /*99a0*/  SHF.R.U64 R63, R6, 0x10, R7.reuse ;  /* 0x00000010063f7819 */ /* 0x100fe40000001207 */
[----:B------:R-:W-:Y:S02]  /*99b0*/  SHF.R.U32.HI R64, RZ, 0x10, R7 ;  /* 0x00000010ff407819 */ /* 0x000fe40000011607 */
[----:B------:R-:W-:Y:S02]  /*99c0*/  SHF.R.U32.HI R66, RZ, 0x10, R11 ;  /* 0x00000010ff427819 */ /* 0x000fe4000001160b */
[C---:B------:R-:W-:Y:S02]  /*99d0*/  PRMT R63, R2.reuse, 0x5410, R63 ;  /* 0x00005410023f7816 */ /* 0x040fe4000000003f */
[----:B------:R-:W-:Y:S02]  /*99e0*/  PRMT R64, R2, 0x5432, R64 ;  /* 0x0000543202407816 */ /* 0x000fe40000000040 */
[----:B------:R-:W-:-:S02]  /*99f0*/  PRMT R66, R86, 0x5432, R66 ;  /* 0x0000543256427816 */ /* 0x000fc40000000042 */
        /* <DEDUP_REMOVED lines=14> */
[----:B------:R-:W-:-:S02]  /*9ae0*/  IMAD.U32 R25, R60, 0x10000, RZ ;  /* 0x000100003c197824 */ /* 0x000fc400078e00ff */
[----:B------:R-:W-:Y:S01]  /*9af0*/  FMUL.FTZ R69, R8, R21 ;  /* 0x0000001508457220 */ /* 0x000fe20000410000 */
[C---:B------:R-:W-:Y:S01]  /*9b00*/  IMAD.U32 R11, R26.reuse, 0x10000, RZ ;  /* 0x000100001a0b7824 */ /* 0x040fe200078e00ff */
[----:B------:R-:W-:Y:S01]  /*9b10*/  LOP3.LUT R13, R26, 0xffff0000, RZ, 0xc0, !PT ;  /* 0xffff00001a0d7812 */ /* 0x000fe200078ec0ff */
[----:B------:R-:W-:Y:S01]  /*9b20*/  FMUL.FTZ R67, R8, R25 ;  /* 0x0000001908437220 */ /* 0x000fe20000410000 */
[C---:B------:R-:W-:Y:S01]  /*9b30*/  IMAD.U32 R15, R27.reuse, 0x10000, RZ ;  /* 0x000100001b0f7824 */ /* 0x040fe200078e00ff */
[----:B------:R-:W-:Y:S01]  /*9b40*/  LOP3.LUT R26, R27, 0xffff0000, RZ, 0xc0, !PT ;  /* 0xffff00001b1a7812 */ /* 0x000fe200078ec0ff */
[----:B------:R-:W-:Y:S02]  /*9b50*/  IMAD.U32 R27, R61, 0x10000, RZ ;  /* 0x000100003d1b7824 */ /* 0x000fe400078e00ff */
[----:B------:R-:W-:Y:S01]  /*9b60*/  FFMA.FTZ R67, R0, R21, -R67 ;  /* 0x0000001500437223 */ /* 0x000fe20000010843 */
[----:B------:R-:W-:Y:S02]  /*9b70*/  IMAD.U32 R21, R62, 0x10000, RZ ;  /* 0x000100003e157824 */ /* 0x000fe400078e00ff */
[----:B------:R-:W-:Y:S01]  /*9b80*/  FFMA.FTZ R69, R0, R25, R69 ;  /* 0x0000001900457223 */ /* 0x000fe20000010045 */
[----:B------:R-:W-:-:S02]  /*9b90*/  IMAD.U32 R8, R66, 0x10000, RZ ;  /* 0x0001000042087824 */ /* 0x000fc400078e00ff */
[----:B------:R-:W-:Y:S01]  /*9ba0*/  FMUL.FTZ R71, R10, R27 ;  /* 0x0000001b0a477220 */ /* 0x000fe20000410000 */
[----:B------:R-:W-:Y:S02]  /*9bb0*/  IMAD.U32 R0, R64, 0x10000, RZ ;  /* 0x0001000040007824 */ /* 0x000fe400078e00ff */
[----:B------:R-:W-:Y:S01]  /*9bc0*/  FMUL.FTZ R25, R10, R21 ;  /* 0x000000150a197220 */ /* 0x000fe20000410000 */
[C---:B------:R-:W-:Y:S01]  /*9bd0*/  FMUL.FTZ R10, R15.reuse, R8 ;  /* 0x000000080f0a7220 */ /* 0x040fe20000410000 */
[----:B------:R-:W-:Y:S01]  /*9be0*/  LOP3.LUT R60, R60, 0xffff0000, RZ, 0xc0, !PT ;  /* 0xffff00003c3c7812 */ /* 0x000fe200078ec0ff */
[-C--:B------:R-:W-:Y:S01]  /*9bf0*/  FMUL.FTZ R15, R15, R0.reuse ;  /* 0x000000000f0f7220 */ /* 0x080fe20000410000 */
[C---:B------:R-:W-:Y:S01]  /*9c00*/  FFMA.FTZ R25, R4.reuse, R27, R25 ;  /* 0x0000001b04197223 */ /* 0x040fe20000010019 */
[----:B------:R-:W-:Y:S01]  /*9c10*/  FFMA.FTZ R71, R4, R21, -R71 ;  /* 0x0000001504477223 */ /* 0x000fe20000010847 */
[C---:B------:R-:W-:Y:S01]  /*9c20*/  FFMA.FTZ R21, R7.reuse, R0, -R10 ;  /* 0x0000000007157223 */ /* 0x040fe2000001080a */
[----:B------:R-:W-:Y:S01]  /*9c30*/  FFMA.FTZ R27, R7, R8, R15 ;  /* 0x00000008071b7223 */ /* 0x000fe2000001000f */
[----:B------:R-:W-:Y:S01]  /*9c40*/  FMUL.FTZ R15, R9, R60 ;  /* 0x0000003c090f7220 */ /* 0x000fe20000410000 */
[----:B------:R-:W-:Y:S01]  /*9c50*/  LOP3.LUT R61, R61, 0xffff0000, RZ, 0xc0, !PT ;  /* 0xffff00003d3d7812 */ /* 0x000fe200078ec0ff */
[-C--:B------:R-:W-:Y:S01]  /*9c60*/  FMUL.FTZ R9, R9, R20.reuse ;  /* 0x0000001409097220 */ /* 0x080fe20000410000 */
[----:B------:R-:W-:Y:S01]  /*9c70*/  LOP3.LUT R7, R62, 0xffff0000, RZ, 0xc0, !PT ;  /* 0xffff00003e077812 */ /* 0x000fe200078ec0ff */
[----:B------:R-:W-:Y:S01]  /*9c80*/  FFMA.FTZ R20, R2, R20, -R15 ;  /* 0x0000001402147223 */ /* 0x000fe2000001080f */
[----:B------:R-:W-:-:S02]  /*9c90*/  IMAD.U32 R4, R65, 0x10000, RZ ;  /* 0x0001000041047824 */ /* 0x000fc400078e00ff */
[C---:B------:R-:W-:Y:S01]  /*9ca0*/  FMUL.FTZ R15, R24.reuse, R61 ;  /* 0x0000003d180f7220 */ /* 0x040fe20000410000 */
[----:B------:R-:W-:Y:S02]  /*9cb0*/  IMAD.U32 R0, R63, 0x10000, RZ ;  /* 0x000100003f007824 */ /* 0x000fe400078e00ff */
[-C--:B------:R-:W-:Y:S01]  /*9cc0*/  FMUL.FTZ R24, R24, R7.reuse ;  /* 0x0000000718187220 */ /* 0x080fe20000410000 */
[----:B------:R-:W-:Y:S01]  /*9cd0*/  FFMA.FTZ R8, R2, R60, R9 ;  /* 0x0000003c02087223 */ /* 0x000fe20000010009 */
[----:B------:R-:W-:Y:S01]  /*9ce0*/  FMUL.FTZ R10, R11, R4 ;  /* 0x000000040b0a7220 */ /* 0x000fe20000410000 */
[C---:B------:R-:W-:Y:S01]  /*9cf0*/  FFMA.FTZ R2, R12.reuse, R7, -R15 ;  /* 0x000000070c027223 */ /* 0x040fe2000001080f */
[----:B------:R-:W-:Y:S01]  /*9d00*/  FFMA.FTZ R24, R12, R61, R24 ;  /* 0x0000003d0c187223 */ /* 0x000fe20000010018 */
[----:B------:R-:W-:Y:S01]  /*9d10*/  LOP3.LUT R63, R63, 0xffff0000, RZ, 0xc0, !PT ;  /* 0xffff00003f3f7812 */ /* 0x000fe200078ec0ff */
[-C--:B------:R-:W-:Y:S01]  /*9d20*/  FMUL.FTZ R12, R11, R0.reuse ;  /* 0x000000000b0c7220 */ /* 0x080fe20000410000 */
[----:B------:R-:W-:Y:S01]  /*9d30*/  LOP3.LUT R65, R65, 0xffff0000, RZ, 0xc0, !PT ;  /* 0xffff000041417812 */ /* 0x000fe200078ec0ff */
[C---:B------:R-:W-:Y:S01]  /*9d40*/  FFMA.FTZ R10, R5.reuse, R0, -R10 ;  /* 0x00000000050a7223 */ /* 0x040fe2000001080a */
[----:B------:R-:W-:Y:S01]  /*9d50*/  LOP3.LUT R9, R66, 0xffff0000, RZ, 0xc0, !PT ;  /* 0xffff000042097812 */ /* 0x000fe200078ec0ff */
[----:B------:R-:W-:Y:S01]  /*9d60*/  FFMA.FTZ R12, R5, R4, R12 ;  /* 0x00000004050c7223 */ /* 0x000fe2000001000c */
[----:B------:R-:W-:Y:S01]  /*9d70*/  LOP3.LUT R7, R64, 0xffff0000, RZ, 0xc0, !PT ;  /* 0xffff000040077812 */ /* 0x000fe200078ec0ff */
[C---:B------:R-:W-:Y:S01]  /*9d80*/  FMUL.FTZ R0, R13.reuse, R63 ;  /* 0x0000003f0d007220 */ /* 0x040fe20000410000 */
[----:B------:R-:W-:Y:S01]  /*9d90*/  FMUL.FTZ R5, R13, R65 ;  /* 0x000000410d057220 */ /* 0x000fe20000410000 */
[----:B------:R-:W-:Y:S01]  /*9da0*/  FMUL.FTZ R11, R26, R9 ;  /* 0x000000091a0b7220 */ /* 0x000fe20000410000 */
[----:B------:R-:W-:Y:S01]  /*9db0*/  F2FP.BF16.F32.PACK_AB R4, R20, R67 ;  /* 0x000000431404723e */ /* 0x000fe200000010ff */
[----:B------:R-:W-:Y:S01]  /*9dc0*/  FMUL.FTZ R26, R26, R7 ;  /* 0x000000071a1a7220 */ /* 0x000fe20000410000 */
[C---:B------:R-:W-:Y:S01]  /*9dd0*/  FFMA.FTZ R65, R6.reuse, R65, R0 ;  /* 0x0000004106417223 */ /* 0x040fe20000010000 */
[----:B------:R-:W-:Y:S01]  /*9de0*/  FFMA.FTZ R63, R6, R63, -R5 ;  /* 0x0000003f063f7223 */ /* 0x000fe20000010805 */
[C---:B------:R-:W-:Y:S01]  /*9df0*/  FFMA.FTZ R0, R14.reuse, R7, -R11 ;  /* 0x000000070e007223 */ /* 0x040fe2000001080b */
[----:B------:R-:W-:Y:S01]  /*9e00*/  FFMA.FTZ R26, R14, R9, R26 ;  /* 0x000000090e1a7223 */ /* 0x000fe2000001001a */
[----:B------:R-:W-:-:S02]  /*9e10*/  F2FP.BF16.F32.PACK_AB R5, R2, R71 ;  /* 0x000000470205723e */ /* 0x000fc400000010ff */
[----:B------:R-:W-:Y:S02]  /*9e20*/  F2FP.BF16.F32.PACK_AB R6, R63, R10 ;  /* 0x0000000a3f06723e */ /* 0x000fe400000010ff */
[----:B------:R-:W-:Y:S02]  /*9e30*/  F2FP.BF16.F32.PACK_AB R7, R0, R21 ;  /* 0x000000150007723e */ /* 0x000fe400000010ff */
[----:B------:R-:W-:Y:S02]  /*9e40*/  F2FP.BF16.F32.PACK_AB R8, R8, R69 ;  /* 0x000000450808723e */ /* 0x000fe400000010ff */
[----:B------:R-:W-:Y:S01]  /*9e50*/  F2FP.BF16.F32.PACK_AB R9, R24, R25 ;  /* 0x000000191809723e */ /* 0x000fe200000010ff */
[----:B------:R1:W-:Y:S01]  /*9e60*/  STS.128 [R228+0x18400], R4 ;  /* 0x01840004e4007388 */ /* 0x0003e20000000c00 */
[----:B------:R-:W-:Y:S02]  /*9e70*/  F2FP.BF16.F32.PACK_AB R10, R65, R12 ;  /* 0x0000000c410a723e */ /* 0x000fe400000010ff */
[----:B------:R-:W-:-:S05]  /*9e80*/  F2FP.BF16.F32.PACK_AB R11, R26, R27 ;  /* 0x0000001b1a0b723e */ /* 0x000fca00000010ff */
[----:B------:R1:W-:Y:S02]  /*9e90*/  STS.128 [R3+0x18400], R8 ;  /* 0x0184000803007388 */ /* 0x0003e40000000c00 */
.L_x_3670:
[----:B------:R-:W-:Y:S05]  /*9ea0*/  BSYNC B0 ;  /* 0x0000000000007941 */ /* 0x000fea0003800000 */
.L_x_3656:
[----:B------:R-:W-:Y:S01]  /*9eb0*/  @!PT LDS RZ, [RZ] ;  /* 0x00000000fffff984 */ /* 0x000fe20000000800 */
[----:B------:R-:W-:Y:S01]  /*9ec0*/  @!PT LDS RZ, [RZ] ;  /* 0x00000000fffff984 */ /* 0x000fe20000000800 */
[----:B------:R-:W-:Y:S01]  /*9ed0*/  @!PT LDS RZ, [RZ] ;  /* 0x00000000fffff984 */ /* 0x000fe20000000800 */
[----:B------:R-:W-:Y:S01]  /*9ee0*/  @!PT LDS RZ, [RZ] ;  /* 0x00000000fffff984 */ /* 0x000fe20000000800 */
[----:B------:R3:W-:Y:S06]  /*9ef0*/  MEMBAR.ALL.CTA ;  /* 0x0000000000007992 */ /* 0x0007ec0000008000 */
[----:B---3--:R-:W3:Y:S01]  /*9f00*/  FENCE.VIEW.ASYNC.S ;  /* 0x00000000000073c6 */ /* 0x008ee20000000000 */
[----:B------:R-:W-:Y:S05]  /*9f10*/  WARPSYNC.ALL ;  /* 0x0000000000007948 */ /* 0x000fea0003800000 */
[----:B---3--:R-:W-:Y:S06]  /*9f20*/  BAR.SYNC.DEFER_BLOCKING 0xd, 0x100 ;  /* 0x0344000000007b1d */ /* 0x008fec0000010000 */
.L_x_3653:
[----:B012---:R-:W-:Y:S01]  /*9f30*/  IMAD.MOV.U32 R4, RZ, RZ, R57 ;  /* 0x000000ffff047224 */ /* 0x007fe200078e0039 */
[----:B------:R-:W-:Y:S05]  /*9f40*/  WARPSYNC.ALL ;  /* 0x0000000000007948 */ /* 0x000fea0003800000 */
[----:B------:R-:W-:Y:S01]  /*9f50*/  IMAD.MOV.U32 R5, RZ, RZ, R50 ;  /* 0x000000ffff057224 */ /* 0x000fe200078e0032 */
[----:B------:R-:W-:Y:S01]  /*9f60*/  UIADD3 UR4, UP0, UR37, 0x420, URZ ;  /* 0x0000042025047890 */ /* 0x000fe2000ff1e03f */
[----:B------:R-:W-:Y:S01]  /*9f70*/  IMAD.MOV.U32 R6, RZ, RZ, R39 ;  /* 0x000000ffff067224 */ /* 0x000fe200078e0027 */
[----:B------:R0:W-:Y:S01]  /*9f80*/  BAR.SYNC.DEFER_BLOCKING R214, 0x100 ;  /* 0x000400d60000751d */ /* 0x0001e20000010000 */
[----:B------:R-:W-:Y:S01]  /*9f90*/  IMAD.MOV.U32 R7, RZ, RZ, R58 ;  /* 0x000000ffff077224 */ /* 0x000fe200078e003a */
[----:B------:R-:W-:Y:S01]  /*9fa0*/  UIADD3.X UR5, URZ, UR36, URZ, UP0, !UPT ;  /* 0x000000243f057290 */ /* 0x000fe200087fe43f */
[----:B------:R-:W-:Y:S01]  /*9fb0*/  IMAD.U32 R0, RZ, RZ, UR39 ;  /* 0x00000027ff007e24 */ /* 0x000fe2000f8e00ff */
[----:B------:R-:W-:Y:S01]  /*9fc0*/  MOV R236, 0xa2f0 ;  /* 0x0000a2f000ec7802 */ /* 0x000fe20000000f00 */
[----:B------:R-:W-:Y:S01]  /*9fd0*/  IMAD.U32 R3, RZ, RZ, UR47 ;  /* 0x0000002fff037e24 */ /* 0x000fe2000f8e00ff */
[----:B------:R-:W-:Y:S01]  /*9fe0*/  BSSY B0, `(.L_x_3680) ;  /* 0x0000031000007945 */ /* 0x000fe20003800000 */
[----:B------:R-:W-:Y:S01]  /*9ff0*/  IMAD.MOV.U32 R8, RZ, RZ, R30 ;  /* 0x000000ffff087224 */ /* 0x000fe200078e001e */
[----:B------:R1:W-:Y:S01]  /*a000*/  STL.128 [R1+0x190], R4 ;  /* 0x0001900401007387 */ /* 0x0003e20000100c00 */
[----:B------:R-:W-:-:S02]  /*a010*/  IMAD.MOV.U32 R9, RZ, RZ, R51 ;  /* 0x000000ffff097224 */ /* 0x000fc400078e0033 */
[----:B------:R-:W-:Y:S02]  /*a020*/  IMAD.MOV.U32 R10, RZ, RZ, R37 ;  /* 0x000000ffff0a7224 */ /* 0x000fe400078e0025 */
[----:B------:R-:W-:Y:S02]  /*a030*/  IMAD.MOV.U32 R11, RZ, RZ, R56 ;  /* 0x000000ffff0b7224 */ /* 0x000fe400078e0038 */
[----:B------:R-:W-:Y:S02]  /*a040*/  IMAD.U32 R30, RZ, RZ, UR46 ;  /* 0x0000002eff1e7e24 */ /* 0x000fe4000f8e00ff */
[----:B-----5:R-:W-:Y:S01]  /*a050*/  IMAD.U32 R2, RZ, RZ, UR37 ;  /* 0x00000025ff027e24 */ /* 0x020fe2000f8e00ff */
[----:B------:R-:W-:Y:S03]  /*a060*/  STL.128 [R1+0x1b0], R8 ;  /* 0x0001b00801007387 */ /* 0x000fe60000100c00 */
[----:B------:R-:W-:-:S02]  /*a070*/  VIADD R2, R2, 0x170 ;  /* 0x0000017002027836 */ /* 0x000fc40000000000 */
[----:B-1----:R-:W-:Y:S02]  /*a080*/  IMAD.MOV.U32 R4, RZ, RZ, R49 ;  /* 0x000000ffff047224 */ /* 0x002fe400078e0031 */
[----:B------:R-:W-:Y:S02]  /*a090*/  IMAD.MOV.U32 R5, RZ, RZ, R48 ;  /* 0x000000ffff057224 */ /* 0x000fe400078e0030 */
[----:B------:R-:W-:Y:S02]  /*a0a0*/  IMAD.MOV.U32 R6, RZ, RZ, R47 ;  /* 0x000000ffff067224 */ /* 0x000fe400078e002f */
[----:B------:R-:W-:-:S05]  /*a0b0*/  IMAD.MOV.U32 R7, RZ, RZ, R46 ;  /* 0x000000ffff077224 */ /* 0x000fca00078e002e */
[----:B------:R1:W-:Y:S02]  /*a0c0*/  STL.128 [R1+0x1c0], R4 ;  /* 0x0001c00401007387 */ /* 0x0003e40000100c00 */
[----:B-1----:R-:W-:Y:S02]  /*a0d0*/  IMAD.MOV.U32 R4, RZ, RZ, R17 ;  /* 0x000000ffff047224 */ /* 0x002fe400078e0011 */
[----:B------:R-:W-:Y:S02]  /*a0e0*/  IMAD.MOV.U32 R5, RZ, RZ, R44 ;  /* 0x000000ffff057224 */ /* 0x000fe400078e002c */
[----:B------:R-:W-:Y:S02]  /*a0f0*/  IMAD.MOV.U32 R6, RZ, RZ, R38 ;  /* 0x000000ffff067224 */ /* 0x000fe400078e0026 */
[----:B------:R-:W-:Y:S02]  /*a100*/  IMAD.MOV.U32 R7, RZ, RZ, R59 ;  /* 0x000000ffff077224 */ /* 0x000fe400078e003b */
[----:B------:R-:W-:-:S03]  /*a110*/  IMAD.MOV.U32 R17, RZ, RZ, R54 ;  /* 0x000000ffff117224 */ /* 0x000fc600078e0036 */
[----:B------:R1:W-:Y:S02]  /*a120*/  STL.128 [R1+0x1e0], R4 ;  /* 0x0001e00401007387 */ /* 0x0003e40000100c00 */
[----:B-1----:R-:W-:Y:S02]  /*a130*/  IMAD.MOV.U32 R4, RZ, RZ, R16 ;  /* 0x000000ffff047224 */ /* 0x002fe400078e0010 */
[----:B------:R-:W-:Y:S02]  /*a140*/  IMAD.MOV.U32 R5, RZ, RZ, R45 ;  /* 0x000000ffff057224 */ /* 0x000fe400078e002d */
[----:B------:R-:W-:Y:S02]  /*a150*/  IMAD.MOV.U32 R6, RZ, RZ, R33 ;  /* 0x000000ffff067224 */ /* 0x000fe400078e0021 */
[----:B------:R-:W-:Y:S02]  /*a160*/  IMAD.MOV.U32 R7, RZ, RZ, R36 ;  /* 0x000000ffff077224 */ /* 0x000fe400078e0024 */
[----:B------:R-:W-:-:S03]  /*a170*/  IMAD.MOV.U32 R16, RZ, RZ, R35 ;  /* 0x000000ffff107224 */ /* 0x000fc600078e0023 */
[----:B------:R1:W-:Y:S04]  /*a180*/  STL.128 [R1+0x1f0], R4 ;  /* 0x0001f00401007387 */ /* 0x0003e80000100c00 */
[----:B------:R-:W-:Y:S01]  /*a190*/  STL.128 [R1+0x180], R16 ;  /* 0x0001801001007387 */ /* 0x000fe20000100c00 */
[----:B-1----:R-:W-:Y:S02]  /*a1a0*/  IMAD.MOV.U32 R4, RZ, RZ, R31 ;  /* 0x000000ffff047224 */ /* 0x002fe400078e001f */
[----:B------:R-:W-:Y:S02]  /*a1b0*/  IMAD.MOV.U32 R5, RZ, RZ, R52 ;  /* 0x000000ffff057224 */ /* 0x000fe400078e0034 */
[----:B------:R-:W-:Y:S02]  /*a1c0*/  IMAD.MOV.U32 R6, RZ, RZ, R42 ;  /* 0x000000ffff067224 */ /* 0x000fe400078e002a */
[----:B------:R-:W-:-:S02]  /*a1d0*/  IMAD.MOV.U32 R7, RZ, RZ, R43 ;  /* 0x000000ffff077224 */ /* 0x000fc400078e002b */
[----:B------:R-:W-:-:S03]  /*a1e0*/  IMAD.U32 R31, RZ, RZ, UR48 ;  /* 0x00000030ff1f7e24 */ /* 0x000fc6000f8e00ff */
[----:B------:R1:W-:Y:S04]  /*a1f0*/  STL.128 [R1+0x200], R4 ;  /* 0x0002000401007387 */ /* 0x0003e80000100c00 */
[----:B------:R-:W-:Y:S01]  /*a200*/  STL.128 [R1+0x1a0], R28 ;  /* 0x0001a01c01007387 */ /* 0x000fe20000100c00 */
[----:B-1----:R-:W-:Y:S02]  /*a210*/  IMAD.MOV.U32 R6, RZ, RZ, R40 ;  /* 0x000000ffff067224 */ /* 0x002fe400078e0028 */
[----:B------:R-:W-:Y:S02]  /*a220*/  IMAD.MOV.U32 R7, RZ, RZ, R41 ;  /* 0x000000ffff077224 */ /* 0x000fe400078e0029 */
[----:B------:R-:W-:Y:S02]  /*a230*/  IMAD.MOV.U32 R4, RZ, RZ, R0 ;  /* 0x000000ffff047224 */ /* 0x000fe400078e0000 */
[----:B------:R-:W-:-:S02]  /*a240*/  IMAD.MOV.U32 R5, RZ, RZ, R3 ;  /* 0x000000ffff057224 */ /* 0x000fc400078e0003 */
[----:B------:R-:W-:Y:S02]  /*a250*/  IMAD.U32 R0, RZ, RZ, UR4 ;  /* 0x00000004ff007e24 */ /* 0x000fe4000f8e00ff */
[----:B------:R-:W-:Y:S01]  /*a260*/  IMAD.U32 R3, RZ, RZ, UR5 ;  /* 0x00000005ff037e24 */ /* 0x000fe2000f8e00ff */
[----:B------:R1:W-:Y:S02]  /*a270*/  STL.128 [R1+0x170], R4 ;  /* 0x0001700401007387 */ /* 0x0003e40000100c00 */
[----:B-1----:R-:W-:Y:S02]  /*a280*/  IMAD.MOV.U32 R6, RZ, RZ, R34 ;  /* 0x000000ffff067224 */ /* 0x002fe400078e0022 */
[----:B------:R-:W-:Y:S02]  /*a290*/  IMAD.MOV.U32 R7, RZ, RZ, R55 ;  /* 0x000000ffff077224 */ /* 0x000fe400078e0037 */
[----:B------:R-:W-:Y:S02]  /*a2a0*/  IMAD.MOV.U32 R4, RZ, RZ, R0 ;  /* 0x000000ffff047224 */ /* 0x000fe400078e0000 */
[----:B------:R-:W-:-:S02]  /*a2b0*/  IMAD.MOV.U32 R5, RZ, RZ, R3 ;  /* 0x000000ffff057224 */ /* 0x000fc400078e0003 */
[----:B------:R-:W-:-:S03]  /*a2c0*/  VIADD R0, R177, 0xffffffff ;  /* 0xffffffffb1007836 */ /* 0x000fc60000000000 */
[----:B------:R0:W-:Y:S04]  /*a2d0*/  STL.128 [R1+0x1d0], R4 ;  /* 0x0001d00401007387 */ /* 0x0001e80000100c00 */
[----:B0-----:R-:W-:Y:S05]  /*a2e0*/  CALL.REL.NOINC `($_ZN7cutlass13device_kernelIN5flash11enable_sm90INS1_16FlashAttnFwdSm90INS1_25CollectiveMainloopFwdSm90ILi2EN4cute5tupleIJNS5_1CILi1EEES8_S8_EEENS6_IJNS7_ILi128EEENS7_ILi96EEENS7_ILi64EEEEEELi256ENS_10bfloat16_tEfNS_4arch4Sm90ELb0ELb1ELb0ELb1ELb0ELb1ELb1ELb1ELb0ELb1ELb0ELb0EEENS1_21CollectiveEpilogueFwdINS6_IJSA_NS7_ILi256EEESB_EEES9_SE_SG_Li256ELb1ELb1ELb0ELb0EEENS1_36VarlenDynamicPersistentTileSchedulerILi128ELi96ELi256ELi128ELb0ELb1ELb1ELb1ELb0ELb1EEEEEEEEEvNT_6ParamsE$_ZZN5flash25CollectiveMainloopFwdSm90ILi2EN4cute5tupleIJNS1_1CILi1EEES4_S4_EEENS2_IJNS3_ILi128EEENS3_ILi96EEENS3_ILi64EEEEEELi256EN7cutlass10bfloat16_tEfNSA_4arch4Sm90ELb0ELb1ELb0ELb1ELb0ELb1ELb1ELb1ELb0ELb1ELb0ELb0EE3mmaINS_16FlashAttnFwdSm90ISE_NS_21CollectiveEpilogueFwdINS2_IJS6_NS3_ILi256EEES7_EEES5_SB_SD_Li256ELb1ELb1ELb0ELb0EEENS_36VarlenDynamicPersistentTileSchedulerILi128ELi96ELi256ELi128ELb0ELb1ELb1ELb1ELb0ELb1EEEE13SharedStorageENS1_6TensorINS1_11ArrayEngineIfLm128EEENS1_6LayoutINS2_IJNS2_IJNS3_ILi2EEEST_NS3_ILi32EEEEEES4_S4_EEENS2_IJNS2_IJS4_ST_NS3_ILi4EEEEEENS3_ILi0EEESZ_EEEEEEENS_7SoftmaxILi2ELi0EEEEEbRKNSE_6ParamsENSA_25PipelineTmaAsyncNoClusterILi2ENSA_16PipelineTmaAsyncILi2EEEEES1B_RNSA_13PipelineStateILj2EEERT0_RT1_iRiRKNS_16SeqlenInfoQKNewKILb1ELb1EEENS2_IJiiiiEEERT_ENKUliT_T0_T1_E_clIZSF_ISO_S12_S14_EbS17_S1B_S1B_S1E_S1G_S1I_iS1J_S1N_S1O_S1Q_EUlRS1R_iE0_NS3_ILb1EEES1Y_EEDaiS1R_S1S_S1T_) ;  /* 0x0000030000fc7944 */ /* 0x001fea0003c00000 */
[----:B------:R-:W-:Y:S05]  /*a2f0*/  BSYNC B0 ;  /* 0x0000000000007941 */ /* 0x000fea0003800000 */
.L_x_3680:
[----:B------:R-:W2:Y:S01]  /*a300*/  LDL R2, [R1+0x70] ;  /* 0x0000700001027983 */ /* 0x000ea20000100800 */
[----:B------:R-:W0:Y:S08]  /*a310*/  LDC R0, c[0x0][0x448] ;  /* 0x00011200ff007b82 */ /* 0x000e300000000800 */
[----:B------:R-:W1:Y:S01]  /*a320*/  LDC.64 R6, c[0x0][0xad8] ;  /* 0x0002b600ff067b82 */ /* 0x000e620000000a00 */
[----:B0-----:R-:W-:-:S13]  /*a330*/  ISETP.NE.AND P0, PT, R0, 0x1, PT ;  /* 0x000000010000780c */ /* 0x001fda0003f05270 */
[----:B------:R-:W0:Y:S08]  /*a340*/  @P0 LDC R3, c[0x0][0x44c] ;  /* 0x00011300ff030b82 */ /* 0x000e300000000800 */
[----:B------:R-:W3:Y:S01]  /*a350*/  @P0 LDC R5, c[0x0][0x450] ;  /* 0x00011400ff050b82 */ /* 0x000ee20000000800 */
[----:B--2---:R-:W-:-:S04]  /*a360*/  IMAD.SHL.U32 R2, R2, 0x80, RZ ;  /* 0x0000008002027824 */ /* 0x004fc800078e00ff */
[----:B0-----:R-:W-:-:S04]  /*a370*/  @P0 IMAD.HI.U32 R0, R2, R3, RZ ;  /* 0x0000000302000227 */ /* 0x001fc800078e00ff */
[----:B------:R-:W-:Y:S01]  /*a380*/  IMAD.MOV.U32 R3, RZ, RZ, R2 ;  /* 0x000000ffff037224 */ /* 0x000fe200078e0002 */
[----:B---3--:R-:W-:Y:S01]  /*a390*/  @P0 SHF.R.U32.HI R3, RZ, R5, R0 ;  /* 0x00000005ff030219 */ /* 0x008fe20000011600 */
[----:B------:R-:W-:Y:S01]  /*a3a0*/  VIADD R0, R177, 0xfffffffe ;  /* 0xfffffffeb1007836 */ /* 0x000fe20000000000 */
[----:B-1----:R-:W-:-:S03]  /*a3b0*/  ISETP.GE.AND P0, PT, R7, 0x1, PT ;  /* 0x000000010700780c */ /* 0x002fc60003f06270 */
[----:B------:R-:W-:-:S04]  /*a3c0*/  IMAD.IADD R5, R178, 0x1, R3 ;  /* 0x00000001b2057824 */ /* 0x000fc800078e0203 */
[----:B------:R-:W-:-:S06]  /*a3d0*/  IMAD.IADD R6, R5, 0x1, R6 ;  /* 0x0000000105067824 */ /* 0x000fcc00078e0206 */
[----:B------:R-:W-:Y:S05]  /*a3e0*/  @!P0 BRA `(.L_x_3681) ;  /* 0x0000000000488947 */ /* 0x000fea0003800000 */
        /* <DEDUP_REMOVED lines=11> */
.L_x_3683:
[----:B------:R-:W-:-:S13]  /*a4a0*/  ISETP.NE.AND P0, PT, R7, 0x1, PT ;  /* 0x000000010700780c */ /* 0x000fda0003f05270 */
[----:B------:R-:W0:Y:S02]  /*a4b0*/  @P0 LDC.64 R4, c[0x0][0xae0] ;  /* 0x0002b800ff040b82 */ /* 0x000e240000000a00 */
[----:B0-----:R-:W-:-:S05]  /*a4c0*/  @P0 IMAD.HI.U32 R4, R3, R4, RZ ;  /* 0x0000000403040227 */ /* 0x001fca00078e00ff */
[----:B------:R-:W-:-:S07]  /*a4d0*/  @P0 SHF.R.U32.HI R3, RZ, R5, R4 ;  /* 0x00000005ff030219 */ /* 0x000fce0000011604 */
.L_x_3684:
[----:B------:R-:W-:Y:S05]  /*a4e0*/  BSYNC B0 ;  /* 0x0000000000007941 */ /* 0x000fea0003800000 */
.L_x_3682:
[----:B------:R-:W-:-:S05]  /*a4f0*/  IMAD R3, R3, R7, R7 ;  /* 0x0000000703037224 */ /* 0x000fca00078e0207 */
[----:B------:R-:W-:-:S07]  /*a500*/  VIMNMX R6, R6, R3, PT ;  /* 0x0000000306067248 */ /* 0x000fce0003fe0100 */
.L_x_3681:
[----:B------:R-:W-:-:S05]  /*a510*/  IMAD.HI R6, R6, 0x2aaaaaab, RZ ;  /* 0x2aaaaaab06067827 */ /* 0x000fca00078e02ff */
[----:B------:R-:W-:-:S04]  /*a520*/  SHF.R.U32.HI R3, RZ, 0x1f, R6 ;  /* 0x0000001fff037819 */ /* 0x000fc80000011606 */
[----:B------:R-:W-:-:S04]  /*a530*/  LEA.HI.SX32 R6, R6, R3, 0x1c ;  /* 0x0000000306067211 */ /* 0x000fc800078fe2ff */
[----:B------:R-:W-:-:S04]  /*a540*/  VIMNMX R3, R165, R6, !PT ;  /* 0x00000006a5037248 */ /* 0x000fc80007fe0100 */
[----:B------:R-:W-:-:S13]  /*a550*/  ISETP.GE.AND P0, PT, R0, R3, PT ;  /* 0x000000030000720c */ /* 0x000fda0003f06270 */
[----:B------:R-:W-:Y:S05]  /*a560*/  @!P0 BRA `(.L_x_3685) ;  /* 0x000000a800e08947 */ /* 0x000fea0003800000 */
.L_x_3712:
        /* <DEDUP_REMOVED lines=16> */
[----:B-1----:R-:W-:Y:S01]  /*a670*/  @!P0 IMAD.MOV.U32 R5, RZ, RZ, RZ ;  /* 0x000000ffff058224 */ /* 0x002fe200078e00ff */
[----:B--2---:R-:W-:-:S04]  /*a680*/  LOP3.LUT R2, R2, 0x1, RZ, 0xfc, !PT ;  /* 0x0000000102027812 */ /* 0x004fc800078efcff */
[----:B------:R-:W-:-:S13]  /*a690*/  ISETP.NE.AND P1, PT, R2, 0x3, PT ;  /* 0x000000030200780c */ /* 0x000fda0003f25270 */
[----:B0-----:R-:W-:Y:S05]  /*a6a0*/  @!P1 BRA `(.L_x_3687) ;  /* 0x0000000000049947 */ /* 0x001fea0003800000 */
[----:B------:R-:W-:Y:S01]  /*a6b0*/  BPT.TRAP 0x1 ;  /* 0x000000040000795c */ /* 0x000fe20000300000 */
.L_x_3687:
[----:B------:R-:W-:Y:S05]  /*a6c0*/  BSYNC B0 ;  /* 0x0000000000007941 */ /* 0x000fea0003800000 */
.L_x_3686:
        /* <DEDUP_REMOVED lines=13> */
.L_x_3689:
[----:B------:R-:W-:Y:S05]  /*a7a0*/  BSYNC B0 ;  /* 0x0000000000007941 */ /* 0x000fea0003800000 */
.L_x_3688:
        /* <DEDUP_REMOVED lines=8> */
.L_x_3691:
[----:B------:R-:W-:Y:S05]  /*a830*/  BSYNC B0 ;  /* 0x0000000000007941 */ /* 0x000fea0003800000 */
.L_x_3690:
[----:B------:R-:W2:Y:S04]  /*a840*/  LD.E R5, desc[UR42][R18.64+0x210] ;  /* 0x0002102a12057980 */ /* 0x000ea8000c101900 */
[----:B------:R-:W2:Y:S01]  /*a850*/  LDL.64 R8, [R1+0xa0] ;  /* 0x0000a00001087983 */ /* 0x000ea20000100a00 */
[----:B------:R-:W-:Y:S05]  /*a860*/  WARPSYNC.ALL ;  /* 0x0000000000007948 */ /* 0x000fea0003800000 */
[----:B------:R-:W3:Y:S04]  /*a870*/  LDL.64 R14, [R1+0x98] ;  /* 0x00009800010e7983 */ /* 0x000ee80000100a00 */
[----:B0----5:R-:W4:Y:S04]  /*a880*/  LDL.64 R6, [R1+0x98] ;  /* 0x0000980001067983 */ /* 0x021f280000100a00 */
[----:B------:R-:W4:Y:S01]  /*a890*/  LDL.64 R10, [R1+0x98] ;  /* 0x00009800010a7983 */ /* 0x000f220000100a00 */
[----:B--2---:R-:W-:-:S03]  /*a8a0*/  IMAD R4, R5, 0x300, R8 ;  /* 0x0000030005047824 */ /* 0x004fc600078e0208 */
[----:B------:R-:W2:Y:S01]  /*a8b0*/  LDL.64 R12, [R1+0x98] ;  /* 0x00009800010c7983 */ /* 0x000ea20000100a00 */
[----:B------:R-:W-:Y:S01]  /*a8c0*/  IMAD.MOV.U32 R5, RZ, RZ, R9 ;  /* 0x000000ffff057224 */ /* 0x000fe200078e0009 */
[----:B------:R-:W-:Y:S01]  /*a8d0*/  R2UR UR6, R4 ;  /* 0x00000000040672ca */ /* 0x000fe200000e0000 */
[----:B------:R-:W-:-:S03]  /*a8e0*/  WARPGROUP.ARRIVE ;  /* 0x00000000000079c5 */ /* 0x000fc60000000000 */
        /* <DEDUP_REMOVED lines=9> */
[----:B------:R-:W-:Y:S02]  /*a980*/  R2UR UR5, R15 ;  /* 0x000000000f0572ca */ /* 0x000fe400000e0000 */
[----:B------:R-:W3:Y:S11]  /*a990*/  LDL R15, [R1+0x54] ;  /* 0x00005400010f7983 */ /* 0x000ef60000100800 */
[----:B------:R-:W-:Y:S01]  /*a9a0*/  HGMMA.64x96x16.F32.BF16 R24, gdesc[UR4], RZ, !UPT, gsb0 ;  /* 0x01600000041879f0 */ /* 0x000fe2000c0018ff */
[----:B----4-:R-:W-:Y:S01]  /*a9b0*/  VIADD R6, R6, 0x2 ;  /* 0x0000000206067836 */ /* 0x010fe20000000000 */
[----:B------:R-:W-:-:S02]  /*a9c0*/  R2UR UR6, R8 ;  /* 0x00000000080672ca */ /* 0x000fc400000e0000 */
[----:B------:R-:W-:Y:S02]  /*a9d0*/  R2UR UR7, R9 ;  /* 0x00000000090772ca */ /* 0x000fe400000e0000 */
[----:B------:R-:W-:Y:S02]  /*a9e0*/  R2UR UR4, R6 ;  /* 0x00000000060472ca */ /* 0x000fe400000e0000 */
[----:B------:R-:W-:Y:S01]  /*a9f0*/  R2UR UR5, R7 ;  /* 0x00000000070572ca */ /* 0x000fe200000e0000 */
[----:B------:R-:W-:Y:S02]  /*aa00*/  VIADD R10, R10, 0x4 ;  /* 0x000000040a0a7836 */ /* 0x000fe40000000000 */
[----:B------:R-:W-:Y:S02]  /*aa10*/  VIADD R6, R4, 0x4 ;  /* 0x0000000404067836 */ /* 0x000fe40000000000 */
[----:B------:R-:W-:Y:S01]  /*aa20*/  IMAD.MOV.U32 R7, RZ, RZ, R9 ;  /* 0x000000ffff077224 */ /* 0x000fe200078e0009 */
[----:B------:R-:W-:-:S02]  /*aa30*/  WARPGROUP.DEPBAR.LE gsb0, 0x0 ;  /* 0x00008000000079c5 */ /* 0x000fc40000010000 */
        /* <DEDUP_REMOVED lines=21> */
[----:B---3--:R-:W-:-:S04]  /*ab90*/  LOP3.LUT R15, R15, 0x1, RZ, 0xfc, !PT ;  /* 0x000000010f0f7812 */ /* 0x008fc800078efcff */
[----:B------:R-:W-:Y:S01]  /*aba0*/  ISETP.NE.AND P1, PT, R15, 0x3, PT ;  /* 0x000000030f00780c */ /* 0x000fe20003f25270 */
[----:B------:R-:W-:Y:S01]  /*abb0*/  BSSY B0, `(.L_x_3693) ;  /* 0x0000004000007945 */ /* 0x000fe20003800000 */
[----:B------:R-:W-:-:S11]  /*abc0*/  WARPGROUP.DEPBAR.LE gsb0, 0x0 ;  /* 0x00008000000079c5 */ /* 0x000fd60000010000 */
[----:B0-----:R-:W-:Y:S05]  /*abd0*/  @!P1 BRA `(.L_x_3694) ;  /* 0x0000000000049947 */ /* 0x001fea0003800000 */
[----:B------:R-:W-:Y:S01]  /*abe0*/  BPT.TRAP 0x1 ;  /* 0x000000040000795c */ /* 0x000fe20000300000 */
.L_x_3694:
[----:B------:R-:W-:Y:S05]  /*abf0*/  BSYNC B0 ;  /* 0x0000000000007941 */ /* 0x000fea0003800000 */
.L_x_3693:
        /* <DEDUP_REMOVED lines=10> */
.L_x_3696:
[----:B------:R-:W-:Y:S05]  /*aca0*/  BSYNC B0 ;  /* 0x0000000000007941 */ /* 0x000fea0003800000 */
.L_x_3695:
[----:B------:R-:W-:Y:S04]  /*acb0*/  BSSY B0, `(.L_x_3697) ;  /* 0x0000006000007945 */ /* 0x000fe80003800000 */
[----:B-1----:R-:W-:Y:S05]  /*acc0*/  @P0 BRA `(.L_x_3698) ;  /* 0x0000000000100947 */ /* 0x002fea0003800000 */
[----:B-----5:R-:W-:Y:S01]  /*acd0*/  IMAD R4, R4, 0x8, R7 ;  /* 0x0000000804047824 */ /* 0x020fe200078e0207 */
[----:B0-----:R-:W-:-:S04]  /*ace0*/  SHF.L.U32 R5, R6, 0x1f, RZ ;  /* 0x0000001f06057819 */ /* 0x001fc800000006ff */
[----:B------:R-:W0:Y:S02]  /*acf0*/  SYNCS.PHASECHK.TRANS64.TRYWAIT P0, [R4+URZ], R5 ;  /* 0x00000005040075a7 */ /* 0x000e24000800017f */
[----:B0-----:R-:W-:Y:S05]  /*ad00*/  @!P0 BRA `(.L_x_3699) ;  /* 0x000002c400d48947 */ /* 0x001fea0003800000 */
.L_x_3698:
[----:B------:R-:W-:Y:S05]  /*ad10*/  BSYNC B0 ;  /* 0x0000000000007941 */ /* 0x000fea0003800000 */
.L_x_3697:
[----:B0-----:R-:W2:Y:S04]  /*ad20*/  LDL R5, [R1+0x90] ;  /* 0x0000900001057983 */ /* 0x001ea80000100800 */
        /* <DEDUP_REMOVED lines=8> */
[----:B--2---:R-:W-:Y:S01]  /*adb0*/  ISETP.NE.U32.AND P0, PT, R5, RZ, PT ;  /* 0x000000ff0500720c */ /* 0x004fe20003f05070 */
[----:B---3--:R-:W-:-:S02]  /*adc0*/  IMAD R4, R15, 0xc00, R20 ;  /* 0x00000c000f047824 */ /* 0x008fc400078e0214 */
[----:B------:R-:W-:Y:S01]  /*add0*/  IMAD.MOV.U32 R5, RZ, RZ, R21 ;  /* 0x000000ffff057224 */ /* 0x000fe200078e0015 */
[----:B------:R-:W2:Y:S01]  /*ade0*/  LDL.64 R14, [R1+0x110] ;  /* 0x00011000010e7983 */ /* 0x000ea20000100a00 */
[----:B----4-:R-:W-:Y:S02]  /*adf0*/  R2UR UR4, R6 ;  /* 0x00000000060472ca */ /* 0x010fe400000e0000 */
[----:B------:R-:W-:Y:S02]  /*ae00*/  R2UR UR6, R4 ;  /* 0x00000000040672ca */ /* 0x000fe400000e0000 */
[----:B------:R-:W-:Y:S02]  /*ae10*/  R2UR UR7, R5 ;  /* 0x00000000050772ca */ /* 0x000fe400000e0000 */
[----:B------:R-:W-:Y:S02]  /*ae20*/  R2UR UR5, R7 ;  /* 0x00000000070572ca */ /* 0x000fe400000e0000 */
[----:B------:R-:W-:-:S11]  /*ae30*/  VOTEU.ANY UP0, P0 ;  /* 0x00000000003f7886 */ /* 0x000fd60000000100 */
        /* <DEDUP_REMOVED lines=129> */
[----:B---3--:R-:W-:Y:S01]  /*b650*/  VIADD R8, R8, 0xc02 ;  /* 0x00000c0208087836 */ /* 0x008fe20000000000 */
[----:B------:R-:W-:Y:S02]  /*b660*/  WARPGROUP.DEPBAR.LE gsb0, 0x0 ;  /* 0x00008000000079c5 */ /* 0x000fe40000010000 */
[----:B------:R-:W-:-:S09]  /*b670*/  WARPGROUP.ARRIVE ;  /* 0x00000000000079c5 */ /* 0x000fd20000000000 */
[----:B------:R-:W-:Y:S01]  /*b680*/  HGMMA.64x96x16.F32.BF16 R24, gdesc[UR4], R24, gsb0 ;  /* 0x01600000041879f0 */ /* 0x000fe20008001818 */
[----:B------:R-:W-:Y:S01]  /*b690*/  VIADD R20, R4, 0x902 ;  /* 0x0000090204147836 */ /* 0x000fe20000000000 */
        /* <DEDUP_REMOVED lines=13> */
[----:B------:R-:W-:Y:S02]  /*b770*/  VIADD R12, R12, 0xc06 ;  /* 0x00000c060c0c7836 */ /* 0x000fe40000000000 */
        /* <DEDUP_REMOVED lines=8> */
[----:B------:R-:W0:Y:S01]  /*b800*/  S2R R72, SR_TID.X ;  /* 0x0000000000487919 */ /* 0x000e220000002100 */
[----:B------:R-:W-:Y:S04]  /*b810*/  STL [R1+0x90], R2 ;  /* 0x0000900201007387 */ /* 0x000fe80000100800 */
[----:B------:R-:W-:Y:S01]  /*b820*/  STL [R1+0x90], R2 ;  /* 0x0000900201007387 */ /* 0x000fe20000100800 */
[----:B------:R-:W-:-:S02]  /*b830*/  WARPGROUP.DEPBAR.LE gsb0, 0x0 ;  /* 0x00008000000079c5 */ /* 0x000fc40000010000 */
[----:B------:R-:W-:-:S06]  /*b840*/  WARPGROUP.ARRIVE ;  /* 0x00000000000079c5 */ /* 0x000fcc0000000000 */
[----:B------:R-:W-:Y:S01]  /*b850*/  HGMMA.64x96x16.F32.BF16 R24, gdesc[UR4], R24, gsb0 ;  /* 0x01600000041879f0 */ /* 0x000fe20008001818 */
[----:B0-----:R-:W-:Y:S01]  /*b860*/  LOP3.LUT R72, R72, 0x7f, RZ, 0xc0, !PT ;  /* 0x0000007f48487812 */ /* 0x001fe200078ec0ff */
[----:B------:R-:W-:Y:S03]  /*b870*/  STL [R1+0x90], R2 ;  /* 0x0000900201007387 */ /* 0x000fe60000100800 */
[----:B------:R-:W-:Y:S01]  /*b880*/  ISETP.NE.AND P0, PT, R72, RZ, PT ;  /* 0x000000ff4800720c */ /* 0x000fe20003f05270 */
        /* <DEDUP_REMOVED lines=21> */
[----:B------:R-:W2:Y:S04]  /*b9e0*/  LDL R12, [R1+0x13c] ;  /* 0x00013c00010c7983 */ /* 0x000ea80000100800 */
[----:B------:R-:W3:Y:S04]  /*b9f0*/  LDL R72, [R1+0x70] ;  /* 0x0000700001487983 */ /* 0x000ee80000100800 */
[----:B------:R-:W4:Y:S04]  /*ba00*/  LDL.64 R74, [R1+0x160] ;  /* 0x00016000014a7983 */ /* 0x000f280000100a00 */
[----:B------:R-:W4:Y:S04]  /*ba10*/  LDL R73, [R1+0x168] ;  /* 0x0001680001497983 */ /* 0x000f280000100800 */
[----:B------:R-:W4:Y:S04]  /*ba20*/  LDL.128 R8, [R1+0x150] ;  /* 0x0001500001087983 */ /* 0x000f280000100c00 */
[----:B-1----:R-:W4:Y:S01]  /*ba30*/  LDL.128 R4, [R1+0x140] ;  /* 0x0001400001047983 */ /* 0x002f220000100c00 */
[----:B------:R-:W-:Y:S01]  /*ba40*/  BSSY B0, `(.L_x_3700) ;  /* 0x0000040000007945 */ /* 0x000fe20003800000 */
[----:B--2---:R-:W-:-:S04]  /*ba50*/  SHF.R.S32.HI R13, RZ, 0x1f, R12 ;  /* 0x0000001fff0d7819 */ /* 0x004fc8000001140c */
        /* <DEDUP_REMOVED lines=19> */
[----:B---3--:R-:W-:Y:S01]  /*bb90*/  IMAD R72, R72, 0x8, R13 ;  /* 0x0000000848487824 */ /* 0x008fe200078e020d */
[----:B----4-:R-:W-:Y:S01]  /*bba0*/  ISETP.NE.AND P1, PT, R74, 0x1, PT ;  /* 0x000000014a00780c */ /* 0x010fe20003f25270 */
[----:B------:R-:W-:Y:S01]  /*bbb0*/  IMAD.IADD R14, R77, 0x1, -R14 ;  /* 0x000000014d0e7824 */ /* 0x000fe200078e0a0e */
[----:B------:R-:W-:Y:S01]  /*bbc0*/  LOP3.LUT R12, R12, 0x1ffffffe, RZ, 0xc0, !PT ;  /* 0x1ffffffe0c0c7812 */ /* 0x000fe200078ec0ff */
[----:B------:R-:W-:-:S04]  /*bbd0*/  IMAD.U32 R21, R72, 0x10, R21 ;  /* 0x0000001048157824 */ /* 0x000fc800078e0015 */
[----:B------:R-:W-:Y:S02]  /*bbe0*/  IMAD.IADD R12, R79, 0x1, -R12 ;  /* 0x000000014f0c7824 */ /* 0x000fe400078e0a0c */
[----:B------:R-:W-:-:S04]  /*bbf0*/  IMAD R21, R14, 0x40, R21 ;  /* 0x000000400e157824 */ /* 0x000fc800078e0215 */
[----:B------:R-:W-:-:S04]  /*bc00*/  IMAD R14, R12, 0x8, R21 ;  /* 0x000000080c0e7824 */ /* 0x000fc800078e0215 */
[----:B------:R-:W-:-:S05]  /*bc10*/  @P1 IMAD.HI.U32 R12, R14, R75, RZ ;  /* 0x0000004b0e0c1227 */ /* 0x000fca00078e00ff */
[----:B------:R-:W-:Y:S01]  /*bc20*/  @P1 SHF.R.U32.HI R14, RZ, R73, R12 ;  /* 0x00000049ff0e1219 */ /* 0x000fe2000001160c */
[----:B------:R-:W-:Y:S01]  /*bc30*/  IMAD.MOV.U32 R13, RZ, RZ, -0x60 ;  /* 0xffffffa0ff0d7424 */ /* 0x000fe200078e00ff */
[----:B------:R-:W-:-:S03]  /*bc40*/  LOP3.LUT R12, R17, 0x7ffffffc, RZ, 0xc0, !PT ;  /* 0x7ffffffc110c7812 */ /* 0x000fc600078ec0ff */
[----:B------:R-:W1:Y:S01]  /*bc50*/  SHFL.IDX PT, R20, R14, RZ, 0x1c1f ;  /* 0x001c1fff0e147589 */ /* 0x000e6200000e0000 */
[----:B------:R-:W-:Y:S02]  /*bc60*/  IMAD R13, R0, R13, 0x1 ;  /* 0x00000001000d7424 */ /* 0x000fe400078e020d */
[----:B------:R-:W-:Y:S01]  /*bc70*/  IMAD.IADD R12, R15, 0x1, -R12 ;  /* 0x000000010f0c7824 */ /* 0x000fe200078e0a0c */
[----:B------:R-:W-:-:S03]  /*bc80*/  ISETP.GE.AND P2, PT, R9, 0x1, PT ;  /* 0x000000010900780c */ /* 0x000fc60003f46270 */
[----:B------:R-:W-:Y:S01]  /*bc90*/  IMAD R12, R12, -0x2, R13 ;  /* 0xfffffffe0c0c7824 */ /* 0x000fe200078e020d */
[----:B------:R-:W-:-:S04]  /*bca0*/  LOP3.LUT R13, RZ, R6, RZ, 0x33, !PT ;  /* 0x00000006ff0d7212 */ /* 0x000fc800078e33ff */
[----:B------:R-:W-:Y:S01]  /*bcb0*/  IADD3 R16, -R4, R12, R5 ;  /* 0x0000000c04107210 */ /* 0x000fe20007ffe105 */
[----:B------:R-:W-:-:S04]  /*bcc0*/  IMAD R21, R0, -0x60, R8 ;  /* 0xffffffa000157824 */ /* 0x000fc800078e0208 */
[C---:B------:R-:W-:Y:S02]  /*bcd0*/  IMAD.IADD R15, R16.reuse, 0x1, R7 ;  /* 0x00000001100f7824 */ /* 0x040fe400078e0207 */
[----:B------:R-:W-:Y:S02]  /*bce0*/  IMAD.IADD R17, R16, 0x1, R13 ;  /* 0x0000000110117824 */ /* 0x000fe400078e020d */
[----:B------:R-:W-:Y:S02]  /*bcf0*/  VIADD R73, R12, 0xffffffff ;  /* 0xffffffff0c497836 */ /* 0x000fe40000000000 */
[--C-:B-1----:R-:W-:Y:S02]  /*bd00*/  IMAD.IADD R6, R15, 0x1, R20.reuse ;  /* 0x000000010f067824 */ /* 0x102fe400078e0214 */
[----:B------:R-:W-:Y:S01]  /*bd10*/  IMAD.IADD R7, R17, 0x1, R20 ;  /* 0x0000000111077824 */ /* 0x000fe200078e0214 */
[----:B0-----:R-:W-:Y:S06]  /*bd20*/  @!P2 BRA `(.L_x_3701) ;  /* 0x000000000044a947 */ /* 0x001fec0003800000 */
[----:B------:R-:W-:Y:S01]  /*bd30*/  IADD3 R8, -R4, R5, R20 ;  /* 0x0000000504087210 */ /* 0x000fe20007ffe114 */
[----:B------:R-:W-:Y:S03]  /*bd40*/  BSSY B1, `(.L_x_3702) ;  /* 0x000000c000017945 */ /* 0x000fe60003800000 */
[----:B------:R-:W-:-:S13]  /*bd50*/  ISETP.GT.AND P1, PT, R8, -0x1, PT ;  /* 0xffffffff0800780c */ /* 0x000fda0003f24270 */
[----:B------:R-:W-:Y:S05]  /*bd60*/  @P1 BRA `(.L_x_3703) ;  /* 0x0000000000181947 */ /* 0x000fea0003800000 */
[----:B------:R-:W-:Y:S02]  /*bd70*/  ISETP.NE.AND P1, PT, R9, 0x1, PT ;  /* 0x000000010900780c */ /* 0x000fe40003f25270 */
[----:B------:R-:W-:-:S11]  /*bd80*/  LOP3.LUT R13, RZ, R8, RZ, 0x33, !PT ;  /* 0x00000008ff0d7212 */ /* 0x000fd600078e33ff */
[----:B------:R-:W-:-:S05]  /*bd90*/  @P1 IMAD.HI.U32 R8, R13, R10, RZ ;  /* 0x0000000a0d081227 */ /* 0x000fca00078e00ff */
[----:B------:R-:W-:-:S04]  /*bda0*/  @P1 SHF.R.U32.HI R13, RZ, R11, R8 ;  /* 0x0000000bff0d1219 */ /* 0x000fc80000011608 */
[----:B------:R-:W-:Y:S01]  /*bdb0*/  LOP3.LUT R8, RZ, R13, RZ, 0x33, !PT ;  /* 0x0000000dff087212 */ /* 0x000fe200078e33ff */
[----:B------:R-:W-:Y:S06]  /*bdc0*/  BRA `(.L_x_3704) ;  /* 0x00000000000c7947 */ /* 0x000fec0003800000 */
.L_x_3703:
[----:B------:R-:W-:-:S13]  /*bdd0*/  ISETP.NE.AND P1, PT, R9, 0x1, PT ;  /* 0x000000010900780c */ /* 0x000fda0003f25270 */
[----:B------:R-:W-:-:S05]  /*bde0*/  @P1 IMAD.HI.U32 R12, R8, R10, RZ ;  /* 0x0000000a080c1227 */ /* 0x000fca00078e00ff */
[----:B------:R-:W-:-:S07]  /*bdf0*/  @P1 SHF.R.U32.HI R8, RZ, R11, R12 ;  /* 0x0000000bff081219 */ /* 0x000fce000001160c */
.L_x_3704:
[----:B------:R-:W-:Y:S05]  /*be00*/  BSYNC B1 ;  /* 0x0000000000017941 */ /* 0x000fea0003800000 */
.L_x_3702:
[----:B------:R-:W-:-:S05]  /*be10*/  IMAD R8, R8, R9, R73 ;  /* 0x0000000908087224 */ /* 0x000fca00078e0249 */
[----:B------:R-:W-:Y:S02]  /*be20*/  VIMNMX R7, R7, R8, !PT ;  /* 0x0000000807077248 */ /* 0x000fe40007fe0100 */
[----:B------:R-:W-:-:S07]  /*be30*/  VIADDMNMX R6, R8, R9, R6, PT ;  /* 0x0000000908067246 */ /* 0x000fce0003800106 */
.L_x_3701:
[----:B------:R-:W-:Y:S05]  /*be40*/  BSYNC B0 ;  /* 0x0000000000007941 */ /* 0x000fea0003800000 */
.L_x_3700:
[C---:B------:R-:W-:Y:S01]  /*be50*/  ISETP.GE.AND P1, PT, R21.reuse, 0x9, PT ;  /* 0x000000091500780c */ /* 0x040fe20003f26270 */
[----:B------:R-:W0:Y:S01]  /*be60*/  SHFL.IDX PT, R14, R14, 0x1, 0x1c1f ;  /* 0x003c1f000e0e7f89 */ /* 0x000e2200000e0000 */
[----:B------:R-:W-:Y:S01]  /*be70*/  ISETP.GE.AND P2, PT, R21, 0x2, PT ;  /* 0x000000021500780c */ /* 0x000fe20003f46270 */
[----:B------:R-:W-:Y:S01]  /*be80*/  BSSY B0, `(.L_x_3705) ;  /* 0x0000087000007945 */ /* 0x000fe20003800000 */
[----:B------:R-:W-:Y:S02]  /*be90*/  P2R R75, PR, RZ, 0x2 ;  /* 0x00000002ff4b7803 */ /* 0x000fe40000000000 */
[----:B------:R-:W-:Y:S02]  /*bea0*/  ISETP.GT.AND P1, PT, R7, 0x8, !P1 ;  /* 0x000000080700780c */ /* 0x000fe40004f24270 */
[----:B------:R-:W-:Y:S02]  /*beb0*/  P2R R13, PR, RZ, 0x4 ;  /* 0x00000004ff0d7803 */ /* 0x000fe40000000000 */
[----:B------:R-:W-:-:S02]  /*bec0*/  ISETP.LT.OR P1, PT, R6, 0x9, P1 ;  /* 0x000000090600780c */ /* 0x000fc40000f21670 */
[----:B------:R-:W-:Y:S02]  /*bed0*/  ISETP.GT.AND P2, PT, R7, 0x1, !P2 ;  /* 0x000000010700780c */ /* 0x000fe40005744270 */
[----:B------:R-:W-:Y:S02]  /*bee0*/  ISETP.GE.AND P3, PT, R21, 0xa, PT ;  /* 0x0000000a1500780c */ /* 0x000fe40003f66270 */
[----:B------:R-:W-:Y:S02]  /*bef0*/  FSEL R170, R28, -INF , !P1 ;  /* 0xff8000001caa7808 */ /* 0x000fe40004800000 */
[----:B------:R-:W-:Y:S02]  /*bf00*/  ISETP.LT.OR P2, PT, R6, 0x2, P2 ;  /* 0x000000020600780c */ /* 0x000fe40001741670 */
[----:B------:R-:W-:Y:S02]  /*bf10*/  ISETP.GT.AND P1, PT, R7, 0x9, !P3 ;  /* 0x000000090700780c */ /* 0x000fe40005f24270 */
[----:B------:R-:W-:-:S02]  /*bf20*/  FSEL R168, R25, -INF , !P2 ;  /* 0xff80000019a87808 */ /* 0x000fc40005000000 */
[C---:B------:R-:W-:Y:S01]  /*bf30*/  ISETP.LT.OR P1, PT, R6.reuse, 0xa, P1 ;  /* 0x0000000a0600780c */ /* 0x040fe20000f21670 */
[----:B0-----:R-:W-:Y:S01]  /*bf40*/  IMAD.IADD R8, R15, 0x1, R14 ;  /* 0x000000010f087824 */ /* 0x001fe200078e020e */
        /* <DEDUP_REMOVED lines=29> */
[C---:B------:R-:W-:Y:S02]  /*c120*/  ISETP.LT.OR P1, PT, R6.reuse, 0x22, P1 ;  /* 0x000000220600780c */ /* 0x040fe40000f21670 */
        /* <DEDUP_REMOVED lines=45> */
[----:B------:R-:W-:Y:S02]  /*c400*/  P2R R25, PR, RZ, 0x8 ;  /* 0x00000008ff197803 */ /* 0x000fe40000000000 */
[----:B------:R-:W-:-:S02]  /*c410*/  FSEL R60, R60, -INF , !P1 ;  /* 0xff8000003c3c7808 */ /* 0x000fc40004800000 */
        /* <DEDUP_REMOVED lines=22> */
[----:B------:R-:W-:Y:S01]  /*c580*/  ISETP.GT.AND P6, PT, R7, 0x59, !P6 ;  /* 0x000000590700780c */ /* 0x000fe200077c4270 */
[----:B------:R-:W-:-:S03]  /*c590*/  IMAD.IADD R7, R17, 0x1, R14 ;  /* 0x0000000111077824 */ /* 0x000fc600078e020e */
        /* <DEDUP_REMOVED lines=14> */
.L_x_3708:
[----:B------:R-:W-:-:S13]  /*c680*/  ISETP.NE.AND P6, PT, R9, 0x1, PT ;  /* 0x000000010900780c */ /* 0x000fda0003fc5270 */
[----:B------:R-:W-:-:S05]  /*c690*/  @P6 IMAD.HI.U32 R10, R4, R10, RZ ;  /* 0x0000000a040a6227 */ /* 0x000fca00078e00ff */
[----:B------:R-:W-:-:S07]  /*c6a0*/  @P6 SHF.R.U32.HI R4, RZ, R11, R10 ;  /* 0x0000000bff046219 */ /* 0x000fce000001160a */
.L_x_3709:
[----:B------:R-:W-:Y:S05]  /*c6b0*/  BSYNC B1 ;  /* 0x0000000000017941 */ /* 0x000fea0003800000 */
.L_x_3707:
[----:B------:R-:W-:-:S05]  /*c6c0*/  IMAD R4, R4, R9, R73 ;  /* 0x0000000904047224 */ /* 0x000fca00078e0249 */
[----:B------:R-:W-:Y:S02]  /*c6d0*/  VIADDMNMX R8, R4, R9, R8, PT ;  /* 0x0000000904087246 */ /* 0x000fe40003800108 */
[----:B------:R-:W-:-:S07]  /*c6e0*/  VIMNMX R7, R7, R4, !PT ;  /* 0x0000000407077248 */ /* 0x000fce0007fe0100 */
.L_x_3706:
[----:B------:R-:W-:Y:S05]  /*c6f0*/  BSYNC B0 ;  /* 0x0000000000007941 */ /* 0x000fea0003800000 */
.L_x_3705:
[----:B------:R-:W2:Y:S01]  /*c700*/  LDL.64 R14, [R1+0x430] ;  /* 0x00043000010e7983 */ /* 0x000ea20000100a00 */
[----:B------:R-:W-:Y:S02]  /*c710*/  ISETP.GT.AND P5, PT, R7, RZ, !P5 ;  /* 0x000000ff0700720c */ /* 0x000fe40006fa4270 */
        /* <DEDUP_REMOVED lines=35> */
[----:B------:R-:W-:Y:S02]  /*c950*/  ISETP.NE.AND P5, PT, R40, RZ, PT ;  /* 0x000000ff2800720c */ /* 0x000fe40003fa5270 */
[C---:B------:R-:W-:Y:S01]  /*c960*/  ISETP.GT.AND P1, PT, R7.reuse, 0x49, !P1 ;  /* 0x000000490700780c */ /* 0x040fe20004f24270 */
[----:B------:R-:W3:Y:S01]  /*c970*/  LDL R40, [R1+0x450] ;  /* 0x0004500001287983 */ /* 0x000ee20000100800 */
        /* <DEDUP_REMOVED lines=36> */
[----:B--2---:R-:W-:Y:S02]  /*cbc0*/  FMNMX.FTZ R4, R86, R14, !PT ;  /* 0x0000000e56047209 */ /* 0x004fe40007810000 */
[----:B------:R-:W-:Y:S02]  /*cbd0*/  ISETP.LT.OR P5, PT, R8, 0x49, P5 ;  /* 0x000000490800780c */ /* 0x000fe40002fa1670 */
[----:B------:R-:W-:Y:S02]  /*cbe0*/  FMNMX.FTZ R4, R168, R4, !PT ;  /* 0x00000004a8047209 */ /* 0x000fe40007810000 */
[----:B------:R-:W-:-:S02]  /*cbf0*/  FSEL R62, R62, -INF , !P5 ;  /* 0xff8000003e3e7808 */ /* 0x000fc40006800000 */
[----:B------:R-:W-:Y:S02]  /*cc00*/  FMNMX.FTZ R4, R170, R4, !PT ;  /* 0x00000004aa047209 */ /* 0x000fe40007810000 */
[C---:B------:R-:W-:Y:S02]  /*cc10*/  ISETP.GT.AND P2, PT, R7.reuse, 0x50, !P2 ;  /* 0x000000500700780c */ /* 0x040fe40005744270 */
[----:B------:R-:W-:Y:S02]  /*cc20*/  FMNMX.FTZ R4, R84, R4, !PT ;  /* 0x0000000454047209 */ /* 0x000fe40007810000 */
[----:B------:R-:W-:Y:S02]  /*cc30*/  ISETP.LT.OR P1, PT, R8, 0x4a, P1 ;  /* 0x0000004a0800780c */ /* 0x000fe40000f21670 */
[----:B------:R-:W-:Y:S02]  /*cc40*/  FMNMX.FTZ R4, R82, R4, !PT ;  /* 0x0000000452047209 */ /* 0x000fe40007810000 */
[----:B------:R-:W-:-:S02]  /*cc50*/  ISETP.GT.AND P3, PT, R7, 0x51, !P3 ;  /* 0x000000510700780c */ /* 0x000fc40005f64270 */
[----:B------:R-:W-:Y:S02]  /*cc60*/  FMNMX.FTZ R4, R80, R4, !PT ;  /* 0x0000000450047209 */ /* 0x000fe40007810000 */
[----:B------:R-:W-:Y:S02]  /*cc70*/  ISETP.NE.AND P6, PT, R21, RZ, PT ;  /* 0x000000ff1500720c */ /* 0x000fe40003fc5270 */
        /* <DEDUP_REMOVED lines=37> */
[----:B------:R-:W-:Y:S02]  /*ced0*/  FMNMX.FTZ R5, R59, R4, !PT ;  /* 0x000000043b057209 */ /* 0x000fe40007810000 */
[----:B------:R-:W-:Y:S01]  /*cee0*/  ISETP.LT.OR P2, PT, R8, 0x51, P2 ;  /* 0x000000510800780c */ /* 0x000fe20001741670 */
[----:B------:R-:W0:Y:S01]  /*cef0*/  SHFL.BFLY PT, R10, R9, 0x1, 0x1f ;  /* 0x0c201f00090a7f89 */ /* 0x000e2200000e0000 */
        /* <DEDUP_REMOVED lines=16> */
[----:B0-----:R-:W-:Y:S01]  /*d000*/  FMNMX.FTZ R8, R9, R10, !PT ;  /* 0x0000000a09087209 */ /* 0x001fe20007810000 */
[----:B------:R-:W2:Y:S04]  /*d010*/  LDL.64 R4, [R1+0x440] ;  /* 0x0004400001047983 */ /* 0x000ea80000100a00 */
[----:B------:R0:W-:Y:S04]  /*d020*/  STL.64 [R1+0x430], R6 ;  /* 0x0004300601007387 */ /* 0x0001e80000100a00 */
[----:B------:R-:W4:Y:S04]  /*d030*/  LDL R10, [R1+0x434] ;  /* 0x00043400010a7983 */ /* 0x000f280000100800 */
[----:B------:R-:W-:Y:S04]  /*d040*/  STL [R1+0x430], R8 ;  /* 0x0004300801007387 */ /* 0x000fe80000100800 */
[----:B------:R-:W3:Y:S04]  /*d050*/  LDL R11, [R1+0x430] ;  /* 0x00043000010b7983 */ /* 0x000ee80000100800 */
[----:B----4-:R-:W1:Y:S01]  /*d060*/  SHFL.BFLY PT, R7, R10, 0x2, 0x1f ;  /* 0x0c401f000a077f89 */ /* 0x010e6200000e0000 */
[----:B---3--:R-:W-:Y:S01]  /*d070*/  FMUL.FTZ R9, R40, R11 ;  /* 0x0000000b28097220 */ /* 0x008fe20000410000 */
[----:B------:R-:W-:-:S04]  /*d080*/  FSETP.NEU.FTZ.AND P1, PT, R11, -INF , PT ;  /* 0xff8000000b00780b */ /* 0x000fc80003f3d000 */
[----:B------:R-:W-:-:S05]  /*d090*/  FSEL R9, R9, RZ, P1 ;  /* 0x000000ff09097208 */ /* 0x000fca0000800000 */
[----:B0-----:R-:W-:Y:S01]  /*d0a0*/  FFMA.FTZ R6, R84, R40, -R9 ;  /* 0x0000002854067223 */ /* 0x001fe20000010809 */
[----:B-1----:R-:W-:-:S03]  /*d0b0*/  FMNMX.FTZ R7, R7, R10, !PT ;  /* 0x0000000a07077209 */ /* 0x002fc60007810000 */
[----:B------:R0:W-:Y:S02]  /*d0c0*/  MUFU.EX2 R25, R6 ;  /* 0x0000000600197308 */ /* 0x0001e40000000800 */
[----:B0-----:R-:W0:Y:S01]  /*d0d0*/  SHFL.BFLY PT, R6, R7, 0x1, 0x1f ;  /* 0x0c201f0007067f89 */ /* 0x001e2200000e0000 */
[----:B------:R-:W-:Y:S01]  /*d0e0*/  FSEL R11, R11, RZ, P1 ;  /* 0x000000ff0b0b7208 */ /* 0x000fe20000800000 */
[-CC-:B------:R-:W-:Y:S01]  /*d0f0*/  FFMA.FTZ R13, R86, R40.reuse, -R9.reuse ;  /* 0x00000028560d7223 */ /* 0x180fe20000010809 */
[----:B------:R-:W-:-:S03]  /*d100*/  FFMA.FTZ R21, R24, R40, -R9 ;  /* 0x0000002818157223 */ /* 0x000fc60000010809 */
[----:B------:R-:W-:Y:S01]  /*d110*/  FADD.FTZ R11, R14, -R11 ;  /* 0x8000000b0e0b7221 */ /* 0x000fe20000010000 */
[----:B0-----:R-:W-:-:S04]  /*d120*/  FMNMX.FTZ R6, R7, R6, !PT ;  /* 0x0000000607067209 */ /* 0x001fc80007810000 */
        /* <DEDUP_REMOVED lines=10> */
[-C--:B------:R-:W-:Y:S01]  /*d1d0*/  FFMA.FTZ R169, R27, R40.reuse, -R7 ;  /* 0x000000281ba97223 */ /* 0x080fe20000010807 */
[----:B------:R-:W-:Y:S01]  /*d1e0*/  MUFU.EX2 R13, R13 ;  /* 0x0000000d000d7308 */ /* 0x000fe20000000800 */
[-C--:B------:R-:W-:Y:S01]  /*d1f0*/  FFMA.FTZ R170, R170, R40.reuse, -R9 ;  /* 0x00000028aaaa7223 */ /* 0x080fe20000010809 */
[----:B------:R-:W-:-:S06]  /*d200*/  FFMA.FTZ R171, R30, R40, -R7 ;  /* 0x000000281eab7223 */ /* 0x000fcc0000010807 */
[----:B------:R-:W2:Y:S01]  /*d210*/  MUFU.EX2 R28, R11 ;  /* 0x0000000b001c7308 */ /* 0x000ea20000000800 */
[-C--:B------:R-:W-:Y:S01]  /*d220*/  FFMA.FTZ R178, R12, R40.reuse, -R9 ;  /* 0x000000280cb27223 */ /* 0x080fe20000010809 */
[----:B------:R-:W-:-:S06]  /*d230*/  FFMA.FTZ R12, R31, R40, -R7 ;  /* 0x000000281f0c7223 */ /* 0x000fcc0000010807 */
[----:B------:R-:W-:Y:S08]  /*d240*/  MUFU.EX2 R24, R24 ;  /* 0x0000001800187308 */ /* 0x000ff00000000800 */
[----:B------:R-:W0:Y:S01]  /*d250*/  MUFU.EX2 R26, R15 ;  /* 0x0000000f001a7308 */ /* 0x000e220000000800 */
[----:B------:R-:W-:-:S07]  /*d260*/  FFMA.FTZ R212, R82, R40, -R9 ;  /* 0x0000002852d47223 */ /* 0x000fce0000010809 */
[----:B------:R-:W1:Y:S01]  /*d270*/  MUFU.EX2 R168, R168 ;  /* 0x000000a800a87308 */ /* 0x000e620000000800 */
[----:B------:R-:W-:-:S07]  /*d280*/  FFMA.FTZ R208, R34, R40, -R7 ;  /* 0x0000002822d07223 */ /* 0x000fce0000010807 */
[----:B------:R-:W3:Y:S01]  /*d290*/  MUFU.EX2 R169, R169 ;  /* 0x000000a900a97308 */ /* 0x000ee20000000800 */
[----:B------:R-:W-:-:S07]  /*d2a0*/  FFMA.FTZ R233, R80, R40, -R9 ;  /* 0x0000002850e97223 */ /* 0x000fce0000010809 */
[----:B------:R-:W4:Y:S01]  /*d2b0*/  MUFU.EX2 R170, R170 ;  /* 0x000000aa00aa7308 */ /* 0x000f220000000800 */
[-C--:B------:R-:W-:Y:S01]  /*d2c0*/  FFMA.FTZ R187, R20, R40.reuse, -R9 ;  /* 0x0000002814bb7223 */ /* 0x080fe20000010809 */
[----:B------:R-:W-:-:S06]  /*d2d0*/  FFMA.FTZ R209, R35, R40, -R7 ;  /* 0x0000002823d17223 */ /* 0x000fcc0000010807 */
        /* <DEDUP_REMOVED lines=14> */
[----:B------:R-:W5:Y:S01]  /*d3c0*/  MUFU.EX2 R212, R212 ;  /* 0x000000d400d47308 */ /* 0x000f620000000800 */
[-CC-:B------:R-:W-:Y:S01]  /*d3d0*/  FFMA.FTZ R177, R64, R40.reuse, -R9.reuse ;  /* 0x0000002840b17223 */ /* 0x180fe20000010809 */
[----:B------:R-:W-:Y:S01]  /*d3e0*/  FFMA.FTZ R20, R68, R40, -R9 ;  /* 0x0000002844147223 */ /* 0x000fe20000010809 */
[----:B--2---:R-:W-:Y:S01]  /*d3f0*/  FFMA.FTZ R9, R28, R4, R13 ;  /* 0x000000041c097223 */ /* 0x004fe2000001000d */
[----:B0-----:R-:W-:Y:S01]  /*d400*/  FFMA.FTZ R4, R5, R26, R24 ;  /* 0x0000001a05047223 */ /* 0x001fe20000010018 */
[----:B------:R-:W-:-:S03]  /*d410*/  FFMA.FTZ R206, R38, R40, -R7 ;  /* 0x0000002826ce7223 */ /* 0x000fc60000010807 */
[----:B------:R-:W0:Y:S01]  /*d420*/  MUFU.EX2 R208, R208 ;  /* 0x000000d000d07308 */ /* 0x000e220000000800 */
[----:B-1----:R-:W-:Y:S01]  /*d430*/  FADD.FTZ R9, R168, R9 ;  /* 0x00000009a8097221 */ /* 0x002fe20000010000 */
[----:B---3--:R-:W-:Y:S01]  /*d440*/  FADD.FTZ R4, R169, R4 ;  /* 0x00000004a9047221 */ /* 0x008fe20000010000 */
[----:B------:R-:W-:-:S05]  /*d450*/  FFMA.FTZ R207, R39, R40, -R7 ;  /* 0x0000002827cf7223 */ /* 0x000fca0000010807 */
[----:B------:R-:W1:Y:S01]  /*d460*/  MUFU.EX2 R233, R233 ;  /* 0x000000e900e97308 */ /* 0x000e620000000800 */
[----:B----4-:R-:W-:Y:S01]  /*d470*/  FADD.FTZ R8, R170, R9 ;  /* 0x00000009aa087221 */ /* 0x010fe20000010000 */
[----:B-----5:R-:W-:-:S06]  /*d480*/  FADD.FTZ R5, R171, R4 ;  /* 0x00000004ab057221 */ /* 0x020fcc0000010000 */
[----:B------:R-:W2:Y:S01]  /*d490*/  MUFU.EX2 R209, R209 ;  /* 0x000000d100d17308 */ /* 0x000ea20000000800 */
[----:B------:R-:W-:Y:S01]  /*d4a0*/  FFMA.FTZ R200, R42, R40, -R7 ;  /* 0x000000282ac87223 */ /* 0x000fe20000010807 */
[----:B------:R-:W-:-:S06]  /*d4b0*/  FADD.FTZ R9, R25, R8 ;  /* 0x0000000819097221 */ /* 0x000fcc0000010000 */
[----:B------:R-:W3:Y:S01]  /*d4c0*/  MUFU.EX2 R210, R210 ;  /* 0x000000d200d27308 */ /* 0x000ee20000000800 */
[----:B------:R-:W-:Y:S01]  /*d4d0*/  FADD.FTZ R5, R12, R5 ;  /* 0x000000050c057221 */ /* 0x000fe20000010000 */
[----:B------:R-:W-:-:S06]  /*d4e0*/  FFMA.FTZ R201, R43, R40, -R7 ;  /* 0x000000282bc97223 */ /* 0x000fcc0000010807 */
[----:B------:R-:W4:Y:S01]  /*d4f0*/  MUFU.EX2 R206, R206 ;  /* 0x000000ce00ce7308 */ /* 0x000f220000000800 */
[----:B------:R-:W-:Y:S01]  /*d500*/  FADD.FTZ R4, R212, R9 ;  /* 0x00000009d4047221 */ /* 0x000fe20000010000 */
[----:B0-----:R-:W-:-:S06]  /*d510*/  FADD.FTZ R8, R208, R5 ;  /* 0x00000005d0087221 */ /* 0x001fcc0000010000 */
[----:B------:R-:W0:Y:S01]  /*d520*/  MUFU.EX2 R211, R211 ;  /* 0x000000d300d37308 */ /* 0x000e220000000800 */
[----:B------:R-:W-:-:S07]  /*d530*/  FFMA.FTZ R198, R46, R40, -R7 ;  /* 0x000000282ec67223 */ /* 0x000fce0000010807 */
[----:B------:R-:W5:Y:S01]  /*d540*/  MUFU.EX2 R207, R207 ;  /* 0x000000cf00cf7308 */ /* 0x000f620000000800 */
[----:B-1----:R-:W-:Y:S01]  /*d550*/  FADD.FTZ R5, R233, R4 ;  /* 0x00000004e9057221 */ /* 0x002fe20000010000 */
[----:B--2---:R-:W-:-:S06]  /*d560*/  FADD.FTZ R9, R209, R8 ;  /* 0x00000008d1097221 */ /* 0x004fcc0000010000 */
[----:B------:R-:W1:Y:S01]  /*d570*/  MUFU.EX2 R205, R205 ;  /* 0x000000cd00cd7308 */ /* 0x000e620000000800 */
[----:B------:R-:W-:-:S07]  /*d580*/  FFMA.FTZ R199, R47, R40, -R7 ;  /* 0x000000282fc77223 */ /* 0x000fce0000010807 */
[----:B------:R-:W2:Y:S01]  /*d590*/  MUFU.EX2 R200, R200 ;  /* 0x000000c800c87308 */ /* 0x000ea20000000800 */
[----:B---3--:R-:W-:Y:S01]  /*d5a0*/  FADD.FTZ R4, R210, R5 ;  /* 0x00000005d2047221 */ /* 0x008fe20000010000 */
[----:B----4-:R-:W-:-:S06]  /*d5b0*/  FADD.FTZ R8, R206, R9 ;  /* 0x00000009ce087221 */ /* 0x010fcc0000010000 */
[----:B------:R-:W3:Y:S01]  /*d5c0*/  MUFU.EX2 R204, R204 ;  /* 0x000000cc00cc7308 */ /* 0x000ee20000000800 */
[----:B------:R-:W-:-:S07]  /*d5d0*/  FFMA.FTZ R190, R50, R40, -R7 ;  /* 0x0000002832be7223 */ /* 0x000fce0000010807 */
[----:B------:R-:W4:Y:S01]  /*d5e0*/  MUFU.EX2 R201, R201 ;  /* 0x000000c900c97308 */ /* 0x000f220000000800 */
[----:B0-----:R-:W-:Y:S01]  /*d5f0*/  FADD.FTZ R4, R211, R4 ;  /* 0x00000004d3047221 */ /* 0x001fe20000010000 */
[----:B-----5:R-:W-:-:S06]  /*d600*/  FADD.FTZ R5, R207, R8 ;  /* 0x00000008cf057221 */ /* 0x020fcc0000010000 */
        /* <DEDUP_REMOVED lines=55> */
[----:B------:R-:W3:Y:S08]  /*d980*/  MUFU.EX2 R178, R178 ;  /* 0x000000b200b27308 */ /* 0x000ef00000000800 */
[----:B------:R-:W4:Y:S01]  /*d990*/  MUFU.EX2 R17, R17 ;  /* 0x0000001100117308 */ /* 0x000f220000000800 */
[----:B0-----:R-:W-:Y:S01]  /*d9a0*/  FADD.FTZ R4, R185, R4 ;  /* 0x00000004b9047221 */ /* 0x001fe20000010000 */
[----:B-----5:R-:W-:-:S06]  /*d9b0*/  FADD.FTZ R5, R181, R8 ;  /* 0x00000008b5057221 */ /* 0x020fcc0000010000 */
[----:B------:R-:W0:Y:S08]  /*d9c0*/  MUFU.EX2 R20, R20 ;  /* 0x0000001400147308 */ /* 0x000e300000000800 */
[----:B------:R-:W5:Y:S01]  /*d9d0*/  MUFU.EX2 R14, R14 ;  /* 0x0000000e000e7308 */ /* 0x000f620000000800 */
[----:B-1----:R-:W-:Y:S01]  /*d9e0*/  FADD.FTZ R7, R177, R4 ;  /* 0x00000004b1077221 */ /* 0x002fe20000010000 */
[----:B--2---:R-:W-:-:S06]  /*d9f0*/  FADD.FTZ R4, R16, R5 ;  /* 0x0000000510047221 */ /* 0x004fcc0000010000 */
[----:B------:R-:W1:Y:S08]  /*da00*/  MUFU.EX2 R21, R21 ;  /* 0x0000001500157308 */ /* 0x000e700000000800 */
[----:B------:R-:W2:Y:S01]  /*da10*/  MUFU.EX2 R15, R15 ;  /* 0x0000000f000f7308 */ /* 0x000ea20000000800 */
[----:B---3--:R-:W-:Y:S01]  /*da20*/  FADD.FTZ R7, R178, R7 ;  /* 0x00000007b2077221 */ /* 0x008fe20000010000 */
[----:B----4-:R-:W-:-:S03]  /*da30*/  FADD.FTZ R5, R17, R4 ;  /* 0x0000000411057221 */ /* 0x010fc60000010000 */
[----:B0-----:R-:W-:Y:S01]  /*da40*/  FADD.FTZ R8, R20, R7 ;  /* 0x0000000714087221 */ /* 0x001fe20000010000 */
[----:B-----5:R-:W-:-:S03]  /*da50*/  FADD.FTZ R4, R14, R5 ;  /* 0x000000050e047221 */ /* 0x020fc60000010000 */
[----:B-1----:R-:W-:Y:S01]  /*da60*/  FADD.FTZ R8, R21, R8 ;  /* 0x0000000815087221 */ /* 0x002fe20000010000 */
[----:B------:R-:W-:Y:S01]  /*da70*/  STL [R1+0x434], R6 ;  /* 0x0004340601007387 */ /* 0x000fe20000100800 */
[----:B--2---:R-:W-:-:S05]  /*da80*/  FADD.FTZ R9, R15, R4 ;  /* 0x000000040f097221 */ /* 0x004fca0000010000 */
[----:B------:R0:W-:Y:S04]  /*da90*/  STL.64 [R1+0x440], R8 ;  /* 0x0004400801007387 */ /* 0x0001e80000100a00 */
[----:B------:R-:W2:Y:S01]  /*daa0*/  LD.E R7, desc[UR42][R18.64+0x220] ;  /* 0x0002202a12077980 */ /* 0x000ea2000c101900 */
[----:B------:R-:W-:-:S04]  /*dab0*/  UIADD3 UR4, UP0, UR37, 0x220, URZ ;  /* 0x0000022025047890 */ /* 0x000fc8000ff1e03f */
[----:B------:R-:W-:Y:S02]  /*dac0*/  ULOP3.LUT UR5, UR4, 0x4, URZ, 0xfc, !UPT ;  /* 0x0000000404057892 */ /* 0x000fe4000f8efc3f */
[----:B------:R-:W-:-:S04]  /*dad0*/  UIADD3.X UR6, URZ, UR36, URZ, UP0, !UPT ;  /* 0x000000243f067290 */ /* 0x000fc800087fe43f */
[----:B------:R-:W-:Y:S02]  /*dae0*/  IMAD.U32 R4, RZ, RZ, UR5 ;  /* 0x00000005ff047e24 */ /* 0x000fe4000f8e00ff */
[----:B------:R-:W-:Y:S02]  /*daf0*/  IMAD.U32 R5, RZ, RZ, UR6 ;  /* 0x00000006ff057e24 */ /* 0x000fe4000f8e00ff */
[----:B--2---:R-:W-:-:S05]  /*db00*/  FMUL.FTZ R7, R28, R7 ;  /* 0x000000071c077220 */ /* 0x004fca0000410000 */
[----:B------:R1:W-:Y:S04]  /*db10*/  ST.E desc[UR42][R18.64+0x220], R7 ;  /* 0x0002200712007985 */ /* 0x0003e8000c10192a */
[----:B------:R-:W2:Y:S02]  /*db20*/  LD.E R10, desc[UR42][R4.64] ;  /* 0x0000002a040a7980 */ /* 0x000ea4000c101900 */
[----:B--2---:R-:W-:-:S05]  /*db30*/  FMUL.FTZ R11, R28, R10 ;  /* 0x0000000a1c0b7220 */ /* 0x004fca0000410000 */
[----:B------:R2:W-:Y:S04]  /*db40*/  ST.E desc[UR42][R4.64], R11 ;  /* 0x0000000b04007985 */ /* 0x0005e8000c10192a */
[----:B0-----:R-:W3:Y:S04]  /*db50*/  LD.E R9, desc[UR42][R18.64+0x230] ;  /* 0x0002302a12097980 */ /* 0x001ee8000c101900 */
[----:B------:R-:W4:Y:S04]  /*db60*/  LD.E R143, desc[UR42][R18.64+0x414] ;  /* 0x0004142a128f7980 */ /* 0x000f28000c101900 */
        /* <DEDUP_REMOVED lines=60> */
[----:B------:R-:W-:-:S06]  /*df30*/  ULOP3.LUT UR5, UR4, 0x8, URZ, 0xfc, !UPT ;  /* 0x0000000804057892 */ /* 0x000fcc000f8efc3f */
[----:B------:R-:W-:Y:S02]  /*df40*/  IMAD.U32 R8, RZ, RZ, UR5 ;  /* 0x00000005ff087e24 */ /* 0x000fe4000f8e00ff */
[C---:B---3--:R-:W-:Y:S01]  /*df50*/  FMUL.FTZ R9, R28.reuse, R9 ;  /* 0x000000091c097220 */ /* 0x048fe20000410000 */
[----:B----4-:R-:W-:-:S04]  /*df60*/  FMUL.FTZ R143, R28, R143 ;  /* 0x0000008f1c8f7220 */ /* 0x010fc80000410000 */
[----:B------:R0:W-:Y:S01]  /*df70*/  ST.E desc[UR42][R18.64+0x230], R9 ;  /* 0x0002300912007985 */ /* 0x0001e2000c10192a */
[C---:B-----5:R-:W-:Y:S01]  /*df80*/  FMUL.FTZ R27, R28.reuse, R27 ;  /* 0x0000001b1c1b7220 */ /* 0x060fe20000410000 */
[C---:B------:R-:W-:Y:S01]  /*df90*/  FMUL.FTZ R29, R28.reuse, R29 ;  /* 0x0000001d1c1d7220 */ /* 0x040fe20000410000 */
[C---:B------:R-:W-:Y:S01]  /*dfa0*/  FMUL.FTZ R31, R28.reuse, R31 ;  /* 0x0000001f1c1f7220 */ /* 0x040fe20000410000 */
[----:B0-----:R-:W-:Y:S02]  /*dfb0*/  IMAD.U32 R9, RZ, RZ, UR6 ;  /* 0x00000006ff097e24 */ /* 0x001fe4000f8e00ff */
[C---:B------:R-:W-:Y:S01]  /*dfc0*/  FMUL.FTZ R33, R28.reuse, R33 ;  /* 0x000000211c217220 */ /* 0x040fe20000410000 */
[C---:B------:R-:W-:Y:S01]  /*dfd0*/  FMUL.FTZ R35, R28.reuse, R35 ;  /* 0x000000231c237220 */ /* 0x040fe20000410000 */
[C---:B------:R-:W-:Y:S01]  /*dfe0*/  FMUL.FTZ R7, R28.reuse, R7 ;  /* 0x000000071c077220 */ /* 0x040fe20000410000 */
[C---:B------:R-:W-:Y:S01]  /*dff0*/  FMUL.FTZ R37, R28.reuse, R37 ;  /* 0x000000251c257220 */ /* 0x040fe20000410000 */
[C---:B------:R-:W-:Y:S01]  /*e000*/  FMUL.FTZ R39, R28.reuse, R39 ;  /* 0x000000271c277220 */ /* 0x040fe20000410000 */
[C---:B--2---:R-:W-:Y:S01]  /*e010*/  FMUL.FTZ R11, R28.reuse, R11 ;  /* 0x0000000b1c0b7220 */ /* 0x044fe20000410000 */
        /* <DEDUP_REMOVED lines=112> */
[----:B0-----:R-:W2:Y:S01]  /*e720*/  LD.E R11, desc[UR42][R8.64] ;  /* 0x0000002a080b7980 */ /* 0x001ea2000c101900 */
[----:B------:R-:W-:Y:S01]  /*e730*/  ULOP3.LUT UR4, UR4, 0xc, URZ, 0xfc, !UPT ;  /* 0x0000000c04047892 */ /* 0x000fe2000f8efc3f */
[----:B------:R-:W-:-:S05]  /*e740*/  IMAD.U32 R7, RZ, RZ, UR6 ;  /* 0x00000006ff077e24 */ /* 0x000fca000f8e00ff */
[----:B------:R-:W-:Y:S02]  /*e750*/  IMAD.U32 R6, RZ, RZ, UR4 ;  /* 0x00000004ff067e24 */ /* 0x000fe4000f8e00ff */
[----:B--2---:R-:W-:-:S05]  /*e760*/  FMUL.FTZ R11, R26, R11 ;  /* 0x0000000b1a0b7220 */ /* 0x004fca0000410000 */
[----:B------:R0:W-:Y:S04]  /*e770*/  ST.E desc[UR42][R8.64], R11 ;  /* 0x0000000b08007985 */ /* 0x0001e8000c10192a */
[----:B------:R-:W2:Y:S02]  /*e780*/  LD.E R27, desc[UR42][R6.64] ;  /* 0x0000002a061b7980 */ /* 0x000ea4000c101900 */
[----:B--2---:R-:W-:-:S05]  /*e790*/  FMUL.FTZ R27, R26, R27 ;  /* 0x0000001b1a1b7220 */ /* 0x004fca0000410000 */
[----:B------:R1:W-:Y:S04]  /*e7a0*/  ST.E desc[UR42][R6.64], R27 ;  /* 0x0000001b06007985 */ /* 0x0003e8000c10192a */
[----:B------:R-:W2:Y:S04]  /*e7b0*/  LD.E R147, desc[UR42][R18.64+0x41c] ;  /* 0x00041c2a12937980 */ /* 0x000ea8000c101900 */
[----:B------:R-:W3:Y:S04]  /*e7c0*/  LD.E R29, desc[UR42][R18.64+0x238] ;  /* 0x0002382a121d7980 */ /* 0x000ee8000c101900 */
[----:B------:R-:W4:Y:S04]  /*e7d0*/  LD.E R31, desc[UR42][R18.64+0x23c] ;  /* 0x00023c2a121f7980 */ /* 0x000f28000c101900 */
[----:B------:R-:W5:Y:S04]  /*e7e0*/  LD.E R33, desc[UR42][R18.64+0x248] ;  /* 0x0002482a12217980 */ /* 0x000f68000c101900 */
[----:B------:R-:W5:Y:S04]  /*e7f0*/  LD.E R35, desc[UR42][R18.64+0x24c] ;  /* 0x00024c2a12237980 */ /* 0x000f68000c101900 */
[----:B------:R-:W5:Y:S04]  /*e800*/  LD.E R37, desc[UR42][R18.64+0x258] ;  /* 0x0002582a12257980 */ /* 0x000f68000c101900 */
[----:B------:R-:W5:Y:S04]  /*e810*/  LD.E R39, desc[UR42][R18.64+0x25c] ;  /* 0x00025c2a12277980 */ /* 0x000f68000c101900 */
[----:B0-----:R-:W5:Y:S04]  /*e820*/  LD.E R11, desc[UR42][R18.64+0x268] ;  /* 0x0002682a120b7980 */ /* 0x001f68000c101900 */
        /* <DEDUP_REMOVED lines=177> */
[----:B------:R-:W-:Y:S01]  /*f340*/  ST.E desc[UR42][R18.64+0x418], R145 ;  /* 0x0004189112007985 */ /* 0x000fe2000c10192a */
[----:B------:R2:W-:Y:S06]  /*f350*/  BAR.SYNC.DEFER_BLOCKING R214, 0x100 ;  /* 0x000400d60000751d */ /* 0x0005ec0000010000 */
[----:B0-----:R-:W3:Y:S04]  /*f360*/  LD.E R29, desc[UR42][R18.64+0x220] ;  /* 0x0002202a121d7980 */ /* 0x001ee8000c101900 */
[----:B-1----:R-:W4:Y:S04]  /*f370*/  LD.E R27, desc[UR42][R18.64+0x210] ;  /* 0x0002102a121b7980 */ /* 0x002f28000c101900 */
[----:B------:R-:W4:Y:S04]  /*f380*/  LD.E.64 R10, desc[UR42][R18.64+0xa8] ;  /* 0x0000a82a120a7980 */ /* 0x000f28000c101b00 */
[----:B---3--:R0:W-:Y:S04]  /*f390*/  ST.E desc[UR42][R18.64+0x220], R29 ;  /* 0x0002201d12007985 */ /* 0x0081e8000c10192a */
[----:B------:R-:W3:Y:S04]  /*f3a0*/  LD.E R31, desc[UR42][R4.64] ;  /* 0x0000002a041f7980 */ /* 0x000ee8000c101900 */
[----:B---3--:R1:W-:Y:S04]  /*f3b0*/  ST.E desc[UR42][R4.64], R31 ;  /* 0x0000001f04007985 */ /* 0x0083e8000c10192a */
[----:B------:R-:W3:Y:S04]  /*f3c0*/  LD.E R33, desc[UR42][R8.64] ;  /* 0x0000002a08217980 */ /* 0x000ee8000c101900 */
[----:B---3--:R3:W-:Y:S04]  /*f3d0*/  ST.E desc[UR42][R8.64], R33 ;  /* 0x0000002108007985 */ /* 0x0087e8000c10192a */
[----:B------:R-:W5:Y:S04]  /*f3e0*/  LD.E R35, desc[UR42][R6.64] ;  /* 0x0000002a06237980 */ /* 0x000f68000c101900 */
[----:B-----5:R5:W-:Y:S04]  /*f3f0*/  ST.E desc[UR42][R6.64], R35 ;  /* 0x0000002306007985 */ /* 0x020be8000c10192a */
[----:B------:R-:W2:Y:S04]  /*f400*/  LD.E R37, desc[UR42][R18.64+0x230] ;  /* 0x0002302a12257980 */ /* 0x000ea8000c101900 */
[----:B------:R-:W4:Y:S04]  /*f410*/  LD.E R39, desc[UR42][R18.64+0x234] ;  /* 0x0002342a12277980 */ /* 0x000f28000c101900 */
[----:B0-----:R-:W4:Y:S04]  /*f420*/  LD.E R29, desc[UR42][R18.64+0x238] ;  /* 0x0002382a121d7980 */ /* 0x001f28000c101900 */
[----:B------:R-:W4:Y:S04]  /*f430*/  LD.E R41, desc[UR42][R18.64+0x23c] ;  /* 0x00023c2a12297980 */ /* 0x000f28000c101900 */
[----:B------:R-:W4:Y:S04]  /*f440*/  LD.E R43, desc[UR42][R18.64+0x240] ;  /* 0x0002402a122b7980 */ /* 0x000f28000c101900 */
[----:B------:R-:W4:Y:S04]  /*f450*/  LD.E R45, desc[UR42][R18.64+0x244] ;  /* 0x0002442a122d7980 */ /* 0x000f28000c101900 */
[----:B-1----:R-:W4:Y:S04]  /*f460*/  LD.E R31, desc[UR42][R18.64+0x248] ;  /* 0x0002482a121f7980 */ /* 0x002f28000c101900 */
[----:B------:R-:W4:Y:S04]  /*f470*/  LD.E R47, desc[UR42][R18.64+0x24c] ;  /* 0x00024c2a122f7980 */ /* 0x000f28000c101900 */
[----:B---3--:R-:W3:Y:S04]  /*f480*/  LD.E R33, desc[UR42][R18.64+0x250] ;  /* 0x0002502a12217980 */ /* 0x008ee8000c101900 */
[----:B------:R-:W3:Y:S04]  /*f490*/  LD.E R49, desc[UR42][R18.64+0x254] ;  /* 0x0002542a12317980 */ /* 0x000ee8000c101900 */
        /* <DEDUP_REMOVED lines=114> */
[----:B--2---:R-:W-:Y:S04]  /*fbc0*/  ST.E desc[UR42][R18.64+0x230], R37 ;  /* 0x0002302512007985 */ /* 0x004fe8000c10192a */
[----:B----4-:R-:W-:Y:S04]  /*fbd0*/  ST.E desc[UR42][R18.64+0x234], R39 ;  /* 0x0002342712007985 */ /* 0x010fe8000c10192a */
[----:B------:R-:W-:Y:S04]  /*fbe0*/  ST.E desc[UR42][R18.64+0x238], R29 ;  /* 0x0002381d12007985 */ /* 0x000fe8000c10192a */
[----:B------:R-:W-:Y:S04]  /*fbf0*/  ST.E desc[UR42][R18.64+0x23c], R41 ;  /* 0x00023c2912007985 */ /* 0x000fe8000c10192a */
[----:B------:R-:W-:Y:S04]  /*fc00*/  ST.E desc[UR42][R18.64+0x240], R43 ;  /* 0x0002402b12007985 */ /* 0x000fe8000c10192a */
[----:B------:R-:W-:Y:S04]  /*fc10*/  ST.E desc[UR42][R18.64+0x244], R45 ;  /* 0x0002442d12007985 */ /* 0x000fe8000c10192a */
[----:B------:R-:W-:Y:S04]  /*fc20*/  ST.E desc[UR42][R18.64+0x248], R31 ;  /* 0x0002481f12007985 */ /* 0x000fe8000c10192a */
[----:B------:R-:W-:Y:S04]  /*fc30*/  ST.E desc[UR42][R18.64+0x24c], R47 ;  /* 0x00024c2f12007985 */ /* 0x000fe8000c10192a */
[----:B---3--:R-:W-:Y:S04]  /*fc40*/  ST.E desc[UR42][R18.64+0x250], R33 ;  /* 0x0002502112007985 */ /* 0x008fe8000c10192a */
[----:B------:R-:W-:Y:S04]  /*fc50*/  ST.E desc[UR42][R18.64+0x254], R49 ;  /* 0x0002543112007985 */ /* 0x000fe8000c10192a */
        /* <DEDUP_REMOVED lines=114> */
[----:B0-----:R-:W5:Y:S01]  /*10380*/  LDL R26, [R1+0x88] ;  /* 0x00008800011a7983 */ /* 0x001f620000100800 */
[----:B------:R-:W-:Y:S01]  /*10390*/  IMAD R10, R27, 0xc00, R10 ;  /* 0x00000c001b0a7824 */ /* 0x000fe200078e020a */
[----:B------:R-:W-:-:S02]  /*103a0*/  F2FP.BF16.F32.PACK_AB R170, R25, R170 ;  /* 0x000000aa19aa723e */ /* 0x000fc400000010ff */
[----:B------:R-:W-:Y:S01]  /*103b0*/  F2FP.BF16.F32.PACK_AB R169, R169, R24 ;  /* 0x00000018a9a9723e */ /* 0x000fe200000010ff */
[----:B-1----:R-:W5:Y:S04]  /*103c0*/  LD.E R28, desc[UR42][R18.64+0x230] ;  /* 0x0002302a121c7980 */ /* 0x002f68000c101900 */
[----:B------:R-:W5:Y:S04]  /*103d0*/  LD.E R24, desc[UR42][R18.64+0x220] ;  /* 0x0002202a12187980 */ /* 0x000f68000c101900 */
        /* <DEDUP_REMOVED lines=72> */
[----:B------:R-:W-:-:S03]  /*10860*/  ISETP.NE.U32.AND P1, PT, R26, RZ, PT ;  /* 0x000000ff1a00720c */ /* 0x000fc60003f25070 */
        /* <DEDUP_REMOVED lines=54> */
[----:B------:R-:W-:-:S02]  /*10bd0*/  R2UR UR6, R10 ;  /* 0x000000000a0672ca */ /* 0x000fc400000e0000 */
[----:B------:R-:W-:Y:S02]  /*10be0*/  R2UR UR7, R11 ;  /* 0x000000000b0772ca */ /* 0x000fe400000e0000 */
[----:B------:R-:W-:Y:S02]  /*10bf0*/  F2FP.BF16.F32.PACK_AB R168, R168, R13 ;  /* 0x0000000da8a8723e */ /* 0x000fe400000010ff */
[----:B------:R-:W-:Y:S01]  /*10c00*/  F2FP.BF16.F32.PACK_AB R171, R12, R171 ;  /* 0x000000ab0cab723e */ /* 0x000fe200000010ff */
[----:B------:R-:W-:Y:S01]  /*10c10*/  VOTEU.ANY UP0, P1 ;  /* 0x00000000003f7886 */ /* 0x000fe20000800100 */
[----:B------:R-:W-:Y:S02]  /*10c20*/  VIADD R12, R10, 0x80 ;  /* 0x000000800a0c7836 */ /* 0x000fe40000000000 */
        /* <DEDUP_REMOVED lines=8> */
[----:B------:R-:W-:Y:S01]  /*10cb0*/  ST.E desc[UR42][R18.64+0x220], R24 ;  /* 0x0002201812007985 */ /* 0x000fe2000c10192a */
[----:B------:R-:W-:-:S02]  /*10cc0*/  F2FP.BF16.F32.PACK_AB R168, R233, R212 ;  /* 0x000000d4e9a8723e */ /* 0x000fc400000010ff */
[----:B------:R-:W-:Y:S01]  /*10cd0*/  F2FP.BF16.F32.PACK_AB R170, R211, R210 ;  /* 0x000000d2d3aa723e */ /* 0x000fe200000010ff */
[----:B------:R-:W-:Y:S01]  /*10ce0*/  ST.E desc[UR42][R4.64], R25 ;  /* 0x0000001904007985 */ /* 0x000fe2000c10192a */
        /* <DEDUP_REMOVED lines=130> */
[----:B------:R-:W-:Y:S01]  /*11510*/  R2UR UR6, R12 ;  /* 0x000000000c0672ca */ /* 0x000fe200000e0000 */
[----:B------:R-:W-:Y:S01]  /*11520*/  STL [R1+0x88], R2 ;  /* 0x0000880201007387 */ /* 0x000fe20000100800 */
        /* <DEDUP_REMOVED lines=281> */
[----:B------:R-:W-:Y:S01]  /*126c0*/  VIADD R10, R10, 0x280 ;  /* 0x000002800a0a7836 */ /* 0x000fe20000000000 */
[----:B------:R-:W-:Y:S02]  /*126d0*/  WARPGROUP.DEPBAR.LE gsb0, 0x0 ;  /* 0x00008000000079c5 */ /* 0x000fe40000010000 */
[----:B------:R-:W-:Y:S01]  /*126e0*/  ST.E desc[UR42][R18.64+0x220], R24 ;  /* 0x0002201812007985 */ /* 0x000fe2000c10192a */
[----:B------:R-:W-:Y:S02]  /*126f0*/  F2FP.BF16.F32.PACK_AB R168, R187, R186 ;  /* 0x000000babba8723e */ /* 0x000fe400000010ff */
[----:B------:R-:W-:Y:S01]  /*12700*/  F2FP.BF16.F32.PACK_AB R170, R185, R184 ;  /* 0x000000b8b9aa723e */ /* 0x000fe200000010ff */
[----:B------:R-:W-:Y:S01]  /*12710*/  ST.E desc[UR42][R4.64], R25 ;  /* 0x0000001904007985 */ /* 0x000fe2000c10192a */
        /* <DEDUP_REMOVED lines=398> */
[----:B------:R-:W-:Y:S04]  /*14000*/  STL [R1+0x88], R2 ;  /* 0x0000880201007387 */ /* 0x000fe80000100800 */
[----:B------:R-:W3:Y:S04]  /*14010*/  LD.E R11, desc[UR42][R18.64+0x220] ;  /* 0x0002202a120b7980 */ /* 0x000ee8000c101900 */
[----:B---3--:R3:W-:Y:S04]  /*14020*/  ST.E desc[UR42][R18.64+0x220], R11 ;  /* 0x0002200b12007985 */ /* 0x0087e8000c10192a */
[----:B------:R-:W4:Y:S04]  /*14030*/  LD.E R13, desc[UR42][R4.64] ;  /* 0x0000002a040d7980 */ /* 0x000f28000c101900 */
[----:B----4-:R4:W-:Y:S04]  /*14040*/  ST.E desc[UR42][R4.64], R13 ;  /* 0x0000000d04007985 */ /* 0x0109e8000c10192a */
[----:B------:R-:W5:Y:S04]  /*14050*/  LD.E R15, desc[UR42][R8.64] ;  /* 0x0000002a080f7980 */ /* 0x000f68000c101900 */
[----:B-----5:R5:W-:Y:S04]  /*14060*/  ST.E desc[UR42][R8.64], R15 ;  /* 0x0000000f08007985 */ /* 0x020be8000c10192a */
[----:B------:R-:W2:Y:S04]  /*14070*/  LD.E R17, desc[UR42][R6.64] ;  /* 0x0000002a06117980 */ /* 0x000ea8000c101900 */
[----:B--2---:R2:W-:Y:S04]  /*14080*/  ST.E desc[UR42][R6.64], R17 ;  /* 0x0000001106007985 */ /* 0x0045e8000c10192a */
[----:B------:R-:W2:Y:S04]  /*14090*/  LD.E R21, desc[UR42][R18.64+0x230] ;  /* 0x0002302a12157980 */ /* 0x000ea8000c101900 */
[----:B0-----:R-:W2:Y:S04]  /*140a0*/  LD.E R25, desc[UR42][R18.64+0x234] ;  /* 0x0002342a12197980 */ /* 0x001ea8000c101900 */
[----:B-1----:R-:W2:Y:S04]  /*140b0*/  LD.E R27, desc[UR42][R18.64+0x238] ;  /* 0x0002382a121b7980 */ /* 0x002ea8000c101900 */
[----:B------:R-:W2:Y:S04]  /*140c0*/  LD.E R29, desc[UR42][R18.64+0x23c] ;  /* 0x00023c2a121d7980 */ /* 0x000ea8000c101900 */
[----:B---3--:R-:W3:Y:S04]  /*140d0*/  LD.E R11, desc[UR42][R18.64+0x240] ;  /* 0x0002402a120b7980 */ /* 0x008ee8000c101900 */
[----:B------:R-:W3:Y:S04]  /*140e0*/  LD.E R31, desc[UR42][R18.64+0x244] ;  /* 0x0002442a121f7980 */ /* 0x000ee8000c101900 */
[----:B----4-:R-:W4:Y:S04]  /*140f0*/  LD.E R5, desc[UR42][R18.64+0x248] ;  /* 0x0002482a12057980 */ /* 0x010f28000c101900 */
[----:B------:R-:W4:Y:S04]  /*14100*/  LD.E R13, desc[UR42][R18.64+0x24c] ;  /* 0x00024c2a120d7980 */ /* 0x000f28000c101900 */
[----:B-----5:R-:W5:Y:S04]  /*14110*/  LD.E R9, desc[UR42][R18.64+0x250] ;  /* 0x0002502a12097980 */ /* 0x020f68000c101900 */
        /* <DEDUP_REMOVED lines=115> */
[----:B------:R0:W-:Y:S04]  /*14850*/  ST.E desc[UR42][R18.64+0x230], R21 ;  /* 0x0002301512007985 */ /* 0x0001e8000c10192a */
[----:B------:R0:W-:Y:S04]  /*14860*/  ST.E desc[UR42][R18.64+0x234], R25 ;  /* 0x0002341912007985 */ /* 0x0001e8000c10192a */
[----:B------:R0:W-:Y:S04]  /*14870*/  ST.E desc[UR42][R18.64+0x238], R27 ;  /* 0x0002381b12007985 */ /* 0x0001e8000c10192a */
[----:B------:R0:W-:Y:S04]  /*14880*/  ST.E desc[UR42][R18.64+0x23c], R29 ;  /* 0x00023c1d12007985 */ /* 0x0001e8000c10192a */
[----:B---3--:R0:W-:Y:S04]  /*14890*/  ST.E desc[UR42][R18.64+0x240], R11 ;  /* 0x0002400b12007985 */ /* 0x0081e8000c10192a */
[----:B------:R0:W-:Y:S04]  /*148a0*/  ST.E desc[UR42][R18.64+0x244], R31 ;  /* 0x0002441f12007985 */ /* 0x0001e8000c10192a */
[----:B----4-:R0:W-:Y:S04]  /*148b0*/  ST.E desc[UR42][R18.64+0x248], R5 ;  /* 0x0002480512007985 */ /* 0x0101e8000c10192a */
[----:B------:R0:W-:Y:S04]  /*148c0*/  ST.E desc[UR42][R18.64+0x24c], R13 ;  /* 0x00024c0d12007985 */ /* 0x0001e8000c10192a */
[----:B-----5:R0:W-:Y:S04]  /*148d0*/  ST.E desc[UR42][R18.64+0x250], R9 ;  /* 0x0002500912007985 */ /* 0x0201e8000c10192a */
[----:B------:R0:W-:Y:S04]  /*148e0*/  ST.E desc[UR42][R18.64+0x254], R15 ;  /* 0x0002540f12007985 */ /* 0x0001e8000c10192a */
[----:B--2---:R0:W-:Y:S04]  /*148f0*/  ST.E desc[UR42][R18.64+0x258], R7 ;  /* 0x0002580712007985 */ /* 0x0041e8000c10192a */
        /* <DEDUP_REMOVED lines=121> */
.L_x_3711:
[----:B------:R-:W-:Y:S05]  /*15090*/  BSYNC B0 ;  /* 0x0000000000007941 */ /* 0x000fea0003800000 */
.L_x_3710:
[C---:B------:R-:W-:Y:S01]  /*150a0*/  ISETP.GT.AND P0, PT, R0.reuse, R3, PT ;  /* 0x000000030000720c */ /* 0x040fe20003f04270 */
[----:B------:R-:W-:-:S12]  /*150b0*/  VIADD R0, R0, 0xffffffff ;  /* 0xffffffff00007836 */ /* 0x000fd80000000000 */
[----:B------:R-:W-:Y:S05]  /*150c0*/  @P0 BRA `(.L_x_3712) ;  /* 0xffffff5400280947 */ /* 0x000fea000383ffff */
[----:B01----:R-:W2:Y:S02]  /*150d0*/  LDL R2, [R1+0x70] ;  /* 0x0000700001027983 */ /* 0x003ea40000100800 */
[----:B--2---:R-:W-:-:S07]  /*150e0*/  IMAD.SHL.U32 R2, R2, 0x80, RZ ;  /* 0x0000008002027824 */ /* 0x004fce00078e00ff */
.L_x_3685:
        /* <DEDUP_REMOVED lines=10> */
[----:B------:R-:W-:-:S04]  /*15190*/  IMAD.IADD R2, R179, 0x1, R2 ;  /* 0x00000001b3027824 */ /* 0x000fc800078e0202 */
        /* <DEDUP_REMOVED lines=12> */
.L_x_3715:
[----:B------:R-:W-:-:S13]  /*15260*/  ISETP.NE.AND P0, PT, R7, 0x1, PT ;  /* 0x000000010700780c */ /* 0x000fda0003f05270 */
[----:B------:R-:W0:Y:S02]  /*15270*/  @P0 LDC.64 R4, c[0x0][0xae0] ;  /* 0x0002b800ff040b82 */ /* 0x000e240000000a00 */
[----:B0-----:R-:W-:-:S05]  /*15280*/  @P0 IMAD.HI.U32 R4, R2, R4, RZ ;  /* 0x0000000402040227 */ /* 0x001fca00078e00ff */
[----:B------:R-:W-:-:S07]  /*15290*/  @P0 SHF.R.U32.HI R2, RZ, R5, R4 ;  /* 0x00000005ff020219 */ /* 0x000fce0000011604 */
.L_x_3716:
[----:B------:R-:W-:Y:S05]  /*152a0*/  BSYNC B0 ;  /* 0x0000000000007941 */ /* 0x000fea0003800000 */
.L_x_3714:
[----:B------:R-:W-:-:S05]  /*152b0*/  IMAD R2, R2, R7, RZ ;  /* 0x0000000702027224 */ /* 0x000fca00078e02ff */
[----:B------:R-:W-:-:S07]  /*152c0*/  VIMNMX R3, R3, R2, !PT ;  /* 0x0000000203037248 */ /* 0x000fce0007fe0100 */
.L_x_3713:
[----:B------:R-:W-:-:S04]  /*152d0*/  VIADD R3, R3, 0x5f ;  /* 0x0000005f03037836 */ /* 0x000fc80000000000 */
[----:B------:R-:W-:-:S05]  /*152e0*/  IMAD.HI R3, R3, 0x2aaaaaab, RZ ;  /* 0x2aaaaaab03037827 */ /* 0x000fca00078e02ff */
[----:B------:R-:W-:-:S04]  /*152f0*/  SHF.R.U32.HI R2, RZ, 0x1f, R3 ;  /* 0x0000001fff027819 */ /* 0x000fc80000011603 */
[----:B------:R-:W-:-:S04]  /*15300*/  LEA.HI.SX32 R2, R3, R2, 0x1c ;  /* 0x0000000203027211 */ /* 0x000fc800078fe2ff */
[----:B------:R-:W-:-:S04]  /*15310*/  VIMNMX R5, R165, R2, !PT ;  /* 0x00000002a5057248 */ /* 0x000fc80007fe0100 */
[----:B------:R-:W-:-:S13]  /*15320*/  ISETP.GE.AND P0, PT, R0, R5, PT ;  /* 0x000000050000720c */ /* 0x000fda0003f06270 */
[----:B------:R-:W-:Y:S05]  /*15330*/  @!P0 BRA `(.L_x_3717) ;  /* 0x00000098001c8947 */ /* 0x000fea0003800000 */
[----:B------:R0:W5:Y:S01]  /*15340*/  LDL.64 R2, [R1+0x170] ;  /* 0x0001700001027983 */ /* 0x0001620000100a00 */
[----:B------:R-:W-:-:S07]  /*15350*/  IMAD.MOV.U32 R4, RZ, RZ, R0 ;  /* 0x000000ffff047224 */ /* 0x000fce00078e0000 */
.L_x_3734:
        /* <DEDUP_REMOVED lines=19> */
[----:B---3--:R-:W-:Y:S01]  /*15490*/  @!P1 IMAD.MOV.U32 R7, RZ, RZ, RZ ;  /* 0x000000ffff079224 */ /* 0x008fe200078e00ff */
[----:B--2---:R-:W-:-:S04]  /*154a0*/  LOP3.LUT R0, R0, 0x1, RZ, 0xfc, !PT ;  /* 0x0000000100007812 */ /* 0x004fc800078efcff */
[----:B------:R-:W-:-:S13]  /*154b0*/  ISETP.NE.AND P2, PT, R0, 0x3, PT ;  /* 0x000000030000780c */ /* 0x000fda0003f45270 */
[----:B-1----:R-:W-:Y:S05]  /*154c0*/  @!P2 BRA `(.L_x_3719) ;  /* 0x000000000004a947 */ /* 0x002fea0003800000 */
[----:B------:R-:W-:Y:S01]  /*154d0*/  BPT.TRAP 0x1 ;  /* 0x000000040000795c */ /* 0x000fe20000300000 */
.L_x_3719:
[----:B------:R-:W-:Y:S05]  /*154e0*/  BSYNC B0 ;  /* 0x0000000000007941 */ /* 0x000fea0003800000 */
.L_x_3718:
        /* <DEDUP_REMOVED lines=13> */
.L_x_3721:
[----:B------:R-:W-:Y:S05]  /*155c0*/  BSYNC B0 ;  /* 0x0000000000007941 */ /* 0x000fea0003800000 */
.L_x_3720:
        /* <DEDUP_REMOVED lines=8> */
.L_x_3723:
[----:B------:R-:W-:Y:S05]  /*15650*/  BSYNC B0 ;  /* 0x0000000000007941 */ /* 0x000fea0003800000 */
.L_x_3722:
        /* <DEDUP_REMOVED lines=57> */
[----:B-1----:R-:W-:Y:S05]  /*159f0*/  @!P2 BRA `(.L_x_3726) ;  /* 0x000000000004a947 */ /* 0x002fea0003800000 */
[----:B------:R-:W-:Y:S01]  /*15a00*/  BPT.TRAP 0x1 ;  /* 0x000000040000795c */ /* 0x000fe20000300000 */
.L_x_3726:
[----:B------:R-:W-:Y:S05]  /*15a10*/  BSYNC B0 ;  /* 0x0000000000007941 */ /* 0x000fea0003800000 */
.L_x_3725:
        /* <DEDUP_REMOVED lines=10> */
.L_x_3728:
[----:B------:R-:W-:Y:S05]  /*15ac0*/  BSYNC B0 ;  /* 0x0000000000007941 */ /* 0x000fea0003800000 */
.L_x_3727:
[----:B------:R-:W-:Y:S04]  /*15ad0*/  BSSY B0, `(.L_x_3729) ;  /* 0x0000006000007945 */ /* 0x000fe80003800000 */
[----:B--2---:R-:W-:Y:S05]  /*15ae0*/  @P1 BRA `(.L_x_3730) ;  /* 0x0000000000101947 */ /* 0x004fea0003800000 */
[----:B-----5:R-:W-:Y:S01]  /*15af0*/  IMAD R6, R6, 0x8, R9 ;  /* 0x0000000806067824 */ /* 0x020fe200078e0209 */
[----:B-1----:R-:W-:-:S04]  /*15b00*/  SHF.L.U32 R7, R8, 0x1f, RZ ;  /* 0x0000001f08077819 */ /* 0x002fc800000006ff */
[----:B------:R-:W1:Y:S02]  /*15b10*/  SYNCS.PHASECHK.TRANS64.TRYWAIT P1, [R6+URZ], R7 ;  /* 0x00000007060075a7 */ /* 0x000e64000802017f */
[----:B-1----:R-:W-:Y:S05]  /*15b20*/  @!P1 BRA `(.L_x_3731) ;  /* 0x0000021800749947 */ /* 0x002fea0003800000 */
.L_x_3730:
[----:B------:R-:W-:Y:S05]  /*15b30*/  BSYNC B0 ;  /* 0x0000000000007941 */ /* 0x000fea0003800000 */
.L_x_3729:
        /* <DEDUP_REMOVED lines=174> */
[----:B------:R-:W1:Y:S01]  /*16620*/  S2R R74, SR_TID.X ;  /* 0x00000000004a7919 */ /* 0x000e620000002100 */
[----:B------:R-:W-:Y:S04]  /*16630*/  STL [R1+0x90], R0 ;  /* 0x0000900001007387 */ /* 0x000fe80000100800 */
[----:B------:R-:W-:Y:S01]  /*16640*/  STL [R1+0x90], R0 ;  /* 0x0000900001007387 */ /* 0x000fe20000100800 */
[----:B------:R-:W-:-:S02]  /*16650*/  WARPGROUP.DEPBAR.LE gsb0, 0x0 ;  /* 0x00008000000079c5 */ /* 0x000fc40000010000 */
[----:B------:R-:W-:-:S06]  /*16660*/  WARPGROUP.ARRIVE ;  /* 0x00000000000079c5 */ /* 0x000fcc0000000000 */
[----:B------:R-:W-:Y:S01]  /*16670*/  HGMMA.64x96x16.F32.BF16 R24, gdesc[UR4], R24, gsb0 ;  /* 0x01600000041879f0 */ /* 0x000fe20008001818 */
[----:B-1----:R-:W-:Y:S01]  /*16680*/  LOP3.LUT R74, R74, 0x7f, RZ, 0xc0, !PT ;  /* 0x0000007f4a4a7812 */ /* 0x002fe200078ec0ff */
        /* <DEDUP_REMOVED lines=24> */
[----:B--2---:R-:W2:Y:S02]  /*16810*/  LDL.64 R6, [R1+0x430] ;  /* 0x0004300001067983 */ /* 0x004ea40000100a00 */
[----:B--2---:R-:W-:-:S04]  /*16820*/  FMNMX.FTZ R8, R24, R6, !PT ;  /* 0x0000000618087209 */ /* 0x004fc80007810000 */
        /* <DEDUP_REMOVED lines=37> */
[----:B------:R-:W-:-:S04]  /*16a80*/  FMNMX.FTZ R8, R54, R9, !PT ;  /* 0x0000000936087209 */ /* 0x000fc80007810000 */
[----:B------:R-:W-:Y:S01]  /*16a90*/  FMNMX.FTZ R9, R55, R8, !PT ;  /* 0x0000000837097209 */ /* 0x000fe20007810000 */
[----:B------:R-:W2:Y:S03]  /*16aa0*/  SHFL.BFLY PT, R11, R10, 0x2, 0x1f ;  /* 0x0c401f000a0b7f89 */ /* 0x000ea600000e0000 */
[----:B------:R-:W-:-:S04]  /*16ab0*/  FMNMX.FTZ R8, R58, R9, !PT ;  /* 0x000000093a087209 */ /* 0x000fc80007810000 */
[----:B------:R-:W-:-:S04]  /*16ac0*/  FMNMX.FTZ R9, R59, R8, !PT ;  /* 0x000000083b097209 */ /* 0x000fc80007810000 */
[----:B------:R-:W-:-:S04]  /*16ad0*/  FMNMX.FTZ R8, R62, R9, !PT ;  /* 0x000000093e087209 */ /* 0x000fc80007810000 */
[----:B------:R-:W-:-:S04]  /*16ae0*/  FMNMX.FTZ R9, R63, R8, !PT ;  /* 0x000000083f097209 */ /* 0x000fc80007810000 */
[----:B------:R-:W-:-:S04]  /*16af0*/  FMNMX.FTZ R8, R66, R9, !PT ;  /* 0x0000000942087209 */ /* 0x000fc80007810000 */
[----:B------:R-:W-:Y:S02]  /*16b00*/  FMNMX.FTZ R9, R67, R8, !PT ;  /* 0x0000000843097209 */ /* 0x000fe40007810000 */
[----:B--2---:R-:W-:Y:S02]  /*16b10*/  FMNMX.FTZ R13, R10, R11, !PT ;  /* 0x0000000b0a0d7209 */ /* 0x004fe40007810000 */
[----:B------:R-:W-:-:S03]  /*16b20*/  FMNMX.FTZ R8, R70, R9, !PT ;  /* 0x0000000946087209 */ /* 0x000fc60007810000 */
[----:B------:R-:W2:Y:S01]  /*16b30*/  SHFL.BFLY PT, R12, R13, 0x1, 0x1f ;  /* 0x0c201f000d0c7f89 */ /* 0x000ea200000e0000 */
[----:B------:R-:W-:-:S03]  /*16b40*/  FMNMX.FTZ R11, R71, R8, !PT ;  /* 0x00000008470b7209 */ /* 0x000fc60007810000 */
[----:B------:R-:W4:Y:S04]  /*16b50*/  LDL.64 R8, [R1+0x440] ;  /* 0x0004400001087983 */ /* 0x000f280000100a00 */
[----:B------:R-:W-:Y:S04]  /*16b60*/  STL.64 [R1+0x430], R10 ;  /* 0x0004300a01007387 */ /* 0x000fe80000100a00 */
[----:B------:R-:W3:Y:S01]  /*16b70*/  LDL R76, [R1+0x434] ;  /* 0x00043400014c7983 */ /* 0x000ee20000100800 */
[----:B--2---:R-:W-:-:S05]  /*16b80*/  FMNMX.FTZ R12, R13, R12, !PT ;  /* 0x0000000c0d0c7209 */ /* 0x004fca0007810000 */
[----:B------:R-:W-:Y:S04]  /*16b90*/  STL [R1+0x430], R12 ;  /* 0x0004300c01007387 */ /* 0x000fe80000100800 */
[----:B------:R-:W2:Y:S04]  /*16ba0*/  LDL R75, [R1+0x430] ;  /* 0x00043000014b7983 */ /* 0x000ea80000100800 */
[----:B---3--:R-:W3:Y:S01]  /*16bb0*/  SHFL.BFLY PT, R11, R76, 0x2, 0x1f ;  /* 0x0c401f004c0b7f89 */ /* 0x008ee200000e0000 */
[----:B--2---:R-:W-:Y:S01]  /*16bc0*/  FADD.FTZ R13, R6, -R75 ;  /* 0x8000004b060d7221 */ /* 0x004fe20000010000 */
[----:B------:R-:W-:Y:S01]  /*16bd0*/  FMUL.FTZ R75, R74, R75 ;  /* 0x0000004b4a4b7220 */ /* 0x000fe20000410000 */
[----:B---3--:R-:W-:-:S03]  /*16be0*/  FMNMX.FTZ R11, R11, R76, !PT ;  /* 0x0000004c0b0b7209 */ /* 0x008fc60007810000 */
[-CC-:B------:R-:W-:Y:S02]  /*16bf0*/  FFMA.FTZ R73, R24, R74.reuse, -R75.reuse ;  /* 0x0000004a18497223 */ /* 0x180fe4000001084b */
[----:B------:R-:W2:Y:S01]  /*16c00*/  SHFL.BFLY PT, R24, R11, 0x1, 0x1f ;  /* 0x0c201f000b187f89 */ /* 0x000ea200000e0000 */
[-CC-:B------:R-:W-:Y:S01]  /*16c10*/  FFMA.FTZ R168, R25, R74.reuse, -R75.reuse ;  /* 0x0000004a19a87223 */ /* 0x180fe2000001084b */
[-C--:B------:R-:W-:Y:S01]  /*16c20*/  FMUL.FTZ R13, R13, R74.reuse ;  /* 0x0000004a0d0d7220 */ /* 0x080fe20000410000 */
[-CC-:B------:R-:W-:Y:S01]  /*16c30*/  FFMA.FTZ R21, R32, R74.reuse, -R75.reuse ;  /* 0x0000004a20157223 */ /* 0x180fe2000001084b */
[----:B------:R-:W-:Y:S01]  /*16c40*/  MUFU.EX2 R73, R73 ;  /* 0x0000004900497308 */ /* 0x000fe20000000800 */
[----:B------:R-:W-:Y:S01]  /*16c50*/  FFMA.FTZ R170, R28, R74, -R75 ;  /* 0x0000004a1caa7223 */ /* 0x000fe2000001084b */
[----:B--2---:R-:W-:-:S05]  /*16c60*/  FMNMX.FTZ R24, R11, R24, !PT ;  /* 0x000000180b187209 */ /* 0x004fca0007810000 */
[----:B------:R-:W-:Y:S01]  /*16c70*/  FMUL.FTZ R25, R24, R74 ;  /* 0x0000004a18197220 */ /* 0x000fe20000410000 */
[----:B------:R-:W-:-:S03]  /*16c80*/  FADD.FTZ R7, R7, -R24 ;  /* 0x8000001807077221 */ /* 0x000fc60000010000 */
[-CC-:B------:R-:W-:Y:S01]  /*16c90*/  FFMA.FTZ R26, R26, R74.reuse, -R25.reuse ;  /* 0x0000004a1a1a7223 */ /* 0x180fe20000010819 */
[----:B------:R-:W-:Y:S01]  /*16ca0*/  FMUL.FTZ R7, R74, R7 ;  /* 0x000000074a077220 */ /* 0x000fe20000410000 */
        /* <DEDUP_REMOVED lines=8> */
[----:B------:R-:W2:Y:S08]  /*16d30*/  MUFU.EX2 R169, R169 ;  /* 0x000000a900a97308 */ /* 0x000eb00000000800 */
[----:B------:R-:W3:Y:S01]  /*16d40*/  MUFU.EX2 R168, R168 ;  /* 0x000000a800a87308 */ /* 0x000ee20000000800 */
[----:B------:R-:W-:-:S07]  /*16d50*/  FFMA.FTZ R211, R35, R74, -R25 ;  /* 0x0000004a23d37223 */ /* 0x000fce0000010819 */
[----:B------:R-:W0:Y:S01]  /*16d60*/  MUFU.EX2 R171, R171 ;  /* 0x000000ab00ab7308 */ /* 0x000e220000000800 */
[----:B------:R-:W-:-:S07]  /*16d70*/  FFMA.FTZ R190, R33, R74, -R75 ;  /* 0x0000004a21be7223 */ /* 0x000fce000001084b */
[----:B------:R-:W1:Y:S01]  /*16d80*/  MUFU.EX2 R170, R170 ;  /* 0x000000aa00aa7308 */ /* 0x000e620000000800 */
[----:B----4-:R-:W-:Y:S01]  /*16d90*/  FFMA.FTZ R6, R9, R32, R26 ;  /* 0x0000002009067223 */ /* 0x010fe2000001001a */
[----:B------:R-:W-:-:S06]  /*16da0*/  FFMA.FTZ R209, R38, R74, -R25 ;  /* 0x0000004a26d17223 */ /* 0x000fcc0000010819 */
[----:B------:R-:W4:Y:S01]  /*16db0*/  MUFU.EX2 R28, R28 ;  /* 0x0000001c001c7308 */ /* 0x000f220000000800 */
[----:B------:R-:W-:Y:S01]  /*16dc0*/  FFMA.FTZ R7, R72, R8, R73 ;  /* 0x0000000848077223 */ /* 0x000fe20000010049 */
[----:B------:R-:W-:-:S06]  /*16dd0*/  FFMA.FTZ R20, R36, R74, -R75 ;  /* 0x0000004a24147223 */ /* 0x000fcc000001084b */
[----:B------:R-:W4:Y:S01]  /*16de0*/  MUFU.EX2 R29, R29 ;  /* 0x0000001d001d7308 */ /* 0x000f220000000800 */
        /* <DEDUP_REMOVED lines=9> */
[----:B-1----:R-:W-:Y:S01]  /*16e80*/  FADD.FTZ R6, R170, R7 ;  /* 0x00000007aa067221 */ /* 0x002fe20000010000 */
[----:B------:R-:W-:-:S06]  /*16e90*/  FFMA.FTZ R16, R40, R74, -R75 ;  /* 0x0000004a28107223 */ /* 0x000fcc000001084b */
[----:B------:R-:W1:Y:S01]  /*16ea0*/  MUFU.EX2 R190, R190 ;  /* 0x000000be00be7308 */ /* 0x000e620000000800 */
[----:B----4-:R-:W-:Y:S01]  /*16eb0*/  FADD.FTZ R9, R28, R9 ;  /* 0x000000091c097221 */ /* 0x010fe20000010000 */
[----:B------:R-:W-:-:S06]  /*16ec0*/  FFMA.FTZ R207, R43, R74, -R25 ;  /* 0x0000004a2bcf7223 */ /* 0x000fcc0000010819 */
[----:B------:R-:W4:Y:S01]  /*16ed0*/  MUFU.EX2 R209, R209 ;  /* 0x000000d100d17308 */ /* 0x000f220000000800 */
[----:B------:R-:W-:Y:S01]  /*16ee0*/  FADD.FTZ R6, R29, R6 ;  /* 0x000000061d067221 */ /* 0x000fe20000010000 */
        /* <DEDUP_REMOVED lines=75> */
[----:B---3--:R-:W-:-:S06]  /*173a0*/  FADD.FTZ R6, R12, R7 ;  /* 0x000000070c067221 */ /* 0x008fcc0000010000 */
[----:B------:R-:W2:Y:S01]  /*173b0*/  MUFU.EX2 R202, R202 ;  /* 0x000000ca00ca7308 */ /* 0x000ea20000000800 */
[----:B------:R-:W-:-:S07]  /*173c0*/  FFMA.FTZ R198, R70, R74, -R25 ;  /* 0x0000004a46c67223 */ /* 0x000fce0000010819 */
[----:B------:R-:W3:Y:S01]  /*173d0*/  MUFU.EX2 R184, R184 ;  /* 0x000000b800b87308 */ /* 0x000ee20000000800 */
[----:B------:R-:W-:Y:S01]  /*173e0*/  FFMA.FTZ R68, R68, R74, -R75 ;  /* 0x0000004a44447223 */ /* 0x000fe2000001084b */
[----:B0-----:R-:W-:-:S06]  /*173f0*/  FADD.FTZ R7, R201, R8 ;  /* 0x00000008c9077221 */ /* 0x001fcc0000010000 */
[----:B------:R-:W0:Y:S01]  /*17400*/  MUFU.EX2 R197, R197 ;  /* 0x000000c500c57308 */ /* 0x000e220000000800 */
[----:B-1----:R-:W-:Y:S01]  /*17410*/  FADD.FTZ R6, R183, R6 ;  /* 0x00000006b7067221 */ /* 0x002fe20000010000 */
[----:B------:R-:W-:-:S06]  /*17420*/  FFMA.FTZ R177, R69, R74, -R75 ;  /* 0x0000004a45b17223 */ /* 0x000fcc000001084b */
[----:B------:R-:W1:Y:S01]  /*17430*/  MUFU.EX2 R10, R10 ;  /* 0x0000000a000a7308 */ /* 0x000e620000000800 */
[----:B------:R-:W-:Y:S01]  /*17440*/  FFMA.FTZ R204, R71, R74, -R25 ;  /* 0x0000004a47cc7223 */ /* 0x000fe20000010819 */
[----:B----4-:R-:W-:-:S06]  /*17450*/  FADD.FTZ R9, R196, R7 ;  /* 0x00000007c4097221 */ /* 0x010fcc0000010000 */
[----:B------:R-:W4:Y:S01]  /*17460*/  MUFU.EX2 R203, R203 ;  /* 0x000000cb00cb7308 */ /* 0x000f220000000800 */
[----:B------:R-:W-:-:S07]  /*17470*/  FADD.FTZ R7, R13, R6 ;  /* 0x000000060d077221 */ /* 0x000fce0000010000 */
[----:B------:R-:W4:Y:S01]  /*17480*/  MUFU.EX2 R182, R182 ;  /* 0x000000b600b67308 */ /* 0x000f220000000800 */
[----:B--2---:R-:W-:Y:S01]  /*17490*/  FADD.FTZ R6, R202, R9 ;  /* 0x00000009ca067221 */ /* 0x004fe20000010000 */
[----:B---3--:R-:W-:-:S06]  /*174a0*/  FADD.FTZ R7, R184, R7 ;  /* 0x00000007b8077221 */ /* 0x008fcc0000010000 */
[----:B------:R-:W-:Y:S08]  /*174b0*/  MUFU.EX2 R11, R68 ;  /* 0x00000044000b7308 */ /* 0x000ff00000000800 */
[----:B------:R-:W2:Y:S01]  /*174c0*/  MUFU.EX2 R198, R198 ;  /* 0x000000c600c67308 */ /* 0x000ea20000000800 */
[----:B0-----:R-:W-:Y:S01]  /*174d0*/  FADD.FTZ R6, R197, R6 ;  /* 0x00000006c5067221 */ /* 0x001fe20000010000 */
[----:B-1----:R-:W-:-:S06]  /*174e0*/  FADD.FTZ R7, R10, R7 ;  /* 0x000000070a077221 */ /* 0x002fcc0000010000 */
[----:B------:R-:W0:Y:S08]  /*174f0*/  MUFU.EX2 R177, R177 ;  /* 0x000000b100b17308 */ /* 0x000e300000000800 */
[----:B------:R-:W1:Y:S01]  /*17500*/  MUFU.EX2 R204, R204 ;  /* 0x000000cc00cc7308 */ /* 0x000e620000000800 */
[----:B----4-:R-:W-:Y:S01]  /*17510*/  FADD.FTZ R9, R203, R6 ;  /* 0x00000006cb097221 */ /* 0x010fe20000010000 */
[----:B------:R-:W-:-:S03]  /*17520*/  FADD.FTZ R6, R182, R7 ;  /* 0x00000007b6067221 */ /* 0x000fc60000010000 */
[----:B--2---:R-:W-:Y:S01]  /*17530*/  FADD.FTZ R9, R198, R9 ;  /* 0x00000009c6097221 */ /* 0x004fe20000010000 */
[----:B------:R-:W-:-:S04]  /*17540*/  FADD.FTZ R6, R11, R6 ;  /* 0x000000060b067221 */ /* 0x000fc80000010000 */
[----:B0-----:R-:W-:Y:S01]  /*17550*/  FADD.FTZ R8, R177, R6 ;  /* 0x00000006b1087221 */ /* 0x001fe20000010000 */
[----:B------:R-:W-:Y:S01]  /*17560*/  STL [R1+0x434], R24 ;  /* 0x0004341801007387 */ /* 0x000fe20000100800 */
[----:B-1----:R-:W-:-:S05]  /*17570*/  FADD.FTZ R9, R204, R9 ;  /* 0x00000009cc097221 */ /* 0x002fca0000010000 */
        /* <DEDUP_REMOVED lines=12> */
[----:B------:R-:W3:Y:S04]  /*17640*/  LD.E R149, desc[UR42][R18.64+0x414] ;  /* 0x0004142a12957980 */ /* 0x000ee8000c101900 */
[----:B0-----:R-:W4:Y:S04]  /*17650*/  LD.E R9, desc[UR42][R18.64+0x230] ;  /* 0x0002302a12097980 */ /* 0x001f28000c101900 */
        /* <DEDUP_REMOVED lines=60> */
[----:B------:R-:W-:Y:S01]  /*17a20*/  ULOP3.LUT UR6, UR4, 0x8, URZ, 0xfc, !UPT ;  /* 0x0000000804067892 */ /* 0x000fe2000f8efc3f */
[----:B------:R-:W-:-:S05]  /*17a30*/  IMAD.U32 R179, RZ, RZ, UR5 ;  /* 0x00000005ffb37e24 */ /* 0x000fca000f8e00ff */
[----:B------:R-:W-:Y:S02]  /*17a40*/  IMAD.U32 R178, RZ, RZ, UR6 ;  /* 0x00000006ffb27e24 */ /* 0x000fe4000f8e00ff */
[C---:B---3--:R-:W-:Y:S01]  /*17a50*/  FMUL.FTZ R149, R72.reuse, R149 ;  /* 0x0000009548957220 */ /* 0x048fe20000410000 */
[C---:B----4-:R-:W-:Y:S01]  /*17a60*/  FMUL.FTZ R9, R72.reuse, R9 ;  /* 0x0000000948097220 */ /* 0x050fe20000410000 */
        /* <DEDUP_REMOVED lines=122> */
[----:B0-----:R-:W3:Y:S01]  /*18210*/  LD.E R9, desc[UR42][R178.64] ;  /* 0x0000002ab2097980 */ /* 0x001ee2000c101900 */
[----:B------:R-:W-:Y:S01]  /*18220*/  ULOP3.LUT UR4, UR4, 0xc, URZ, 0xfc, !UPT ;  /* 0x0000000c04047892 */ /* 0x000fe2000f8efc3f */
[----:B------:R-:W-:-:S05]  /*18230*/  IMAD.U32 R181, RZ, RZ, UR5 ;  /* 0x00000005ffb57e24 */ /* 0x000fca000f8e00ff */
[----:B------:R-:W-:Y:S02]  /*18240*/  IMAD.U32 R180, RZ, RZ, UR4 ;  /* 0x00000004ffb47e24 */ /* 0x000fe4000f8e00ff */
[----:B---3--:R-:W-:-:S05]  /*18250*/  FMUL.FTZ R9, R32, R9 ;  /* 0x0000000920097220 */ /* 0x008fca0000410000 */
[----:B------:R0:W-:Y:S04]  /*18260*/  ST.E desc[UR42][R178.64], R9 ;  /* 0x00000009b2007985 */ /* 0x0001e8000c10192a */
[----:B-1----:R-:W3:Y:S02]  /*18270*/  LD.E R25, desc[UR42][R180.64] ;  /* 0x0000002ab4197980 */ /* 0x002ee4000c101900 */
[----:B---3--:R-:W-:-:S05]  /*18280*/  FMUL.FTZ R25, R32, R25 ;  /* 0x0000001920197220 */ /* 0x008fca0000410000 */
[----:B------:R1:W-:Y:S04]  /*18290*/  ST.E desc[UR42][R180.64], R25 ;  /* 0x00000019b4007985 */ /* 0x0003e8000c10192a */
[----:B------:R-:W3:Y:S04]  /*182a0*/  LD.E R149, desc[UR42][R18.64+0x41c] ;  /* 0x00041c2a12957980 */ /* 0x000ee8000c101900 */
[----:B--2---:R-:W2:Y:S04]  /*182b0*/  LD.E R27, desc[UR42][R18.64+0x238] ;  /* 0x0002382a121b7980 */ /* 0x004ea8000c101900 */
[----:B------:R-:W4:Y:S04]  /*182c0*/  LD.E R31, desc[UR42][R18.64+0x23c] ;  /* 0x00023c2a121f7980 */ /* 0x000f28000c101900 */
[----:B------:R-:W4:Y:S04]  /*182d0*/  LD.E R33, desc[UR42][R18.64+0x248] ;  /* 0x0002482a12217980 */ /* 0x000f28000c101900 */
[----:B------:R-:W4:Y:S04]  /*182e0*/  LD.E R35, desc[UR42][R18.64+0x24c] ;  /* 0x00024c2a12237980 */ /* 0x000f28000c101900 */
[----:B------:R-:W4:Y:S04]  /*182f0*/  LD.E R37, desc[UR42][R18.64+0x258] ;  /* 0x0002582a12257980 */ /* 0x000f28000c101900 */
[----:B------:R-:W4:Y:S04]  /*18300*/  LD.E R39, desc[UR42][R18.64+0x25c] ;  /* 0x00025c2a12277980 */ /* 0x000f28000c101900 */
[----:B0-----:R-:W4:Y:S04]  /*18310*/  LD.E R9, desc[UR42][R18.64+0x268] ;  /* 0x0002682a12097980 */ /* 0x001f28000c101900 */
        /* <DEDUP_REMOVED lines=54> */
[C---:B---3--:R-:W-:Y:S01]  /*18680*/  FMUL.FTZ R149, R32.reuse, R149 ;  /* 0x0000009520957220 */ /* 0x048fe20000410000 */
[C---:B--2---:R-:W-:Y:S01]  /*18690*/  FMUL.FTZ R27, R32.reuse, R27 ;  /* 0x0000001b201b7220 */ /* 0x044fe20000410000 */
        /* <DEDUP_REMOVED lines=131> */
[----:B------:R-:W2:Y:S04]  /*18ed0*/  LD.E R37, desc[UR42][R180.64] ;  /* 0x0000002ab4257980 */ /* 0x000ea8000c101900 */
[----:B--2---:R2:W-:Y:S04]  /*18ee0*/  ST.E desc[UR42][R180.64], R37 ;  /* 0x00000025b4007985 */ /* 0x0045e8000c10192a */
[----:B------:R-:W4:Y:S04]  /*18ef0*/  LD.E R39, desc[UR42][R18.64+0x230] ;  /* 0x0002302a12277980 */ /* 0x000f28000c101900 */
[----:B------:R-:W4:Y:S04]  /*18f00*/  LD.E R41, desc[UR42][R18.64+0x234] ;  /* 0x0002342a12297980 */ /* 0x000f28000c101900 */
[----:B------:R-:W4:Y:S04]  /*18f10*/  LD.E R27, desc[UR42][R18.64+0x238] ;  /* 0x0002382a121b7980 */ /* 0x000f28000c101900 */
[----:B0-----:R-:W4:Y:S04]  /*18f20*/  LD.E R31, desc[UR42][R18.64+0x23c] ;  /* 0x00023c2a121f7980 */ /* 0x001f28000c101900 */
[----:B-1----:R-:W4:Y:S04]  /*18f30*/  LD.E R33, desc[UR42][R18.64+0x240] ;  /* 0x0002402a12217980 */ /* 0x002f28000c101900 */
[----:B------:R-:W4:Y:S04]  /*18f40*/  LD.E R43, desc[UR42][R18.64+0x244] ;  /* 0x0002442a122b7980 */ /* 0x000f28000c101900 */
[----:B---3--:R-:W3:Y:S04]  /*18f50*/  LD.E R35, desc[UR42][R18.64+0x248] ;  /* 0x0002482a12237980 */ /* 0x008ee8000c101900 */
[----:B------:R-:W3:Y:S04]  /*18f60*/  LD.E R45, desc[UR42][R18.64+0x24c] ;  /* 0x00024c2a122d7980 */ /* 0x000ee8000c101900 */
        /* <DEDUP_REMOVED lines=67> */
[----:B----4-:R0:W-:Y:S04]  /*193a0*/  ST.E desc[UR42][R18.64+0x230], R39 ;  /* 0x0002302712007985 */ /* 0x0101e8000c10192a */
[----:B------:R1:W-:Y:S04]  /*193b0*/  ST.E desc[UR42][R18.64+0x234], R41 ;  /* 0x0002342912007985 */ /* 0x0003e8000c10192a */
        /* <DEDUP_REMOVED lines=51> */
[----:B------:R-:W-:Y:S04]  /*196f0*/  ST.E desc[UR42][R18.64+0x240], R33 ;  /* 0x0002402112007985 */ /* 0x000fe8000c10192a */
[----:B------:R-:W-:Y:S04]  /*19700*/  ST.E desc[UR42][R18.64+0x244], R43 ;  /* 0x0002442b12007985 */ /* 0x000fe8000c10192a */
[----:B---3--:R-:W-:Y:S04]  /*19710*/  ST.E desc[UR42][R18.64+0x248], R35 ;  /* 0x0002482312007985 */ /* 0x008fe8000c10192a */
[----:B------:R-:W-:Y:S04]  /*19720*/  ST.E desc[UR42][R18.64+0x24c], R45 ;  /* 0x00024c2d12007985 */ /* 0x000fe8000c10192a */
[----:B--2---:R-:W-:Y:S04]  /*19730*/  ST.E desc[UR42][R18.64+0x250], R37 ;  /* 0x0002502512007985 */ /* 0x004fe8000c10192a */
        /* <DEDUP_REMOVED lines=115> */
[----:B0-----:R-:W4:Y:S01]  /*19e70*/  LDL R24, [R1+0x88] ;  /* 0x0000880001187983 */ /* 0x001f220000100800 */
[----:B------:R-:W-:Y:S01]  /*19e80*/  IMAD R8, R25, 0xc00, R8 ;  /* 0x00000c0019087824 */ /* 0x000fe200078e0208 */
[----:B------:R-:W-:-:S02]  /*19e90*/  F2FP.BF16.F32.PACK_AB R168, R168, R73 ;  /* 0x00000049a8a8723e */ /* 0x000fc400000010ff */
[----:B------:R-:W-:Y:S01]  /*19ea0*/  F2FP.BF16.F32.PACK_AB R169, R169, R26 ;  /* 0x0000001aa9a9723e */ /* 0x000fe200000010ff */
[----:B-1----:R-:W4:Y:S01]  /*19eb0*/  LD.E R30, desc[UR42][R18.64+0x238] ;  /* 0x0002382a121e7980 */ /* 0x002f22000c101900 */
[----:B------:R-:W-:Y:S02]  /*19ec0*/  F2FP.BF16.F32.PACK_AB R170, R29, R170 ;  /* 0x000000aa1daa723e */ /* 0x000fe400000010ff */
[----:B------:R-:W-:Y:S01]  /*19ed0*/  F2FP.BF16.F32.PACK_AB R171, R28, R171 ;  /* 0x000000ab1cab723e */ /* 0x000fe200000010ff */
[----:B------:R-:W4:Y:S04]  /*19ee0*/  LD.E R29, desc[UR42][R18.64+0x234] ;  /* 0x0002342a121d7980 */ /* 0x000f28000c101900 */
[----:B------:R-:W4:Y:S04]  /*19ef0*/  LD.E R28, desc[UR42][R18.64+0x230] ;  /* 0x0002302a121c7980 */ /* 0x000f28000c101900 */
[----:B------:R-:W4:Y:S04]  /*19f00*/  LD.E R31, desc[UR42][R18.64+0x23c] ;  /* 0x00023c2a121f7980 */ /* 0x000f28000c101900 */
        /* <DEDUP_REMOVED lines=126> */
[----:B------:R-:W-:Y:S01]  /*1a6f0*/  R2UR UR7, R9 ;  /* 0x00000000090772ca */ /* 0x000fe200000e0000 */
[----:B------:R-:W-:Y:S01]  /*1a700*/  VOTEU.ANY UP0, P1 ;  /* 0x00000000003f7886 */ /* 0x000fe20000800100 */
[----:B--2---:R-:W-:-:S11]  /*1a710*/  WARPGROUP.ARRIVE ;  /* 0x00000000000079c5 */ /* 0x004fd60000000000 */
[----:B------:R-:W-:Y:S03]  /*1a720*/  HGMMA.64x256x16.F32.BF16 R24, R168, gdesc[UR4].tnspB, R24, UP0, gsb0 ;  /* 0x43e00004a8187df0 */ /* 0x000fe6000b801818 */
[----:B------:R-:W-:Y:S02]  /*1a730*/  WARPGROUP.DEPBAR.LE gsb0, 0x0 ;  /* 0x00008000000079c5 */ /* 0x000fe40000010000 */
[----:B------:R-:W-:Y:S02]  /*1a740*/  VIADD R168, R8, 0x80 ;  /* 0x0000008008a87836 */ /* 0x000fe40000000000 */
[----:B------:R-:W-:Y:S01]  /*1a750*/  IMAD.MOV.U32 R169, RZ, RZ, R9 ;  /* 0x000000ffffa97224 */ /* 0x000fe200078e0009 */
[----:B------:R-:W-:Y:S02]  /*1a760*/  ST.E desc[UR42][R18.64+0x220], R24 ;  /* 0x0002201812007985 */ /* 0x000fe4000c10192a */
[----:B------:R-:W-:-:S02]  /*1a770*/  R2UR UR6, R168 ;  /* 0x00000000a80672ca */ /* 0x000fc400000e0000 */
[----:B------:R-:W-:Y:S01]  /*1a780*/  R2UR UR7, R169 ;  /* 0x00000000a90772ca */ /* 0x000fe200000e0000 */
[----:B------:R-:W-:Y:S01]  /*1a790*/  ST.E desc[UR42][R6.64], R25 ;  /* 0x0000001906007985 */ /* 0x000fe2000c10192a */
[----:B------:R-:W-:Y:S02]  /*1a7a0*/  F2FP.BF16.F32.PACK_AB R168, R190, R21 ;  /* 0x00000015bea8723e */ /* 0x000fe400000010ff */
        /* <DEDUP_REMOVED lines=132> */
[----:B------:R-:W-:Y:S01]  /*1aff0*/  IMAD.MOV.U32 R21, RZ, RZ, R9 ;  /* 0x000000ffff157224 */ /* 0x000fe200078e0009 */
[----:B------:R-:W-:Y:S02]  /*1b000*/  STL [R1+0x88], R0 ;  /* 0x0000880001007387 */ /* 0x000fe40000100800 */
[----:B------:R-:W-:Y:S02]  /*1b010*/  R2UR UR6, R20 ;  /* 0x00000000140672ca */ /* 0x000fe400000e0000 */
[----:B------:R-:W-:Y:S01]  /*1b020*/  R2UR UR7, R21 ;  /* 0x00000000150772ca */ /* 0x000fe200000e0000 */
        /* <DEDUP_REMOVED lines=280> */
[----:B------:R-:W-:Y:S01]  /*1c1b0*/  VIADD R8, R8, 0x280 ;  /* 0x0000028008087836 */ /* 0x000fe20000000000 */
[----:B------:R-:W-:-:S02]  /*1c1c0*/  WARPGROUP.DEPBAR.LE gsb0, 0x0 ;  /* 0x00008000000079c5 */ /* 0x000fc40000010000 */
        /* <DEDUP_REMOVED lines=403> */
[----:B------:R-:W2:Y:S04]  /*1db00*/  LD.E R9, desc[UR42][R18.64+0x220] ;  /* 0x0002202a12097980 */ /* 0x000ea8000c101900 */
[----:B--2---:R2:W-:Y:S04]  /*1db10*/  ST.E desc[UR42][R18.64+0x220], R9 ;  /* 0x0002200912007985 */ /* 0x0045e8000c10192a */
[----:B------:R-:W3:Y:S04]  /*1db20*/  LD.E R11, desc[UR42][R6.64] ;  /* 0x0000002a060b7980 */ /* 0x000ee8000c101900 */
[----:B---3--:R3:W-:Y:S04]  /*1db30*/  ST.E desc[UR42][R6.64], R11 ;  /* 0x0000000b06007985 */ /* 0x0087e8000c10192a */
[----:B------:R-:W4:Y:S04]  /*1db40*/  LD.E R13, desc[UR42][R178.64] ;  /* 0x0000002ab20d7980 */ /* 0x000f28000c101900 */
[----:B----4-:R4:W-:Y:S04]  /*1db50*/  ST.E desc[UR42][R178.64], R13 ;  /* 0x0000000db2007985 */ /* 0x0109e8000c10192a */
[----:B------:R-:W2:Y:S04]  /*1db60*/  LD.E R15, desc[UR42][R180.64] ;  /* 0x0000002ab40f7980 */ /* 0x000ea8000c101900 */
[----:B--2---:R2:W-:Y:S04]  /*1db70*/  ST.E desc[UR42][R180.64], R15 ;  /* 0x0000000fb4007985 */ /* 0x0045e8000c10192a */
[----:B------:R-:W2:Y:S04]  /*1db80*/  LD.E R17, desc[UR42][R18.64+0x230] ;  /* 0x0002302a12117980 */ /* 0x000ea8000c101900 */
[----:B------:R-:W2:Y:S04]  /*1db90*/  LD.E R21, desc[UR42][R18.64+0x234] ;  /* 0x0002342a12157980 */ /* 0x000ea8000c101900 */
[----:B0-----:R-:W2:Y:S04]  /*1dba0*/  LD.E R25, desc[UR42][R18.64+0x238] ;  /* 0x0002382a12197980 */ /* 0x001ea8000c101900 */
[----:B-1----:R-:W2:Y:S04]  /*1dbb0*/  LD.E R27, desc[UR42][R18.64+0x23c] ;  /* 0x00023c2a121b7980 */ /* 0x002ea8000c101900 */
[----:B------:R-:W2:Y:S04]  /*1dbc0*/  LD.E R9, desc[UR42][R18.64+0x240] ;  /* 0x0002402a12097980 */ /* 0x000ea8000c101900 */
[----:B------:R-:W2:Y:S04]  /*1dbd0*/  LD.E R29, desc[UR42][R18.64+0x244] ;  /* 0x0002442a121d7980 */ /* 0x000ea8000c101900 */
[----:B---3--:R-:W3:Y:S04]  /*1dbe0*/  LD.E R7, desc[UR42][R18.64+0x248] ;  /* 0x0002482a12077980 */ /* 0x008ee8000c101900 */
[----:B------:R-:W3:Y:S04]  /*1dbf0*/  LD.E R11, desc[UR42][R18.64+0x24c] ;  /* 0x00024c2a120b7980 */ /* 0x000ee8000c101900 */
[----:B----4-:R-:W4:Y:S04]  /*1dc00*/  LD.E R13, desc[UR42][R18.64+0x250] ;  /* 0x0002502a120d7980 */ /* 0x010f28000c101900 */
        /* <DEDUP_REMOVED lines=247> */
.L_x_3733:
[----:B------:R-:W-:Y:S05]  /*1eb80*/  BSYNC B0 ;  /* 0x0000000000007941 */ /* 0x000fea0003800000 */
.L_x_3732:
[----:B------:R-:W-:Y:S05]  /*1eb90*/  @P0 BRA `(.L_x_3734) ;  /* 0xffffff6400f00947 */ /* 0x000fea000383ffff */
[----:B01----:R-:W-:-:S07]  /*1eba0*/  IMAD.MOV.U32 R0, RZ, RZ, R4 ;  /* 0x000000ffff007224 */ /* 0x003fce00078e0004 */
.L_x_3717:
[----:B------:R-:W-:-:S13]  /*1ebb0*/  ISETP.GE.AND P0, PT, R0, R165, PT ;  /* 0x000000a50000720c */ /* 0x000fda0003f06270 */
[----:B------:R-:W-:Y:S05]  /*1ebc0*/  @!P0 BRA `(.L_x_3735) ;  /* 0x000000ac003c8947 */ /* 0x000fea0003800000 */
[----:B------:R0:W5:Y:S02]  /*1ebd0*/  LDL.64 R2, [R1+0x170] ;  /* 0x0001700001027983 */ /* 0x0001640000100a00 */
.L_x_3762:
        /* <DEDUP_REMOVED lines=21> */
.L_x_3737:
[----:B------:R-:W-:Y:S05]  /*1ed30*/  BSYNC B0 ;  /* 0x0000000000007941 */ /* 0x000fea0003800000 */
.L_x_3736:
        /* <DEDUP_REMOVED lines=13> */
.L_x_3739:
[----:B------:R-:W-:Y:S05]  /*1ee10*/  BSYNC B0 ;  /* 0x0000000000007941 */ /* 0x000fea0003800000 */
.L_x_3738:
        /* <DEDUP_REMOVED lines=8> */
.L_x_3741:
[----:B------:R-:W-:Y:S05]  /*1eea0*/  BSYNC B0 ;  /* 0x0000000000007941 */ /* 0x000fea0003800000 */
.L_x_3740:
[----:B-1---5:R-:W2:Y:S04]  /*1eeb0*/  LD.E R7, desc[UR42][R2.64] ;  /* 0x0000002a02077980 */ /* 0x022ea8000c101900 */
[----:B------:R-:W2:Y:S01]  /*1eec0*/  LDL.64 R10, [R1+0xa0] ;  /* 0x0000a000010a7983 */ /* 0x000ea20000100a00 */
[----:B------:R-:W-:Y:S05]  /*1eed0*/  WARPSYNC.ALL ;  /* 0x0000000000007948 */ /* 0x000fea0003800000 */
[----:B------:R-:W3:Y:S04]  /*1eee0*/  LDL.64 R4, [R1+0x98] ;  /* 0x0000980001047983 */ /* 0x000ee80000100a00 */
[----:B------:R-:W4:Y:S04]  /*1eef0*/  LDL.64 R8, [R1+0x98] ;  /* 0x0000980001087983 */ /* 0x000f280000100a00 */
        /* <DEDUP_REMOVED lines=8> */
[----:B------:R-:W-:Y:S01]  /*1ef80*/  VIADD R10, R6, 0x2 ;  /* 0x00000002060a7836 */ /* 0x000fe20000000000 */
[----:B------:R1:W-:Y:S01]  /*1ef90*/  STL [R1+0x80], RZ ;  /* 0x000080ff01007387 */ /* 0x0003e20000100800 */
[----:B---3--:R-:W-:Y:S02]  /*1efa0*/  R2UR UR4, R4 ;  /* 0x00000000040472ca */ /* 0x008fe400000e0000 */
[----:B------:R-:W-:-:S13]  /*1efb0*/  R2UR UR5, R5 ;  /* 0x00000000050572ca */ /* 0x000fda00000e0000 */
[----:B------:R-:W-:Y:S01]  /*1efc0*/  HGMMA.64x96x16.F32.BF16 R24, gdesc[UR4], RZ, !UPT, gsb0 ;  /* 0x01600000041879f0 */ /* 0x000fe2000c0018ff */
[----:B----4-:R-:W-:Y:S02]  /*1efd0*/  VIADD R8, R8, 0x2 ;  /* 0x0000000208087836 */ /* 0x010fe40000000000 */
[----:B------:R-:W-:Y:S01]  /*1efe0*/  IMAD.MOV.U32 R4, RZ, RZ, 0x1 ;  /* 0x00000001ff047424 */ /* 0x000fe200078e00ff */
[----:B------:R-:W-:Y:S02]  /*1eff0*/  R2UR UR6, R10 ;  /* 0x000000000a0672ca */ /* 0x000fe400000e0000 */
[----:B------:R-:W-:Y:S02]  /*1f000*/  R2UR UR7, R11 ;  /* 0x000000000b0772ca */ /* 0x000fe400000e0000 */
[----:B------:R-:W-:Y:S02]  /*1f010*/  R2UR UR4, R8 ;  /* 0x00000000080472ca */ /* 0x000fe400000e0000 */
[----:B------:R-:W-:Y:S01]  /*1f020*/  R2UR UR5, R9 ;  /* 0x00000000090572ca */ /* 0x000fe200000e0000 */
[----:B------:R1:W-:Y:S04]  /*1f030*/  STL [R1+0x80], R4 ;  /* 0x0000800401007387 */ /* 0x0003e80000100800 */
[----:B------:R1:W-:Y:S04]  /*1f040*/  STL [R1+0x80], R4 ;  /* 0x0000800401007387 */ /* 0x0003e80000100800 */
[----:B------:R1:W-:Y:S04]  /*1f050*/  STL [R1+0x80], R4 ;  /* 0x0000800401007387 */ /* 0x0003e80000100800 */
[----:B------:R1:W-:Y:S01]  /*1f060*/  STL [R1+0x80], R4 ;  /* 0x0000800401007387 */ /* 0x0003e20000100800 */
[----:B------:R-:W-:-:S03]  /*1f070*/  WARPGROUP.DEPBAR.LE gsb0, 0x0 ;  /* 0x00008000000079c5 */ /* 0x000fc60000010000 */
[----:B------:R1:W5:Y:S04]  /*1f080*/  LD.E R5, desc[UR42][R2.64] ;  /* 0x0000002a02057980 */ /* 0x000368000c101900 */
[----:B------:R1:W5:Y:S01]  /*1f090*/  LD.E R7, desc[UR42][R2.64+0x4] ;  /* 0x0000042a02077980 */ /* 0x000362000c101900 */
[----:B------:R-:W-:-:S06]  /*1f0a0*/  WARPGROUP.ARRIVE ;  /* 0x00000000000079c5 */ /* 0x000fcc0000000000 */
        /* <DEDUP_REMOVED lines=12> */
[----:B--2---:R-:W-:Y:S02]  /*1f170*/  VIADD R14, R14, 0x6 ;  /* 0x000000060e0e7836 */ /* 0x004fe40000000000 */
[----:B------:R-:W-:Y:S01]  /*1f180*/  IMAD.MOV.U32 R9, RZ, RZ, R11 ;  /* 0x000000ffff097224 */ /* 0x000fe200078e000b */
[----:B------:R-:W-:Y:S02]  /*1f190*/  R2UR UR6, R8 ;  /* 0x00000000080672ca */ /* 0x000fe400000e0000 */
[----:B------:R-:W-:Y:S02]  /*1f1a0*/  R2UR UR4, R14 ;  /* 0x000000000e0472ca */ /* 0x000fe400000e0000 */
[----:B------:R-:W-:Y:S02]  /*1f1b0*/  R2UR UR7, R9 ;  /* 0x00000000090772ca */ /* 0x000fe400000e0000 */
[----:B------:R-:W-:-:S02]  /*1f1c0*/  R2UR UR5, R15 ;  /* 0x000000000f0572ca */ /* 0x000fc400000e0000 */
[----:B------:R-:W-:Y:S01]  /*1f1d0*/  LOP3.LUT R16, R16, 0x1, RZ, 0xfc, !PT ;  /* 0x0000000110107812 */ /* 0x000fe200078efcff */
[----:B------:R-:W-:Y:S02]  /*1f1e0*/  WARPGROUP.DEPBAR.LE gsb0, 0x0 ;  /* 0x00008000000079c5 */ /* 0x000fe40000010000 */
[----:B------:R-:W-:-:S08]  /*1f1f0*/  WARPGROUP.ARRIVE ;  /* 0x00000000000079c5 */ /* 0x000fd00000000000 */
[----:B------:R-:W-:Y:S01]  /*1f200*/  HGMMA.64x96x16.F32.BF16 R24, gdesc[UR4], R24, gsb0 ;  /* 0x01600000041879f0 */ /* 0x000fe20008001818 */
[----:B------:R-:W-:Y:S01]  /*1f210*/  ISETP.NE.AND P1, PT, R16, 0x3, PT ;  /* 0x000000031000780c */ /* 0x000fe20003f25270 */
[----:B------:R-:W-:Y:S01]  /*1f220*/  BSSY B0, `(.L_x_3743) ;  /* 0x0000004000007945 */ /* 0x000fe20003800000 */
[----:B------:R-:W-:-:S11]  /*1f230*/  WARPGROUP.DEPBAR.LE gsb0, 0x0 ;  /* 0x00008000000079c5 */ /* 0x000fd60000010000 */
[----:B-1----:R-:W-:Y:S05]  /*1f240*/  @!P1 BRA `(.L_x_3744) ;  /* 0x0000000000049947 */ /* 0x002fea0003800000 */
[----:B------:R-:W-:Y:S01]  /*1f250*/  BPT.TRAP 0x1 ;  /* 0x000000040000795c */ /* 0x000fe20000300000 */
.L_x_3744:
[----:B------:R-:W-:Y:S05]  /*1f260*/  BSYNC B0 ;  /* 0x0000000000007941 */ /* 0x000fea0003800000 */
.L_x_3743:
        /* <DEDUP_REMOVED lines=10> */
.L_x_3746:
[----:B------:R-:W-:Y:S05]  /*1f310*/  BSYNC B0 ;  /* 0x0000000000007941 */ /* 0x000fea0003800000 */
.L_x_3745:
[----:B------:R-:W-:Y:S04]  /*1f320*/  BSSY B0, `(.L_x_3747) ;  /* 0x0000006000007945 */ /* 0x000fe80003800000 */
[----:B--2---:R-:W-:Y:S05]  /*1f330*/  @P0 BRA `(.L_x_3748) ;  /* 0x0000000000100947 */ /* 0x004fea0003800000 */
[----:B-----5:R-:W-:Y:S01]  /*1f340*/  IMAD R6, R6, 0x8, R8 ;  /* 0x0000000806067824 */ /* 0x020fe200078e0208 */
[----:B------:R-:W-:-:S04]  /*1f350*/  SHF.L.U32 R7, R7, 0x1f, RZ ;  /* 0x0000001f07077819 */ /* 0x000fc800000006ff */
[----:B------:R-:W2:Y:S02]  /*1f360*/  SYNCS.PHASECHK.TRANS64.TRYWAIT P0, [R6+URZ], R7 ;  /* 0x00000007060075a7 */ /* 0x000ea4000800017f */
[----:B--2---:R-:W-:Y:S05]  /*1f370*/  @!P0 BRA `(.L_x_3749) ;  /* 0x0000018000888947 */ /* 0x004fea0003800000 */
.L_x_3748:
[----:B------:R-:W-:Y:S05]  /*1f380*/  BSYNC B0 ;  /* 0x0000000000007941 */ /* 0x000fea0003800000 */
.L_x_3747:
[----:B------:R-:W3:Y:S04]  /*1f390*/  LD.E R17, desc[UR42][R2.64] ;  /* 0x0000002a02117980 */ /* 0x000ee8000c101900 */
[----:B--2--5:R-:W3:Y:S04]  /*1f3a0*/  LDL.64 R6, [R1+0x118] ;  /* 0x0001180001067983 */ /* 0x024ee80000100a00 */
[----:B-1----:R-:W2:Y:S04]  /*1f3b0*/  LDL R5, [R1+0x90] ;  /* 0x0000900001057983 */ /* 0x002ea80000100800 */
[----:B------:R-:W4:Y:S04]  /*1f3c0*/  LDL.64 R8, [R1+0x110] ;  /* 0x0001100001087983 */ /* 0x000f280000100a00 */
[----:B------:R-:W4:Y:S04]  /*1f3d0*/  LDL.64 R10, [R1+0x110] ;  /* 0x00011000010a7983 */ /* 0x000f280000100a00 */
[----:B------:R-:W4:Y:S04]  /*1f3e0*/  LDL.64 R12, [R1+0x110] ;  /* 0x00011000010c7983 */ /* 0x000f280000100a00 */
[----:B------:R-:W4:Y:S01]  /*1f3f0*/  LDL.64 R14, [R1+0x110] ;  /* 0x00011000010e7983 */ /* 0x000f220000100a00 */
[----:B------:R-:W-:Y:S05]  /*1f400*/  WARPSYNC.ALL ;  /* 0x0000000000007948 */ /* 0x000fea0003800000 */
[----:B------:R-:W-:Y:S01]  /*1f410*/  WARPGROUP.ARRIVE ;  /* 0x00000000000079c5 */ /* 0x000fe20000000000 */
[----:B---3--:R-:W-:Y:S01]  /*1f420*/  IMAD R6, R17, 0xc00, R6 ;  /* 0x00000c0011067824 */ /* 0x008fe200078e0206 */
[----:B------:R-:W-:Y:S01]  /*1f430*/  R2UR UR7, R7 ;  /* 0x00000000070772ca */ /* 0x000fe200000e0000 */
[----:B------:R-:W3:Y:S01]  /*1f440*/  LDL.64 R16, [R1+0x110] ;  /* 0x0001100001107983 */ /* 0x000ee20000100a00 */
[----:B--2---:R-:W-:-:S02]  /*1f450*/  ISETP.NE.U32.AND P0, PT, R5, RZ, PT ;  /* 0x000000ff0500720c */ /* 0x004fc40003f05070 */
        /* <DEDUP_REMOVED lines=143> */
[----:B----4-:R-:W-:-:S02]  /*1fd50*/  VIADD R12, R12, 0xc04 ;  /* 0x00000c040c0c7836 */ /* 0x010fc40000000000 */
        /* <DEDUP_REMOVED lines=49> */
[----:B------:R-:W4:Y:S04]  /*20070*/  LDL.64 R74, [R1+0x160] ;  /* 0x00016000014a7983 */ /* 0x000f280000100a00 */
[----:B--2---:R-:W2:Y:S04]  /*20080*/  LDL R5, [R1+0x13c] ;  /* 0x00013c0001057983 */ /* 0x004ea80000100800 */
[----:B------:R-:W4:Y:S04]  /*20090*/  LDL R76, [R1+0x168] ;  /* 0x00016800014c7983 */ /* 0x000f280000100800 */
[----:B------:R-:W4:Y:S04]  /*200a0*/  LDL.128 R12, [R1+0x150] ;  /* 0x00015000010c7983 */ /* 0x000f280000100c00 */
[----:B------:R-:W4:Y:S01]  /*200b0*/  LDL.128 R8, [R1+0x140] ;  /* 0x0001400001087983 */ /* 0x000f220000100c00 */
        /* <DEDUP_REMOVED lines=30> */
[----:B------:R-:W-:Y:S02]  /*202a0*/  @P1 SHF.R.U32.HI R6, RZ, R76, R75 ;  /* 0x0000004cff061219 */ /* 0x000fe4000001164b */
[----:B------:R-:W-:Y:S01]  /*202b0*/  LOP3.LUT R5, R20, 0x7ffffffc, RZ, 0xc0, !PT ;  /* 0x7ffffffc14057812 */ /* 0x000fe200078ec0ff */
[----:B------:R-:W-:Y:S02]  /*202c0*/  IMAD.MOV.U32 R7, RZ, RZ, -0x60 ;  /* 0xffffffa0ff077424 */ /* 0x000fe400078e00ff */
[----:B------:R-:W2:Y:S02]  /*202d0*/  SHFL.IDX PT, R72, R6, RZ, 0x1c1f ;  /* 0x001c1fff06487589 */ /* 0x000ea400000e0000 */
[----:B------:R-:W-:Y:S02]  /*202e0*/  IMAD.IADD R5, R16, 0x1, -R5 ;  /* 0x0000000110057824 */ /* 0x000fe400078e0a05 */
[----:B------:R-:W-:Y:S01]  /*202f0*/  IMAD R16, R0, R7, 0x1 ;  /* 0x0000000100107424 */ /* 0x000fe200078e0207 */
[----:B------:R-:W-:-:S03]  /*20300*/  ISETP.GE.AND P2, PT, R13, 0x1, PT ;  /* 0x000000010d00780c */ /* 0x000fc60003f46270 */
[----:B------:R-:W-:Y:S01]  /*20310*/  IMAD R5, R5, -0x2, R16 ;  /* 0xfffffffe05057824 */ /* 0x000fe200078e0210 */
[----:B------:R-:W-:-:S04]  /*20320*/  LOP3.LUT R7, RZ, R10, RZ, 0x33, !PT ;  /* 0x0000000aff077212 */ /* 0x000fc800078e33ff */
[----:B------:R-:W-:Y:S01]  /*20330*/  IADD3 R16, -R8, R5, R9 ;  /* 0x0000000508107210 */ /* 0x000fe20007ffe109 */
[----:B------:R-:W-:-:S04]  /*20340*/  VIADD R86, R5, 0xffffffff ;  /* 0xffffffff05567836 */ /* 0x000fc80000000000 */
[C---:B------:R-:W-:Y:S02]  /*20350*/  IMAD.IADD R11, R16.reuse, 0x1, R11 ;  /* 0x00000001100b7824 */ /* 0x040fe400078e020b */
[----:B------:R-:W-:Y:S02]  /*20360*/  IMAD.IADD R17, R16, 0x1, R7 ;  /* 0x0000000110117824 */ /* 0x000fe400078e0207 */
[----:B------:R-:W-:Y:S02]  /*20370*/  IMAD R21, R0, -0x60, R12 ;  /* 0xffffffa000157824 */ /* 0x000fe400078e020c */
[--C-:B--2---:R-:W-:Y:S02]  /*20380*/  IMAD.IADD R10, R11, 0x1, R72.reuse ;  /* 0x000000010b0a7824 */ /* 0x104fe400078e0248 */
        /* <DEDUP_REMOVED lines=12> */
.L_x_3753:
[----:B------:R-:W-:-:S13]  /*20450*/  ISETP.NE.AND P1, PT, R13, 0x1, PT ;  /* 0x000000010d00780c */ /* 0x000fda0003f25270 */
[----:B------:R-:W-:-:S05]  /*20460*/  @P1 IMAD.HI.U32 R12, R7, R14, RZ ;  /* 0x0000000e070c1227 */ /* 0x000fca00078e00ff */
[----:B------:R-:W-:-:S07]  /*20470*/  @P1 SHF.R.U32.HI R7, RZ, R15, R12 ;  /* 0x0000000fff071219 */ /* 0x000fce000001160c */
.L_x_3754:
[----:B------:R-:W-:Y:S05]  /*20480*/  BSYNC B1 ;  /* 0x0000000000017941 */ /* 0x000fea0003800000 */
.L_x_3752:
[----:B------:R-:W-:-:S05]  /*20490*/  IMAD R12, R7, R13, R86 ;  /* 0x0000000d070c7224 */ /* 0x000fca00078e0256 */
[----:B------:R-:W-:Y:S02]  /*204a0*/  VIMNMX R5, R5, R12, !PT ;  /* 0x0000000c05057248 */ /* 0x000fe40007fe0100 */
[----:B------:R-:W-:-:S07]  /*204b0*/  VIADDMNMX R10, R12, R13, R10, PT ;  /* 0x0000000d0c0a7246 */ /* 0x000fce000380010a */
.L_x_3751:
[----:B------:R-:W-:Y:S05]  /*204c0*/  BSYNC B0 ;  /* 0x0000000000007941 */ /* 0x000fea0003800000 */
.L_x_3750:
[C---:B------:R-:W-:Y:S01]  /*204d0*/  ISETP.GE.AND P1, PT, R21.reuse, 0x9, PT ;  /* 0x000000091500780c */ /* 0x040fe20003f26270 */
[----:B------:R-:W1:Y:S01]  /*204e0*/  SHFL.IDX PT, R6, R6, 0x1, 0x1c1f ;  /* 0x003c1f0006067f89 */ /* 0x000e6200000e0000 */
        /* <DEDUP_REMOVED lines=13> */
[----:B-1----:R-:W-:Y:S01]  /*205c0*/  IMAD.IADD R7, R17, 0x1, R6 ;  /* 0x0000000111077824 */ /* 0x002fe200078e0206 */
        /* <DEDUP_REMOVED lines=115> */
.L_x_3758:
[----:B------:R-:W-:-:S13]  /*20d00*/  ISETP.NE.AND P6, PT, R13, 0x1, PT ;  /* 0x000000010d00780c */ /* 0x000fda0003fc5270 */
[----:B------:R-:W-:-:S05]  /*20d10*/  @P6 IMAD.HI.U32 R14, R8, R14, RZ ;  /* 0x0000000e080e6227 */ /* 0x000fca00078e00ff */
[----:B------:R-:W-:-:S07]  /*20d20*/  @P6 SHF.R.U32.HI R8, RZ, R15, R14 ;  /* 0x0000000fff086219 */ /* 0x000fce000001160e */
.L_x_3759:
[----:B------:R-:W-:Y:S05]  /*20d30*/  BSYNC B1 ;  /* 0x0000000000017941 */ /* 0x000fea0003800000 */
.L_x_3757:
[----:B------:R-:W-:-:S05]  /*20d40*/  IMAD R8, R8, R13, R86 ;  /* 0x0000000d08087224 */ /* 0x000fca00078e0256 */
[----:B------:R-:W-:Y:S02]  /*20d50*/  VIADDMNMX R10, R8, R13, R10, PT ;  /* 0x0000000d080a7246 */ /* 0x000fe4000380010a */
[----:B------:R-:W-:-:S07]  /*20d60*/  VIMNMX R7, R7, R8, !PT ;  /* 0x0000000807077248 */ /* 0x000fce0007fe0100 */
.L_x_3756:
[----:B------:R-:W-:Y:S05]  /*20d70*/  BSYNC B0 ;  /* 0x0000000000007941 */ /* 0x000fea0003800000 */
.L_x_3755:
        /* <DEDUP_REMOVED lines=77> */
[----:B------:R-:W-:Y:S02]  /*21250*/  FMNMX.FTZ R6, R26, R15, !PT ;  /* 0x0000000f1a067209 */ /* 0x000fe40007810000 */
[----:B------:R-:W-:Y:S02]  /*21260*/  FMNMX.FTZ R5, R168, R5, !PT ;  /* 0x00000005a8057209 */ /* 0x000fe40007810000 */
[----:B------:R-:W-:-:S02]  /*21270*/  ISETP.LT.OR P5, PT, R10, 0x49, P5 ;  /* 0x000000490a00780c */ /* 0x000fc40002fa1670 */
[----:B------:R-:W-:Y:S02]  /*21280*/  FMNMX.FTZ R5, R170, R5, !PT ;  /* 0x00000005aa057209 */ /* 0x000fe40007810000 */
[----:B------:R-:W-:Y:S02]  /*21290*/  FSEL R62, R62, -INF , !P5 ;  /* 0xff8000003e3e7808 */ /* 0x000fe40006800000 */
[----:B------:R-:W-:Y:S02]  /*212a0*/  FMNMX.FTZ R5, R212, R5, !PT ;  /* 0x00000005d4057209 */ /* 0x000fe40007810000 */
[----:B------:R-:W-:Y:S02]  /*212b0*/  ISETP.GT.AND P2, PT, R7, 0x50, !P2 ;  /* 0x000000500700780c */ /* 0x000fe40005744270 */
[----:B------:R-:W-:Y:S02]  /*212c0*/  FMNMX.FTZ R5, R84, R5, !PT ;  /* 0x0000000554057209 */ /* 0x000fe40007810000 */
[----:B------:R-:W-:-:S02]  /*212d0*/  ISETP.LT.OR P1, PT, R10, 0x4a, P1 ;  /* 0x0000004a0a00780c */ /* 0x000fc40000f21670 */
        /* <DEDUP_REMOVED lines=39> */
[----:B------:R-:W-:Y:S02]  /*21550*/  FMNMX.FTZ R5, R59, R6, !PT ;  /* 0x000000063b057209 */ /* 0x000fe40007810000 */
[----:B------:R-:W-:Y:S01]  /*21560*/  ISETP.LT.OR P2, PT, R10, 0x51, P2 ;  /* 0x000000510a00780c */ /* 0x000fe20001741670 */
[----:B------:R-:W1:Y:S01]  /*21570*/  SHFL.BFLY PT, R12, R11, 0x1, 0x1f ;  /* 0x0c201f000b0c7f89 */ /* 0x000e6200000e0000 */
        /* <DEDUP_REMOVED lines=17> */
[----:B------:R-:W2:Y:S04]  /*21690*/  LDL.64 R6, [R1+0x440] ;  /* 0x0004400001067983 */ /* 0x000ea80000100a00 */
[----:B------:R-:W-:Y:S04]  /*216a0*/  STL.64 [R1+0x430], R8 ;  /* 0x0004300801007387 */ /* 0x000fe80000100a00 */
[----:B------:R-:W4:Y:S04]  /*216b0*/  LDL R11, [R1+0x434] ;  /* 0x00043400010b7983 */ /* 0x000f280000100800 */
[----:B------:R-:W-:Y:S04]  /*216c0*/  STL [R1+0x430], R10 ;  /* 0x0004300a01007387 */ /* 0x000fe80000100800 */
[----:B------:R-:W3:Y:S04]  /*216d0*/  LDL R12, [R1+0x430] ;  /* 0x00043000010c7983 */ /* 0x000ee80000100800 */
[----:B----4-:R-:W1:Y:S02]  /*216e0*/  SHFL.BFLY PT, R8, R11, 0x2, 0x1f ;  /* 0x0c401f000b087f89 */ /* 0x010e6400000e0000 */
[----:B-1----:R-:W-:-:S05]  /*216f0*/  FMNMX.FTZ R8, R8, R11, !PT ;  /* 0x0000000b08087209 */ /* 0x002fca0007810000 */
[----:B------:R-:W1:Y:S01]  /*21700*/  SHFL.BFLY PT, R9, R8, 0x1, 0x1f ;  /* 0x0c201f0008097f89 */ /* 0x000e6200000e0000 */
[----:B---3--:R-:W-:Y:S01]  /*21710*/  FMUL.FTZ R5, R44, R12 ;  /* 0x0000000c2c057220 */ /* 0x008fe20000410000 */
[----:B------:R-:W-:-:S04]  /*21720*/  FSETP.NEU.FTZ.AND P1, PT, R12, -INF , PT ;  /* 0xff8000000c00780b */ /* 0x000fc80003f3d000 */
[----:B------:R-:W-:Y:S02]  /*21730*/  FSEL R5, R5, RZ, P1 ;  /* 0x000000ff05057208 */ /* 0x000fe40000800000 */
[----:B------:R-:W-:-:S03]  /*21740*/  FSEL R11, R12, RZ, P1 ;  /* 0x000000ff0c0b7208 */ /* 0x000fc60000800000 */
        /* <DEDUP_REMOVED lines=10> */
[----:B-1----:R-:W-:Y:S01]  /*217f0*/  FMNMX.FTZ R8, R8, R9, !PT ;  /* 0x0000000908087209 */ /* 0x002fe20007810000 */
        /* <DEDUP_REMOVED lines=14> */
[C---:B------:R-:W-:Y:S01]  /*218e0*/  FSETP.NEU.FTZ.AND P1, PT, R8.reuse, -INF , PT ;  /* 0xff8000000800780b */ /* 0x040fe20003f3d000 */
[----:B------:R-:W-:-:S03]  /*218f0*/  FMUL.FTZ R5, R8, R44 ;  /* 0x0000002c08057220 */ /* 0x000fc60000410000 */
[----:B------:R-:W-:Y:S02]  /*21900*/  FSEL R10, R8, RZ, P1 ;  /* 0x000000ff080a7208 */ /* 0x000fe40000800000 */
[----:B------:R-:W-:Y:S01]  /*21910*/  FSEL R9, R5, RZ, P1 ;  /* 0x000000ff05097208 */ /* 0x000fe20000800000 */
[----:B------:R-:W-:Y:S02]  /*21920*/  FADD.FTZ R11, R14, -R11 ;  /* 0x8000000b0e0b7221 */ /* 0x000fe40000010000 */
[----:B------:R-:W-:Y:S02]  /*21930*/  FADD.FTZ R15, R15, -R10 ;  /* 0x8000000a0f0f7221 */ /* 0x000fe40000010000 */
[-CC-:B------:R-:W-:Y:S01]  /*21940*/  FFMA.FTZ R169, R26, R44.reuse, -R9.reuse ;  /* 0x0000002c1aa97223 */ /* 0x180fe20000010809 */
[-C--:B------:R-:W-:Y:S01]  /*21950*/  FMUL.FTZ R11, R11, R44.reuse ;  /* 0x0000002c0b0b7220 */ /* 0x080fe20000410000 */
[----:B------:R-:W-:Y:S01]  /*21960*/  FMUL.FTZ R15, R44, R15 ;  /* 0x0000000f2c0f7220 */ /* 0x000fe20000410000 */
[-CC-:B------:R-:W-:Y:S01]  /*21970*/  FFMA.FTZ R13, R27, R44.reuse, -R9.reuse ;  /* 0x0000002c1b0d7223 */ /* 0x180fe20000010809 */
[----:B------:R-:W-:Y:S01]  /*21980*/  MUFU.EX2 R25, R25 ;  /* 0x0000001900197308 */ /* 0x000fe20000000800 */
[----:B------:R-:W-:-:S07]  /*21990*/  FFMA.FTZ R171, R30, R44, -R9 ;  /* 0x0000002c1eab7223 */ /* 0x000fce0000010809 */
[----:B------:R-:W2:Y:S01]  /*219a0*/  MUFU.EX2 R28, R11 ;  /* 0x0000000b001c7308 */ /* 0x000ea20000000800 */
[----:B------:R-:W-:-:S07]  /*219b0*/  FFMA.FTZ R12, R31, R44, -R9 ;  /* 0x0000002c1f0c7223 */ /* 0x000fce0000010809 */
[----:B------:R-:W-:Y:S08]  /*219c0*/  MUFU.EX2 R169, R169 ;  /* 0x000000a900a97308 */ /* 0x000ff00000000800 */
[----:B------:R-:W1:Y:S01]  /*219d0*/  MUFU.EX2 R26, R15 ;  /* 0x0000000f001a7308 */ /* 0x000e620000000800 */
[----:B------:R-:W-:-:S07]  /*219e0*/  FFMA.FTZ R206, R34, R44, -R9 ;  /* 0x0000002c22ce7223 */ /* 0x000fce0000010809 */
[----:B------:R-:W3:Y:S08]  /*219f0*/  MUFU.EX2 R168, R168 ;  /* 0x000000a800a87308 */ /* 0x000ef00000000800 */
[----:B------:R-:W4:Y:S01]  /*21a00*/  MUFU.EX2 R13, R13 ;  /* 0x0000000d000d7308 */ /* 0x000f220000000800 */
[----:B------:R-:W-:-:S07]  /*21a10*/  FFMA.FTZ R207, R35, R44, -R9 ;  /* 0x0000002c23cf7223 */ /* 0x000fce0000010809 */
[----:B------:R-:W5:Y:S08]  /*21a20*/  MUFU.EX2 R170, R170 ;  /* 0x000000aa00aa7308 */ /* 0x000f700000000800 */
[----:B------:R-:W0:Y:S01]  /*21a30*/  MUFU.EX2 R171, R171 ;  /* 0x000000ab00ab7308 */ /* 0x000e220000000800 */
[----:B--2---:R-:W-:Y:S01]  /*21a40*/  FFMA.FTZ R5, R28, R6, R25 ;  /* 0x000000061c057223 */ /* 0x004fe20000010019 */
[----:B-1----:R-:W-:-:S06]  /*21a50*/  FFMA.FTZ R6, R7, R26, R169 ;  /* 0x0000001a07067223 */ /* 0x002fcc00000100a9 */
        /* <DEDUP_REMOVED lines=8> */
[----:B-----5:R-:W-:Y:S01]  /*21ae0*/  FADD.FTZ R5, R170, R5 ;  /* 0x00000005aa057221 */ /* 0x020fe20000010000 */
        /* <DEDUP_REMOVED lines=81> */
[----:B------:R-:W1:Y:S08]  /*22000*/  MUFU.EX2 R177, R177 ;  /* 0x000000b100b17308 */ /* 0x000e700000000800 */
        /* <DEDUP_REMOVED lines=10> */
[----:B--2---:R-:W-:-:S03]  /*220b0*/  FADD.FTZ R10, R16, R7 ;  /* 0x00000007100a7221 */ /* 0x004fc60000010000 */
[----:B---3--:R-:W-:Y:S01]  /*220c0*/  FADD.FTZ R7, R17, R6 ;  /* 0x0000000611077221 */ /* 0x008fe20000010000 */
[----:B----4-:R-:W-:-:S03]  /*220d0*/  FADD.FTZ R11, R5, R10 ;  /* 0x0000000a050b7221 */ /* 0x010fc60000010000 */
[----:B0-----:R-:W-:Y:S01]  /*220e0*/  FADD.FTZ R10, R20, R7 ;  /* 0x00000007140a7221 */ /* 0x001fe20000010000 */
[----:B------:R-:W-:Y:S01]  /*220f0*/  STL [R1+0x434], R8 ;  /* 0x0004340801007387 */ /* 0x000fe20000100800 */
[----:B-----5:R-:W-:-:S05]  /*22100*/  FADD.FTZ R11, R14, R11 ;  /* 0x0000000b0e0b7221 */ /* 0x020fca0000010000 */
[----:B------:R-:W-:Y:S04]  /*22110*/  STL.64 [R1+0x440], R10 ;  /* 0x0004400a01007387 */ /* 0x000fe80000100a00 */
        /* <DEDUP_REMOVED lines=11> */
[----:B0-----:R-:W2:Y:S04]  /*221d0*/  LD.E R9, desc[UR42][R18.64+0x260] ;  /* 0x0002602a12097980 */ /* 0x001ea8000c101900 */
        /* <DEDUP_REMOVED lines=61> */
[----:B------:R-:W-:-:S06]  /*225b0*/  ULOP3.LUT UR5, UR4, 0x8, URZ, 0xfc, !UPT ;  /* 0x0000000804057892 */ /* 0x000fcc000f8efc3f */
[----:B------:R-:W-:Y:S02]  /*225c0*/  IMAD.U32 R8, RZ, RZ, UR5 ;  /* 0x00000005ff087e24 */ /* 0x000fe4000f8e00ff */
[C---:B--2---:R-:W-:Y:S01]  /*225d0*/  FMUL.FTZ R9, R28.reuse, R9 ;  /* 0x000000091c097220 */ /* 0x044fe20000410000 */
[----:B---3--:R-:W-:-:S04]  /*225e0*/  FMUL.FTZ R145, R28, R145 ;  /* 0x000000911c917220 */ /* 0x008fc80000410000 */
[----:B------:R0:W-:Y:S01]  /*225f0*/  ST.E desc[UR42][R18.64+0x260], R9 ;  /* 0x0002600912007985 */ /* 0x0001e2000c10192a */
[C---:B----4-:R-:W-:Y:S01]  /*22600*/  FMUL.FTZ R11, R28.reuse, R11 ;  /* 0x0000000b1c0b7220 */ /* 0x050fe20000410000 */
[C---:B-----5:R-:W-:Y:S01]  /*22610*/  FMUL.FTZ R29, R28.reuse, R29 ;  /* 0x0000001d1c1d7220 */ /* 0x060fe20000410000 */
[C---:B------:R-:W-:Y:S01]  /*22620*/  FMUL.FTZ R31, R28.reuse, R31 ;  /* 0x0000001f1c1f7220 */ /* 0x040fe20000410000 */
[----:B0-----:R-:W-:Y:S02]  /*22630*/  IMAD.U32 R9, RZ, RZ, UR7 ;  /* 0x00000007ff097e24 */ /* 0x001fe4000f8e00ff */
        /* <DEDUP_REMOVED lines=118> */
[----:B0-----:R-:W1:Y:S01]  /*22da0*/  LD.E R11, desc[UR42][R8.64] ;  /* 0x0000002a080b7980 */ /* 0x001e62000c101900 */
[----:B------:R-:W-:-:S06]  /*22db0*/  ULOP3.LUT UR6, UR4, 0xc, URZ, 0xfc, !UPT ;  /* 0x0000000c04067892 */ /* 0x000fcc000f8efc3f */
[----:B------:R-:W-:Y:S02]  /*22dc0*/  IMAD.U32 R10, RZ, RZ, UR6 ;  /* 0x00000006ff0a7e24 */ /* 0x000fe4000f8e00ff */
[----:B-1----:R-:W-:Y:S01]  /*22dd0*/  FMUL.FTZ R27, R26, R11 ;  /* 0x0000000b1a1b7220 */ /* 0x002fe20000410000 */
[----:B------:R-:W-:-:S04]  /*22de0*/  IMAD.U32 R11, RZ, RZ, UR7 ;  /* 0x00000007ff0b7e24 */ /* 0x000fc8000f8e00ff */
[----:B------:R0:W-:Y:S04]  /*22df0*/  ST.E desc[UR42][R8.64], R27 ;  /* 0x0000001b08007985 */ /* 0x0001e8000c10192a */
[----:B------:R-:W2:Y:S01]  /*22e00*/  LD.E R11, desc[UR42][R10.64] ;  /* 0x0000002a0a0b7980 */ /* 0x000ea2000c101900 */
[----:B------:R-:W-:Y:S02]  /*22e10*/  IMAD.U32 R28, RZ, RZ, UR6 ;  /* 0x00000006ff1c7e24 */ /* 0x000fe4000f8e00ff */
[----:B------:R-:W-:Y:S02]  /*22e20*/  IMAD.U32 R29, RZ, RZ, UR7 ;  /* 0x00000007ff1d7e24 */ /* 0x000fe4000f8e00ff */
        /* <DEDUP_REMOVED lines=8> */
[----:B0-----:R-:W5:Y:S04]  /*22eb0*/  LD.E R27, desc[UR42][R18.64+0x25c] ;  /* 0x00025c2a121b7980 */ /* 0x001f68000c101900 */
        /* <DEDUP_REMOVED lines=180> */
[----:B0-----:R-:W5:Y:S04]  /*23a00*/  LD.E R33, desc[UR42][R18.64+0x220] ;  /* 0x0002202a12217980 */ /* 0x001f68000c101900 */
[----:B-1----:R-:W4:Y:S04]  /*23a10*/  LD.E R27, desc[UR42][R2.64] ;  /* 0x0000002a021b7980 */ /* 0x002f28000c101900 */
[----:B--2---:R-:W2:Y:S04]  /*23a20*/  LD.E.64 R10, desc[UR42][R18.64+0xa8] ;  /* 0x0000a82a120a7980 */ /* 0x004ea8000c101b00 */
[----:B-----5:R0:W-:Y:S04]  /*23a30*/  ST.E desc[UR42][R18.64+0x220], R33 ;  /* 0x0002202112007985 */ /* 0x0201e8000c10192a */
[----:B------:R-:W5:Y:S01]  /*23a40*/  LD.E R35, desc[UR42][R6.64] ;  /* 0x0000002a06237980 */ /* 0x000f62000c101900 */
[----:B---3--:R-:W-:-:S03]  /*23a50*/  IMAD.U32 R29, RZ, RZ, UR7 ;  /* 0x00000007ff1d7e24 */ /* 0x008fc6000f8e00ff */
[----:B-----5:R1:W-:Y:S04]  /*23a60*/  ST.E desc[UR42][R6.64], R35 ;  /* 0x0000002306007985 */ /* 0x0203e8000c10192a */
[----:B------:R-:W3:Y:S01]  /*23a70*/  LD.E R37, desc[UR42][R8.64] ;  /* 0x0000002a08257980 */ /* 0x000ee2000c101900 */
[----:B------:R-:W-:Y:S02]  /*23a80*/  IMAD.U32 R30, RZ, RZ, UR6 ;  /* 0x00000006ff1e7e24 */ /* 0x000fe4000f8e00ff */
[----:B----4-:R-:W-:Y:S01]  /*23a90*/  IMAD.U32 R31, RZ, RZ, UR7 ;  /* 0x00000007ff1f7e24 */ /* 0x010fe2000f8e00ff */
[----:B---3--:R3:W-:Y:S04]  /*23aa0*/  ST.E desc[UR42][R8.64], R37 ;  /* 0x0000002508007985 */ /* 0x0087e8000c10192a */
[----:B------:R-:W4:Y:S04]  /*23ab0*/  LD.E R29, desc[UR42][R28.64] ;  /* 0x0000002a1c1d7980 */ /* 0x000f28000c101900 */
[----:B----4-:R4:W-:Y:S04]  /*23ac0*/  ST.E desc[UR42][R30.64], R29 ;  /* 0x0000001d1e007985 */ /* 0x0109e8000c10192a */
[----:B------:R-:W5:Y:S04]  /*23ad0*/  LD.E R39, desc[UR42][R18.64+0x230] ;  /* 0x0002302a12277980 */ /* 0x000f68000c101900 */
[----:B0-----:R-:W2:Y:S04]  /*23ae0*/  LD.E R33, desc[UR42][R18.64+0x234] ;  /* 0x0002342a12217980 */ /* 0x001ea8000c101900 */
[----:B------:R-:W2:Y:S04]  /*23af0*/  LD.E R41, desc[UR42][R18.64+0x238] ;  /* 0x0002382a12297980 */ /* 0x000ea8000c101900 */
[----:B------:R-:W2:Y:S04]  /*23b00*/  LD.E R43, desc[UR42][R18.64+0x23c] ;  /* 0x00023c2a122b7980 */ /* 0x000ea8000c101900 */
[----:B-1----:R-:W2:Y:S04]  /*23b10*/  LD.E R35, desc[UR42][R18.64+0x240] ;  /* 0x0002402a12237980 */ /* 0x002ea8000c101900 */
[----:B------:R-:W2:Y:S04]  /*23b20*/  LD.E R45, desc[UR42][R18.64+0x244] ;  /* 0x0002442a122d7980 */ /* 0x000ea8000c101900 */
[----:B------:R-:W2:Y:S04]  /*23b30*/  LD.E R47, desc[UR42][R18.64+0x248] ;  /* 0x0002482a122f7980 */ /* 0x000ea8000c101900 */
[----:B---3--:R-:W3:Y:S04]  /*23b40*/  LD.E R37, desc[UR42][R18.64+0x24c] ;  /* 0x00024c2a12257980 */ /* 0x008ee8000c101900 */
[----:B------:R-:W3:Y:S04]  /*23b50*/  LD.E R49, desc[UR42][R18.64+0x250] ;  /* 0x0002502a12317980 */ /* 0x000ee8000c101900 */
[----:B------:R-:W3:Y:S04]  /*23b60*/  LD.E R51, desc[UR42][R18.64+0x254] ;  /* 0x0002542a12337980 */ /* 0x000ee8000c101900 */
        /* <DEDUP_REMOVED lines=114> */
[----:B-----5:R-:W-:Y:S04]  /*24290*/  ST.E desc[UR42][R18.64+0x230], R39 ;  /* 0x0002302712007985 */ /* 0x020fe8000c10192a */
[----:B--2---:R-:W-:Y:S04]  /*242a0*/  ST.E desc[UR42][R18.64+0x234], R33 ;  /* 0x0002342112007985 */ /* 0x004fe8000c10192a */
[----:B------:R-:W-:Y:S04]  /*242b0*/  ST.E desc[UR42][R18.64+0x238], R41 ;  /* 0x0002382912007985 */ /* 0x000fe8000c10192a */
[----:B------:R-:W-:Y:S04]  /*242c0*/  ST.E desc[UR42][R18.64+0x23c], R43 ;  /* 0x00023c2b12007985 */ /* 0x000fe8000c10192a */
[----:B------:R-:W-:Y:S04]  /*242d0*/  ST.E desc[UR42][R18.64+0x240], R35 ;  /* 0x0002402312007985 */ /* 0x000fe8000c10192a */
[----:B------:R-:W-:Y:S04]  /*242e0*/  ST.E desc[UR42][R18.64+0x244], R45 ;  /* 0x0002442d12007985 */ /* 0x000fe8000c10192a */
[----:B------:R-:W-:Y:S04]  /*242f0*/  ST.E desc[UR42][R18.64+0x248], R47 ;  /* 0x0002482f12007985 */ /* 0x000fe8000c10192a */
[----:B---3--:R-:W-:Y:S04]  /*24300*/  ST.E desc[UR42][R18.64+0x24c], R37 ;  /* 0x00024c2512007985 */ /* 0x008fe8000c10192a */
        /* <DEDUP_REMOVED lines=117> */
[----:B------:R-:W-:-:S02]  /*24a60*/  IMAD R10, R27, 0xc00, R10 ;  /* 0x00000c001b0a7824 */ /* 0x000fc400078e020a */
[----:B------:R-:W-:Y:S01]  /*24a70*/  IMAD.U32 R27, RZ, RZ, UR7 ;  /* 0x00000007ff1b7e24 */ /* 0x000fe2000f8e00ff */
[----:B------:R-:W-:Y:S01]  /*24a80*/  F2FP.BF16.F32.PACK_AB R168, R168, R25 ;  /* 0x00000019a8a8723e */ /* 0x000fe200000010ff */
[----:B-1----:R-:W-:Y:S01]  /*24a90*/  IMAD.U32 R26, RZ, RZ, UR6 ;  /* 0x00000006ff1a7e24 */ /* 0x002fe2000f8e00ff */
[----:B--2---:R-:W2:Y:S04]  /*24aa0*/  LD.E R28, desc[UR42][R18.64+0x230] ;  /* 0x0002302a121c7980 */ /* 0x004ea8000c101900 */
[----:B------:R-:W2:Y:S04]  /*24ab0*/  LD.E R27, desc[UR42][R26.64] ;  /* 0x0000002a1a1b7980 */ /* 0x000ea8000c101900 */
        /* <DEDUP_REMOVED lines=130> */
[----:B------:R-:W-:Y:S02]  /*252e0*/  F2FP.BF16.F32.PACK_AB R169, R13, R169 ;  /* 0x000000a90da9723e */ /* 0x000fe400000010ff */
[----:B------:R-:W-:Y:S01]  /*252f0*/  F2FP.BF16.F32.PACK_AB R171, R12, R171 ;  /* 0x000000ab0cab723e */ /* 0x000fe200000010ff */
[----:B------:R-:W-:Y:S01]  /*25300*/  VOTEU.ANY UP0, P1 ;  /* 0x00000000003f7886 */ /* 0x000fe20000800100 */
[----:B------:R-:W-:Y:S02]  /*25310*/  VIADD R12, R10, 0x80 ;  /* 0x000000800a0c7836 */ /* 0x000fe40000000000 */
[----:B------:R-:W-:Y:S01]  /*25320*/  IMAD.MOV.U32 R13, RZ, RZ, R11 ;  /* 0x000000ffff0d7224 */ /* 0x000fe200078e000b */
[----:B--2---:R-:W-:-:S06]  /*25330*/  WARPGROUP.ARRIVE ;  /* 0x00000000000079c5 */ /* 0x004fcc0000000000 */
[----:B------:R-:W-:Y:S01]  /*25340*/  HGMMA.64x256x16.F32.BF16 R24, R168, gdesc[UR8].tnspB, R24, UP0, gsb0 ;  /* 0x43e00008a8187df0 */ /* 0x000fe2000b801818 */
[----:B------:R-:W-:Y:S01]  /*25350*/  R2UR UR10, R12 ;  /* 0x000000000c0a72ca */ /* 0x000fe200000e0000 */
[----:B------:R-:W-:Y:S01]  /*25360*/  IMAD.U32 R12, RZ, RZ, UR6 ;  /* 0x00000006ff0c7e24 */ /* 0x000fe2000f8e00ff */
[----:B------:R-:W-:Y:S01]  /*25370*/  R2UR UR11, R13 ;  /* 0x000000000d0b72ca */ /* 0x000fe200000e0000 */
[----:B------:R-:W-:Y:S01]  /*25380*/  IMAD.U32 R13, RZ, RZ, UR7 ;  /* 0x00000007ff0d7e24 */ /* 0x000fe2000f8e00ff */
        /* <DEDUP_REMOVED lines=138> */
[----:B------:R-:W-:Y:S01]  /*25c30*/  R2UR UR10, R12 ;  /* 0x000000000c0a72ca */ /* 0x000fe200000e0000 */
[----:B------:R-:W-:Y:S01]  /*25c40*/  IMAD.U32 R12, RZ, RZ, UR6 ;  /* 0x00000006ff0c7e24 */ /* 0x000fe2000f8e00ff */
[----:B------:R-:W-:Y:S01]  /*25c50*/  R2UR UR11, R13 ;  /* 0x000000000d0b72ca */ /* 0x000fe200000e0000 */
[----:B------:R-:W-:Y:S01]  /*25c60*/  IMAD.U32 R13, RZ, RZ, UR7 ;  /* 0x00000007ff0d7e24 */ /* 0x000fe2000f8e00ff */
        /* <DEDUP_REMOVED lines=283> */
[----:B------:R-:W-:Y:S02]  /*26e20*/  IMAD.U32 R13, RZ, RZ, UR7 ;  /* 0x00000007ff0d7e24 */ /* 0x000fe4000f8e00ff */
        /* <DEDUP_REMOVED lines=137> */
[----:B------:R-:W-:Y:S01]  /*276c0*/  IMAD.U32 R10, RZ, RZ, UR6 ;  /* 0x00000006ff0a7e24 */ /* 0x000fe2000f8e00ff */
[----:B------:R-:W-:Y:S01]  /*276d0*/  R2UR UR11, R11 ;  /* 0x000000000b0b72ca */ /* 0x000fe200000e0000 */
[----:B------:R-:W-:Y:S01]  /*276e0*/  IMAD.U32 R11, RZ, RZ, UR7 ;  /* 0x00000007ff0b7e24 */ /* 0x000fe2000f8e00ff */
[----:B------:R-:W-:Y:S01]  /*276f0*/  STL [R1+0x88], R4 ;  /* 0x0000880401007387 */ /* 0x000fe20000100800 */
[----:B------:R-:W-:-:S03]  /*27700*/  WARPGROUP.DEPBAR.LE gsb0, 0x0 ;  /* 0x00008000000079c5 */ /* 0x000fc60000010000 */
        /* <DEDUP_REMOVED lines=134> */
[----:B------:R-:W-:Y:S01]  /*27f70*/  IMAD.U32 R10, RZ, RZ, UR6 ;  /* 0x00000006ff0a7e24 */ /* 0x000fe2000f8e00ff */
[----:B------:R-:W-:Y:S01]  /*27f80*/  STL [R1+0x88], R4 ;  /* 0x0000880401007387 */ /* 0x000fe20000100800 */
[----:B------:R-:W-:Y:S01]  /*27f90*/  IMAD.U32 R11, RZ, RZ, UR7 ;  /* 0x00000007ff0b7e24 */ /* 0x000fe2000f8e00ff */
[----:B------:R-:W-:Y:S02]  /*27fa0*/  WARPGROUP.DEPBAR.LE gsb0, 0x0 ;  /* 0x00008000000079c5 */ /* 0x000fe40000010000 */
        /* <DEDUP_REMOVED lines=131> */
[----:B0-----:R-:W2:Y:S01]  /*287e0*/  LD.E R11, desc[UR42][R6.64] ;  /* 0x0000002a060b7980 */ /* 0x001ea2000c101900 */
[----:B------:R-:W-:-:S02]  /*287f0*/  IMAD.U32 R14, RZ, RZ, UR6 ;  /* 0x00000006ff0e7e24 */ /* 0x000fc4000f8e00ff */
[----:B------:R-:W-:Y:S01]  /*28800*/  IMAD.U32 R15, RZ, RZ, UR7 ;  /* 0x00000007ff0f7e24 */ /* 0x000fe2000f8e00ff */
[----:B--2---:R0:W-:Y:S04]  /*28810*/  ST.E desc[UR42][R6.64], R11 ;  /* 0x0000000b06007985 */ /* 0x0041e8000c10192a */
[----:B------:R-:W2:Y:S01]  /*28820*/  LD.E R13, desc[UR42][R8.64] ;  /* 0x0000002a080d7980 */ /* 0x000ea2000c101900 */
[----:B------:R-:W-:Y:S02]  /*28830*/  IMAD.U32 R16, RZ, RZ, UR6 ;  /* 0x00000006ff107e24 */ /* 0x000fe4000f8e00ff */
[----:B------:R-:W-:Y:S01]  /*28840*/  IMAD.U32 R17, RZ, RZ, UR7 ;  /* 0x00000007ff117e24 */ /* 0x000fe2000f8e00ff */
[----:B--2---:R2:W-:Y:S04]  /*28850*/  ST.E desc[UR42][R8.64], R13 ;  /* 0x0000000d08007985 */ /* 0x0045e8000c10192a */
[----:B------:R-:W3:Y:S04]  /*28860*/  LD.E R10, desc[UR42][R14.64] ;  /* 0x0000002a0e0a7980 */ /* 0x000ee8000c101900 */
[----:B---3--:R3:W-:Y:S04]  /*28870*/  ST.E desc[UR42][R16.64], R10 ;  /* 0x0000000a10007985 */ /* 0x0087e8000c10192a */
[----:B------:R-:W4:Y:S04]  /*28880*/  LD.E R21, desc[UR42][R18.64+0x230] ;  /* 0x0002302a12157980 */ /* 0x000f28000c101900 */
[----:B------:R-:W5:Y:S04]  /*28890*/  LD.E R25, desc[UR42][R18.64+0x234] ;  /* 0x0002342a12197980 */ /* 0x000f68000c101900 */
[----:B-1----:R-:W5:Y:S04]  /*288a0*/  LD.E R5, desc[UR42][R18.64+0x238] ;  /* 0x0002382a12057980 */ /* 0x002f68000c101900 */
[----:B------:R-:W5:Y:S04]  /*288b0*/  LD.E R27, desc[UR42][R18.64+0x23c] ;  /* 0x00023c2a121b7980 */ /* 0x000f68000c101900 */
[----:B0-----:R-:W5:Y:S04]  /*288c0*/  LD.E R7, desc[UR42][R18.64+0x240] ;  /* 0x0002402a12077980 */ /* 0x001f68000c101900 */
[----:B------:R-:W5:Y:S04]  /*288d0*/  LD.E R11, desc[UR42][R18.64+0x244] ;  /* 0x0002442a120b7980 */ /* 0x000f68000c101900 */
[----:B------:R-:W5:Y:S04]  /*288e0*/  LD.E R29, desc[UR42][R18.64+0x248] ;  /* 0x0002482a121d7980 */ /* 0x000f68000c101900 */
[----:B--2---:R-:W2:Y:S04]  /*288f0*/  LD.E R9, desc[UR42][R18.64+0x24c] ;  /* 0x00024c2a12097980 */ /* 0x004ea8000c101900 */
[----:B------:R-:W2:Y:S04]  /*28900*/  LD.E R13, desc[UR42][R18.64+0x250] ;  /* 0x0002502a120d7980 */ /* 0x000ea8000c101900 */
[----:B------:R-:W2:Y:S04]  /*28910*/  LD.E R15, desc[UR42][R18.64+0x254] ;  /* 0x0002542a120f7980 */ /* 0x000ea8000c101900 */
[----:B---3--:R-:W3:Y:S04]  /*28920*/  LD.E R17, desc[UR42][R18.64+0x258] ;  /* 0x0002582a12117980 */ /* 0x008ee8000c101900 */
[----:B------:R-:W3:Y:S04]  /*28930*/  LD.E R31, desc[UR42][R18.64+0x25c] ;  /* 0x00025c2a121f7980 */ /* 0x000ee8000c101900 */
        /* <DEDUP_REMOVED lines=112> */
[----:B----4-:R0:W-:Y:S04]  /*29040*/  ST.E desc[UR42][R18.64+0x230], R21 ;  /* 0x0002301512007985 */ /* 0x0101e8000c10192a */
[----:B-----5:R0:W-:Y:S04]  /*29050*/  ST.E desc[UR42][R18.64+0x234], R25 ;  /* 0x0002341912007985 */ /* 0x0201e8000c10192a */
[----:B------:R0:W-:Y:S04]  /*29060*/  ST.E desc[UR42][R18.64+0x238], R5 ;  /* 0x0002380512007985 */ /* 0x0001e8000c10192a */
[----:B------:R0:W-:Y:S04]  /*29070*/  ST.E desc[UR42][R18.64+0x23c], R27 ;  /* 0x00023c1b12007985 */ /* 0x0001e8000c10192a */
[----:B------:R0:W-:Y:S04]  /*29080*/  ST.E desc[UR42][R18.64+0x240], R7 ;  /* 0x0002400712007985 */ /* 0x0001e8000c10192a */
[----:B------:R0:W-:Y:S04]  /*29090*/  ST.E desc[UR42][R18.64+0x244], R11 ;  /* 0x0002440b12007985 */ /* 0x0001e8000c10192a */
[----:B------:R0:W-:Y:S04]  /*290a0*/  ST.E desc[UR42][R18.64+0x248], R29 ;  /* 0x0002481d12007985 */ /* 0x0001e8000c10192a */
[----:B--2---:R0:W-:Y:S04]  /*290b0*/  ST.E desc[UR42][R18.64+0x24c], R9 ;  /* 0x00024c0912007985 */ /* 0x0041e8000c10192a */
[----:B------:R0:W-:Y:S04]  /*290c0*/  ST.E desc[UR42][R18.64+0x250], R13 ;  /* 0x0002500d12007985 */ /* 0x0001e8000c10192a */
[----:B------:R0:W-:Y:S04]  /*290d0*/  ST.E desc[UR42][R18.64+0x254], R15 ;  /* 0x0002540f12007985 */ /* 0x0001e8000c10192a */
[----:B---3--:R0:W-:Y:S04]  /*290e0*/  ST.E desc[UR42][R18.64+0x258], R17 ;  /* 0x0002581112007985 */ /* 0x0081e8000c10192a */
        /* <DEDUP_REMOVED lines=121> */
.L_x_3761:
[----:B------:R-:W-:Y:S05]  /*29880*/  BSYNC B0 ;  /* 0x0000000000007941 */ /* 0x000fea0003800000 */
.L_x_3760:
[C---:B------:R-:W-:Y:S01]  /*29890*/  ISETP.GT.AND P0, PT, R0.reuse, R165, PT ;  /* 0x000000a50000720c */ /* 0x040fe20003f04270 */
[----:B------:R-:W-:-:S12]  /*298a0*/  VIADD R0, R0, 0xffffffff ;  /* 0xffffffff00007836 */ /* 0x000fd80000000000 */
[----:B------:R-:W-:Y:S05]  /*298b0*/  @P0 BRA `(.L_x_3762) ;  /* 0xffffff5000c80947 */ /* 0x000fea000383ffff */
.L_x_3735:
[----:B0-----:R-:W2:Y:S01]  /*298c0*/  LDL R5, [R1+0x440] ;  /* 0x0004400001057983 */ /* 0x001ea20000100800 */
[----:B------:R-:W-:Y:S05]  /*298d0*/  WARPSYNC.ALL ;  /* 0x0000000000007948 */ /* 0x000fea0003800000 */
[----:B------:R-:W3:Y:S04]  /*298e0*/  LDL R6, [R1+0x444] ;  /* 0x0004440001067983 */ /* 0x000ee80000100800 */
[----:B------:R-:W4:Y:S04]  /*298f0*/  LDL R136, [R1+0x210] ;  /* 0x0002100001887983 */ /* 0x000f280000100800 */
        /* <DEDUP_REMOVED lines=62> */
[----:B--2---:R-:W0:Y:S02]  /*29ce0*/  SHFL.BFLY PT, R0, R5, 0x2, 0x1f ;  /* 0x0c401f0005007f89 */ /* 0x004e2400000e0000 */
[----:B0-----:R-:W-:-:S05]  /*29cf0*/  FADD.FTZ R0, R5, R0 ;  /* 0x0000000005007221 */ /* 0x001fca0000010000 */
[----:B------:R-:W0:Y:S02]  /*29d00*/  SHFL.BFLY PT, R3, R0, 0x1, 0x1f ;  /* 0x0c201f0000037f89 */ /* 0x000e2400000e0000 */
[----:B0-----:R-:W-:Y:S01]  /*29d10*/  FADD.FTZ R2, R0, R3 ;  /* 0x0000000300027221 */ /* 0x001fe20000010000 */
[----:B----4-:R-:W-:Y:S01]  /*29d20*/  VIADD R136, R136, 0x1 ;  /* 0x0000000188887836 */ /* 0x010fe20000000000 */
[----:B------:R-:W2:Y:S04]  /*29d30*/  LDL R0, [R1+0x21c] ;  /* 0x00021c0001007983 */ /* 0x000ea80000100800 */
[----:B------:R-:W-:Y:S04]  /*29d40*/  STL [R1+0x440], R2 ;  /* 0x0004400201007387 */ /* 0x000fe80000100800 */
[----:B------:R-:W4:Y:S04]  /*29d50*/  LDL R147, [R1+0x440] ;  /* 0x0004400001937983 */ /* 0x000f280000100800 */
[----:B---3--:R-:W0:Y:S02]  /*29d60*/  SHFL.BFLY PT, R3, R6, 0x2, 0x1f ;  /* 0x0c401f0006037f89 */ /* 0x008e2400000e0000 */
[----:B0-----:R-:W-:Y:S01]  /*29d70*/  FADD.FTZ R3, R3, R6 ;  /* 0x0000000603037221 */ /* 0x001fe20000010000 */
[----:B------:R-:W-:Y:S01]  /*29d80*/  ISETP.NE.AND P2, PT, R136, 0x2, PT ;  /* 0x000000028800780c */ /* 0x000fe20003f45270 */
[----:B------:R-:W3:Y:S04]  /*29d90*/  LDL.64 R6, [R1+0x408] ;  /* 0x0004080001067983 */ /* 0x000ee80000100a00 */
[----:B-1----:R-:W0:Y:S08]  /*29da0*/  SHFL.BFLY PT, R4, R3, 0x1, 0x1f ;  /* 0x0c201f0003047f89 */ /* 0x002e3000000e0000 */
[----:B------:R-:W5:Y:S01]  /*29db0*/  @!P2 LDL R134, [R1+0x214] ;  /* 0x000214000186a983 */ /* 0x000f620000100800 */
[----:B0-----:R-:W-:-:S03]  /*29dc0*/  FADD.FTZ R140, R3, R4 ;  /* 0x00000004038c7221 */ /* 0x001fc60000010000 */
[----:B------:R-:W3:Y:S02]  /*29dd0*/  LDL.64 R4, [R1+0x3f8] ;  /* 0x0003f80001047983 */ /* 0x000ee40000100a00 */
[----:B------:R-:W-:Y:S02]  /*29de0*/  FSETP.NE.FTZ.AND P1, PT, R140, RZ, PT ;  /* 0x000000ff8c00720b */ /* 0x000fe40003f35000 */
[----:B------:R-:W3:Y:S11]  /*29df0*/  LDL.64 R2, [R1+0x418] ;  /* 0x0004180001027983 */ /* 0x000ef60000100a00 */
[----:B------:R-:W3:Y:S04]  /*29e00*/  @P1 LDL R143, [R1+0x450] ;  /* 0x00045000018f1983 */ /* 0x000ee80000100800 */
[----:B------:R-:W3:Y:S01]  /*29e10*/  @P1 LDL R145, [R1+0x434] ;  /* 0x0004340001911983 */ /* 0x000ee20000100800 */
[----:B------:R-:W-:-:S02]  /*29e20*/  IMAD.MOV.U32 R142, RZ, RZ, -0x800000 ;  /* 0xff800000ff8e7424 */ /* 0x000fc400078e00ff */
[----:B------:R-:W-:Y:S02]  /*29e30*/  IMAD.MOV.U32 R137, RZ, RZ, RZ ;  /* 0x000000ffff897224 */ /* 0x000fe400078e00ff */
[----:B------:R-:W-:Y:S01]  /*29e40*/  IMAD.MOV.U32 R144, RZ, RZ, -0x800000 ;  /* 0xff800000ff907424 */ /* 0x000fe200078e00ff */
[----:B------:R0:W-:Y:S08]  /*29e50*/  BAR.ARV R219, 0x100 ;  /* 0x000400db0000751d */ /* 0x0001f00000002000 */
[----:B------:R-:W-:Y:S06]  /*29e60*/  BAR.ARV 0x8, 0x180 ;  /* 0x0206000000007b1d */ /* 0x000fec0000002000 */
[----:B----4-:R-:W-:-:S13]  /*29e70*/  FSETP.NE.FTZ.AND P0, PT, R147, RZ, PT ;  /* 0x000000ff9300720b */ /* 0x010fda0003f15000 */
[----:B------:R-:W4:Y:S04]  /*29e80*/  @P0 LDL R138, [R1+0x450] ;  /* 0x00045000018a0983 */ /* 0x000f280000100800 */
[----:B------:R-:W3:Y:S01]  /*29e90*/  @P0 LDL R139, [R1+0x430] ;  /* 0x00043000018b0983 */ /* 0x000ee20000100800 */
[----:B------:R-:W1:Y:S02]  /*29ea0*/  @P0 MUFU.LG2 R141, R147 ;  /* 0x00000093008d0308 */ /* 0x000e640000000c00 */
[----:B-1----:R-:W-:-:S06]  /*29eb0*/  @P0 FMUL.FTZ R141, R141, 0.69314718246459960938 ;  /* 0x3f3172188d8d0820 */ /* 0x002fcc0000410000 */
[----:B------:R-:W-:Y:S08]  /*29ec0*/  @P1 MUFU.LG2 R146, R140 ;  /* 0x0000008c00921308 */ /* 0x000ff00000000c00 */
[----:B------:R-:W1:Y:S01]  /*29ed0*/  @P0 MUFU.RCP R137, R147 ;  /* 0x0000009300890308 */ /* 0x000e620000001000 */
[----:B-----5:R-:W-:Y:S01]  /*29ee0*/  @!P2 LOP3.LUT R134, R134, 0x1, RZ, 0x3c, !PT ;  /* 0x000000018686a812 */ /* 0x020fe200078e3cff */
[----:B--2---:R-:W-:Y:S01]  /*29ef0*/  VIADD R0, R0, 0x1 ;  /* 0x0000000100007836 */ /* 0x004fe20000000000 */
[----:B------:R-:W-:Y:S04]  /*29f00*/  STL [R1+0x444], R140 ;  /* 0x0004448c01007387 */ /* 0x000fe80000100800 */
[----:B------:R-:W-:Y:S04]  /*29f10*/  STL [R1+0x210], R136 ;  /* 0x0002108801007387 */ /* 0x000fe80000100800 */
[----:B------:R-:W-:Y:S01]  /*29f20*/  @!P2 STL [R1+0x214], R134 ;  /* 0x000214860100a387 */ /* 0x000fe20000100800 */
        /* <DEDUP_REMOVED lines=99> */
[----:B---3--:R-:W-:Y:S01]  /*2a560*/  @P0 FFMA.FTZ R142, R138, R139, R141 ;  /* 0x0000008b8a8e0223 */ /* 0x008fe2000001008d */
[----:B------:R-:W-:-:S06]  /*2a570*/  IMAD.MOV.U32 R138, RZ, RZ, RZ ;  /* 0x000000ffff8a7224 */ /* 0x000fcc00078e00ff */
[----:B------:R-:W1:Y:S01]  /*2a580*/  @P1 MUFU.RCP R138, R140 ;  /* 0x0000008c008a1308 */ /* 0x000e620000001000 */
[----:B------:R-:W-:Y:S01]  /*2a590*/  @P1 FMUL.FTZ R139, R146, 0.69314718246459960938 ;  /* 0x3f317218928b1820 */ /* 0x000fe20000410000 */
[----:B------:R-:W-:-:S04]  /*2a5a0*/  @P1 FMUL.FTZ R146, R143, 0.69314718246459960938 ;  /* 0x3f3172188f921820 */ /* 0x000fc80000410000 */
[----:B------:R-:W-:Y:S01]  /*2a5b0*/  @P1 FFMA.FTZ R144, R146, R145, R139 ;  /* 0x0000009192901223 */ /* 0x000fe2000001008b */
[-C--:B-1----:R-:W-:Y:S01]  /*2a5c0*/  FMUL.FTZ R13, R13, R138.reuse ;  /* 0x0000008a0d0d7220 */ /* 0x082fe20000410000 */
        /* <DEDUP_REMOVED lines=98> */
[----:B------:R0:W-:Y:S01]  /*2abf0*/  STL [R1+0x218], R12 ;  /* 0x0002180c01007387 */ /* 0x0001e20000100800 */
[----:B------:R-:W-:-:S13]  /*2ac00*/  PLOP3.LUT P0, PT, PT, PT, PT, 0x8, 0x0 ;  /* 0x000000000000781c */ /* 0x000fda0003f0e170 */
.L_x_3645:
[----:B------:R-:W-:Y:S05]  /*2ac10*/  WARPSYNC.ALL ;  /* 0x0000000000007948 */ /* 0x000fea0003800000 */
[----:B------:R-:W1:Y:S08]  /*2ac20*/  S2UR UR5, SR_CgaCtaId ;  /* 0x00000000000579c3 */ /* 0x000e700000008800 */
[----:B------:R-:W-:Y:S06]  /*2ac30*/  BAR.SYNC.DEFER_BLOCKING 0x5, 0x180 ;  /* 0x0146000000007b1d */ /* 0x000fec0000010000 */
[----:B------:R-:W-:Y:S01]  /*2ac40*/  UMOV UR4, 0x400 ;  /* 0x0000040000047882 */ /* 0x000fe20000000000 */
[----:B------:R-:W-:Y:S01]  /*2ac50*/  BSSY B0, `(.L_x_3763) ;  /* 0x00002e3000007945 */ /* 0x000fe20003800000 */
[----:B-1----:R-:W-:-:S06]  /*2ac60*/  ULEA UR4, UR5, UR4, 0x18 ;  /* 0x0000000405047291 */ /* 0x002fcc000f8ec03f */
[----:B0-----:R-:W-:-:S05]  /*2ac70*/  IMAD.U32 R144, RZ, RZ, UR4 ;  /* 0x00000004ff907e24 */ /* 0x001fca000f8e00ff */
[----:B------:R0:W1:Y:S01]  /*2ac80*/  LDS.128 R120, [R144+0x324d0] ;  /* 0x0324d00090787984 */ /* 0x0000620000000c00 */
[----:B------:R-:W-:Y:S06]  /*2ac90*/  BAR.ARV 0x4, 0x180 ;  /* 0x0106000000007b1d */ /* 0x000fec0000002000 */
[----:B------:R-:W-:Y:S05]  /*2aca0*/  @P0 BRA `(.L_x_3764) ;  /* 0x0000002000280947 */ /* 0x000fea0003800000 */
        /* <DEDUP_REMOVED lines=32> */
[----:B------:R-:W0:Y:S01]  /*2aeb0*/  S2R R17, SR_SWINHI ;  /* 0x0000000000117919 */ /* 0x000e220000002f00 */
[----:B------:R-:W-:Y:S05]  /*2aec0*/  WARPSYNC.ALL ;  /* 0x0000000000007948 */ /* 0x000fea0003800000 */
[----:B------:R-:W-:Y:S01]  /*2aed0*/  ULDC.64 UR4, c[0x0][0xd00] ;  /* 0x0003400000047ab9 */ /* 0x000fe20000000a00 */
[----:B-----5:R-:W-:-:S02]  /*2aee0*/  MOV R2, R144 ;  /* 0x0000009000027202 */ /* 0x020fc40000000f00 */
[----:B0-----:R-:W-:-:S03]  /*2aef0*/  MOV R3, R17 ;  /* 0x0000001100037202 */ /* 0x001fc60000000f00 */
[----:B------:R-:W-:-:S03]  /*2af00*/  IMAD.WIDE R16, R234, 0x2, R2 ;  /* 0x00000002ea107825 */ /* 0x000fc600078e0202 */
[C---:B------:R-:W-:Y:S02]  /*2af10*/  IADD3 R0, P1, R16.reuse, 0x20, RZ ;  /* 0x0000002010007810 */ /* 0x040fe40007f3e0ff */
[----:B------:R-:W-:Y:S02]  /*2af20*/  IADD3 R148, P2, R16, 0x40, RZ ;  /* 0x0000004010947810 */ /* 0x000fe40007f5e0ff */
[----:B------:R-:W-:Y:S02]  /*2af30*/  LOP3.LUT R201, R0, 0x380, RZ, 0xc0, !PT ;  /* 0x0000038000c97812 */ /* 0x000fe400078ec0ff */
[C---:B------:R-:W-:Y:S01]  /*2af40*/  IADD3 R146, P3, R16.reuse, 0x60, RZ ;  /* 0x0000006010927810 */ /* 0x040fe20007f7e0ff */
[----:B------:R-:W-:Y:S01]  /*2af50*/  IMAD.X R197, RZ, RZ, R17, P1 ;  /* 0x000000ffffc57224 */ /* 0x000fe200008e0611 */
[----:B------:R-:W-:Y:S02]  /*2af60*/  SHF.R.U64 R201, R201, 0x3, RZ ;  /* 0x00000003c9c97819 */ /* 0x000fe400000012ff */
[----:B------:R-:W-:-:S02]  /*2af70*/  IADD3 R145, P0, R16, 0x4040, RZ ;  /* 0x0000404010917810 */ /* 0x000fc40007f1e0ff */
[----:B------:R-:W-:Y:S02]  /*2af80*/  IADD3 R170, P1, R16, 0x4060, RZ ;  /* 0x0000406010aa7810 */ /* 0x000fe40007f3e0ff */
[----:B------:R-:W-:Y:S02]  /*2af90*/  LOP3.LUT R178, R148, 0x380, RZ, 0xc0, !PT ;  /* 0x0000038094b27812 */ /* 0x000fe400078ec0ff */
[----:B------:R-:W-:Y:S02]  /*2afa0*/  LOP3.LUT R180, R146, 0x380, RZ, 0xc0, !PT ;  /* 0x0000038092b47812 */ /* 0x000fe400078ec0ff */
[----:B------:R-:W-:Y:S02]  /*2afb0*/  LOP3.LUT R196, R201, R0, RZ, 0x3c, !PT ;  /* 0x00000000c9c47212 */ /* 0x000fe400078e3cff */
[----:B------:R-:W-:Y:S01]  /*2afc0*/  LOP3.LUT R0, R145, 0x380, RZ, 0xc0, !PT ;  /* 0x0000038091007812 */ /* 0x000fe200078ec0ff */
[----:B------:R-:W-:Y:S01]  /*2afd0*/  IMAD.X R181, RZ, RZ, R17, P1 ;  /* 0x000000ffffb57224 */ /* 0x000fe200008e0611 */
[----:B------:R-:W-:-:S02]  /*2afe0*/  IADD3 R20, P4, R16, 0x4000, RZ ;  /* 0x0000400010147810 */ /* 0x000fc40007f9e0ff */
[----:B------:R-:W-:Y:S02]  /*2aff0*/  SHF.R.U64 R203, R178, 0x3, RZ ;  /* 0x00000003b2cb7819 */ /* 0x000fe400000012ff */
[----:B-1----:R-:W-:Y:S02]  /*2b000*/  IADD3 R120, P5, R16, 0x4020, RZ ;  /* 0x0000402010787810 */ /* 0x002fe40007fbe0ff */
[----:B------:R-:W-:Y:S01]  /*2b010*/  SHF.R.U64 R205, R180, 0x3, RZ ;  /* 0x00000003b4cd7819 */ /* 0x000fe200000012ff */
[--C-:B------:R-:W-:Y:S01]  /*2b020*/  IMAD.X R195, RZ, RZ, R17.reuse, P2 ;  /* 0x000000ffffc37224 */ /* 0x100fe200010e0611 */
[----:B------:R-:W-:Y:S01]  /*2b030*/  IADD3 R190, P1, R16, 0xc020, RZ ;  /* 0x0000c02010be7810 */ /* 0x000fe20007f3e0ff */
[----:B------:R-:W-:Y:S01]  /*2b040*/  IMAD.X R189, RZ, RZ, R17, P3 ;  /* 0x000000ffffbd7224 */ /* 0x000fe200018e0611 */
[----:B------:R-:W-:Y:S02]  /*2b050*/  SHF.R.U64 R0, R0, 0x3, RZ ;  /* 0x0000000300007819 */ /* 0x000fe400000012ff */
[----:B------:R-:W-:-:S02]  /*2b060*/  LOP3.LUT R21, R16, 0x380, RZ, 0xc0, !PT ;  /* 0x0000038010157812 */ /* 0x000fc400078ec0ff */
[----:B------:R-:W-:Y:S02]  /*2b070*/  IADD3 R150, P2, R16, 0x8000, RZ ;  /* 0x0000800010967810 */ /* 0x000fe40007f5e0ff */
[----:B------:R-:W-:Y:S02]  /*2b080*/  LOP3.LUT R194, R203, R148, RZ, 0x3c, !PT ;  /* 0x00000094cbc27212 */ /* 0x000fe400078e3cff */
[----:B------:R-:W-:Y:S02]  /*2b090*/  LOP3.LUT R201, R20, 0x380, RZ, 0xc0, !PT ;  /* 0x0000038014c97812 */ /* 0x000fe400078ec0ff */
[----:B------:R-:W-:Y:S02]  /*2b0a0*/  IADD3 R168, P3, R16, 0x8020, RZ ;  /* 0x0000802010a87810 */ /* 0x000fe40007f7e0ff */
[----:B------:R-:W-:Y:S02]  /*2b0b0*/  LOP3.LUT R188, R205, R146, RZ, 0x3c, !PT ;  /* 0x00000092cdbc7212 */ /* 0x000fe400078e3cff */
[----:B------:R-:W-:Y:S01]  /*2b0c0*/  LOP3.LUT R203, R120, 0x380, RZ, 0xc0, !PT ;  /* 0x0000038078cb7812 */ /* 0x000fe200078ec0ff */
[--C-:B------:R-:W-:Y:S01]  /*2b0d0*/  IMAD.X R147, RZ, RZ, R17.reuse, P1 ;  /* 0x000000ffff937224 */ /* 0x100fe200008e0611 */
[----:B------:R-:W-:Y:S01]  /*2b0e0*/  LOP3.LUT R205, R170, 0x380, RZ, 0xc0, !PT ;  /* 0x00000380aacd7812 */ /* 0x000fe200078ec0ff */
[--C-:B------:R-:W-:Y:S01]  /*2b0f0*/  IMAD.X R183, RZ, RZ, R17.reuse, P0 ;  /* 0x000000ffffb77224 */ /* 0x100fe200000e0611 */
[----:B------:R-:W-:Y:S01]  /*2b100*/  LOP3.LUT R182, R0, R145, RZ, 0x3c, !PT ;  /* 0x0000009100b67212 */ /* 0x000fe200078e3cff */
[----:B------:R-:W-:Y:S01]  /*2b110*/  IMAD.X R187, RZ, RZ, R17, P4 ;  /* 0x000000ffffbb7224 */ /* 0x000fe200020e0611 */
[----:B------:R-:W-:-:S02]  /*2b120*/  SHF.R.U64 R199, R21, 0x3, RZ ;  /* 0x0000000315c77819 */ /* 0x000fc400000012ff */
[----:B------:R-:W-:Y:S02]  /*2b130*/  SHF.R.U64 R201, R201, 0x3, RZ ;  /* 0x00000003c9c97819 */ /* 0x000fe400000012ff */
[----:B------:R-:W-:Y:S02]  /*2b140*/  LOP3.LUT R145, R150, 0x380, RZ, 0xc0, !PT ;  /* 0x0000038096917812 */ /* 0x000fe400078ec0ff */
[----:B------:R-:W-:Y:S01]  /*2b150*/  ISETP.NE.U32.AND P1, PT, RZ, UR4, PT ;  /* 0x00000004ff007c0c */ /* 0x000fe2000bf25070 */
[--C-:B------:R-:W-:Y:S01]  /*2b160*/  IMAD.X R185, RZ, RZ, R17.reuse, P5 ;  /* 0x000000ffffb97224 */ /* 0x100fe200028e0611 */
[C---:B------:R-:W-:Y:S01]  /*2b170*/  IADD3 R165, P0, R16.reuse, 0xc000, RZ ;  /* 0x0000c00010a57810 */ /* 0x040fe20007f1e0ff */
[--C-:B------:R-:W-:Y:S01]  /*2b180*/  IMAD.X R179, RZ, RZ, R17.reuse, P2 ;  /* 0x000000ffffb37224 */ /* 0x100fe200010e0611 */
[----:B------:R-:W-:Y:S01]  /*2b190*/  SHF.R.U64 R203, R203, 0x3, RZ ;  /* 0x00000003cbcb7819 */ /* 0x000fe200000012ff */
[----:B------:R-:W-:Y:S01]  /*2b1a0*/  IMAD.X R171, RZ, RZ, R17, P3 ;  /* 0x000000ffffab7224 */ /* 0x000fe200018e0611 */
[----:B------:R-:W-:-:S02]  /*2b1b0*/  IADD3 R200, P4, R16, 0x8040, RZ ;  /* 0x0000804010c87810 */ /* 0x000fc40007f9e0ff */
[----:B------:R-:W-:Y:S02]  /*2b1c0*/  SHF.R.U64 R205, R205, 0x3, RZ ;  /* 0x00000003cdcd7819 */ /* 0x000fe400000012ff */
[C---:B------:R-:W-:Y:S02]  /*2b1d0*/  IADD3 R198, P5, R16.reuse, 0x8060, RZ ;  /* 0x0000806010c67810 */ /* 0x040fe40007fbe0ff */
[C---:B------:R-:W-:Y:S02]  /*2b1e0*/  IADD3 R193, P2, R16.reuse, 0xc040, RZ ;  /* 0x0000c04010c17810 */ /* 0x040fe40007f5e0ff */
[----:B------:R-:W-:Y:S02]  /*2b1f0*/  IADD3 R177, P3, R16, 0xc060, RZ ;  /* 0x0000c06010b17810 */ /* 0x000fe40007f7e0ff */
[----:B------:R-:W-:Y:S02]  /*2b200*/  LOP3.LUT R16, R199, R16, RZ, 0x3c, !PT ;  /* 0x00000010c7107212 */ /* 0x000fe400078e3cff */
[----:B------:R-:W-:-:S02]  /*2b210*/  LOP3.LUT R186, R201, R20, RZ, 0x3c, !PT ;  /* 0x00000014c9ba7212 */ /* 0x000fc400078e3cff */
[----:B------:R-:W-:Y:S02]  /*2b220*/  SHF.R.U64 R145, R145, 0x3, RZ ;  /* 0x0000000391917819 */ /* 0x000fe400000012ff */
[----:B------:R-:W-:Y:S01]  /*2b230*/  ISETP.NE.AND.EX P1, PT, RZ, UR5, PT, P1 ;  /* 0x00000005ff007c0c */ /* 0x000fe2000bf25310 */
[----:B------:R-:W-:Y:S01]  /*2b240*/  ULDC.64 UR4, c[0x0][0xd08] ;  /* 0x0003420000047ab9 */ /* 0x000fe20000000a00 */
[----:B------:R-:W-:Y:S01]  /*2b250*/  LOP3.LUT R184, R203, R120, RZ, 0x3c, !PT ;  /* 0x00000078cbb87212 */ /* 0x000fe200078e3cff */
[----:B------:R-:W-:Y:S01]  /*2b260*/  IMAD.X R149, RZ, RZ, R17, P0 ;  /* 0x000000ffff957224 */ /* 0x000fe200000e0611 */
[----:B------:R-:W-:Y:S02]  /*2b270*/  LOP3.LUT R201, R168, 0x380, RZ, 0xc0, !PT ;  /* 0x00000380a8c97812 */ /* 0x000fe400078ec0ff */
[----:B------:R-:W-:Y:S02]  /*2b280*/  LOP3.LUT R180, R205, R170, RZ, 0x3c, !PT ;  /* 0x000000aacdb47212 */ /* 0x000fe400078e3cff */
[----:B------:R-:W-:-:S02]  /*2b290*/  LOP3.LUT R203, R200, 0x380, RZ, 0xc0, !PT ;  /* 0x00000380c8cb7812 */ /* 0x000fc400078ec0ff */
[----:B------:R-:W-:Y:S02]  /*2b2a0*/  LOP3.LUT R205, R198, 0x380, RZ, 0xc0, !PT ;  /* 0x00000380c6cd7812 */ /* 0x000fe400078ec0ff */
[----:B------:R-:W-:Y:S02]  /*2b2b0*/  ISETP.NE.U32.AND P0, PT, RZ, UR4, PT ;  /* 0x00000004ff007c0c */ /* 0x000fe4000bf05070 */
[----:B------:R-:W-:Y:S02]  /*2b2c0*/  LOP3.LUT R178, R145, R150, RZ, 0x3c, !PT ;  /* 0x0000009691b27212 */ /* 0x000fe400078e3cff */
[----:B------:R-:W-:Y:S02]  /*2b2d0*/  LOP3.LUT R0, R165, 0x380, RZ, 0xc0, !PT ;  /* 0x00000380a5007812 */ /* 0x000fe400078ec0ff */
[----:B------:R-:W-:Y:S02]  /*2b2e0*/  MOV R16, R16 ;  /* 0x0000001000107202 */ /* 0x000fe40000000f00 */
[----:B------:R-:W-:-:S02]  /*2b2f0*/  SHF.R.U64 R201, R201, 0x3, RZ ;  /* 0x00000003c9c97819 */ /* 0x000fc400000012ff */
[----:B------:R-:W-:Y:S02]  /*2b300*/  LOP3.LUT R145, R190, 0x380, RZ, 0xc0, !PT ;  /* 0x00000380be917812 */ /* 0x000fe400078ec0ff */
[----:B------:R-:W-:Y:S02]  /*2b310*/  MOV R196, R196 ;  /* 0x000000c400c47202 */ /* 0x000fe40000000f00 */
[----:B------:R-:W-:Y:S02]  /*2b320*/  SHF.R.U64 R203, R203, 0x3, RZ ;  /* 0x00000003cbcb7819 */ /* 0x000fe400000012ff */
[----:B------:R-:W-:Y:S02]  /*2b330*/  LOP3.LUT R20, R193, 0x380, RZ, 0xc0, !PT ;  /* 0x00000380c1147812 */ /* 0x000fe400078ec0ff */
[----:B------:R-:W-:Y:S02]  /*2b340*/  MOV R194, R194 ;  /* 0x000000c200c27202 */ /* 0x000fe40000000f00 */
[----:B------:R-:W-:-:S02]  /*2b350*/  SHF.R.U64 R205, R205, 0x3, RZ ;  /* 0x00000003cdcd7819 */ /* 0x000fc400000012ff */
[----:B------:R-:W-:Y:S02]  /*2b360*/  LOP3.LUT R120, R177, 0x380, RZ, 0xc0, !PT ;  /* 0x00000380b1787812 */ /* 0x000fe400078ec0ff */
[----:B------:R-:W-:Y:S02]  /*2b370*/  MOV R188, R188 ;  /* 0x000000bc00bc7202 */ /* 0x000fe40000000f00 */
[----:B------:R-:W-:Y:S01]  /*2b380*/  ISETP.NE.AND.EX P0, PT, RZ, UR5, PT, P0 ;  /* 0x00000005ff007c0c */ /* 0x000fe2000bf05300 */
[----:B------:R-:W-:Y:S01]  /*2b390*/  IMAD.X R169, RZ, RZ, R17, P4 ;  /* 0x000000ffffa97224 */ /* 0x000fe200020e0611 */
[----:B------:R-:W-:Y:S02]  /*2b3a0*/  SHF.R.U64 R0, R0, 0x3, RZ ;  /* 0x0000000300007819 */ /* 0x000fe400000012ff */
[----:B------:R-:W-:Y:S02]  /*2b3b0*/  MOV R186, R186 ;  /* 0x000000ba00ba7202 */ /* 0x000fe40000000f00 */
        /* <DEDUP_REMOVED lines=20> */
[----:B------:R0:W-:Y:S01]  /*2b500*/  STSM.16.M88.4 [R16], R140 ;  /* 0x0000008c10007844 */ /* 0x0001e20000000200 */
[----:B------:R-:W-:-:S02]  /*2b510*/  F2FP.BF16.F32.PACK_AB R97, R99, R98 ;  /* 0x000000626361723e */ /* 0x000fc400000010ff */
[----:B------:R-:W-:Y:S02]  /*2b520*/  F2FP.BF16.F32.PACK_AB R106, R101, R100 ;  /* 0x00000064656a723e */ /* 0x000fe400000010ff */
[----:B------:R-:W-:Y:S02]  /*2b530*/  F2FP.BF16.F32.PACK_AB R107, R103, R102 ;  /* 0x00000066676b723e */ /* 0x000fe400000010ff */
[----:B------:R-:W-:Y:S01]  /*2b540*/  F2FP.BF16.F32.PACK_AB R88, R89, R88 ;  /* 0x000000585958723e */ /* 0x000fe200000010ff */
[----:B------:R-:W-:Y:S01]  /*2b550*/  IMAD.X R151, RZ, RZ, R17, P5 ;  /* 0x000000ffff977224 */ /* 0x000fe200028e0611 */
[----:B------:R-:W-:Y:S01]  /*2b560*/  LOP3.LUT R170, R201, R168, RZ, 0x3c, !PT ;  /* 0x000000a8c9aa7212 */ /* 0x000fe200078e3cff */
[----:B------:R1:W-:Y:S01]  /*2b570*/  STSM.16.M88.4 [R196], R132 ;  /* 0x00000084c4007844 */ /* 0x0003e20000000200 */
[----:B------:R-:W-:Y:S02]  /*2b580*/  SHF.R.U64 R145, R145, 0x3, RZ ;  /* 0x0000000391917819 */ /* 0x000fe400000012ff */
[----:B------:R-:W-:-:S02]  /*2b590*/  MOV R184, R184 ;  /* 0x000000b800b87202 */ /* 0x000fc40000000f00 */
[----:B------:R-:W-:Y:S02]  /*2b5a0*/  F2FP.BF16.F32.PACK_AB R98, R93, R92 ;  /* 0x0000005c5d62723e */ /* 0x000fe400000010ff */
[----:B------:R-:W-:Y:S02]  /*2b5b0*/  F2FP.BF16.F32.PACK_AB R99, R95, R94 ;  /* 0x0000005e5f63723e */ /* 0x000fe400000010ff */
[----:B------:R-:W-:Y:S02]  /*2b5c0*/  F2FP.BF16.F32.PACK_AB R89, R91, R90 ;  /* 0x0000005a5b59723e */ /* 0x000fe400000010ff */
[----:B------:R-:W-:Y:S01]  /*2b5d0*/  F2FP.BF16.F32.PACK_AB R80, R81, R80 ;  /* 0x000000505150723e */ /* 0x000fe200000010ff */
[----:B------:R1:W-:Y:S01]  /*2b5e0*/  STSM.16.M88.4 [R194], R124 ;  /* 0x0000007cc2007844 */ /* 0x0003e20000000200 */
[----:B------:R-:W-:Y:S02]  /*2b5f0*/  LOP3.LUT R168, R203, R200, RZ, 0x3c, !PT ;  /* 0x000000c8cba87212 */ /* 0x000fe400078e3cff */
[----:B------:R-:W-:-:S02]  /*2b600*/  SHF.R.U64 R20, R20, 0x3, RZ ;  /* 0x0000000314147819 */ /* 0x000fc400000012ff */
[----:B------:R-:W-:Y:S02]  /*2b610*/  MOV R182, R182 ;  /* 0x000000b600b67202 */ /* 0x000fe40000000f00 */
[----:B------:R-:W-:Y:S02]  /*2b620*/  F2FP.BF16.F32.PACK_AB R90, R85, R84 ;  /* 0x00000054555a723e */ /* 0x000fe400000010ff */
[----:B------:R-:W-:Y:S02]  /*2b630*/  F2FP.BF16.F32.PACK_AB R91, R87, R86 ;  /* 0x00000056575b723e */ /* 0x000fe400000010ff */
[----:B------:R-:W-:Y:S02]  /*2b640*/  F2FP.BF16.F32.PACK_AB R81, R83, R82 ;  /* 0x000000525351723e */ /* 0x000fe400000010ff */
[----:B------:R-:W-:Y:S01]  /*2b650*/  F2FP.BF16.F32.PACK_AB R72, R73, R72 ;  /* 0x000000484948723e */ /* 0x000fe200000010ff */
[----:B------:R1:W-:Y:S01]  /*2b660*/  STSM.16.M88.4 [R188], R112 ;  /* 0x00000070bc007844 */ /* 0x0003e20000000200 */
[----:B------:R-:W-:-:S02]  /*2b670*/  LOP3.LUT R150, R205, R198, RZ, 0x3c, !PT ;  /* 0x000000c6cd967212 */ /* 0x000fc400078e3cff */
[----:B------:R-:W-:Y:S02]  /*2b680*/  SHF.R.U64 R120, R120, 0x3, RZ ;  /* 0x0000000378787819 */ /* 0x000fe400000012ff */
[----:B------:R-:W-:Y:S02]  /*2b690*/  MOV R180, R180 ;  /* 0x000000b400b47202 */ /* 0x000fe40000000f00 */
[----:B------:R-:W-:Y:S02]  /*2b6a0*/  F2FP.BF16.F32.PACK_AB R82, R77, R76 ;  /* 0x0000004c4d52723e */ /* 0x000fe400000010ff */
[----:B------:R-:W-:Y:S02]  /*2b6b0*/  F2FP.BF16.F32.PACK_AB R83, R79, R78 ;  /* 0x0000004e4f53723e */ /* 0x000fe400000010ff */
[----:B------:R-:W-:Y:S02]  /*2b6c0*/  F2FP.BF16.F32.PACK_AB R73, R75, R74 ;  /* 0x0000004a4b49723e */ /* 0x000fe400000010ff */
[----:B------:R-:W-:Y:S01]  /*2b6d0*/  F2FP.BF16.F32.PACK_AB R64, R65, R64 ;  /* 0x000000404140723e */ /* 0x000fe200000010ff */
[----:B------:R-:W-:Y:S01]  /*2b6e0*/  IMAD.X R21, RZ, RZ, R17, P2 ;  /* 0x000000ffff157224 */ /* 0x000fe200010e0611 */
[----:B------:R-:W-:Y:S01]  /*2b6f0*/  LOP3.LUT R148, R0, R165, RZ, 0x3c, !PT ;  /* 0x000000a500947212 */ /* 0x000fe200078e3cff */
[----:B------:R1:W-:Y:S01]  /*2b700*/  STSM.16.M88.4 [R186], R104 ;  /* 0x00000068ba007844 */ /* 0x0003e20000000200 */
[----:B------:R-:W-:-:S02]  /*2b710*/  MOV R178, R178 ;  /* 0x000000b200b27202 */ /* 0x000fc40000000f00 */
        /* <DEDUP_REMOVED lines=12> */
[----:B------:R1:W-:Y:S01]  /*2b7e0*/  STSM.16.M88.4 [R182], R88 ;  /* 0x00000058b6007844 */ /* 0x0003e20000000200 */
[----:B------:R-:W-:Y:S02]  /*2b7f0*/  LOP3.LUT R20, R20, R193, RZ, 0x3c, !PT ;  /* 0x000000c114147212 */ /* 0x000fe400078e3cff */
        /* <DEDUP_REMOVED lines=13> */
[----:B------:R-:W-:Y:S01]  /*2b8d0*/  MOV R148, R148 ;  /* 0x0000009400947202 */ /* 0x000fe20000000f00 */
[----:B------:R-:W2:Y:S01]  /*2b8e0*/  LDC.64 R44, c[0x0][0xd00] ;  /* 0x00034000ff2c7b82 */ /* 0x000ea20000000a00 */
[----:B------:R-:W-:-:S02]  /*2b8f0*/  F2FP.BF16.F32.PACK_AB R42, R37, R36 ;  /* 0x00000024252a723e */ /* 0x000fc400000010ff */
[----:B------:R-:W-:Y:S02]  /*2b900*/  F2FP.BF16.F32.PACK_AB R43, R39, R38 ;  /* 0x00000026272b723e */ /* 0x000fe400000010ff */
[----:B------:R-:W-:Y:S02]  /*2b910*/  F2FP.BF16.F32.PACK_AB R33, R35, R34 ;  /* 0x000000222321723e */ /* 0x000fe400000010ff */
[----:B------:R-:W-:Y:S01]  /*2b920*/  F2FP.BF16.F32.PACK_AB R24, R25, R24 ;  /* 0x000000181918723e */ /* 0x000fe200000010ff */
[----:B------:R1:W-:Y:S01]  /*2b930*/  STSM.16.M88.4 [R170], R64 ;  /* 0x00000040aa007844 */ /* 0x0003e20000000200 */
        /* <DEDUP_REMOVED lines=9> */
[----:B------:R-:W-:Y:S01]  /*2b9d0*/  F2FP.BF16.F32.PACK_AB R9, R11, R10 ;  /* 0x0000000a0b09723e */ /* 0x000fe200000010ff */
[----:B------:R1:W-:Y:S01]  /*2b9e0*/  STSM.16.M88.4 [R150], R48 ;  /* 0x0000003096007844 */ /* 0x0003e20000000200 */
[----:B------:R-:W-:Y:S01]  /*2b9f0*/  MOV R198, R198 ;  /* 0x000000c600c67202 */ /* 0x000fe20000000f00 */
[----:B------:R-:W-:Y:S01]  /*2ba00*/  ULDC UR4, c[0x0][0xb88] ;  /* 0x0002e20000047ab9 */ /* 0x000fe20000000800 */
[----:B------:R-:W-:Y:S01]  /*2ba10*/  F2FP.BF16.F32.PACK_AB R10, R5, R4 ;  /* 0x00000004050a723e */ /* 0x000fe200000010ff */
[----:B0-----:R-:W-:Y:S01]  /*2ba20*/  IMAD.MOV.U32 R16, RZ, RZ, RZ ;  /* 0x000000ffff107224 */ /* 0x001fe200078e00ff */
[----:B------:R-:W-:Y:S01]  /*2ba30*/  F2FP.BF16.F32.PACK_AB R11, R7, R6 ;  /* 0x00000006070b723e */ /* 0x000fe200000010ff */
[----:B------:R-:W0:Y:S01]  /*2ba40*/  @P0 LDC.64 R4, c[0x0][0xd08] ;  /* 0x00034200ff040b82 */ /* 0x000e220000000a00 */
[----:B------:R1:W-:Y:S04]  /*2ba50*/  STSM.16.M88.4 [R148], R40 ;  /* 0x0000002894007844 */ /* 0x0003e80000000200 */
[----:B------:R1:W-:Y:S01]  /*2ba60*/  STSM.16.M88.4 [R146], R32 ;  /* 0x0000002092007844 */ /* 0x0003e20000000200 */
[----:B--2---:R-:W-:-:S02]  /*2ba70*/  IMAD.WIDE R44, R213, 0x4, R44 ;  /* 0x00000004d52c7825 */ /* 0x004fc400078e022c */
[----:B------:R-:W2:Y:S01]  /*2ba80*/  LDC R21, c[0x0][0xce8] ;  /* 0x00033a00ff157b82 */ /* 0x000ea20000000800 */
[----:B------:R1:W-:Y:S04]  /*2ba90*/  STSM.16.M88.4 [R20], R24 ;  /* 0x0000001814007844 */ /* 0x0003e80000000200 */
[----:B------:R1:W-:Y:S03]  /*2baa0*/  STSM.16.M88.4 [R198], R8 ;  /* 0x00000008c6007844 */ /* 0x0003e60000000200 */
[----:B------:R-:W-:Y:S01]  /*2bab0*/  BAR.SYNC.DEFER_BLOCKING 0x1, 0x100 ;  /* 0x0044000000007b1d */ /* 0x000fe20000010000 */
[----:B------:R-:W-:Y:S02]  /*2bac0*/  IMAD.U32 R0, RZ, RZ, UR4 ;  /* 0x00000004ff007e24 */ /* 0x000fe4000f8e00ff */
[----:B0-----:R-:W-:-:S03]  /*2bad0*/  @P0 IMAD.WIDE R4, R213, 0x4, R4 ;  /* 0x00000004d5040825 */ /* 0x001fc600078e0204 */
[----:B------:R1:W5:Y:S04]  /*2bae0*/  @P1 LDG.E R16, desc[UR42][R44.64] ;  /* 0x0000002a2c101981 */ /* 0x000368000c1e1900 */
[----:B------:R1:W5:Y:S01]  /*2baf0*/  @P0 LDG.E R0, desc[UR42][R4.64] ;  /* 0x0000002a04000981 */ /* 0x000362000c1e1900 */
[----:B------:R-:W-:Y:S05]  /*2bb00*/  @P0 BRA `(.L_x_3765) ;  /* 0x0000000000100947 */ /* 0x000fea0003800000 */
[----:B------:R-:W-:Y:S05]  /*2bb10*/  @!P1 BRA `(.L_x_3765) ;  /* 0x00000000000c9947 */ /* 0x000fea0003800000 */
[----:B-1----:R-:W3:Y:S04]  /*2bb20*/  LDG.E R5, desc[UR42][R44.64] ;  /* 0x0000002a2c057981 */ /* 0x002ee8000c1e1900 */
[----:B-----5:R-:W3:Y:S02]  /*2bb30*/  LDG.E R0, desc[UR42][R44.64+0x4] ;  /* 0x0000042a2c007981 */ /* 0x020ee4000c1e1900 */
[----:B---3--:R-:W-:-:S07]  /*2bb40*/  IMAD.IADD R0, R0, 0x1, -R5 ;  /* 0x0000000100007824 */ /* 0x008fce00078e0a05 */
.L_x_3765:
[----:B-12--5:R-:W-:Y:S01]  /*2bb50*/  IMAD R20, R0, R21, RZ ;  /* 0x0000001500147224 */ /* 0x026fe200078e02ff */
[----:B------:R-:W-:Y:S01]  /*2bb60*/  LOP3.LUT P0, RZ, R229, 0x3, RZ, 0xc0, !PT ;  /* 0x00000003e5ff7812 */ /* 0x000fe2000780c0ff */
[--C-:B------:R-:W-:Y:S01]  /*2bb70*/  IMAD.IADD R15, R220, 0x1, R191.reuse ;  /* 0x00000001dc0f7824 */ /* 0x100fe200078e02bf */
[----:B------:R-:W-:Y:S01]  /*2bb80*/  ISETP.NE.AND P2, PT, R21, 0x1, PT ;  /* 0x000000011500780c */ /* 0x000fe20003f45270 */
[----:B------:R-:W-:Y:S01]  /*2bb90*/  IMAD.IADD R8, R232, 0x1, R191 ;  /* 0x00000001e8087824 */ /* 0x000fe200078e02bf */
[----:B------:R-:W-:Y:S02]  /*2bba0*/  ULDC.64 UR4, c[0x0][0xc90] ;  /* 0x0003240000047ab9 */ /* 0x000fe40000000a00 */
[----:B------:R-:W-:-:S09]  /*2bbb0*/  ISETP.GE.OR P3, PT, R15, R20, P0 ;  /* 0x000000140f00720c */ /* 0x000fd20000766670 */
[----:B------:R-:W0:Y:S04]  /*2bbc0*/  @P2 LDC R5, c[0x0][0xcec] ;  /* 0x00033b00ff052b82 */ /* 0x000e280000000800 */
[----:B------:R-:W2:Y:S01]  /*2bbd0*/  @!P3 LDL R11, [R1+0x440] ;  /* 0x00044000010bb983 */ /* 0x000ea20000100800 */
[----:B------:R-:W-:Y:S01]  /*2bbe0*/  SHF.R.S32.HI R0, RZ, 0x1f, R192 ;  /* 0x0000001fff007819 */ /* 0x000fe200000114c0 */
[----:B------:R-:W-:Y:S01]  /*2bbf0*/  IMAD.MOV.U32 R4, RZ, RZ, R8 ;  /* 0x000000ffff047224 */ /* 0x000fe200078e0008 */
[----:B------:R-:W-:Y:S01]  /*2bc00*/  SHF.R.S32.HI R17, RZ, 0x1f, R16 ;  /* 0x0000001fff117819 */ /* 0x000fe20000011410 */
[----:B------:R-:W1:Y:S01]  /*2bc10*/  @P2 LDC R6, c[0x0][0xcf0] ;  /* 0x00033c00ff062b82 */ /* 0x000e620000000800 */
[----:B------:R-:W-:Y:S01]  /*2bc20*/  SHF.R.S32.HI R76, RZ, 0x1f, R213 ;  /* 0x0000001fff4c7819 */ /* 0x000fe200000114d5 */
[----:B------:R-:W-:Y:S01]  /*2bc30*/  IMAD R7, R0, UR4, RZ ;  /* 0x0000000400077c24 */ /* 0x000fe2000f8e02ff */
[----:B------:R-:W-:-:S02]  /*2bc40*/  SEL R77, R213, RZ, !P1 ;  /* 0x000000ffd54d7207 */ /* 0x000fc40004800000 */
[----:B------:R-:W-:-:S03]  /*2bc50*/  SEL R76, R76, RZ, !P1 ;  /* 0x000000ff4c4c7207 */ /* 0x000fc60004800000 */
[----:B------:R-:W3:Y:S01]  /*2bc60*/  @P2 LDC R79, c[0x0][0xcec] ;  /* 0x00033b00ff4f2b82 */ /* 0x000ee20000000800 */
[----:B0-----:R-:W-:-:S07]  /*2bc70*/  @P2 IMAD.HI.U32 R5, R8, R5, RZ ;  /* 0x0000000508052227 */ /* 0x001fce00078e00ff */
[----:B------:R-:W0:Y:S01]  /*2bc80*/  @P2 LDC R81, c[0x0][0xcf0] ;  /* 0x00033c00ff512b82 */ /* 0x000e220000000800 */
[----:B-1----:R-:W-:Y:S01]  /*2bc90*/  @P2 SHF.R.U32.HI R4, RZ, R6, R5 ;  /* 0x00000006ff042219 */ /* 0x002fe20000011605 */
[C---:B------:R-:W-:Y:S02]  /*2bca0*/  IMAD R5, R192.reuse, UR5, R7 ;  /* 0x00000005c0057c24 */ /* 0x040fe4000f8e0207 */
[----:B------:R-:W-:Y:S01]  /*2bcb0*/  IMAD.WIDE.U32 R6, R192, UR4, R16 ;  /* 0x00000004c0067c25 */ /* 0x000fe2000f8e0010 */
[----:B------:R-:W-:Y:S01]  /*2bcc0*/  ULDC.64 UR4, c[0x0][0xc98] ;  /* 0x0003260000047ab9 */ /* 0x000fe20000000a00 */
[--C-:B------:R-:W-:Y:S02]  /*2bcd0*/  SHF.R.S32.HI R13, RZ, 0x1f, R4.reuse ;  /* 0x0000001fff0d7819 */ /* 0x100fe40000011404 */
[----:B------:R-:W-:Y:S02]  /*2bce0*/  IMAD.MOV R9, RZ, RZ, -R4 ;  /* 0x000000ffff097224 */ /* 0x000fe400078e0a04 */
[----:B------:R-:W-:-:S02]  /*2bcf0*/  IMAD.IADD R7, R7, 0x1, R5 ;  /* 0x0000000107077824 */ /* 0x000fc400078e0205 */
[----:B------:R-:W-:Y:S02]  /*2bd00*/  IMAD R9, R21, R9, R8 ;  /* 0x0000000915097224 */ /* 0x000fe400078e0208 */
[----:B------:R-:W-:Y:S02]  /*2bd10*/  IMAD R8, R76, UR4, RZ ;  /* 0x000000044c087c24 */ /* 0x000fe4000f8e02ff */
[----:B------:R-:W-:Y:S01]  /*2bd20*/  IMAD.WIDE.U32 R6, R77, UR4, R6 ;  /* 0x000000044d067c25 */ /* 0x000fe2000f8e0006 */
[----:B------:R-:W-:-:S03]  /*2bd30*/  SHF.R.S32.HI R5, RZ, 0x1f, R9 ;  /* 0x0000001fff057819 */ /* 0x000fc60000011409 */
[----:B------:R-:W-:Y:S01]  /*2bd40*/  IMAD R8, R77, UR5, R8 ;  /* 0x000000054d087c24 */ /* 0x000fe2000f8e0208 */
[----:B------:R-:W-:Y:S01]  /*2bd50*/  IADD3 R4, P1, R4, R6, RZ ;  /* 0x0000000604047210 */ /* 0x000fe20007f3e0ff */
[----:B------:R-:W-:Y:S02]  /*2bd60*/  ULDC.64 UR4, c[0x0][0xc88] ;  /* 0x0003220000047ab9 */ /* 0x000fe40000000a00 */
[----:B------:R-:W-:Y:S01]  /*2bd70*/  IMAD R6, R5, UR4, RZ ;  /* 0x0000000405067c24 */ /* 0x000fe2000f8e02ff */
[----:B------:R-:W-:-:S03]  /*2bd80*/  IADD3.X R5, R13, R7, R8, P1, !PT ;  /* 0x000000070d057210 */ /* 0x000fc60000ffe408 */
[C---:B------:R-:W-:Y:S02]  /*2bd90*/  IMAD R7, R9.reuse, UR5, R6 ;  /* 0x0000000509077c24 */ /* 0x040fe4000f8e0206 */
[----:B------:R-:W-:Y:S01]  /*2bda0*/  IMAD.WIDE.U32 R4, R9, UR4, R4 ;  /* 0x0000000409047c25 */ /* 0x000fe2000f8e0004 */
[----:B------:R-:W-:-:S03]  /*2bdb0*/  ULDC.64 UR4, c[0x0][0xc50] ;  /* 0x0003140000047ab9 */ /* 0x000fc60000000a00 */
[----:B------:R-:W-:Y:S01]  /*2bdc0*/  IMAD.IADD R5, R5, 0x1, R7 ;  /* 0x0000000105057824 */ /* 0x000fe200078e0207 */
[----:B------:R-:W-:-:S04]  /*2bdd0*/  LEA R10, P1, R4, UR4, 0x2 ;  /* 0x00000004040a7c11 */ /* 0x000fc8000f8210ff */
[----:B------:R-:W-:Y:S01]  /*2bde0*/  LEA.HI.X R4, R4, UR5, R5, 0x2, P1 ;  /* 0x0000000504047c11 */ /* 0x000fe200088f1405 */
[----:B------:R-:W-:Y:S01]  /*2bdf0*/  SHFL.IDX PT, R6, R10, RZ, 0x1c1f ;  /* 0x001c1fff0a067589 */ /* 0x000fe200000e0000 */
[----:B------:R-:W-:Y:S01]  /*2be00*/  VIADD R5, R15, 0x8 ;  /* 0x000000080f057836 */ /* 0x000fe20000000000 */
[----:B------:R-:W-:Y:S02]  /*2be10*/  ULDC.64 UR4, c[0x0][0xba0] ;  /* 0x0002e80000047ab9 */ /* 0x000fe40000000a00 */
[----:B------:R-:W2:Y:S02]  /*2be20*/  SHFL.IDX PT, R7, R4, RZ, 0x1c1f ;  /* 0x001c1fff04077589 */ /* 0x000ea400000e0000 */
[----:B------:R-:W-:Y:S02]  /*2be30*/  ISETP.GE.OR P0, PT, R5, R20, P0 ;  /* 0x000000140500720c */ /* 0x000fe40000706670 */
[----:B--2---:R1:W-:Y:S11]  /*2be40*/  @!P3 ST.E desc[UR42][R6.64], R11 ;  /* 0x0000000b0600b985 */ /* 0x0043f6000c10192a */
[----:B------:R-:W2:Y:S01]  /*2be50*/  @!P0 LDL R59, [R1+0x444] ;  /* 0x00044400013b8983 */ /* 0x000ea20000100800 */
[----:B------:R-:W-:-:S03]  /*2be60*/  IMAD R5, R223, 0x40, R161 ;  /* 0x00000040df057824 */ /* 0x000fc600078e02a1 */
[----:B------:R-:W-:Y:S01]  /*2be70*/  SHFL.IDX PT, R54, R10, 0x1, 0x1c1f ;  /* 0x003c1f000a367f89 */ /* 0x000fe200000e0000 */
[----:B------:R-:W-:-:S03]  /*2be80*/  IMAD.WIDE R2, R5, 0x2, R2 ;  /* 0x0000000205027825 */ /* 0x000fc600078e0202 */
[----:B------:R4:W2:Y:S01]  /*2be90*/  SHFL.IDX PT, R55, R4, 0x1, 0x1c1f ;  /* 0x003c1f0004377f89 */ /* 0x0008a200000e0000 */
[C---:B------:R-:W-:Y:S02]  /*2bea0*/  IADD3 R25, P4, R2.reuse, 0x3000, RZ ;  /* 0x0000300002197810 */ /* 0x040fe40007f9e0ff */
[C---:B------:R-:W-:Y:S02]  /*2beb0*/  IADD3 R9, P1, R2.reuse, 0x1000, RZ ;  /* 0x0000100002097810 */ /* 0x040fe40007f3e0ff */
[----:B------:R-:W-:Y:S02]  /*2bec0*/  IADD3 R13, P5, R2, 0x2000, RZ ;  /* 0x00002000020d7810 */ /* 0x000fe40007fbe0ff */
[----:B------:R-:W-:Y:S02]  /*2bed0*/  LOP3.LUT R24, R25, 0x380, RZ, 0xc0, !PT ;  /* 0x0000038019187812 */ /* 0x000fe400078ec0ff */
[----:B------:R-:W-:Y:S02]  /*2bee0*/  LOP3.LUT R8, R9, 0x380, RZ, 0xc0, !PT ;  /* 0x0000038009087812 */ /* 0x000fe400078ec0ff */
[----:B------:R-:W-:-:S02]  /*2bef0*/  LOP3.LUT R12, R13, 0x380, RZ, 0xc0, !PT ;  /* 0x000003800d0c7812 */ /* 0x000fc400078ec0ff */
        /* <DEDUP_REMOVED lines=16> */
[----:B------:R-:W-:Y:S02]  /*2c000*/  LOP3.LUT R36, R37, 0x380, RZ, 0xc0, !PT ;  /* 0x0000038025247812 */ /* 0x000fe400078ec0ff */
        /* <DEDUP_REMOVED lines=34> */
[C---:B------:R-:W-:Y:S01]  /*2c230*/  IADD3 R65, P1, R2.reuse, 0xd000, RZ ;  /* 0x0000d00002417810 */ /* 0x040fe20007f3e0ff */
[----:B------:R-:W-:Y:S01]  /*2c240*/  IMAD.X R73, RZ, RZ, R3, P4 ;  /* 0x000000ffff497224 */ /* 0x000fe200020e0603 */
[C---:B------:R-:W-:Y:S02]  /*2c250*/  IADD3 R69, P5, R2.reuse, 0xe000, RZ ;  /* 0x0000e00002457810 */ /* 0x040fe40007fbe0ff */
[----:B-1----:R-:W-:Y:S02]  /*2c260*/  LOP3.LUT R7, R2, 0x380, RZ, 0xc0, !PT ;  /* 0x0000038002077812 */ /* 0x002fe400078ec0ff */
[----:B----4-:R-:W-:Y:S02]  /*2c270*/  LOP3.LUT R4, R5, 0x380, RZ, 0xc0, !PT ;  /* 0x0000038005047812 */ /* 0x010fe400078ec0ff */
[----:B------:R-:W-:-:S02]  /*2c280*/  LOP3.LUT R60, R61, 0x380, RZ, 0xc0, !PT ;  /* 0x000003803d3c7812 */ /* 0x000fc400078ec0ff */
[----:B------:R-:W-:Y:S02]  /*2c290*/  LOP3.LUT R64, R65, 0x380, RZ, 0xc0, !PT ;  /* 0x0000038041407812 */ /* 0x000fe400078ec0ff */
[----:B------:R-:W-:Y:S02]  /*2c2a0*/  LOP3.LUT R68, R69, 0x380, RZ, 0xc0, !PT ;  /* 0x0000038045447812 */ /* 0x000fe400078ec0ff */
[----:B------:R-:W-:Y:S02]  /*2c2b0*/  SHF.R.U64 R7, R7, 0x3, RZ ;  /* 0x0000000307077819 */ /* 0x000fe400000012ff */
[----:B------:R-:W-:Y:S02]  /*2c2c0*/  SHF.R.U64 R4, R4, 0x3, RZ ;  /* 0x0000000304047819 */ /* 0x000fe400000012ff */
[----:B------:R-:W-:Y:S02]  /*2c2d0*/  SHF.R.U64 R60, R60, 0x3, RZ ;  /* 0x000000033c3c7819 */ /* 0x000fe400000012ff */
[----:B------:R-:W-:-:S02]  /*2c2e0*/  SHF.R.U64 R64, R64, 0x3, RZ ;  /* 0x0000000340407819 */ /* 0x000fc400000012ff */
[----:B------:R-:W-:Y:S02]  /*2c2f0*/  SHF.R.U64 R68, R68, 0x3, RZ ;  /* 0x0000000344447819 */ /* 0x000fe400000012ff */
[----:B------:R-:W-:Y:S02]  /*2c300*/  LOP3.LUT R2, R7, R2, RZ, 0x3c, !PT ;  /* 0x0000000207027212 */ /* 0x000fe400078e3cff */
[----:B------:R-:W-:Y:S01]  /*2c310*/  LOP3.LUT R60, R60, R61, RZ, 0x3c, !PT ;  /* 0x0000003d3c3c7212 */ /* 0x000fe200078e3cff */
[--C-:B------:R-:W-:Y:S01]  /*2c320*/  IMAD.X R61, RZ, RZ, R3.reuse, P3 ;  /* 0x000000ffff3d7224 */ /* 0x100fe200018e0603 */
[----:B------:R-:W-:Y:S01]  /*2c330*/  LOP3.LUT R64, R64, R65, RZ, 0x3c, !PT ;  /* 0x0000004140407212 */ /* 0x000fe200078e3cff */
[--C-:B------:R-:W-:Y:S01]  /*2c340*/  IMAD.X R65, RZ, RZ, R3.reuse, P1 ;  /* 0x000000ffff417224 */ /* 0x100fe200008e0603 */
[----:B------:R-:W-:Y:S01]  /*2c350*/  LOP3.LUT R68, R68, R69, RZ, 0x3c, !PT ;  /* 0x0000004544447212 */ /* 0x000fe200078e3cff */
[----:B------:R-:W-:Y:S01]  /*2c360*/  IMAD.X R69, RZ, RZ, R3, P5 ;  /* 0x000000ffff457224 */ /* 0x000fe200028e0603 */
[----:B------:R-:W-:Y:S01]  /*2c370*/  LOP3.LUT R72, R4, R5, RZ, 0x3c, !PT ;  /* 0x0000000504487212 */ /* 0x000fe200078e3cff */
[----:B------:R-:W-:-:S02]  /*2c380*/  IMAD.IADD R78, R224, 0x1, R191 ;  /* 0x00000001e04e7824 */ /* 0x000fc400078e02bf */
[----:B------:R-:W-:Y:S01]  /*2c390*/  IMAD.IADD R191, R223, 0x1, R191 ;  /* 0x00000001dfbf7824 */ /* 0x000fe200078e02bf */
[----:B------:R-:W-:Y:S01]  /*2c3a0*/  BSSY B1, `(.L_x_3766) ;  /* 0x0000056000017945 */ /* 0x000fe20003800000 */
[----:B--2---:R1:W-:Y:S04]  /*2c3b0*/  @!P0 ST.E desc[UR42][R54.64], R59 ;  /* 0x0000003b36008985 */ /* 0x0043e8000c10192a */
[----:B------:R2:W5:Y:S04]  /*2c3c0*/  LD.E.128 R4, desc[UR42][R2.64] ;  /* 0x0000002a02047980 */ /* 0x000568000c101d00 */
        /* <DEDUP_REMOVED lines=9> */
[----:B------:R-:W-:Y:S01]  /*2c460*/  IMAD R17, R0, UR4, RZ ;  /* 0x0000000400117c24 */ /* 0x000fe2000f8e02ff */
[----:B------:R-:W5:Y:S01]  /*2c470*/  LD.E.128 R32, desc[UR42][R32.64] ;  /* 0x0000002a20207980 */ /* 0x000f62000c101d00 */
[----:B------:R-:W-:-:S03]  /*2c480*/  IMAD.WIDE.U32 R2, R192, UR4, R2 ;  /* 0x00000004c0027c25 */ /* 0x000fc6000f8e0002 */
[----:B------:R-:W5:Y:S01]  /*2c490*/  LD.E.128 R36, desc[UR42][R36.64] ;  /* 0x0000002a24247980 */ /* 0x000f62000c101d00 */
[----:B------:R-:W-:Y:S01]  /*2c4a0*/  IMAD R17, R192, UR5, R17 ;  /* 0x00000005c0117c24 */ /* 0x000fe2000f8e0211 */
[----:B------:R-:W-:Y:S01]  /*2c4b0*/  ULDC.64 UR4, c[0x0][0xbf0] ;  /* 0x0002fc0000047ab9 */ /* 0x000fe20000000a00 */
[----:B---3--:R-:W-:Y:S01]  /*2c4c0*/  @P2 IMAD.HI.U32 R0, R78, R79, RZ ;  /* 0x0000004f4e002227 */ /* 0x008fe200078e00ff */
[----:B------:R-:W5:Y:S03]  /*2c4d0*/  LD.E.128 R40, desc[UR42][R40.64] ;  /* 0x0000002a28287980 */ /* 0x000f66000c101d00 */
[----:B------:R-:W-:Y:S01]  /*2c4e0*/  IMAD.IADD R3, R3, 0x1, R17 ;  /* 0x0000000103037824 */ /* 0x000fe200078e0211 */
[----:B------:R-:W5:Y:S01]  /*2c4f0*/  LD.E.128 R44, desc[UR42][R44.64] ;  /* 0x0000002a2c2c7980 */ /* 0x000f62000c101d00 */
[----:B------:R-:W-:Y:S01]  /*2c500*/  IMAD.MOV.U32 R17, RZ, RZ, R78 ;  /* 0x000000ffff117224 */ /* 0x000fe200078e004e */
[----:B0-----:R-:W-:Y:S01]  /*2c510*/  @P2 SHF.R.U32.HI R17, RZ, R81, R0 ;  /* 0x00000051ff112219 */ /* 0x001fe20000011600 */
[----:B------:R-:W-:Y:S01]  /*2c520*/  IMAD R76, R76, UR4, RZ ;  /* 0x000000044c4c7c24 */ /* 0x000fe2000f8e02ff */
[----:B------:R-:W5:Y:S02]  /*2c530*/  LD.E.128 R48, desc[UR42][R48.64] ;  /* 0x0000002a30307980 */ /* 0x000f64000c101d00 */
[--C-:B------:R-:W-:Y:S01]  /*2c540*/  SHF.R.S32.HI R0, RZ, 0x1f, R17.reuse ;  /* 0x0000001fff007819 */ /* 0x100fe20000011411 */
[----:B------:R-:W-:Y:S01]  /*2c550*/  IMAD.MOV R16, RZ, RZ, -R17 ;  /* 0x000000ffff107224 */ /* 0x000fe200078e0a11 */
[----:B-1----:R-:W5:Y:S01]  /*2c560*/  LD.E.128 R52, desc[UR42][R52.64] ;  /* 0x0000002a34347980 */ /* 0x002f62000c101d00 */
[----:B------:R-:W-:-:S02]  /*2c570*/  IMAD R79, R77, UR5, R76 ;  /* 0x000000054d4f7c24 */ /* 0x000fc4000f8e024c */
[----:B------:R-:W-:Y:S01]  /*2c580*/  IMAD.WIDE.U32 R2, R77, UR4, R2 ;  /* 0x000000044d027c25 */ /* 0x000fe2000f8e0002 */
[----:B------:R-:W-:Y:S01]  /*2c590*/  ULDC.64 UR4, c[0x0][0xbe0] ;  /* 0x0002f80000047ab9 */ /* 0x000fe20000000a00 */
[----:B------:R-:W5:Y:S02]  /*2c5a0*/  LD.E.128 R56, desc[UR42][R56.64] ;  /* 0x0000002a38387980 */ /* 0x000f64000c101d00 */
[----:B------:R-:W-:Y:S02]  /*2c5b0*/  IMAD R0, R0, UR4, RZ ;  /* 0x0000000400007c24 */ /* 0x000fe4000f8e02ff */
[----:B------:R-:W-:Y:S01]  /*2c5c0*/  IMAD R21, R21, R16, R78 ;  /* 0x0000001015157224 */ /* 0x000fe200078e024e */
[----:B------:R-:W5:Y:S01]  /*2c5d0*/  LD.E.128 R60, desc[UR42][R60.64] ;  /* 0x0000002a3c3c7980 */ /* 0x000f62000c101d00 */
[----:B------:R-:W-:-:S03]  /*2c5e0*/  IMAD.IADD R3, R3, 0x1, R79 ;  /* 0x0000000103037824 */ /* 0x000fc600078e024f */
[----:B------:R-:W5:Y:S01]  /*2c5f0*/  LD.E.128 R64, desc[UR42][R64.64] ;  /* 0x0000002a40407980 */ /* 0x000f62000c101d00 */
[----:B------:R-:W-:-:S03]  /*2c600*/  IMAD R77, R17, UR5, R0 ;  /* 0x00000005114d7c24 */ /* 0x000fc6000f8e0200 */
[----:B------:R-:W5:Y:S01]  /*2c610*/  LD.E.128 R68, desc[UR42][R68.64] ;  /* 0x0000002a44447980 */ /* 0x000f62000c101d00 */
[----:B------:R-:W-:-:S03]  /*2c620*/  SHF.R.S32.HI R0, RZ, 0x1f, R21 ;  /* 0x0000001fff007819 */ /* 0x000fc60000011415 */
[----:B------:R-:W5:Y:S01]  /*2c630*/  LD.E.128 R72, desc[UR42][R72.64] ;  /* 0x0000002a48487980 */ /* 0x000f62000c101d00 */
[----:B------:R-:W-:Y:S01]  /*2c640*/  IMAD.WIDE.U32 R2, R17, UR4, R2 ;  /* 0x0000000411027c25 */ /* 0x000fe2000f8e0002 */
[----:B------:R-:W-:Y:S01]  /*2c650*/  ULDC.64 UR4, c[0x0][0xbd8] ;  /* 0x0002f60000047ab9 */ /* 0x000fe20000000a00 */
[----:B------:R-:W-:Y:S01]  /*2c660*/  ISETP.GE.AND P2, PT, R191, R20, PT ;  /* 0x00000014bf00720c */ /* 0x000fe20003f46270 */
        /* <DEDUP_REMOVED lines=8> */
[----:B------:R-:W-:-:S04]  /*2c6f0*/  IMAD.WIDE.U32 R2, R21, UR4, R2 ;  /* 0x0000000415027c25 */ /* 0x000fc8000f8e0002 */
[----:B------:R-:W-:Y:S01]  /*2c700*/  IMAD R77, R21, UR5, R0 ;  /* 0x00000005154d7c24 */ /* 0x000fe2000f8e0200 */
[----:B------:R-:W-:Y:S01]  /*2c710*/  ULDC.64 UR4, c[0x0][0xb80] ;  /* 0x0002e00000047ab9 */ /* 0x000fe20000000a00 */
[----:B------:R-:W-:Y:S01]  /*2c720*/  VIADD R0, R144, 0x32420 ;  /* 0x0003242090007836 */ /* 0x000fe20000000000 */
[C---:B------:R-:W-:Y:S01]  /*2c730*/  LEA R21, P3, R2.reuse, UR4, 0x1 ;  /* 0x0000000402157c11 */ /* 0x040fe2000f8608ff */
[----:B------:R-:W-:Y:S02]  /*2c740*/  IMAD.IADD R3, R3, 0x1, R77 ;  /* 0x0000000103037824 */ /* 0x000fe400078e024d */
[----:B------:R-:W-:Y:S01]  /*2c750*/  VIADD R17, R191, 0x20 ;  /* 0x00000020bf117836 */ /* 0x000fe20000000000 */
[----:B------:R-:W-:Y:S01]  /*2c760*/  PRMT R0, RZ, 0x654, R0 ;  /* 0x00000654ff007816 */ /* 0x000fe20000000000 */
[----:B0-----:R0:W1:Y:S01]  /*2c770*/  SHFL.IDX PT, R78, R21, RZ, 0x181f ;  /* 0x00181fff154e7589 */ /* 0x00106200000e0000 */
[----:B------:R-:W-:Y:S02]  /*2c780*/  LEA.HI.X R80, R2, UR5, R3, 0x1, P3 ;  /* 0x0000000502507c11 */ /* 0x000fe400098f0c03 */
[-C--:B------:R-:W-:Y:S01]  /*2c790*/  ISETP.GE.AND P1, PT, R17, R20.reuse, PT ;  /* 0x000000141100720c */ /* 0x080fe20003f26270 */
[----:B------:R-:W-:Y:S01]  /*2c7a0*/  VIADD R17, R191, 0x40 ;  /* 0x00000040bf117836 */ /* 0x000fe20000000000 */
[----:B------:R2:W-:Y:S04]  /*2c7b0*/  SYNCS.ARRIVE.TRANS64.RED.A1T0 RZ, [R0+URZ], RZ ;  /* 0x000000ff00ff79a7 */ /* 0x0005e8000810043f */
[----:B------:R-:W-:Y:S01]  /*2c7c0*/  ISETP.GE.AND P0, PT, R17, R20, PT ;  /* 0x000000141100720c */ /* 0x000fe20003f06270 */
[----:B--2---:R0:W2:Y:S01]  /*2c7d0*/  SHFL.IDX PT, R0, R80, RZ, 0x181f ;  /* 0x00181fff50007589 */ /* 0x0040a200000e0000 */
[----:B------:R-:W-:Y:S11]  /*2c7e0*/  @P2 BRA `(.L_x_3767) ;  /* 0x0000000000442947 */ /* 0x000ff60003800000 */
[----:B------:R-:W-:Y:S02]  /*2c7f0*/  ULDC UR4, c[0x0][0xbc8] ;  /* 0x0002f20000047ab9 */ /* 0x000fe40000000800 */
[----:B------:R-:W-:Y:S02]  /*2c800*/  ISETP.GE.AND P2, PT, R161, UR4, PT ;  /* 0x00000004a1007c0c */ /* 0x000fe4000bf46270 */
[----:B------:R-:W-:Y:S02]  /*2c810*/  ISETP.GE.AND P3, PT, R163, UR4, PT ;  /* 0x00000004a3007c0c */ /* 0x000fe4000bf66270 */
[----:B------:R-:W-:-:S09]  /*2c820*/  ISETP.GE.AND P4, PT, R162, UR4, PT ;  /* 0x00000004a2007c0c */ /* 0x000fd2000bf86270 */
[----:B-1----:R-:W-:-:S04]  /*2c830*/  @!P2 LEA R2, P5, R161, R78, 0x1 ;  /* 0x0000004ea102a211 */ /* 0x002fc800078a08ff */
[----:B--2---:R-:W-:Y:S02]  /*2c840*/  @!P2 LEA.HI.X R3, R161, R0, R218, 0x1, P5 ;  /* 0x00000000a103a211 */ /* 0x004fe400028f0cda */
        /* <DEDUP_REMOVED lines=11> */
.L_x_3767:
[----:B------:R-:W-:Y:S05]  /*2c900*/  BSYNC B1 ;  /* 0x0000000000017941 */ /* 0x000fea0003800000 */
.L_x_3766:
        /* <DEDUP_REMOVED lines=11> */
[----:B-----5:R-:W-:-:S03]  /*2c9c0*/  @!P3 LEA R4, P5, R163, R16, 0x1 ;  /* 0x00000010a304b211 */ /* 0x020fc600078a08ff */
        /* <DEDUP_REMOVED lines=9> */
.L_x_3769:
[----:B------:R-:W-:Y:S05]  /*2ca60*/  BSYNC B1 ;  /* 0x0000000000017941 */ /* 0x000fea0003800000 */
.L_x_3768:
        /* <DEDUP_REMOVED lines=10> */
[----:B------:R-:W-:Y:S02]  /*2cb10*/  @!P2 LEA R4, P4, R163, R8, 0x1 ;  /* 0x00000008a304a211 */ /* 0x000fe400078808ff */
        /* <DEDUP_REMOVED lines=10> */
.L_x_3771:
[----:B------:R-:W-:Y:S05]  /*2cbc0*/  BSYNC B1 ;  /* 0x0000000000017941 */ /* 0x000fea0003800000 */
.L_x_3770:
[----:B0-----:R-:W-:Y:S01]  /*2cbd0*/  VIADD R3, R191, 0x60 ;  /* 0x00000060bf037836 */ /* 0x001fe20000000000 */
[----:B--2-4-:R-:W2:Y:S04]  /*2cbe0*/  SHFL.IDX PT, R80, R80, 0x3, 0x181f ;  /* 0x00781f0050507f89 */ /* 0x014ea800000e0000 */
[----:B------:R-:W-:Y:S01]  /*2cbf0*/  ISETP.GE.AND P0, PT, R3, R20, PT ;  /* 0x000000140300720c */ /* 0x000fe20003f06270 */
[----:B------:R-:W4:-:S12]  /*2cc00*/  SHFL.IDX PT, R21, R21, 0x3, 0x181f ;  /* 0x00781f0015157f89 */ /* 0x000f1800000e0000 */
[----:B------:R-:W-:Y:S05]  /*2cc10*/  @P0 BRA `(.L_x_3772) ;  /* 0x0000000c00980947 */ /* 0x000fea0003800000 */
[----:B------:R-:W-:Y:S02]  /*2cc20*/  ULDC UR4, c[0x0][0xbc8] ;  /* 0x0002f20000047ab9 */ /* 0x000fe40000000800 */
[----:B------:R-:W-:Y:S02]  /*2cc30*/  ISETP.GE.AND P3, PT, R161, UR4, PT ;  /* 0x00000004a1007c0c */ /* 0x000fe4000bf66270 */
[----:B------:R-:W-:Y:S02]  /*2cc40*/  ISETP.GE.AND P4, PT, R163, UR4, PT ;  /* 0x00000004a3007c0c */ /* 0x000fe4000bf86270 */
[----:B------:R-:W-:-:S09]  /*2cc50*/  ISETP.GE.AND P5, PT, R162, UR4, PT ;  /* 0x00000004a2007c0c */ /* 0x000fd2000bfa6270 */
[-C--:B----4-:R-:W-:Y:S02]  /*2cc60*/  @!P3 LEA R2, P0, R161, R21.reuse, 0x1 ;  /* 0x00000015a102b211 */ /* 0x090fe400078008ff */
[-C--:B------:R-:W-:Y:S02]  /*2cc70*/  @!P4 LEA R4, P1, R163, R21.reuse, 0x1 ;  /* 0x00000015a304c211 */ /* 0x080fe400078208ff */
[C---:B------:R-:W-:Y:S02]  /*2cc80*/  @!P5 LEA R6, P2, R162.reuse, R21, 0x1 ;  /* 0x00000015a206d211 */ /* 0x040fe400078408ff */
[-C--:B--2---:R-:W-:Y:S02]  /*2cc90*/  @!P3 LEA.HI.X R3, R161, R80.reuse, R218, 0x1, P0 ;  /* 0x00000050a103b211 */ /* 0x084fe400000f0cda */
        /* <DEDUP_REMOVED lines=11> */
.L_x_3764:
[----:B------:R-:W-:Y:S01]  /*2cd50*/  ULDC.64 UR4, c[0x0][0xd00] ;  /* 0x0003400000047ab9 */ /* 0x000fe20000000a00 */
[----:B-----5:R-:W2:Y:S01]  /*2cd60*/  LDC.64 R2, c[0x0][0xd00] ;  /* 0x00034000ff027b82 */ /* 0x020ea20000000a00 */
[----:B------:R-:W-:Y:S01]  /*2cd70*/  ISETP.NE.U32.AND P0, PT, RZ, UR4, PT ;  /* 0x00000004ff007c0c */ /* 0x000fe2000bf05070 */
[----:B------:R-:W-:-:S03]  /*2cd80*/  IMAD.MOV.U32 R0, RZ, RZ, RZ ;  /* 0x000000ffff007224 */ /* 0x000fc600078e00ff */
[----:B------:R-:W-:Y:S01]  /*2cd90*/  ISETP.NE.AND.EX P0, PT, RZ, UR5, PT, P0 ;  /* 0x00000005ff007c0c */ /* 0x000fe2000bf05300 */
[----:B------:R-:W-:Y:S02]  /*2cda0*/  ULDC.64 UR4, c[0x0][0xd08] ;  /* 0x0003420000047ab9 */ /* 0x000fe40000000a00 */
[----:B------:R-:W-:Y:S01]  /*2cdb0*/  ISETP.NE.U32.AND P1, PT, RZ, UR4, PT ;  /* 0x00000004ff007c0c */ /* 0x000fe2000bf25070 */
[----:B------:R-:W3:Y:S03]  /*2cdc0*/  LDC R21, c[0x0][0xce8] ;  /* 0x00033a00ff157b82 */ /* 0x000ee60000000800 */
[----:B------:R-:W-:Y:S01]  /*2cdd0*/  ISETP.NE.AND.EX P1, PT, RZ, UR5, PT, P1 ;  /* 0x00000005ff007c0c */ /* 0x000fe2000bf25310 */
[----:B--2---:R-:W-:-:S12]  /*2cde0*/  IMAD.WIDE R2, R213, 0x4, R2 ;  /* 0x00000004d5027825 */ /* 0x004fd800078e0202 */
[----:B------:R-:W2:Y:S01]  /*2cdf0*/  @P1 LDC.64 R4, c[0x0][0xd08] ;  /* 0x00034200ff041b82 */ /* 0x000ea20000000a00 */
[----:B------:R-:W-:Y:S02]  /*2ce00*/  ULDC UR4, c[0x0][0xb88] ;  /* 0x0002e20000047ab9 */ /* 0x000fe40000000800 */
[----:B------:R-:W-:Y:S01]  /*2ce10*/  IMAD.U32 R6, RZ, RZ, UR4 ;  /* 0x00000004ff067e24 */ /* 0x000fe2000f8e00ff */
[----:B------:R4:W5:Y:S01]  /*2ce20*/  @P0 LDG.E R0, desc[UR42][R2.64] ;  /* 0x0000002a02000981 */ /* 0x000962000c1e1900 */
[----:B--2---:R-:W-:-:S05]  /*2ce30*/  @P1 IMAD.WIDE R4, R213, 0x4, R4 ;  /* 0x00000004d5041825 */ /* 0x004fca00078e0204 */
[----:B------:R4:W5:Y:S01]  /*2ce40*/  @P1 LDG.E R6, desc[UR42][R4.64] ;  /* 0x0000002a04061981 */ /* 0x000962000c1e1900 */
[----:B---3--:R-:W-:Y:S02]  /*2ce50*/  ISETP.NE.AND P2, PT, R21, 0x1, PT ;  /* 0x000000011500780c */ /* 0x008fe40003f45270 */
[----:B------:R-:W-:Y:S02]  /*2ce60*/  ISETP.GE.AND P3, PT, R222, 0x80, PT ;  /* 0x00000080de00780c */ /* 0x000fe40003f66270 */
[----:B------:R-:W-:-:S09]  /*2ce70*/  SHF.R.S32.HI R7, RZ, 0x1f, R213 ;  /* 0x0000001fff077819 */ /* 0x000fd200000114d5 */
[----:B------:R-:W2:Y:S01]  /*2ce80*/  @P2 LDC R25, c[0x0][0xcec] ;  /* 0x00033b00ff192b82 */ /* 0x000ea20000000800 */
[----:B----4-:R-:W-:Y:S05]  /*2ce90*/  @P1 BRA `(.L_x_3773) ;  /* 0x0000000000101947 */ /* 0x010fea0003800000 */
[----:B------:R-:W-:Y:S05]  /*2cea0*/  @!P0 BRA `(.L_x_3773) ;  /* 0x00000000000c8947 */ /* 0x000fea0003800000 */
[----:B------:R-:W3:Y:S04]  /*2ceb0*/  LDG.E R5, desc[UR42][R2.64] ;  /* 0x0000002a02057981 */ /* 0x000ee8000c1e1900 */
[----:B-----5:R-:W3:Y:S02]  /*2cec0*/  LDG.E R6, desc[UR42][R2.64+0x4] ;  /* 0x0000042a02067981 */ /* 0x020ee4000c1e1900 */
[----:B---3--:R-:W-:-:S07]  /*2ced0*/  IMAD.IADD R6, R6, 0x1, -R5 ;  /* 0x0000000106067824 */ /* 0x008fce00078e0a05 */
.L_x_3773:
        /* <DEDUP_REMOVED lines=8> */
[----:B----4-:R-:W-:Y:S01]  /*2cf60*/  IMAD R2, R6, R9, RZ ;  /* 0x0000000906027224 */ /* 0x010fe200078e02ff */
[----:B---3--:R-:W-:-:S04]  /*2cf70*/  IADD3 R8, R191, -0x80, R3 ;  /* 0xffffff80bf087810 */ /* 0x008fc80007ffe003 */
        /* <DEDUP_REMOVED lines=19> */
[----:B------:R-:W-:-:S04]  /*2d0b0*/  IMAD.MOV R7, RZ, RZ, -R5 ;  /* 0x000000ffff077224 */ /* 0x000fc800078e0a05 */
[----:B------:R-:W-:Y:S01]  /*2d0c0*/  IMAD R7, R9, R7, R8 ;  /* 0x0000000709077224 */ /* 0x000fe200078e0208 */
[----:B------:R-:W-:Y:S01]  /*2d0d0*/  SHF.R.S32.HI R9, RZ, 0x1f, R5 ;  /* 0x0000001fff097819 */ /* 0x000fe20000011405 */
[----:B------:R-:W-:Y:S01]  /*2d0e0*/  IMAD R8, R13, UR5, R4 ;  /* 0x000000050d087c24 */ /* 0x000fe2000f8e0204 */
[----:B------:R-:W-:Y:S02]  /*2d0f0*/  ULDC.64 UR4, c[0x0][0xc88] ;  /* 0x0003220000047ab9 */ /* 0x000fe40000000a00 */
        /* <DEDUP_REMOVED lines=11> */
.L_x_3775:
[----:B------:R-:W-:Y:S05]  /*2d1b0*/  BSYNC B1 ;  /* 0x0000000000017941 */ /* 0x000fea0003800000 */
.L_x_3774:
[----:B------:R-:W4:Y:S01]  /*2d1c0*/  @P2 LDC R9, c[0x0][0xcf0] ;  /* 0x00033c00ff092b82 */ /* 0x000f220000000800 */
[----:B------:R-:W-:Y:S01]  /*2d1d0*/  ULDC.64 UR4, c[0x0][0xba0] ;  /* 0x0002e80000047ab9 */ /* 0x000fe20000000a00 */
[----:B------:R-:W-:Y:S02]  /*2d1e0*/  IMAD.IADD R8, R224, 0x1, R191 ;  /* 0x00000001e0087824 */ /* 0x000fe400078e02bf */
[----:B---3--:R-:W-:-:S04]  /*2d1f0*/  IMAD R3, R11, UR4, RZ ;  /* 0x000000040b037c24 */ /* 0x008fc8000f8e02ff */
[C---:B------:R-:W-:Y:S02]  /*2d200*/  IMAD R5, R0.reuse, UR5, R3 ;  /* 0x0000000500057c24 */ /* 0x040fe4000f8e0203 */
[----:B------:R-:W-:Y:S01]  /*2d210*/  IMAD.WIDE.U32 R2, R0, UR4, RZ ;  /* 0x0000000400027c25 */ /* 0x000fe2000f8e00ff */
[----:B------:R-:W-:-:S03]  /*2d220*/  ULDC.64 UR4, c[0x0][0xbe8] ;  /* 0x0002fa0000047ab9 */ /* 0x000fc60000000a00 */
[----:B------:R-:W-:Y:S02]  /*2d230*/  IMAD.IADD R3, R3, 0x1, R5 ;  /* 0x0000000103037824 */ /* 0x000fe400078e0205 */
[----:B------:R-:W-:Y:S02]  /*2d240*/  IMAD R5, R10, UR4, RZ ;  /* 0x000000040a057c24 */ /* 0x000fe4000f8e02ff */
[----:B--2---:R-:W-:-:S04]  /*2d250*/  @P2 IMAD.HI.U32 R0, R8, R25, RZ ;  /* 0x0000001908002227 */ /* 0x004fc800078e00ff */
        /* <DEDUP_REMOVED lines=31> */
.L_x_4002:
[----:B------:R-:W-:Y:S01]  /*2d450*/  IMAD R21, R6, R21, RZ ;  /* 0x0000001506157224 */ /* 0x000fe200078e02ff */
[----:B------:R-:W-:Y:S01]  /*2d460*/  BSSY B1, `(.L_x_3777) ;  /* 0x0000015000017945 */ /* 0x000fe20003800000 */
[----:B------:R-:W-:-:S05]  /*2d470*/  IMAD.IADD R6, R223, 0x1, R191 ;  /* 0x00000001df067824 */ /* 0x000fca00078e02bf */
[----:B------:R-:W-:-:S13]  /*2d480*/  ISETP.GE.AND P0, PT, R6, R21, PT ;  /* 0x000000150600720c */ /* 0x000fda0003f06270 */
[----:B------:R-:W-:Y:S05]  /*2d490*/  @P0 BRA `(.L_x_3778) ;  /* 0x0000000000440947 */ /* 0x000fea0003800000 */
[----:B------:R-:W-:Y:S02]  /*2d4a0*/  ULDC UR4, c[0x0][0xbc8] ;  /* 0x0002f20000047ab9 */ /* 0x000fe40000000800 */
[----:B------:R-:W-:Y:S02]  /*2d4b0*/  ISETP.GE.AND P3, PT, R161, UR4, PT ;  /* 0x00000004a1007c0c */ /* 0x000fe4000bf66270 */
[----:B------:R-:W-:Y:S02]  /*2d4c0*/  ISETP.GE.AND P2, PT, R163, UR4, PT ;  /* 0x00000004a3007c0c */ /* 0x000fe4000bf46270 */
[----:B------:R-:W-:Y:S02]  /*2d4d0*/  ISETP.GE.AND P1, PT, R162, UR4, PT ;  /* 0x00000004a2007c0c */ /* 0x000fe4000bf26270 */
[----:B------:R-:W-:-:S07]  /*2d4e0*/  ISETP.GE.AND P0, PT, R164, UR4, PT ;  /* 0x00000004a4007c0c */ /* 0x000fce000bf06270 */
[-C--:B----4-:R-:W-:Y:S02]  /*2d4f0*/  @!P3 LEA R4, P5, R161, R14.reuse, 0x1 ;  /* 0x0000000ea104b211 */ /* 0x090fe400078a08ff */
[----:B------:R-:W-:Y:S02]  /*2d500*/  @!P2 LEA R8, P4, R163, R14, 0x1 ;  /* 0x0000000ea308a211 */ /* 0x000fe400078808ff */
        /* <DEDUP_REMOVED lines=10> */
.L_x_3778:
[----:B------:R-:W-:Y:S05]  /*2d5b0*/  BSYNC B1 ;  /* 0x0000000000017941 */ /* 0x000fea0003800000 */
.L_x_3777:
[----:B------:R-:W-:-:S03]  /*2d5c0*/  UMOV UR4, 0xffffffff ;  /* 0xffffffff00047882 */ /* 0x000fc60000000000 */
[----:B------:R-:W-:Y:S05]  /*2d5d0*/  BRA.DIV UR4, `(.L_x_3779) ;  /* 0x000000a204387947 */ /* 0x000fea000b800000 */
[----:B---3--:R3:W0:Y:S04]  /*2d5e0*/  SHFL.IDX PT, R0, R3, 0x1, 0x181f ;  /* 0x00381f0003007f89 */ /* 0x00862800000e0000 */
[----:B----4-:R3:W4:Y:S02]  /*2d5f0*/  SHFL.IDX PT, R14, R2, 0x1, 0x181f ;  /* 0x00381f00020e7f89 */ /* 0x01072400000e0000 */
.L_x_4006:
[----:B------:R-:W-:Y:S01]  /*2d600*/  VIADD R4, R6, 0x20 ;  /* 0x0000002006047836 */ /* 0x000fe20000000000 */
[----:B------:R-:W-:Y:S04]  /*2d610*/  BSSY B1, `(.L_x_3780) ;  /* 0x0000014000017945 */ /* 0x000fe80003800000 */
        /* <DEDUP_REMOVED lines=9> */
[----:B0-----:R-:W-:Y:S02]  /*2d6b0*/  @!P3 LEA.HI.X R5, R161, R0, R218, 0x1, P5 ;  /* 0x00000000a105b211 */ /* 0x001fe400028f0cda */
        /* <DEDUP_REMOVED lines=9> */
.L_x_3781:
[----:B------:R-:W-:Y:S05]  /*2d750*/  BSYNC B1 ;  /* 0x0000000000017941 */ /* 0x000fea0003800000 */
.L_x_3780:
[----:B------:R-:W-:-:S03]  /*2d760*/  UMOV UR4, 0xffffffff ;  /* 0xffffffff00047882 */ /* 0x000fc60000000000 */
[----:B------:R-:W-:Y:S05]  /*2d770*/  BRA.DIV UR4, `(.L_x_3782) ;  /* 0x000000a204187947 */ /* 0x000fea000b800000 */
[----:B0-----:R0:W0:Y:S04]  /*2d780*/  SHFL.IDX PT, R0, R3, 0x2, 0x181f ;  /* 0x00581f0003007f89 */ /* 0x00102800000e0000 */
[----:B----4-:R4:W0:Y:S02]  /*2d790*/  SHFL.IDX PT, R14, R2, 0x2, 0x181f ;  /* 0x00581f00020e7f89 */ /* 0x01082400000e0000 */
.L_x_4010:
        /* <DEDUP_REMOVED lines=9> */
[-C--:B0-----:R-:W-:Y:S02]  /*2d830*/  @!P3 LEA R4, P5, R161, R14.reuse, 0x1 ;  /* 0x0000000ea104b211 */ /* 0x081fe400078a08ff */
[----:B------:R-:W-:Y:S02]  /*2d840*/  @!P2 LEA R8, P4, R163, R14, 0x1 ;  /* 0x0000000ea308a211 */ /* 0x000fe400078808ff */
[----:B------:R-:W-:Y:S02]  /*2d850*/  @!P3 LEA.HI.X R5, R161, R0, R218, 0x1, P5 ;  /* 0x00000000a105b211 */ /* 0x000fe400028f0cda */
        /* <DEDUP_REMOVED lines=9> */
.L_x_3784:
[----:B------:R-:W-:Y:S05]  /*2d8f0*/  BSYNC B1 ;  /* 0x0000000000017941 */ /* 0x000fea0003800000 */
.L_x_3783:
[----:B------:R-:W-:-:S03]  /*2d900*/  UMOV UR4, 0xffffffff ;  /* 0xffffffff00047882 */ /* 0x000fc60000000000 */
[----:B------:R-:W-:Y:S05]  /*2d910*/  BRA.DIV UR4, `(.L_x_3785) ;  /* 0x0000009e04f87947 */ /* 0x000fea000b800000 */
[----:B0-----:R0:W0:Y:S04]  /*2d920*/  SHFL.IDX PT, R0, R3, 0x3, 0x181f ;  /* 0x00781f0003007f89 */ /* 0x00102800000e0000 */
[----:B------:R0:W0:Y:S02]  /*2d930*/  SHFL.IDX PT, R14, R2, 0x3, 0x181f ;  /* 0x00781f00020e7f89 */ /* 0x00002400000e0000 */
.L_x_4014:
[----:B0-234-:R-:W-:-:S05]  /*2d940*/  VIADD R2, R6, 0x60 ;  /* 0x0000006006027836 */ /* 0x01dfca0000000000 */
[----:B------:R-:W-:-:S13]  /*2d950*/  ISETP.GE.AND P0, PT, R2, R21, PT ;  /* 0x000000150200720c */ /* 0x000fda0003f06270 */
[----:B------:R-:W-:Y:S05]  /*2d960*/  @P0 BRA `(.L_x_3772) ;  /* 0x0000000000440947 */ /* 0x000fea0003800000 */
[----:B------:R-:W-:Y:S02]  /*2d970*/  ULDC UR4, c[0x0][0xbc8] ;  /* 0x0002f20000047ab9 */ /* 0x000fe40000000800 */
[----:B------:R-:W-:Y:S02]  /*2d980*/  ISETP.GE.AND P3, PT, R161, UR4, PT ;  /* 0x00000004a1007c0c */ /* 0x000fe4000bf66270 */
[----:B------:R-:W-:Y:S02]  /*2d990*/  ISETP.GE.AND P2, PT, R163, UR4, PT ;  /* 0x00000004a3007c0c */ /* 0x000fe4000bf46270 */
[----:B------:R-:W-:Y:S02]  /*2d9a0*/  ISETP.GE.AND P1, PT, R162, UR4, PT ;  /* 0x00000004a2007c0c */ /* 0x000fe4000bf26270 */
[----:B------:R-:W-:-:S07]  /*2d9b0*/  ISETP.GE.AND P0, PT, R164, UR4, PT ;  /* 0x00000004a4007c0c */ /* 0x000fce000bf06270 */
[-C--:B------:R-:W-:Y:S02]  /*2d9c0*/  @!P3 LEA R2, P5, R161, R14.reuse, 0x1 ;  /* 0x0000000ea102b211 */ /* 0x080fe400078a08ff */
        /* <DEDUP_REMOVED lines=11> */
.L_x_3772:
[----:B------:R-:W-:Y:S05]  /*2da80*/  BSYNC B0 ;  /* 0x0000000000007941 */ /* 0x000fea0003800000 */
.L_x_3763:
[----:B------:R-:W-:Y:S02]  /*2da90*/  ULDC UR4, c[0x0][0xd3c] ;  /* 0x00034f0000047ab9 */ /* 0x000fe40000000800 */
[----:B-1----:R-:W-:-:S13]  /*2daa0*/  ISETP.GE.AND P0, PT, R123, UR4, PT ;  /* 0x000000047b007c0c */ /* 0x002fda000bf06270 */
[----:B------:R-:W-:Y:S05]  /*2dab0*/  @!P0 BRA `(.L_x_3786) ;  /* 0xfffffd3400c88947 */ /* 0x000fea000383ffff */
[----:B------:R-:W-:Y:S05]  /*2dac0*/  BRA `(.L_x_3567) ;  /* 0x0000008c00607947 */ /* 0x000fea0003800000 */
.L_x_3565:
[----:B------:R-:W-:-:S08]  /*2dad0*/  NOP ;  /* 0x0000000000007918 */ /* 0x000fd00000000000 */
[----:B------:R-:W0:-:S00]  /*2dae0*/  USETMAXREG.DEALLOC.CTAPOOL 0x18 ;  /* 0x00000018000079c8 */ /* 0x000e0000080e0500 */
        /* <DEDUP_REMOVED lines=16> */
.L_x_3787:
        /* <DEDUP_REMOVED lines=42> */
.L_x_3793:
        /* <DEDUP_REMOVED lines=12> */
.L_x_3792:
[----:B------:R-:W-:Y:S05]  /*2df50*/  BSYNC B0 ;  /* 0x0000000000007941 */ /* 0x000fea0003800000 */
.L_x_3791:
        /* <DEDUP_REMOVED lines=21> */
.L_x_3789:
        /* <DEDUP_REMOVED lines=20> */
.L_x_3794:
        /* <DEDUP_REMOVED lines=56> */
.L_x_3790:
[----:B------:R-:W-:Y:S02]  /*2e570*/  IMAD.MOV.U32 R17, RZ, RZ, RZ ;  /* 0x000000ffff117224 */ /* 0x000fe400078e00ff */
[----:B------:R-:W-:Y:S02]  /*2e580*/  IMAD.U32 R16, RZ, RZ, UR6 ;  /* 0x00000006ff107e24 */ /* 0x000fe4000f8e00ff */
[----:B------:R-:W-:-:S07]  /*2e590*/  IMAD.MOV.U32 R18, RZ, RZ, RZ ;  /* 0x000000ffff127224 */ /* 0x000fce00078e00ff */
.L_x_3795:
[----:B------:R-:W-:-:S13]  /*2e5a0*/  ISETP.NE.AND P0, PT, R0, RZ, PT ;  /* 0x000000ff0000720c */ /* 0x000fda0003f05270 */
[----:B------:R-:W1:Y:S01]  /*2e5b0*/  @!P0 S2R R3, SR_CgaCtaId ;  /* 0x0000000000038919 */ /* 0x000e620000008800 */
[----:B------:R-:W-:-:S04]  /*2e5c0*/  @!P0 MOV R0, 0x400 ;  /* 0x0000040000008802 */ /* 0x000fc80000000f00 */
[----:B-1----:R-:W-:-:S05]  /*2e5d0*/  @!P0 LEA R0, R3, R0, 0x18 ;  /* 0x0000000003008211 */ /* 0x002fca00078ec0ff */
[----:B------:R1:W-:Y:S01]  /*2e5e0*/  @!P0 STS.128 [R0+0x324d0], R16 ;  /* 0x0324d01000008388 */ /* 0x0003e20000000c00 */
[----:B------:R-:W-:Y:S06]  /*2e5f0*/  BAR.ARV 0x5, 0x180 ;  /* 0x0146000000007b1d */ /* 0x000fec0000002000 */
.L_x_3788:
        /* <DEDUP_REMOVED lines=11> */
[----:B------:R-:W-:Y:S01]  /*2e6b0*/  STL [R1+0x4d4], RZ ;  /* 0x0004d4ff01007387 */ /* 0x000fe20000100800 */
[----:B------:R-:W-:Y:S01]  /*2e6c0*/  ULDC.64 UR40, c[0x0][0x198] ;  /* 0x0000660000287ab9 */ /* 0x000fe20000000a00 */
[----:B------:R-:W-:Y:S02]  /*2e6d0*/  ULDC UR39, c[0x0][0xc] ;  /* 0x0000030000277ab9 */ /* 0x000fe40000000800 */
[----:B------:R-:W-:Y:S04]  /*2e6e0*/  STL [R1+0x468], RZ ;  /* 0x000468ff01007387 */ /* 0x000fe80000100800 */
        /* <DEDUP_REMOVED lines=17> */
[----:B------:R2:W-:Y:S01]  /*2e800*/  STL [R1+0x478], R2 ;  /* 0x0004780201007387 */ /* 0x0005e20000100800 */
[----:B0-----:R-:W-:Y:S01]  /*2e810*/  IMAD.MOV.U32 R4, RZ, RZ, 0x1 ;  /* 0x00000001ff047424 */ /* 0x001fe200078e00ff */
[----:B-1----:R-:W-:-:S04]  /*2e820*/  LOP3.LUT R3, R0, 0x40, RZ, 0xfc, !PT ;  /* 0x0000004000037812 */ /* 0x002fc800078efcff */
[----:B------:R0:W-:Y:S01]  /*2e830*/  STL [R1+0x474], R4 ;  /* 0x0004740401007387 */ /* 0x0001e20000100800 */
[C---:B--2---:R-:W-:Y:S02]  /*2e840*/  LOP3.LUT R2, R0.reuse, 0x80, RZ, 0xfc, !PT ;  /* 0x0000008000027812 */ /* 0x044fe400078efcff */
[----:B------:R-:W-:-:S07]  /*2e850*/  LOP3.LUT R0, R0, 0xc0, RZ, 0xfc, !PT ;  /* 0x000000c000007812 */ /* 0x000fce00078efcff */
.L_x_3958:
[----:B------:R-:W-:Y:S05]  /*2e860*/  YIELD ;  /* 0x0000000000007946 */ /* 0x000fea0003800000 */
[----:B------:R-:W-:Y:S01]  /*2e870*/  ULDC.64 UR4, c[0x0][0xb20] ;  /* 0x0002c80000047ab9 */ /* 0x000fe20000000a00 */
[----:B---3--:R-:W-:Y:S02]  /*2e880*/  CS2R R6, SRZ ;  /* 0x0000000000067805 */ /* 0x008fe4000001ff00 */
[----:B------:R-:W-:Y:S01]  /*2e890*/  ISETP.NE.U32.AND P0, PT, RZ, UR4, PT ;  /* 0x00000004ff007c0c */ /* 0x000fe2000bf05070 */
[----:B-1----:R-:W1:Y:S01]  /*2e8a0*/  LDC.64 R12, c[0x0][0xaf8] ;  /* 0x0002be00ff0c7b82 */ /* 0x002e620000000a00 */
[----:B------:R-:W-:Y:S01]  /*2e8b0*/  ULDC.64 UR6, c[0x0][0xb00] ;  /* 0x0002c00000067ab9 */ /* 0x000fe20000000a00 */
[----:B------:R-:W-:Y:S01]  /*2e8c0*/  ULDC.64 UR8, c[0x0][0xb08] ;  /* 0x0002c20000087ab9 */ /* 0x000fe20000000a00 */
[----:B------:R-:W-:Y:S01]  /*2e8d0*/  ISETP.NE.AND.EX P0, PT, RZ, UR5, PT, P0 ;  /* 0x00000005ff007c0c */ /* 0x000fe2000bf05300 */
[----:B------:R-:W-:-:S04]  /*2e8e0*/  ULDC.64 UR4, c[0x0][0xb10] ;  /* 0x0002c40000047ab9 */ /* 0x000fc80000000a00 */
[----:B0-----:R-:W0:Y:S08]  /*2e8f0*/  LDC.64 R4, c[0x0][0xb00] ;  /* 0x0002c000ff047b82 */ /* 0x001e300000000a00 */
[----:B------:R-:W2:Y:S02]  /*2e900*/  @P0 LDC.64 R2, c[0x0][0xb20] ;  /* 0x0002c800ff020b82 */ /* 0x000ea40000000a00 */
[----:B--2---:R-:W-:-:S05]  /*2e910*/  @P0 IMAD.WIDE R2, R19, 0x4, R2 ;  /* 0x0000000413020825 */ /* 0x004fca00078e0202 */
        /* <DEDUP_REMOVED lines=9> */
[----:B--2---:R-:W1:Y:S01]  /*2e9b0*/  LDC.64 R2, c[0x0][0xb08] ;  /* 0x0002c200ff027b82 */ /* 0x004e620000000a00 */
[----:B------:R-:W-:-:S02]  /*2e9c0*/  IMAD.MOV.U32 R0, RZ, RZ, RZ ;  /* 0x000000ffff007224 */ /* 0x000fc400078e00ff */
[----:B------:R-:W-:Y:S01]  /*2e9d0*/  ISETP.NE.AND.EX P3, PT, RZ, UR5, PT, P1 ;  /* 0x00000005ff007c0c */ /* 0x000fe2000bf65310 */
[----:B0-----:R-:W-:-:S04]  /*2e9e0*/  IMAD.WIDE R4, R19, 0x4, R4 ;  /* 0x0000000413047825 */ /* 0x001fc800078e0204 */
[----:B------:R-:W0:Y:S01]  /*2e9f0*/  @P0 LDC.64 R10, c[0x0][0xb10] ;  /* 0x0002c400ff0a0b82 */ /* 0x000e220000000a00 */
[----:B------:R-:W-:Y:S01]  /*2ea00*/  ULDC UR4, c[0x0][0x288] ;  /* 0x0000a20000047ab9 */ /* 0x000fe20000000800 */
[----:B------:R-:W-:Y:S02]  /*2ea10*/  ISETP.NE.AND.EX P1, PT, RZ, UR7, PT, P2 ;  /* 0x00000007ff007c0c */ /* 0x000fe4000bf25320 */
[----:B------:R-:W-:-:S04]  /*2ea20*/  ISETP.NE.AND.EX P2, PT, RZ, UR9, PT, P4 ;  /* 0x00000009ff007c0c */ /* 0x000fc8000bf45340 */
[----:B------:R-:W2:Y:S07]  /*2ea30*/  @P3 LDG.E R7, desc[UR42][R12.64] ;  /* 0x0000002a0c073981 */ /* 0x000eae000c1e1900 */
[----:B------:R-:W5:Y:S01]  /*2ea40*/  @P1 LDG.E R8, desc[UR42][R4.64] ;  /* 0x0000002a04081981 */ /* 0x000f62000c1e1900 */
[----:B-1----:R-:W-:-:S05]  /*2ea50*/  IMAD.WIDE R2, R19, 0x4, R2 ;  /* 0x0000000413027825 */ /* 0x002fca00078e0202 */
[----:B------:R-:W5:Y:S01]  /*2ea60*/  @P2 LDG.E R0, desc[UR42][R2.64] ;  /* 0x0000002a02002981 */ /* 0x000f62000c1e1900 */
[----:B0-----:R-:W-:-:S03]  /*2ea70*/  @P0 IMAD.WIDE R10, R19, 0x4, R10 ;  /* 0x00000004130a0825 */ /* 0x001fc600078e020a */
        /* <DEDUP_REMOVED lines=21> */
.L_x_3797:
        /* <DEDUP_REMOVED lines=10> */
.L_x_3798:
[----:B------:R-:W-:Y:S05]  /*2ec70*/  @!P1 BRA `(.L_x_3799) ;  /* 0x00000000000c9947 */ /* 0x000fea0003800000 */
[----:B------:R-:W2:Y:S04]  /*2ec80*/  LDG.E R7, desc[UR42][R4.64] ;  /* 0x0000002a04077981 */ /* 0x000ea8000c1e1900 */
[----:B------:R-:W2:Y:S02]  /*2ec90*/  LDG.E R4, desc[UR42][R4.64+0x4] ;  /* 0x0000042a04047981 */ /* 0x000ea4000c1e1900 */
[----:B--2---:R-:W-:-:S07]  /*2eca0*/  IMAD.IADD R7, R4, 0x1, -R7 ;  /* 0x0000000104077824 */ /* 0x004fce00078e0a07 */
.L_x_3799:
        /* <DEDUP_REMOVED lines=35> */
.L_x_3802:
[----:B------:R-:W-:-:S13]  /*2eee0*/  ISETP.NE.AND P0, PT, R3, 0x1, PT ;  /* 0x000000010300780c */ /* 0x000fda0003f05270 */
[----:B------:R-:W1:Y:S02]  /*2eef0*/  @P0 LDC.64 R4, c[0x0][0xae0] ;  /* 0x0002b800ff040b82 */ /* 0x000e640000000a00 */
[----:B-1----:R-:W-:-:S05]  /*2ef00*/  @P0 IMAD.HI.U32 R4, R2, R4, RZ ;  /* 0x0000000402040227 */ /* 0x002fca00078e00ff */
[----:B------:R-:W-:-:S07]  /*2ef10*/  @P0 SHF.R.U32.HI R2, RZ, R5, R4 ;  /* 0x00000005ff020219 */ /* 0x000fce0000011604 */
.L_x_3803:
[----:B------:R-:W-:Y:S05]  /*2ef20*/  BSYNC B0 ;  /* 0x0000000000007941 */ /* 0x000fea0003800000 */
.L_x_3801:
[----:B------:R-:W-:-:S05]  /*2ef30*/  IMAD R2, R2, R3, R3 ;  /* 0x0000000302027224 */ /* 0x000fca00078e0203 */
[----:B------:R-:W-:-:S07]  /*2ef40*/  VIMNMX R8, R8, R2, PT ;  /* 0x0000000208087248 */ /* 0x000fce0003fe0100 */
.L_x_3800:
        /* <DEDUP_REMOVED lines=20> */
.L_x_3806:
[----:B------:R-:W-:-:S13]  /*2f090*/  ISETP.NE.AND P0, PT, R3, 0x1, PT ;  /* 0x000000010300780c */ /* 0x000fda0003f05270 */
[----:B------:R-:W1:Y:S02]  /*2f0a0*/  @P0 LDC.64 R4, c[0x0][0xae0] ;  /* 0x0002b800ff040b82 */ /* 0x000e640000000a00 */
[----:B-1----:R-:W-:-:S05]  /*2f0b0*/  @P0 IMAD.HI.U32 R4, R2, R4, RZ ;  /* 0x0000000402040227 */ /* 0x002fca00078e00ff */
[----:B------:R-:W-:-:S07]  /*2f0c0*/  @P0 SHF.R.U32.HI R2, RZ, R5, R4 ;  /* 0x00000005ff020219 */ /* 0x000fce0000011604 */
.L_x_3807:
[----:B------:R-:W-:Y:S05]  /*2f0d0*/  BSYNC B0 ;  /* 0x0000000000007941 */ /* 0x000fea0003800000 */
.L_x_3805:
[----:B------:R-:W-:-:S05]  /*2f0e0*/  IMAD R2, R2, R3, RZ ;  /* 0x0000000302027224 */ /* 0x000fca00078e02ff */
[----:B------:R-:W-:-:S07]  /*2f0f0*/  VIMNMX R6, R6, R2, !PT ;  /* 0x0000000206067248 */ /* 0x000fce0007fe0100 */
.L_x_3804:
        /* <DEDUP_REMOVED lines=32> */
.L_x_4017:
[----:B--2---:R-:W-:Y:S02]  /*2f300*/  ISETP.NE.AND P0, PT, R14, RZ, PT ;  /* 0x000000ff0e00720c */ /* 0x004fe40003f05270 */
[----:B------:R-:W-:-:S11]  /*2f310*/  PLOP3.LUT P6, PT, PT, PT, PT, 0x8, 0x0 ;  /* 0x000000000000781c */ /* 0x000fd60003fce170 */
[----:B------:R-:W-:Y:S05]  /*2f320*/  @P0 BRA `(.L_x_3811) ;  /* 0x00000000000c0947 */ /* 0x000fea0003800000 */
[----:B------:R-:W-:-:S03]  /*2f330*/  UMOV UR4, 0xffffffff ;  /* 0xffffffff00047882 */ /* 0x000fc60000000000 */
[----:B------:R-:W-:Y:S05]  /*2f340*/  BRA.DIV UR4, `(.L_x_3812) ;  /* 0x0000008604e87947 */ /* 0x000fea000b800000 */
[----:B------:R-:W-:-:S13]  /*2f350*/  ELECT P6, URZ, PT ;  /* 0x00000000003f782f */ /* 0x000fda00038c0000 */
.L_x_3811:
        /* <DEDUP_REMOVED lines=10> */
.L_x_4020:
[----:B------:R-:W-:Y:S05]  /*2f400*/  BSYNC B1 ;  /* 0x0000000000017941 */ /* 0x000fea0003800000 */
.L_x_3813:
[----:B------:R-:W-:Y:S04]  /*2f410*/  BSSY B1, `(.L_x_3815) ;  /* 0x0000083000017945 */ /* 0x000fe80003800000 */
[----:B------:R-:W-:Y:S05]  /*2f420*/  @!P6 BRA `(.L_x_3816) ;  /* 0x000000080004e947 */ /* 0x000fea0003800000 */
[----:B------:R-:W2:Y:S04]  /*2f430*/  LDL R6, [R1+0x460] ;  /* 0x0004600001067983 */ /* 0x000ea80000100800 */
[----:B------:R-:W3:Y:S01]  /*2f440*/  LDL R7, [R1+0x468] ;  /* 0x0004680001077983 */ /* 0x000ee20000100800 */
[----:B-1----:R-:W1:Y:S01]  /*2f450*/  S2R R5, SR_TID.X ;  /* 0x0000000000057919 */ /* 0x002e620000002100 */
[----:B--2---:R-:W-:Y:S02]  /*2f460*/  IMAD.MOV.U32 R9, RZ, RZ, R6 ;  /* 0x000000ffff097224 */ /* 0x004fe400078e0006 */
[----:B------:R-:W2:Y:S02]  /*2f470*/  LDL R6, [R1+0x478] ;  /* 0x0004780001067983 */ /* 0x000ea40000100800 */
[----:B---3--:R-:W-:Y:S01]  /*2f480*/  IMAD R4, R7, 0x8, R9 ;  /* 0x0000000807047824 */ /* 0x008fe200078e0209 */
[----:B-1----:R-:W-:Y:S01]  /*2f490*/  LOP3.LUT R5, R5, 0x7f, RZ, 0xc0, !PT ;  /* 0x0000007f05057812 */ /* 0x002fe200078ec0ff */
[----:B------:R-:W-:Y:S03]  /*2f4a0*/  BSSY B2, `(.L_x_3817) ;  /* 0x0000005000027945 */ /* 0x000fe60003800000 */
[----:B------:R-:W-:-:S02]  /*2f4b0*/  ISETP.NE.AND P1, PT, R5, RZ, PT ;  /* 0x000000ff0500720c */ /* 0x000fc40003f25270 */
[----:B--2---:R-:W-:-:S04]  /*2f4c0*/  SHF.L.U32 R9, R6, 0x1f, RZ ;  /* 0x0000001f06097819 */ /* 0x004fc800000006ff */
[----:B------:R-:W1:Y:S02]  /*2f4d0*/  SYNCS.PHASECHK.TRANS64.TRYWAIT P0, [R4+URZ+0x324a0], R9 ;  /* 0x0324a009040075a7 */ /* 0x000e64000800017f */
[----:B-1----:R-:W-:Y:S05]  /*2f4e0*/  @!P0 BRA `(.L_x_3818) ;  /* 0x0000008400b88947 */ /* 0x002fea0003800000 */
.L_x_4021:
[----:B------:R-:W-:Y:S05]  /*2f4f0*/  BSYNC B2 ;  /* 0x0000000000027941 */ /* 0x000fea0003800000 */
.L_x_3817:
        /* <DEDUP_REMOVED lines=9> */
.L_x_3820:
[----:B------:R-:W-:Y:S05]  /*2f590*/  BSYNC B2 ;  /* 0x0000000000027941 */ /* 0x000fea0003800000 */
.L_x_3819:
        /* <DEDUP_REMOVED lines=14> */
.L_x_3821:
        /* <DEDUP_REMOVED lines=13> */
.L_x_4022:
[----:B------:R-:W-:Y:S05]  /*2f750*/  BSYNC B2 ;  /* 0x0000000000027941 */ /* 0x000fea0003800000 */
.L_x_3822:
[----:B------:R-:W-:Y:S01]  /*2f760*/  BSSY B2, `(.L_x_3824) ;  /* 0x000000b000027945 */ /* 0x000fe20003800000 */
[----:B------:R-:W-:Y:S02]  /*2f770*/  IMAD.MOV.U32 R10, RZ, RZ, 0x0 ;  /* 0x00000000ff0a7424 */ /* 0x000fe400078e00ff */
[----:B0-----:R-:W-:Y:S01]  /*2f780*/  IMAD.MOV.U32 R11, RZ, RZ, 0x12f00000 ;  /* 0x12f00000ff0b7424 */ /* 0x001fe200078e00ff */
        /* <DEDUP_REMOVED lines=8> */
.L_x_3825:
[----:B------:R-:W-:Y:S05]  /*2f810*/  BSYNC B2 ;  /* 0x0000000000027941 */ /* 0x000fea0003800000 */
.L_x_3824:
        /* <DEDUP_REMOVED lines=11> */
.L_x_3826:
        /* <DEDUP_REMOVED lines=15> */
.L_x_3827:
        /* <DEDUP_REMOVED lines=15> */
.L_x_3828:
        /* <DEDUP_REMOVED lines=15> */
.L_x_3829:
        /* <DEDUP_REMOVED lines=10> */
.L_x_3816:
[----:B------:R-:W-:Y:S05]  /*2fc40*/  BSYNC B1 ;  /* 0x0000000000017941 */ /* 0x000fea0003800000 */
.L_x_3815:
[----:B------:R-:W2:Y:S04]  /*2fc50*/  LDL.LU R6, [R1+0x468] ;  /* 0x0004680001067983 */ /* 0x000ea80000300800 */
[----:B------:R-:W3:Y:S01]  /*2fc60*/  LDL.LU R9, [R1+0x478] ;  /* 0x0004780001097983 */ /* 0x000ee20000300800 */
[----:B-1----:R-:W-:Y:S01]  /*2fc70*/  VIADD R4, R8, 0xfffffffe ;  /* 0xfffffffe08047836 */ /* 0x002fe20000000000 */
        /* <DEDUP_REMOVED lines=10> */
.L_x_3845:
[----:B------:R-:W-:Y:S05]  /*2fd20*/  YIELD ;  /* 0x0000000000007946 */ /* 0x000fea0003800000 */
[----:B------:R-:W-:Y:S04]  /*2fd30*/  BSSY B1, `(.L_x_3830) ;  /* 0x0000081000017945 */ /* 0x000fe80003800000 */
[----:B--2---:R-:W-:Y:S05]  /*2fd40*/  @!P6 BRA `(.L_x_3831) ;  /* 0x0000000400fce947 */ /* 0x004fea0003800000 */
[----:B------:R-:W2:Y:S04]  /*2fd50*/  LDL R8, [R1+0x460] ;  /* 0x0004600001087983 */ /* 0x000ea80000100800 */
[----:B-1----:R-:W2:Y:S04]  /*2fd60*/  LDL R5, [R1+0x468] ;  /* 0x0004680001057983 */ /* 0x002ea80000100800 */
[----:B------:R-:W3:Y:S01]  /*2fd70*/  LDL R6, [R1+0x478] ;  /* 0x0004780001067983 */ /* 0x000ee20000100800 */
[----:B------:R-:W1:Y:S01]  /*2fd80*/  S2R R7, SR_TID.X ;  /* 0x0000000000077919 */ /* 0x000e620000002100 */
[----:B------:R-:W-:Y:S01]  /*2fd90*/  BSSY B2, `(.L_x_3832) ;  /* 0x0000007000027945 */ /* 0x000fe20003800000 */
[----:B-1----:R-:W-:-:S04]  /*2fda0*/  LOP3.LUT R7, R7, 0x7f, RZ, 0xc0, !PT ;  /* 0x0000007f07077812 */ /* 0x002fc800078ec0ff */
[----:B------:R-:W-:Y:S01]  /*2fdb0*/  ISETP.NE.AND P2, PT, R7, RZ, PT ;  /* 0x000000ff0700720c */ /* 0x000fe20003f45270 */
[----:B--2---:R-:W-:Y:S01]  /*2fdc0*/  IMAD R5, R5, 0x8, R8 ;  /* 0x0000000805057824 */ /* 0x004fe200078e0208 */
[----:B---3--:R-:W-:-:S04]  /*2fdd0*/  SHF.L.U32 R6, R6, 0x1f, RZ ;  /* 0x0000001f06067819 */ /* 0x008fc800000006ff */
[----:B------:R-:W1:Y:S02]  /*2fde0*/  SYNCS.PHASECHK.TRANS64.TRYWAIT P1, [R5+URZ+0x324a0], R6 ;  /* 0x0324a006050075a7 */ /* 0x000e64000802017f */
[----:B-1----:R-:W-:Y:S05]  /*2fdf0*/  @!P1 BRA `(.L_x_3833) ;  /* 0x0000007c009c9947 */ /* 0x002fea0003800000 */
.L_x_4023:
[----:B------:R-:W-:Y:S05]  /*2fe00*/  BSYNC B2 ;  /* 0x0000000000027941 */ /* 0x000fea0003800000 */
.L_x_3832:
        /* <DEDUP_REMOVED lines=9> */
.L_x_3835:
[----:B------:R-:W-:Y:S05]  /*2fea0*/  BSYNC B2 ;  /* 0x0000000000027941 */ /* 0x000fea0003800000 */
.L_x_3834:
        /* <DEDUP_REMOVED lines=13> */
.L_x_3836:
        /* <DEDUP_REMOVED lines=13> */
.L_x_4024:
[----:B------:R-:W-:Y:S05]  /*30050*/  BSYNC B2 ;  /* 0x0000000000027941 */ /* 0x000fea0003800000 */
.L_x_3837:
        /* <DEDUP_REMOVED lines=11> */
.L_x_3840:
[----:B------:R-:W-:Y:S05]  /*30110*/  BSYNC B2 ;  /* 0x0000000000027941 */ /* 0x000fea0003800000 */
.L_x_3839:
        /* <DEDUP_REMOVED lines=11> */
.L_x_3841:
        /* <DEDUP_REMOVED lines=15> */
.L_x_3842:
        /* <DEDUP_REMOVED lines=15> */
.L_x_3843:
        /* <DEDUP_REMOVED lines=15> */
.L_x_3844:
        /* <DEDUP_REMOVED lines=10> */
.L_x_3831:
[----:B------:R-:W-:Y:S05]  /*30540*/  BSYNC B1 ;  /* 0x0000000000017941 */ /* 0x000fea0003800000 */
.L_x_3830:
[----:B-1----:R-:W2:Y:S04]  /*30550*/  LDL.LU R9, [R1+0x468] ;  /* 0x0004680001097983 */ /* 0x002ea80000300800 */
[----:B------:R-:W3:Y:S01]  /*30560*/  LDL.LU R7, [R1+0x478] ;  /* 0x0004780001077983 */ /* 0x000ee20000300800 */
[C---:B------:R-:W-:Y:S01]  /*30570*/  ISETP.GT.AND P2, PT, R4.reuse, R3, PT ;  /* 0x000000030400720c */ /* 0x040fe20003f44270 */
[----:B------:R-:W-:Y:S02]  /*30580*/  VIADD R4, R4, 0xffffffff ;  /* 0xffffffff04047836 */ /* 0x000fe40000000000 */
[----:B--2---:R-:W-:-:S05]  /*30590*/  VIADD R5, R9, 0x1 ;  /* 0x0000000109057836 */ /* 0x004fca0000000000 */
[----:B------:R-:W-:-:S04]  /*305a0*/  ISETP.NE.AND P1, PT, R5, 0x2, PT ;  /* 0x000000020500780c */ /* 0x000fc80003f25270 */
[----:B------:R-:W-:Y:S02]  /*305b0*/  SEL R6, RZ, 0x1, P1 ;  /* 0x00000001ff067807 */ /* 0x000fe40000800000 */
[----:B------:R-:W-:Y:S02]  /*305c0*/  SEL R5, R5, RZ, P1 ;  /* 0x000000ff05057207 */ /* 0x000fe40000800000 */
[----:B---3--:R-:W-:-:S03]  /*305d0*/  LOP3.LUT R7, R7, R6, RZ, 0x3c, !PT ;  /* 0x0000000607077212 */ /* 0x008fc600078e3cff */
[----:B------:R2:W-:Y:S04]  /*305e0*/  STL [R1+0x468], R5 ;  /* 0x0004680501007387 */ /* 0x0005e80000100800 */
[----:B------:R2:W-:Y:S01]  /*305f0*/  STL [R1+0x478], R7 ;  /* 0x0004780701007387 */ /* 0x0005e20000100800 */
[----:B------:R-:W-:Y:S05]  /*30600*/  @P2 BRA `(.L_x_3845) ;  /* 0xfffffff400c42947 */ /* 0x000fea000383ffff */
.L_x_3809:
[----:B------:R-:W-:Y:S05]  /*30610*/  BSYNC B0 ;  /* 0x0000000000007941 */ /* 0x000fea0003800000 */
.L_x_3808:
        /* <DEDUP_REMOVED lines=9> */
[----:B----4-:R-:W-:-:S05]  /*306b0*/  @P1 SHF.R.U32.HI R2, RZ, R3, R0 ;  /* 0x00000003ff021219 */ /* 0x010fca0000011600 */
[----:B------:R-:W-:Y:S02]  /*306c0*/  IMAD.IADD R0, R17, 0x1, R2 ;  /* 0x0000000111007824 */ /* 0x000fe400078e0202 */
[----:B------:R-:W2:Y:S02]  /*306d0*/  LDC.64 R2, c[0x0][0xad8] ;  /* 0x0002b600ff027b82 */ /* 0x000ea40000000a00 */
[----:B--2---:R-:W-:Y:S01]  /*306e0*/  ISETP.GE.AND P2, PT, R3, 0x1, PT ;  /* 0x000000010300780c */ /* 0x004fe20003f46270 */
[----:B------:R-:W-:-:S12]  /*306f0*/  IMAD.IADD R2, R0, 0x1, R2 ;  /* 0x0000000100027824 */ /* 0x000fd800078e0202 */
        /* <DEDUP_REMOVED lines=12> */
.L_x_3848:
[----:B------:R-:W-:-:S13]  /*307c0*/  ISETP.NE.AND P0, PT, R3, 0x1, PT ;  /* 0x000000010300780c */ /* 0x000fda0003f05270 */
[----:B-1----:R-:W1:Y:S02]  /*307d0*/  @P0 LDC.64 R4, c[0x0][0xae0] ;  /* 0x0002b800ff040b82 */ /* 0x002e640000000a00 */
[----:B-1----:R-:W-:-:S05]  /*307e0*/  @P0 IMAD.HI.U32 R4, R6, R4, RZ ;  /* 0x0000000406040227 */ /* 0x002fca00078e00ff */
[----:B------:R-:W-:-:S07]  /*307f0*/  @P0 SHF.R.U32.HI R6, RZ, R5, R4 ;  /* 0x00000005ff060219 */ /* 0x000fce0000011604 */
.L_x_3849:
[----:B------:R-:W-:Y:S05]  /*30800*/  BSYNC B0 ;  /* 0x0000000000007941 */ /* 0x000fea0003800000 */
.L_x_3847:
[----:B------:R-:W-:-:S05]  /*30810*/  IMAD R6, R6, R3, R3 ;  /* 0x0000000306067224 */ /* 0x000fca00078e0203 */
[----:B------:R-:W-:-:S07]  /*30820*/  VIMNMX R2, R2, R6, PT ;  /* 0x0000000602027248 */ /* 0x000fce0003fe0100 */
.L_x_3846:
        /* <DEDUP_REMOVED lines=25> */
.L_x_3852:
[----:B------:R-:W-:-:S13]  /*309c0*/  ISETP.NE.AND P0, PT, R3, 0x1, PT ;  /* 0x000000010300780c */ /* 0x000fda0003f05270 */
[----:B-1----:R-:W1:Y:S02]  /*309d0*/  @P0 LDC.64 R4, c[0x0][0xae0] ;  /* 0x0002b800ff040b82 */ /* 0x002e640000000a00 */
[----:B-1----:R-:W-:-:S05]  /*309e0*/  @P0 IMAD.HI.U32 R4, R0, R4, RZ ;  /* 0x0000000400040227 */ /* 0x002fca00078e00ff */
[----:B------:R-:W-:-:S07]  /*309f0*/  @P0 SHF.R.U32.HI R0, RZ, R5, R4 ;  /* 0x00000005ff000219 */ /* 0x000fce0000011604 */
.L_x_3853:
[----:B------:R-:W-:Y:S05]  /*30a00*/  BSYNC B0 ;  /* 0x0000000000007941 */ /* 0x000fea0003800000 */
.L_x_3851:
[----:B------:R-:W-:-:S05]  /*30a10*/  IMAD R0, R0, R3, RZ ;  /* 0x0000000300007224 */ /* 0x000fca00078e02ff */
[----:B------:R-:W-:-:S07]  /*30a20*/  VIMNMX R2, R2, R0, !PT ;  /* 0x0000000002027248 */ /* 0x000fce0007fe0100 */
.L_x_3850:
        /* <DEDUP_REMOVED lines=13> */
[----:B------:R-:W-:Y:S01]  /*30b00*/  VOTEU.ANY UR4, UPT, PT ;  /* 0x0000000000047886 */ /* 0x000fe200038e0100 */
[----:B-1----:R-:W1:Y:S01]  /*30b10*/  LDC.64 R4, c[0x0][0xd60] ;  /* 0x00035800ff047b82 */ /* 0x002e620000000a00 */
[----:B------:R-:W2:Y:S08]  /*30b20*/  FLO.U32 R0, UR4 ;  /* 0x0000000400007d00 */ /* 0x000eb000080e0000 */
[----:B------:R-:W1:Y:S01]  /*30b30*/  POPC R2, UR4 ;  /* 0x0000000400027d09 */ /* 0x000e620008000000 */
[----:B--2---:R-:W-:-:S13]  /*30b40*/  ISETP.EQ.U32.AND P0, PT, R0, R3, PT ;  /* 0x000000030000720c */ /* 0x004fda0003f02070 */
[----:B-1----:R-:W2:Y:S01]  /*30b50*/  @P0 ATOMG.E.ADD.STRONG.GPU PT, R5, desc[UR42][R4.64], R2 ;  /* 0x00000002040509a8 */ /* 0x002ea200081ee1ea */
[----:B------:R-:W1:Y:S02]  /*30b60*/  S2R R3, SR_LTMASK ;  /* 0x0000000000037919 */ /* 0x000e640000003900 */
[----:B-1----:R-:W-:-:S06]  /*30b70*/  LOP3.LUT R3, R3, UR4, RZ, 0xc0, !PT ;  /* 0x0000000403037c12 */ /* 0x002fcc000f8ec0ff */
[----:B------:R-:W1:Y:S01]  /*30b80*/  POPC R3, R3 ;  /* 0x0000000300037309 */ /* 0x000e620000000000 */
[----:B--2---:R-:W1:Y:S02]  /*30b90*/  SHFL.IDX PT, R0, R5, R0, 0x1f ;  /* 0x00001f0005007589 */ /* 0x004e6400000e0000 */
[----:B-1----:R-:W-:Y:S01]  /*30ba0*/  IADD3 R16, R0, UR39, R3 ;  /* 0x0000002700107c10 */ /* 0x002fe2000fffe003 */
[----:B------:R-:W-:Y:S06]  /*30bb0*/  BRA `(.L_x_3856) ;  /* 0x0000004c001c7947 */ /* 0x000fec0003800000 */
.L_x_3855:
        /* <DEDUP_REMOVED lines=21> */
.L_x_3858:
[----:B------:R-:W-:Y:S05]  /*30d10*/  BSYNC B6 ;  /* 0x0000000000067941 */ /* 0x000fea0003800000 */
.L_x_3857:
        /* <DEDUP_REMOVED lines=20> */
.L_x_3861:
        /* <DEDUP_REMOVED lines=15> */
.L_x_3860:
[----:B------:R-:W-:Y:S05]  /*30f50*/  BSYNC B6 ;  /* 0x0000000000067941 */ /* 0x000fea0003800000 */
.L_x_3859:
        /* <DEDUP_REMOVED lines=8> */
[----:B------:R3:W4:Y:S02]  /*30fe0*/  @P0 LDG.E R7, desc[UR42][R2.64] ;  /* 0x0000002a02070981 */ /* 0x000724000c1e1900 */
[----:B---3--:R-:W3:Y:S02]  /*30ff0*/  LDC.64 R2, c[0x0][0x418] ;  /* 0x00010600ff027b82 */ /* 0x008ee40000000a00 */
[----:B---3--:R-:W-:Y:S01]  /*31000*/  LOP3.LUT P0, RZ, R2, UR4, RZ, 0xfc, !PT ;  /* 0x0000000402ff7c12 */ /* 0x008fe2000f80fcff */
[----:B------:R-:W-:-:S03]  /*31010*/  UMOV UR4, 0xffffffff ;  /* 0xffffffff00047882 */ /* 0x000fc60000000000 */
[----:B------:R-:W-:Y:S01]  /*31020*/  LOP3.LUT P0, RZ, R3, UR5, RZ, 0xfc, P0 ;  /* 0x0000000503ff7c12 */ /* 0x000fe2000800fcff */
[----:B--2---:R-:W-:Y:S01]  /*31030*/  VIADD R0, R17, 0xffffffff ;  /* 0xffffffff11007836 */ /* 0x004fe20000000000 */
        /* <DEDUP_REMOVED lines=9> */
.L_x_4027:
        /* <DEDUP_REMOVED lines=11> */
.L_x_4030:
[----:B------:R-:W-:Y:S05]  /*31180*/  @!P6 BRA `(.L_x_3863) ;  /* 0x00000004000ce947 */ /* 0x000fea0003800000 */
[----:B------:R-:W-:-:S04]  /*31190*/  ISETP.NE.U32.AND P0, PT, R2, RZ, PT ;  /* 0x000000ff0200720c */ /* 0x000fc80003f05070 */
[----:B------:R-:W-:-:S13]  /*311a0*/  ISETP.NE.AND.EX P0, PT, R3, RZ, PT, P0 ;  /* 0x000000ff0300720c */ /* 0x000fda0003f05300 */
[----:B------:R-:W-:Y:S05]  /*311b0*/  @!P0 BRA `(.L_x_3865) ;  /* 0x0000000000508947 */ /* 0x000fea0003800000 */
[----:B------:R-:W3:Y:S01]  /*311c0*/  LDC R6, c[0x0][0x43c] ;  /* 0x00010f00ff067b82 */ /* 0x000ee20000000800 */
[----:B-1----:R-:W-:Y:S01]  /*311d0*/  IMAD.MOV.U32 R9, RZ, RZ, R0 ;  /* 0x000000ffff097224 */ /* 0x002fe200078e0000 */
[----:B------:R-:W-:-:S03]  /*311e0*/  ULDC.64 UR4, c[0x0][0x428] ;  /* 0x00010a0000047ab9 */ /* 0x000fc60000000a00 */
[----:B----4-:R-:W-:Y:S01]  /*311f0*/  IMAD.MOV.U32 R0, RZ, RZ, R9 ;  /* 0x000000ffff007224 */ /* 0x010fe200078e0009 */
[----:B---3--:R-:W-:-:S13]  /*31200*/  ISETP.NE.AND P0, PT, R6, 0x1, PT ;  /* 0x000000010600780c */ /* 0x008fda0003f05270 */
[----:B------:R-:W1:Y:S02]  /*31210*/  @P0 LDC.64 R4, c[0x0][0x440] ;  /* 0x00011000ff040b82 */ /* 0x000e640000000a00 */
[----:B-1----:R-:W-:-:S05]  /*31220*/  @P0 IMAD.HI.U32 R4, R9, R4, RZ ;  /* 0x0000000409040227 */ /* 0x002fca00078e00ff */
        /* <DEDUP_REMOVED lines=13> */
.L_x_3865:
[----:B--2---:R-:W2:Y:S04]  /*31300*/  LDL R7, [R1+0x460] ;  /* 0x0004600001077983 */ /* 0x004ea80000100800 */
[----:B----4-:R-:W2:Y:S04]  /*31310*/  LDL R0, [R1+0x464] ;  /* 0x0004640001007983 */ /* 0x010ea80000100800 */
[----:B---3--:R-:W3:Y:S01]  /*31320*/  LDL R2, [R1+0x474] ;  /* 0x0004740001027983 */ /* 0x008ee20000100800 */
[----:B--2---:R-:W-:Y:S01]  /*31330*/  IMAD R0, R0, 0x8, R7 ;  /* 0x0000000800007824 */ /* 0x004fe200078e0207 */
[----:B---3--:R-:W-:-:S04]  /*31340*/  SHF.L.U32 R2, R2, 0x1f, RZ ;  /* 0x0000001f02027819 */ /* 0x008fc800000006ff */
[----:B------:R-:W2:Y:S02]  /*31350*/  SYNCS.PHASECHK.TRANS64.TRYWAIT P0, [R0+URZ+0x32440], R2 ;  /* 0x03244002000075a7 */ /* 0x000ea4000800017f */
[----:B--2---:R-:W-:Y:S05]  /*31360*/  @!P0 BRA `(.L_x_3866) ;  /* 0x0000006800bc8947 */ /* 0x004fea0003800000 */
.L_x_4031:
        /* <DEDUP_REMOVED lines=11> */
.L_x_3867:
[----:B------:R-:W3:Y:S04]  /*31420*/  LDL R6, [R1+0x460] ;  /* 0x0004600001067983 */ /* 0x000ee80000100800 */
[----:B-1----:R-:W3:Y:S04]  /*31430*/  LDL R5, [R1+0x464] ;  /* 0x0004640001057983 */ /* 0x002ee80000100800 */
        /* <DEDUP_REMOVED lines=24> */
.L_x_3863:
        /* <DEDUP_REMOVED lines=26> */
[----:B-1----:R-:W-:Y:S02]  /*31760*/  IMAD.U32 R5, RZ, RZ, UR5 ;  /* 0x00000005ff057e24 */ /* 0x002fe4000f8e00ff */
[----:B------:R-:W-:Y:S02]  /*31770*/  IMAD.U32 R6, RZ, RZ, UR6 ;  /* 0x00000006ff067e24 */ /* 0x000fe4000f8e00ff */
[----:B--2---:R-:W-:-:S02]  /*31780*/  IMAD.U32 R7, RZ, RZ, UR7 ;  /* 0x00000007ff077e24 */ /* 0x004fc4000f8e00ff */
[----:B------:R-:W-:Y:S02]  /*31790*/  IMAD.U32 R10, RZ, RZ, UR8 ;  /* 0x00000008ff0a7e24 */ /* 0x000fe4000f8e00ff */
[----:B0-----:R-:W-:Y:S02]  /*317a0*/  IMAD.U32 R11, RZ, RZ, UR9 ;  /* 0x00000009ff0b7e24 */ /* 0x001fe4000f8e00ff */
[----:B------:R-:W-:Y:S02]  /*317b0*/  IMAD.MOV.U32 R8, RZ, RZ, 0x70 ;  /* 0x00000070ff087424 */ /* 0x000fe400078e00ff */
[----:B------:R-:W-:Y:S02]  /*317c0*/  IMAD.MOV.U32 R12, RZ, RZ, 0x1 ;  /* 0x00000001ff0c7424 */ /* 0x000fe400078e00ff */
[----:B------:R-:W-:-:S07]  /*317d0*/  IMAD.MOV.U32 R13, RZ, RZ, RZ ;  /* 0x000000ffff0d7224 */ /* 0x000fce00078e00ff */
[----:B------:R-:W-:-:S07]  /*317e0*/  LEPC R20, `(.L_x_3869) ;  /* 0x000000001014794e */ /* 0x000fce0000000000 */
[----:B---34-:R-:W-:Y:S05]  /*317f0*/  CALL.ABS.NOINC R2 ;  /* 0x0000000002007343 */ /* 0x018fea0003c00000 */
.L_x_3869:
[----:B------:R-:W-:Y:S05]  /*31800*/  BSYNC B6 ;  /* 0x0000000000067941 */ /* 0x000fea0003800000 */
.L_x_3868:
[----:B0-----:R-:W4:Y:S01]  /*31810*/  LDL R11, [R1+0x488] ;  /* 0x00048800010b7983 */ /* 0x001f220000100800 */
[----:B--2---:R-:W0:Y:S01]  /*31820*/  LDC R7, c[0x0][0x448] ;  /* 0x00011200ff077b82 */ /* 0x004e220000000800 */
[----:B------:R-:W-:Y:S01]  /*31830*/  ULDC.64 UR4, c[0x0][0x298] ;  /* 0x0000a60000047ab9 */ /* 0x000fe20000000a00 */
[----:B------:R-:W-:Y:S01]  /*31840*/  ULDC.64 UR6, c[0x0][0x280] ;  /* 0x0000a00000067ab9 */ /* 0x000fe20000000a00 */
[----:B------:R-:W2:Y:S04]  /*31850*/  LDL R4, [R1+0x4a8] ;  /* 0x0004a80001047983 */ /* 0x000ea80000100800 */
[----:B------:R-:W2:Y:S04]  /*31860*/  LDL R10, [R1+0x49c] ;  /* 0x00049c00010a7983 */ /* 0x000ea80000100800 */
[----:B-1----:R-:W2:Y:S01]  /*31870*/  LDL R9, [R1+0x4b8] ;  /* 0x0004b80001097983 */ /* 0x002ea20000100800 */
[----:B------:R-:W1:Y:S01]  /*31880*/  S2R R2, SR_TID.X ;  /* 0x0000000000027919 */ /* 0x000e620000002100 */
[----:B---3--:R-:W3:Y:S02]  /*31890*/  S2R R0, SR_TID.X ;  /* 0x0000000000007919 */ /* 0x008ee40000002100 */
[----:B------:R-:W2:Y:S01]  /*318a0*/  LDL R8, [R1+0x4bc] ;  /* 0x0004bc0001087983 */ /* 0x000ea20000100800 */
[----:B0-----:R-:W-:-:S03]  /*318b0*/  ISETP.NE.AND P0, PT, R7, 0x1, PT ;  /* 0x000000010700780c */ /* 0x001fc60003f05270 */
[----:B------:R-:W2:Y:S10]  /*318c0*/  LDL R6, [R1+0x4a4] ;  /* 0x0004a40001067983 */ /* 0x000eb40000100800 */
[----:B------:R-:W0:Y:S01]  /*318d0*/  @P0 LDC R3, c[0x0][0x450] ;  /* 0x00011400ff030b82 */ /* 0x000e220000000800 */
[----:B-1----:R-:W-:-:S04]  /*318e0*/  LOP3.LUT R2, R2, 0x7f, RZ, 0xc0, !PT ;  /* 0x0000007f02027812 */ /* 0x002fc800078ec0ff */
[----:B------:R-:W-:Y:S01]  /*318f0*/  SHF.R.U32.HI R2, RZ, 0x3, R2 ;  /* 0x00000003ff027819 */ /* 0x000fe20000011602 */
[----:B---3--:R-:W-:-:S05]  /*31900*/  IMAD.SHL.U32 R0, R0, 0x10, RZ ;  /* 0x0000001000007824 */ /* 0x008fca00078e00ff */
[----:B------:R-:W-:Y:S02]  /*31910*/  LOP3.LUT R0, R2, 0x70, R0, 0xf8, !PT ;  /* 0x0000007002007812 */ /* 0x000fe400078ef800 */
[----:B------:R-:W1:Y:S03]  /*31920*/  @P0 LDC R2, c[0x0][0x44c] ;  /* 0x00011300ff020b82 */ /* 0x000e660000000800 */
[----:B----4-:R-:W-:-:S04]  /*31930*/  IMAD.IADD R5, R0, 0x1, R11 ;  /* 0x0000000100057824 */ /* 0x010fc800078e020b */
[----:B-1----:R-:W-:-:S04]  /*31940*/  @P0 IMAD.HI.U32 R2, R5, R2, RZ ;  /* 0x0000000205020227 */ /* 0x002fc800078e00ff */
[----:B------:R-:W-:Y:S01]  /*31950*/  IMAD.MOV.U32 R0, RZ, RZ, R5 ;  /* 0x000000ffff007224 */ /* 0x000fe200078e0005 */
[----:B0-----:R-:W-:Y:S01]  /*31960*/  @P0 SHF.R.U32.HI R0, RZ, R3, R2 ;  /* 0x00000003ff000219 */ /* 0x001fe20000011602 */
[----:B--2---:R-:W-:-:S04]  /*31970*/  IMAD R2, R4, UR4, RZ ;  /* 0x0000000404027c24 */ /* 0x004fc8000f8e02ff */
        /* <DEDUP_REMOVED lines=42> */
[----:B------:R-:W0:Y:S04]  /*31c20*/  SHFL.IDX PT, R5, R3, RZ, 0x181f ;  /* 0x00181fff03057589 */ /* 0x000e2800000e0000 */
[----:B------:R-:W1:Y:S01]  /*31c30*/  SHFL.IDX PT, R4, R2, RZ, 0x181f ;  /* 0x00181fff02047589 */ /* 0x000e6200000e0000 */
[----:B--2---:R-:W-:-:S03]  /*31c40*/  IMAD R0, R11, R7, RZ ;  /* 0x000000070b007224 */ /* 0x004fc600078e02ff */
[----:B------:R-:W-:Y:S01]  /*31c50*/  SHFL.IDX PT, R7, R2, 0x1, 0x181f ;  /* 0x00381f0002077f89 */ /* 0x000fe200000e0000 */
[----:B---3--:R-:W-:-:S03]  /*31c60*/  IMAD.IADD R8, R8, 0x1, R6 ;  /* 0x0000000108087824 */ /* 0x008fc600078e0206 */
[----:B------:R-:W2:Y:S01]  /*31c70*/  SHFL.IDX PT, R6, R3, 0x1, 0x181f ;  /* 0x00381f0003067f89 */ /* 0x000ea200000e0000 */
[C---:B------:R-:W-:Y:S01]  /*31c80*/  VIADD R11, R8.reuse, 0x10 ;  /* 0x00000010080b7836 */ /* 0x040fe20000000000 */
[-C--:B------:R-:W-:Y:S02]  /*31c90*/  ISETP.GE.AND P1, PT, R8, R0.reuse, PT ;  /* 0x000000000800720c */ /* 0x080fe40003f26270 */
[----:B------:R-:W-:Y:S02]  /*31ca0*/  STL [R1+0x488], R8 ;  /* 0x0004880801007387 */ /* 0x000fe40000100800 */
[----:B------:R-:W-:Y:S02]  /*31cb0*/  ISETP.GE.AND P2, PT, R11, R0, PT ;  /* 0x000000000b00720c */ /* 0x000fe40003f46270 */
[----:B------:R3:W-:Y:S07]  /*31cc0*/  STL [R1+0x4b0], R11 ;  /* 0x0004b00b01007387 */ /* 0x0007ee0000100800 */
[----:B0-----:R-:W-:Y:S01]  /*31cd0*/  @!P1 LEA R5, P3, R10, R5, 0x1 ;  /* 0x000000050a059211 */ /* 0x001fe200078608ff */
[----:B---3--:R-:W-:-:S04]  /*31ce0*/  VIADD R11, R8, 0x20 ;  /* 0x00000020080b7836 */ /* 0x008fc80000000000 */
        /* <DEDUP_REMOVED lines=8> */
[----:B------:R-:W-:Y:S01]  /*31d70*/  @!P2 IMAD.X R4, RZ, RZ, R7, P1 ;  /* 0x000000ffff04a224 */ /* 0x000fe200008e0607 */
        /* <DEDUP_REMOVED lines=58> */
.L_x_4048:
[----:B0-----:R-:W3:Y:S04]  /*32120*/  LDL R2, [R1+0x488] ;  /* 0x0004880001027983 */ /* 0x001ee80000100800 */
[----:B------:R0:W5:Y:S01]  /*32130*/  LDL R8, [R1+0x460] ;  /* 0x0004600001087983 */ /* 0x0001620000100800 */
[----:B---3--:R-:W-:-:S05]  /*32140*/  VIADD R2, R2, 0x70 ;  /* 0x0000007002027836 */ /* 0x008fca0000000000 */
[----:B------:R-:W-:Y:S01]  /*32150*/  ISETP.GE.AND P1, PT, R2, R0, PT ;  /* 0x000000000200720c */ /* 0x000fe20003f26270 */
[----:B------:R1:W-:-:S12]  /*32160*/  STL [R1+0x4d0], R2 ;  /* 0x0004d00201007387 */ /* 0x0003d80000100800 */
[----:B-1----:R-:W-:-:S05]  /*32170*/  @!P1 LEA R2, P2, R10, R3, 0x1 ;  /* 0x000000030a029211 */ /* 0x002fca00078408ff */
[----:B--2---:R-:W-:-:S05]  /*32180*/  @!P1 IMAD.X R3, RZ, RZ, R4, P2 ;  /* 0x000000ffff039224 */ /* 0x004fca00010e0604 */
[----:B------:R-:W-:Y:S01]  /*32190*/  @!PT LDS RZ, [RZ] ;  /* 0x00000000fffff984 */ /* 0x000fe20000000800 */
[----:B------:R-:W-:Y:S01]  /*321a0*/  @!PT LDS RZ, [RZ] ;  /* 0x00000000fffff984 */ /* 0x000fe20000000800 */
[----:B------:R-:W-:Y:S01]  /*321b0*/  @!PT LDS RZ, [RZ] ;  /* 0x00000000fffff984 */ /* 0x000fe20000000800 */
[----:B------:R0:W-:Y:S01]  /*321c0*/  @!P1 LDGSTS.E.BYPASS.LTC128B.128 [R9+0x1bc00], desc[UR42][R2.64], !P0 ;  /* 0x1bc0000002099fae */ /* 0x0001e2000c101d6a */
[----:B------:R-:W-:Y:S01]  /*321d0*/  PLOP3.LUT P0, PT, PT, PT, PT, 0x80, 0x0 ;  /* 0x000000000000781c */ /* 0x000fe20003f0f070 */
[----:B------:R-:W-:-:S12]  /*321e0*/  NOP ;  /* 0x0000000000007918 */ /* 0x000fd80000000000 */
.L_x_3871:
        /* <DEDUP_REMOVED lines=38> */
.L_x_3873:
[----:B------:R-:W-:Y:S05]  /*32450*/  BSYNC B6 ;  /* 0x0000000000067941 */ /* 0x000fea0003800000 */
.L_x_3872:
        /* <DEDUP_REMOVED lines=61> */
[----:B------:R-:W-:Y:S04]  /*32830*/  SHFL.IDX PT, R6, R0, RZ, 0x181f ;  /* 0x00181fff00067589 */ /* 0x000fe800000e0000 */
[----:B------:R-:W5:Y:S01]  /*32840*/  LDL.LU R12, [R1+0x4c4] ;  /* 0x0004c400010c7983 */ /* 0x000f620000300800 */
[----:B--2---:R-:W-:-:S03]  /*32850*/  IMAD R3, R10, R7, RZ ;  /* 0x000000070a037224 */ /* 0x004fc600078e02ff */
[----:B------:R-:W2:Y:S02]  /*32860*/  LDL.LU R10, [R1+0x4c0] ;  /* 0x0004c000010a7983 */ /* 0x000ea40000300800 */
[-C--:B---3--:R-:W-:Y:S02]  /*32870*/  ISETP.GE.AND P4, PT, R4, R3.reuse, PT ;  /* 0x000000030400720c */ /* 0x088fe40003f86270 */
[----:B------:R-:W0:Y:S01]  /*32880*/  SHFL.IDX PT, R4, R2, RZ, 0x181f ;  /* 0x00181fff02047589 */ /* 0x000e2200000e0000 */
[----:B----4-:R-:W-:-:S13]  /*32890*/  ISETP.GE.AND P5, PT, R5, R3, PT ;  /* 0x000000030500720c */ /* 0x010fda0003fa6270 */
        /* <DEDUP_REMOVED lines=76> */
[----:B------:R-:W-:-:S05]  /*32d60*/  @!P4 IMAD.X R4, RZ, RZ, R6, P5 ;  /* 0x000000ffff04c224 */ /* 0x000fca00028e0606 */
[----:B------:R-:W-:-:S04]  /*32d70*/  @!P4 LOP3.LUT R5, R5, R4, RZ, 0x3c, !PT ;  /* 0x000000040505c212 */ /* 0x000fc800078e3cff */
[----:B------:R-:W-:-:S04]  /*32d80*/  @!P4 LOP3.LUT R4, R5, R4, RZ, 0x3c, !PT ;  /* 0x000000040504c212 */ /* 0x000fc800078e3cff */
[----:B------:R-:W-:Y:S01]  /*32d90*/  @!P4 LOP3.LUT R5, R5, R4, RZ, 0x3c, !PT ;  /* 0x000000040505c212 */ /* 0x000fe200078e3cff */
[----:B------:R2:W3:Y:S04]  /*32da0*/  SHFL.IDX PT, R6, R0, 0x7, 0x181f ;  /* 0x00f81f0000067f89 */ /* 0x0004e800000e0000 */
[----:B------:R2:W-:Y:S04]  /*32db0*/  @!P4 LDGSTS.E.BYPASS.LTC128B.128 [R9+0x25400], desc[UR42][R4.64], !P3 ;  /* 0x254000000409cfae */ /* 0x0005e8000d901d6a */
[----:B------:R2:W-:Y:S04]  /*32dc0*/  @!P4 LDGSTS.E.BYPASS.LTC128B.128 [R9+0x29400], desc[UR42][R4.64+0x80], !P2 ;  /* 0x294000800409cfae */ /* 0x0005e8000d101d6a */
[----:B------:R2:W-:Y:S04]  /*32dd0*/  @!P4 LDGSTS.E.BYPASS.LTC128B.128 [R9+0x2d400], desc[UR42][R4.64+0x100], !P1 ;  /* 0x2d4001000409cfae */ /* 0x0005e8000c901d6a */
[----:B-1----:R2:W-:Y:S02]  /*32de0*/  @!P4 LDGSTS.E.BYPASS.LTC128B.128 [R9+0x31400], desc[UR42][R4.64+0x180], !P0 ;  /* 0x314001800409cfae */ /* 0x0025e4000c101d6a */
.L_x_4066:
[----:B--2---:R-:W2:Y:S01]  /*32df0*/  LDL.LU R0, [R1+0x4d0] ;  /* 0x0004d00001007983 */ /* 0x004ea20000300800 */
[----:B------:R-:W-:Y:S01]  /*32e00*/  BSSY B0, `(.L_x_3875) ;  /* 0x000000d000007945 */ /* 0x000fe20003800000 */
[----:B--2---:R-:W-:-:S13]  /*32e10*/  ISETP.GE.AND P4, PT, R0, R3, PT ;  /* 0x000000030000720c */ /* 0x004fda0003f86270 */
[----:B------:R-:W-:Y:S05]  /*32e20*/  @P4 BRA `(.L_x_3876) ;  /* 0x0000000000284947 */ /* 0x000fea0003800000 */
[----:B------:R-:W2:Y:S01]  /*32e30*/  LDL R0, [R1+0x470] ;  /* 0x0004700001007983 */ /* 0x000ea20000100800 */
[----:B------:R-:W-:-:S05]  /*32e40*/  LEA R2, P4, R8, R2, 0x1 ;  /* 0x0000000208027211 */ /* 0x000fca00078808ff */
[----:B---3--:R-:W-:-:S05]  /*32e50*/  IMAD.X R3, RZ, RZ, R6, P4 ;  /* 0x000000ffff037224 */ /* 0x008fca00020e0606 */
[----:B------:R-:W-:Y:S01]  /*32e60*/  @!PT LDS RZ, [RZ] ;  /* 0x00000000fffff984 */ /* 0x000fe20000000800 */
[----:B------:R-:W-:Y:S01]  /*32e70*/  @!PT LDS RZ, [RZ] ;  /* 0x00000000fffff984 */ /* 0x000fe20000000800 */
[----:B------:R-:W-:Y:S01]  /*32e80*/  @!PT LDS RZ, [RZ] ;  /* 0x00000000fffff984 */ /* 0x000fe20000000800 */
[----:B--2---:R1:W-:Y:S04]  /*32e90*/  LDGSTS.E.BYPASS.LTC128B.128 [R0+0x25c00], desc[UR42][R2.64], !P3 ;  /* 0x25c0000002007fae */ /* 0x0043e8000d901d6a */
[----:B------:R1:W-:Y:S04]  /*32ea0*/  LDGSTS.E.BYPASS.LTC128B.128 [R0+0x29c00], desc[UR42][R2.64+0x80], !P2 ;  /* 0x29c0008002007fae */ /* 0x0003e8000d101d6a */
[----:B------:R1:W-:Y:S04]  /*32eb0*/  LDGSTS.E.BYPASS.LTC128B.128 [R0+0x2dc00], desc[UR42][R2.64+0x100], !P1 ;  /* 0x2dc0010002007fae */ /* 0x0003e8000c901d6a */
[----:B------:R1:W-:Y:S02]  /*32ec0*/  LDGSTS.E.BYPASS.LTC128B.128 [R0+0x31c00], desc[UR42][R2.64+0x180], !P0 ;  /* 0x31c0018002007fae */ /* 0x0003e4000c101d6a */
.L_x_3876:
[----:B------:R-:W-:Y:S05]  /*32ed0*/  BSYNC B0 ;  /* 0x0000000000007941 */ /* 0x000fea0003800000 */
.L_x_3875:
[----:B------:R2:W5:Y:S01]  /*32ee0*/  LDL R8, [R1+0x460] ;  /* 0x0004600001087983 */ /* 0x0005620000100800 */
[----:B------:R-:W-:Y:S01]  /*32ef0*/  PLOP3.LUT P0, PT, PT, PT, PT, 0x80, 0x0 ;  /* 0x000000000000781c */ /* 0x000fe20003f0f070 */
[----:B------:R-:W-:-:S12]  /*32f00*/  NOP ;  /* 0x0000000000007918 */ /* 0x000fd80000000000 */
.L_x_3877:
[----:B-1----:R-:W4:Y:S01]  /*32f10*/  LDL R2, [R1+0x460] ;  /* 0x0004600001027983 */ /* 0x002f220000100800 */
        /* <DEDUP_REMOVED lines=16> */
[----:B------:R-:W4:Y:S03]  /*33020*/  SYNCS.PHASECHK.TRANS64.TRYWAIT P0, [R2+URZ+0x32420], R0 ;  /* 0x03242000020075a7 */ /* 0x000f26000800017f */
[----:B-1--4-:R-:W-:Y:S05]  /*33030*/  @!P0 BRA `(.L_x_3879) ;  /* 0x0000006400dc8947 */ /* 0x012fea0003800000 */
.L_x_4067:
[----:B------:R-:W-:Y:S05]  /*33040*/  BSYNC B0 ;  /* 0x0000000000007941 */ /* 0x000fea0003800000 */
.L_x_3878:
[----:B-1----:R-:W4:Y:S01]  /*33050*/  LDL R2, [R1+0x48c] ;  /* 0x00048c0001027983 */ /* 0x002f220000100800 */
[----:B------:R-:W-:Y:S01]  /*33060*/  BSSY B0, `(.L_x_3880) ;  /* 0x000005f000007945 */ /* 0x000fe20003800000 */
[----:B----4-:R-:W-:-:S13]  /*33070*/  LOP3.LUT P0, RZ, R2, 0x1, RZ, 0xc0, !PT ;  /* 0x0000000102ff7812 */ /* 0x010fda000780c0ff */
[----:B------:R-:W-:Y:S05]  /*33080*/  @!P0 BRA `(.L_x_3881) ;  /* 0x0000000400708947 */ /* 0x000fea0003800000 */
[----:B------:R-:W4:Y:S04]  /*33090*/  LDL R2, [R1+0x460] ;  /* 0x0004600001027983 */ /* 0x000f280000100800 */
[----:B0-----:R-:W2:Y:S01]  /*330a0*/  LDL R4, [R1+0x474] ;  /* 0x0004740001047983 */ /* 0x001ea20000100800 */
        /* <DEDUP_REMOVED lines=10> */
.L_x_4068:
[----:B------:R-:W-:Y:S05]  /*33150*/  BSYNC B1 ;  /* 0x0000000000017941 */ /* 0x000fea0003800000 */
.L_x_3882:
        /* <DEDUP_REMOVED lines=9> */
.L_x_3885:
[----:B------:R-:W-:Y:S05]  /*331f0*/  BSYNC B1 ;  /* 0x0000000000017941 */ /* 0x000fea0003800000 */
.L_x_3884:
[----:B------:R-:W2:Y:S04]  /*33200*/  LDL R5, [R1+0x460] ;  /* 0x0004600001057983 */ /* 0x000ea80000100800 */
[----:B0-----:R-:W2:Y:S04]  /*33210*/  LDL R0, [R1+0x464] ;  /* 0x0004640001007983 */ /* 0x001ea80000100800 */
        /* <DEDUP_REMOVED lines=12> */
.L_x_3886:
        /* <DEDUP_REMOVED lines=15> */
.L_x_3887:
        /* <DEDUP_REMOVED lines=15> */
.L_x_3888:
        /* <DEDUP_REMOVED lines=15> */
.L_x_3889:
        /* <DEDUP_REMOVED lines=10> */
.L_x_3881:
[----:B------:R-:W-:Y:S05]  /*33650*/  BSYNC B0 ;  /* 0x0000000000007941 */ /* 0x000fea0003800000 */
.L_x_3880:
[----:B0-----:R-:W4:Y:S04]  /*33660*/  LDL R4, [R1+0x490] ;  /* 0x0004900001047983 */ /* 0x001f280000100800 */
[----:B------:R-:W2:Y:S01]  /*33670*/  LDL R5, [R1+0x484] ;  /* 0x0004840001057983 */ /* 0x000ea20000100800 */
[----:B------:R-:W-:Y:S01]  /*33680*/  BSSY B0, `(.L_x_3890) ;  /* 0x00001ff000007945 */ /* 0x000fe20003800000 */
[----:B----4-:R-:W-:-:S05]  /*33690*/  VIADD R0, R4, 0xfffffffe ;  /* 0xfffffffe04007836 */ /* 0x010fca0000000000 */
[----:B--2---:R-:W-:-:S13]  /*336a0*/  ISETP.GE.AND P0, PT, R0, R5, PT ;  /* 0x000000050000720c */ /* 0x004fda0003f06270 */
[----:B------:R-:W-:Y:S05]  /*336b0*/  @!P0 BRA `(.L_x_3891) ;  /* 0x0000001c00ec8947 */ /* 0x000fea0003800000 */
[----:B------:R-:W-:Y:S01]  /*336c0*/  IMAD.MOV R2, RZ, RZ, -R4 ;  /* 0x000000ffff027224 */ /* 0x000fe200078e0a04 */
[----:B---3--:R-:W-:Y:S01]  /*336d0*/  LOP3.LUT R6, RZ, R5, RZ, 0x33, !PT ;  /* 0x00000005ff067212 */ /* 0x008fe200078e33ff */
        /* <DEDUP_REMOVED lines=42> */
.L_x_3896:
[----:B------:R-:W2:Y:S01]  /*33980*/  LDL R2, [R1+0x460] ;  /* 0x0004600001027983 */ /* 0x000ea20000100800 */
[----:B0-----:R-:W-:Y:S01]  /*33990*/  SHF.L.U32 R5, R7, 0x1f, RZ ;  /* 0x0000001f07057819 */ /* 0x001fe200000006ff */
[----:B------:R-:W0:Y:S01]  /*339a0*/  S2R R3, SR_TID.X ;  /* 0x0000000000037919 */ /* 0x000e220000002100 */
[----:B------:R-:W-:Y:S01]  /*339b0*/  BSSY B3, `(.L_x_3897) ;  /* 0x0000006000037945 */ /* 0x000fe20003800000 */
[----:B0-----:R-:W-:-:S04]  /*339c0*/  LOP3.LUT R3, R3, 0x7f, RZ, 0xc0, !PT ;  /* 0x0000007f03037812 */ /* 0x001fc800078ec0ff */
[----:B------:R-:W-:Y:S01]  /*339d0*/  ISETP.NE.AND P1, PT, R3, RZ, PT ;  /* 0x000000ff0300720c */ /* 0x000fe20003f25270 */
[----:B--2---:R-:W-:-:S04]  /*339e0*/  IMAD R2, R8, 0x8, R2 ;  /* 0x0000000808027824 */ /* 0x004fc800078e0202 */
[----:B------:R-:W0:Y:S02]  /*339f0*/  SYNCS.PHASECHK.TRANS64.TRYWAIT P0, [R2+URZ+0x32440], R5 ;  /* 0x03244005020075a7 */ /* 0x000e24000800017f */
[----:B0-----:R-:W-:Y:S06]  /*33a00*/  @!P0 BRA `(.L_x_3898) ;  /* 0x0000005c00948947 */ /* 0x001fec0003800000 */
.L_x_4069:
[----:B------:R-:W-:Y:S05]  /*33a10*/  BSYNC B3 ;  /* 0x0000000000037941 */ /* 0x000fea0003800000 */
.L_x_3897:
        /* <DEDUP_REMOVED lines=9> */
.L_x_3900:
[----:B------:R-:W-:Y:S05]  /*33ab0*/  BSYNC B3 ;  /* 0x0000000000037941 */ /* 0x000fea0003800000 */
.L_x_3899:
        /* <DEDUP_REMOVED lines=14> */
.L_x_3901:
        /* <DEDUP_REMOVED lines=13> */
.L_x_4070:
[----:B------:R-:W-:Y:S05]  /*33c70*/  BSYNC B3 ;  /* 0x0000000000037941 */ /* 0x000fea0003800000 */
.L_x_3902:
        /* <DEDUP_REMOVED lines=11> */
.L_x_3905:
[----:B------:R-:W-:Y:S05]  /*33d30*/  BSYNC B3 ;  /* 0x0000000000037941 */ /* 0x000fea0003800000 */
.L_x_3904:
        /* <DEDUP_REMOVED lines=11> */
.L_x_3906:
        /* <DEDUP_REMOVED lines=15> */
.L_x_3907:
        /* <DEDUP_REMOVED lines=15> */
.L_x_3908:
        /* <DEDUP_REMOVED lines=15> */
.L_x_3909:
        /* <DEDUP_REMOVED lines=10> */
.L_x_3895:
[----:B------:R-:W-:Y:S05]  /*34160*/  BSYNC B1 ;  /* 0x0000000000017941 */ /* 0x000fea0003800000 */
.L_x_3894:
[----:B------:R-:W2:Y:S02]  /*34170*/  LDL R4, [R1+0x490] ;  /* 0x0004900001047983 */ /* 0x000ea40000100800 */
[----:B--2---:R-:W-:-:S07]  /*34180*/  VIADD R0, R4, 0xfffffffd ;  /* 0xfffffffd04007836 */ /* 0x004fce0000000000 */
.L_x_3893:
[----:B------:R-:W-:Y:S05]  /*34190*/  BSYNC B2 ;  /* 0x0000000000027941 */ /* 0x000fea0003800000 */
.L_x_3892:
[----:B------:R-:W2:Y:S01]  /*341a0*/  LDL.LU R2, [R1+0x490] ;  /* 0x0004900001027983 */ /* 0x000ea20000300800 */
[----:B------:R-:W-:Y:S01]  /*341b0*/  VIADD R6, R6, 0xfffffffe ;  /* 0xfffffffe06067836 */ /* 0x000fe20000000000 */
[----:B--2---:R-:W-:-:S04]  /*341c0*/  LOP3.LUT R2, RZ, R2, RZ, 0x33, !PT ;  /* 0x00000002ff027212 */ /* 0x004fc800078e33ff */
[----:B------:R-:W-:-:S13]  /*341d0*/  ISETP.NE.AND P0, PT, R6, R2, PT ;  /* 0x000000020600720c */ /* 0x000fda0003f05270 */
[----:B------:R-:W-:Y:S05]  /*341e0*/  @!P0 BRA `(.L_x_3891) ;  /* 0x0000001400208947 */ /* 0x000fea0003800000 */
.L_x_3942:
        /* <DEDUP_REMOVED lines=36> */
.L_x_3912:
        /* <DEDUP_REMOVED lines=9> */
.L_x_4071:
[----:B------:R-:W-:Y:S05]  /*344c0*/  BSYNC B2 ;  /* 0x0000000000027941 */ /* 0x000fea0003800000 */
.L_x_3913:
        /* <DEDUP_REMOVED lines=9> */
.L_x_3916:
[----:B------:R-:W-:Y:S05]  /*34560*/  BSYNC B2 ;  /* 0x0000000000027941 */ /* 0x000fea0003800000 */
.L_x_3915:
        /* <DEDUP_REMOVED lines=13> */
.L_x_3917:
        /* <DEDUP_REMOVED lines=13> */
.L_x_4072:
[----:B------:R-:W-:Y:S05]  /*34710*/  BSYNC B2 ;  /* 0x0000000000027941 */ /* 0x000fea0003800000 */
.L_x_3918:
        /* <DEDUP_REMOVED lines=11> */
.L_x_3921:
[----:B------:R-:W-:Y:S05]  /*347d0*/  BSYNC B2 ;  /* 0x0000000000027941 */ /* 0x000fea0003800000 */
.L_x_3920:
        /* <DEDUP_REMOVED lines=10> */
.L_x_3922:
        /* <DEDUP_REMOVED lines=15> */
.L_x_3923:
        /* <DEDUP_REMOVED lines=15> */
.L_x_3924:
        /* <DEDUP_REMOVED lines=15> */
.L_x_3925:
        /* <DEDUP_REMOVED lines=10> */
.L_x_3911:
[----:B------:R-:W-:Y:S05]  /*34bf0*/  BSYNC B1 ;  /* 0x0000000000017941 */ /* 0x000fea0003800000 */
.L_x_3910:
        /* <DEDUP_REMOVED lines=36> */
.L_x_3928:
        /* <DEDUP_REMOVED lines=9> */
.L_x_4073:
[----:B------:R-:W-:Y:S05]  /*34ed0*/  BSYNC B2 ;  /* 0x0000000000027941 */ /* 0x000fea0003800000 */
.L_x_3929:
        /* <DEDUP_REMOVED lines=9> */
.L_x_3932:
[----:B------:R-:W-:Y:S05]  /*34f70*/  BSYNC B2 ;  /* 0x0000000000027941 */ /* 0x000fea0003800000 */
.L_x_3931:
        /* <DEDUP_REMOVED lines=14> */
.L_x_3933:
        /* <DEDUP_REMOVED lines=13> */
.L_x_4074:
[----:B------:R-:W-:Y:S05]  /*35130*/  BSYNC B2 ;  /* 0x0000000000027941 */ /* 0x000fea0003800000 */
.L_x_3934:
        /* <DEDUP_REMOVED lines=11> */
.L_x_3937:
[----:B------:R-:W-:Y:S05]  /*351f0*/  BSYNC B2 ;  /* 0x0000000000027941 */ /* 0x000fea0003800000 */
.L_x_3936:
        /* <DEDUP_REMOVED lines=11> */
.L_x_3938:
        /* <DEDUP_REMOVED lines=15> */
.L_x_3939:
        /* <DEDUP_REMOVED lines=15> */
.L_x_3940:
        /* <DEDUP_REMOVED lines=15> */
.L_x_3941:
        /* <DEDUP_REMOVED lines=10> */
.L_x_3927:
[----:B------:R-:W-:Y:S05]  /*35620*/  BSYNC B1 ;  /* 0x0000000000017941 */ /* 0x000fea0003800000 */
.L_x_3926:
[----:B------:R-:W2:Y:S01]  /*35630*/  LDL R5, [R1+0x484] ;  /* 0x0004840001057983 */ /* 0x000ea20000100800 */
[----:B------:R-:W-:Y:S01]  /*35640*/  VIADD R0, R0, 0xfffffffe ;  /* 0xfffffffe00007836 */ /* 0x000fe20000000000 */
[----:B--2---:R-:W-:-:S13]  /*35650*/  ISETP.GT.AND P0, PT, R6, R5, PT ;  /* 0x000000050600720c */ /* 0x004fda0003f04270 */
[----:B------:R-:W-:Y:S05]  /*35660*/  @P0 BRA `(.L_x_3942) ;  /* 0xffffffe800e00947 */ /* 0x000fea000383ffff */
.L_x_3891:
[----:B------:R-:W-:Y:S05]  /*35670*/  BSYNC B0 ;  /* 0x0000000000007941 */ /* 0x000fea0003800000 */
.L_x_3890:
[----:B------:R-:W2:Y:S04]  /*35680*/  LDL.LU R4, [R1+0x464] ;  /* 0x0004640001047983 */ /* 0x000ea80000300800 */
[----:B------:R-:W4:Y:S01]  /*35690*/  LDL.LU R3, [R1+0x474] ;  /* 0x0004740001037983 */ /* 0x000f220000300800 */
[----:B------:R-:W0:Y:S01]  /*356a0*/  S2R R2, SR_TID.X ;  /* 0x0000000000027919 */ /* 0x000e220000002100 */
[----:B------:R-:W-:Y:S01]  /*356b0*/  BSSY B0, `(.L_x_3943) ;  /* 0x0000015000007945 */ /* 0x000fe20003800000 */
[----:B0-----:R-:W-:-:S04]  /*356c0*/  LOP3.LUT R2, R2, 0x7f, RZ, 0xc0, !PT ;  /* 0x0000007f02027812 */ /* 0x001fc800078ec0ff */
[----:B------:R-:W-:Y:S01]  /*356d0*/  ISETP.NE.AND P1, PT, R2, RZ, PT ;  /* 0x000000ff0200720c */ /* 0x000fe20003f25270 */
[----:B--2---:R-:W-:-:S05]  /*356e0*/  VIADD R0, R4, 0x1 ;  /* 0x0000000104007836 */ /* 0x004fca0000000000 */
[----:B------:R-:W-:-:S04]  /*356f0*/  ISETP.NE.AND P0, PT, R0, 0x2, PT ;  /* 0x000000020000780c */ /* 0x000fc80003f05270 */
[----:B------:R-:W-:-:S04]  /*35700*/  SEL R2, RZ, 0x1, P0 ;  /* 0x00000001ff027807 */ /* 0x000fc80000000000 */
[----:B----4-:R-:W-:-:S05]  /*35710*/  LOP3.LUT R3, R3, R2, RZ, 0x3c, !PT ;  /* 0x0000000203037212 */ /* 0x010fca00078e3cff */
[----:B------:R0:W-:Y:S01]  /*35720*/  STL [R1+0x474], R3 ;  /* 0x0004740301007387 */ /* 0x0001e20000100800 */
[----:B------:R-:W-:Y:S05]  /*35730*/  @P1 BRA `(.L_x_3944) ;  /* 0x0000000000301947 */ /* 0x000fea0003800000 */
[----:B0-----:R-:W0:Y:S01]  /*35740*/  S2R R3, SR_LANEID ;  /* 0x0000000000037919 */ /* 0x001e220000000000 */
[----:B------:R-:W-:Y:S01]  /*35750*/  VOTEU.ANY UR4, UPT, PT ;  /* 0x0000000000047886 */ /* 0x000fe200038e0100 */
[----:B------:R-:W1:Y:S01]  /*35760*/  LDC.64 R4, c[0x0][0xd60] ;  /* 0x00035800ff047b82 */ /* 0x000e620000000a00 */
[----:B------:R-:W0:Y:S02]  /*35770*/  FLO.U32 R2, UR4 ;  /* 0x0000000400027d00 */ /* 0x000e2400080e0000 */
[----:B0-----:R-:W-:-:S06]  /*35780*/  ISETP.EQ.U32.AND P1, PT, R2, R3, PT ;  /* 0x000000030200720c */ /* 0x001fcc0003f22070 */
[----:B------:R-:W1:Y:S07]  /*35790*/  POPC R3, UR4 ;  /* 0x0000000400037d09 */ /* 0x000e6e0008000000 */
[----:B-1----:R-:W2:Y:S01]  /*357a0*/  @P1 ATOMG.E.ADD.STRONG.GPU PT, R3, desc[UR42][R4.64], R3 ;  /* 0x00000003040319a8 */ /* 0x002ea200081ee1ea */
[----:B---3--:R-:W0:Y:S02]  /*357b0*/  S2R R6, SR_LTMASK ;  /* 0x0000000000067919 */ /* 0x008e240000003900 */
[----:B0-----:R-:W-:-:S04]  /*357c0*/  LOP3.LUT R6, R6, UR4, RZ, 0xc0, !PT ;  /* 0x0000000406067c12 */ /* 0x001fc8000f8ec0ff */
[----:B------:R-:W0:Y:S01]  /*357d0*/  POPC R7, R6 ;  /* 0x0000000600077309 */ /* 0x000e220000000000 */
[----:B--2---:R-:W0:Y:S02]  /*357e0*/  SHFL.IDX PT, R2, R3, R2, 0x1f ;  /* 0x00001f0203027589 */ /* 0x004e2400000e0000 */
[----:B0-----:R-:W-:-:S07]  /*357f0*/  IADD3 R16, R2, UR39, R7 ;  /* 0x0000002702107c10 */ /* 0x001fce000fffe007 */
.L_x_3944:
[----:B------:R-:W-:Y:S05]  /*35800*/  BSYNC B0 ;  /* 0x0000000000007941 */ /* 0x000fea0003800000 */
.L_x_3943:
[----:B------:R-:W-:-:S05]  /*35810*/  SEL R0, R0, RZ, P0 ;  /* 0x000000ff00007207 */ /* 0x000fca0000000000 */
[----:B------:R1:W-:Y:S02]  /*35820*/  STL [R1+0x464], R0 ;  /* 0x0004640001007387 */ /* 0x0003e40000100800 */
.L_x_3856:
[----:B------:R-:W-:Y:S05]  /*35830*/  BSYNC B7 ;  /* 0x0000000000077941 */ /* 0x000fea0003800000 */
.L_x_3854:
[----:B-1----:R-:W2:Y:S02]  /*35840*/  LDL R0, [R1+0x48c] ;  /* 0x00048c0001007983 */ /* 0x002ea40000100800 */
[----:B--2---:R-:W-:-:S13]  /*35850*/  LOP3.LUT P0, RZ, R0, 0x40, RZ, 0xc0, !PT ;  /* 0x0000004000ff7812 */ /* 0x004fda000780c0ff */
[----:B------:R-:W-:Y:S05]  /*35860*/  @!P0 BRA `(.L_x_3945) ;  /* 0x0000000000288947 */ /* 0x000fea0003800000 */
[----:B------:R-:W-:Y:S05]  /*35870*/  WARPSYNC.ALL ;  /* 0x0000000000007948 */ /* 0x000fea0003800000 */
[----:B------:R-:W1:Y:S08]  /*35880*/  S2UR UR5, SR_CgaCtaId ;  /* 0x00000000000579c3 */ /* 0x000e700000008800 */
[----:B------:R-:W-:Y:S06]  /*35890*/  BAR.SYNC.DEFER_BLOCKING 0x5, 0x180 ;  /* 0x0146000000007b1d */ /* 0x000fec0000010000 */
[----:B------:R-:W-:-:S02]  /*358a0*/  UMOV UR4, 0x400 ;  /* 0x0000040000047882 */ /* 0x000fc40000000000 */
[----:B-1----:R-:W-:-:S06]  /*358b0*/  ULEA UR4, UR5, UR4, 0x18 ;  /* 0x0000000405047291 */ /* 0x002fcc000f8ec03f */
[----:B------:R-:W-:-:S05]  /*358c0*/  IMAD.U32 R0, RZ, RZ, UR4 ;  /* 0x00000004ff007e24 */ /* 0x000fca000f8e00ff */
[----:B------:R1:W2:Y:S04]  /*358d0*/  LDS.128 R16, [R0+0x324d0] ;  /* 0x0324d00000107984 */ /* 0x0002a80000000c00 */
[----:B------:R1:W-:Y:S01]  /*358e0*/  STL [R1+0x460], R0 ;  /* 0x0004600001007387 */ /* 0x0003e20000100800 */
[----:B------:R-:W-:Y:S06]  /*358f0*/  BAR.ARV 0x4, 0x180 ;  /* 0x0106000000007b1d */ /* 0x000fec0000002000 */
[----:B------:R-:W-:Y:S05]  /*35900*/  BRA `(.L_x_3946) ;  /* 0x0000000800d87947 */ /* 0x000fea0003800000 */
.L_x_3945:
        /* <DEDUP_REMOVED lines=22> */
[----:B------:R-:W-:Y:S04]  /*35a70*/  SHFL.IDX PT, R0, R16, RZ, 0x1f ;  /* 0x00001fff10007589 */ /* 0x000fe800000e0000 */
        /* <DEDUP_REMOVED lines=13> */
.L_x_4084:
[----:B------:R-:W-:Y:S02]  /*35b50*/  ULDC UR4, c[0x0][0xd38] ;  /* 0x00034e0000047ab9 */ /* 0x000fe40000000800 */
[----:B------:R-:W-:-:S04]  /*35b60*/  IMAD.U32 R4, RZ, RZ, UR4 ;  /* 0x00000004ff047e24 */ /* 0x000fc8000f8e00ff */
[----:B-1----:R-:W-:-:S04]  /*35b70*/  IMAD R16, R16, R4, RZ ;  /* 0x0000000410107224 */ /* 0x002fc800078e02ff */
[----:B------:R-:W-:-:S05]  /*35b80*/  IMAD.IADD R5, R5, 0x1, R16 ;  /* 0x0000000105057824 */ /* 0x000fca00078e0210 */
[----:B------:R-:W-:-:S13]  /*35b90*/  ISETP.GT.AND P6, PT, R5, R0, PT ;  /* 0x000000000500720c */ /* 0x000fda0003fc4270 */
[----:B------:R-:W-:Y:S05]  /*35ba0*/  @P6 BRA `(.L_x_3948) ;  /* 0x00000000009c6947 */ /* 0x000fea0003800000 */
.L_x_3953:
[----:B0-----:R-:W0:Y:S01]  /*35bb0*/  LDC R2, c[0x0][0xd3c] ;  /* 0x00034f00ff027b82 */ /* 0x001e220000000800 */
[----:B------:R-:W-:-:S05]  /*35bc0*/  VIADD R19, R19, 0x1f ;  /* 0x0000001f13137836 */ /* 0x000fca0000000000 */
[----:B0-----:R-:W-:-:S13]  /*35bd0*/  ISETP.GE.AND P6, PT, R19, R2, PT ;  /* 0x000000021300720c */ /* 0x001fda0003fc6270 */
[----:B------:R-:W-:Y:S05]  /*35be0*/  @P6 BRA `(.L_x_3949) ;  /* 0x0000000400d46947 */ /* 0x000fea0003800000 */
[----:B------:R-:W0:Y:S01]  /*35bf0*/  S2R R3, SR_TID.X ;  /* 0x0000000000037919 */ /* 0x000e220000002100 */
[----:B------:R-:W-:Y:S01]  /*35c00*/  BSSY B0, `(.L_x_3950) ;  /* 0x0000009000007945 */ /* 0x000fe20003800000 */
[----:B0-----:R-:W-:-:S05]  /*35c10*/  LOP3.LUT R3, R3, 0x1f, RZ, 0xc0, !PT ;  /* 0x0000001f03037812 */ /* 0x001fca00078ec0ff */
[----:B------:R-:W-:Y:S02]  /*35c20*/  IMAD.IADD R4, R19, 0x1, R3 ;  /* 0x0000000113047824 */ /* 0x000fe400078e0203 */
[----:B------:R-:W-:-:S03]  /*35c30*/  IMAD.MOV.U32 R3, RZ, RZ, RZ ;  /* 0x000000ffff037224 */ /* 0x000fc600078e00ff */
[----:B------:R-:W-:-:S13]  /*35c40*/  ISETP.GE.OR P6, PT, R4, R2, !P0 ;  /* 0x000000020400720c */ /* 0x000fda00047c6670 */
[----:B------:R-:W-:Y:S05]  /*35c50*/  @P6 BRA `(.L_x_3951) ;  /* 0x00000000000c6947 */ /* 0x000fea0003800000 */
[----:B------:R-:W0:Y:S02]  /*35c60*/  LDC.64 R2, c[0x0][0xd80] ;  /* 0x00036000ff027b82 */ /* 0x000e240000000a00 */
[----:B0-----:R-:W-:-:S06]  /*35c70*/  IMAD.WIDE R2, R4, 0x4, R2 ;  /* 0x0000000404027825 */ /* 0x001fcc00078e0202 */
[----:B------:R0:W5:Y:S02]  /*35c80*/  LDG.E R3, desc[UR42][R2.64] ;  /* 0x0000002a02037981 */ /* 0x000164000c1e1900 */
.L_x_3951:
[----:B------:R-:W-:Y:S05]  /*35c90*/  BSYNC B0 ;  /* 0x0000000000007941 */ /* 0x000fea0003800000 */
.L_x_3950:
        /* <DEDUP_REMOVED lines=18> */
.L_x_4092:
[----:B------:R-:W-:Y:S02]  /*35dc0*/  ULDC UR4, c[0x0][0xd38] ;  /* 0x00034e0000047ab9 */ /* 0x000fe40000000800 */
[----:B------:R-:W-:-:S04]  /*35dd0*/  IMAD.U32 R4, RZ, RZ, UR4 ;  /* 0x00000004ff047e24 */ /* 0x000fc8000f8e00ff */
[----:B-1----:R-:W-:-:S04]  /*35de0*/  IMAD R16, R16, R4, RZ ;  /* 0x0000000410107224 */ /* 0x002fc800078e02ff */
[----:B------:R-:W-:-:S05]  /*35df0*/  IMAD.IADD R5, R16, 0x1, R5 ;  /* 0x0000000110057824 */ /* 0x000fca00078e0205 */
[----:B------:R-:W-:-:S13]  /*35e00*/  ISETP.GT.AND P6, PT, R5, R0, PT ;  /* 0x000000000500720c */ /* 0x000fda0003fc4270 */
[----:B------:R-:W-:Y:S05]  /*35e10*/  @!P6 BRA `(.L_x_3953) ;  /* 0xfffffffc0064e947 */ /* 0x000fea000383ffff */
.L_x_3948:
        /* <DEDUP_REMOVED lines=8> */
.L_x_4096:
[----:B------:R-:W-:Y:S01]  /*35ea0*/  ISETP.NE.AND P0, PT, R5, RZ, PT ;  /* 0x000000ff0500720c */ /* 0x000fe20003f05270 */
[----:B------:R-:W-:-:S12]  /*35eb0*/  IMAD.MOV.U32 R5, RZ, RZ, RZ ;  /* 0x000000ffff057224 */ /* 0x000fd800078e00ff */
[----:B------:R-:W-:Y:S05]  /*35ec0*/  @!P0 BRA `(.L_x_3955) ;  /* 0x0000000000148947 */ /* 0x000fea0003800000 */
[----:B------:R-:W-:Y:S01]  /*35ed0*/  UMOV UR4, 0xffffffff ;  /* 0xffffffff00047882 */ /* 0x000fe20000000000 */
[----:B------:R-:W-:Y:S02]  /*35ee0*/  VIADD R12, R6, 0xffffffff ;  /* 0xffffffff060c7836 */ /* 0x000fe40000000000 */
[----:B------:R-:W-:Y:S05]  /*35ef0*/  BRA.DIV UR4, `(.L_x_3956) ;  /* 0x00000046042c7947 */ /* 0x000fea000b800000 */
[----:B0-----:R0:W3:Y:S02]  /*35f00*/  SHFL.IDX PT, R2, R2, R12, 0x1f ;  /* 0x00001f0c02027589 */ /* 0x0010e400000e0000 */
.L_x_4099:
[----:B---3--:R-:W-:-:S07]  /*35f10*/  IMAD.MOV.U32 R5, RZ, RZ, R2 ;  /* 0x000000ffff057224 */ /* 0x008fce00078e0002 */
.L_x_3955:
        /* <DEDUP_REMOVED lines=35> */
[----:B------:R-:W-:-:S04]  /*36150*/  VIADDMNMX R4, R3, R4, R7, PT ;  /* 0x0000000403047246 */ /* 0x000fc80003800107 */
        /* <DEDUP_REMOVED lines=19> */
[C---:B------:R-:W-:Y:S01]  /*36290*/  LOP3.LUT R3, R0.reuse, R4, RZ, 0x3c, !PT ;  /* 0x0000000400037212 */ /* 0x040fe200078e3cff */
[----:B------:R-:W-:-:S03]  /*362a0*/  IMAD.IADD R0, R0, 0x1, R5 ;  /* 0x0000000100007824 */ /* 0x000fc600078e0205 */
        /* <DEDUP_REMOVED lines=9> */
.L_x_3949:
[----:B------:R-:W-:Y:S01]  /*36340*/  UMOV UR4, URZ ;  /* 0x0000003f00047c82 */ /* 0x000fe20008000000 */
[----:B------:R-:W-:Y:S01]  /*36350*/  UMOV UR5, URZ ;  /* 0x0000003f00057c82 */ /* 0x000fe20008000000 */
[----:B------:R-:W-:Y:S01]  /*36360*/  ULDC UR6, c[0x0][0xd3c] ;  /* 0x00034f0000067ab9 */ /* 0x000fe20000000800 */
[----:B------:R-:W-:Y:S02]  /*36370*/  IMAD.MOV.U32 R16, RZ, RZ, R0 ;  /* 0x000000ffff107224 */ /* 0x000fe400078e0000 */
[----:B------:R-:W-:Y:S02]  /*36380*/  IMAD.U32 R17, RZ, RZ, UR4 ;  /* 0x00000004ff117e24 */ /* 0x000fe4000f8e00ff */
[----:B------:R-:W-:Y:S02]  /*36390*/  IMAD.U32 R18, RZ, RZ, UR5 ;  /* 0x00000005ff127e24 */ /* 0x000fe4000f8e00ff */
[----:B------:R-:W-:-:S07]  /*363a0*/  IMAD.U32 R19, RZ, RZ, UR6 ;  /* 0x00000006ff137e24 */ /* 0x000fce000f8e00ff */
.L_x_3957:
        /* <DEDUP_REMOVED lines=12> */
.L_x_3946:
[----:B------:R-:W-:Y:S02]  /*36470*/  ULDC UR4, c[0x0][0xd3c] ;  /* 0x00034f0000047ab9 */ /* 0x000fe40000000800 */
[----:B--2---:R-:W-:-:S13]  /*36480*/  ISETP.GE.AND P0, PT, R19, UR4, PT ;  /* 0x0000000413007c0c */ /* 0x004fda000bf06270 */
[----:B------:R-:W-:Y:S05]  /*36490*/  @!P0 BRA `(.L_x_3958) ;  /* 0xffffff8000f08947 */ /* 0x000fea000383ffff */
[----:B------:R-:W-:Y:S05]  /*364a0*/  BSYNC B8 ;  /* 0x0000000000087941 */ /* 0x000fea0003800000 */
.L_x_3796:
[----:B-1----:R-:W2:Y:S01]  /*364b0*/  LDL.LU R0, [R1+0x4d4] ;  /* 0x0004d40001007983 */ /* 0x002ea20000300800 */
[----:B------:R-:W-:Y:S01]  /*364c0*/  BSSY B0, `(.L_x_3959) ;  /* 0x000000b000007945 */ /* 0x000fe20003800000 */
[----:B------:R-:W1:Y:S01]  /*364d0*/  S2R R5, SR_CgaCtaId ;  /* 0x0000000000057919 */ /* 0x000e620000008800 */
        /* <DEDUP_REMOVED lines=9> */
.L_x_4100:
[----:B------:R-:W-:Y:S05]  /*36570*/  BSYNC B0 ;  /* 0x0000000000007941 */ /* 0x000fea0003800000 */
.L_x_3959:
[----:B------:R-:W-:-:S03]  /*36580*/  UMOV UR4, 0xffffffff ;  /* 0xffffffff00047882 */ /* 0x000fc60000000000 */
[----:B------:R-:W-:Y:S05]  /*36590*/  BRA.DIV UR4, `(.L_x_3961) ;  /* 0x0000003e04c07947 */ /* 0x000fea000b800000 */
[----:B------:R-:W1:Y:S02]  /*365a0*/  S2R R2, SR_TID.X ;  /* 0x0000000000027919 */ /* 0x000e640000002100 */
[----:B-1----:R-:W-:-:S04]  /*365b0*/  SHF.R.U32.HI R2, RZ, 0x5, R2 ;  /* 0x00000005ff027819 */ /* 0x002fc80000011602 */
[----:B------:R-:W-:-:S05]  /*365c0*/  LOP3.LUT R2, R2, 0x3, RZ, 0xc0, !PT ;  /* 0x0000000302027812 */ /* 0x000fca00078ec0ff */
[----:B------:R1:W2:Y:S02]  /*365d0*/  SHFL.IDX PT, R14, R2, RZ, 0x1f ;  /* 0x00001fff020e7589 */ /* 0x0002a400000e0000 */
.L_x_4103:
[----:B--2---:R-:W-:-:S13]  /*365e0*/  ISETP.NE.AND P0, PT, R14, RZ, PT ;  /* 0x000000ff0e00720c */ /* 0x004fda0003f05270 */
[----:B------:R-:W-:Y:S05]  /*365f0*/  @P0 BRA `(.L_x_3567) ;  /* 0x0000000000940947 */ /* 0x000fea0003800000 */
[----:B------:R-:W-:-:S03]  /*36600*/  UMOV UR4, 0xffffffff ;  /* 0xffffffff00047882 */ /* 0x000fc60000000000 */
[----:B------:R-:W-:Y:S05]  /*36610*/  BRA.DIV UR4, `(.L_x_3962) ;  /* 0x0000003e04d47947 */ /* 0x000fea000b800000 */
[----:B------:R-:W-:-:S13]  /*36620*/  ELECT P6, URZ, PT ;  /* 0x00000000003f782f */ /* 0x000fda00038c0000 */
.L_x_4106:
[----:B------:R-:W-:Y:S05]  /*36630*/  @!P6 BRA `(.L_x_3567) ;  /* 0x000000000084e947 */ /* 0x000fea0003800000 */
[----:B------:R-:W-:-:S06]  /*36640*/  ULOP3.LUT UR4, UR38, 0x2, URZ, 0xfc, !UPT ;  /* 0x0000000226047892 */ /* 0x000fcc000f8efc3f */
[----:B-1----:R-:W-:-:S05]  /*36650*/  IMAD.U32 R2, RZ, RZ, UR4 ;  /* 0x00000004ff027e24 */ /* 0x002fca000f8e00ff */
[----:B------:R-:W-:-:S13]  /*36660*/  ISETP.NE.AND P2, PT, R2, 0x3, PT ;  /* 0x000000030200780c */ /* 0x000fda0003f45270 */
[----:B------:R-:W-:Y:S05]  /*36670*/  @!P2 BRA `(.L_x_3963) ;  /* 0x000000000004a947 */ /* 0x000fea0003800000 */
[----:B------:R-:W-:Y:S01]  /*36680*/  BPT.TRAP 0x1 ;  /* 0x000000040000795c */ /* 0x000fe20000300000 */
.L_x_3963:
[----:B0-----:R-:W3:Y:S04]  /*36690*/  LDL R3, [R1+0x464] ;  /* 0x0004640001037983 */ /* 0x001ee80000100800 */
[----:B------:R-:W2:Y:S01]  /*366a0*/  LDL.LU R7, [R1+0x474] ;  /* 0x0004740001077983 */ /* 0x000ea20000300800 */
        /* <DEDUP_REMOVED lines=12> */
.L_x_4107:
[----:B------:R-:W1:Y:S02]  /*36770*/  SYNCS.PHASECHK.TRANS64.TRYWAIT P0, [R7+URZ], R2 ;  /* 0x00000002070075a7 */ /* 0x000e64000800017f */
[----:B-1----:R-:W-:Y:S05]  /*36780*/  @!P0 BRA `(.L_x_3965) ;  /* 0x0000003c00ac8947 */ /* 0x002fea0003800000 */
.L_x_4108:
[----:B------:R-:W-:Y:S05]  /*36790*/  @!P2 BRA `(.L_x_3966) ;  /* 0x000000000004a947 */ /* 0x000fea0003800000 */
[----:B------:R-:W-:Y:S01]  /*367a0*/  BPT.TRAP 0x1 ;  /* 0x000000040000795c */ /* 0x000fe20000300000 */
.L_x_3966:
[----:B------:R-:W2:Y:S01]  /*367b0*/  LDL.LU R4, [R1+0x464] ;  /* 0x0004640001047983 */ /* 0x000ea20000300800 */
[----:B------:R-:W-:-:S04]  /*367c0*/  VIADD R0, R0, 0x32460 ;  /* 0x0003246000007836 */ /* 0x000fc80000000000 */
[----:B--2---:R-:W-:-:S04]  /*367d0*/  IMAD R4, R4, 0x8, R0 ;  /* 0x0000000804047824 */ /* 0x004fc800078e0200 */
[----:B------:R-:W2:Y:S02]  /*367e0*/  SYNCS.PHASECHK.TRANS64.TRYWAIT P0, [R4+URZ], R5 ;  /* 0x00000005040075a7 */ /* 0x000ea4000800017f */
[----:B--2---:R-:W-:Y:S05]  /*367f0*/  @!P0 BRA `(.L_x_3967) ;  /* 0x0000003c00a48947 */ /* 0x004fea0003800000 */
.L_x_4109:
[----:B------:R-:W-:-:S07]  /*36800*/  IMAD R3, R3, 0x8, R0 ;  /* 0x0000000803037824 */ /* 0x000fce00078e0200 */
.L_x_3968:
[----:B---3--:R3:W4:Y:S02]  /*36810*/  SYNCS.PHASECHK.TRANS64.TRYWAIT P0, [R3+URZ], R2 ;  /* 0x00000002030075a7 */ /* 0x008724000800017f */
[----:B----4-:R-:W-:Y:S05]  /*36820*/  @!P0 NANOSLEEP.SYNCS 0x989680 ;  /* 0x009896800000895d */ /* 0x010fea0003900000 */
[----:B------:R-:W4:Y:S02]  /*36830*/  @!P0 SYNCS.PHASECHK.TRANS64 P0, [R3+URZ], R2 ;  /* 0x00000002030085a7 */ /* 0x000f24000800007f */
[----:B----4-:R-:W-:Y:S05]  /*36840*/  @!P0 BRA `(.L_x_3968) ;  /* 0xfffffffc00f08947 */ /* 0x010fea000383ffff */
.L_x_3567:
[----:B------:R-:W-:Y:S05]  /*36850*/  BSYNC B9 ;  /* 0x0000000000097941 */ /* 0x000fea0003800000 */
.L_x_3564:
[----:B------:R-:W-:Y:S05]  /*36860*/  EXIT ;  /* 0x000000000000794d */ /* 0x000fea0003800000 */
.L_x_3593:
[----:B0-----:R0:W1:Y:S02]  /*36870*/  SYNCS.PHASECHK.TRANS64.TRYWAIT P6, [R88+URZ+0x32490], R99 ;  /* 0x03249063580075a7 */ /* 0x00106400080c017f */
[----:B-1----:R-:W-:Y:S05]  /*36880*/  @!P6 NANOSLEEP.SYNCS 0x989680 ;  /* 0x009896800000e95d */ /* 0x002fea0003900000 */
[----:B------:R-:W1:Y:S02]  /*36890*/  @!P6 SYNCS.PHASECHK.TRANS64 P6, [R88+URZ+0x32490], R99 ;  /* 0x032490635800e5a7 */ /* 0x000e6400080c007f */
[----:B-1----:R-:W-:Y:S05]  /*368a0*/  @!P6 BRA `(.L_x_3593) ;  /* 0xfffffffc00f0e947 */ /* 0x002fea000383ffff */
[----:B------:R-:W-:Y:S05]  /*368b0*/  BRA `(.L_x_3969) ;  /* 0xfffffcc400d87947 */ /* 0x000fea000383ffff */
.L_x_3615:
[----:B0-----:R0:W1:Y:S02]  /*368c0*/  SYNCS.PHASECHK.TRANS64.TRYWAIT P5, [R88+URZ+0x32490], R99 ;  /* 0x03249063580075a7 */ /* 0x00106400080a017f */
[----:B-1----:R-:W-:Y:S05]  /*368d0*/  @!P5 NANOSLEEP.SYNCS 0x989680 ;  /* 0x009896800000d95d */ /* 0x002fea0003900000 */
[----:B------:R-:W1:Y:S02]  /*368e0*/  @!P5 SYNCS.PHASECHK.TRANS64 P5, [R88+URZ+0x32490], R99 ;  /* 0x032490635800d5a7 */ /* 0x000e6400080a007f */
[----:B-1----:R-:W-:Y:S05]  /*368f0*/  @!P5 BRA `(.L_x_3615) ;  /* 0xfffffffc00f0d947 */ /* 0x002fea000383ffff */
[----:B------:R-:W-:Y:S05]  /*36900*/  BRA `(.L_x_3970) ;  /* 0xfffffcd800ec7947 */ /* 0x000fea000383ffff */
.L_x_3624:
[----:B0-----:R0:W1:Y:S02]  /*36910*/  SYNCS.PHASECHK.TRANS64.TRYWAIT P4, [R88+URZ+0x32490], R99 ;  /* 0x03249063580075a7 */ /* 0x001064000808017f */
[----:B-1----:R-:W-:Y:S05]  /*36920*/  @!P4 NANOSLEEP.SYNCS 0x989680 ;  /* 0x009896800000c95d */ /* 0x002fea0003900000 */
[----:B------:R-:W1:Y:S02]  /*36930*/  @!P4 SYNCS.PHASECHK.TRANS64 P4, [R88+URZ+0x32490], R99 ;  /* 0x032490635800c5a7 */ /* 0x000e64000808007f */
[----:B-1----:R-:W-:Y:S05]  /*36940*/  @!P4 BRA `(.L_x_3624) ;  /* 0xfffffffc00f0c947 */ /* 0x002fea000383ffff */
[----:B------:R-:W-:Y:S05]  /*36950*/  BRA `(.L_x_3971) ;  /* 0xfffffcec00047947 */ /* 0x000fea000383ffff */
.L_x_3630:
[----:B--2---:R2:W3:Y:S02]  /*36960*/  SYNCS.PHASECHK.TRANS64.TRYWAIT P3, [R88+URZ+0x324b0], R99 ;  /* 0x0324b063580075a7 */ /* 0x0044e4000806017f */
[----:B---3--:R-:W-:Y:S05]  /*36970*/  @!P3 NANOSLEEP.SYNCS 0x989680 ;  /* 0x009896800000b95d */ /* 0x008fea0003900000 */
[----:B------:R-:W3:Y:S02]  /*36980*/  @!P3 SYNCS.PHASECHK.TRANS64 P3, [R88+URZ+0x324b0], R99 ;  /* 0x0324b0635800b5a7 */ /* 0x000ee4000806007f */
[----:B---3--:R-:W-:Y:S05]  /*36990*/  @!P3 BRA `(.L_x_3630) ;  /* 0xfffffffc00f0b947 */ /* 0x008fea000383ffff */
[----:B------:R-:W-:Y:S05]  /*369a0*/  BRA `(.L_x_3972) ;  /* 0xfffffcec00947947 */ /* 0x000fea000383ffff */
.L_x_3646:
        /* <DEDUP_REMOVED lines=8> */
.L_x_3974:
[----:B------:R-:W-:Y:S05]  /*36a30*/  BSYNC B0 ;  /* 0x0000000000007941 */ /* 0x000fea0003800000 */
.L_x_3973:
[----:B------:R-:W-:Y:S05]  /*36a40*/  BRA `(.L_x_3975) ;  /* 0xfffffcfc00e07947 */ /* 0x000fea000383ffff */
.L_x_3658:
        /* <DEDUP_REMOVED lines=8> */
.L_x_3977:
[----:B------:R-:W-:Y:S05]  /*36ad0*/  BSYNC B1 ;  /* 0x0000000000017941 */ /* 0x000fea0003800000 */
.L_x_3976:
        /* <DEDUP_REMOVED lines=8> */
.L_x_3978:
[----:B------:R-:W-:Y:S02]  /*36b60*/  IMAD.MOV.U32 R13, RZ, RZ, R7 ;  /* 0x000000ffff0d7224 */ /* 0x000fe400078e0007 */
[----:B------:R-:W-:-:S07]  /*36b70*/  IMAD.MOV.U32 R2, RZ, RZ, R14 ;  /* 0x000000ffff027224 */ /* 0x000fce00078e000e */
[----:B------:R-:W-:Y:S05]  /*36b80*/  WARPSYNC.COLLECTIVE R15, `(.L_x_3979) ;  /* 0x000000000f087348 */ /* 0x000fea0003c00000 */
[----:B------:R0:W1:Y:S02]  /*36b90*/  SHFL.IDX P6, R14, R13, R12, R11 ;  /* 0x0000000c0d0e7389 */ /* 0x00006400000c000b */
[----:B01----:R-:W-:Y:S01]  /*36ba0*/  ENDCOLLECTIVE ;  /* 0x000000000000791b */ /* 0x003fe20003800000 */
.L_x_3979:
[----:B------:R-:W-:Y:S02]  /*36bb0*/  IMAD.MOV.U32 R13, RZ, RZ, R8 ;  /* 0x000000ffff0d7224 */ /* 0x000fe400078e0008 */
[----:B------:R-:W-:-:S07]  /*36bc0*/  IMAD.MOV.U32 R5, RZ, RZ, R14 ;  /* 0x000000ffff057224 */ /* 0x000fce00078e000e */
[----:B------:R-:W-:Y:S05]  /*36bd0*/  WARPSYNC.COLLECTIVE R15, `(.L_x_3980) ;  /* 0x000000000f087348 */ /* 0x000fea0003c00000 */
[----:B------:R0:W1:Y:S02]  /*36be0*/  SHFL.IDX P6, R14, R13, R12, R11 ;  /* 0x0000000c0d0e7389 */ /* 0x00006400000c000b */
[----:B01----:R-:W-:Y:S01]  /*36bf0*/  ENDCOLLECTIVE ;  /* 0x000000000000791b */ /* 0x003fe20003800000 */
.L_x_3980:
[----:B------:R-:W-:Y:S05]  /*36c00*/  BRA `(.L_x_3981) ;  /* 0xfffffd0800a07947 */ /* 0x000fea000383ffff */
.L_x_3661:
        /* <DEDUP_REMOVED lines=8> */
.L_x_3983:
[----:B------:R-:W-:Y:S05]  /*36c90*/  BSYNC B1 ;  /* 0x0000000000017941 */ /* 0x000fea0003800000 */
.L_x_3982:
        /* <DEDUP_REMOVED lines=8> */
.L_x_3984:
[----:B------:R-:W-:Y:S02]  /*36d20*/  IMAD.MOV.U32 R13, RZ, RZ, R7 ;  /* 0x000000ffff0d7224 */ /* 0x000fe400078e0007 */
[----:B------:R-:W-:-:S07]  /*36d30*/  IMAD.MOV.U32 R4, RZ, RZ, R14 ;  /* 0x000000ffff047224 */ /* 0x000fce00078e000e */
[----:B------:R-:W-:Y:S05]  /*36d40*/  WARPSYNC.COLLECTIVE R15, `(.L_x_3985) ;  /* 0x000000000f087348 */ /* 0x000fea0003c00000 */
[----:B------:R0:W1:Y:S02]  /*36d50*/  SHFL.IDX P6, R14, R13, R12, R11 ;  /* 0x0000000c0d0e7389 */ /* 0x00006400000c000b */
[----:B01----:R-:W-:Y:S01]  /*36d60*/  ENDCOLLECTIVE ;  /* 0x000000000000791b */ /* 0x003fe20003800000 */
.L_x_3985:
[----:B------:R-:W-:Y:S02]  /*36d70*/  IMAD.MOV.U32 R13, RZ, RZ, R8 ;  /* 0x000000ffff0d7224 */ /* 0x000fe400078e0008 */
[----:B------:R-:W-:-:S07]  /*36d80*/  IMAD.MOV.U32 R7, RZ, RZ, R14 ;  /* 0x000000ffff077224 */ /* 0x000fce00078e000e */
[----:B------:R-:W-:Y:S05]  /*36d90*/  WARPSYNC.COLLECTIVE R15, `(.L_x_3986) ;  /* 0x000000000f087348 */ /* 0x000fea0003c00000 */
[----:B------:R0:W1:Y:S02]  /*36da0*/  SHFL.IDX P6, R14, R13, R12, R11 ;  /* 0x0000000c0d0e7389 */ /* 0x00006400000c000b */
[----:B01----:R-:W-:Y:S01]  /*36db0*/  ENDCOLLECTIVE ;  /* 0x000000000000791b */ /* 0x003fe20003800000 */
.L_x_3986:
[----:B------:R-:W-:Y:S05]  /*36dc0*/  BRA `(.L_x_3987) ;  /* 0xfffffd0800f07947 */ /* 0x000fea000383ffff */
.L_x_3665:
[----:B------:R0:W0:Y:S02]  /*36dd0*/  SYNCS.PHASECHK.TRANS64.TRYWAIT P0, [R144+URZ+0x32400], R13 ;  /* 0x0324000d900075a7 */ /* 0x000024000800017f */
[----:B0-----:R-:W-:Y:S05]  /*36de0*/  @!P0 NANOSLEEP.SYNCS 0x989680 ;  /* 0x009896800000895d */ /* 0x001fea0003900000 */
[----:B------:R-:W0:Y:S02]  /*36df0*/  @!P0 SYNCS.PHASECHK.TRANS64 P0, [R144+URZ+0x32400], R13 ;  /* 0x0324000d900085a7 */ /* 0x000e24000800007f */
[----:B0-----:R-:W-:Y:S05]  /*36e00*/  @!P0 BRA `(.L_x_3665) ;  /* 0xfffffffc00f08947 */ /* 0x001fea000383ffff */
[----:B------:R-:W-:Y:S05]  /*36e10*/  BRA `(.L_x_3988) ;  /* 0xfffffd0c006c7947 */ /* 0x000fea000383ffff */
.L_x_3673:
        /* <DEDUP_REMOVED lines=9> */
.L_x_3990:
[----:B------:R-:W-:Y:S05]  /*36eb0*/  BSYNC B1 ;  /* 0x0000000000017941 */ /* 0x000fea0003800000 */
.L_x_3989:
        /* <DEDUP_REMOVED lines=10> */
.L_x_3991:
        /* <DEDUP_REMOVED lines=8> */
.L_x_3992:
[----:B------:R-:W-:-:S05]  /*36fe0*/  @!P1 IADD3 R4, P2, R3, R9, RZ ;  /* 0x0000000903049210 */ /* 0x000fca0007f5e0ff */
[----:B------:R-:W-:Y:S02]  /*36ff0*/  @!P1 IMAD.X R5, R2, 0x1, R21, P2 ;  /* 0x0000000102059824 */ /* 0x000fe400010e0615 */
[----:B------:R-:W-:-:S04]  /*37000*/  IMAD.MOV.U32 R13, RZ, RZ, R10 ;  /* 0x000000ffff0d7224 */ /* 0x000fc800078e000a */
[----:B------:R-:W5:Y:S01]  /*37010*/  @!P1 LD.E.128 R4, desc[UR42][R4.64] ;  /* 0x0000002a04049980 */ /* 0x000f62000c101d00 */
[----:B------:R-:W-:-:S07]  /*37020*/  IMAD.MOV.U32 R8, RZ, RZ, R14 ;  /* 0x000000ffff087224 */ /* 0x000fce00078e000e */
[----:B-----5:R-:W-:Y:S05]  /*37030*/  WARPSYNC.COLLECTIVE R15, `(.L_x_3993) ;  /* 0x000000000f087348 */ /* 0x020fea0003c00000 */
[----:B------:R0:W1:Y:S02]  /*37040*/  SHFL.IDX P6, R14, R13, R12, R11 ;  /* 0x0000000c0d0e7389 */ /* 0x00006400000c000b */
[----:B01---5:R-:W-:Y:S01]  /*37050*/  ENDCOLLECTIVE ;  /* 0x000000000000791b */ /* 0x023fe20003800000 */
.L_x_3993:
        /* <DEDUP_REMOVED lines=10> */
.L_x_3994:
[----:B------:R-:W-:Y:S02]  /*37100*/  IMAD.MOV.U32 R13, RZ, RZ, R61 ;  /* 0x000000ffff0d7224 */ /* 0x000fe400078e003d */
[----:B------:R-:W-:-:S07]  /*37110*/  IMAD.MOV.U32 R60, RZ, RZ, R14 ;  /* 0x000000ffff3c7224 */ /* 0x000fce00078e000e */
[----:B------:R-:W-:Y:S05]  /*37120*/  WARPSYNC.COLLECTIVE R15, `(.L_x_3995) ;  /* 0x000000000f087348 */ /* 0x000fea0003c00000 */
[----:B------:R0:W1:Y:S02]  /*37130*/  SHFL.IDX P6, R14, R13, R12, R11 ;  /* 0x0000000c0d0e7389 */ /* 0x00006400000c000b */
[----:B01----:R-:W-:Y:S01]  /*37140*/  ENDCOLLECTIVE ;  /* 0x000000000000791b */ /* 0x003fe20003800000 */
.L_x_3995:
[----:B------:R-:W-:Y:S02]  /*37150*/  IMAD.MOV.U32 R13, RZ, RZ, R62 ;  /* 0x000000ffff0d7224 */ /* 0x000fe400078e003e */
[----:B------:R-:W-:-:S07]  /*37160*/  IMAD.MOV.U32 R61, RZ, RZ, R14 ;  /* 0x000000ffff3d7224 */ /* 0x000fce00078e000e */
[----:B------:R-:W-:Y:S05]  /*37170*/  WARPSYNC.COLLECTIVE R15, `(.L_x_3996) ;  /* 0x000000000f087348 */ /* 0x000fea0003c00000 */
[----:B------:R0:W1:Y:S02]  /*37180*/  SHFL.IDX P6, R14, R13, R12, R11 ;  /* 0x0000000c0d0e7389 */ /* 0x00006400000c000b */
[----:B01----:R-:W-:Y:S01]  /*37190*/  ENDCOLLECTIVE ;  /* 0x000000000000791b */ /* 0x003fe20003800000 */
.L_x_3996:
[----:B------:R-:W-:Y:S02]  /*371a0*/  CS2R R64, SRZ ;  /* 0x0000000000407805 */ /* 0x000fe4000001ff00 */
[----:B------:R-:W-:Y:S01]  /*371b0*/  CS2R R66, SRZ ;  /* 0x0000000000427805 */ /* 0x000fe2000001ff00 */
[----:B------:R-:W-:Y:S02]  /*371c0*/  IMAD.MOV.U32 R13, RZ, RZ, R10 ;  /* 0x000000ffff0d7224 */ /* 0x000fe400078e000a */
[----:B------:R-:W-:-:S07]  /*371d0*/  IMAD.MOV.U32 R62, RZ, RZ, R14 ;  /* 0x000000ffff3e7224 */ /* 0x000fce00078e000e */
[----:B------:R-:W-:Y:S05]  /*371e0*/  WARPSYNC.COLLECTIVE R15, `(.L_x_3997) ;  /* 0x000000000f087348 */ /* 0x000fea0003c00000 */
[----:B------:R0:W1:Y:S02]  /*371f0*/  SHFL.IDX P6, R14, R13, R12, R11 ;  /* 0x0000000c0d0e7389 */ /* 0x00006400000c000b */
[----:B01----:R-:W-:Y:S01]  /*37200*/  ENDCOLLECTIVE ;  /* 0x000000000000791b */ /* 0x003fe20003800000 */
.L_x_3997:
[----:B------:R-:W-:Y:S02]  /*37210*/  CS2R R20, SRZ ;  /* 0x0000000000147805 */ /* 0x000fe4000001ff00 */
[----:B------:R-:W-:Y:S01]  /*37220*/  CS2R R8, SRZ ;  /* 0x0000000000087805 */ /* 0x000fe2000001ff00 */
[----:B------:R-:W-:Y:S02]  /*37230*/  @!P1 IMAD.MOV.U32 R64, RZ, RZ, R4 ;  /* 0x000000ffff409224 */ /* 0x000fe400078e0004 */
[----:B------:R-:W-:Y:S02]  /*37240*/  @!P1 IMAD.MOV.U32 R65, RZ, RZ, R5 ;  /* 0x000000ffff419224 */ /* 0x000fe400078e0005 */
[----:B------:R-:W-:Y:S02]  /*37250*/  IMAD.MOV.U32 R2, RZ, RZ, R64 ;  /* 0x000000ffff027224 */ /* 0x000fe400078e0040 */
[----:B------:R-:W-:Y:S02]  /*37260*/  IMAD.MOV.U32 R3, RZ, RZ, R65 ;  /* 0x000000ffff037224 */ /* 0x000fe400078e0041 */
[----:B------:R-:W-:-:S02]  /*37270*/  @!P1 IMAD.MOV.U32 R66, RZ, RZ, R6 ;  /* 0x000000ffff429224 */ /* 0x000fc400078e0006 */
[----:B------:R-:W-:Y:S01]  /*37280*/  @!P1 IMAD.MOV.U32 R67, RZ, RZ, R7 ;  /* 0x000000ffff439224 */ /* 0x000fe200078e0007 */
[----:B------:R-:W-:Y:S01]  /*37290*/  PRMT R68, R68, 0x5410, R2 ;  /* 0x0000541044447816 */ /* 0x000fe20000000002 */
[----:B------:R-:W-:Y:S01]  /*372a0*/  IMAD.MOV.U32 R4, RZ, RZ, R66 ;  /* 0x000000ffff047224 */ /* 0x000fe200078e0042 */
[----:B------:R-:W-:Y:S02]  /*372b0*/  PRMT R69, R69, 0x5410, R3 ;  /* 0x0000541045457816 */ /* 0x000fe40000000003 */
[----:B------:R-:W-:Y:S01]  /*372c0*/  CS2R R2, SRZ ;  /* 0x0000000000027805 */ /* 0x000fe2000001ff00 */
[----:B------:R-:W-:Y:S01]  /*372d0*/  IMAD.MOV.U32 R5, RZ, RZ, R67 ;  /* 0x000000ffff057224 */ /* 0x000fe200078e0043 */
[----:B------:R-:W-:-:S04]  /*372e0*/  PRMT R68, R4, 0x7610, R68 ;  /* 0x0000761004447816 */ /* 0x000fc80000000044 */
[----:B------:R-:W-:Y:S01]  /*372f0*/  PRMT R69, R5, 0x7610, R69 ;  /* 0x0000761005457816 */ /* 0x000fe20000000045 */
[----:B------:R-:W-:Y:S02]  /*37300*/  @!P1 IMAD.MOV.U32 R2, RZ, RZ, R24 ;  /* 0x000000ffff029224 */ /* 0x000fe400078e0018 */
[----:B------:R-:W-:Y:S02]  /*37310*/  @!P1 IMAD.MOV.U32 R3, RZ, RZ, R25 ;  /* 0x000000ffff039224 */ /* 0x000fe400078e0019 */
[----:B------:R-:W-:Y:S02]  /*37320*/  @!P1 IMAD.MOV.U32 R20, RZ, RZ, R26 ;  /* 0x000000ffff149224 */ /* 0x000fe400078e001a */
[----:B------:R-:W-:Y:S02]  /*37330*/  @!P1 IMAD.MOV.U32 R21, RZ, RZ, R27 ;  /* 0x000000ffff159224 */ /* 0x000fe400078e001b */
[----:B------:R-:W-:Y:S02]  /*37340*/  IMAD.MOV.U32 R4, RZ, RZ, R2 ;  /* 0x000000ffff047224 */ /* 0x000fe400078e0002 */
[----:B------:R-:W-:-:S02]  /*37350*/  IMAD.MOV.U32 R5, RZ, RZ, R3 ;  /* 0x000000ffff057224 */ /* 0x000fc400078e0003 */
[----:B------:R-:W-:Y:S02]  /*37360*/  IMAD.MOV.U32 R6, RZ, RZ, R20 ;  /* 0x000000ffff067224 */ /* 0x000fe400078e0014 */
[----:B------:R-:W-:Y:S01]  /*37370*/  IMAD.MOV.U32 R7, RZ, RZ, R21 ;  /* 0x000000ffff077224 */ /* 0x000fe200078e0015 */
[----:B------:R-:W-:Y:S02]  /*37380*/  PRMT R75, R75, 0x5410, R5 ;  /* 0x000054104b4b7816 */ /* 0x000fe40000000005 */
[----:B------:R-:W-:Y:S02]  /*37390*/  PRMT R77, R77, 0x5410, R6 ;  /* 0x000054104d4d7816 */ /* 0x000fe40000000006 */
[----:B------:R-:W-:Y:S01]  /*373a0*/  PRMT R74, R7, 0x5410, R4 ;  /* 0x00005410074a7816 */ /* 0x000fe20000000004 */
[----:B------:R-:W-:Y:S06]  /*373b0*/  BRA `(.L_x_3998) ;  /* 0xfffffd1800d07947 */ /* 0x000fec000383ffff */
.L_x_3677:
[----:B0-----:R0:W1:Y:S02]  /*373c0*/  SYNCS.PHASECHK.TRANS64.TRYWAIT P1, [R144+URZ+0x32400], R13 ;  /* 0x0324000d900075a7 */ /* 0x001064000802017f */
[----:B-1----:R-:W-:Y:S05]  /*373d0*/  @!P1 NANOSLEEP.SYNCS 0x989680 ;  /* 0x009896800000995d */ /* 0x002fea0003900000 */
[----:B------:R-:W1:Y:S02]  /*373e0*/  @!P1 SYNCS.PHASECHK.TRANS64 P1, [R144+URZ+0x32400], R13 ;  /* 0x0324000d900095a7 */ /* 0x000e64000802007f */
[----:B-1----:R-:W-:Y:S05]  /*373f0*/  @!P1 BRA `(.L_x_3677) ;  /* 0xfffffffc00f09947 */ /* 0x002fea000383ffff */
[----:B------:R-:W-:Y:S05]  /*37400*/  BRA `(.L_x_3999) ;  /* 0xfffffd1c002c7947 */ /* 0x000fea000383ffff */
.L_x_3692:
[----:B0-----:R0:W1:Y:S02]  /*37410*/  SYNCS.PHASECHK.TRANS64.TRYWAIT P0, [R2+URZ], R7 ;  /* 0x00000007020075a7 */ /* 0x001064000800017f */
[----:B-1----:R-:W-:Y:S05]  /*37420*/  @!P0 NANOSLEEP.SYNCS 0x989680 ;  /* 0x009896800000895d */ /* 0x002fea0003900000 */
[----:B------:R-:W1:Y:S02]  /*37430*/  @!P0 SYNCS.PHASECHK.TRANS64 P0, [R2+URZ], R7 ;  /* 0x00000007020085a7 */ /* 0x000e64000800007f */
[----:B-1----:R-:W-:Y:S05]  /*37440*/  @!P0 BRA `(.L_x_3692) ;  /* 0xfffffffc00f08947 */ /* 0x002fea000383ffff */
[----:B------:R-:W-:Y:S05]  /*37450*/  BRA `(.L_x_3691) ;  /* 0xfffffd3000f47947 */ /* 0x000fea000383ffff */
.L_x_3699:
[----:B0-----:R0:W1:Y:S02]  /*37460*/  SYNCS.PHASECHK.TRANS64.TRYWAIT P0, [R4+URZ], R5 ;  /* 0x00000005040075a7 */ /* 0x001064000800017f */
[----:B-1----:R-:W-:Y:S05]  /*37470*/  @!P0 NANOSLEEP.SYNCS 0x989680 ;  /* 0x009896800000895d */ /* 0x002fea0003900000 */
[----:B------:R-:W1:Y:S02]  /*37480*/  @!P0 SYNCS.PHASECHK.TRANS64 P0, [R4+URZ], R5 ;  /* 0x00000005040085a7 */ /* 0x000e64000800007f */
[----:B-1----:R-:W-:Y:S05]  /*37490*/  @!P0 BRA `(.L_x_3699) ;  /* 0xfffffffc00f08947 */ /* 0x002fea000383ffff */
[----:B------:R-:W-:Y:S05]  /*374a0*/  BRA `(.L_x_3698) ;  /* 0xfffffd3800187947 */ /* 0x000fea000383ffff */
.L_x_3724:
[----:B-1----:R1:W2:Y:S02]  /*374b0*/  SYNCS.PHASECHK.TRANS64.TRYWAIT P1, [R0+URZ], R9 ;  /* 0x00000009000075a7 */ /* 0x0022a4000802017f */
[----:B--2---:R-:W-:Y:S05]  /*374c0*/  @!P1 NANOSLEEP.SYNCS 0x989680 ;  /* 0x009896800000995d */ /* 0x004fea0003900000 */
[----:B------:R-:W2:Y:S02]  /*374d0*/  @!P1 SYNCS.PHASECHK.TRANS64 P1, [R0+URZ], R9 ;  /* 0x00000009000095a7 */ /* 0x000ea4000802007f */
[----:B--2---:R-:W-:Y:S05]  /*374e0*/  @!P1 BRA `(.L_x_3724) ;  /* 0xfffffffc00f09947 */ /* 0x004fea000383ffff */
[----:B------:R-:W-:Y:S05]  /*374f0*/  BRA `(.L_x_3723) ;  /* 0xfffffde000547947 */ /* 0x000fea000383ffff */
.L_x_3731:
[----:B-1----:R1:W2:Y:S02]  /*37500*/  SYNCS.PHASECHK.TRANS64.TRYWAIT P1, [R6+URZ], R7 ;  /* 0x00000007060075a7 */ /* 0x0022a4000802017f */
[----:B--2---:R-:W-:Y:S05]  /*37510*/  @!P1 NANOSLEEP.SYNCS 0x989680 ;  /* 0x009896800000995d */ /* 0x004fea0003900000 */
[----:B------:R-:W2:Y:S02]  /*37520*/  @!P1 SYNCS.PHASECHK.TRANS64 P1, [R6+URZ], R7 ;  /* 0x00000007060095a7 */ /* 0x000ea4000802007f */
[----:B--2---:R-:W-:Y:S05]  /*37530*/  @!P1 BRA `(.L_x_3731) ;  /* 0xfffffffc00f09947 */ /* 0x004fea000383ffff */
[----:B------:R-:W-:Y:S05]  /*37540*/  BRA `(.L_x_3730) ;  /* 0xfffffde400787947 */ /* 0x000fea000383ffff */
.L_x_3742:
[----:B-1----:R1:W2:Y:S02]  /*37550*/  SYNCS.PHASECHK.TRANS64.TRYWAIT P0, [R6+URZ], R7 ;  /* 0x00000007060075a7 */ /* 0x0022a4000800017f */
[----:B--2---:R-:W-:Y:S05]  /*37560*/  @!P0 NANOSLEEP.SYNCS 0x989680 ;  /* 0x009896800000895d */ /* 0x004fea0003900000 */
[----:B------:R-:W2:Y:S02]  /*37570*/  @!P0 SYNCS.PHASECHK.TRANS64 P0, [R6+URZ], R7 ;  /* 0x00000007060085a7 */ /* 0x000ea4000800007f */
[----:B--2---:R-:W-:Y:S05]  /*37580*/  @!P0 BRA `(.L_x_3742) ;  /* 0xfffffffc00f08947 */ /* 0x004fea000383ffff */
[----:B------:R-:W-:Y:S05]  /*37590*/  BRA `(.L_x_3741) ;  /* 0xfffffe7800407947 */ /* 0x000fea000383ffff */
.L_x_3749:
[----:B--2---:R2:W3:Y:S02]  /*375a0*/  SYNCS.PHASECHK.TRANS64.TRYWAIT P0, [R6+URZ], R7 ;  /* 0x00000007060075a7 */ /* 0x0044e4000800017f */
[----:B---3--:R-:W-:Y:S05]  /*375b0*/  @!P0 NANOSLEEP.SYNCS 0x989680 ;  /* 0x009896800000895d */ /* 0x008fea0003900000 */
[----:B------:R-:W3:Y:S02]  /*375c0*/  @!P0 SYNCS.PHASECHK.TRANS64 P0, [R6+URZ], R7 ;  /* 0x00000007060085a7 */ /* 0x000ee4000800007f */
[----:B---3--:R-:W-:Y:S05]  /*375d0*/  @!P0 BRA `(.L_x_3749) ;  /* 0xfffffffc00f08947 */ /* 0x008fea000383ffff */
[----:B------:R-:W-:Y:S05]  /*375e0*/  BRA `(.L_x_3748) ;  /* 0xfffffe7c00647947 */ /* 0x000fea000383ffff */
.L_x_3776:
[----:B------:R-:W-:Y:S02]  /*375f0*/  IMAD.MOV.U32 R13, RZ, RZ, R3 ;  /* 0x000000ffff0d7224 */ /* 0x000fe400078e0003 */
[----:B------:R-:W-:Y:S02]  /*37600*/  IMAD.MOV.U32 R12, RZ, RZ, RZ ;  /* 0x000000ffff0c7224 */ /* 0x000fe400078e00ff */
[----:B------:R-:W-:Y:S02]  /*37610*/  IMAD.MOV.U32 R11, RZ, RZ, 0x181f ;  /* 0x0000181fff0b7424 */ /* 0x000fe400078e00ff */
[----:B------:R-:W-:-:S07]  /*37620*/  IMAD.MOV.U32 R15, RZ, RZ, -0x1 ;  /* 0xffffffffff0f7424 */ /* 0x000fce00078e00ff */
[----:B01----:R-:W-:Y:S05]  /*37630*/  WARPSYNC.COLLECTIVE R15, `(.L_x_4000) ;  /* 0x000000000f087348 */ /* 0x003fea0003c00000 */
[----:B------:R2:W3:Y:S02]  /*37640*/  SHFL.IDX P6, R14, R13, R12, R11 ;  /* 0x0000000c0d0e7389 */ /* 0x0004e400000c000b */
[----:B0123--:R-:W-:Y:S01]  /*37650*/  ENDCOLLECTIVE ;  /* 0x000000000000791b */ /* 0x00ffe20003800000 */
.L_x_4000:
[----:B------:R-:W-:Y:S02]  /*37660*/  IMAD.MOV.U32 R13, RZ, RZ, R2 ;  /* 0x000000ffff0d7224 */ /* 0x000fe400078e0002 */
[----:B------:R-:W-:-:S07]  /*37670*/  IMAD.MOV.U32 R0, RZ, RZ, R14 ;  /* 0x000000ffff007224 */ /* 0x000fce00078e000e */
[----:B------:R-:W-:Y:S05]  /*37680*/  WARPSYNC.COLLECTIVE R15, `(.L_x_4001) ;  /* 0x000000000f087348 */ /* 0x000fea0003c00000 */
[----:B------:R0:W1:Y:S02]  /*37690*/  SHFL.IDX P6, R14, R13, R12, R11 ;  /* 0x0000000c0d0e7389 */ /* 0x00006400000c000b */
[----:B01----:R-:W-:Y:S01]  /*376a0*/  ENDCOLLECTIVE ;  /* 0x000000000000791b */ /* 0x003fe20003800000 */
.L_x_4001:
[----:B------:R-:W-:Y:S05]  /*376b0*/  BRA `(.L_x_4002) ;  /* 0xffffff5c00647947 */ /* 0x000fea000383ffff */
.L_x_3779:
[----:B------:R-:W-:Y:S01]  /*376c0*/  BSSY B1, `(.L_x_4003) ;  /* 0x0000008000017945 */ /* 0x000fe20003800000 */
[----:B------:R-:W-:Y:S02]  /*376d0*/  IMAD.MOV.U32 R13, RZ, RZ, R3 ;  /* 0x000000ffff0d7224 */ /* 0x000fe400078e0003 */
[----:B------:R-:W-:Y:S02]  /*376e0*/  IMAD.MOV.U32 R12, RZ, RZ, 0x1 ;  /* 0x00000001ff0c7424 */ /* 0x000fe400078e00ff */
[----:B---3--:R-:W-:Y:S02]  /*376f0*/  IMAD.MOV.U32 R11, RZ, RZ, 0x181f ;  /* 0x0000181fff0b7424 */ /* 0x008fe400078e00ff */
[----:B------:R-:W-:-:S07]  /*37700*/  IMAD.MOV.U32 R15, RZ, RZ, -0x1 ;  /* 0xffffffffff0f7424 */ /* 0x000fce00078e00ff */
[----:B012-4-:R-:W-:Y:S05]  /*37710*/  WARPSYNC.COLLECTIVE R15, `(.L_x_4004) ;  /* 0x000000000f087348 */ /* 0x017fea0003c00000 */
[----:B----4-:R3:W4:Y:S02]  /*37720*/  SHFL.IDX P6, R14, R13, R12, R11 ;  /* 0x0000000c0d0e7389 */ /* 0x01072400000c000b */
[----:B01234-:R-:W-:Y:S01]  /*37730*/  ENDCOLLECTIVE ;  /* 0x000000000000791b */ /* 0x01ffe20003800000 */
.L_x_4004:
[----:B------:R-:W-:Y:S05]  /*37740*/  BSYNC B1 ;  /* 0x0000000000017941 */ /* 0x000fea0003800000 */
.L_x_4003:
        /* <DEDUP_REMOVED lines=8> */
.L_x_4005:
[----:B------:R-:W-:Y:S05]  /*377d0*/  BRA `(.L_x_4006) ;  /* 0xffffff5c00887947 */ /* 0x000fea000383ffff */
.L_x_3782:
[----:B------:R-:W-:Y:S01]  /*377e0*/  BSSY B1, `(.L_x_4007) ;  /* 0x0000008000017945 */ /* 0x000fe20003800000 */
[----:B------:R-:W-:Y:S02]  /*377f0*/  IMAD.MOV.U32 R13, RZ, RZ, R3 ;  /* 0x000000ffff0d7224 */ /* 0x000fe400078e0003 */
[----:B------:R-:W-:Y:S02]  /*37800*/  IMAD.MOV.U32 R12, RZ, RZ, 0x2 ;  /* 0x00000002ff0c7424 */ /* 0x000fe400078e00ff */
[----:B0-----:R-:W-:Y:S02]  /*37810*/  IMAD.MOV.U32 R11, RZ, RZ, 0x181f ;  /* 0x0000181fff0b7424 */ /* 0x001fe400078e00ff */
[----:B------:R-:W-:-:S07]  /*37820*/  IMAD.MOV.U32 R15, RZ, RZ, -0x1 ;  /* 0xffffffffff0f7424 */ /* 0x000fce00078e00ff */
[----:B-1234-:R-:W-:Y:S05]  /*37830*/  WARPSYNC.COLLECTIVE R15, `(.L_x_4008) ;  /* 0x000000000f087348 */ /* 0x01efea0003c00000 */
[----:B----4-:R0:W4:Y:S02]  /*37840*/  SHFL.IDX P6, R14, R13, R12, R11 ;  /* 0x0000000c0d0e7389 */ /* 0x01012400000c000b */
[----:B01234-:R-:W-:Y:S01]  /*37850*/  ENDCOLLECTIVE ;  /* 0x000000000000791b */ /* 0x01ffe20003800000 */
.L_x_4008:
[----:B------:R-:W-:Y:S05]  /*37860*/  BSYNC B1 ;  /* 0x0000000000017941 */ /* 0x000fea0003800000 */
.L_x_4007:
        /* <DEDUP_REMOVED lines=8> */
.L_x_4009:
[----:B------:R-:W-:Y:S05]  /*378f0*/  BRA `(.L_x_4010) ;  /* 0xffffff5c00a87947 */ /* 0x000fea000383ffff */
.L_x_3785:
[----:B------:R-:W-:Y:S01]  /*37900*/  BSSY B1, `(.L_x_4011) ;  /* 0x0000008000017945 */ /* 0x000fe20003800000 */
[----:B------:R-:W-:Y:S02]  /*37910*/  IMAD.MOV.U32 R13, RZ, RZ, R3 ;  /* 0x000000ffff0d7224 */ /* 0x000fe400078e0003 */
[----:B------:R-:W-:Y:S02]  /*37920*/  IMAD.MOV.U32 R12, RZ, RZ, 0x3 ;  /* 0x00000003ff0c7424 */ /* 0x000fe400078e00ff */
[----:B0-----:R-:W-:Y:S02]  /*37930*/  IMAD.MOV.U32 R11, RZ, RZ, 0x181f ;  /* 0x0000181fff0b7424 */ /* 0x001fe400078e00ff */
[----:B------:R-:W-:-:S07]  /*37940*/  IMAD.MOV.U32 R15, RZ, RZ, -0x1 ;  /* 0xffffffffff0f7424 */ /* 0x000fce00078e00ff */
[----:B-1234-:R-:W-:Y:S05]  /*37950*/  WARPSYNC.COLLECTIVE R15, `(.L_x_4012) ;  /* 0x000000000f087348 */ /* 0x01efea0003c00000 */
[----:B------:R0:W0:Y:S02]  /*37960*/  SHFL.IDX P6, R14, R13, R12, R11 ;  /* 0x0000000c0d0e7389 */ /* 0x00002400000c000b */
[----:B01234-:R-:W-:Y:S01]  /*37970*/  ENDCOLLECTIVE ;  /* 0x000000000000791b */ /* 0x01ffe20003800000 */
.L_x_4012:
[----:B------:R-:W-:Y:S05]  /*37980*/  BSYNC B1 ;  /* 0x0000000000017941 */ /* 0x000fea0003800000 */
.L_x_4011:
        /* <DEDUP_REMOVED lines=8> */
.L_x_4013:
[----:B------:R-:W-:Y:S05]  /*37a10*/  BRA `(.L_x_4014) ;  /* 0xffffff5c00c87947 */ /* 0x000fea000383ffff */
.L_x_3810:
        /* <DEDUP_REMOVED lines=11> */
.L_x_4016:
[----:B------:R-:W-:Y:S05]  /*37ad0*/  BSYNC B1 ;  /* 0x0000000000017941 */ /* 0x000fea0003800000 */
.L_x_4015:
[----:B------:R-:W-:Y:S05]  /*37ae0*/  BRA `(.L_x_4017) ;  /* 0xffffff7800047947 */ /* 0x000fea000383ffff */
.L_x_3812:
[----:B------:R-:W-:Y:S01]  /*37af0*/  BSSY B1, `(.L_x_4018) ;  /* 0x0000006000017945 */ /* 0x000fe20003800000 */
[----:B------:R-:W-:-:S07]  /*37b00*/  IMAD.MOV.U32 R15, RZ, RZ, -0x1 ;  /* 0xffffffffff0f7424 */ /* 0x000fce00078e00ff */
[----:B01----:R-:W-:Y:S05]  /*37b10*/  WARPSYNC.COLLECTIVE R15, `(.L_x_4019) ;  /* 0x000000000f0c7348 */ /* 0x003fea0003c00000 */
[----:B------:R-:W-:Y:S02]  /*37b20*/  ELECT P6, UR62, PT ;  /* 0x00000000003e782f */ /* 0x000fe400038c0000 */
[----:B------:R-:W-:Y:S01]  /*37b30*/  MOV R14, UR62 ;  /* 0x0000003e000e7c02 */ /* 0x000fe20008000f00 */
[----:B01----:R-:W-:Y:S10]  /*37b40*/  ENDCOLLECTIVE ;  /* 0x000000000000791b */ /* 0x003ff40003800000 */
.L_x_4019:
[----:B------:R-:W-:Y:S05]  /*37b50*/  BSYNC B1 ;  /* 0x0000000000017941 */ /* 0x000fea0003800000 */
.L_x_4018:
[----:B------:R-:W-:Y:S05]  /*37b60*/  BRA `(.L_x_3811) ;  /* 0xffffff7400fc7947 */ /* 0x000fea000383ffff */
.L_x_3814:
[----:B-1----:R-:W2:Y:S02]  /*37b70*/  LDL R5, [R1+0x460] ;  /* 0x0004600001057983 */ /* 0x002ea40000100800 */
[----:B--2---:R1:W2:Y:S02]  /*37b80*/  SYNCS.PHASECHK.TRANS64.TRYWAIT P0, [R5+URZ+0x32420], R4 ;  /* 0x03242004050075a7 */ /* 0x0042a4000800017f */
[----:B--2---:R-:W-:Y:S05]  /*37b90*/  @!P0 NANOSLEEP.SYNCS 0x989680 ;  /* 0x009896800000895d */ /* 0x004fea0003900000 */
[----:B------:R-:W2:Y:S02]  /*37ba0*/  @!P0 SYNCS.PHASECHK.TRANS64 P0, [R5+URZ+0x32420], R4 ;  /* 0x03242004050085a7 */ /* 0x000ea4000800007f */
[----:B--2---:R-:W-:Y:S05]  /*37bb0*/  @!P0 BRA `(.L_x_3814) ;  /* 0xfffffffc00ec8947 */ /* 0x004fea000383ffff */
[----:B------:R-:W-:Y:S05]  /*37bc0*/  BRA `(.L_x_4020) ;  /* 0xffffff78000c7947 */ /* 0x000fea000383ffff */
.L_x_3818:
[----:B-1----:R1:W2:Y:S02]  /*37bd0*/  SYNCS.PHASECHK.TRANS64.TRYWAIT P0, [R4+URZ+0x324a0], R9 ;  /* 0x0324a009040075a7 */ /* 0x0022a4000800017f */
[----:B--2---:R-:W-:Y:S05]  /*37be0*/  @!P0 NANOSLEEP.SYNCS 0x989680 ;  /* 0x009896800000895d */ /* 0x004fea0003900000 */
[----:B------:R-:W2:Y:S02]  /*37bf0*/  @!P0 SYNCS.PHASECHK.TRANS64 P0, [R4+URZ+0x324a0], R9 ;  /* 0x0324a009040085a7 */ /* 0x000ea4000800007f */
[----:B--2---:R-:W-:Y:S05]  /*37c00*/  @!P0 BRA `(.L_x_3818) ;  /* 0xfffffffc00f08947 */ /* 0x004fea000383ffff */
[----:B------:R-:W-:Y:S05]  /*37c10*/  BRA `(.L_x_4021) ;  /* 0xffffff7800347947 */ /* 0x000fea000383ffff */
.L_x_3823:
[----:B--2---:R2:W3:Y:S02]  /*37c20*/  SYNCS.PHASECHK.TRANS64.TRYWAIT P0, [R4+URZ+0x324c0], R9 ;  /* 0x0324c009040075a7 */ /* 0x0044e4000800017f */
[----:B---3--:R-:W-:Y:S05]  /*37c30*/  @!P0 NANOSLEEP.SYNCS 0x989680 ;  /* 0x009896800000895d */ /* 0x008fea0003900000 */
[----:B------:R-:W3:Y:S02]  /*37c40*/  @!P0 SYNCS.PHASECHK.TRANS64 P0, [R4+URZ+0x324c0], R9 ;  /* 0x0324c009040085a7 */ /* 0x000ee4000800007f */
[----:B---3--:R-:W-:Y:S05]  /*37c50*/  @!P0 BRA `(.L_x_3823) ;  /* 0xfffffffc00f08947 */ /* 0x008fea000383ffff */
[----:B------:R-:W-:Y:S05]  /*37c60*/  BRA `(.L_x_4022) ;  /* 0xffffff7800b87947 */ /* 0x000fea000383ffff */
.L_x_3833:
[----:B-1----:R1:W2:Y:S02]  /*37c70*/  SYNCS.PHASECHK.TRANS64.TRYWAIT P1, [R5+URZ+0x324a0], R6 ;  /* 0x0324a006050075a7 */ /* 0x0022a4000802017f */
[----:B--2---:R-:W-:Y:S05]  /*37c80*/  @!P1 NANOSLEEP.SYNCS 0x989680 ;  /* 0x009896800000995d */ /* 0x004fea0003900000 */
[----:B------:R-:W2:Y:S02]  /*37c90*/  @!P1 SYNCS.PHASECHK.TRANS64 P1, [R5+URZ+0x324a0], R6 ;  /* 0x0324a006050095a7 */ /* 0x000ea4000802007f */
[----:B--2---:R-:W-:Y:S05]  /*37ca0*/  @!P1 BRA `(.L_x_3833) ;  /* 0xfffffffc00f09947 */ /* 0x004fea000383ffff */
[----:B------:R-:W-:Y:S05]  /*37cb0*/  BRA `(.L_x_4023) ;  /* 0xffffff8000507947 */ /* 0x000fea000383ffff */
.L_x_3838:
[----:B--2---:R2:W3:Y:S02]  /*37cc0*/  SYNCS.PHASECHK.TRANS64.TRYWAIT P1, [R5+URZ+0x324c0], R6 ;  /* 0x0324c006050075a7 */ /* 0x0044e4000802017f */
[----:B---3--:R-:W-:Y:S05]  /*37cd0*/  @!P1 NANOSLEEP.SYNCS 0x989680 ;  /* 0x009896800000995d */ /* 0x008fea0003900000 */
[----:B------:R-:W3:Y:S02]  /*37ce0*/  @!P1 SYNCS.PHASECHK.TRANS64 P1, [R5+URZ+0x324c0], R6 ;  /* 0x0324c006050095a7 */ /* 0x000ee4000802007f */
[----:B---3--:R-:W-:Y:S05]  /*37cf0*/  @!P1 BRA `(.L_x_3838) ;  /* 0xfffffffc00f09947 */ /* 0x008fea000383ffff */
[----:B------:R-:W-:Y:S05]  /*37d00*/  BRA `(.L_x_4024) ;  /* 0xffffff8000d07947 */ /* 0x000fea000383ffff */
.L_x_3862:
[----:B------:R-:W3:Y:S01]  /*37d10*/  S2R R4, SR_TID.X ;  /* 0x0000000000047919 */ /* 0x000ee20000002100 */
[----:B------:R-:W-:Y:S01]  /*37d20*/  BSSY B0, `(.L_x_4025) ;  /* 0x000000a000007945 */ /* 0x000fe20003800000 */
[----:B------:R-:W-:Y:S02]  /*37d30*/  IMAD.MOV.U32 R12, RZ, RZ, RZ ;  /* 0x000000ffff0c7224 */ /* 0x000fe400078e00ff */
[----:B0-----:R-:W-:Y:S02]  /*37d40*/  IMAD.MOV.U32 R11, RZ, RZ, 0x1f ;  /* 0x0000001fff0b7424 */ /* 0x001fe400078e00ff */
[----:B------:R-:W-:Y:S01]  /*37d50*/  IMAD.MOV.U32 R15, RZ, RZ, -0x1 ;  /* 0xffffffffff0f7424 */ /* 0x000fe200078e00ff */
[----:B---3--:R-:W-:-:S04]  /*37d60*/  SHF.R.U32.HI R4, RZ, 0x5, R4 ;  /* 0x00000005ff047819 */ /* 0x008fc80000011604 */
[----:B------:R-:W-:-:S05]  /*37d70*/  LOP3.LUT R4, R4, 0x3, RZ, 0xc0, !PT ;  /* 0x0000000304047812 */ /* 0x000fca00078ec0ff */
[----:B------:R-:W-:-:S07]  /*37d80*/  IMAD.MOV.U32 R13, RZ, RZ, R4 ;  /* 0x000000ffff0d7224 */ /* 0x000fce00078e0004 */
[----:B-12---:R-:W-:Y:S05]  /*37d90*/  WARPSYNC.COLLECTIVE R15, `(.L_x_4026) ;  /* 0x000000000f087348 */ /* 0x006fea0003c00000 */
[----:B------:R0:W3:Y:S02]  /*37da0*/  SHFL.IDX P6, R14, R13, R12, R11 ;  /* 0x0000000c0d0e7389 */ /* 0x0000e400000c000b */
[----:B0123--:R-:W-:Y:S01]  /*37db0*/  ENDCOLLECTIVE ;  /* 0x000000000000791b */ /* 0x00ffe20003800000 */
.L_x_4026:
[----:B------:R-:W-:Y:S05]  /*37dc0*/  BSYNC B0 ;  /* 0x0000000000007941 */ /* 0x000fea0003800000 */
.L_x_4025:
[----:B------:R-:W-:Y:S05]  /*37dd0*/  BRA `(.L_x_4027) ;  /* 0xffffff9000bc7947 */ /* 0x000fea000383ffff */
.L_x_3864:
[----:B------:R-:W-:Y:S01]  /*37de0*/  BSSY B0, `(.L_x_4028) ;  /* 0x0000006000007945 */ /* 0x000fe20003800000 */
[----:B------:R-:W-:-:S07]  /*37df0*/  IMAD.MOV.U32 R15, RZ, RZ, -0x1 ;  /* 0xffffffffff0f7424 */ /* 0x000fce00078e00ff */
[----:B012-4-:R-:W-:Y:S05]  /*37e00*/  WARPSYNC.COLLECTIVE R15, `(.L_x_4029) ;  /* 0x000000000f0c7348 */ /* 0x017fea0003c00000 */
[----:B------:R-:W-:Y:S02]  /*37e10*/  ELECT P6, UR62, PT ;  /* 0x00000000003e782f */ /* 0x000fe400038c0000 */
[----:B------:R-:W-:Y:S01]  /*37e20*/  MOV R14, UR62 ;  /* 0x0000003e000e7c02 */ /* 0x000fe20008000f00 */
[----:B012-4-:R-:W-:Y:S10]  /*37e30*/  ENDCOLLECTIVE ;  /* 0x000000000000791b */ /* 0x017ff40003800000 */
.L_x_4029:
[----:B------:R-:W-:Y:S05]  /*37e40*/  BSYNC B0 ;  /* 0x0000000000007941 */ /* 0x000fea0003800000 */
.L_x_4028:
[----:B------:R-:W-:Y:S05]  /*37e50*/  BRA `(.L_x_4030) ;  /* 0xffffff9000c87947 */ /* 0x000fea000383ffff */
.L_x_3866:
[----:B--2---:R2:W3:Y:S02]  /*37e60*/  SYNCS.PHASECHK.TRANS64.TRYWAIT P0, [R0+URZ+0x32440], R2 ;  /* 0x03244002000075a7 */ /* 0x0044e4000800017f */
[----:B---3--:R-:W-:Y:S05]  /*37e70*/  @!P0 NANOSLEEP.SYNCS 0x989680 ;  /* 0x009896800000895d */ /* 0x008fea0003900000 */
[----:B------:R-:W3:Y:S02]  /*37e80*/  @!P0 SYNCS.PHASECHK.TRANS64 P0, [R0+URZ+0x32440], R2 ;  /* 0x03244002000085a7 */ /* 0x000ee4000800007f */
[----:B---3--:R-:W-:Y:S05]  /*37e90*/  @!P0 BRA `(.L_x_3866) ;  /* 0xfffffffc00f08947 */ /* 0x008fea000383ffff */
[----:B------:R-:W-:Y:S05]  /*37ea0*/  BRA `(.L_x_4031) ;  /* 0xffffff9400307947 */ /* 0x000fea000383ffff */
.L_x_3870:
        /* <DEDUP_REMOVED lines=10> */
.L_x_4032:
[----:B------:R0:W-:Y:S01]  /*37f50*/  STL [R1+0x488], R8 ;  /* 0x0004880801007387 */ /* 0x0001e20000100800 */
[----:B------:R-:W-:Y:S02]  /*37f60*/  IMAD.MOV.U32 R13, RZ, RZ, R3 ;  /* 0x000000ffff0d7224 */ /* 0x000fe400078e0003 */
[----:B------:R-:W-:-:S07]  /*37f70*/  IMAD.MOV.U32 R4, RZ, RZ, R14 ;  /* 0x000000ffff047224 */ /* 0x000fce00078e000e */
[----:B0-----:R-:W-:Y:S05]  /*37f80*/  WARPSYNC.COLLECTIVE R15, `(.L_x_4033) ;  /* 0x000000000f087348 */ /* 0x001fea0003c00000 */
[----:B------:R1:W2:Y:S02]  /*37f90*/  SHFL.IDX P6, R14, R13, R12, R11 ;  /* 0x0000000c0d0e7389 */ /* 0x0002a400000c000b */
[----:B012---:R-:W-:Y:S01]  /*37fa0*/  ENDCOLLECTIVE ;  /* 0x000000000000791b */ /* 0x007fe20003800000 */
.L_x_4033:
[----:B------:R-:W-:Y:S02]  /*37fb0*/  IMAD.MOV.U32 R13, RZ, RZ, R2 ;  /* 0x000000ffff0d7224 */ /* 0x000fe400078e0002 */
[----:B------:R-:W-:Y:S02]  /*37fc0*/  IMAD.MOV.U32 R12, RZ, RZ, 0x1 ;  /* 0x00000001ff0c7424 */ /* 0x000fe400078e00ff */
[----:B------:R-:W-:-:S07]  /*37fd0*/  IMAD.MOV.U32 R5, RZ, RZ, R14 ;  /* 0x000000ffff057224 */ /* 0x000fce00078e000e */
[----:B------:R-:W-:Y:S05]  /*37fe0*/  WARPSYNC.COLLECTIVE R15, `(.L_x_4034) ;  /* 0x000000000f087348 */ /* 0x000fea0003c00000 */
[----:B------:R0:W1:Y:S02]  /*37ff0*/  SHFL.IDX P6, R14, R13, R12, R11 ;  /* 0x0000000c0d0e7389 */ /* 0x00006400000c000b */
[----:B01----:R-:W-:Y:S01]  /*38000*/  ENDCOLLECTIVE ;  /* 0x000000000000791b */ /* 0x003fe20003800000 */
.L_x_4034:
[----:B------:R-:W-:Y:S02]  /*38010*/  IMAD.MOV.U32 R13, RZ, RZ, R3 ;  /* 0x000000ffff0d7224 */ /* 0x000fe400078e0003 */
[----:B------:R-:W-:Y:S02]  /*38020*/  IMAD R0, R0, R7, RZ ;  /* 0x0000000700007224 */ /* 0x000fe400078e02ff */
[----:B------:R-:W-:-:S07]  /*38030*/  IMAD.MOV.U32 R7, RZ, RZ, R14 ;  /* 0x000000ffff077224 */ /* 0x000fce00078e000e */
[----:B------:R-:W-:Y:S05]  /*38040*/  WARPSYNC.COLLECTIVE R15, `(.L_x_4035) ;  /* 0x000000000f087348 */ /* 0x000fea0003c00000 */
[----:B------:R0:W1:Y:S02]  /*38050*/  SHFL.IDX P6, R14, R13, R12, R11 ;  /* 0x0000000c0d0e7389 */ /* 0x00006400000c000b */
[----:B01----:R-:W-:Y:S01]  /*38060*/  ENDCOLLECTIVE ;  /* 0x000000000000791b */ /* 0x003fe20003800000 */
.L_x_4035:
        /* <DEDUP_REMOVED lines=10> */
.L_x_4036:
        /* <DEDUP_REMOVED lines=15> */
.L_x_4037:
        /* <DEDUP_REMOVED lines=19> */
.L_x_4038:
        /* <DEDUP_REMOVED lines=10> */
.L_x_4039:
        /* <DEDUP_REMOVED lines=13> */
.L_x_4040:
        /* <DEDUP_REMOVED lines=10> */
.L_x_4041:
        /* <DEDUP_REMOVED lines=13> */
.L_x_4042:
        /* <DEDUP_REMOVED lines=10> */
.L_x_4043:
        /* <DEDUP_REMOVED lines=13> */
.L_x_4044:
        /* <DEDUP_REMOVED lines=10> */
.L_x_4045:
        /* <DEDUP_REMOVED lines=11> */
.L_x_4046:
        /* <DEDUP_REMOVED lines=14> */
.L_x_4047:
[----:B------:R-:W-:Y:S01]  /*389b0*/  IMAD.MOV.U32 R3, RZ, RZ, R14 ;  /* 0x000000ffff037224 */ /* 0x000fe200078e000e */
[----:B------:R-:W-:Y:S06]  /*389c0*/  BRA `(.L_x_4048) ;  /* 0xffffff9400d47947 */ /* 0x000fec000383ffff */
.L_x_3874:
        /* <DEDUP_REMOVED lines=36> */
.L_x_4050:
[----:B------:R-:W-:Y:S05]  /*38c10*/  BSYNC B0 ;  /* 0x0000000000007941 */ /* 0x000fea0003800000 */
.L_x_4049:
        /* <DEDUP_REMOVED lines=10> */
.L_x_4051:
        /* <DEDUP_REMOVED lines=16> */
.L_x_4052:
        /* <DEDUP_REMOVED lines=15> */
.L_x_4053:
        /* <DEDUP_REMOVED lines=9> */
.L_x_4054:
        /* <DEDUP_REMOVED lines=15> */
.L_x_4055:
        /* <DEDUP_REMOVED lines=9> */
.L_x_4056:
        /* <DEDUP_REMOVED lines=15> */
.L_x_4057:
        /* <DEDUP_REMOVED lines=9> */
.L_x_4058:
        /* <DEDUP_REMOVED lines=15> */
.L_x_4059:
        /* <DEDUP_REMOVED lines=9> */
.L_x_4060:
        /* <DEDUP_REMOVED lines=14> */
.L_x_4061:
        /* <DEDUP_REMOVED lines=19> */
.L_x_4062:
[----:B------:R-:W-:Y:S02]  /*395d0*/  IMAD.MOV.U32 R13, RZ, RZ, R2 ;  /* 0x000000ffff0d7224 */ /* 0x000fe400078e0002 */
[----:B------:R-:W-:-:S07]  /*395e0*/  IMAD.MOV.U32 R6, RZ, RZ, R14 ;  /* 0x000000ffff067224 */ /* 0x000fce00078e000e */
[----:B------:R-:W-:Y:S05]  /*395f0*/  WARPSYNC.COLLECTIVE R15, `(.L_x_4063) ;  /* 0x000000000f087348 */ /* 0x000fea0003c00000 */
[----:B------:R0:W1:Y:S02]  /*39600*/  SHFL.IDX P6, R14, R13, R12, R11 ;  /* 0x0000000c0d0e7389 */ /* 0x00006400000c000b */
[----:B01----:R-:W-:Y:S01]  /*39610*/  ENDCOLLECTIVE ;  /* 0x000000000000791b */ /* 0x003fe20003800000 */
.L_x_4063:
[----:B------:R-:W-:Y:S02]  /*39620*/  IMAD.MOV.U32 R13, RZ, RZ, R0 ;  /* 0x000000ffff0d7224 */ /* 0x000fe400078e0000 */
[----:B------:R-:W-:Y:S02]  /*39630*/  IMAD.MOV.U32 R12, RZ, RZ, 0x7 ;  /* 0x00000007ff0c7424 */ /* 0x000fe400078e00ff */
[----:B------:R-:W-:-:S07]  /*39640*/  IMAD.MOV.U32 R4, RZ, RZ, R14 ;  /* 0x000000ffff047224 */ /* 0x000fce00078e000e */
[----:B------:R-:W-:Y:S05]  /*39650*/  WARPSYNC.COLLECTIVE R15, `(.L_x_4064) ;  /* 0x000000000f087348 */ /* 0x000fea0003c00000 */
[----:B------:R0:W1:Y:S02]  /*39660*/  SHFL.IDX P6, R14, R13, R12, R11 ;  /* 0x0000000c0d0e7389 */ /* 0x00006400000c000b */
[----:B01----:R-:W-:Y:S01]  /*39670*/  ENDCOLLECTIVE ;  /* 0x000000000000791b */ /* 0x003fe20003800000 */
.L_x_4064:
        /* <DEDUP_REMOVED lines=10> */
.L_x_4065:
        /* <DEDUP_REMOVED lines=9> */
.L_x_3879:
[----:B-1----:R-:W4:Y:S02]  /*397b0*/  LDL R2, [R1+0x460] ;  /* 0x0004600001027983 */ /* 0x002f240000100800 */
[----:B----4-:R1:W4:Y:S02]  /*397c0*/  SYNCS.PHASECHK.TRANS64.TRYWAIT P0, [R2+URZ+0x32420], R0 ;  /* 0x03242000020075a7 */ /* 0x010324000800017f */
[----:B----4-:R-:W-:Y:S05]  /*397d0*/  @!P0 NANOSLEEP.SYNCS 0x989680 ;  /* 0x009896800000895d */ /* 0x010fea0003900000 */
[----:B------:R-:W4:Y:S02]  /*397e0*/  @!P0 SYNCS.PHASECHK.TRANS64 P0, [R2+URZ+0x32420], R0 ;  /* 0x03242000020085a7 */ /* 0x000f24000800007f */
[----:B----4-:R-:W-:Y:S05]  /*397f0*/  @!P0 BRA `(.L_x_3879) ;  /* 0xfffffffc00ec8947 */ /* 0x010fea000383ffff */
[----:B------:R-:W-:Y:S05]  /*39800*/  BRA `(.L_x_4067) ;  /* 0xffffff98000c7947 */ /* 0x000fea000383ffff */
.L_x_3883:
[----:B0-----:R0:W1:Y:S02]  /*39810*/  SYNCS.PHASECHK.TRANS64.TRYWAIT P0, [R2+URZ+0x32460], R0 ;  /* 0x03246000020075a7 */ /* 0x001064000800017f */
[----:B-1----:R-:W-:Y:S05]  /*39820*/  @!P0 NANOSLEEP.SYNCS 0x989680 ;  /* 0x009896800000895d */ /* 0x002fea0003900000 */
[----:B------:R-:W1:Y:S02]  /*39830*/  @!P0 SYNCS.PHASECHK.TRANS64 P0, [R2+URZ+0x32460], R0 ;  /* 0x03246000020085a7 */ /* 0x000e64000800007f */
[----:B-1----:R-:W-:Y:S05]  /*39840*/  @!P0 BRA `(.L_x_3883) ;  /* 0xfffffffc00f08947 */ /* 0x002fea000383ffff */
[----:B------:R-:W-:Y:S05]  /*39850*/  BRA `(.L_x_4068) ;  /* 0xffffff98003c7947 */ /* 0x000fea000383ffff */
.L_x_3898:
[----:B0-----:R0:W1:Y:S02]  /*39860*/  SYNCS.PHASECHK.TRANS64.TRYWAIT P0, [R2+URZ+0x32440], R5 ;  /* 0x03244005020075a7 */ /* 0x001064000800017f */
[----:B-1----:R-:W-:Y:S05]  /*39870*/  @!P0 NANOSLEEP.SYNCS 0x989680 ;  /* 0x009896800000895d */ /* 0x002fea0003900000 */
[----:B------:R-:W1:Y:S02]  /*39880*/  @!P0 SYNCS.PHASECHK.TRANS64 P0, [R2+URZ+0x32440], R5 ;  /* 0x03244005020085a7 */ /* 0x000e64000800007f */
[----:B-1----:R-:W-:Y:S05]  /*39890*/  @!P0 BRA `(.L_x_3898) ;  /* 0xfffffffc00f08947 */ /* 0x002fea000383ffff */
[----:B------:R-:W-:Y:S05]  /*398a0*/  BRA `(.L_x_4069) ;  /* 0xffffffa000587947 */ /* 0x000fea000383ffff */
.L_x_3903:
[----:B-1----:R1:W2:Y:S02]  /*398b0*/  SYNCS.PHASECHK.TRANS64.TRYWAIT P0, [R2+URZ+0x32460], R5 ;  /* 0x03246005020075a7 */ /* 0x0022a4000800017f */
[----:B--2---:R-:W-:Y:S05]  /*398c0*/  @!P0 NANOSLEEP.SYNCS 0x989680 ;  /* 0x009896800000895d */ /* 0x004fea0003900000 */
[----:B------:R-:W2:Y:S02]  /*398d0*/  @!P0 SYNCS.PHASECHK.TRANS64 P0, [R2+URZ+0x32460], R5 ;  /* 0x03246005020085a7 */ /* 0x000ea4000800007f */
[----:B--2---:R-:W-:Y:S05]  /*398e0*/  @!P0 BRA `(.L_x_3903) ;  /* 0xfffffffc00f08947 */ /* 0x004fea000383ffff */
[----:B------:R-:W-:Y:S05]  /*398f0*/  BRA `(.L_x_4070) ;  /* 0xffffffa000dc7947 */ /* 0x000fea000383ffff */
.L_x_3914:
[----:B0-----:R0:W1:Y:S02]  /*39900*/  SYNCS.PHASECHK.TRANS64.TRYWAIT P0, [R3+URZ+0x32440], R2 ;  /* 0x03244002030075a7 */ /* 0x001064000800017f */
[----:B-1----:R-:W-:Y:S05]  /*39910*/  @!P0 NANOSLEEP.SYNCS 0x989680 ;  /* 0x009896800000895d */ /* 0x002fea0003900000 */
[----:B------:R-:W1:Y:S02]  /*39920*/  @!P0 SYNCS.PHASECHK.TRANS64 P0, [R3+URZ+0x32440], R2 ;  /* 0x03244002030085a7 */ /* 0x000e64000800007f */
[----:B-1----:R-:W-:Y:S05]  /*39930*/  @!P0 BRA `(.L_x_3914) ;  /* 0xfffffffc00f08947 */ /* 0x002fea000383ffff */
[----:B------:R-:W-:Y:S05]  /*39940*/  BRA `(.L_x_4071) ;  /* 0xffffffa800dc7947 */ /* 0x000fea000383ffff */
.L_x_3919:
[----:B-1----:R1:W2:Y:S02]  /*39950*/  SYNCS.PHASECHK.TRANS64.TRYWAIT P0, [R3+URZ+0x32460], R2 ;  /* 0x03246002030075a7 */ /* 0x0022a4000800017f */
[----:B--2---:R-:W-:Y:S05]  /*39960*/  @!P0 NANOSLEEP.SYNCS 0x989680 ;  /* 0x009896800000895d */ /* 0x004fea0003900000 */
[----:B------:R-:W2:Y:S02]  /*39970*/  @!P0 SYNCS.PHASECHK.TRANS64 P0, [R3+URZ+0x32460], R2 ;  /* 0x03246002030085a7 */ /* 0x000ea4000800007f */
[----:B--2---:R-:W-:Y:S05]  /*39980*/  @!P0 BRA `(.L_x_3919) ;  /* 0xfffffffc00f08947 */ /* 0x004fea000383ffff */
[----:B------:R-:W-:Y:S05]  /*39990*/  BRA `(.L_x_4072) ;  /* 0xffffffac005c7947 */ /* 0x000fea000383ffff */
.L_x_3930:
[----:B0-----:R0:W1:Y:S02]  /*399a0*/  SYNCS.PHASECHK.TRANS64.TRYWAIT P0, [R3+URZ+0x32440], R2 ;  /* 0x03244002030075a7 */ /* 0x001064000800017f */
[----:B-1----:R-:W-:Y:S05]  /*399b0*/  @!P0 NANOSLEEP.SYNCS 0x989680 ;  /* 0x009896800000895d */ /* 0x002fea0003900000 */
[----:B------:R-:W1:Y:S02]  /*399c0*/  @!P0 SYNCS.PHASECHK.TRANS64 P0, [R3+URZ+0x32440], R2 ;  /* 0x03244002030085a7 */ /* 0x000e64000800007f */
[----:B-1----:R-:W-:Y:S05]  /*399d0*/  @!P0 BRA `(.L_x_3930) ;  /* 0xfffffffc00f08947 */ /* 0x002fea000383ffff */
[----:B------:R-:W-:Y:S05]  /*399e0*/  BRA `(.L_x_4073) ;  /* 0xffffffb400387947 */ /* 0x000fea000383ffff */
.L_x_3935:
[----:B-1----:R1:W2:Y:S02]  /*399f0*/  SYNCS.PHASECHK.TRANS64.TRYWAIT P0, [R3+URZ+0x32460], R2 ;  /* 0x03246002030075a7 */ /* 0x0022a4000800017f */
[----:B--2---:R-:W-:Y:S05]  /*39a00*/  @!P0 NANOSLEEP.SYNCS 0x989680 ;  /* 0x009896800000895d */ /* 0x004fea0003900000 */
[----:B------:R-:W2:Y:S02]  /*39a10*/  @!P0 SYNCS.PHASECHK.TRANS64 P0, [R3+URZ+0x32460], R2 ;  /* 0x03246002030085a7 */ /* 0x000ea4000800007f */
[----:B--2---:R-:W-:Y:S05]  /*39a20*/  @!P0 BRA `(.L_x_3935) ;  /* 0xfffffffc00f08947 */ /* 0x004fea000383ffff */
[----:B------:R-:W-:Y:S05]  /*39a30*/  BRA `(.L_x_4074) ;  /* 0xffffffb400bc7947 */ /* 0x000fea000383ffff */
.L_x_3947:
[----:B------:R-:W-:Y:S01]  /*39a40*/  BSSY B0, `(.L_x_4075) ;  /* 0x0000008000007945 */ /* 0x000fe20003800000 */
[----:B------:R-:W-:Y:S02]  /*39a50*/  IMAD.MOV.U32 R13, RZ, RZ, R16 ;  /* 0x000000ffff0d7224 */ /* 0x000fe400078e0010 */
[----:B------:R-:W-:Y:S02]  /*39a60*/  IMAD.MOV.U32 R12, RZ, RZ, RZ ;  /* 0x000000ffff0c7224 */ /* 0x000fe400078e00ff */
[----:B0-----:R-:W-:Y:S02]  /*39a70*/  IMAD.MOV.U32 R11, RZ, RZ, 0x1f ;  /* 0x0000001fff0b7424 */ /* 0x001fe400078e00ff */
[----:B------:R-:W-:-:S07]  /*39a80*/  IMAD.MOV.U32 R15, RZ, RZ, -0x1 ;  /* 0xffffffffff0f7424 */ /* 0x000fce00078e00ff */
[----:B-----5:R-:W-:Y:S05]  /*39a90*/  WARPSYNC.COLLECTIVE R15, `(.L_x_4076) ;  /* 0x000000000f087348 */ /* 0x020fea0003c00000 */
[----:B------:R0:W1:Y:S02]  /*39aa0*/  SHFL.IDX P6, R14, R13, R12, R11 ;  /* 0x0000000c0d0e7389 */ /* 0x00006400000c000b */
[----:B01---5:R-:W-:Y:S01]  /*39ab0*/  ENDCOLLECTIVE ;  /* 0x000000000000791b */ /* 0x023fe20003800000 */
.L_x_4076:
[----:B------:R-:W-:Y:S05]  /*39ac0*/  BSYNC B0 ;  /* 0x0000000000007941 */ /* 0x000fea0003800000 */
.L_x_4075:
        /* <DEDUP_REMOVED lines=9> */
.L_x_4077:
        /* <DEDUP_REMOVED lines=18> */
.L_x_4078:
        /* <DEDUP_REMOVED lines=8> */
.L_x_4079:
        /* <DEDUP_REMOVED lines=8> */
.L_x_4080:
        /* <DEDUP_REMOVED lines=8> */
.L_x_4081:
        /* <DEDUP_REMOVED lines=8> */
.L_x_4082:
        /* <DEDUP_REMOVED lines=9> */
.L_x_4083:
[----:B------:R-:W-:Y:S01]  /*39f10*/  IMAD.MOV.U32 R16, RZ, RZ, R14 ;  /* 0x000000ffff107224 */ /* 0x000fe200078e000e */
[----:B------:R-:W-:Y:S06]  /*39f20*/  BRA `(.L_x_4084) ;  /* 0xffffffbc00087947 */ /* 0x000fec000383ffff */
.L_x_3952:
        /* <DEDUP_REMOVED lines=8> */
.L_x_4086:
[----:B------:R-:W-:Y:S05]  /*39fb0*/  BSYNC B0 ;  /* 0x0000000000007941 */ /* 0x000fea0003800000 */
.L_x_4085:
        /* <DEDUP_REMOVED lines=10> */
.L_x_4087:
        /* <DEDUP_REMOVED lines=8> */
.L_x_4088:
        /* <DEDUP_REMOVED lines=8> */
.L_x_4089:
        /* <DEDUP_REMOVED lines=8> */
.L_x_4090:
        /* <DEDUP_REMOVED lines=9> */
.L_x_4091:
[----:B------:R-:W-:Y:S01]  /*3a270*/  IMAD.MOV.U32 R16, RZ, RZ, R14 ;  /* 0x000000ffff107224 */ /* 0x000fe200078e000e */
[----:B------:R-:W-:Y:S06]  /*3a280*/  BRA `(.L_x_4092) ;  /* 0xffffffb800cc7947 */ /* 0x000fec000383ffff */
.L_x_3954:
[----:B------:R-:W-:Y:S01]  /*3a290*/  BSSY B0, `(.L_x_4093) ;  /* 0x0000006000007945 */ /* 0x000fe20003800000 */
[----:B------:R-:W-:Y:S01]  /*3a2a0*/  PLOP3.LUT P6, PT, P6, PT, PT, 0x8, 0x0 ;  /* 0x000000000000781c */ /* 0x000fe200037ce170 */
[----:B------:R-:W-:-:S12]  /*3a2b0*/  IMAD.MOV.U32 R15, RZ, RZ, -0x1 ;  /* 0xffffffffff0f7424 */ /* 0x000fd800078e00ff */
[----:B0----5:R-:W-:Y:S05]  /*3a2c0*/  WARPSYNC.COLLECTIVE R15, `(.L_x_4094) ;  /* 0x000000000f087348 */ /* 0x021fea0003c00000 */
[----:B------:R-:W-:Y:S01]  /*3a2d0*/  VOTE.ANY R14, PT, P6 ;  /* 0x00000000000e7806 */ /* 0x000fe200030e0100 */
[----:B0----5:R-:W-:Y:S06]  /*3a2e0*/  ENDCOLLECTIVE ;  /* 0x000000000000791b */ /* 0x021fec0003800000 */
.L_x_4094:
[----:B------:R-:W-:Y:S05]  /*3a2f0*/  BSYNC B0 ;  /* 0x0000000000007941 */ /* 0x000fea0003800000 */
.L_x_4093:
        /* <DEDUP_REMOVED lines=9> */
.L_x_4095:
[----:B------:R-:W-:Y:S01]  /*3a390*/  IMAD.MOV.U32 R17, RZ, RZ, R14 ;  /* 0x000000ffff117224 */ /* 0x000fe200078e000e */
[----:B------:R-:W-:Y:S06]  /*3a3a0*/  BRA `(.L_x_4096) ;  /* 0xffffffb800bc7947 */ /* 0x000fec000383ffff */
.L_x_3956:
[----:B------:R-:W-:Y:S01]  /*3a3b0*/  BSSY B0, `(.L_x_4097) ;  /* 0x0000007000007945 */ /* 0x000fe20003800000 */
[----:B------:R-:W-:Y:S02]  /*3a3c0*/  IMAD.MOV.U32 R13, RZ, RZ, R2 ;  /* 0x000000ffff0d7224 */ /* 0x000fe400078e0002 */
[----:B------:R-:W-:Y:S02]  /*3a3d0*/  IMAD.MOV.U32 R11, RZ, RZ, 0x1f ;  /* 0x0000001fff0b7424 */ /* 0x000fe400078e00ff */
[----:B------:R-:W-:-:S07]  /*3a3e0*/  IMAD.MOV.U32 R15, RZ, RZ, -0x1 ;  /* 0xffffffffff0f7424 */ /* 0x000fce00078e00ff */
[----:B012--5:R-:W-:Y:S05]  /*3a3f0*/  WARPSYNC.COLLECTIVE R15, `(.L_x_4098) ;  /* 0x000000000f087348 */ /* 0x027fea0003c00000 */
[----:B------:R3:W4:Y:S02]  /*3a400*/  SHFL.IDX P6, R14, R13, R12, R11 ;  /* 0x0000000c0d0e7389 */ /* 0x00072400000c000b */
[----:B012345:R-:W-:Y:S01]  /*3a410*/  ENDCOLLECTIVE ;  /* 0x000000000000791b */ /* 0x03ffe20003800000 */
.L_x_4098:
[----:B------:R-:W-:Y:S05]  /*3a420*/  BSYNC B0 ;  /* 0x0000000000007941 */ /* 0x000fea0003800000 */
.L_x_4097:
[----:B------:R-:W-:Y:S01]  /*3a430*/  IMAD.MOV.U32 R2, RZ, RZ, R14 ;  /* 0x000000ffff027224 */ /* 0x000fe200078e000e */
[----:B------:R-:W-:Y:S06]  /*3a440*/  BRA `(.L_x_4099) ;  /* 0xffffffb800b07947 */ /* 0x000fec000383ffff */
.L_x_3960:
[----:B0-----:R0:W1:Y:S02]  /*3a450*/  SYNCS.PHASECHK.TRANS64.TRYWAIT P0, [R0+URZ+0x32420], R3 ;  /* 0x03242003000075a7 */ /* 0x001064000800017f */
[----:B-1----:R-:W-:Y:S05]  /*3a460*/  @!P0 NANOSLEEP.SYNCS 0x989680 ;  /* 0x009896800000895d */ /* 0x002fea0003900000 */
[----:B------:R-:W1:Y:S02]  /*3a470*/  @!P0 SYNCS.PHASECHK.TRANS64 P0, [R0+URZ+0x32420], R3 ;  /* 0x03242003000085a7 */ /* 0x000e64000800007f */
[----:B-1----:R-:W-:Y:S05]  /*3a480*/  @!P0 BRA `(.L_x_3960) ;  /* 0xfffffffc00f08947 */ /* 0x002fea000383ffff */
[----:B------:R-:W-:Y:S05]  /*3a490*/  BRA `(.L_x_4100) ;  /* 0xffffffc000347947 */ /* 0x000fea000383ffff */
.L_x_3961:
        /* <DEDUP_REMOVED lines=8> */
[----:B0--3-5:R-:W-:Y:S05]  /*3a520*/  WARPSYNC.COLLECTIVE R15, `(.L_x_4102) ;  /* 0x000000000f087348 */ /* 0x029fea0003c00000 */
[----:B------:R1:W2:Y:S02]  /*3a530*/  SHFL.IDX P6, R14, R13, R12, R11 ;  /* 0x0000000c0d0e7389 */ /* 0x0002a400000c000b */
[----:B0123-5:R-:W-:Y:S01]  /*3a540*/  ENDCOLLECTIVE ;  /* 0x000000000000791b */ /* 0x02ffe20003800000 */
.L_x_4102:
[----:B------:R-:W-:Y:S05]  /*3a550*/  BSYNC B0 ;  /* 0x0000000000007941 */ /* 0x000fea0003800000 */
.L_x_4101:
[----:B------:R-:W-:Y:S05]  /*3a560*/  BRA `(.L_x_4103) ;  /* 0xffffffc0001c7947 */ /* 0x000fea000383ffff */
.L_x_3962:
[----:B------:R-:W-:Y:S01]  /*3a570*/  BSSY B0, `(.L_x_4104) ;  /* 0x0000006000007945 */ /* 0x000fe20003800000 */
[----:B------:R-:W-:-:S07]  /*3a580*/  IMAD.MOV.U32 R15, RZ, RZ, -0x1 ;  /* 0xffffffffff0f7424 */ /* 0x000fce00078e00ff */
[----:B01-3-5:R-:W-:Y:S05]  /*3a590*/  WARPSYNC.COLLECTIVE R15, `(.L_x_4105) ;  /* 0x000000000f0c7348 */ /* 0x02bfea0003c00000 */
[----:B------:R-:W-:Y:S02]  /*3a5a0*/  ELECT P6, UR62, PT ;  /* 0x00000000003e782f */ /* 0x000fe400038c0000 */
[----:B------:R-:W-:Y:S01]  /*3a5b0*/  MOV R14, UR62 ;  /* 0x0000003e000e7c02 */ /* 0x000fe20008000f00 */
[----:B01-3-5:R-:W-:Y:S10]  /*3a5c0*/  ENDCOLLECTIVE ;  /* 0x000000000000791b */ /* 0x02bff40003800000 */
.L_x_4105:
[----:B------:R-:W-:Y:S05]  /*3a5d0*/  BSYNC B0 ;  /* 0x0000000000007941 */ /* 0x000fea0003800000 */
.L_x_4104:
[----:B------:R-:W-:Y:S05]  /*3a5e0*/  BRA `(.L_x_4106) ;  /* 0xffffffc000107947 */ /* 0x000fea000383ffff */
.L_x_3964:
[----:B0-----:R0:W1:Y:S02]  /*3a5f0*/  SYNCS.PHASECHK.TRANS64.TRYWAIT P0, [R6+URZ], R5 ;  /* 0x00000005060075a7 */ /* 0x001064000800017f */
[----:B-1----:R-:W-:Y:S05]  /*3a600*/  @!P0 NANOSLEEP.SYNCS 0x989680 ;  /* 0x009896800000895d */ /* 0x002fea0003900000 */
[----:B------:R-:W1:Y:S02]  /*3a610*/  @!P0 SYNCS.PHASECHK.TRANS64 P0, [R6+URZ], R5 ;  /* 0x00000005060085a7 */ /* 0x000e64000800007f */
[----:B-1----:R-:W-:Y:S05]  /*3a620*/  @!P0 BRA `(.L_x_3964) ;  /* 0xfffffffc00f08947 */ /* 0x002fea000383ffff */
[----:B------:R-:W-:Y:S05]  /*3a630*/  BRA `(.L_x_4107) ;  /* 0xffffffc0004c7947 */ /* 0x000fea000383ffff */
.L_x_3965:
[----:B-1----:R1:W2:Y:S02]  /*3a640*/  SYNCS.PHASECHK.TRANS64.TRYWAIT P0, [R7+URZ], R2 ;  /* 0x00000002070075a7 */ /* 0x0022a4000800017f */
[----:B--2---:R-:W-:Y:S05]  /*3a650*/  @!P0 NANOSLEEP.SYNCS 0x989680 ;  /* 0x009896800000895d */ /* 0x004fea0003900000 */
[----:B------:R-:W2:Y:S02]  /*3a660*/  @!P0 SYNCS.PHASECHK.TRANS64 P0, [R7+URZ], R2 ;  /* 0x00000002070085a7 */ /* 0x000ea4000800007f */
[----:B--2---:R-:W-:Y:S05]  /*3a670*/  @!P0 BRA `(.L_x_3965) ;  /* 0xfffffffc00f08947 */ /* 0x004fea000383ffff */
[----:B------:R-:W-:Y:S05]  /*3a680*/  BRA `(.L_x_4108) ;  /* 0xffffffc000407947 */ /* 0x000fea000383ffff */
.L_x_3967:
[----:B--2---:R2:W3:Y:S02]  /*3a690*/  SYNCS.PHASECHK.TRANS64.TRYWAIT P0, [R4+URZ], R5 ;  /* 0x00000005040075a7 */ /* 0x0044e4000800017f */
[----:B---3--:R-:W-:Y:S05]  /*3a6a0*/  @!P0 NANOSLEEP.SYNCS 0x989680 ;  /* 0x009896800000895d */ /* 0x008fea0003900000 */
[----:B------:R-:W3:Y:S02]  /*3a6b0*/  @!P0 SYNCS.PHASECHK.TRANS64 P0, [R4+URZ], R5 ;  /* 0x00000005040085a7 */ /* 0x000ee4000800007f */
[----:B---3--:R-:W-:Y:S05]  /*3a6c0*/  @!P0 BRA `(.L_x_3967) ;  /* 0xfffffffc00f08947 */ /* 0x008fea000383ffff */
[----:B------:R-:W-:Y:S05]  /*3a6d0*/  BRA `(.L_x_4109) ;  /* 0xffffffc000487947 */ /* 0x000fea000383ffff */
        .type           $_ZN7cutlass13device_kernelIN5flash11enable_sm90INS1_16FlashAttnFwdSm90INS1_25CollectiveMainloopFwdSm90ILi2EN4cute5tupleIJNS5_1CILi1EEES8_S8_EEENS6_IJNS7_ILi128EEENS7_ILi96EEENS7_ILi64EEEEEELi256ENS_10bfloat16_tEfNS_4arch4Sm90ELb0ELb1ELb0ELb1ELb0ELb1ELb1ELb1ELb0ELb1ELb0ELb0EEENS1_21CollectiveEpilogueFwdINS6_IJSA_NS7_ILi256EEESB_EEES9_SE_SG_Li256ELb1ELb1ELb0ELb0EEENS1_36VarlenDynamicPersistentTileSchedulerILi128ELi96ELi256ELi128ELb0ELb1ELb1ELb1ELb0ELb1EEEEEEEEEvNT_6ParamsE$_ZZN5flash25CollectiveMainloopFwdSm90ILi2EN4cute5tupleIJNS1_1CILi1EEES4_S4_EEENS2_IJNS3_ILi128EEENS3_ILi96EEENS3_ILi64EEEEEELi256EN7cutlass10bfloat16_tEfNSA_4arch4Sm90ELb0ELb1ELb0ELb1ELb0ELb1ELb1ELb1ELb0ELb1ELb0ELb0EE3mmaINS_16FlashAttnFwdSm90ISE_NS_21CollectiveEpilogueFwdINS2_IJS6_NS3_ILi256EEES7_EEES5_SB_SD_Li256ELb1ELb1ELb0ELb0EEENS_36VarlenDynamicPersistentTileSchedulerILi128ELi96ELi256ELi128ELb0ELb1ELb1ELb1ELb0ELb1EEEE13SharedStorageENS1_6TensorINS1_11ArrayEngineIfLm128EEENS1_6LayoutINS2_IJNS2_IJNS3_ILi2EEEST_NS3_ILi32EEEEEES4_S4_EEENS2_IJNS2_IJS4_ST_NS3_ILi4EEEEEENS3_ILi0EEESZ_EEEEEEENS_7SoftmaxILi2ELi0EEEEEbRKNSE_6ParamsENSA_25PipelineTmaAsyncNoClusterILi2ENSA_16PipelineTmaAsyncILi2EEEEES1B_RNSA_13PipelineStateILj2EEERT0_RT1_iRiRKNS_16SeqlenInfoQKNewKILb1ELb1EEENS2_IJiiiiEEERT_ENKUliT_T0_T1_E_clIZSF_ISO_S12_S14_EbS17_S1B_S1B_S1E_S1G_S1I_iS1J_S1N_S1O_S1Q_EUlRS1R_iE0_NS3_ILb1EEES1Y_EEDaiS1R_S1S_S1T_,@function
        .size           $_ZN7cutlass13device_kernelIN5flash11enable_sm90INS1_16FlashAttnFwdSm90INS1_25CollectiveMainloopFwdSm90ILi2EN4cute5tupleIJNS5_1CILi1EEES8_S8_EEENS6_IJNS7_ILi128EEENS7_ILi96EEENS7_ILi64EEEEEELi256ENS_10bfloat16_tEfNS_4arch4Sm90ELb0ELb1ELb0ELb1ELb0ELb1ELb1ELb1ELb0ELb1ELb0ELb0EEENS1_21CollectiveEpilogueFwdINS6_IJSA_NS7_ILi256EEESB_EEES9_SE_SG_Li256ELb1ELb1ELb0ELb0EEENS1_36VarlenDynamicPersistentTileSchedulerILi128ELi96ELi256ELi128ELb0ELb1ELb1ELb1ELb0ELb1EEEEEEEEEvNT_6ParamsE$_ZZN5flash25CollectiveMainloopFwdSm90ILi2EN4cute5tupleIJNS1_1CILi1EEES4_S4_EEENS2_IJNS3_ILi128EEENS3_ILi96EEENS3_ILi64EEEEEELi256EN7cutlass10bfloat16_tEfNSA_4arch4Sm90ELb0ELb1ELb0ELb1ELb0ELb1ELb1ELb1ELb0ELb1ELb0ELb0EE3mmaINS_16FlashAttnFwdSm90ISE_NS_21CollectiveEpilogueFwdINS2_IJS6_NS3_ILi256EEES7_EEES5_SB_SD_Li256ELb1ELb1ELb0ELb0EEENS_36VarlenDynamicPersistentTileSchedulerILi128ELi96ELi256ELi128ELb0ELb1ELb1ELb1ELb0ELb1EEEE13SharedStorageENS1_6TensorINS1_11ArrayEngineIfLm128EEENS1_6LayoutINS2_IJNS2_IJNS3_ILi2EEEST_NS3_ILi32EEEEEES4_S4_EEENS2_IJNS2_IJS4_ST_NS3_ILi4EEEEEENS3_ILi0EEESZ_EEEEEEENS_7SoftmaxILi2ELi0EEEEEbRKNSE_6ParamsENSA_25PipelineTmaAsyncNoClusterILi2ENSA_16PipelineTmaAsyncILi2EEEEES1B_RNSA_13PipelineStateILj2EEERT0_RT1_iRiRKNS_16SeqlenInfoQKNewKILb1ELb1EEENS2_IJiiiiEEERT_ENKUliT_T0_T1_E_clIZSF_ISO_S12_S14_EbS17_S1B_S1B_S1E_S1G_S1I_iS1J_S1N_S1O_S1Q_EUlRS1R_iE0_NS3_ILb1EEES1Y_EEDaiS1R_S1S_S1T_,(.L_x_6047 - $_ZN7cutlass13device_kernelIN5flash11enable_sm90INS1_16FlashAttnFwdSm90INS1_25CollectiveMainloopFwdSm90ILi2EN4cute5tupleIJNS5_1CILi1EEES8_S8_EEENS6_IJNS7_ILi128EEENS7_ILi96EEENS7_ILi64EEEEEELi256ENS_10bfloat16_tEfNS_4arch4Sm90ELb0ELb1ELb0ELb1ELb0ELb1ELb1ELb1ELb0ELb1ELb0ELb0EEENS1_21CollectiveEpilogueFwdINS6_IJSA_NS7_ILi256EEESB_EEES9_SE_SG_Li256ELb1ELb1ELb0ELb0EEENS1_36VarlenDynamicPersistentTileSchedulerILi128ELi96ELi256ELi128ELb0ELb1ELb1ELb1ELb0ELb1EEEEEEEEEvNT_6ParamsE$_ZZN5flash25CollectiveMainloopFwdSm90ILi2EN4cute5tupleIJNS1_1CILi1EEES4_S4_EEENS2_IJNS3_ILi128EEENS3_ILi96EEENS3_ILi64EEEEEELi256EN7cutlass10bfloat16_tEfNSA_4arch4Sm90ELb0ELb1ELb0ELb1ELb0ELb1ELb1ELb1ELb0ELb1ELb0ELb0EE3mmaINS_16FlashAttnFwdSm90ISE_NS_21CollectiveEpilogueFwdINS2_IJS6_NS3_ILi256EEES7_EEES5_SB_SD_Li256ELb1ELb1ELb0ELb0EEENS_36VarlenDynamicPersistentTileSchedulerILi128ELi96ELi256ELi128ELb0ELb1ELb1ELb1ELb0ELb1EEEE13SharedStorageENS1_6TensorINS1_11ArrayEngineIfLm128EEENS1_6LayoutINS2_IJNS2_IJNS3_ILi2EEEST_NS3_ILi32EEEEEES4_S4_EEENS2_IJNS2_IJS4_ST_NS3_ILi4EEEEEENS3_ILi0EEESZ_EEEEEEENS_7SoftmaxILi2ELi0EEEEEbRKNSE_6ParamsENSA_25PipelineTmaAsyncNoClusterILi2ENSA_16PipelineTmaAsyncILi2EEEEES1B_RNSA_13PipelineStateILj2EEERT0_RT1_iRiRKNS_16SeqlenInfoQKNewKILb1ELb1EEENS2_IJiiiiEEERT_ENKUliT_T0_T1_E_clIZSF_ISO_S12_S14_EbS17_S1B_S1B_S1E_S1G_S1I_iS1J_S1N_S1O_S1Q_EUlRS1R_iE0_NS3_ILb1EEES1Y_EEDaiS1R_S1S_S1T_)
$_ZN7cutlass13device_kernelIN5flash11enable_sm90INS1_16FlashAttnFwdSm90INS1_25CollectiveMainloopFwdSm90ILi2EN4cute5tupleIJNS5_1CILi1EEES8_S8_EEENS6_IJNS7_ILi128EEENS7_ILi96EEENS7_ILi64EEEEEELi256ENS_10bfloat16_tEfNS_4arch4Sm90ELb0ELb1ELb0ELb1ELb0ELb1ELb1ELb1ELb0ELb1ELb0ELb0EEENS1_21CollectiveEpilogueFwdINS6_IJSA_NS7_ILi256EEESB_EEES9_SE_SG_Li256ELb1ELb1ELb0ELb0EEENS1_36VarlenDynamicPersistentTileSchedulerILi128ELi96ELi256ELi128ELb0ELb1ELb1ELb1ELb0ELb1EEEEEEEEEvNT_6ParamsE$_ZZN5flash25CollectiveMainloopFwdSm90ILi2EN4cute5tupleIJNS1_1CILi1EEES4_S4_EEENS2_IJNS3_ILi128EEENS3_ILi96EEENS3_ILi64EEEEEELi256EN7cutlass10bfloat16_tEfNSA_4arch4Sm90ELb0ELb1ELb0ELb1ELb0ELb1ELb1ELb1ELb0ELb1ELb0ELb0EE3mmaINS_16FlashAttnFwdSm90ISE_NS_21CollectiveEpilogueFwdINS2_IJS6_NS3_ILi256EEES7_EEES5_SB_SD_Li256ELb1ELb1ELb0ELb0EEENS_36VarlenDynamicPersistentTileSchedulerILi128ELi96ELi256ELi128ELb0ELb1ELb1ELb1ELb0ELb1EEEE13SharedStorageENS1_6TensorINS1_11ArrayEngineIfLm128EEENS1_6LayoutINS2_IJNS2_IJNS3_ILi2EEEST_NS3_ILi32EEEEEES4_S4_EEENS2_IJNS2_IJS4_ST_NS3_ILi4EEEEEENS3_ILi0EEESZ_EEEEEEENS_7SoftmaxILi2ELi0EEEEEbRKNSE_6ParamsENSA_25PipelineTmaAsyncNoClusterILi2ENSA_16PipelineTmaAsyncILi2EEEEES1B_RNSA_13PipelineStateILj2EEERT0_RT1_iRiRKNS_16SeqlenInfoQKNewKILb1ELb1EEENS2_IJiiiiEEERT_ENKUliT_T0_T1_E_clIZSF_ISO_S12_S14_EbS17_S1B_S1B_S1E_S1G_S1I_iS1J_S1N_S1O_S1Q_EUlRS1R_iE0_NS3_ILb1EEES1Y_EEDaiS1R_S1S_S1T_:
[----:B------:R-:W-:Y:S01]  /*3a6e0*/  R2UR UR5, R2 ;  /* 0x00000000020572ca */ /* 0x000fe200000e0000 */
[----:B------:R-:W-:-:S12]  /*3a6f0*/  ULDC UR4, c[0x0][0x20] ;  /* 0x0000080000047ab9 */ /* 0x000fd80000000800 */
[----:B------:R-:W-:-:S09]  /*3a700*/  UIADD3 UR4, -UR4, UR5, URZ ;  /* 0x0000000504047290 */ /* 0x000fd2000fffe13f */
[----:B------:R-:W2:Y:S04]  /*3a710*/  LDL.64 R6, [UR4+0x18] ;  /* 0x00001804ff067983 */ /* 0x000ea80008100a00 */
[----:B------:R-:W3:Y:S01]  /*3a720*/  LDL.64 R4, [UR4] ;  /* 0x00000004ff047983 */ /* 0x000ee20008100a00 */
[----:B------:R-:W-:-:S03]  /*3a730*/  ULDC.64 UR6, c[0x0][0x208] ;  /* 0x0000820000067ab9 */ /* 0x000fc60000000a00 */
[----:B--2---:R-:W2:Y:S04]  /*3a740*/  LD.E R2, desc[UR6][R6.64+0x1c] ;  /* 0x00001c0606027980 */ /* 0x004ea8000c101900 */
[----:B---3--:R0:W5:Y:S04]  /*3a750*/  LD.E R10, desc[UR6][R4.64] ;  /* 0x00000006040a7980 */ /* 0x008168000c101900 */
[----:B------:R0:W5:Y:S01]  /*3a760*/  LD.E R11, desc[UR6][R4.64+0x4] ;  /* 0x00000406040b7980 */ /* 0x000162000c101900 */
[----:B------:R-:W-:Y:S01]  /*3a770*/  BSSY B1, `(.L_x_4110) ;  /* 0x0000007000017945 */ /* 0x000fe20003800000 */
[----:B------:R-:W-:Y:S01]  /*3a780*/  IMAD.MOV.U32 R3, RZ, RZ, R53 ;  /* 0x000000ffff037224 */ /* 0x000fe200078e0035 */
[----:B--2---:R-:W-:-:S04]  /*3a790*/  LOP3.LUT R2, R2, 0x1, RZ, 0xfc, !PT ;  /* 0x0000000102027812 */ /* 0x004fc800078efcff */
[----:B------:R-:W-:Y:S01]  /*3a7a0*/  ISETP.NE.AND P0, PT, R2, 0x3, PT ;  /* 0x000000030200780c */ /* 0x000fe20003f05270 */
[----:B------:R-:W-:-:S12]  /*3a7b0*/  IMAD.MOV.U32 R2, RZ, RZ, R32 ;  /* 0x000000ffff027224 */ /* 0x000fd800078e0020 */
[----:B0-----:R-:W-:Y:S05]  /*3a7c0*/  @!P0 BRA `(.L_x_4111) ;  /* 0x0000000000048947 */ /* 0x001fea0003800000 */
[----:B------:R-:W-:Y:S01]  /*3a7d0*/  BPT.TRAP 0x1 ;  /* 0x000000040000795c */ /* 0x000fe20000300000 */
.L_x_4111:
[----:B------:R-:W-:Y:S05]  /*3a7e0*/  BSYNC B1 ;  /* 0x0000000000017941 */ /* 0x000fea0003800000 */
.L_x_4110:
        /* <DEDUP_REMOVED lines=13> */
.L_x_4113:
[----:B------:R-:W-:Y:S05]  /*3a8c0*/  BSYNC B1 ;  /* 0x0000000000017941 */ /* 0x000fea0003800000 */
.L_x_4112:
        /* <DEDUP_REMOVED lines=8> */
.L_x_4115:
[----:B------:R-:W-:Y:S05]  /*3a950*/  BSYNC B1 ;  /* 0x0000000000017941 */ /* 0x000fea0003800000 */
.L_x_4114:
[----:B0----5:R-:W2:Y:S04]  /*3a960*/  LDL.64 R8, [UR4] ;  /* 0x00000004ff087983 */ /* 0x021ea80008100a00 */
[----:B------:R-:W3:Y:S04]  /*3a970*/  LDL.64 R6, [UR4+0x28] ;  /* 0x00002804ff067983 */ /* 0x000ee80008100a00 */
[----:B------:R-:W4:Y:S04]  /*3a980*/  LDL.64 R4, [UR4+0x20] ;  /* 0x00002004ff047983 */ /* 0x000f280008100a00 */
[----:B------:R-:W4:Y:S04]  /*3a990*/  LDL.64 R10, [UR4+0x8] ;  /* 0x00000804ff0a7983 */ /* 0x000f280008100a00 */
[----:B--2---:R-:W2:Y:S04]  /*3a9a0*/  LD.E R9, desc[UR6][R8.64] ;  /* 0x0000000608097980 */ /* 0x004ea8000c101900 */
[----:B---3--:R-:W2:Y:S01]  /*3a9b0*/  LD.E.64 R12, desc[UR6][R6.64] ;  /* 0x00000006060c7980 */ /* 0x008ea2000c101b00 */
[----:B------:R-:W-:Y:S05]  /*3a9c0*/  WARPSYNC.ALL ;  /* 0x0000000000007948 */ /* 0x000fea0003800000 */
[----:B----4-:R0:W-:Y:S04]  /*3a9d0*/  ST.E desc[UR6][R10.64], RZ ;  /* 0x000000ff0a007985 */ /* 0x0101e8000c101906 */
[----:B------:R-:W3:Y:S01]  /*3a9e0*/  LD.E.64 R6, desc[UR6][R4.64] ;  /* 0x0000000604067980 */ /* 0x000ee2000c101b00 */
[----:B--2---:R-:W-:Y:S01]  /*3a9f0*/  IMAD R8, R9, 0x300, R12 ;  /* 0x0000030009087824 */ /* 0x004fe200078e020c */
[----:B------:R-:W-:Y:S01]  /*3aa00*/  WARPGROUP.ARRIVE ;  /* 0x00000000000079c5 */ /* 0x000fe20000000000 */
[----:B------:R-:W-:-:S02]  /*3aa10*/  IMAD.MOV.U32 R9, RZ, RZ, R13 ;  /* 0x000000ffff097224 */ /* 0x000fc400078e000d */
[----:B------:R-:W-:Y:S01]  /*3aa20*/  IMAD.MOV.U32 R209, RZ, RZ, 0x1 ;  /* 0x00000001ffd17424 */ /* 0x000fe200078e00ff */
        /* <DEDUP_REMOVED lines=10> */
[----:B------:R-:W-:-:S03]  /*3aad0*/  WARPGROUP.ARRIVE ;  /* 0x00000000000079c5 */ /* 0x000fc60000000000 */
        /* <DEDUP_REMOVED lines=21> */
[----:B------:R-:W-:-:S03]  /*3ac30*/  IMAD.MOV.U32 R9, RZ, RZ, R13 ;  /* 0x000000ffff097224 */ /* 0x000fc600078e000d */
        /* <DEDUP_REMOVED lines=8> */
[----:B------:R-:W2:Y:S04]  /*3acc0*/  LDL.64 R6, [UR4+0x38] ;  /* 0x00003804ff067983 */ /* 0x000ea80008100a00 */
[----:B------:R-:W3:Y:S04]  /*3acd0*/  LDL.64 R4, [UR4+0x30] ;  /* 0x00003004ff047983 */ /* 0x000ee80008100a00 */
[----:B--2---:R-:W2:Y:S01]  /*3ace0*/  LD.E R6, desc[UR6][R6.64] ;  /* 0x0000000606067980 */ /* 0x004ea2000c101900 */
[----:B---3--:R-:W-:Y:S01]  /*3acf0*/  MOV R4, R4 ;  /* 0x0000000400047202 */ /* 0x008fe20000000f00 */
[----:B------:R-:W-:Y:S01]  /*3ad00*/  BSSY B1, `(.L_x_4117) ;  /* 0x0000007000017945 */ /* 0x000fe20003800000 */
[----:B--2---:R-:W-:-:S04]  /*3ad10*/  LEA.HI R8, R6, R6, RZ, 0x1 ;  /* 0x0000000606087211 */ /* 0x004fc800078f08ff */
[----:B------:R-:W-:-:S05]  /*3ad20*/  LOP3.LUT R9, R8, 0xfffffffe, RZ, 0xc0, !PT ;  /* 0xfffffffe08097812 */ /* 0x000fca00078ec0ff */
[----:B------:R-:W-:-:S05]  /*3ad30*/  IMAD.IADD R9, R6, 0x1, -R9 ;  /* 0x0000000106097824 */ /* 0x000fca00078e0a09 */
[----:B------:R-:W-:-:S04]  /*3ad40*/  SHF.L.U32 R9, R9, 0x1f, RZ ;  /* 0x0000001f09097819 */ /* 0x000fc800000006ff */
[----:B------:R-:W1:Y:S02]  /*3ad50*/  SYNCS.PHASECHK.TRANS64.TRYWAIT P0, [R4+URZ+0x32410], R9 ;  /* 0x03241009040075a7 */ /* 0x000e64000800017f */
[----:B01----:R-:W-:Y:S05]  /*3ad60*/  @!P0 BRA `(.L_x_4118) ;  /* 0x000000ac00d48947 */ /* 0x003fea0003800000 */
.L_x_4141:
[----:B------:R-:W-:Y:S05]  /*3ad70*/  BSYNC B1 ;  /* 0x0000000000017941 */ /* 0x000fea0003800000 */
.L_x_4117:
[----:B------:R-:W2:Y:S04]  /*3ad80*/  LDL.64 R6, [UR4+0x40] ;  /* 0x00004004ff067983 */ /* 0x000ea80008100a00 */
[----:B0-----:R-:W3:Y:S04]  /*3ad90*/  LDL.64 R4, [UR4] ;  /* 0x00000004ff047983 */ /* 0x001ee80008100a00 */
[----:B--2---:R-:W2:Y:S04]  /*3ada0*/  LD.E R8, desc[UR6][R6.64+0x1c] ;  /* 0x00001c0606087980 */ /* 0x004ea8000c101900 */
[----:B---3--:R0:W5:Y:S04]  /*3adb0*/  LD.E R10, desc[UR6][R4.64] ;  /* 0x00000006040a7980 */ /* 0x008168000c101900 */
[----:B------:R0:W5:Y:S01]  /*3adc0*/  LD.E R11, desc[UR6][R4.64+0x4] ;  /* 0x00000406040b7980 */ /* 0x000162000c101900 */
[----:B------:R-:W-:Y:S01]  /*3add0*/  BSSY B1, `(.L_x_4119) ;  /* 0x0000005000017945 */ /* 0x000fe20003800000 */
[----:B--2---:R-:W-:-:S04]  /*3ade0*/  LOP3.LUT R8, R8, 0x1, RZ, 0xfc, !PT ;  /* 0x0000000108087812 */ /* 0x004fc800078efcff */
[----:B------:R-:W-:-:S13]  /*3adf0*/  ISETP.NE.AND P0, PT, R8, 0x3, PT ;  /* 0x000000030800780c */ /* 0x000fda0003f05270 */
[----:B0-----:R-:W-:Y:S05]  /*3ae00*/  @!P0 BRA `(.L_x_4120) ;  /* 0x0000000000048947 */ /* 0x001fea0003800000 */
[----:B------:R-:W-:Y:S01]  /*3ae10*/  BPT.TRAP 0x1 ;  /* 0x000000040000795c */ /* 0x000fe20000300000 */
.L_x_4120:
[----:B------:R-:W-:Y:S05]  /*3ae20*/  BSYNC B1 ;  /* 0x0000000000017941 */ /* 0x000fea0003800000 */
.L_x_4119:
        /* <DEDUP_REMOVED lines=13> */
.L_x_4122:
[----:B------:R-:W-:Y:S05]  /*3af00*/  BSYNC B1 ;  /* 0x0000000000017941 */ /* 0x000fea0003800000 */
.L_x_4121:
        /* <DEDUP_REMOVED lines=8> */
.L_x_4124:
[----:B------:R-:W-:Y:S05]  /*3af90*/  BSYNC B1 ;  /* 0x0000000000017941 */ /* 0x000fea0003800000 */
.L_x_4123:
[----:B------:R-:W2:Y:S04]  /*3afa0*/  LDL.64 R12, [UR4] ;  /* 0x00000004ff0c7983 */ /* 0x000ea80008100a00 */
[----:B------:R-:W3:Y:S04]  /*3afb0*/  LDL.64 R10, [UR4+0x58] ;  /* 0x00005804ff0a7983 */ /* 0x000ee80008100a00 */
[----:B------:R-:W4:Y:S04]  /*3afc0*/  LDL.64 R4, [UR4+0x48] ;  /* 0x00004804ff047983 */ /* 0x000f280008100a00 */
[----:B0----5:R-:W4:Y:S04]  /*3afd0*/  LDL.64 R8, [UR4+0x50] ;  /* 0x00005004ff087983 */ /* 0x021f280008100a00 */
[----:B------:R-:W4:Y:S04]  /*3afe0*/  LDL.LU R17, [R1+0x48c] ;  /* 0x00048c0001117983 */ /* 0x000f280000300800 */
[----:B--2---:R-:W2:Y:S04]  /*3aff0*/  LD.E R13, desc[UR6][R12.64] ;  /* 0x000000060c0d7980 */ /* 0x004ea8000c101900 */
[----:B---3--:R-:W2:Y:S04]  /*3b000*/  LD.E.64 R6, desc[UR6][R10.64] ;  /* 0x000000060a067980 */ /* 0x008ea8000c101b00 */
[----:B----4-:R-:W3:Y:S04]  /*3b010*/  LD.E R16, desc[UR6][R4.64] ;  /* 0x0000000604107980 */ /* 0x010ee8000c101900 */
[----:B------:R-:W4:Y:S01]  /*3b020*/  LD.E.64 R14, desc[UR6][R8.64] ;  /* 0x00000006080e7980 */ /* 0x000f22000c101b00 */
[----:B------:R-:W-:Y:S05]  /*3b030*/  WARPSYNC.ALL ;  /* 0x0000000000007948 */ /* 0x000fea0003800000 */
[----:B------:R-:W-:Y:S01]  /*3b040*/  WARPGROUP.ARRIVE ;  /* 0x00000000000079c5 */ /* 0x000fe20000000000 */
[----:B--2---:R-:W-:Y:S01]  /*3b050*/  IMAD R6, R13, 0xc00, R6 ;  /* 0x00000c000d067824 */ /* 0x004fe200078e0206 */
[----:B---3--:R-:W-:-:S04]  /*3b060*/  ISETP.NE.U32.AND P0, PT, R16, RZ, PT ;  /* 0x000000ff1000720c */ /* 0x008fc80003f05070 */
[----:B------:R-:W-:Y:S02]  /*3b070*/  R2UR UR10, R6 ;  /* 0x00000000060a72ca */ /* 0x000fe400000e0000 */
[----:B----4-:R-:W-:Y:S02]  /*3b080*/  R2UR UR8, R14 ;  /* 0x000000000e0872ca */ /* 0x010fe400000e0000 */
[----:B------:R-:W-:Y:S02]  /*3b090*/  R2UR UR9, R15 ;  /* 0x000000000f0972ca */ /* 0x000fe400000e0000 */
[----:B------:R-:W-:-:S03]  /*3b0a0*/  R2UR UR11, R7 ;  /* 0x00000000070b72ca */ /* 0x000fc600000e0000 */
[----:B------:R-:W-:-:S10]  /*3b0b0*/  VOTEU.ANY UP0, P0 ;  /* 0x00000000003f7886 */ /* 0x000fd40000000100 */
        /* <DEDUP_REMOVED lines=177> */
[----:B------:R-:W0:Y:S02]  /*3bbd0*/  S2R R235, SR_TID.X ;  /* 0x0000000000eb7919 */ /* 0x000e240000002100 */
        /* <DEDUP_REMOVED lines=8> */
[----:B------:R-:W2:Y:S04]  /*3bc60*/  @!P1 LDL.64 R6, [UR4+0x18] ;  /* 0x00001804ff069983 */ /* 0x000ea80008100a00 */
[----:B------:R-:W3:Y:S01]  /*3bc70*/  @!P1 LDL.64 R8, [UR4] ;  /* 0x00000004ff089983 */ /* 0x000ee20008100a00 */
[----:B------:R-:W-:-:S04]  /*3bc80*/  SHF.R.U32.HI R10, RZ, 0x7, R235 ;  /* 0x00000007ff0a7819 */ /* 0x000fc800000116eb */
[----:B------:R-:W-:-:S05]  /*3bc90*/  IADD3 R10, -R10, 0xb, RZ ;  /* 0x0000000b0a0a7810 */ /* 0x000fca0007ffe1ff */
[----:B------:R1:W-:Y:S06]  /*3bca0*/  BAR.ARV R10, 0x100 ;  /* 0x0004000a0000751d */ /* 0x0003ec0000002000 */
[----:B--2---:R-:W2:Y:S04]  /*3bcb0*/  @!P1 LD.E.64 R6, desc[UR6][R6.64+0x30] ;  /* 0x0000300606069980 */ /* 0x004ea8000c101b00 */
[----:B---3--:R-:W3:Y:S01]  /*3bcc0*/  @!P1 LD.E R8, desc[UR6][R8.64] ;  /* 0x0000000608089980 */ /* 0x008ee2000c101900 */
[----:B--2---:R-:W-:-:S05]  /*3bcd0*/  @!P1 MOV R11, R6 ;  /* 0x00000006000b9202 */ /* 0x004fca0000000f00 */
[----:B---3--:R-:W-:-:S05]  /*3bce0*/  @!P1 IMAD R11, R8, 0x8, R11 ;  /* 0x00000008080b9824 */ /* 0x008fca00078e020b */
[----:B------:R-:W-:-:S04]  /*3bcf0*/  @!P1 PRMT R11, RZ, 0x654, R11 ;  /* 0x00000654ff0b9816 */ /* 0x000fc8000000000b */
[----:B------:R2:W-:Y:S01]  /*3bd00*/  @!P1 SYNCS.ARRIVE.TRANS64.RED.A1T0 RZ, [R11+URZ], RZ ;  /* 0x000000ff0bff99a7 */ /* 0x0005e2000810043f */
[----:B0-----:R-:W3:Y:S04]  /*3bd10*/  LD.E R5, desc[UR6][R2.64+0x24] ;  /* 0x0000240602057980 */ /* 0x001ee8000c101900 */
[----:B------:R-:W4:Y:S04]  /*3bd20*/  LD.E R4, desc[UR6][R2.64] ;  /* 0x0000000602047980 */ /* 0x000f28000c101900 */
[----:B------:R-:W2:Y:S01]  /*3bd30*/  LD.E R73, desc[UR6][R72.64] ;  /* 0x0000000648497980 */ /* 0x000ea2000c101900 */
[----:B------:R-:W-:-:S03]  /*3bd40*/  LOP3.LUT R17, R17, 0xfff7ffff, RZ, 0xc0, !PT ;  /* 0xfff7ffff11117812 */ /* 0x000fc600078ec0ff */
[----:B------:R-:W2:Y:S01]  /*3bd50*/  LD.E R74, desc[UR6][R2.64+0x18] ;  /* 0x00001806024a7980 */ /* 0x000ea2000c101900 */
[----:B------:R-:W-:-:S03]  /*3bd60*/  @P1 LOP3.LUT R17, R17, 0x80000, RZ, 0xfc, !PT ;  /* 0x0008000011111812 */ /* 0x000fc600078efcff */
[----:B------:R-:W2:Y:S04]  /*3bd70*/  LD.E R13, desc[UR6][R2.64+0x8] ;  /* 0x00000806020d7980 */ /* 0x000ea8000c101900 */
[----:B------:R0:W-:Y:S04]  /*3bd80*/  STL [R1+0x48c], R17 ;  /* 0x00048c1101007387 */ /* 0x0001e80000100800 */
[----:B------:R-:W2:Y:S04]  /*3bd90*/  LD.E R16, desc[UR6][R2.64+0x4] ;  /* 0x0000040602107980 */ /* 0x000ea8000c101900 */
[----:B------:R-:W2:Y:S04]  /*3bda0*/  LD.E R21, desc[UR6][R2.64+0xc] ;  /* 0x00000c0602157980 */ /* 0x000ea8000c101900 */
[----:B------:R-:W2:Y:S04]  /*3bdb0*/  LD.E R20, desc[UR6][R2.64+0x10] ;  /* 0x0000100602147980 */ /* 0x000ea8000c101900 */
[----:B------:R-:W2:Y:S01]  /*3bdc0*/  LD.E R75, desc[UR6][R2.64+0x14] ;  /* 0x00001406024b7980 */ /* 0x000ea2000c101900 */
[----:B---3--:R-:W-:-:S13]  /*3bdd0*/  ISETP.NE.AND P0, PT, R5, 0x1, PT ;  /* 0x000000010500780c */ /* 0x008fda0003f05270 */
[----:B------:R-:W3:Y:S04]  /*3bde0*/  @P0 LD.E R14, desc[UR6][R2.64+0x28] ;  /* 0x00002806020e0980 */ /* 0x000ee8000c101900 */
[----:B0-----:R-:W3:Y:S01]  /*3bdf0*/  @P0 LD.E R17, desc[UR6][R2.64+0x2c] ;  /* 0x00002c0602110980 */ /* 0x001ee2000c101900 */
        /* <DEDUP_REMOVED lines=8> */
[--C-:B-1----:R-:W-:Y:S02]  /*3be80*/  SHF.R.S32.HI R10, RZ, 0x2, R9.reuse ;  /* 0x00000002ff0a7819 */ /* 0x102fe40000011409 */
[----:B--2---:R-:W-:-:S02]  /*3be90*/  SHF.R.S32.HI R11, RZ, 0x1f, R9 ;  /* 0x0000001fff0b7819 */ /* 0x004fc40000011409 */
[----:B------:R-:W-:Y:S02]  /*3bea0*/  LEA.HI R8, R8, R7, RZ, 0x5 ;  /* 0x0000000708087211 */ /* 0x000fe400078f28ff */
[----:B------:R-:W-:Y:S02]  /*3beb0*/  SHF.R.S32.HI R5, RZ, 0x7, R6 ;  /* 0x00000007ff057819 */ /* 0x000fe40000011406 */
[----:B------:R-:W-:Y:S01]  /*3bec0*/  LEA.HI R11, R11, R10, RZ, 0x3 ;  /* 0x0000000a0b0b7211 */ /* 0x000fe200078f18ff */
[----:B------:R-:W-:Y:S01]  /*3bed0*/  IMAD.IADD R15, R4, 0x1, -R15 ;  /* 0x00000001040f7824 */ /* 0x000fe200078e0a0f */
[----:B------:R-:W-:Y:S02]  /*3bee0*/  SHF.R.S32.HI R8, RZ, 0x5, R8 ;  /* 0x00000005ff087819 */ /* 0x000fe40000011408 */
[----:B------:R-:W-:Y:S02]  /*3bef0*/  LEA.HI R6, R6, R5, RZ, 0x1 ;  /* 0x0000000506067211 */ /* 0x000fe400078f08ff */
[----:B------:R-:W-:Y:S01]  /*3bf00*/  LOP3.LUT R11, R11, 0xfffffff8, RZ, 0xc0, !PT ;  /* 0xfffffff80b0b7812 */ /* 0x000fe200078ec0ff */
[----:B------:R-:W-:Y:S01]  /*3bf10*/  IMAD R8, R73, 0x8, R8 ;  /* 0x0000000849087824 */ /* 0x000fe200078e0208 */
[----:B------:R-:W-:-:S02]  /*3bf20*/  LOP3.LUT R6, R6, 0x3fffffe, RZ, 0xc0, !PT ;  /* 0x03fffffe06067812 */ /* 0x000fc400078ec0ff */
[----:B------:R-:W-:Y:S01]  /*3bf30*/  LEA.HI R4, R15, R15, RZ, 0x1 ;  /* 0x0000000f0f047211 */ /* 0x000fe200078f08ff */
[----:B------:R-:W-:Y:S02]  /*3bf40*/  IMAD.IADD R11, R10, 0x1, -R11 ;  /* 0x000000010a0b7824 */ /* 0x000fe400078e0a0b */
[----:B------:R-:W-:Y:S01]  /*3bf50*/  IMAD.IADD R6, R5, 0x1, -R6 ;  /* 0x0000000105067824 */ /* 0x000fe200078e0a06 */
[----:B------:R-:W-:Y:S01]  /*3bf60*/  LOP3.LUT R4, R4, 0x1ffffffe, RZ, 0xc0, !PT ;  /* 0x1ffffffe04047812 */ /* 0x000fe200078ec0ff */
[----:B------:R-:W-:-:S04]  /*3bf70*/  IMAD.U32 R11, R8, 0x10, R11 ;  /* 0x00000010080b7824 */ /* 0x000fc800078e000b */
[----:B------:R-:W-:Y:S02]  /*3bf80*/  IMAD.IADD R4, R15, 0x1, -R4 ;  /* 0x000000010f047824 */ /* 0x000fe400078e0a04 */
[----:B------:R-:W-:-:S04]  /*3bf90*/  IMAD R11, R6, 0x40, R11 ;  /* 0x00000040060b7824 */ /* 0x000fc800078e020b */
[----:B------:R-:W-:Y:S01]  /*3bfa0*/  IMAD R11, R4, 0x8, R11 ;  /* 0x00000008040b7824 */ /* 0x000fe200078e020b */
[----:B------:R-:W-:Y:S01]  /*3bfb0*/  LOP3.LUT R4, R9, 0x7ffffffc, RZ, 0xc0, !PT ;  /* 0x7ffffffc09047812 */ /* 0x000fe200078ec0ff */
[----:B------:R-:W-:-:S04]  /*3bfc0*/  IMAD R5, R0, -0x60, RZ ;  /* 0xffffffa000057824 */ /* 0x000fc800078e02ff */
[----:B------:R-:W-:Y:S02]  /*3bfd0*/  IMAD.IADD R4, R7, 0x1, -R4 ;  /* 0x0000000107047824 */ /* 0x000fe400078e0a04 */
[----:B------:R-:W-:Y:S01]  /*3bfe0*/  VIADD R5, R5, 0x1 ;  /* 0x0000000105057836 */ /* 0x000fe20000000000 */
[----:B------:R-:W-:-:S03]  /*3bff0*/  ISETP.GE.AND P1, PT, R74, 0x1, PT ;  /* 0x000000014a00780c */ /* 0x000fc60003f26270 */
[----:B------:R-:W-:Y:S01]  /*3c000*/  IMAD R6, R4, -0x2, R5 ;  /* 0xfffffffe04067824 */ /* 0x000fe200078e0205 */
[----:B------:R-:W-:Y:S01]  /*3c010*/  LOP3.LUT R8, RZ, R21, RZ, 0x33, !PT ;  /* 0x00000015ff087212 */ /* 0x000fe200078e33ff */
[----:B------:R-:W-:-:S03]  /*3c020*/  IMAD R5, R0, -0x60, R13 ;  /* 0xffffffa000057824 */ /* 0x000fc600078e020d */
[----:B------:R-:W-:Y:S01]  /*3c030*/  IADD3 R7, -R16, R6, R13 ;  /* 0x0000000610077210 */ /* 0x000fe20007ffe10d */
[----:B------:R-:W-:Y:S01]  /*3c040*/  IMAD R10, R4, -0x2, R5 ;  /* 0xfffffffe040a7824 */ /* 0x000fe200078e0205 */
[----:B------:R-:W-:Y:S03]  /*3c050*/  BSSY B1, `(.L_x_4126) ;  /* 0x0000024000017945 */ /* 0x000fe60003800000 */
[C---:B------:R-:W-:Y:S02]  /*3c060*/  IMAD.IADD R15, R7.reuse, 0x1, R20 ;  /* 0x00000001070f7824 */ /* 0x040fe400078e0214 */
[----:B------:R-:W-:Y:S02]  /*3c070*/  IMAD.IADD R8, R7, 0x1, R8 ;  /* 0x0000000107087824 */ /* 0x000fe400078e0208 */
[----:B------:R-:W-:Y:S02]  /*3c080*/  IMAD R75, R0, -0x60, R75 ;  /* 0xffffffa0004b7824 */ /* 0x000fe400078e024b */
[----:B------:R-:W-:-:S02]  /*3c090*/  VIADD R6, R6, 0xffffffff ;  /* 0xffffffff06067836 */ /* 0x000fc40000000000 */
[----:B---3--:R-:W-:-:S05]  /*3c0a0*/  @P0 IMAD.HI.U32 R14, R11, R14, RZ ;  /* 0x0000000e0b0e0227 */ /* 0x008fca00078e00ff */
[----:B------:R-:W-:-:S05]  /*3c0b0*/  @P0 SHF.R.U32.HI R11, RZ, R17, R14 ;  /* 0x00000011ff0b0219 */ /* 0x000fca000001160e */
[----:B------:R-:W0:Y:S02]  /*3c0c0*/  SHFL.IDX PT, R17, R11, RZ, 0x1c1f ;  /* 0x001c1fff0b117589 */ /* 0x000e2400000e0000 */
[----:B0-----:R-:W-:Y:S01]  /*3c0d0*/  VIADDMNMX R7, R17, R15, R10, PT ;  /* 0x0000000f11077246 */ /* 0x001fe2000380010a */
        /* <DEDUP_REMOVED lines=10> */
[----:B------:R-:W2:Y:S04]  /*3c180*/  LD.E R4, desc[UR6][R2.64+0x1c] ;  /* 0x00001c0602047980 */ /* 0x000ea8000c101900 */
[----:B------:R-:W3:Y:S01]  /*3c190*/  LD.E R9, desc[UR6][R2.64+0x20] ;  /* 0x0000200602097980 */ /* 0x000ee2000c101900 */
[----:B--2---:R-:W-:-:S05]  /*3c1a0*/  IMAD.HI.U32 R4, R5, R4, RZ ;  /* 0x0000000405047227 */ /* 0x004fca00078e00ff */
[----:B---3--:R-:W-:-:S07]  /*3c1b0*/  SHF.R.U32.HI R5, RZ, R9, R4 ;  /* 0x00000009ff057219 */ /* 0x008fce0000011604 */
.L_x_4131:
[----:B------:R-:W-:Y:S05]  /*3c1c0*/  BSYNC B3 ;  /* 0x0000000000037941 */ /* 0x000fea0003800000 */
.L_x_4130:
[----:B------:R-:W-:Y:S01]  /*3c1d0*/  LOP3.LUT R5, RZ, R5, RZ, 0x33, !PT ;  /* 0x00000005ff057212 */ /* 0x000fe200078e33ff */
[----:B------:R-:W-:Y:S06]  /*3c1e0*/  BRA `(.L_x_4132) ;  /* 0x0000000000187947 */ /* 0x000fec0003800000 */
.L_x_4129:
[----:B------:R-:W-:-:S13]  /*3c1f0*/  ISETP.NE.AND P0, PT, R74, 0x1, PT ;  /* 0x000000014a00780c */ /* 0x000fda0003f05270 */
[----:B------:R-:W-:Y:S05]  /*3c200*/  @!P0 BRA `(.L_x_4132) ;  /* 0x0000000000108947 */ /* 0x000fea0003800000 */
[----:B------:R-:W2:Y:S04]  /*3c210*/  LD.E R4, desc[UR6][R2.64+0x1c] ;  /* 0x00001c0602047980 */ /* 0x000ea8000c101900 */
[----:B------:R-:W3:Y:S01]  /*3c220*/  LD.E R12, desc[UR6][R2.64+0x20] ;  /* 0x00002006020c7980 */ /* 0x000ee2000c101900 */
[----:B--2---:R-:W-:-:S05]  /*3c230*/  IMAD.HI.U32 R5, R5, R4, RZ ;  /* 0x0000000405057227 */ /* 0x004fca00078e00ff */
[----:B---3--:R-:W-:-:S07]  /*3c240*/  SHF.R.U32.HI R5, RZ, R12, R5 ;  /* 0x0000000cff057219 */ /* 0x008fce0000011605 */
.L_x_4132:
[----:B------:R-:W-:Y:S05]  /*3c250*/  BSYNC B2 ;  /* 0x0000000000027941 */ /* 0x000fea0003800000 */
.L_x_4128:
[----:B------:R-:W-:-:S05]  /*3c260*/  IMAD R5, R74, R5, R6 ;  /* 0x000000054a057224 */ /* 0x000fca00078e0206 */
[----:B------:R-:W-:Y:S02]  /*3c270*/  VIMNMX R0, R0, R5, !PT ;  /* 0x0000000500007248 */ /* 0x000fe40007fe0100 */
[----:B------:R-:W-:-:S07]  /*3c280*/  VIADDMNMX R7, R5, R74, R7, PT ;  /* 0x0000004a05077246 */ /* 0x000fce0003800107 */
.L_x_4127:
[----:B------:R-:W-:Y:S05]  /*3c290*/  BSYNC B1 ;  /* 0x0000000000017941 */ /* 0x000fea0003800000 */
.L_x_4126:
        /* <DEDUP_REMOVED lines=132> */
.L_x_4138:
[----:B------:R-:W-:Y:S05]  /*3cae0*/  BSYNC B3 ;  /* 0x0000000000037941 */ /* 0x000fea0003800000 */
.L_x_4137:
[----:B------:R-:W-:Y:S01]  /*3caf0*/  LOP3.LUT R13, RZ, R13, RZ, 0x33, !PT ;  /* 0x0000000dff0d7212 */ /* 0x000fe200078e33ff */
[----:B------:R-:W-:Y:S06]  /*3cb00*/  BRA `(.L_x_4139) ;  /* 0x0000000000187947 */ /* 0x000fec0003800000 */
.L_x_4136:
[----:B------:R-:W-:-:S13]  /*3cb10*/  ISETP.NE.AND P6, PT, R74, 0x1, PT ;  /* 0x000000014a00780c */ /* 0x000fda0003fc5270 */
[----:B------:R-:W-:Y:S05]  /*3cb20*/  @!P6 BRA `(.L_x_4139) ;  /* 0x000000000010e947 */ /* 0x000fea0003800000 */
[----:B------:R-:W2:Y:S04]  /*3cb30*/  LD.E R4, desc[UR6][R2.64+0x1c] ;  /* 0x00001c0602047980 */ /* 0x000ea8000c101900 */
[----:B------:R-:W3:Y:S01]  /*3cb40*/  LD.E R8, desc[UR6][R2.64+0x20] ;  /* 0x0000200602087980 */ /* 0x000ee2000c101900 */
[----:B--2---:R-:W-:-:S05]  /*3cb50*/  IMAD.HI.U32 R13, R13, R4, RZ ;  /* 0x000000040d0d7227 */ /* 0x004fca00078e00ff */
[----:B---3--:R-:W-:-:S07]  /*3cb60*/  SHF.R.U32.HI R13, RZ, R8, R13 ;  /* 0x00000008ff0d7219 */ /* 0x008fce000001160d */
.L_x_4139:
[----:B------:R-:W-:Y:S05]  /*3cb70*/  BSYNC B2 ;  /* 0x0000000000027941 */ /* 0x000fea0003800000 */
.L_x_4135:
[----:B------:R-:W-:-:S05]  /*3cb80*/  IMAD R13, R74, R13, R6 ;  /* 0x0000000d4a0d7224 */ /* 0x000fca00078e0206 */
[----:B------:R-:W-:Y:S02]  /*3cb90*/  VIADDMNMX R7, R13, R74, R7, PT ;  /* 0x0000004a0d077246 */ /* 0x000fe40003800107 */
[----:B------:R-:W-:-:S07]  /*3cba0*/  VIMNMX R0, R0, R13, !PT ;  /* 0x0000000d00007248 */ /* 0x000fce0007fe0100 */
.L_x_4134:
[----:B------:R-:W-:Y:S05]  /*3cbb0*/  BSYNC B1 ;  /* 0x0000000000017941 */ /* 0x000fea0003800000 */
.L_x_4133:
[C---:B------:R-:W-:Y:S01]  /*3cbc0*/  ISETP.GT.AND P0, PT, R0.reuse, 0x1, !P0 ;  /* 0x000000010000780c */ /* 0x040fe20004704270 */
[----:B------:R-:W2:Y:S01]  /*3cbd0*/  LDL.64 R2, [UR4+0x70] ;  /* 0x00007004ff027983 */ /* 0x000ea20008100a00 */
        /* <DEDUP_REMOVED lines=67> */
[----:B------:R-:W-:-:S04]  /*3d010*/  ISETP.GT.AND P0, PT, R0, 0x48, !P1 ;  /* 0x000000480000780c */ /* 0x000fc80004f04270 */
[----:B------:R-:W-:-:S04]  /*3d020*/  ISETP.LT.OR P0, PT, R7, 0x49, P0 ;  /* 0x000000490700780c */ /* 0x000fc80000701670 */
[----:B------:R-:W-:Y:S02]  /*3d030*/  FSEL R62, R62, -INF , !P0 ;  /* 0xff8000003e3e7808 */ /* 0x000fe40004000000 */
[C---:B------:R-:W-:Y:S02]  /*3d040*/  ISETP.GT.AND P0, PT, R0.reuse, RZ, !P6 ;  /* 0x000000ff0000720c */ /* 0x040fe40007704270 */
[C---:B------:R-:W-:Y:S02]  /*3d050*/  ISETP.GT.AND P2, PT, R0.reuse, 0x49, !P2 ;  /* 0x000000490000780c */ /* 0x040fe40005744270 */
[----:B------:R-:W-:Y:S02]  /*3d060*/  ISETP.LT.OR P0, PT, R7, 0x1, P0 ;  /* 0x000000010700780c */ /* 0x000fe40000701670 */
[----:B------:R-:W-:Y:S02]  /*3d070*/  ISETP.GT.AND P3, PT, R0, 0x50, !P3 ;  /* 0x000000500000780c */ /* 0x000fe40005f64270 */
[----:B------:R-:W-:-:S02]  /*3d080*/  FSEL R8, R26, -INF , !P0 ;  /* 0xff8000001a087808 */ /* 0x000fc40004000000 */
        /* <DEDUP_REMOVED lines=18> */
[----:B------:R-:W-:Y:S02]  /*3d1b0*/  ISETP.LT.OR P2, PT, R7, 0x4a, P2 ;  /* 0x0000004a0700780c */ /* 0x000fe40001741670 */
[----:B------:R-:W-:Y:S02]  /*3d1c0*/  FMNMX.FTZ R11, R59, R4, !PT ;  /* 0x000000043b0b7209 */ /* 0x000fe40007810000 */
        /* <DEDUP_REMOVED lines=16> */
[----:B------:R-:W-:-:S05]  /*3d2d0*/  FMNMX.FTZ R11, R71, R0, !PT ;  /* 0x00000000470b7209 */ /* 0x000fca0007810000 */
[----:B--2---:R0:W-:Y:S04]  /*3d2e0*/  ST.E desc[UR6][R2.64+0x4], R11 ;  /* 0x0000040b02007985 */ /* 0x0041e8000c101906 */
[----:B------:R-:W2:Y:S01]  /*3d2f0*/  LD.E R4, desc[UR6][R2.64+0x4] ;  /* 0x0000040602047980 */ /* 0x000ea2000c101900 */
        /* <DEDUP_REMOVED lines=22> */
[----:B0-----:R-:W-:-:S05]  /*3d460*/  FMNMX.FTZ R11, R69, R0, !PT ;  /* 0x00000000450b7209 */ /* 0x001fca0007810000 */
[----:B------:R-:W0:Y:S02]  /*3d470*/  SHFL.BFLY PT, R0, R11, 0x2, 0x1f ;  /* 0x0c401f000b007f89 */ /* 0x000e2400000e0000 */
[----:B0-----:R-:W-:Y:S02]  /*3d480*/  FMNMX.FTZ R0, R11, R0, !PT ;  /* 0x000000000b007209 */ /* 0x001fe40007810000 */
[----:B------:R-:W-:Y:S04]  /*3d490*/  ST.E desc[UR6][R2.64], R11 ;  /* 0x0000000b02007985 */ /* 0x000fe8000c101906 */
[----:B--2---:R-:W0:Y:S02]  /*3d4a0*/  SHFL.BFLY PT, R7, R4, 0x2, 0x1f ;  /* 0x0c401f0004077f89 */ /* 0x004e2400000e0000 */
[----:B0-----:R-:W-:-:S02]  /*3d4b0*/  FMNMX.FTZ R10, R4, R7, !PT ;  /* 0x00000007040a7209 */ /* 0x001fc40007810000 */
[----:B------:R-:W0:Y:S04]  /*3d4c0*/  SHFL.BFLY PT, R7, R0, 0x1, 0x1f ;  /* 0x0c201f0000077f89 */ /* 0x000e2800000e0000 */
[----:B------:R-:W1:Y:S01]  /*3d4d0*/  SHFL.BFLY PT, R15, R10, 0x1, 0x1f ;  /* 0x0c201f000a0f7f89 */ /* 0x000e6200000e0000 */
[----:B0-----:R-:W-:Y:S02]  /*3d4e0*/  FMNMX.FTZ R13, R0, R7, !PT ;  /* 0x00000007000d7209 */ /* 0x001fe40007810000 */
[----:B-1----:R-:W-:-:S03]  /*3d4f0*/  FMNMX.FTZ R15, R10, R15, !PT ;  /* 0x0000000f0a0f7209 */ /* 0x002fc60007810000 */
[----:B------:R-:W-:Y:S04]  /*3d500*/  ST.E desc[UR6][R2.64], R13 ;  /* 0x0000000d02007985 */ /* 0x000fe8000c101906 */
[----:B------:R0:W-:Y:S04]  /*3d510*/  ST.E desc[UR6][R2.64+0x4], R15 ;  /* 0x0000040f02007985 */ /* 0x0001e8000c101906 */
[----:B------:R-:W2:Y:S04]  /*3d520*/  LDL.64 R6, [UR4+0x70] ;  /* 0x00007004ff067983 */ /* 0x000ea80008100a00 */
[----:B--2---:R-:W2:Y:S04]  /*3d530*/  LD.E R4, desc[UR6][R6.64+0x20] ;  /* 0x0000200606047980 */ /* 0x004ea8000c101900 */
[----:B------:R-:W2:Y:S04]  /*3d540*/  LD.E R17, desc[UR6][R6.64] ;  /* 0x0000000606117980 */ /* 0x000ea8000c101900 */
[----:B------:R-:W3:Y:S01]  /*3d550*/  LD.E R21, desc[UR6][R6.64+0x4] ;  /* 0x0000040606157980 */ /* 0x000ee2000c101900 */
[C---:B--2---:R-:W-:Y:S01]  /*3d560*/  FMUL.FTZ R0, R17.reuse, R4 ;  /* 0x0000000411007220 */ /* 0x044fe20000410000 */
[----:B------:R-:W-:-:S04]  /*3d570*/  FSETP.NEU.FTZ.AND P0, PT, R17, -INF , PT ;  /* 0xff8000001100780b */ /* 0x000fc80003f1d000 */
[----:B------:R-:W-:Y:S01]  /*3d580*/  FSEL R17, R0, RZ, P0 ;  /* 0x000000ff00117208 */ /* 0x000fe20000000000 */
[----:B---3--:R-:W-:Y:S01]  /*3d590*/  FMUL.FTZ R0, R4, R21 ;  /* 0x0000001504007220 */ /* 0x008fe20000410000 */
[----:B------:R-:W-:-:S04]  /*3d5a0*/  FSETP.NEU.FTZ.AND P0, PT, R21, -INF , PT ;  /* 0xff8000001500780b */ /* 0x000fc80003f1d000 */
[----:B0-----:R-:W-:Y:S01]  /*3d5b0*/  FSEL R3, R0, RZ, P0 ;  /* 0x000000ff00037208 */ /* 0x001fe20000000000 */
[-CC-:B------:R-:W-:Y:S01]  /*3d5c0*/  FFMA.FTZ R168, R24, R4.reuse, -R17.reuse ;  /* 0x0000000418a87223 */ /* 0x180fe20000010811 */
[----:B------:R-:W-:-:S03]  /*3d5d0*/  FFMA.FTZ R28, R25, R4, -R17 ;  /* 0x00000004191c7223 */ /* 0x000fc60000010811 */
[-CC-:B------:R-:W-:Y:S01]  /*3d5e0*/  FFMA.FTZ R25, R8, R4.reuse, -R3.reuse ;  /* 0x0000000408197223 */ /* 0x180fe20000010803 */
[-C--:B------:R-:W-:Y:S01]  /*3d5f0*/  FFMA.FTZ R169, R27, R4.reuse, -R3 ;  /* 0x000000041ba97223 */ /* 0x080fe20000010803 */
[-C--:B------:R-:W-:Y:S01]  /*3d600*/  FFMA.FTZ R26, R9, R4.reuse, -R17 ;  /* 0x00000004091a7223 */ /* 0x080fe20000010811 */
[-C--:B------:R-:W-:Y:S01]  /*3d610*/  FFMA.FTZ R24, R30, R4.reuse, -R3 ;  /* 0x000000041e187223 */ /* 0x080fe20000010803 */
[----:B------:R-:W-:Y:S01]  /*3d620*/  MUFU.EX2 R168, R168 ;  /* 0x000000a800a87308 */ /* 0x000fe20000000800 */
[-C--:B------:R-:W-:Y:S01]  /*3d630*/  FFMA.FTZ R170, R29, R4.reuse, -R17 ;  /* 0x000000041daa7223 */ /* 0x080fe20000010811 */
[----:B------:R-:W-:-:S06]  /*3d640*/  FFMA.FTZ R171, R31, R4, -R3 ;  /* 0x000000041fab7223 */ /* 0x000fcc0000010803 */
[----:B------:R-:W0:Y:S01]  /*3d650*/  MUFU.EX2 R28, R28 ;  /* 0x0000001c001c7308 */ /* 0x000e220000000800 */
[-C--:B------:R-:W-:Y:S01]  /*3d660*/  FFMA.FTZ R12, R5, R4.reuse, -R17 ;  /* 0x00000004050c7223 */ /* 0x080fe20000010811 */
[----:B------:R-:W-:-:S06]  /*3d670*/  FFMA.FTZ R16, R34, R4, -R3 ;  /* 0x0000000422107223 */ /* 0x000fcc0000010803 */
[----:B------:R-:W-:Y:S08]  /*3d680*/  MUFU.EX2 R25, R25 ;  /* 0x0000001900197308 */ /* 0x000ff00000000800 */
[----:B------:R-:W1:Y:S01]  /*3d690*/  MUFU.EX2 R169, R169 ;  /* 0x000000a900a97308 */ /* 0x000e620000000800 */
[----:B------:R-:W-:-:S07]  /*3d6a0*/  FFMA.FTZ R11, R33, R4, -R17 ;  /* 0x00000004210b7223 */ /* 0x000fce0000010811 */
[----:B------:R-:W2:Y:S01]  /*3d6b0*/  MUFU.EX2 R26, R26 ;  /* 0x0000001a001a7308 */ /* 0x000ea20000000800 */
[----:B------:R-:W-:-:S07]  /*3d6c0*/  FFMA.FTZ R15, R35, R4, -R3 ;  /* 0x00000004230f7223 */ /* 0x000fce0000010803 */
[----:B------:R-:W3:Y:S01]  /*3d6d0*/  MUFU.EX2 R24, R24 ;  /* 0x0000001800187308 */ /* 0x000ee20000000800 */
[----:B------:R-:W-:-:S07]  /*3d6e0*/  FFMA.FTZ R14, R36, R4, -R17 ;  /* 0x00000004240e7223 */ /* 0x000fce0000010811 */
[----:B------:R-:W4:Y:S01]  /*3d6f0*/  MUFU.EX2 R170, R170 ;  /* 0x000000aa00aa7308 */ /* 0x000f220000000800 */
[----:B------:R-:W-:-:S07]  /*3d700*/  FFMA.FTZ R20, R38, R4, -R3 ;  /* 0x0000000426147223 */ /* 0x000fce0000010803 */
[----:B------:R-:W5:Y:S01]  /*3d710*/  MUFU.EX2 R171, R171 ;  /* 0x000000ab00ab7308 */ /* 0x000f620000000800 */
[----:B0-----:R-:W-:Y:S01]  /*3d720*/  FADD.FTZ R5, R168, R28 ;  /* 0x0000001ca8057221 */ /* 0x001fe20000010000 */
[----:B------:R-:W-:-:S06]  /*3d730*/  FFMA.FTZ R13, R37, R4, -R17 ;  /* 0x00000004250d7223 */ /* 0x000fcc0000010811 */
[----:B------:R-:W0:Y:S01]  /*3d740*/  MUFU.EX2 R12, R12 ;  /* 0x0000000c000c7308 */ /* 0x000e220000000800 */
[-CC-:B------:R-:W-:Y:S01]  /*3d750*/  FFMA.FTZ R184, R40, R4.reuse, -R17.reuse ;  /* 0x0000000428b87223 */ /* 0x180fe20000010811 */
[-CC-:B------:R-:W-:Y:S01]  /*3d760*/  FFMA.FTZ R183, R41, R4.reuse, -R17.reuse ;  /* 0x0000000429b77223 */ /* 0x180fe20000010811 */
[----:B------:R-:W-:-:S05]  /*3d770*/  FFMA.FTZ R186, R44, R4, -R17 ;  /* 0x000000042cba7223 */ /* 0x000fca0000010811 */
[----:B------:R-:W0:Y:S01]  /*3d780*/  MUFU.EX2 R16, R16 ;  /* 0x0000001000107308 */ /* 0x000e220000000800 */
[-CC-:B------:R-:W-:Y:S01]  /*3d790*/  FFMA.FTZ R185, R45, R4.reuse, -R17.reuse ;  /* 0x000000042db97223 */ /* 0x180fe20000010811 */
[-CC-:B------:R-:W-:Y:S01]  /*3d7a0*/  FFMA.FTZ R193, R48, R4.reuse, -R17.reuse ;  /* 0x0000000430c17223 */ /* 0x180fe20000010811 */
[-CC-:B------:R-:W-:Y:S01]  /*3d7b0*/  FFMA.FTZ R190, R49, R4.reuse, -R17.reuse ;  /* 0x0000000431be7223 */ /* 0x180fe20000010811 */
[-CC-:B------:R-:W-:Y:S01]  /*3d7c0*/  FFMA.FTZ R195, R52, R4.reuse, -R17.reuse ;  /* 0x0000000434c37223 */ /* 0x180fe20000010811 */
[-CC-:B------:R-:W-:Y:S01]  /*3d7d0*/  FFMA.FTZ R194, R53, R4.reuse, -R17.reuse ;  /* 0x0000000435c27223 */ /* 0x180fe20000010811 */
[-CC-:B------:R-:W-:Y:S02]  /*3d7e0*/  FFMA.FTZ R201, R56, R4.reuse, -R17.reuse ;  /* 0x0000000438c97223 */ /* 0x180fe40000010811 */
[----:B------:R-:W0:Y:S01]  /*3d7f0*/  MUFU.EX2 R11, R11 ;  /* 0x0000000b000b7308 */ /* 0x000e220000000800 */
[-CC-:B------:R-:W-:Y:S01]  /*3d800*/  FFMA.FTZ R200, R57, R4.reuse, -R17.reuse ;  /* 0x0000000439c87223 */ /* 0x180fe20000010811 */
[-CC-:B------:R-:W-:Y:S01]  /*3d810*/  FFMA.FTZ R203, R60, R4.reuse, -R17.reuse ;  /* 0x000000043ccb7223 */ /* 0x180fe20000010811 */
[-CC-:B------:R-:W-:Y:S01]  /*3d820*/  FFMA.FTZ R202, R61, R4.reuse, -R17.reuse ;  /* 0x000000043dca7223 */ /* 0x180fe20000010811 */
[-CC-:B------:R-:W-:Y:S01]  /*3d830*/  FFMA.FTZ R206, R64, R4.reuse, -R17.reuse ;  /* 0x0000000440ce7223 */ /* 0x180fe20000010811 */
[-CC-:B------:R-:W-:Y:S01]  /*3d840*/  FFMA.FTZ R205, R65, R4.reuse, -R17.reuse ;  /* 0x0000000441cd7223 */ /* 0x180fe20000010811 */
[-CC-:B------:R-:W-:Y:S01]  /*3d850*/  FFMA.FTZ R208, R68, R4.reuse, -R17.reuse ;  /* 0x0000000444d07223 */ /* 0x180fe20000010811 */
[-C--:B------:R-:W-:Y:S01]  /*3d860*/  FFMA.FTZ R207, R69, R4.reuse, -R17 ;  /* 0x0000000445cf7223 */ /* 0x080fe20000010811 */
[----:B------:R-:W0:Y:S01]  /*3d870*/  MUFU.EX2 R15, R15 ;  /* 0x0000000f000f7308 */ /* 0x000e220000000800 */
[----:B-1----:R-:W-:Y:S01]  /*3d880*/  FADD.FTZ R9, R25, R169 ;  /* 0x000000a919097221 */ /* 0x002fe20000010000 */
[-C--:B------:R-:W-:Y:S01]  /*3d890*/  FFMA.FTZ R17, R39, R4.reuse, -R3 ;  /* 0x0000000427117223 */ /* 0x080fe20000010803 */
[----:B--2---:R-:W-:Y:S01]  /*3d8a0*/  FADD.FTZ R5, R26, R5 ;  /* 0x000000051a057221 */ /* 0x004fe20000010000 */
[----:B------:R-:W-:Y:S01]  /*3d8b0*/  FFMA.FTZ R0, R42, R4, -R3 ;  /* 0x000000042a007223 */ /* 0x000fe20000010803 */
[----:B---3--:R-:W-:-:S03]  /*3d8c0*/  FADD.FTZ R2, R24, R9 ;  /* 0x0000000918027221 */ /* 0x008fc60000010000 */
[----:B------:R-:W1:Y:S01]  /*3d8d0*/  MUFU.EX2 R14, R14 ;  /* 0x0000000e000e7308 */ /* 0x000e620000000800 */
[----:B----4-:R-:W-:Y:S01]  /*3d8e0*/  FADD.FTZ R5, R170, R5 ;  /* 0x00000005aa057221 */ /* 0x010fe20000010000 */
[----:B-----5:R-:W-:-:S06]  /*3d8f0*/  FADD.FTZ R9, R171, R2 ;  /* 0x00000002ab097221 */ /* 0x020fcc0000010000 */
[----:B------:R-:W2:Y:S01]  /*3d900*/  MUFU.EX2 R20, R20 ;  /* 0x0000001400147308 */ /* 0x000ea20000000800 */
[----:B------:R-:W-:Y:S01]  /*3d910*/  FFMA.FTZ R187, R43, R4, -R3 ;  /* 0x000000042bbb7223 */ /* 0x000fe20000010803 */
[----:B0-----:R-:W-:-:S06]  /*3d920*/  FADD.FTZ R2, R12, R5 ;  /* 0x000000050c027221 */ /* 0x001fcc0000010000 */
[----:B------:R-:W0:Y:S01]  /*3d930*/  MUFU.EX2 R13, R13 ;  /* 0x0000000d000d7308 */ /* 0x000e220000000800 */
[----:B------:R-:W-:Y:S01]  /*3d940*/  FADD.FTZ R8, R16, R9 ;  /* 0x0000000910087221 */ /* 0x000fe20000010000 */
[----:B------:R-:W-:-:S06]  /*3d950*/  FFMA.FTZ R189, R46, R4, -R3 ;  /* 0x000000042ebd7223 */ /* 0x000fcc0000010803 */
[----:B------:R-:W3:Y:S01]  /*3d960*/  MUFU.EX2 R17, R17 ;  /* 0x0000001100117308 */ /* 0x000ee20000000800 */
[----:B------:R-:W-:Y:S01]  /*3d970*/  FADD.FTZ R5, R11, R2 ;  /* 0x000000020b057221 */ /* 0x000fe20000010000 */
[----:B------:R-:W-:-:S06]  /*3d980*/  FADD.FTZ R9, R15, R8 ;  /* 0x000000080f097221 */ /* 0x000fcc0000010000 */
[----:B------:R-:W4:Y:S01]  /*3d990*/  MUFU.EX2 R184, R184 ;  /* 0x000000b800b87308 */ /* 0x000f220000000800 */
[----:B------:R-:W-:-:S07]  /*3d9a0*/  FFMA.FTZ R188, R47, R4, -R3 ;  /* 0x000000042fbc7223 */ /* 0x000fce0000010803 */
[----:B------:R-:W5:Y:S01]  /*3d9b0*/  MUFU.EX2 R0, R0 ;  /* 0x0000000000007308 */ /* 0x000f620000000800 */
[----:B-1----:R-:W-:Y:S01]  /*3d9c0*/  FADD.FTZ R2, R14, R5 ;  /* 0x000000050e027221 */ /* 0x002fe20000010000 */
[----:B--2---:R-:W-:-:S06]  /*3d9d0*/  FADD.FTZ R10, R20, R9 ;  /* 0x00000009140a7221 */ /* 0x004fcc0000010000 */
[----:B------:R-:W1:Y:S01]  /*3d9e0*/  MUFU.EX2 R183, R183 ;  /* 0x000000b700b77308 */ /* 0x000e620000000800 */
[----:B------:R-:W-:-:S07]  /*3d9f0*/  FFMA.FTZ R197, R50, R4, -R3 ;  /* 0x0000000432c57223 */ /* 0x000fce0000010803 */
[----:B------:R-:W2:Y:S01]  /*3da00*/  MUFU.EX2 R187, R187 ;  /* 0x000000bb00bb7308 */ /* 0x000ea20000000800 */
[----:B0-----:R-:W-:Y:S01]  /*3da10*/  FADD.FTZ R5, R13, R2 ;  /* 0x000000020d057221 */ /* 0x001fe20000010000 */
[----:B---3--:R-:W-:-:S06]  /*3da20*/  FADD.FTZ R9, R17, R10 ;  /* 0x0000000a11097221 */ /* 0x008fcc0000010000 */
[----:B------:R-:W0:Y:S01]  /*3da30*/  MUFU.EX2 R186, R186 ;  /* 0x000000ba00ba7308 */ /* 0x000e220000000800 */
[----:B------:R-:W-:-:S07]  /*3da40*/  FFMA.FTZ R196, R51, R4, -R3 ;  /* 0x0000000433c47223 */ /* 0x000fce0000010803 */
[----:B------:R-:W3:Y:S01]  /*3da50*/  MUFU.EX2 R189, R189 ;  /* 0x000000bd00bd7308 */ /* 0x000ee20000000800 */
[----:B----4-:R-:W-:Y:S01]  /*3da60*/  FADD.FTZ R2, R184, R5 ;  /* 0x00000005b8027221 */ /* 0x010fe20000010000 */
[----:B-----5:R-:W-:-:S06]  /*3da70*/  FADD.FTZ R30, R0, R9 ;  /* 0x00000009001e7221 */ /* 0x020fcc0000010000 */
        /* <DEDUP_REMOVED lines=50> */
[----:B------:R-:W1:Y:S08]  /*3dda0*/  MUFU.EX2 R205, R205 ;  /* 0x000000cd00cd7308 */ /* 0x000e700000000800 */
[----:B------:R-:W2:Y:S01]  /*3ddb0*/  MUFU.EX2 R21, R21 ;  /* 0x0000001500157308 */ /* 0x000ea20000000800 */
[----:B0-----:R-:W-:Y:S01]  /*3ddc0*/  FADD.FTZ R3, R202, R3 ;  /* 0x00000003ca037221 */ /* 0x001fe20000010000 */
[----:B---3--:R-:W-:-:S06]  /*3ddd0*/  FADD.FTZ R5, R9, R2 ;  /* 0x0000000209057221 */ /* 0x008fcc0000010000 */
[----:B------:R-:W0:Y:S08]  /*3dde0*/  MUFU.EX2 R208, R208 ;  /* 0x000000d000d07308 */ /* 0x000e300000000800 */
[----:B------:R-:W3:Y:S01]  /*3ddf0*/  MUFU.EX2 R182, R182 ;  /* 0x000000b600b67308 */ /* 0x000ee20000000800 */
[----:B----4-:R-:W-:Y:S01]  /*3de00*/  FADD.FTZ R2, R206, R3 ;  /* 0x00000003ce027221 */ /* 0x010fe20000010000 */
[----:B-----5:R-:W-:-:S06]  /*3de10*/  FADD.FTZ R4, R180, R5 ;  /* 0x00000005b4047221 */ /* 0x020fcc0000010000 */
[----:B------:R-:W4:Y:S08]  /*3de20*/  MUFU.EX2 R207, R207 ;  /* 0x000000cf00cf7308 */ /* 0x000f300000000800 */
[----:B------:R-:W5:Y:S01]  /*3de30*/  MUFU.EX2 R181, R181 ;  /* 0x000000b500b57308 */ /* 0x000f620000000800 */
[----:B-1----:R-:W-:Y:S01]  /*3de40*/  FADD.FTZ R3, R205, R2 ;  /* 0x00000002cd037221 */ /* 0x002fe20000010000 */
[----:B--2---:R-:W-:-:S03]  /*3de50*/  FADD.FTZ R5, R21, R4 ;  /* 0x0000000415057221 */ /* 0x004fc60000010000 */
[----:B0-----:R-:W-:Y:S01]  /*3de60*/  FADD.FTZ R2, R208, R3 ;  /* 0x00000003d0027221 */ /* 0x001fe20000010000 */
[----:B---3--:R-:W-:-:S03]  /*3de70*/  FADD.FTZ R4, R182, R5 ;  /* 0x00000005b6047221 */ /* 0x008fc60000010000 */
[----:B----4-:R-:W-:Y:S01]  /*3de80*/  FADD.FTZ R31, R207, R2 ;  /* 0x00000002cf1f7221 */ /* 0x010fe20000010000 */
[----:B-----5:R-:W-:-:S04]  /*3de90*/  FADD.FTZ R33, R181, R4 ;  /* 0x00000004b5217221 */ /* 0x020fc80000010000 */
[----:B------:R-:W-:Y:S04]  /*3dea0*/  ST.E desc[UR6][R6.64+0x10], R31 ;  /* 0x0000101f06007985 */ /* 0x000fe8000c101906 */
[----:B------:R0:W-:Y:S04]  /*3deb0*/  ST.E desc[UR6][R6.64+0x14], R33 ;  /* 0x0000142106007985 */ /* 0x0001e8000c101906 */
[----:B------:R-:W2:Y:S04]  /*3dec0*/  LDL.64 R36, [UR4] ;  /* 0x00000004ff247983 */ /* 0x000ea80008100a00 */
[----:B------:R-:W3:Y:S01]  /*3ded0*/  LDL.64 R38, [UR4+0x98] ;  /* 0x00009804ff267983 */ /* 0x000ee20008100a00 */
[----:B------:R-:W-:-:S03]  /*3dee0*/  LEA.HI R34, R235, 0x8, RZ, 0x19 ;  /* 0x00000008eb227811 */ /* 0x000fc600078fc8ff */
[----:B------:R-:W4:Y:S02]  /*3def0*/  LDL.64 R2, [UR4+0x80] ;  /* 0x00008004ff027983 */ /* 0x000f240008100a00 */
[----:B------:R1:W-:Y:S06]  /*3df00*/  BAR.SYNC.DEFER_BLOCKING R34, 0x100 ;  /* 0x000400220000751d */ /* 0x0003ec0000010000 */
[----:B0-----:R-:W5:Y:S04]  /*3df10*/  LDL.64 R6, [UR4+0x88] ;  /* 0x00008804ff067983 */ /* 0x001f680008100a00 */
[----:B--2---:R-:W2:Y:S04]  /*3df20*/  LD.E R37, desc[UR6][R36.64] ;  /* 0x0000000624257980 */ /* 0x004ea8000c101900 */
[----:B---3--:R-:W2:Y:S04]  /*3df30*/  LD.E.64 R4, desc[UR6][R38.64] ;  /* 0x0000000626047980 */ /* 0x008ea8000c101b00 */
[----:B----4-:R-:W3:Y:S04]  /*3df40*/  LD.E R27, desc[UR6][R2.64] ;  /* 0x00000006021b7980 */ /* 0x010ee8000c101900 */
[----:B------:R-:W4:Y:S04]  /*3df50*/  LD.E R29, desc[UR6][R2.64+0x4] ;  /* 0x00000406021d7980 */ /* 0x000f28000c101900 */
        /* <DEDUP_REMOVED lines=72> */
[----:B--2---:R-:W-:-:S03]  /*3e3e0*/  IMAD R4, R37, 0xc00, R4 ;  /* 0x00000c0025047824 */ /* 0x004fc600078e0204 */
        /* <DEDUP_REMOVED lines=58> */
[----:B------:R-:W-:Y:S02]  /*3e790*/  F2FP.BF16.F32.PACK_AB R169, R169, R25 ;  /* 0x00000019a9a9723e */ /* 0x000fe400000010ff */
[----:B------:R-:W-:Y:S01]  /*3e7a0*/  F2FP.BF16.F32.PACK_AB R171, R171, R24 ;  /* 0x00000018abab723e */ /* 0x000fe200000010ff */
        /* <DEDUP_REMOVED lines=128> */
[----:B------:R-:W-:Y:S01]  /*3efb0*/  ST.E desc[UR6][R6.64], RZ ;  /* 0x000000ff06007985 */ /* 0x000fe2000c101906 */
[----:B0-----:R-:W-:-:S06]  /*3efc0*/  WARPGROUP.ARRIVE ;  /* 0x00000000000079c5 */ /* 0x001fcc0000000000 */
[----:B------:R-:W-:Y:S03]  /*3efd0*/  HGMMA.64x256x16.F32.BF16 R24, R168, gdesc[UR8].tnspB, RZ, !UPT, gsb0 ;  /* 0x43e00008a8187df0 */ /* 0x000fe6000c0018ff */
[----:B------:R-:W-:Y:S02]  /*3efe0*/  WARPGROUP.DEPBAR.LE gsb0, 0x0 ;  /* 0x00008000000079c5 */ /* 0x000fe40000010000 */
        /* <DEDUP_REMOVED lines=128> */
[----:B------:R-:W-:Y:S04]  /*3f7f0*/  ST.E desc[UR6][R6.64], R209 ;  /* 0x000000d106007985 */ /* 0x000fe8000c101906 */
[----:B0-----:R-:W5:Y:S04]  /*3f800*/  LD.E R24, desc[UR6][R2.64] ;  /* 0x0000000602187980 */ /* 0x001f68000c101900 */
[----:B-1----:R-:W5:Y:S04]  /*3f810*/  LD.E R25, desc[UR6][R2.64+0x4] ;  /* 0x0000040602197980 */ /* 0x002f68000c101900 */
[----:B--2---:R-:W2:Y:S04]  /*3f820*/  LD.E R26, desc[UR6][R2.64+0x8] ;  /* 0x00000806021a7980 */ /* 0x004ea8000c101900 */
[----:B---3--:R-:W2:Y:S04]  /*3f830*/  LD.E R27, desc[UR6][R2.64+0xc] ;  /* 0x00000c06021b7980 */ /* 0x008ea8000c101900 */
[----:B----4-:R-:W2:Y:S04]  /*3f840*/  LD.E R28, desc[UR6][R2.64+0x10] ;  /* 0x00001006021c7980 */ /* 0x010ea8000c101900 */
        /* <DEDUP_REMOVED lines=130> */
[----:B------:R-:W-:-:S04]  /*40070*/  F2FP.BF16.F32.PACK_AB R171, R17, R20 ;  /* 0x0000001411ab723e */ /* 0x000fc800000010ff */
[----:B--2---:R-:W-:-:S06]  /*40080*/  WARPGROUP.ARRIVE ;  /* 0x00000000000079c5 */ /* 0x004fcc0000000000 */
[----:B------:R-:W-:Y:S03]  /*40090*/  HGMMA.64x256x16.F32.BF16 R24, R168, gdesc[UR8].tnspB, R24, gsb0 ;  /* 0x43e00008a8187df0 */ /* 0x000fe60008001818 */
        /* <DEDUP_REMOVED lines=1457> */
[----:B------:R-:W-:-:S13]  /*45bb0*/  LOP3.LUT P6, RZ, R235, 0x7f, RZ, 0xc0, !PT ;  /* 0x0000007febff7812 */ /* 0x000fda00078cc0ff */
[----:B0-----:R-:W-:Y:S05]  /*45bc0*/  @P6 BRA `(.L_x_4140) ;  /* 0x0000000000206947 */ /* 0x001fea0003800000 */
[----:B------:R-:W2:Y:S04]  /*45bd0*/  LDL.64 R2, [UR4+0x40] ;  /* 0x00004004ff027983 */ /* 0x000ea80008100a00 */
[----:B------:R-:W3:Y:S04]  /*45be0*/  LDL.64 R4, [UR4] ;  /* 0x00000004ff047983 */ /* 0x000ee80008100a00 */
[----:B--2---:R-:W2:Y:S04]  /*45bf0*/  LD.E.64 R2, desc[UR6][R2.64+0x30] ;  /* 0x0000300602027980 */ /* 0x004ea8000c101b00 */
[----:B---3--:R-:W3:Y:S01]  /*45c00*/  LD.E R4, desc[UR6][R4.64] ;  /* 0x0000000604047980 */ /* 0x008ee2000c101900 */
[----:B--2---:R-:W-:-:S05]  /*45c10*/  MOV R7, R2 ;  /* 0x0000000200077202 */ /* 0x004fca0000000f00 */
[----:B---3--:R-:W-:-:S05]  /*45c20*/  IMAD R0, R4, 0x8, R7 ;  /* 0x0000000804007824 */ /* 0x008fca00078e0207 */
[----:B------:R-:W-:-:S04]  /*45c30*/  PRMT R0, RZ, 0x654, R0 ;  /* 0x00000654ff007816 */ /* 0x000fc80000000000 */
[----:B------:R0:W-:Y:S03]  /*45c40*/  SYNCS.ARRIVE.TRANS64.RED.A1T0 RZ, [R0+URZ], RZ ;  /* 0x000000ff00ff79a7 */ /* 0x0001e6000810043f */
.L_x_4140:
[----:B------:R-:W-:-:S04]  /*45c50*/  IMAD.MOV.U32 R237, RZ, RZ, 0x0 ;  /* 0x00000000ffed7424 */ /* 0x000fc800078e00ff */
[----:B0-----:R-:W-:Y:S05]  /*45c60*/  RET.REL.NODEC R236 `(_ZN7cutlass13device_kernelIN5flash11enable_sm90INS1_16FlashAttnFwdSm90INS1_25CollectiveMainloopFwdSm90ILi2EN4cute5tupleIJNS5_1CILi1EEES8_S8_EEENS6_IJNS7_ILi128EEENS7_ILi96EEENS7_ILi64EEEEEELi256ENS_10bfloat16_tEfNS_4arch4Sm90ELb0ELb1ELb0ELb1ELb0ELb1ELb1ELb1ELb0ELb1ELb0ELb0EEENS1_21CollectiveEpilogueFwdINS6_IJSA_NS7_ILi256EEESB_EEES9_SE_SG_Li256ELb1ELb1ELb0ELb0EEENS1_36VarlenDynamicPersistentTileSchedulerILi128ELi96ELi256ELi128ELb0ELb1ELb1ELb1ELb0ELb1EEEEEEEEEvNT_6ParamsE) ;  /* 0xfffffba0ece47950 */ /* 0x001fea0003c3ffff */
.L_x_4116:
[----:B0-----:R0:W1:Y:S02]  /*45c70*/  SYNCS.PHASECHK.TRANS64.TRYWAIT P0, [R8+URZ], R9 ;  /* 0x00000009080075a7 */ /* 0x001064000800017f */
[----:B-1----:R-:W-:Y:S05]  /*45c80*/  @!P0 NANOSLEEP.SYNCS 0x989680 ;  /* 0x009896800000895d */ /* 0x002fea0003900000 */
[----:B------:R-:W1:Y:S02]  /*45c90*/  @!P0 SYNCS.PHASECHK.TRANS64 P0, [R8+URZ], R9 ;  /* 0x00000009080085a7 */ /* 0x000e64000800007f */
[----:B-1----:R-:W-:Y:S05]  /*45ca0*/  @!P0 BRA `(.L_x_4116) ;  /* 0xfffffffc00f08947 */ /* 0x002fea000383ffff */
[----:B------:R-:W-:Y:S05]  /*45cb0*/  BRA `(.L_x_4115) ;  /* 0xffffff4c00247947 */ /* 0x000fea000383ffff */
.L_x_4118:
[----:B0-----:R0:W1:Y:S02]  /*45cc0*/  SYNCS.PHASECHK.TRANS64.TRYWAIT P0, [R4+URZ+0x32410], R9 ;  /* 0x03241009040075a7 */ /* 0x001064000800017f */
[----:B-1----:R-:W-:Y:S05]  /*45cd0*/  @!P0 NANOSLEEP.SYNCS 0x989680 ;  /* 0x009896800000895d */ /* 0x002fea0003900000 */
[----:B------:R-:W1:Y:S02]  /*45ce0*/  @!P0 SYNCS.PHASECHK.TRANS64 P0, [R4+URZ+0x32410], R9 ;  /* 0x03241009040085a7 */ /* 0x000e64000800007f */
[----:B-1----:R-:W-:Y:S05]  /*45cf0*/  @!P0 BRA `(.L_x_4118) ;  /* 0xfffffffc00f08947 */ /* 0x002fea000383ffff */
[----:B------:R-:W-:Y:S05]  /*45d00*/  BRA `(.L_x_4141) ;  /* 0xffffff5000187947 */ /* 0x000fea000383ffff */
.L_x_4125:
[----:B0-----:R0:W1:Y:S02]  /*45d10*/  SYNCS.PHASECHK.TRANS64.TRYWAIT P0, [R8+URZ], R9 ;  /* 0x00000009080075a7 */ /* 0x001064000800017f */
[----:B-1----:R-:W-:Y:S05]  /*45d20*/  @!P0 NANOSLEEP.SYNCS 0x989680 ;  /* 0x009896800000895d */ /* 0x002fea0003900000 */
[----:B------:R-:W1:Y:S02]  /*45d30*/  @!P0 SYNCS.PHASECHK.TRANS64 P0, [R8+URZ], R9 ;  /* 0x00000009080085a7 */ /* 0x000e64000800007f */
[----:B-1----:R-:W-:Y:S05]  /*45d40*/  @!P0 BRA `(.L_x_4125) ;  /* 0xfffffffc00f08947 */ /* 0x002fea000383ffff */
[----:B------:R-:W-:Y:S05]  /*45d50*/  BRA `(.L_x_4124) ;  /* 0xffffff50008c7947 */ /* 0x000fea000383ffff */
.L_x_4142:
        /* <DEDUP_REMOVED lines=10> */
.L_x_6047:


//--------------------- .text._ZN7cutlass13device_kernelIN5flash11enable_sm90INS1_16FlashAttnFwdSm90INS1_25CollectiveMainloopFwdSm90ILi2EN4cute5tupleIJNS5_1CILi1EEES8_S8_EEENS6_IJNS7_ILi128EEENS7_ILi96EEENS7_ILi64EEEEEELi256ENS_10bfloat16_tEfNS_4arch4Sm90ELb1ELb0ELb0ELb0ELb0ELb0ELb0ELb1ELb0ELb1ELb0ELb0EEENS1_21CollectiveEpilogueFwdINS6_IJSA_NS7_ILi256EEESB_EEES9_SE_SG_Li256ELb0ELb1ELb0ELb0EEENS1_30DynamicPersistentTileSchedulerILi256ELi128ELb0ELb1ELb1EEEEEEEEEvNT_6ParamsE --------------------------
	.section	.text._ZN7cutlass13device_kernelIN5flash11enable_sm90INS1_16FlashAttnFwdSm90INS1_25CollectiveMainloopFwdSm90ILi2EN4cute5tupleIJNS5_1CILi1EEES8_S8_EEENS6_IJNS7_ILi128EEENS7_ILi96EEENS7_ILi64EEEEEELi256ENS_10bfloat16_tEfNS_4arch4Sm90ELb1ELb0ELb0ELb0ELb0ELb0ELb0ELb1ELb0ELb1ELb0ELb0EEENS1_21CollectiveEpilogueFwdINS6_IJSA_NS7_ILi256EEESB_EEES9_SE_SG_Li256ELb0ELb1ELb0ELb0EEENS1_30DynamicPersistentTileSchedulerILi256ELi128ELb0ELb1ELb1EEEEEEEEEvNT_6ParamsE,"ax",@progbits
	.align	128
.text._ZN7cutlass13device_kernelIN5flash11enable_sm90INS1_16FlashAttnFwdSm90INS1_25CollectiveMainloopFwdSm90ILi2EN4cute5tupleIJNS5_1CILi1EEES8_S8_EEENS6_IJNS7_ILi128EEENS7_ILi96EEENS7_ILi64EEEEEELi256ENS_10bfloat16_tEfNS_4arch4Sm90ELb1ELb0ELb0ELb0ELb0ELb0ELb0ELb1ELb0ELb1ELb0ELb0EEENS1_21CollectiveEpilogueFwdINS6_IJSA_NS7_ILi256EEESB_EEES9_SE_SG_Li256ELb0ELb1ELb0ELb0EEENS1_30DynamicPersistentTileSchedulerILi256ELi128ELb0ELb1ELb1EEEEEEEEEvNT_6ParamsE:
        .type           _ZN7cutlass13device_kernelIN5flash11enable_sm90INS1_16FlashAttnFwdSm90INS1_25CollectiveMainloopFwdSm90ILi2EN4cute5tupleIJNS5_1CILi1EEES8_S8_EEENS6_IJNS7_ILi128EEENS7_ILi96EEENS7_ILi64EEEEEELi256ENS_10bfloat16_tEfNS_4arch4Sm90ELb1ELb0ELb0ELb0ELb0ELb0ELb0ELb1ELb0ELb1ELb0ELb0EEENS1_21CollectiveEpilogueFwdINS6_IJSA_NS7_ILi256EEESB_EEES9_SE_SG_Li256ELb0ELb1ELb0ELb0EEENS1_30DynamicPersistentTileSchedulerILi256ELi128ELb0ELb1ELb1EEEEEEEEEvNT_6ParamsE,@function
        .size           _ZN7cutlass13device_kernelIN5flash11enable_sm90INS1_16FlashAttnFwdSm90INS1_25CollectiveMainloopFwdSm90ILi2EN4cute5tupleIJNS5_1CILi1EEES8_S8_EEENS6_IJNS7_ILi128EEENS7_ILi96EEENS7_ILi64EEEEEELi256ENS_10bfloat16_tEfNS_4arch4Sm90ELb1ELb0ELb0ELb0ELb0ELb0ELb0ELb1ELb0ELb1ELb0ELb0EEENS1_21CollectiveEpilogueFwdINS6_IJSA_NS7_ILi256EEESB_EEES9_SE_SG_Li256ELb0ELb1ELb0ELb0EEENS1_30DynamicPersistentTileSchedulerILi256ELi128ELb0ELb1ELb1EEEEEEEEEvNT_6ParamsE,(.L_x_6049 - _ZN7cutlass13device_kernelIN5flash11enable_sm90INS1_16FlashAttnFwdSm90INS1_25CollectiveMainloopFwdSm90ILi2EN4cute5tupleIJNS5_1CILi1EEES8_S8_EEENS6_IJNS7_ILi128EEENS7_ILi96EEENS7_ILi64EEEEEELi256ENS_10bfloat16_tEfNS_4arch4Sm90ELb1ELb0ELb0ELb0ELb0ELb0ELb0ELb1ELb0ELb1ELb0ELb0EEENS1_21CollectiveEpilogueFwdINS6_IJSA_NS7_ILi256EEESB_EEES9_SE_SG_Li256ELb0ELb1ELb0ELb0EEENS1_30DynamicPersistentTileSchedulerILi256ELi128ELb0ELb1ELb1EEEEEEEEEvNT_6ParamsE)
        .other          _ZN7cutlass13device_kernelIN5flash11enable_sm90INS1_16FlashAttnFwdSm90INS1_25CollectiveMainloopFwdSm90ILi2EN4cute5tupleIJNS5_1CILi1EEES8_S8_EEENS6_IJNS7_ILi128EEENS7_ILi96EEENS7_ILi64EEEEEELi256ENS_10bfloat16_tEfNS_4arch4Sm90ELb1ELb0ELb0ELb0ELb0ELb0ELb0ELb1ELb0ELb1ELb0ELb0EEENS1_21CollectiveEpilogueFwdINS6_IJSA_NS7_ILi256EEESB_EEES9_SE_SG_Li256ELb0ELb1ELb0ELb0EEENS1_30DynamicPersistentTileSchedulerILi256ELi128ELb0ELb1ELb1EEEEEEEEEvNT_6ParamsE,@"STO_CUDA_ENTRY STV_DEFAULT"
_ZN7cutlass13device_kernelIN5flash11enable_sm90INS1_16FlashAttnFwdSm90INS1_25CollectiveMainloopFwdSm90ILi2EN4cute5tupleIJNS5_1CILi1EEES8_S8_EEENS6_IJNS7_ILi128EEENS7_ILi96EEENS7_ILi64EEEEEELi256ENS_10bfloat16_tEfNS_4arch4Sm90ELb1ELb0ELb0ELb0ELb0ELb0ELb0ELb1ELb0ELb1ELb0ELb0EEENS1_21CollectiveEpilogueFwdINS6_IJSA_NS7_ILi256EEESB_EEES9_SE_SG_Li256ELb0ELb1ELb0ELb0EEENS1_30DynamicPersistentTileSchedulerILi256ELi128ELb0ELb1ELb1EEEEEEEEEvNT_6ParamsE:
        /* <DEDUP_REMOVED lines=18> */
.L_x_4144:
[----:B------:R-:W-:Y:S05]  /*0120*/  BSYNC B0 ;  /* 0x0000000000007941 */ /* 0x000fea0003800000 */
.L_x_4143:
        /* <DEDUP_REMOVED lines=41> */
.L_x_4145:
        /* <DEDUP_REMOVED lines=22> */
.L_x_4146:
        /* <DEDUP_REMOVED lines=18> */
.L_x_4147:
        /* <DEDUP_REMOVED lines=22> */
.L_x_4148:
        /* <DEDUP_REMOVED lines=22> */
.L_x_4149:
[----:B------:R-:W-:Y:S01]  /*0900*/  PLOP3.LUT P0, PT, PT, PT, UP0, 0x80, 0x0 ;  /* 0x000000000000781c */ /* 0x000fe20003f0f008 */
[----:B------:R-:W-:Y:S01]  /*0910*/  UMOV UR40, 0x1 ;  /* 0x0000000100287882 */ /* 0x000fe20000000000 */
[----:B------:R-:W-:Y:S01]  /*0920*/  NOP ;  /* 0x0000000000007918 */ /* 0x000fe20000000000 */
[----:B------:R-:W-:Y:S01]  /*0930*/  USEL UR40, UR40, 0x2, !UP0 ;  /* 0x0000000228287887 */ /* 0x000fe2000c000000 */
[----:B------:R-:W-:Y:S01]  /*0940*/  ULDC.64 UR46, c[0x0][0x208] ;  /* 0x00008200002e7ab9 */ /* 0x000fe20000000a00 */
[----:B012-4-:R-:W-:Y:S08]  /*0950*/  BAR.SYNC.DEFER_BLOCKING 0x0 ;  /* 0x0000000000007b1d */ /* 0x017ff00000010000 */
[----:B------:R-:W-:Y:S05]  /*0960*/  @!P0 BRA `(.L_x_4150) ;  /* 0x000000a000bc8947 */ /* 0x000fea0003800000 */
.L_x_4151:
        /* <DEDUP_REMOVED lines=39> */
[----:B------:R-:W-:Y:S02]  /*0be0*/  LEA.HI R3, R3, R212, RZ, 0x3 ;  /* 0x000000d403037211 */ /* 0x000fe400078f18ff */
[----:B------:R-:W-:Y:S01]  /*0bf0*/  LEA.HI R11, R11, R8, RZ, 0x3 ;  /* 0x000000080b0b7211 */ /* 0x000fe200078f18ff */
[----:B------:R-:W-:Y:S01]  /*0c00*/  IMAD.IADD R7, R212, 0x1, -R7 ;  /* 0x00000001d4077824 */ /* 0x000fe200078e0a07 */
[----:B------:R-:W-:Y:S02]  /*0c10*/  SHF.R.S32.HI R205, RZ, 0x7, R0 ;  /* 0x00000007ffcd7819 */ /* 0x000fe40000011400 */
[----:B------:R-:W-:-:S02]  /*0c20*/  LOP3.LUT R4, R4, 0xfffffc00, RZ, 0xc0, !PT ;  /* 0xfffffc0004047812 */ /* 0x000fc400078ec0ff */
[----:B------:R-:W-:Y:S02]  /*0c30*/  LOP3.LUT R23, R3, 0xfffffff8, RZ, 0xc0, !PT ;  /* 0xfffffff803177812 */ /* 0x000fe400078ec0ff */
[----:B------:R-:W-:Y:S01]  /*0c40*/  LOP3.LUT R11, R11, 0xfffffff8, RZ, 0xc0, !PT ;  /* 0xfffffff80b0b7812 */ /* 0x000fe200078ec0ff */
[----:B------:R-:W-:Y:S01]  /*0c50*/  IMAD R5, R5, 0x40, R4 ;  /* 0x0000004005057824 */ /* 0x000fe200078e0204 */
        /* <DEDUP_REMOVED lines=25> */
.L_x_4202:
        /* <DEDUP_REMOVED lines=21> */
.L_x_4152:
[----:B------:R-:W-:Y:S01]  /*0f40*/  ULDC UR8, c[0x0][0xc54] ;  /* 0x0003150000087ab9 */ /* 0x000fe20000000800 */
[----:B------:R-:W-:Y:S01]  /*0f50*/  UMOV UR4, UR9 ;  /* 0x0000000900047c82 */ /* 0x000fe20008000000 */
[----:B------:R-:W-:-:S11]  /*0f60*/  UISETP.NE.AND UP0, UPT, UR8, 0x1, UPT ;  /* 0x000000010800788c */ /* 0x000fd6000bf05270 */
[----:B------:R-:W-:Y:S02]  /*0f70*/  @UP0 ULDC.64 UR10, c[0x0][0xc58] ;  /* 0x00031600000a0ab9 */ /* 0x000fe40000000a00 */
[----:B------:R-:W-:-:S04]  /*0f80*/  UIMAD.WIDE.U32 UR6, UR9, UR10, URZ ;  /* 0x0000000a090672a5 */ /* 0x000fc8000f8e003f */
[----:B------:R-:W-:-:S04]  /*0f90*/  @UP0 USHF.R.U32.HI UR4, URZ, UR11, UR7 ;  /* 0x0000000b3f040299 */ /* 0x000fc80008011607 */
[----:B------:R-:W-:-:S12]  /*0fa0*/  UIMAD UR6, UR4, UR8, URZ ;  /* 0x00000008040672a4 */ /* 0x000fd8000f8e023f */
.L_x_4153:
[----:B------:R-:W-:Y:S01]  /*0fb0*/  ULOP3.LUT UR4, URZ, UR4, URZ, 0x33, !UPT ;  /* 0x000000043f047292 */ /* 0x000fe2000f8e333f */
[----:B------:R-:W-:Y:S01]  /*0fc0*/  PLOP3.LUT P0, PT, PT, PT, PT, 0x80, 0x0 ;  /* 0x000000000000781c */ /* 0x000fe20003f0f070 */
[----:B------:R-:W-:Y:S01]  /*0fd0*/  UIADD3 UR10, UR9, -UR6, URZ ;  /* 0x80000006090a7290 */ /* 0x000fe2000fffe03f */
[----:B------:R-:W-:Y:S01]  /*0fe0*/  CS2R R4, SRZ ;  /* 0x0000000000047805 */ /* 0x000fe2000001ff00 */
[----:B------:R-:W-:Y:S01]  /*0ff0*/  ULDC UR7, c[0x0][0x448] ;  /* 0x0001120000077ab9 */ /* 0x000fe20000000800 */
[----:B------:R-:W-:Y:S01]  /*1000*/  ULDC UR6, c[0x0][0xc3c] ;  /* 0x00030f0000067ab9 */ /* 0x000fe20000000800 */
[----:B------:R-:W-:Y:S01]  /*1010*/  UISETP.NE.AND UP2, UPT, UR7, 0x1, UPT ;  /* 0x000000010700788c */ /* 0x000fe2000bf45270 */
[----:B------:R-:W-:Y:S01]  /*1020*/  CS2R R6, SRZ ;  /* 0x0000000000067805 */ /* 0x000fe2000001ff00 */
[----:B------:R-:W-:Y:S01]  /*1030*/  UIADD3 UR4, UR4, UR6, URZ ;  /* 0x0000000604047290 */ /* 0x000fe2000fffe03f */
[----:B------:R-:W-:Y:S01]  /*1040*/  CS2R R180, SRZ ;  /* 0x0000000000b47805 */ /* 0x000fe2000001ff00 */
[----:B------:R-:W-:Y:S01]  /*1050*/  ULDC.64 UR12, c[0x0][0x418] ;  /* 0x00010600000c7ab9 */ /* 0x000fe20000000a00 */
[----:B------:R-:W-:Y:S01]  /*1060*/  ULDC UR43, c[0x0][0x424] ;  /* 0x00010900002b7ab9 */ /* 0x000fe20000000800 */
[----:B------:R-:W-:Y:S01]  /*1070*/  UISETP.NE.U32.AND UP0, UPT, UR12, URZ, UPT ;  /* 0x0000003f0c00728c */ /* 0x000fe2000bf05070 */
[----:B------:R-:W-:Y:S01]  /*1080*/  CS2R R148, SRZ ;  /* 0x0000000000947805 */ /* 0x000fe2000001ff00 */
[----:B------:R-:W-:Y:S01]  /*1090*/  USHF.L.U32 UR44, UR4, 0x7, URZ ;  /* 0x00000007042c7899 */ /* 0x000fe2000800063f */
[----:B------:R-:W-:Y:S01]  /*10a0*/  CS2R R178, SRZ ;  /* 0x0000000000b27805 */ /* 0x000fe2000001ff00 */
[----:B------:R-:W-:Y:S01]  /*10b0*/  UISETP.NE.AND.EX UP0, UPT, UR13, URZ, UPT, UP0 ;  /* 0x0000003f0d00728c */ /* 0x000fe2000bf05300 */
[----:B------:R-:W-:Y:S01]  /*10c0*/  CS2R R144, SRZ ;  /* 0x0000000000907805 */ /* 0x000fe2000001ff00 */
[----:B------:R-:W-:Y:S01]  /*10d0*/  UIADD3 UR4, UR44, 0x7f, URZ ;  /* 0x0000007f2c047890 */ /* 0x000fe2000fffe03f */
[----:B------:R-:W-:Y:S01]  /*10e0*/  CS2R R176, SRZ ;  /* 0x0000000000b07805 */ /* 0x000fe2000001ff00 */
[----:B------:R-:W-:Y:S01]  /*10f0*/  ULDC UR8, c[0x0][0x288] ;  /* 0x0000a20000087ab9 */ /* 0x000fe20000000800 */
[----:B------:R-:W-:Y:S01]  /*1100*/  @UP2 ULDC UR6, c[0x0][0x44c] ;  /* 0x0001130000062ab9 */ /* 0x000fe20000000800 */
[----:B------:R-:W-:Y:S01]  /*1110*/  UIADD3 UR8, -UR8, 0x60, URZ ;  /* 0x0000006008087890 */ /* 0x000fe2000fffe13f */
[----:B------:R-:W-:Y:S01]  /*1120*/  CS2R R140, SRZ ;  /* 0x00000000008c7805 */ /* 0x000fe2000001ff00 */
[----:B------:R-:W-:Y:S01]  /*1130*/  UIMAD.WIDE.U32 UR6, UR4, UR6, URZ ;  /* 0x00000006040672a5 */ /* 0x000fe2000f8e003f */
[----:B------:R-:W-:Y:S01]  /*1140*/  CS2R R174, SRZ ;  /* 0x0000000000ae7805 */ /* 0x000fe2000001ff00 */
[----:B------:R-:W-:Y:S01]  /*1150*/  USEL UR43, UR43, 0x1, UP0 ;  /* 0x000000012b2b7887 */ /* 0x000fe20008000000 */
[----:B------:R-:W-:Y:S01]  /*1160*/  CS2R R136, SRZ ;  /* 0x0000000000887805 */ /* 0x000fe2000001ff00 */
[----:B------:R-:W-:Y:S01]  /*1170*/  ULDC UR9, c[0x0][0x2f0] ;  /* 0x0000bc0000097ab9 */ /* 0x000fe20000000800 */
[----:B------:R-:W-:Y:S01]  /*1180*/  @UP2 ULDC UR12, c[0x0][0x450] ;  /* 0x00011400000c2ab9 */ /* 0x000fe20000000800 */
[----:B------:R-:W-:Y:S01]  /*1190*/  UIMAD UR8, UR43, UR9, UR8 ;  /* 0x000000092b0872a4 */ /* 0x000fe2000f8e0208 */
[----:B------:R-:W-:Y:S01]  /*11a0*/  CS2R R120, SRZ ;  /* 0x0000000000787805 */ /* 0x000fe2000001ff00 */
[----:B------:R-:W-:Y:S01]  /*11b0*/  @UP2 USHF.R.U32.HI UR4, URZ, UR12, UR7 ;  /* 0x0000000c3f042299 */ /* 0x000fe20008011607 */
[----:B------:R-:W-:Y:S01]  /*11c0*/  CS2R R132, SRZ ;  /* 0x0000000000847805 */ /* 0x000fe2000001ff00 */
[----:B------:R-:W-:Y:S01]  /*11d0*/  UIMAD UR6, UR43, UR9, 0x5f ;  /* 0x0000005f2b0674a4 */ /* 0x000fe2000f8e0209 */
[----:B------:R-:W-:Y:S01]  /*11e0*/  CS2R R116, SRZ ;  /* 0x0000000000747805 */ /* 0x000fe2000001ff00 */
[----:B------:R-:W-:Y:S01]  /*11f0*/  UIADD3 UR8, UR8, UR4, URZ ;  /* 0x0000000408087290 */ /* 0x000fe2000fffe03f */
[----:B------:R-:W-:Y:S01]  /*1200*/  CS2R R112, SRZ ;  /* 0x0000000000707805 */ /* 0x000fe2000001ff00 */
[----:B------:R-:W-:Y:S01]  /*1210*/  UIMAD.WIDE UR6, UR6, 0x2aaaaaab, URZ ;  /* 0x2aaaaaab060678a5 */ /* 0x000fe2000f8e023f */
[----:B------:R-:W-:Y:S01]  /*1220*/  CS2R R128, SRZ ;  /* 0x0000000000807805 */ /* 0x000fe2000001ff00 */
[----:B------:R-:W-:Y:S01]  /*1230*/  UIMAD.WIDE UR8, UR8, 0x2aaaaaab, URZ ;  /* 0x2aaaaaab080878a5 */ /* 0x000fe2000f8e023f */
[----:B------:R-:W-:Y:S01]  /*1240*/  CS2R R108, SRZ ;  /* 0x00000000006c7805 */ /* 0x000fe2000001ff00 */
[----:B------:R-:W-:Y:S01]  /*1250*/  ULDC UR11, c[0x0][0xc54] ;  /* 0x00031500000b7ab9 */ /* 0x000fe20000000800 */
[----:B------:R-:W-:Y:S01]  /*1260*/  USHF.R.U32.HI UR4, URZ, 0x1f, UR7 ;  /* 0x0000001f3f047899 */ /* 0x000fe20008011607 */
[----:B------:R-:W-:Y:S01]  /*1270*/  CS2R R104, SRZ ;  /* 0x0000000000687805 */ /* 0x000fe2000001ff00 */
[----:B------:R-:W-:Y:S01]  /*1280*/  UIMAD UR11, UR5, UR11, UR10 ;  /* 0x0000000b050b72a4 */ /* 0x000fe2000f8e020a */
[----:B------:R-:W-:Y:S01]  /*1290*/  CS2R R124, SRZ ;  /* 0x00000000007c7805 */ /* 0x000fe2000001ff00 */
[----:B------:R-:W-:Y:S01]  /*12a0*/  USHF.R.U32.HI UR5, URZ, 0x1f, UR9 ;  /* 0x0000001f3f057899 */ /* 0x000fe20008011609 */
[----:B------:R-:W-:Y:S01]  /*12b0*/  CS2R R100, SRZ ;  /* 0x0000000000647805 */ /* 0x000fe2000001ff00 */
[----:B------:R-:W-:Y:S01]  /*12c0*/  ULEA.HI.SX32 UR7, UR7, UR4, 0x1c ;  /* 0x0000000407077291 */ /* 0x000fe2000f8fe23f */
[----:B------:R-:W-:Y:S01]  /*12d0*/  CS2R R96, SRZ ;  /* 0x0000000000607805 */ /* 0x000fe2000001ff00 */
[----:B------:R-:W-:Y:S01]  /*12e0*/  ULEA.HI.SX32 UR9, UR9, UR5, 0x1c ;  /* 0x0000000509097291 */ /* 0x000fe2000f8fe23f */
[----:B------:R-:W-:Y:S01]  /*12f0*/  IMAD.MOV.U32 R202, RZ, RZ, RZ ;  /* 0x000000ffffca7224 */ /* 0x000fe200078e00ff */
[----:B------:R-:W-:Y:S01]  /*1300*/  ULDC UR39, c[0x0][0xc48] ;  /* 0x0003120000277ab9 */ /* 0x000fe20000000800 */
[----:B------:R-:W-:Y:S01]  /*1310*/  UMOV UR42, UR11 ;  /* 0x0000000b002a7c82 */ /* 0x000fe20008000000 */
[----:B------:R-:W-:Y:S01]  /*1320*/  UISETP.LT.AND UP0, UPT, UR7, UR9, UPT ;  /* 0x000000090700728c */ /* 0x000fe2000bf01270 */
[----:B------:R-:W-:Y:S01]  /*1330*/  CS2R R92, SRZ ;  /* 0x00000000005c7805 */ /* 0x000fe2000001ff00 */
[----:B------:R-:W-:Y:S01]  /*1340*/  UISETP.NE.AND UP1, UPT, UR39, 0x1, UPT ;  /* 0x000000012700788c */ /* 0x000fe2000bf25270 */
[----:B------:R-:W-:Y:S01]  /*1350*/  CS2R R88, SRZ ;  /* 0x0000000000587805 */ /* 0x000fe2000001ff00 */
[----:B------:R-:W-:Y:S01]  /*1360*/  USEL UR41, UR7, UR9, UP0 ;  /* 0x0000000907297287 */ /* 0x000fe20008000000 */
[----:B------:R-:W-:Y:S01]  /*1370*/  IMAD.MOV.U32 R201, RZ, RZ, RZ ;  /* 0x000000ffffc97224 */ /* 0x000fe200078e00ff */
[----:B------:R-:W-:-:S02]  /*1380*/  CS2R R84, SRZ ;  /* 0x0000000000547805 */ /* 0x000fc4000001ff00 */
[----:B------:R-:W-:Y:S01]  /*1390*/  CS2R R80, SRZ ;  /* 0x0000000000507805 */ /* 0x000fe2000001ff00 */
[----:B------:R-:W-:Y:S01]  /*13a0*/  UISETP.GE.AND UP0, UPT, UR41, 0x1, UPT ;  /* 0x000000012900788c */ /* 0x000fe2000bf06270 */
[----:B------:R-:W-:Y:S02]  /*13b0*/  CS2R R198, SRZ ;  /* 0x0000000000c67805 */ /* 0x000fe4000001ff00 */
[----:B------:R-:W-:Y:S02]  /*13c0*/  CS2R R76, SRZ ;  /* 0x00000000004c7805 */ /* 0x000fe4000001ff00 */
[----:B------:R-:W-:Y:S02]  /*13d0*/  CS2R R72, SRZ ;  /* 0x0000000000487805 */ /* 0x000fe4000001ff00 */
[----:B------:R-:W-:Y:S01]  /*13e0*/  CS2R R68, SRZ ;  /* 0x0000000000447805 */ /* 0x000fe2000001ff00 */
[----:B------:R-:W-:Y:S01]  /*13f0*/  @UP1 ULDC UR10, c[0x0][0xc4c] ;  /* 0x00031300000a1ab9 */ /* 0x000fe20000000800 */
[----:B------:R-:W-:Y:S01]  /*1400*/  PLOP3.LUT P1, PT, PT, PT, UP0, 0x80, 0x0 ;  /* 0x000000000000781c */ /* 0x000fe20003f2f008 */
[----:B------:R-:W-:Y:S01]  /*1410*/  UIMAD.WIDE.U32 UR4, UR11, UR10, URZ ;  /* 0x0000000a0b0472a5 */ /* 0x000fe2000f8e003f */
[----:B------:R-:W-:Y:S01]  /*1420*/  CS2R R64, SRZ ;  /* 0x0000000000407805 */ /* 0x000fe2000001ff00 */
[----:B------:R-:W-:Y:S01]  /*1430*/  @UP1 ULDC UR6, c[0x0][0xc50] ;  /* 0x0003140000061ab9 */ /* 0x000fe20000000800 */
[----:B------:R-:W-:Y:S01]  /*1440*/  CS2R R196, SRZ ;  /* 0x0000000000c47805 */ /* 0x000fe2000001ff00 */
[----:B------:R-:W-:Y:S01]  /*1450*/  @UP1 USHF.R.U32.HI UR42, URZ, UR6, UR5 ;  /* 0x000000063f2a1299 */ /* 0x000fe20008011605 */
[----:B------:R-:W-:-:S02]  /*1460*/  CS2R R60, SRZ ;  /* 0x00000000003c7805 */ /* 0x000fc4000001ff00 */
[----:B------:R-:W-:Y:S02]  /*1470*/  CS2R R56, SRZ ;  /* 0x0000000000387805 */ /* 0x000fe4000001ff00 */
[----:B------:R-:W-:Y:S01]  /*1480*/  CS2R R52, SRZ ;  /* 0x0000000000347805 */ /* 0x000fe2000001ff00 */
[----:B------:R-:W-:Y:S01]  /*1490*/  UIADD3 UR4, -UR42, URZ, URZ ;  /* 0x0000003f2a047290 */ /* 0x000fe2000fffe13f */
[----:B------:R-:W-:Y:S02]  /*14a0*/  CS2R R194, SRZ ;  /* 0x0000000000c27805 */ /* 0x000fe4000001ff00 */
[----:B------:R-:W-:Y:S02]  /*14b0*/  CS2R R94, SRZ ;  /* 0x00000000005e7805 */ /* 0x000fe4000001ff00 */
[----:B------:R-:W-:Y:S01]  /*14c0*/  CS2R R90, SRZ ;  /* 0x00000000005a7805 */ /* 0x000fe2000001ff00 */
[----:B------:R-:W-:Y:S01]  /*14d0*/  UIMAD UR39, UR39, UR4, UR11 ;  /* 0x00000004272772a4 */ /* 0x000fe2000f8e020b */
        /* <DEDUP_REMOVED lines=60> */
.L_x_4155:
        /* <DEDUP_REMOVED lines=13> */
.L_x_4306:
[----:B0-----:R-:W-:Y:S01]  /*1970*/  IMAD.U32 R0, RZ, RZ, UR45 ;  /* 0x0000002dff007e24 */ /* 0x001fe2000f8e00ff */
[----:B------:R-:W-:Y:S05]  /*1980*/  WARPSYNC.ALL ;  /* 0x0000000000007948 */ /* 0x000fea0003800000 */
[----:B------:R0:W-:Y:S01]  /*1990*/  BAR.SYNC.DEFER_BLOCKING R8, 0x100 ;  /* 0x000400080000751d */ /* 0x0001e20000010000 */
[----:B------:R-:W-:-:S13]  /*19a0*/  ISETP.NE.AND P0, PT, R0, 0x3, PT ;  /* 0x000000030000780c */ /* 0x000fda0003f05270 */
[----:B0-----:R-:W-:Y:S05]  /*19b0*/  @!P0 BRA `(.L_x_4157) ;  /* 0x0000000000048947 */ /* 0x001fea0003800000 */
[----:B------:R-:W-:Y:S01]  /*19c0*/  BPT.TRAP 0x1 ;  /* 0x000000040000795c */ /* 0x000fe20000300000 */
.L_x_4157:
[----:B------:R-:W-:Y:S02]  /*19d0*/  IMAD.U32 R11, RZ, RZ, UR37 ;  /* 0x00000025ff0b7e24 */ /* 0x000fe4000f8e00ff */
[----:B------:R-:W-:-:S03]  /*19e0*/  IMAD.U32 R6, RZ, RZ, UR36 ;  /* 0x00000024ff067e24 */ /* 0x000fc6000f8e00ff */
[----:B------:R-:W-:Y:S01]  /*19f0*/  SHF.L.U32 R11, R11, 0x1f, RZ ;  /* 0x0000001f0b0b7819 */ /* 0x000fe200000006ff */
[----:B------:R-:W-:-:S04]  /*1a00*/  IMAD R6, R6, 0x8, R7 ;  /* 0x0000000806067824 */ /* 0x000fc800078e0207 */
[----:B------:R0:W1:Y:S01]  /*1a10*/  SYNCS.PHASECHK.TRANS64.TRYWAIT P1, [R6+URZ+0x22830], R11 ;  /* 0x0228300b060075a7 */ /* 0x000062000802017f */
[----:B------:R-:W-:Y:S05]  /*1a20*/  @!P0 BRA `(.L_x_4158) ;  /* 0x0000000000048947 */ /* 0x000fea0003800000 */
[----:B------:R-:W-:Y:S01]  /*1a30*/  BPT.TRAP 0x1 ;  /* 0x000000040000795c */ /* 0x000fe20000300000 */
.L_x_4158:
[----:B-1----:R-:W-:Y:S05]  /*1a40*/  @P1 BRA `(.L_x_4159) ;  /* 0x0000000000081947 */ /* 0x002fea0003800000 */
[----:B------:R-:W1:Y:S02]  /*1a50*/  SYNCS.PHASECHK.TRANS64.TRYWAIT P1, [R6+URZ+0x22830], R11 ;  /* 0x0228300b060075a7 */ /* 0x000e64000802017f */
[----:B-1----:R-:W-:Y:S05]  /*1a60*/  @!P1 BRA `(.L_x_4160) ;  /* 0x000000d800809947 */ /* 0x002fea0003800000 */
.L_x_4159:
        /* <DEDUP_REMOVED lines=10> */
[----:B------:R-:W-:Y:S01]  /*1b10*/  VIADD R0, R16, UR44 ;  /* 0x0000002c10007c36 */ /* 0x000fe20008000000 */
        /* <DEDUP_REMOVED lines=13> */
[----:B------:R-:W-:-:S03]  /*1bf0*/  UIADD3 UR18, UR6, 0x6, URZ ;  /* 0x0000000606127890 */ /* 0x000fc6000fffe03f */
[----:B------:R-:W-:Y:S02]  /*1c00*/  ULDC UR6, c[0x0][0x448] ;  /* 0x0001120000067ab9 */ /* 0x000fe40000000800 */
[----:B------:R-:W-:-:S06]  /*1c10*/  UISETP.NE.AND UP0, UPT, UR6, 0x1, UPT ;  /* 0x000000010600788c */ /* 0x000fcc000bf05270 */
[----:B------:R-:W-:-:S05]  /*1c20*/  PLOP3.LUT P1, PT, PT, PT, UP0, 0x80, 0x0 ;  /* 0x000000000000781c */ /* 0x000fca0003f2f008 */
[----:B------:R-:W-:-:S08]  /*1c30*/  @UP0 ULDC UR6, c[0x0][0x44c] ;  /* 0x0001130000060ab9 */ /* 0x000fd00000000800 */
[----:B------:R-:W-:Y:S01]  /*1c40*/  @P1 IMAD.HI.U32 R3, R0, UR6, RZ ;  /* 0x0000000600031c27 */ /* 0x000fe2000f8e00ff */
[----:B------:R-:W-:-:S04]  /*1c50*/  @UP0 ULDC UR6, c[0x0][0x450] ;  /* 0x0001140000060ab9 */ /* 0x000fc80000000800 */
[----:B------:R-:W-:Y:S01]  /*1c60*/  @P1 SHF.R.U32.HI R0, RZ, UR6, R3 ;  /* 0x00000006ff001c19 */ /* 0x000fe20008011603 */
[----:B------:R-:W-:Y:S02]  /*1c70*/  UMOV UR6, 0xffffffa0 ;  /* 0xffffffa000067882 */ /* 0x000fe40000000000 */
[----:B------:R-:W-:Y:S02]  /*1c80*/  UIMAD UR6, UR41, UR6, 0x60 ;  /* 0x00000060290674a4 */ /* 0x000fe4000f8e0206 */
[----:B------:R-:W3:Y:S04]  /*1c90*/  SHFL.IDX PT, R5, R0, 0x1, 0x1c1f ;  /* 0x003c1f0000057f89 */ /* 0x000ee800000e0000 */
[----:B------:R-:W4:Y:S01]  /*1ca0*/  SHFL.IDX PT, R0, R0, RZ, 0x1c1f ;  /* 0x001c1fff00007589 */ /* 0x000f2200000e0000 */
[----:B------:R-:W-:-:S02]  /*1cb0*/  WARPGROUP.DEPBAR.LE gsb0, 0x0 ;  /* 0x00008000000079c5 */ /* 0x000fc40000010000 */
[----:B------:R-:W-:-:S06]  /*1cc0*/  WARPGROUP.ARRIVE ;  /* 0x00000000000079c5 */ /* 0x000fcc0000000000 */
[----:B------:R-:W-:Y:S01]  /*1cd0*/  HGMMA.64x96x16.F32.BF16 R24, gdesc[UR8], R24, gsb0 ;  /* 0x01600000081879f0 */ /* 0x000fe20008001818 */
[----:B------:R-:W-:Y:S02]  /*1ce0*/  ULDC UR10, c[0x0][0x988] ;  /* 0x00026200000a7ab9 */ /* 0x000fe40000000800 */
[----:B------:R-:W-:Y:S02]  /*1cf0*/  WARPGROUP.DEPBAR.LE gsb0, 0x0 ;  /* 0x00008000000079c5 */ /* 0x000fe40000010000 */
[----:B------:R-:W-:-:S06]  /*1d00*/  WARPGROUP.ARRIVE ;  /* 0x00000000000079c5 */ /* 0x000fcc0000000000 */
[----:B------:R-:W-:Y:S01]  /*1d10*/  HGMMA.64x96x16.F32.BF16 R24, gdesc[UR12], R24, gsb0 ;  /* 0x016000000c1879f0 */ /* 0x000fe20008001818 */
[----:B------:R-:W-:Y:S01]  /*1d20*/  ULDC UR14, c[0x0][0x2f0] ;  /* 0x0000bc00000e7ab9 */ /* 0x000fe20000000800 */
[----:B------:R-:W-:Y:S01]  /*1d30*/  ULDC UR15, c[0x0][0x288] ;  /* 0x0000a200000f7ab9 */ /* 0x000fe20000000800 */
[----:B------:R-:W-:-:S06]  /*1d40*/  UIMAD UR6, UR43, UR14, UR6 ;  /* 0x0000000e2b0672a4 */ /* 0x000fcc000f8e0206 */
[----:B------:R-:W-:-:S04]  /*1d50*/  IMAD.U32 R4, RZ, RZ, UR6 ;  /* 0x00000006ff047e24 */ /* 0x000fc8000f8e00ff */
[----:B------:R-:W-:Y:S02]  /*1d60*/  IMAD R3, R17, -0x2, R4 ;  /* 0xfffffffe11037824 */ /* 0x000fe400078e0204 */
[----:B------:R-:W-:-:S05]  /*1d70*/  IMAD.U32 R4, RZ, RZ, UR15 ;  /* 0x0000000fff047e24 */ /* 0x000fca000f8e00ff */
[----:B------:R-:W-:-:S04]  /*1d80*/  IADD3 R4, R3, 0x1, -R4 ;  /* 0x0000000103047810 */ /* 0x000fc80007ffe804 */
[-CC-:B---3--:R-:W-:Y:S02]  /*1d90*/  VIADDMNMX R5, R5, R4.reuse, R3.reuse, PT ;  /* 0x0000000405057246 */ /* 0x188fe40003800103 */
[----:B----4-:R-:W-:Y:S02]  /*1da0*/  VIADDMNMX R3, R0, R4, R3, PT ;  /* 0x0000000400037246 */ /* 0x010fe40003800103 */
[C---:B------:R-:W-:Y:S02]  /*1db0*/  ISETP.GT.AND P2, PT, R5.reuse, RZ, PT ;  /* 0x000000ff0500720c */ /* 0x040fe40003f44270 */
[C---:B------:R-:W-:Y:S02]  /*1dc0*/  ISETP.GT.AND P3, PT, R5.reuse, 0x1, PT ;  /* 0x000000010500780c */ /* 0x040fe40003f64270 */
[----:B------:R-:W-:Y:S02]  /*1dd0*/  ISETP.GT.AND P4, PT, R5, 0x8, PT ;  /* 0x000000080500780c */ /* 0x000fe40003f84270 */
[----:B------:R-:W-:Y:S01]  /*1de0*/  ISETP.GT.AND P5, PT, R3, 0x8, PT ;  /* 0x000000080300780c */ /* 0x000fe20003fa4270 */
[----:B------:R-:W-:-:S02]  /*1df0*/  WARPGROUP.DEPBAR.LE gsb0, 0x0 ;  /* 0x00008000000079c5 */ /* 0x000fc40000010000 */
[----:B------:R-:W-:-:S06]  /*1e00*/  WARPGROUP.ARRIVE ;  /* 0x00000000000079c5 */ /* 0x000fcc0000000000 */
[----:B------:R-:W-:Y:S03]  /*1e10*/  HGMMA.64x96x16.F32.BF16 R24, gdesc[UR16], R24, gsb0 ;  /* 0x01600000101879f0 */ /* 0x000fe60008001818 */
[----:B------:R-:W-:Y:S02]  /*1e20*/  WARPGROUP.DEPBAR.LE gsb0, 0x0 ;  /* 0x00008000000079c5 */ /* 0x000fe40000010000 */
[----:B------:R-:W-:Y:S02]  /*1e30*/  FSEL R26, R26, -INF , P2 ;  /* 0xff8000001a1a7808 */ /* 0x000fe40001000000 */
[----:B------:R-:W-:Y:S02]  /*1e40*/  FSEL R27, R27, -INF , P3 ;  /* 0xff8000001b1b7808 */ /* 0x000fe40001800000 */
[----:B------:R-:W-:Y:S02]  /*1e50*/  ISETP.GT.AND P2, PT, R5, 0x9, PT ;  /* 0x000000090500780c */ /* 0x000fe40003f44270 */
[----:B------:R-:W-:-:S02]  /*1e60*/  FSEL R30, R30, -INF , P4 ;  /* 0xff8000001e1e7808 */ /* 0x000fc40002000000 */
[----:B------:R-:W-:Y:S02]  /*1e70*/  FMNMX.FTZ R9, R26, R27, !PT ;  /* 0x0000001b1a097209 */ /* 0x000fe40007810000 */
[----:B------:R-:W-:Y:S02]  /*1e80*/  ISETP.GT.AND P3, PT, R5, 0x10, PT ;  /* 0x000000100500780c */ /* 0x000fe40003f64270 */
[----:B------:R-:W-:Y:S02]  /*1e90*/  FSEL R31, R31, -INF , P2 ;  /* 0xff8000001f1f7808 */ /* 0x000fe40001000000 */
[----:B------:R-:W-:Y:S02]  /*1ea0*/  FMNMX.FTZ R10, R30, R9, !PT ;  /* 0x000000091e0a7209 */ /* 0x000fe40007810000 */
        /* <DEDUP_REMOVED lines=57> */
[----:B------:R-:W-:Y:S02]  /*2240*/  FSEL R71, R71, -INF , P2 ;  /* 0xff80000047477808 */ /* 0x000fe40001000000 */
[----:B------:R-:W-:Y:S02]  /*2250*/  FMNMX.FTZ R10, R70, R5, !PT ;  /* 0x00000005460a7209 */ /* 0x000fe40007810000 */
[----:B------:R-:W-:Y:S02]  /*2260*/  ISETP.GT.AND P3, PT, R3, RZ, PT ;  /* 0x000000ff0300720c */ /* 0x000fe40003f64270 */
[----:B------:R-:W-:Y:S02]  /*2270*/  FMNMX.FTZ R10, R71, R10, !PT ;  /* 0x0000000a470a7209 */ /* 0x000fe40007810000 */
[----:B------:R-:W-:-:S02]  /*2280*/  ISETP.GT.AND P4, PT, R3, 0x1, PT ;  /* 0x000000010300780c */ /* 0x000fc40003f84270 */
[----:B------:R-:W-:Y:S01]  /*2290*/  FSEL R24, R24, -INF , P3 ;  /* 0xff80000018187808 */ /* 0x000fe20001800000 */
[----:B------:R-:W3:Y:S01]  /*22a0*/  SHFL.BFLY PT, R5, R10, 0x2, 0x1f ;  /* 0x0c401f000a057f89 */ /* 0x000ee200000e0000 */
[----:B------:R-:W-:Y:S02]  /*22b0*/  FSEL R25, R25, -INF , P4 ;  /* 0xff80000019197808 */ /* 0x000fe40002000000 */
[C---:B------:R-:W-:Y:S02]  /*22c0*/  ISETP.GT.AND P2, PT, R3.reuse, 0x9, PT ;  /* 0x000000090300780c */ /* 0x040fe40003f44270 */
[----:B------:R-:W-:Y:S02]  /*22d0*/  FSEL R28, R28, -INF , P5 ;  /* 0xff8000001c1c7808 */ /* 0x000fe40002800000 */
[----:B------:R-:W-:Y:S02]  /*22e0*/  ISETP.GT.AND P3, PT, R3, 0x10, PT ;  /* 0x000000100300780c */ /* 0x000fe40003f64270 */
[----:B------:R-:W-:-:S02]  /*22f0*/  FSEL R29, R29, -INF , P2 ;  /* 0xff8000001d1d7808 */ /* 0x000fc40001000000 */
[C---:B------:R-:W-:Y:S02]  /*2300*/  ISETP.GT.AND P2, PT, R3.reuse, 0x11, PT ;  /* 0x000000110300780c */ /* 0x040fe40003f44270 */
[----:B------:R-:W-:Y:S02]  /*2310*/  FSEL R32, R32, -INF , P3 ;  /* 0xff80000020207808 */ /* 0x000fe40001800000 */
[----:B------:R-:W-:Y:S02]  /*2320*/  ISETP.GT.AND P3, PT, R3, 0x18, PT ;  /* 0x000000180300780c */ /* 0x000fe40003f64270 */
[----:B------:R-:W-:Y:S02]  /*2330*/  FSEL R33, R33, -INF , P2 ;  /* 0xff80000021217808 */ /* 0x000fe40001000000 */
[----:B------:R-:W-:Y:S02]  /*2340*/  ISETP.GT.AND P2, PT, R3, 0x19, PT ;  /* 0x000000190300780c */ /* 0x000fe40003f44270 */
[----:B------:R-:W-:-:S02]  /*2350*/  FSEL R36, R36, -INF , P3 ;  /* 0xff80000024247808 */ /* 0x000fc40001800000 */
[----:B------:R-:W-:Y:S02]  /*2360*/  ISETP.GT.AND P3, PT, R3, 0x20, PT ;  /* 0x000000200300780c */ /* 0x000fe40003f64270 */
[----:B---3--:R-:W-:Y:S02]  /*2370*/  FMNMX.FTZ R5, R10, R5, !PT ;  /* 0x000000050a057209 */ /* 0x008fe40007810000 */
[----:B------:R-:W-:Y:S02]  /*2380*/  FSEL R37, R37, -INF , P2 ;  /* 0xff80000025257808 */ /* 0x000fe40001000000 */
[C---:B------:R-:W-:Y:S01]  /*2390*/  ISETP.GT.AND P2, PT, R3.reuse, 0x21, PT ;  /* 0x000000210300780c */ /* 0x040fe20003f44270 */
[----:B------:R-:W3:Y:S01]  /*23a0*/  SHFL.BFLY PT, R12, R5, 0x1, 0x1f ;  /* 0x0c201f00050c7f89 */ /* 0x000ee200000e0000 */
[----:B------:R-:W-:Y:S02]  /*23b0*/  FSEL R40, R40, -INF , P3 ;  /* 0xff80000028287808 */ /* 0x000fe40001800000 */
[----:B------:R-:W-:-:S02]  /*23c0*/  ISETP.GT.AND P3, PT, R3, 0x28, PT ;  /* 0x000000280300780c */ /* 0x000fc40003f64270 */
[----:B------:R-:W-:Y:S02]  /*23d0*/  FSEL R41, R41, -INF , P2 ;  /* 0xff80000029297808 */ /* 0x000fe40001000000 */
[C---:B------:R-:W-:Y:S02]  /*23e0*/  ISETP.GT.AND P2, PT, R3.reuse, 0x29, PT ;  /* 0x000000290300780c */ /* 0x040fe40003f44270 */
[----:B------:R-:W-:Y:S02]  /*23f0*/  FSEL R44, R44, -INF , P3 ;  /* 0xff8000002c2c7808 */ /* 0x000fe40001800000 */
[----:B------:R-:W-:Y:S02]  /*2400*/  ISETP.GT.AND P3, PT, R3, 0x30, PT ;  /* 0x000000300300780c */ /* 0x000fe40003f64270 */
[----:B------:R-:W-:Y:S02]  /*2410*/  FSEL R45, R45, -INF , P2 ;  /* 0xff8000002d2d7808 */ /* 0x000fe40001000000 */
[----:B------:R-:W-:-:S02]  /*2420*/  ISETP.GT.AND P2, PT, R3, 0x31, PT ;  /* 0x000000310300780c */ /* 0x000fc40003f44270 */
[----:B------:R-:W-:Y:S02]  /*2430*/  FSEL R48, R48, -INF , P3 ;  /* 0xff80000030307808 */ /* 0x000fe40001800000 */
[----:B------:R-:W-:Y:S02]  /*2440*/  ISETP.GT.AND P3, PT, R3, 0x38, PT ;  /* 0x000000380300780c */ /* 0x000fe40003f64270 */
[----:B------:R-:W-:Y:S02]  /*2450*/  FSEL R49, R49, -INF , P2 ;  /* 0xff80000031317808 */ /* 0x000fe40001000000 */
[----:B------:R-:W-:Y:S02]  /*2460*/  ISETP.GT.AND P2, PT, R3, 0x39, PT ;  /* 0x000000390300780c */ /* 0x000fe40003f44270 */
[----:B---3--:R-:W-:Y:S02]  /*2470*/  FMNMX.FTZ R0, R5, R12, !PT ;  /* 0x0000000c05007209 */ /* 0x008fe40007810000 */
[----:B------:R-:W-:-:S02]  /*2480*/  FMNMX.FTZ R5, R24, R25, !PT ;  /* 0x0000001918057209 */ /* 0x000fc40007810000 */
[C---:B------:R-:W-:Y:S01]  /*2490*/  FSETP.NEU.FTZ.AND P4, PT, R0.reuse, -INF , PT ;  /* 0xff8000000000780b */ /* 0x040fe20003f9d000 */
[----:B------:R-:W-:Y:S01]  /*24a0*/  FMUL.FTZ R4, R0, UR10 ;  /* 0x0000000a00047c20 */ /* 0x000fe20008410000 */
[----:B------:R-:W-:Y:S02]  /*24b0*/  FSEL R52, R52, -INF , P3 ;  /* 0xff80000034347808 */ /* 0x000fe40001800000 */
[----:B------:R-:W-:Y:S02]  /*24c0*/  ISETP.GT.AND P3, PT, R3, 0x40, PT ;  /* 0x000000400300780c */ /* 0x000fe40003f64270 */
[----:B------:R-:W-:Y:S02]  /*24d0*/  FSEL R9, R4, RZ, P4 ;  /* 0x000000ff04097208 */ /* 0x000fe40002000000 */
[----:B------:R-:W-:Y:S02]  /*24e0*/  FMNMX.FTZ R4, R28, R5, !PT ;  /* 0x000000051c047209 */ /* 0x000fe40007810000 */
[----:B------:R-:W-:Y:S01]  /*24f0*/  FSEL R53, R53, -INF , P2 ;  /* 0xff80000035357808 */ /* 0x000fe20001000000 */
[--C-:B------:R-:W-:Y:S01]  /*2500*/  FFMA.FTZ R153, R26, UR10, -R9.reuse ;  /* 0x0000000a1a997c23 */ /* 0x100fe20008010809 */
[----:B------:R-:W-:Y:S01]  /*2510*/  FMNMX.FTZ R5, R29, R4, !PT ;  /* 0x000000041d057209 */ /* 0x000fe20007810000 */
[--C-:B------:R-:W-:Y:S01]  /*2520*/  FFMA.FTZ R27, R27, UR10, -R9.reuse ;  /* 0x0000000a1b1b7c23 */ /* 0x100fe20008010809 */
[----:B------:R-:W-:Y:S01]  /*2530*/  ISETP.GT.AND P2, PT, R3, 0x41, PT ;  /* 0x000000410300780c */ /* 0x000fe20003f44270 */
[--C-:B------:R-:W-:Y:S01]  /*2540*/  FFMA.FTZ R30, R30, UR10, -R9.reuse ;  /* 0x0000000a1e1e7c23 */ /* 0x100fe20008010809 */
[----:B------:R-:W-:Y:S01]  /*2550*/  FMNMX.FTZ R4, R32, R5, !PT ;  /* 0x0000000520047209 */ /* 0x000fe20007810000 */
[----:B------:R-:W-:Y:S01]  /*2560*/  MUFU.EX2 R153, R153 ;  /* 0x0000009900997308 */ /* 0x000fe20000000800 */
        /* <DEDUP_REMOVED lines=23> */
[----:B------:R-:W3:Y:S01]  /*26e0*/  MUFU.EX2 R31, R31 ;  /* 0x0000001f001f7308 */ /* 0x000ee20000000800 */
[----:B------:R-:W-:Y:S01]  /*26f0*/  FSEL R61, R61, -INF , P2 ;  /* 0xff8000003d3d7808 */ /* 0x000fe20001000000 */
[--C-:B------:R-:W-:Y:S01]  /*2700*/  FFMA.FTZ R50, R50, UR10, -R9.reuse ;  /* 0x0000000a32327c23 */ /* 0x100fe20008010809 */
[----:B------:R-:W-:Y:S01]  /*2710*/  FMNMX.FTZ R5, R45, R4, !PT ;  /* 0x000000042d057209 */ /* 0x000fe20007810000 */
[--C-:B------:R-:W-:Y:S01]  /*2720*/  FFMA.FTZ R51, R51, UR10, -R9.reuse ;  /* 0x0000000a33337c23 */ /* 0x100fe20008010809 */
[----:B------:R-:W-:Y:S01]  /*2730*/  ISETP.GT.AND P2, PT, R3, 0x51, PT ;  /* 0x000000510300780c */ /* 0x000fe20003f44270 */
[--C-:B------:R-:W-:Y:S01]  /*2740*/  FFMA.FTZ R54, R54, UR10, -R9.reuse ;  /* 0x0000000a36367c23 */ /* 0x100fe20008010809 */
[----:B------:R-:W-:Y:S01]  /*2750*/  FMNMX.FTZ R4, R48, R5, !PT ;  /* 0x0000000530047209 */ /* 0x000fe20007810000 */
[--C-:B------:R-:W-:Y:S01]  /*2760*/  FFMA.FTZ R55, R55, UR10, -R9.reuse ;  /* 0x0000000a37377c23 */ /* 0x100fe20008010809 */
        /* <DEDUP_REMOVED lines=17> */
[----:B------:R-:W-:Y:S01]  /*2880*/  FFMA.FTZ R9, R71, UR10, -R9 ;  /* 0x0000000a47097c23 */ /* 0x000fe20008010809 */
[----:B------:R-:W-:-:S02]  /*2890*/  FMNMX.FTZ R5, R57, R4, !PT ;  /* 0x0000000439057209 */ /* 0x000fc40007810000 */
[----:B------:R-:W-:Y:S02]  /*28a0*/  FSEL R69, R69, -INF , P2 ;  /* 0xff80000045457808 */ /* 0x000fe40001000000 */
[----:B------:R-:W-:Y:S01]  /*28b0*/  FMNMX.FTZ R4, R60, R5, !PT ;  /* 0x000000053c047209 */ /* 0x000fe20007810000 */
[----:B------:R-:W4:Y:S01]  /*28c0*/  MUFU.EX2 R35, R35 ;  /* 0x0000002300237308 */ /* 0x000f220000000800 */
[----:B---3--:R-:W-:Y:S02]  /*28d0*/  F2FP.BF16.F32.PACK_AB R155, R31, R30 ;  /* 0x0000001e1f9b723e */ /* 0x008fe400000010ff */
[----:B------:R-:W-:-:S04]  /*28e0*/  FMNMX.FTZ R5, R61, R4, !PT ;  /* 0x000000043d057209 */ /* 0x000fc80007810000 */
[----:B------:R-:W-:Y:S01]  /*28f0*/  FMNMX.FTZ R4, R64, R5, !PT ;  /* 0x0000000540047209 */ /* 0x000fe20007810000 */
[----:B------:R3:W-:Y:S03]  /*2900*/  MUFU.EX2 R175, R9 ;  /* 0x0000000900af7308 */ /* 0x0007e60000000800 */
[----:B------:R-:W-:-:S04]  /*2910*/  FMNMX.FTZ R3, R65, R4, !PT ;  /* 0x0000000441037209 */ /* 0x000fc80007810000 */
[----:B------:R-:W-:Y:S01]  /*2920*/  FMNMX.FTZ R4, R68, R3, !PT ;  /* 0x0000000344047209 */ /* 0x000fe20007810000 */
[----:B------:R-:W-:Y:S01]  /*2930*/  MUFU.EX2 R38, R38 ;  /* 0x0000002600267308 */ /* 0x000fe20000000800 */
[----:B---3--:R-:W-:Y:S01]  /*2940*/  FADD.FTZ R9, R153, R10 ;  /* 0x0000000a99097221 */ /* 0x008fe20000010000 */
[----:B------:R-:W-:Y:S02]  /*2950*/  F2FP.BF16.F32.PACK_AB R153, R10, R153 ;  /* 0x000000990a99723e */ /* 0x000fe400000010ff */
[----:B------:R-:W-:Y:S02]  /*2960*/  FMNMX.FTZ R4, R69, R4, !PT ;  /* 0x0000000445047209 */ /* 0x000fe40007810000 */
[----:B----4-:R-:W-:Y:S02]  /*2970*/  F2FP.BF16.F32.PACK_AB R157, R35, R34 ;  /* 0x00000022239d723e */ /* 0x010fe400000010ff */
[----:B------:R-:W3:Y:S01]  /*2980*/  MUFU.EX2 R39, R39 ;  /* 0x0000002700277308 */ /* 0x000ee20000000800 */
[----:B------:R-:W4:Y:S07]  /*2990*/  SHFL.BFLY PT, R3, R4, 0x2, 0x1f ;  /* 0x0c401f0004037f89 */ /* 0x000f2e00000e0000 */
[----:B------:R-:W-:Y:S08]  /*29a0*/  MUFU.EX2 R42, R42 ;  /* 0x0000002a002a7308 */ /* 0x000ff00000000800 */
[----:B------:R-:W5:Y:S01]  /*29b0*/  MUFU.EX2 R43, R43 ;  /* 0x0000002b002b7308 */ /* 0x000f620000000800 */
[----:B---3--:R-:W-:-:S07]  /*29c0*/  F2FP.BF16.F32.PACK_AB R159, R39, R38 ;  /* 0x00000026279f723e */ /* 0x008fce00000010ff */
[----:B------:R-:W-:Y:S01]  /*29d0*/  MUFU.EX2 R46, R46 ;  /* 0x0000002e002e7308 */ /* 0x000fe20000000800 */
[----:B----4-:R-:W-:-:S05]  /*29e0*/  FMNMX.FTZ R5, R4, R3, !PT ;  /* 0x0000000304057209 */ /* 0x010fca0007810000 */
[----:B------:R-:W3:Y:S02]  /*29f0*/  SHFL.BFLY PT, R4, R5, 0x1, 0x1f ;  /* 0x0c201f0005047f89 */ /* 0x000ee400000e0000 */
[----:B------:R-:W4:Y:S01]  /*2a00*/  MUFU.EX2 R47, R47 ;  /* 0x0000002f002f7308 */ /* 0x000f220000000800 */
[----:B-----5:R-:W-:-:S07]  /*2a10*/  F2FP.BF16.F32.PACK_AB R161, R43, R42 ;  /* 0x0000002a2ba1723e */ /* 0x020fce00000010ff */
[----:B------:R-:W-:Y:S08]  /*2a20*/  MUFU.EX2 R50, R50 ;  /* 0x0000003200327308 */ /* 0x000ff00000000800 */
[----:B------:R-:W-:Y:S01]  /*2a30*/  MUFU.EX2 R51, R51 ;  /* 0x0000003300337308 */ /* 0x000fe20000000800 */
[----:B----4-:R-:W-:Y:S02]  /*2a40*/  F2FP.BF16.F32.PACK_AB R163, R47, R46 ;  /* 0x0000002e2fa3723e */ /* 0x010fe400000010ff */
[----:B---3--:R-:W-:-:S05]  /*2a50*/  FMNMX.FTZ R3, R5, R4, !PT ;  /* 0x0000000405037209 */ /* 0x008fca0007810000 */
[----:B------:R-:W-:Y:S01]  /*2a60*/  MUFU.EX2 R54, R54 ;  /* 0x0000003600367308 */ /* 0x000fe20000000800 */
[C---:B------:R-:W-:Y:S01]  /*2a70*/  FSETP.NEU.FTZ.AND P2, PT, R3.reuse, -INF , PT ;  /* 0xff8000000300780b */ /* 0x040fe20003f5d000 */
[----:B------:R-:W-:-:S05]  /*2a80*/  FMUL.FTZ R4, R3, UR10 ;  /* 0x0000000a03047c20 */ /* 0x000fca0008410000 */
[----:B------:R-:W-:Y:S01]  /*2a90*/  FSEL R5, R4, RZ, P2 ;  /* 0x000000ff04057208 */ /* 0x000fe20001000000 */
[----:B------:R-:W-:Y:S01]  /*2aa0*/  FADD.FTZ R4, R30, R9 ;  /* 0x000000091e047221 */ /* 0x000fe20000010000 */
[----:B--2---:R-:W-:Y:S01]  /*2ab0*/  LOP3.LUT P2, RZ, R14, 0x7f, RZ, 0xc0, !PT ;  /* 0x0000007f0eff7812 */ /* 0x004fe2000784c0ff */
[----:B------:R-:W-:Y:S01]  /*2ac0*/  MUFU.EX2 R55, R55 ;  /* 0x0000003700377308 */ /* 0x000fe20000000800 */
[----:B------:R-:W-:Y:S01]  /*2ad0*/  SHF.R.U32.HI R14, RZ, 0x7, R14 ;  /* 0x00000007ff0e7819 */ /* 0x000fe2000001160e */
        /* <DEDUP_REMOVED lines=32> */
[--C-:B------:R-:W-:Y:S01]  /*2ce0*/  FFMA.FTZ R68, R68, UR10, -R5.reuse ;  /* 0x0000000a44447c23 */ /* 0x100fe20008010805 */
[----:B------:R-:W-:Y:S01]  /*2cf0*/  FFMA.FTZ R5, R69, UR10, -R5 ;  /* 0x0000000a45057c23 */ /* 0x000fe20008010805 */
[----:B------:R-:W-:-:S02]  /*2d00*/  F2FP.BF16.F32.PACK_AB R165, R51, R50 ;  /* 0x0000003233a5723e */ /* 0x000fc400000010ff */
[----:B------:R-:W-:Y:S02]  /*2d10*/  F2FP.BF16.F32.PACK_AB R167, R55, R54 ;  /* 0x0000003637a7723e */ /* 0x000fe400000010ff */
[----:B------:R-:W2:Y:S01]  /*2d20*/  MUFU.EX2 R32, R32 ;  /* 0x0000002000207308 */ /* 0x000ea20000000800 */
[----:B---3--:R-:W-:Y:S01]  /*2d30*/  FADD.FTZ R4, R28, R9 ;  /* 0x000000091c047221 */ /* 0x008fe20000010000 */
[----:B------:R-:W-:Y:S01]  /*2d40*/  IADD3 R9, -R14, 0xb, RZ ;  /* 0x0000000b0e097810 */ /* 0x000fe20007ffe1ff */
[----:B------:R-:W-:Y:S01]  /*2d50*/  FADD.FTZ R14, R42, R15 ;  /* 0x0000000f2a0e7221 */ /* 0x000fe20000010000 */
[----:B------:R-:W-:-:S03]  /*2d60*/  F2FP.BF16.F32.PACK_AB R152, R25, R24 ;  /* 0x000000181998723e */ /* 0x000fc600000010ff */
[----:B------:R-:W-:Y:S01]  /*2d70*/  FADD.FTZ R15, R43, R14 ;  /* 0x0000000e2b0f7221 */ /* 0x000fe20000010000 */
[----:B------:R-:W3:Y:S01]  /*2d80*/  MUFU.EX2 R33, R33 ;  /* 0x0000002100217308 */ /* 0x000ee20000000800 */
[C---:B----4-:R-:W-:Y:S01]  /*2d90*/  FADD.FTZ R13, R29.reuse, R4 ;  /* 0x000000041d0d7221 */ /* 0x050fe20000010000 */
[----:B------:R-:W-:Y:S02]  /*2da0*/  @!P2 VIADD R4, R6, 0x22840 ;  /* 0x000228400604a836 */ /* 0x000fe40000000000 */
[----:B------:R-:W-:Y:S01]  /*2db0*/  FADD.FTZ R14, R46, R15 ;  /* 0x0000000f2e0e7221 */ /* 0x000fe20000010000 */
[----:B------:R-:W-:Y:S02]  /*2dc0*/  F2FP.BF16.F32.PACK_AB R154, R29, R28 ;  /* 0x0000001c1d9a723e */ /* 0x000fe400000010ff */
[----:B------:R-:W-:Y:S01]  /*2dd0*/  @!P2 PRMT R4, RZ, 0x654, R4 ;  /* 0x00000654ff04a816 */ /* 0x000fe20000000004 */
[----:B------:R-:W4:Y:S01]  /*2de0*/  MUFU.EX2 R36, R36 ;  /* 0x0000002400247308 */ /* 0x000f220000000800 */
[----:B--2---:R-:W-:Y:S01]  /*2df0*/  FADD.FTZ R12, R32, R13 ;  /* 0x0000000d200c7221 */ /* 0x004fe20000010000 */
[----:B------:R2:W-:Y:S06]  /*2e00*/  BAR.ARV R9, 0x100 ;  /* 0x000400090000751d */ /* 0x0005ec0000002000 */
[----:B------:R-:W5:Y:S01]  /*2e10*/  MUFU.EX2 R37, R37 ;  /* 0x0000002500257308 */ /* 0x000f620000000800 */
[----:B---3--:R-:W-:Y:S01]  /*2e20*/  FADD.FTZ R13, R33, R12 ;  /* 0x0000000c210d7221 */ /* 0x008fe20000010000 */
[----:B------:R-:W-:Y:S01]  /*2e30*/  FADD.FTZ R15, R47, R14 ;  /* 0x0000000e2f0f7221 */ /* 0x000fe20000010000 */
[----:B------:R3:W-:Y:S01]  /*2e40*/  @!P2 SYNCS.ARRIVE.TRANS64.RED.A1T0 RZ, [R4+URZ], RZ ;  /* 0x000000ff04ffa9a7 */ /* 0x0007e2000810043f */
[----:B------:R-:W-:-:S04]  /*2e50*/  F2FP.BF16.F32.PACK_AB R156, R33, R32 ;  /* 0x00000020219c723e */ /* 0x000fc800000010ff */
        /* <DEDUP_REMOVED lines=32> */
[----:B---3--:R-:W-:-:S07]  /*3060*/  FADD.FTZ R10, R62, R15 ;  /* 0x0000000f3e0a7221 */ /* 0x008fce0000010000 */
[----:B------:R-:W3:Y:S01]  /*3070*/  MUFU.EX2 R56, R56 ;  /* 0x0000003800387308 */ /* 0x000ee20000000800 */
[C---:B----4-:R-:W-:Y:S01]  /*3080*/  FADD.FTZ R13, R53.reuse, R4 ;  /* 0x00000004350d7221 */ /* 0x050fe20000010000 */
[----:B------:R-:W-:-:S06]  /*3090*/  F2FP.BF16.F32.PACK_AB R166, R53, R52 ;  /* 0x0000003435a6723e */ /* 0x000fcc00000010ff */
[----:B------:R-:W4:Y:S01]  /*30a0*/  MUFU.EX2 R66, R66 ;  /* 0x0000004200427308 */ /* 0x000f220000000800 */
[C---:B-----5:R-:W-:Y:S01]  /*30b0*/  FADD.FTZ R15, R63.reuse, R10 ;  /* 0x0000000a3f0f7221 */ /* 0x060fe20000010000 */
[----:B------:R-:W-:-:S06]  /*30c0*/  F2FP.BF16.F32.PACK_AB R171, R63, R62 ;  /* 0x0000003e3fab723e */ /* 0x000fcc00000010ff */
[----:B------:R-:W5:Y:S01]  /*30d0*/  MUFU.EX2 R57, R57 ;  /* 0x0000003900397308 */ /* 0x000f620000000800 */
[----:B---3--:R-:W-:-:S07]  /*30e0*/  FADD.FTZ R4, R56, R13 ;  /* 0x0000000d38047221 */ /* 0x008fce0000010000 */
        /* <DEDUP_REMOVED lines=13> */
[----:B---3--:R-:W-:Y:S01]  /*31c0*/  FADD.FTZ R15, R61, R4 ;  /* 0x000000043d0f7221 */ /* 0x008fe20000010000 */
[C---:B------:R-:W-:Y:S01]  /*31d0*/  FADD.FTZ R4, R175.reuse, R10 ;  /* 0x0000000aaf047221 */ /* 0x040fe20000010000 */
[----:B------:R-:W-:Y:S02]  /*31e0*/  F2FP.BF16.F32.PACK_AB R175, R175, R70 ;  /* 0x00000046afaf723e */ /* 0x000fe400000010ff */
[----:B------:R-:W-:-:S03]  /*31f0*/  F2FP.BF16.F32.PACK_AB R170, R61, R60 ;  /* 0x0000003c3daa723e */ /* 0x000fc600000010ff */
[----:B------:R-:W3:Y:S01]  /*3200*/  MUFU.EX2 R68, R68 ;  /* 0x0000004400447308 */ /* 0x000ee20000000800 */
[----:B----4-:R-:W-:-:S07]  /*3210*/  FADD.FTZ R10, R64, R15 ;  /* 0x0000000f400a7221 */ /* 0x010fce0000010000 */
[----:B------:R-:W4:Y:S01]  /*3220*/  MUFU.EX2 R13, R5 ;  /* 0x00000005000d7308 */ /* 0x000f220000000800 */
[C---:B-----5:R-:W-:Y:S01]  /*3230*/  FADD.FTZ R15, R65.reuse, R10 ;  /* 0x0000000a410f7221 */ /* 0x060fe20000010000 */
[----:B------:R-:W-:-:S03]  /*3240*/  F2FP.BF16.F32.PACK_AB R172, R65, R64 ;  /* 0x0000004041ac723e */ /* 0x000fc600000010ff */
[----:B---3--:R-:W-:-:S04]  /*3250*/  FADD.FTZ R10, R68, R15 ;  /* 0x0000000f440a7221 */ /* 0x008fc80000010000 */
[C---:B----4-:R-:W-:Y:S01]  /*3260*/  FADD.FTZ R5, R13.reuse, R10 ;  /* 0x0000000a0d057221 */ /* 0x050fe20000010000 */
[----:B------:R-:W-:Y:S01]  /*3270*/  F2FP.BF16.F32.PACK_AB R174, R13, R68 ;  /* 0x000000440dae723e */ /* 0x000fe200000010ff */
[----:B--2---:R-:W-:Y:S06]  /*3280*/  @!P0 BRA `(.L_x_4161) ;  /* 0x0000000000048947 */ /* 0x004fec0003800000 */
[----:B------:R-:W-:Y:S01]  /*3290*/  BPT.TRAP 0x1 ;  /* 0x000000040000795c */ /* 0x000fe20000300000 */
.L_x_4161:
[----:B------:R2:W3:Y:S01]  /*32a0*/  SYNCS.PHASECHK.TRANS64.TRYWAIT P3, [R6+URZ+0x22850], R11 ;  /* 0x0228500b060075a7 */ /* 0x0004e2000806017f */
[----:B------:R-:W-:Y:S05]  /*32b0*/  @!P0 BRA `(.L_x_4162) ;  /* 0x0000000000048947 */ /* 0x000fea0003800000 */
[----:B------:R-:W-:Y:S01]  /*32c0*/  BPT.TRAP 0x1 ;  /* 0x000000040000795c */ /* 0x000fe20000300000 */
.L_x_4162:
[----:B---3--:R-:W-:Y:S05]  /*32d0*/  @P3 BRA `(.L_x_4163) ;  /* 0x0000000000083947 */ /* 0x008fea0003800000 */
[----:B------:R-:W3:Y:S02]  /*32e0*/  SYNCS.PHASECHK.TRANS64.TRYWAIT P3, [R6+URZ+0x22850], R11 ;  /* 0x0228500b060075a7 */ /* 0x000ee4000806017f */
[----:B---3--:R-:W-:Y:S05]  /*32f0*/  @!P3 BRA `(.L_x_4164) ;  /* 0x000000c00070b947 */ /* 0x008fea0003800000 */
.L_x_4163:
[----:B------:R-:W-:Y:S01]  /*3300*/  R2UR UR6, R7 ;  /* 0x00000000070672ca */ /* 0x000fe200000e0000 */
[----:B------:R4:W-:Y:S01]  /*3310*/  BAR.SYNC.DEFER_BLOCKING R8, 0x100 ;  /* 0x000400080000751d */ /* 0x0009e20000010000 */
[----:B------:R-:W-:Y:S01]  /*3320*/  UIMAD UR14, UR43, UR14, -UR15 ;  /* 0x0000000e2b0e72a4 */ /* 0x000fe2000f8e0a0f */
[----:B0123--:R-:W-:Y:S01]  /*3330*/  @!P2 VIADD R6, R6, 0x22860 ;  /* 0x000228600606a836 */ /* 0x00ffe20000000000 */
[----:B------:R-:W-:-:S03]  /*3340*/  UIADD3 UR23, UR41, -0x2, URZ ;  /* 0xfffffffe29177890 */ /* 0x000fc6000fffe03f */
[----:B------:R-:W-:Y:S01]  /*3350*/  UMOV UR7, 0x40000040 ;  /* 0x4000004000077882 */ /* 0x000fe20000000000 */
[----:B------:R-:W-:Y:S01]  /*3360*/  @UP0 ULDC UR18, c[0x0][0x450] ;  /* 0x0001140000120ab9 */ /* 0x000fe20000000800 */
[----:B------:R-:W-:-:S04]  /*3370*/  @!P2 PRMT R6, RZ, 0x654, R6 ;  /* 0x00000654ff06a816 */ /* 0x000fc80000000006 */
        /* <DEDUP_REMOVED lines=33> */
[----:B------:R-:W-:Y:S02]  /*3590*/  UMOV UR7, 0x40000040 ;  /* 0x4000004000077882 */ /* 0x000fe40000000000 */
[----:B------:R-:W-:Y:S01]  /*35a0*/  UMOV UR11, UR44 ;  /* 0x0000002c000b7c82 */ /* 0x000fe20008000000 */
[----:B------:R-:W-:Y:S02]  /*35b0*/  WARPGROUP.DEPBAR.LE gsb0, 0x0 ;  /* 0x00008000000079c5 */ /* 0x000fe40000010000 */
[----:B------:R-:W-:-:S15]  /*35c0*/  WARPGROUP.ARRIVE ;  /* 0x00000000000079c5 */ /* 0x000fde0000000000 */
[----:B------:R-:W-:-:S06]  /*35d0*/  NOP ;  /* 0x0000000000007918 */ /* 0x000fcc0000000000 */
[----:B------:R-:W-:Y:S01]  /*35e0*/  HGMMA.64x256x16.F32.BF16 R24, R172, gdesc[UR4].tnspB, R24, gsb0 ;  /* 0x43e00004ac187df0 */ /* 0x000fe20008001818 */
[----:B------:R-:W-:Y:S02]  /*35f0*/  @UP0 ULDC UR6, c[0x0][0x44c] ;  /* 0x0001130000060ab9 */ /* 0x000fe40000000800 */
[----:B------:R-:W-:-:S04]  /*3600*/  UIMAD.WIDE.U32 UR6, UR44, UR6, URZ ;  /* 0x000000062c0672a5 */ /* 0x000fc8000f8e003f */
[----:B------:R-:W-:-:S04]  /*3610*/  @UP0 USHF.R.U32.HI UR11, URZ, UR18, UR7 ;  /* 0x000000123f0b0299 */ /* 0x000fc80008011607 */
[----:B------:R-:W-:-:S04]  /*3620*/  UIADD3 UR6, UR14, UR11, URZ ;  /* 0x0000000b0e067290 */ /* 0x000fc8000fffe03f */
[----:B------:R-:W-:-:S04]  /*3630*/  UIMAD.WIDE UR6, UR6, 0x2aaaaaab, URZ ;  /* 0x2aaaaaab060678a5 */ /* 0x000fc8000f8e023f */
[----:B------:R-:W-:-:S04]  /*3640*/  USHF.R.U32.HI UR6, URZ, 0x1f, UR7 ;  /* 0x0000001f3f067899 */ /* 0x000fc80008011607 */
[----:B------:R-:W-:-:S04]  /*3650*/  ULEA.HI.SX32 UR6, UR7, UR6, 0x1c ;  /* 0x0000000607067291 */ /* 0x000fc8000f8fe23f */
[----:B------:R-:W-:-:S04]  /*3660*/  UISETP.LT.AND UP1, UPT, URZ, UR6, UPT ;  /* 0x000000063f00728c */ /* 0x000fc8000bf21270 */
[----:B------:R-:W-:-:S04]  /*3670*/  USEL UR22, URZ, UR6, !UP1 ;  /* 0x000000063f167287 */ /* 0x000fc8000c800000 */
[----:B------:R-:W-:-:S06]  /*3680*/  UISETP.GE.AND UP1, UPT, UR23, UR22, UPT ;  /* 0x000000161700728c */ /* 0x000fcc000bf26270 */
[----:B------:R-:W-:Y:S01]  /*3690*/  PLOP3.LUT P3, PT, PT, PT, UP1, 0x80, 0x0 ;  /* 0x000000000000781c */ /* 0x000fe20003f6f018 */
[----:B------:R-:W-:Y:S02]  /*36a0*/  WARPGROUP.DEPBAR.LE gsb0, 0x0 ;  /* 0x00008000000079c5 */ /* 0x000fe40000010000 */
[----:B------:R4:W-:Y:S10]  /*36b0*/  @!P2 SYNCS.ARRIVE.TRANS64.RED.A1T0 RZ, [R6+URZ], RZ ;  /* 0x000000ff06ffa9a7 */ /* 0x0009f4000810043f */
[----:B----4-:R-:W-:Y:S05]  /*36c0*/  @!P3 BRA `(.L_x_4165) ;  /* 0x000000240028b947 */ /* 0x010fea0003800000 */
[----:B------:R-:W-:Y:S01]  /*36d0*/  IMAD.MOV.U32 R7, RZ, RZ, R0 ;  /* 0x000000ffff077224 */ /* 0x000fe200078e0000 */
[----:B------:R-:W-:Y:S01]  /*36e0*/  ULDC UR25, c[0x0][0x288] ;  /* 0x0000a20000197ab9 */ /* 0x000fe20000000800 */
[----:B------:R-:W-:Y:S01]  /*36f0*/  IMAD.MOV.U32 R8, RZ, RZ, R3 ;  /* 0x000000ffff087224 */ /* 0x000fe200078e0003 */
[----:B------:R-:W-:-:S06]  /*3700*/  ULDC UR24, c[0x0][0x988] ;  /* 0x0002620000187ab9 */ /* 0x000fcc0000000800 */
.L_x_4174:
[----:B------:R-:W-:-:S04]  /*3710*/  UIADD3 UR36, UR36, 0x1, URZ ;  /* 0x0000000124247890 */ /* 0x000fc8000fffe03f */
[----:B------:R-:W-:-:S04]  /*3720*/  UISETP.NE.AND UP1, UPT, UR36, 0x2, UPT ;  /* 0x000000022400788c */ /* 0x000fc8000bf25270 */
[----:B------:R-:W-:Y:S02]  /*3730*/  USEL UR6, URZ, 0x1, UP1 ;  /* 0x000000013f067887 */ /* 0x000fe40008800000 */
[----:B------:R-:W-:Y:S02]  /*3740*/  USEL UR36, UR36, URZ, UP1 ;  /* 0x0000003f24247287 */ /* 0x000fe40008800000 */
[----:B------:R-:W-:Y:S01]  /*3750*/  ULOP3.LUT UR37, UR37, UR6, URZ, 0x3c, !UPT ;  /* 0x0000000625257292 */ /* 0x000fe2000f8e3c3f */
[----:B0-----:R-:W-:Y:S11]  /*3760*/  @!P0 BRA `(.L_x_4166) ;  /* 0x0000000000048947 */ /* 0x001ff60003800000 */
[----:B------:R-:W-:Y:S01]  /*3770*/  BPT.TRAP 0x1 ;  /* 0x000000040000795c */ /* 0x000fe20000300000 */
.L_x_4166:
        /* <DEDUP_REMOVED lines=9> */
.L_x_4167:
[----:B-1----:R-:W-:Y:S05]  /*3810*/  @P3 BRA `(.L_x_4168) ;  /* 0x0000000000083947 */ /* 0x002fea0003800000 */
[----:B------:R-:W1:Y:S02]  /*3820*/  SYNCS.PHASECHK.TRANS64.TRYWAIT P3, [UR26+0x22830], R6 ;  /* 0x02283006ff0075a7 */ /* 0x000e64000806015a */
[----:B-1----:R-:W-:Y:S05]  /*3830*/  @!P3 BRA `(.L_x_4169) ;  /* 0x000000bc0034b947 */ /* 0x002fea0003800000 */
.L_x_4168:
[----:B------:R-:W-:Y:S01]  /*3840*/  UIMAD UR6, UR36, 0x300, UR20 ;  /* 0x00000300240678a4 */ /* 0x000fe2000f8e0214 */
[----:B------:R-:W-:Y:S01]  /*3850*/  WARPGROUP.ARRIVE ;  /* 0x00000000000079c5 */ /* 0x000fe20000000000 */
[----:B------:R-:W-:Y:S01]  /*3860*/  UMOV UR7, 0x40000040 ;  /* 0x4000004000077882 */ /* 0x000fe20000000000 */
[----:B------:R-:W-:Y:S01]  /*3870*/  UMOV UR11, 0x40000040 ;  /* 0x40000040000b7882 */ /* 0x000fe20000000000 */
[----:B------:R-:W-:Y:S01]  /*3880*/  UIADD3 UR10, UR6, 0x2, URZ ;  /* 0x00000002060a7890 */ /* 0x000fe2000fffe03f */
[----:B------:R-:W-:Y:S01]  /*3890*/  VIADD R10, R16, UR44 ;  /* 0x0000002c100a7c36 */ /* 0x000fe20008000000 */
[----:B------:R-:W-:Y:S01]  /*38a0*/  UIADD3 UR14, UR6, 0x4, URZ ;  /* 0x00000004060e7890 */ /* 0x000fe2000fffe03f */
[----:B------:R-:W2:Y:S01]  /*38b0*/  LDC R12, c[0x0][0x2f0] ;  /* 0x0000bc00ff0c7b82 */ /* 0x000ea20000000800 */
[----:B------:R-:W-:Y:S01]  /*38c0*/  UMOV UR15, 0x40000040 ;  /* 0x40000040000f7882 */ /* 0x000fe20000000000 */
[----:B------:R-:W-:Y:S01]  /*38d0*/  HGMMA.64x96x16.F32.BF16 R152, gdesc[UR4], RZ, !UPT, gsb0 ;  /* 0x01600000049879f0 */ /* 0x000fe2000c0018ff */
[----:B------:R-:W-:Y:S01]  /*38e0*/  UIADD3 UR18, UR6, 0x6, URZ ;  /* 0x0000000606127890 */ /* 0x000fe2000fffe03f */
[----:B------:R-:W-:Y:S01]  /*38f0*/  IMAD.MOV.U32 R14, RZ, RZ, -0x2 ;  /* 0xfffffffeff0e7424 */ /* 0x000fe200078e00ff */
[----:B------:R-:W-:Y:S01]  /*3900*/  UMOV UR19, 0x40000040 ;  /* 0x4000004000137882 */ /* 0x000fe20000000000 */
[----:B------:R-:W-:Y:S01]  /*3910*/  @UP0 ULDC UR6, c[0x0][0x44c] ;  /* 0x0001130000060ab9 */ /* 0x000fe20000000800 */
[----:B------:R-:W3:Y:S01]  /*3920*/  S2R R202, SR_TID.X ;  /* 0x0000000000ca7919 */ /* 0x000ee20000002100 */
[----:B------:R-:W-:Y:S01]  /*3930*/  @P1 IMAD.HI.U32 R0, R10, UR6, RZ ;  /* 0x000000060a001c27 */ /* 0x000fe2000f8e00ff */
[----:B------:R-:W-:-:S04]  /*3940*/  @UP0 ULDC UR6, c[0x0][0x450] ;  /* 0x0001140000060ab9 */ /* 0x000fc80000000800 */
[----:B------:R-:W-:Y:S01]  /*3950*/  @P1 SHF.R.U32.HI R10, RZ, UR6, R0 ;  /* 0x00000006ff0a1c19 */ /* 0x000fe20008011600 */
[----:B------:R-:W-:Y:S02]  /*3960*/  UMOV UR6, 0x1 ;  /* 0x0000000100067882 */ /* 0x000fe40000000000 */
[----:B------:R-:W-:Y:S02]  /*3970*/  UIMAD UR6, UR23, -0x60, UR6 ;  /* 0xffffffa0170678a4 */ /* 0x000fe4000f8e0206 */
[----:B------:R-:W4:Y:S04]  /*3980*/  SHFL.IDX PT, R0, R10, 0x1, 0x1c1f ;  /* 0x003c1f000a007f89 */ /* 0x000f2800000e0000 */
[----:B------:R-:W-:Y:S01]  /*3990*/  IMAD R21, R17, R14, UR6 ;  /* 0x0000000611157e24 */ /* 0x000fe2000f8e020e */
[----:B------:R-:W5:Y:S03]  /*39a0*/  SHFL.IDX PT, R10, R10, RZ, 0x1c1f ;  /* 0x001c1fff0a0a7589 */ /* 0x000f6600000e0000 */
[----:B--2---:R-:W-:Y:S01]  /*39b0*/  IMAD R21, R12, UR43, R21 ;  /* 0x0000002b0c157c24 */ /* 0x004fe2000f8e0215 */
[----:B---3--:R-:W-:-:S04]  /*39c0*/  SHF.R.U32.HI R202, RZ, 0x7, R202 ;  /* 0x00000007ffca7819 */ /* 0x008fc800000116ca */
[----:B----4-:R-:W-:-:S04]  /*39d0*/  IADD3 R0, R0, -UR25, R21 ;  /* 0x8000001900007c10 */ /* 0x010fc8000fffe015 */
[C---:B------:R-:W-:Y:S02]  /*39e0*/  ISETP.GT.AND P3, PT, R0.reuse, RZ, PT ;  /* 0x000000ff0000720c */ /* 0x040fe40003f64270 */
[----:B------:R-:W-:Y:S02]  /*39f0*/  ISETP.GT.AND P4, PT, R0, 0x1, PT ;  /* 0x000000010000780c */ /* 0x000fe40003f84270 */
[----:B-----5:R-:W-:-:S04]  /*3a00*/  IADD3 R21, R10, -UR25, R21 ;  /* 0x800000190a157c10 */ /* 0x020fc8000fffe015 */
[----:B------:R-:W-:Y:S01]  /*3a10*/  ISETP.GT.AND P5, PT, R21, 0x8, PT ;  /* 0x000000081500780c */ /* 0x000fe20003fa4270 */
        /* <DEDUP_REMOVED lines=12> */
[----:B------:R-:W-:Y:S02]  /*3ae0*/  ISETP.GT.AND P3, PT, R0, 0x8, PT ;  /* 0x000000080000780c */ /* 0x000fe40003f64270 */
[----:B------:R-:W-:Y:S02]  /*3af0*/  FSEL R155, R155, -INF , P4 ;  /* 0xff8000009b9b7808 */ /* 0x000fe40002000000 */
[----:B------:R-:W-:-:S02]  /*3b00*/  FMNMX.FTZ R12, R11, R7, !PT ;  /* 0x000000070b0c7209 */ /* 0x000fc40007810000 */
[----:B------:R-:W-:Y:S02]  /*3b10*/  ISETP.GT.AND P4, PT, R0, 0x9, PT ;  /* 0x000000090000780c */ /* 0x000fe40003f84270 */
[----:B------:R-:W-:Y:S02]  /*3b20*/  FSEL R13, R158, -INF , P3 ;  /* 0xff8000009e0d7808 */ /* 0x000fe40001800000 */
[----:B------:R-:W-:Y:S02]  /*3b30*/  FMNMX.FTZ R12, R155, R12, !PT ;  /* 0x0000000c9b0c7209 */ /* 0x000fe40007810000 */
[----:B------:R-:W-:Y:S02]  /*3b40*/  ISETP.GT.AND P3, PT, R0, 0x10, PT ;  /* 0x000000100000780c */ /* 0x000fe40003f64270 */
[----:B------:R-:W-:Y:S02]  /*3b50*/  FSEL R159, R159, -INF , P4 ;  /* 0xff8000009f9f7808 */ /* 0x000fe40002000000 */
[----:B------:R-:W-:-:S02]  /*3b60*/  FMNMX.FTZ R12, R13, R12, !PT ;  /* 0x0000000c0d0c7209 */ /* 0x000fc40007810000 */
[----:B------:R-:W-:Y:S02]  /*3b70*/  ISETP.GT.AND P4, PT, R0, 0x11, PT ;  /* 0x000000110000780c */ /* 0x000fe40003f84270 */
[----:B-1----:R-:W-:Y:S02]  /*3b80*/  FSEL R3, R162, -INF , P3 ;  /* 0xff800000a2037808 */ /* 0x002fe40001800000 */
[----:B------:R-:W-:Y:S02]  /*3b90*/  FMNMX.FTZ R12, R159, R12, !PT ;  /* 0x0000000c9f0c7209 */ /* 0x000fe40007810000 */
        /* <DEDUP_REMOVED lines=54> */
[----:B------:R-:W-:Y:S02]  /*3f00*/  FSEL R199, R199, -INF , P4 ;  /* 0xff800000c7c77808 */ /* 0x000fe40002000000 */
[----:B------:R-:W-:Y:S02]  /*3f10*/  FMNMX.FTZ R0, R198, R9, !PT ;  /* 0x00000009c6007209 */ /* 0x000fe40007810000 */
[----:B------:R-:W-:-:S02]  /*3f20*/  ISETP.GT.AND P3, PT, R21, RZ, PT ;  /* 0x000000ff1500720c */ /* 0x000fc40003f64270 */
[----:B------:R-:W-:Y:S02]  /*3f30*/  FMNMX.FTZ R12, R199, R0, !PT ;  /* 0x00000000c70c7209 */ /* 0x000fe40007810000 */
[----:B------:R-:W-:Y:S02]  /*3f40*/  ISETP.GT.AND P4, PT, R21, 0x1, PT ;  /* 0x000000011500780c */ /* 0x000fe40003f84270 */
[----:B------:R-:W-:Y:S01]  /*3f50*/  FSEL R156, R156, -INF , P5 ;  /* 0xff8000009c9c7808 */ /* 0x000fe20002800000 */
[----:B------:R-:W1:Y:S01]  /*3f60*/  SHFL.BFLY PT, R9, R12, 0x2, 0x1f ;  /* 0x0c401f000c097f89 */ /* 0x000e6200000e0000 */
[----:B------:R-:W-:Y:S02]  /*3f70*/  FSEL R153, R153, -INF , P4 ;  /* 0xff80000099997808 */ /* 0x000fe40002000000 */
[----:B------:R-:W-:-:S04]  /*3f80*/  ISETP.GT.AND P5, PT, R21, 0x10, PT ;  /* 0x000000101500780c */ /* 0x000fc80003fa4270 */
[----:B------:R-:W-:Y:S02]  /*3f90*/  FSEL R160, R160, -INF , P5 ;  /* 0xff800000a0a07808 */ /* 0x000fe40002800000 */
[----:B------:R-:W-:-:S04]  /*3fa0*/  ISETP.GT.AND P5, PT, R21, 0x18, PT ;  /* 0x000000181500780c */ /* 0x000fc80003fa4270 */
[----:B------:R-:W-:Y:S02]  /*3fb0*/  FSEL R164, R164, -INF , P5 ;  /* 0xff800000a4a47808 */ /* 0x000fe40002800000 */
[----:B------:R-:W-:-:S04]  /*3fc0*/  ISETP.GT.AND P5, PT, R21, 0x20, PT ;  /* 0x000000201500780c */ /* 0x000fc80003fa4270 */
[----:B------:R-:W-:Y:S02]  /*3fd0*/  FSEL R168, R168, -INF , P5 ;  /* 0xff800000a8a87808 */ /* 0x000fe40002800000 */
[C---:B------:R-:W-:Y:S02]  /*3fe0*/  ISETP.GT.AND P5, PT, R21.reuse, 0x28, PT ;  /* 0x000000281500780c */ /* 0x040fe40003fa4270 */
[----:B-1----:R-:W-:Y:S02]  /*3ff0*/  FMNMX.FTZ R14, R12, R9, !PT ;  /* 0x000000090c0e7209 */ /* 0x002fe40007810000 */
[----:B------:R-:W-:Y:S02]  /*4000*/  FSEL R172, R172, -INF , P5 ;  /* 0xff800000acac7808 */ /* 0x000fe40002800000 */
[----:B------:R-:W-:Y:S01]  /*4010*/  ISETP.GT.AND P5, PT, R21, 0x30, PT ;  /* 0x000000301500780c */ /* 0x000fe20003fa4270 */
[----:B------:R-:W1:Y:S03]  /*4020*/  SHFL.BFLY PT, R9, R14, 0x1, 0x1f ;  /* 0x0c201f000e097f89 */ /* 0x000e6600000e0000 */
[----:B------:R-:W-:-:S02]  /*4030*/  FSEL R176, R176, -INF , P5 ;  /* 0xff800000b0b07808 */ /* 0x000fc40002800000 */
[----:B------:R-:W-:-:S04]  /*4040*/  ISETP.GT.AND P5, PT, R21, 0x38, PT ;  /* 0x000000381500780c */ /* 0x000fc80003fa4270 */
[----:B------:R-:W-:Y:S02]  /*4050*/  FSEL R180, R180, -INF , P5 ;  /* 0xff800000b4b47808 */ /* 0x000fe40002800000 */
[----:B------:R-:W-:-:S04]  /*4060*/  ISETP.GT.AND P5, PT, R21, 0x40, PT ;  /* 0x000000401500780c */ /* 0x000fc80003fa4270 */
[----:B------:R-:W-:Y:S02]  /*4070*/  FSEL R184, R184, -INF , P5 ;  /* 0xff800000b8b87808 */ /* 0x000fe40002800000 */
[----:B------:R-:W-:-:S04]  /*4080*/  ISETP.GT.AND P5, PT, R21, 0x48, PT ;  /* 0x000000481500780c */ /* 0x000fc80003fa4270 */
[----:B------:R-:W-:Y:S02]  /*4090*/  FSEL R188, R188, -INF , P5 ;  /* 0xff800000bcbc7808 */ /* 0x000fe40002800000 */
[----:B------:R-:W-:Y:S02]  /*40a0*/  ISETP.GT.AND P5, PT, R21, 0x50, PT ;  /* 0x000000501500780c */ /* 0x000fe40003fa4270 */
[----:B-1----:R-:W-:Y:S02]  /*40b0*/  FMNMX.FTZ R0, R14, R9, !PT ;  /* 0x000000090e007209 */ /* 0x002fe40007810000 */
[----:B------:R-:W-:Y:S02]  /*40c0*/  FSEL R9, R152, -INF , P3 ;  /* 0xff80000098097808 */ /* 0x000fe40001800000 */
[C---:B------:R-:W-:Y:S01]  /*40d0*/  FSETP.NEU.FTZ.AND P4, PT, R0.reuse, -INF , PT ;  /* 0xff8000000000780b */ /* 0x040fe20003f9d000 */
[----:B------:R-:W-:Y:S01]  /*40e0*/  FMUL.FTZ R12, R0, UR10 ;  /* 0x0000000a000c7c20 */ /* 0x000fe20008410000 */
[----:B------:R-:W-:-:S02]  /*40f0*/  FMNMX.FTZ R10, R9, R8, !PT ;  /* 0x00000008090a7209 */ /* 0x000fc40007810000 */
[----:B------:R-:W-:Y:S02]  /*4100*/  ISETP.GT.AND P3, PT, R21, 0x9, PT ;  /* 0x000000091500780c */ /* 0x000fe40003f64270 */
[----:B------:R-:W-:Y:S02]  /*4110*/  FMNMX.FTZ R15, R153, R10, !PT ;  /* 0x0000000a990f7209 */ /* 0x000fe40007810000 */
[----:B------:R-:W-:Y:S02]  /*4120*/  FSEL R10, R12, RZ, P4 ;  /* 0x000000ff0c0a7208 */ /* 0x000fe40002000000 */
[----:B------:R-:W-:Y:S02]  /*4130*/  FSEL R157, R157, -INF , P3 ;  /* 0xff8000009d9d7808 */ /* 0x000fe40001800000 */
        /* <DEDUP_REMOVED lines=15> */
[----:B------:R1:W-:Y:S01]  /*4230*/  MUFU.EX2 R12, R20 ;  /* 0x00000014000c7308 */ /* 0x0003e20000000800 */
[----:B------:R-:W-:Y:S01]  /*4240*/  FMNMX.FTZ R14, R164, R15, !PT ;  /* 0x0000000fa40e7209 */ /* 0x000fe20007810000 */
[--C-:B------:R-:W-:Y:S01]  /*4250*/  FFMA.FTZ R15, R170, UR10, -R10.reuse ;  /* 0x0000000aaa0f7c23 */ /* 0x100fe2000801080a */
[----:B------:R-:W-:Y:S01]  /*4260*/  ISETP.GT.AND P3, PT, R21, 0x21, PT ;  /* 0x000000211500780c */ /* 0x000fe20003f64270 */
[--C-:B------:R-:W-:Y:S01]  /*4270*/  FFMA.FTZ R11, R11, UR10, -R10.reuse ;  /* 0x0000000a0b0b7c23 */ /* 0x100fe2000801080a */
[----:B------:R-:W-:Y:S01]  /*4280*/  FMNMX.FTZ R13, R165, R14, !PT ;  /* 0x0000000ea50d7209 */ /* 0x000fe20007810000 */
[----:B------:R-:W-:Y:S01]  /*4290*/  FFMA.FTZ R195, R195, UR10, -R10 ;  /* 0x0000000ac3c37c23 */ /* 0x000fe2000801080a */
[----:B------:R-:W-:Y:S01]  /*42a0*/  FSEL R169, R169, -INF , P3 ;  /* 0xff800000a9a97808 */ /* 0x000fe20001800000 */
[----:B------:R-:W-:Y:S01]  /*42b0*/  MUFU.EX2 R155, R155 ;  /* 0x0000009b009b7308 */ /* 0x000fe20000000800 */
[----:B------:R-:W-:-:S02]  /*42c0*/  FMNMX.FTZ R14, R168, R13, !PT ;  /* 0x0000000da80e7209 */ /* 0x000fc40007810000 */
[----:B------:R-:W-:Y:S02]  /*42d0*/  ISETP.GT.AND P3, PT, R21, 0x29, PT ;  /* 0x000000291500780c */ /* 0x000fe40003f64270 */
[----:B------:R-:W-:Y:S02]  /*42e0*/  FMNMX.FTZ R13, R169, R14, !PT ;  /* 0x0000000ea90d7209 */ /* 0x000fe40007810000 */
[----:B------:R-:W-:Y:S01]  /*42f0*/  FSEL R173, R173, -INF , P3 ;  /* 0xff800000adad7808 */ /* 0x000fe20001800000 */
[----:B------:R2:W-:Y:S01]  /*4300*/  MUFU.EX2 R14, R159 ;  /* 0x0000009f000e7308 */ /* 0x0005e20000000800 */
[----:B-1----:R-:W-:Y:S01]  /*4310*/  FMNMX.FTZ R20, R172, R13, !PT ;  /* 0x0000000dac147209 */ /* 0x002fe20007810000 */
[----:B------:R-:W-:Y:S01]  /*4320*/  FFMA.FTZ R13, R3, UR10, -R10 ;  /* 0x0000000a030d7c23 */ /* 0x000fe2000801080a */
[----:B------:R-:W-:Y:S02]  /*4330*/  ISETP.GT.AND P3, PT, R21, 0x31, PT ;  /* 0x000000311500780c */ /* 0x000fe40003f64270 */
[----:B------:R-:W-:-:S02]  /*4340*/  FMNMX.FTZ R3, R173, R20, !PT ;  /* 0x00000014ad037209 */ /* 0x000fc40007810000 */
[----:B------:R-:W-:Y:S01]  /*4350*/  FSEL R177, R177, -INF , P3 ;  /* 0xff800000b1b17808 */ /* 0x000fe20001800000 */
[----:B------:R-:W-:Y:S01]  /*4360*/  MUFU.EX2 R11, R11 ;  /* 0x0000000b000b7308 */ /* 0x000fe20000000800 */
[----:B------:R-:W-:Y:S01]  /*4370*/  FMNMX.FTZ R20, R176, R3, !PT ;  /* 0x00000003b0147209 */ /* 0x000fe20007810000 */
[--C-:B--2---:R-:W-:Y:S01]  /*4380*/  FFMA.FTZ R159, R166, UR10, -R10.reuse ;  /* 0x0000000aa69f7c23 */ /* 0x104fe2000801080a */
[----:B------:R-:W-:Y:S01]  /*4390*/  ISETP.GT.AND P3, PT, R21, 0x39, PT ;  /* 0x000000391500780c */ /* 0x000fe20003f64270 */
[--C-:B------:R-:W-:Y:S01]  /*43a0*/  FFMA.FTZ R166, R183, UR10, -R10.reuse ;  /* 0x0000000ab7a67c23 */ /* 0x100fe2000801080a */
[----:B------:R-:W-:Y:S01]  /*43b0*/  FMNMX.FTZ R3, R177, R20, !PT ;  /* 0x00000014b1037209 */ /* 0x000fe20007810000 */
[----:B------:R-:W-:Y:S01]  /*43c0*/  FFMA.FTZ R183, R199, UR10, -R10 ;  /* 0x0000000ac7b77c23 */ /* 0x000fe2000801080a */
[----:B------:R-:W-:Y:S01]  /*43d0*/  FSEL R181, R181, -INF , P3 ;  /* 0xff800000b5b57808 */ /* 0x000fe20001800000 */
[----:B------:R1:W-:Y:S01]  /*43e0*/  MUFU.EX2 R20, R163 ;  /* 0x000000a300147308 */ /* 0x0003e20000000800 */
[----:B------:R-:W-:-:S02]  /*43f0*/  FMNMX.FTZ R152, R180, R3, !PT ;  /* 0x00000003b4987209 */ /* 0x000fc40007810000 */
[----:B------:R-:W-:Y:S02]  /*4400*/  ISETP.GT.AND P3, PT, R21, 0x41, PT ;  /* 0x000000411500780c */ /* 0x000fe40003f64270 */
[----:B------:R-:W-:Y:S02]  /*4410*/  FMNMX.FTZ R3, R181, R152, !PT ;  /* 0x00000098b5037209 */ /* 0x000fe40007810000 */
[----:B------:R-:W-:Y:S01]  /*4420*/  FSEL R185, R185, -INF , P3 ;  /* 0xff800000b9b97808 */ /* 0x000fe20001800000 */
[----:B------:R-:W-:Y:S01]  /*4430*/  MUFU.EX2 R13, R13 ;  /* 0x0000000d000d7308 */ /* 0x000fe20000000800 */
[----:B------:R-:W-:Y:S01]  /*4440*/  FMNMX.FTZ R152, R184, R3, !PT ;  /* 0x00000003b8987209 */ /* 0x000fe20007810000 */
[--C-:B-1----:R-:W-:Y:S01]  /*4450*/  FFMA.FTZ R163, R174, UR10, -R10.reuse ;  /* 0x0000000aaea37c23 */ /* 0x102fe2000801080a */
[----:B------:R-:W-:Y:S01]  /*4460*/  ISETP.GT.AND P3, PT, R21, 0x49, PT ;  /* 0x000000491500780c */ /* 0x000fe20003f64270 */
[----:B------:R-:W-:Y:S01]  /*4470*/  FFMA.FTZ R174, R190, UR10, -R10 ;  /* 0x0000000abeae7c23 */ /* 0x000fe2000801080a */
[----:B------:R-:W-:-:S02]  /*4480*/  FMNMX.FTZ R3, R185, R152, !PT ;  /* 0x00000098b9037209 */ /* 0x000fc40007810000 */
[----:B------:R-:W-:Y:S01]  /*4490*/  FSEL R189, R189, -INF , P3 ;  /* 0xff800000bdbd7808 */ /* 0x000fe20001800000 */
[----:B------:R1:W-:Y:S01]  /*44a0*/  MUFU.EX2 R152, R167 ;  /* 0x000000a700987308 */ /* 0x0003e20000000800 */
[----:B------:R-:W-:Y:S02]  /*44b0*/  FMNMX.FTZ R154, R188, R3, !PT ;  /* 0x00000003bc9a7209 */ /* 0x000fe40007810000 */
[----:B------:R-:W-:Y:S02]  /*44c0*/  ISETP.GT.AND P3, PT, R21, 0x51, PT ;  /* 0x000000511500780c */ /* 0x000fe40003f64270 */
[----:B------:R-:W-:Y:S02]  /*44d0*/  FSEL R192, R192, -INF , P5 ;  /* 0xff800000c0c07808 */ /* 0x000fe40002800000 */
[----:B------:R-:W-:Y:S01]  /*44e0*/  FMNMX.FTZ R3, R189, R154, !PT ;  /* 0x0000009abd037209 */ /* 0x000fe20007810000 */
[----:B------:R-:W-:Y:S01]  /*44f0*/  MUFU.EX2 R159, R159 ;  /* 0x0000009f009f7308 */ /* 0x000fe20000000800 */
[----:B------:R-:W-:Y:S01]  /*4500*/  ISETP.GT.AND P5, PT, R21, 0x58, PT ;  /* 0x000000581500780c */ /* 0x000fe20003fa4270 */
[----:B-1----:R-:W-:Y:S01]  /*4510*/  FFMA.FTZ R167, R182, UR10, -R10 ;  /* 0x0000000ab6a77c23 */ /* 0x002fe2000801080a */
[----:B------:R-:W-:-:S02]  /*4520*/  FSEL R193, R193, -INF , P3 ;  /* 0xff800000c1c17808 */ /* 0x000fc40001800000 */
[----:B------:R-:W-:Y:S02]  /*4530*/  FMNMX.FTZ R154, R192, R3, !PT ;  /* 0x00000003c09a7209 */ /* 0x000fe40007810000 */
[----:B------:R-:W-:Y:S01]  /*4540*/  ISETP.GT.AND P3, PT, R21, 0x59, PT ;  /* 0x000000591500780c */ /* 0x000fe20003f64270 */
[--C-:B------:R-:W-:Y:S01]  /*4550*/  FFMA.FTZ R21, R178, UR10, -R10.reuse ;  /* 0x0000000ab2157c23 */ /* 0x100fe2000801080a */
[----:B------:R-:W-:Y:S01]  /*4560*/  FSEL R196, R196, -INF , P5 ;  /* 0xff800000c4c47808 */ /* 0x000fe20002800000 */
[----:B------:R-:W-:Y:S01]  /*4570*/  FFMA.FTZ R178, R194, UR10, -R10 ;  /* 0x0000000ac2b27c23 */ /* 0x000fe2000801080a */
[----:B------:R-:W-:Y:S01]  /*4580*/  FMNMX.FTZ R3, R193, R154, !PT ;  /* 0x0000009ac1037209 */ /* 0x000fe20007810000 */
[----:B------:R-:W-:Y:S01]  /*4590*/  MUFU.EX2 R15, R15 ;  /* 0x0000000f000f7308 */ /* 0x000fe20000000800 */
[----:B------:R-:W-:Y:S02]  /*45a0*/  FSEL R197, R197, -INF , P3 ;  /* 0xff800000c5c57808 */ /* 0x000fe40001800000 */
[----:B------:R-:W-:-:S04]  /*45b0*/  FMNMX.FTZ R158, R196, R3, !PT ;  /* 0x00000003c49e7209 */ /* 0x000fc80007810000 */
[----:B------:R-:W-:Y:S01]  /*45c0*/  FMNMX.FTZ R3, R197, R158, !PT ;  /* 0x0000009ec5037209 */ /* 0x000fe20007810000 */
[----:B------:R1:W-:Y:S01]  /*45d0*/  MUFU.EX2 R154, R171 ;  /* 0x000000ab009a7308 */ /* 0x0003e20000000800 */
[--C-:B------:R-:W-:Y:S01]  /*45e0*/  FFMA.FTZ R158, R175, UR10, -R10.reuse ;  /* 0x0000000aaf9e7c23 */ /* 0x100fe2000801080a */
[--C-:B------:R-:W-:Y:S02]  /*45f0*/  FFMA.FTZ R175, R191, UR10, -R10.reuse ;  /* 0x0000000abfaf7c23 */ /* 0x100fe4000801080a */
[----:B------:R-:W2:Y:S04]  /*4600*/  SHFL.BFLY PT, R170, R3, 0x2, 0x1f ;  /* 0x0c401f0003aa7f89 */ /* 0x000ea800000e0000 */
[----:B------:R-:W-:Y:S01]  /*4610*/  MUFU.EX2 R163, R163 ;  /* 0x000000a300a37308 */ /* 0x000fe20000000800 */
[----:B-1----:R-:W-:-:S07]  /*4620*/  FFMA.FTZ R171, R187, UR10, -R10 ;  /* 0x0000000abbab7c23 */ /* 0x002fce000801080a */
[----:B------:R-:W-:Y:S08]  /*4630*/  MUFU.EX2 R158, R158 ;  /* 0x0000009e009e7308 */ /* 0x000ff00000000800 */
[----:B------:R-:W-:Y:S01]  /*4640*/  MUFU.EX2 R21, R21 ;  /* 0x0000001500157308 */ /* 0x000fe20000000800 */
[----:B--2---:R-:W-:Y:S01]  /*4650*/  FMNMX.FTZ R179, R3, R170, !PT ;  /* 0x000000aa03b37209 */ /* 0x004fe20007810000 */
[----:B------:R-:W-:-:S06]  /*4660*/  FFMA.FTZ R170, R186, UR10, -R10 ;  /* 0x0000000abaaa7c23 */ /* 0x000fcc000801080a */
[----:B------:R-:W-:Y:S01]  /*4670*/  MUFU.EX2 R162, R162 ;  /* 0x000000a200a27308 */ /* 0x000fe20000000800 */
[----:B------:R-:W1:Y:S07]  /*4680*/  SHFL.BFLY PT, R182, R179, 0x1, 0x1f ;  /* 0x0c201f00b3b67f89 */ /* 0x000e6e00000e0000 */
[----:B------:R-:W-:Y:S08]  /*4690*/  MUFU.EX2 R167, R167 ;  /* 0x000000a700a77308 */ /* 0x000ff00000000800 */
[----:B------:R-:W-:Y:S08]  /*46a0*/  MUFU.EX2 R166, R166 ;  /* 0x000000a600a67308 */ /* 0x000ff00000000800 */
[----:B------:R-:W-:Y:S01]  /*46b0*/  MUFU.EX2 R170, R170 ;  /* 0x000000aa00aa7308 */ /* 0x000fe20000000800 */
[----:B-1----:R-:W-:Y:S01]  /*46c0*/  FMNMX.FTZ R3, R179, R182, !PT ;  /* 0x000000b6b3037209 */ /* 0x002fe20007810000 */
[----:B------:R-:W-:Y:S01]  /*46d0*/  FFMA.FTZ R182, R198, UR10, -R10 ;  /* 0x0000000ac6b67c23 */ /* 0x000fe2000801080a */
[----:B------:R-:W-:-:S02]  /*46e0*/  FSEL R10, R0, RZ, P4 ;  /* 0x000000ff000a7208 */ /* 0x000fc40002000000 */
[C---:B------:R-:W-:Y:S01]  /*46f0*/  FSETP.NEU.FTZ.AND P3, PT, R3.reuse, -INF , PT ;  /* 0xff8000000300780b */ /* 0x040fe20003f7d000 */
[----:B------:R-:W-:Y:S02]  /*4700*/  FMUL.FTZ R190, R3, UR10 ;  /* 0x0000000a03be7c20 */ /* 0x000fe40008410000 */
[----:B------:R-:W-:Y:S01]  /*4710*/  FADD.FTZ R10, -R10, R7 ;  /* 0x000000070a0a7221 */ /* 0x000fe20000010100 */
[----:B------:R1:W-:Y:S02]  /*4720*/  MUFU.EX2 R179, R195 ;  /* 0x000000c300b37308 */ /* 0x0003e40000000800 */
[----:B------:R-:W-:Y:S01]  /*4730*/  FSEL R190, R190, RZ, P3 ;  /* 0x000000ffbebe7208 */ /* 0x000fe20001800000 */
[----:B------:R-:W-:-:S04]  /*4740*/  FMUL.FTZ R10, R10, UR10 ;  /* 0x0000000a0a0a7c20 */ /* 0x000fc80008410000 */
[--C-:B------:R-:W-:Y:S01]  /*4750*/  FFMA.FTZ R187, R9, UR10, -R190.reuse ;  /* 0x0000000a09bb7c23 */ /* 0x100fe200080108be */
[----:B------:R-:W-:Y:S01]  /*4760*/  FSEL R9, R3, RZ, P3 ;  /* 0x000000ff03097208 */ /* 0x000fe20001800000 */
[----:B------:R-:W2:Y:S01]  /*4770*/  MUFU.EX2 R10, R10 ;  /* 0x0000000a000a7308 */ /* 0x000ea20000000800 */
[--C-:B------:R-:W-:Y:S01]  /*4780*/  FFMA.FTZ R186, R153, UR10, -R190.reuse ;  /* 0x0000000a99ba7c23 */ /* 0x100fe200080108be */
[--C-:B------:R-:W-:Y:S01]  /*4790*/  FFMA.FTZ R156, R156, UR10, -R190.reuse ;  /* 0x0000000a9c9c7c23 */ /* 0x100fe200080108be */
[----:B------:R-:W-:Y:S01]  /*47a0*/  FFMA.FTZ R191, R157, UR10, -R190 ;  /* 0x0000000a9dbf7c23 */ /* 0x000fe200080108be */
[----:B------:R-:W-:Y:S01]  /*47b0*/  FADD.FTZ R9, -R9, R8 ;  /* 0x0000000809097221 */ /* 0x000fe20000010100 */
[--C-:B------:R-:W-:Y:S01]  /*47c0*/  FFMA.FTZ R160, R160, UR10, -R190.reuse ;  /* 0x0000000aa0a07c23 */ /* 0x100fe200080108be */
[--C-:B-1----:R-:W-:Y:S01]  /*47d0*/  FFMA.FTZ R195, R161, UR10, -R190.reuse ;  /* 0x0000000aa1c37c23 */ /* 0x102fe200080108be */
[--C-:B------:R-:W-:Y:S01]  /*47e0*/  FFMA.FTZ R164, R164, UR10, -R190.reuse ;  /* 0x0000000aa4a47c23 */ /* 0x100fe200080108be */
[----:B------:R-:W-:Y:S01]  /*47f0*/  FMUL.FTZ R8, R9, UR10 ;  /* 0x0000000a09087c20 */ /* 0x000fe20008410000 */
        /* <DEDUP_REMOVED lines=8> */
[----:B------:R-:W1:Y:S01]  /*4880*/  MUFU.EX2 R8, R8 ;  /* 0x0000000800087308 */ /* 0x000e620000000800 */
[----:B--2---:R-:W-:Y:S01]  /*4890*/  FFMA.FTZ R9, R10, R4, R11 ;  /* 0x000000040a097223 */ /* 0x004fe2000001000b */
[--C-:B------:R-:W-:Y:S01]  /*48a0*/  FFMA.FTZ R176, R176, UR10, -R190.reuse ;  /* 0x0000000ab0b07c23 */ /* 0x100fe200080108be */
[--C-:B------:R-:W-:Y:S01]  /*48b0*/  FFMA.FTZ R192, R192, UR10, -R190.reuse ;  /* 0x0000000ac0c07c23 */ /* 0x100fe200080108be */
[--C-:B------:R-:W-:Y:S01]  /*48c0*/  FFMA.FTZ R193, R193, UR10, -R190.reuse ;  /* 0x0000000ac1c17c23 */ /* 0x100fe200080108be */
[----:B------:R-:W-:Y:S01]  /*48d0*/  FADD.FTZ R4, R12, R9 ;  /* 0x000000090c047221 */ /* 0x000fe20000010000 */
[----:B------:R-:W-:Y:S01]  /*48e0*/  FFMA.FTZ R196, R196, UR10, -R190 ;  /* 0x0000000ac4c47c23 */ /* 0x000fe200080108be */
[----:B------:R-:W-:Y:S01]  /*48f0*/  F2FP.BF16.F32.PACK_AB R165, R162, R21 ;  /* 0x00000015a2a5723e */ /* 0x000fe200000010ff */
[----:B------:R-:W2:Y:S01]  /*4900*/  MUFU.EX2 R186, R186 ;  /* 0x000000ba00ba7308 */ /* 0x000ea20000000800 */
[----:B------:R-:W-:Y:S01]  /*4910*/  FADD.FTZ R9, R155, R4 ;  /* 0x000000049b097221 */ /* 0x000fe20000010000 */
[----:B------:R-:W-:Y:S01]  /*4920*/  F2FP.BF16.F32.PACK_AB R155, R14, R155 ;  /* 0x0000009b0e9b723e */ /* 0x000fe200000010ff */
[-C--:B------:R-:W-:Y:S01]  /*4930*/  FMUL.FTZ R26, R26, R10.reuse ;  /* 0x0000000a1a1a7220 */ /* 0x080fe20000410000 */
[-C--:B------:R-:W-:Y:S01]  /*4940*/  FMUL.FTZ R27, R27, R10.reuse ;  /* 0x0000000a1b1b7220 */ /* 0x080fe20000410000 */
[----:B------:R-:W-:Y:S01]  /*4950*/  FADD.FTZ R4, R14, R9 ;  /* 0x000000090e047221 */ /* 0x000fe20000010000 */
[-C--:B------:R-:W-:Y:S01]  /*4960*/  FMUL.FTZ R30, R30, R10.reuse ;  /* 0x0000000a1e1e7220 */ /* 0x080fe20000410000 */
[-C--:B------:R-:W-:Y:S01]  /*4970*/  FMUL.FTZ R31, R31, R10.reuse ;  /* 0x0000000a1f1f7220 */ /* 0x080fe20000410000 */
[----:B------:R-:W3:Y:S01]  /*4980*/  MUFU.EX2 R156, R156 ;  /* 0x0000009c009c7308 */ /* 0x000ee20000000800 */
[----:B-1----:R-:W-:Y:S01]  /*4990*/  FFMA.FTZ R9, R8, R5, R187 ;  /* 0x0000000508097223 */ /* 0x002fe200000100bb */
[----:B------:R-:W-:Y:S01]  /*49a0*/  FADD.FTZ R157, R13, R4 ;  /* 0x000000040d9d7221 */ /* 0x000fe20000010000 */
[----:B------:R-:W-:Y:S01]  /*49b0*/  FFMA.FTZ R5, R180, UR10, -R190 ;  /* 0x0000000ab4057c23 */ /* 0x000fe200080108be */
[-C--:B------:R-:W-:Y:S01]  /*49c0*/  FMUL.FTZ R34, R34, R10.reuse ;  /* 0x0000000a22227220 */ /* 0x080fe20000410000 */
[-C--:B------:R-:W-:Y:S01]  /*49d0*/  FMUL.FTZ R35, R35, R10.reuse ;  /* 0x0000000a23237220 */ /* 0x080fe20000410000 */
[----:B------:R-:W-:Y:S01]  /*49e0*/  FADD.FTZ R180, R20, R157 ;  /* 0x0000009d14b47221 */ /* 0x000fe20000010000 */
[----:B------:R-:W-:Y:S01]  /*49f0*/  FMUL.FTZ R38, R38, R10 ;  /* 0x0000000a26267220 */ /* 0x000fe20000410000 */
[----:B------:R-:W1:Y:S01]  /*4a00*/  MUFU.EX2 R191, R191 ;  /* 0x000000bf00bf7308 */ /* 0x000e620000000800 */
[----:B--2---:R-:W-:Y:S01]  /*4a10*/  FADD.FTZ R153, R186, R9 ;  /* 0x00000009ba997221 */ /* 0x004fe20000010000 */
[----:B------:R-:W-:Y:S01]  /*4a20*/  FADD.FTZ R157, R159, R180 ;  /* 0x000000b49f9d7221 */ /* 0x000fe20000010000 */
[----:B------:R-:W-:Y:S01]  /*4a30*/  IADD3 R9, -R202, 0xb, RZ ;  /* 0x0000000bca097810 */ /* 0x000fe20007ffe1ff */
[--C-:B------:R-:W-:Y:S01]  /*4a40*/  FFMA.FTZ R180, R181, UR10, -R190.reuse ;  /* 0x0000000ab5b47c23 */ /* 0x100fe200080108be */
[--C-:B------:R-:W-:Y:S01]  /*4a50*/  FFMA.FTZ R181, R184, UR10, -R190.reuse ;  /* 0x0000000ab8b57c23 */ /* 0x100fe200080108be */
[----:B------:R-:W-:Y:S01]  /*4a60*/  FADD.FTZ R198, R152, R157 ;  /* 0x0000009d98c67221 */ /* 0x000fe20000010000 */
[----:B------:R-:W-:Y:S01]  /*4a70*/  FFMA.FTZ R184, R185, UR10, -R190 ;  /* 0x0000000ab9b87c23 */ /* 0x000fe200080108be */
[----:B------:R-:W2:Y:S01]  /*4a80*/  MUFU.EX2 R160, R160 ;  /* 0x000000a000a07308 */ /* 0x000ea20000000800 */
[----:B---3--:R-:W-:Y:S01]  /*4a90*/  FADD.FTZ R4, R156, R153 ;  /* 0x000000999c047221 */ /* 0x008fe20000010000 */
[----:B------:R-:W-:Y:S01]  /*4aa0*/  FADD.FTZ R157, R15, R198 ;  /* 0x000000c60f9d7221 */ /* 0x000fe20000010000 */
[--C-:B------:R-:W-:Y:S01]  /*4ab0*/  FFMA.FTZ R185, R188, UR10, -R190.reuse ;  /* 0x0000000abcb97c23 */ /* 0x100fe200080108be */
[--C-:B------:R-:W-:Y:S01]  /*4ac0*/  FFMA.FTZ R188, R189, UR10, -R190.reuse ;  /* 0x0000000abdbc7c23 */ /* 0x100fe200080108be */
[----:B------:R-:W-:Y:S01]  /*4ad0*/  FFMA.FTZ R190, R197, UR10, -R190 ;  /* 0x0000000ac5be7c23 */ /* 0x000fe200080108be */
[----:B------:R-:W-:Y:S01]  /*4ae0*/  FADD.FTZ R198, R154, R157 ;  /* 0x0000009d9ac67221 */ /* 0x000fe20000010000 */
[----:B------:R-:W-:Y:S01]  /*4af0*/  F2FP.BF16.F32.PACK_AB R159, R152, R159 ;  /* 0x0000009f989f723e */ /* 0x000fe200000010ff */
[----:B------:R-:W3:Y:S01]  /*4b00*/  MUFU.EX2 R195, R195 ;  /* 0x000000c300c37308 */ /* 0x000ee20000000800 */
[----:B-1----:R-:W-:Y:S01]  /*4b10*/  FADD.FTZ R153, R191, R4 ;  /* 0x00000004bf997221 */ /* 0x002fe20000010000 */
[----:B------:R-:W-:-:S02]  /*4b20*/  @!P2 VIADD R4, R177, 0x22840 ;  /* 0x00022840b104a836 */ /* 0x000fc40000000000 */
[----:B------:R-:W-:Y:S01]  /*4b30*/  FADD.FTZ R157, R163, R198 ;  /* 0x000000c6a39d7221 */ /* 0x000fe20000010000 */
[----:B------:R-:W-:Y:S01]  /*4b40*/  F2FP.BF16.F32.PACK_AB R163, R158, R163 ;  /* 0x000000a39ea3723e */ /* 0x000fe200000010ff */
[-C--:B------:R-:W-:Y:S01]  /*4b50*/  FMUL.FTZ R39, R39, R10.reuse ;  /* 0x0000000a27277220 */ /* 0x080fe20000410000 */
[----:B------:R-:W-:Y:S01]  /*4b60*/  F2FP.BF16.F32.PACK_AB R152, R186, R187 ;  /* 0x000000bbba98723e */ /* 0x000fe200000010ff */
[-C--:B------:R-:W-:Y:S01]  /*4b70*/  FMUL.FTZ R42, R42, R10.reuse ;  /* 0x0000000a2a2a7220 */ /* 0x080fe20000410000 */
[----:B------:R-:W1:Y:S01]  /*4b80*/  MUFU.EX2 R164, R164 ;  /* 0x000000a400a47308 */ /* 0x000e620000000800 */
[----:B--2---:R-:W-:Y:S01]  /*4b90*/  FADD.FTZ R194, R160, R153 ;  /* 0x00000099a0c27221 */ /* 0x004fe20000010000 */
[----:B------:R-:W-:Y:S01]  /*4ba0*/  @!P2 PRMT R4, RZ, 0x654, R4 ;  /* 0x00000654ff04a816 */ /* 0x000fe20000000004 */
[----:B------:R2:W-:Y:S06]  /*4bb0*/  BAR.ARV R9, 0x100 ;  /* 0x000400090000751d */ /* 0x0005ec0000002000 */
[----:B------:R-:W4:Y:S01]  /*4bc0*/  MUFU.EX2 R199, R199 ;  /* 0x000000c700c77308 */ /* 0x000f220000000800 */
[----:B---3--:R-:W-:Y:S01]  /*4bd0*/  FADD.FTZ R153, R195, R194 ;  /* 0x000000c2c3997221 */ /* 0x008fe20000010000 */
[----:B------:R3:W-:Y:S01]  /*4be0*/  @!P2 SYNCS.ARRIVE.TRANS64.RED.A1T0 RZ, [R4+URZ], RZ ;  /* 0x000000ff04ffa9a7 */ /* 0x0007e2000810043f */
        /* <DEDUP_REMOVED lines=39> */
[----:B------:R-:W-:Y:S01]  /*4e60*/  FADD.FTZ R153, R167, R194 ;  /* 0x000000c2a7997221 */ /* 0x000fe20000010000 */
[----:B------:R-:W-:Y:S01]  /*4e70*/  F2FP.BF16.F32.PACK_AB R167, R166, R167 ;  /* 0x000000a7a6a7723e */ /* 0x000fe200000010ff */
[-C--:B------:R-:W-:Y:S01]  /*4e80*/  FMUL.FTZ R94, R94, R10.reuse ;  /* 0x0000000a5e5e7220 */ /* 0x080fe20000410000 */
[----:B------:R-:W-:Y:S01]  /*4e90*/  FMUL.FTZ R95, R95, R10 ;  /* 0x0000000a5f5f7220 */ /* 0x000fe20000410000 */
[----:B------:R-:W-:Y:S01]  /*4ea0*/  FADD.FTZ R161, R166, R153 ;  /* 0x00000099a6a17221 */ /* 0x000fe20000010000 */
[----:B------:R-:W-:Y:S01]  /*4eb0*/  F2FP.BF16.F32.PACK_AB R153, R12, R11 ;  /* 0x0000000b0c99723e */ /* 0x000fe200000010ff */
[----:B------:R-:W4:Y:S01]  /*4ec0*/  MUFU.EX2 R203, R203 ;  /* 0x000000cb00cb7308 */ /* 0x000f220000000800 */
[C---:B---3--:R-:W-:Y:S01]  /*4ed0*/  FADD.FTZ R157, R201.reuse, R4 ;  /* 0x00000004c99d7221 */ /* 0x048fe20000010000 */
[----:B------:R-:W-:Y:S01]  /*4ee0*/  FADD.FTZ R12, R170, R161 ;  /* 0x000000a1aa0c7221 */ /* 0x000fe20000010000 */
[----:B------:R-:W-:Y:S01]  /*4ef0*/  F2FP.BF16.F32.PACK_AB R162, R201, R172 ;  /* 0x000000acc9a2723e */ /* 0x000fe200000010ff */
[-C--:B------:R-:W-:Y:S01]  /*4f00*/  FMUL.FTZ R98, R98, R10.reuse ;  /* 0x0000000a62627220 */ /* 0x080fe20000410000 */
[-C--:B------:R-:W-:Y:S01]  /*4f10*/  FMUL.FTZ R99, R99, R10.reuse ;  /* 0x0000000a63637220 */ /* 0x080fe20000410000 */
[-C--:B------:R-:W-:Y:S01]  /*4f20*/  FMUL.FTZ R102, R102, R10.reuse ;  /* 0x0000000a66667220 */ /* 0x080fe20000410000 */
[-C--:B------:R-:W-:Y:S01]  /*4f30*/  FMUL.FTZ R103, R103, R10.reuse ;  /* 0x0000000a67677220 */ /* 0x080fe20000410000 */
[----:B------:R-:W3:Y:S01]  /*4f40*/  MUFU.EX2 R171, R171 ;  /* 0x000000ab00ab7308 */ /* 0x000ee20000000800 */
[----:B-1----:R-:W-:Y:S01]  /*4f50*/  FADD.FTZ R4, R176, R157 ;  /* 0x0000009db0047221 */ /* 0x002fe20000010000 */
[----:B------:R-:W-:Y:S01]  /*4f60*/  F2FP.BF16.F32.PACK_AB R157, R20, R13 ;  /* 0x0000000d149d723e */ /* 0x000fe200000010ff */
[-C--:B------:R-:W-:Y:S01]  /*4f70*/  FMUL.FTZ R106, R106, R10.reuse ;  /* 0x0000000a6a6a7220 */ /* 0x080fe20000410000 */
[-C--:B------:R-:W-:Y:S01]  /*4f80*/  FMUL.FTZ R107, R107, R10.reuse ;  /* 0x0000000a6b6b7220 */ /* 0x080fe20000410000 */
[-C--:B------:R-:W-:Y:S01]  /*4f90*/  FMUL.FTZ R110, R110, R10.reuse ;  /* 0x0000000a6e6e7220 */ /* 0x080fe20000410000 */
        /* <DEDUP_REMOVED lines=28> */
[----:B------:R-:W-:Y:S01]  /*5160*/  F2FP.BF16.F32.PACK_AB R161, R154, R15 ;  /* 0x0000000f9aa1723e */ /* 0x000fe200000010ff */
[----:B------:R-:W-:Y:S01]  /*5170*/  FMUL.FTZ R147, R147, R10 ;  /* 0x0000000a93937220 */ /* 0x000fe20000410000 */
[----:B------:R-:W-:Y:S01]  /*5180*/  F2FP.BF16.F32.PACK_AB R154, R191, R156 ;  /* 0x0000009cbf9a723e */ /* 0x000fe200000010ff */
[----:B------:R-:W-:Y:S01]  /*5190*/  FMUL.FTZ R150, R150, R10 ;  /* 0x0000000a96967220 */ /* 0x000fe20000410000 */
[----:B------:R-:W-:Y:S01]  /*51a0*/  F2FP.BF16.F32.PACK_AB R156, R195, R160 ;  /* 0x000000a0c39c723e */ /* 0x000fe200000010ff */
[----:B------:R-:W-:Y:S01]  /*51b0*/  FMUL.FTZ R151, R151, R10 ;  /* 0x0000000a97977220 */ /* 0x000fe20000410000 */
[----:B------:R-:W4:Y:S01]  /*51c0*/  MUFU.EX2 R181, R181 ;  /* 0x000000b500b57308 */ /* 0x000f220000000800 */
[----:B---3--:R-:W-:Y:S01]  /*51d0*/  FADD.FTZ R4, R180, R13 ;  /* 0x0000000db4047221 */ /* 0x008fe20000010000 */
[----:B------:R-:W-:Y:S01]  /*51e0*/  F2FP.BF16.F32.PACK_AB R160, R7, R168 ;  /* 0x000000a807a0723e */ /* 0x000fe200000010ff */
[-C--:B------:R-:W-:Y:S01]  /*51f0*/  FMUL.FTZ R24, R24, R8.reuse ;  /* 0x0000000818187220 */ /* 0x080fe20000410000 */
[----:B------:R-:W-:Y:S01]  /*5200*/  F2FP.BF16.F32.PACK_AB R166, R180, R5 ;  /* 0x00000005b4a6723e */ /* 0x000fe200000010ff */
        /* <DEDUP_REMOVED lines=18> */
[----:B------:R-:W-:Y:S01]  /*5330*/  FMUL.FTZ R52, R52, R8 ;  /* 0x0000000834347220 */ /* 0x000fe20000410000 */
[----:B------:R-:W4:Y:S01]  /*5340*/  MUFU.EX2 R185, R185 ;  /* 0x000000b900b97308 */ /* 0x000f220000000800 */
[----:B---3--:R-:W-:Y:S01]  /*5350*/  FADD.FTZ R14, R178, R15 ;  /* 0x0000000fb20e7221 */ /* 0x008fe20000010000 */
[----:B------:R-:W-:Y:S01]  /*5360*/  F2FP.BF16.F32.PACK_AB R173, R179, R178 ;  /* 0x000000b2b3ad723e */ /* 0x000fe200000010ff */
[-C--:B------:R-:W-:Y:S01]  /*5370*/  FMUL.FTZ R53, R53, R8.reuse ;  /* 0x0000000835357220 */ /* 0x080fe20000410000 */
[-C--:B------:R-:W-:Y:S01]  /*5380*/  FMUL.FTZ R56, R56, R8.reuse ;  /* 0x0000000838387220 */ /* 0x080fe20000410000 */
[-C--:B------:R-:W-:Y:S01]  /*5390*/  FMUL.FTZ R57, R57, R8.reuse ;  /* 0x0000000839397220 */ /* 0x080fe20000410000 */
[-C--:B------:R-:W-:Y:S01]  /*53a0*/  FMUL.FTZ R60, R60, R8.reuse ;  /* 0x000000083c3c7220 */ /* 0x080fe20000410000 */
[-C--:B------:R-:W-:Y:S01]  /*53b0*/  FMUL.FTZ R61, R61, R8.reuse ;  /* 0x000000083d3d7220 */ /* 0x080fe20000410000 */
[----:B------:R-:W3:Y:S01]  /*53c0*/  MUFU.EX2 R182, R182 ;  /* 0x000000b600b67308 */ /* 0x000ee20000000800 */
[C---:B-1----:R-:W-:Y:S01]  /*53d0*/  FADD.FTZ R4, R184.reuse, R13 ;  /* 0x0000000db8047221 */ /* 0x042fe20000010000 */
[----:B------:R-:W-:Y:S01]  /*53e0*/  FADD.FTZ R13, R179, R14 ;  /* 0x0000000eb30d7221 */ /* 0x000fe20000010000 */
[----:B------:R-:W-:Y:S01]  /*53f0*/  F2FP.BF16.F32.PACK_AB R168, R184, R181 ;  /* 0x000000b5b8a8723e */ /* 0x000fe200000010ff */
        /* <DEDUP_REMOVED lines=52> */
[----:B------:R-:W-:Y:S01]  /*5740*/  FMUL.FTZ R140, R140, R8 ;  /* 0x000000088c8c7220 */ /* 0x000fe20000410000 */
[C---:B----4-:R-:W-:Y:S01]  /*5750*/  FADD.FTZ R4, R183.reuse, R4 ;  /* 0x00000004b7047221 */ /* 0x050fe20000010000 */
[----:B------:R-:W-:Y:S01]  /*5760*/  F2FP.BF16.F32.PACK_AB R175, R183, R182 ;  /* 0x000000b6b7af723e */ /* 0x000fe200000010ff */
[-C--:B------:R-:W-:Y:S01]  /*5770*/  FMUL.FTZ R141, R141, R8.reuse ;  /* 0x000000088d8d7220 */ /* 0x080fe20000410000 */
[-C--:B------:R-:W-:Y:S01]  /*5780*/  FMUL.FTZ R144, R144, R8.reuse ;  /* 0x0000000890907220 */ /* 0x080fe20000410000 */
[-C--:B------:R-:W-:Y:S01]  /*5790*/  FMUL.FTZ R145, R145, R8.reuse ;  /* 0x0000000891917220 */ /* 0x080fe20000410000 */
[-C--:B------:R-:W-:Y:S01]  /*57a0*/  FMUL.FTZ R148, R148, R8.reuse ;  /* 0x0000000894947220 */ /* 0x080fe20000410000 */
[----:B------:R-:W-:Y:S01]  /*57b0*/  FMUL.FTZ R149, R149, R8 ;  /* 0x0000000895957220 */ /* 0x000fe20000410000 */
[C---:B---3--:R-:W-:Y:S01]  /*57c0*/  FADD.FTZ R5, R13.reuse, R14 ;  /* 0x0000000e0d057221 */ /* 0x048fe20000010000 */
[----:B------:R-:W-:Y:S01]  /*57d0*/  F2FP.BF16.F32.PACK_AB R174, R13, R196 ;  /* 0x000000c40dae723e */ /* 0x000fe200000010ff */
[----:B--2---:R-:W-:Y:S06]  /*57e0*/  @!P0 BRA `(.L_x_4170) ;  /* 0x0000000000048947 */ /* 0x004fec0003800000 */
[----:B------:R-:W-:Y:S01]  /*57f0*/  BPT.TRAP 0x1 ;  /* 0x000000040000795c */ /* 0x000fe20000300000 */
.L_x_4170:
[----:B------:R1:W2:Y:S01]  /*5800*/  SYNCS.PHASECHK.TRANS64.TRYWAIT P3, [UR26+0x22850], R6 ;  /* 0x02285006ff0075a7 */ /* 0x0002a2000806015a */
[----:B------:R-:W-:Y:S05]  /*5810*/  @!P0 BRA `(.L_x_4171) ;  /* 0x0000000000048947 */ /* 0x000fea0003800000 */
[----:B------:R-:W-:Y:S01]  /*5820*/  BPT.TRAP 0x1 ;  /* 0x000000040000795c */ /* 0x000fe20000300000 */
.L_x_4171:
[----:B--2---:R-:W-:Y:S05]  /*5830*/  @P3 BRA `(.L_x_4172) ;  /* 0x0000000000083947 */ /* 0x004fea0003800000 */
[----:B------:R-:W2:Y:S02]  /*5840*/  SYNCS.PHASECHK.TRANS64.TRYWAIT P3, [UR26+0x22850], R6 ;  /* 0x02285006ff0075a7 */ /* 0x000ea4000806015a */
[----:B--2---:R-:W-:Y:S05]  /*5850*/  @!P3 BRA `(.L_x_4173) ;  /* 0x0000009c0044b947 */ /* 0x004fea0003800000 */
.L_x_4172:
[----:B------:R-:W3:Y:S01]  /*5860*/  S2R R7, SR_TID.X ;  /* 0x0000000000077919 */ /* 0x000ee20000002100 */
[----:B------:R-:W-:Y:S01]  /*5870*/  UIMAD UR11, UR36, 0xc00, UR21 ;  /* 0x00000c00240b78a4 */ /* 0x000fe2000f8e0215 */
[----:B--2---:R-:W-:Y:S01]  /*5880*/  @!P2 VIADD R177, R177, 0x22860 ;  /* 0x00022860b1b1a836 */ /* 0x004fe20000000000 */
[----:B------:R-:W-:Y:S01]  /*5890*/  UMOV UR7, 0x40000040 ;  /* 0x4000004000077882 */ /* 0x000fe20000000000 */
[----:B------:R-:W-:Y:S01]  /*58a0*/  UISETP.GT.AND UP1, UPT, UR23, UR22, UPT ;  /* 0x000000161700728c */ /* 0x000fe2000bf24270 */
[----:B------:R-:W-:Y:S01]  /*58b0*/  IMAD.MOV.U32 R8, RZ, RZ, R3 ;  /* 0x000000ffff087224 */ /* 0x000fe200078e0003 */
[----:B------:R-:W-:Y:S01]  /*58c0*/  UIADD3 UR23, UR23, -0x1, URZ ;  /* 0xffffffff17177890 */ /* 0x000fe2000fffe03f */
[----:B------:R-:W-:Y:S01]  /*58d0*/  @!P2 PRMT R177, RZ, 0x654, R177 ;  /* 0x00000654ffb1a816 */ /* 0x000fe200000000b1 */
[----:B------:R-:W-:Y:S02]  /*58e0*/  UMOV UR6, UR11 ;  /* 0x0000000b00067c82 */ /* 0x000fe40008000000 */
[----:B------:R-:W-:-:S02]  /*58f0*/  PLOP3.LUT P3, PT, PT, PT, UP1, 0x80, 0x0 ;  /* 0x000000000000781c */ /* 0x000fc40003f6f018 */
[----:B---3--:R-:W-:-:S05]  /*5900*/  SHF.R.U32.HI R7, RZ, 0x7, R7 ;  /* 0x00000007ff077819 */ /* 0x008fca0000011607 */
[----:B01----:R-:W-:Y:S02]  /*5910*/  VIADD R6, R7, 0x8 ;  /* 0x0000000807067836 */ /* 0x003fe40000000000 */
        /* <DEDUP_REMOVED lines=37> */
.L_x_4165:
[----:B------:R-:W-:-:S13]  /*5b70*/  ISETP.LE.AND P1, PT, RZ, UR23, PT ;  /* 0x00000017ff007c0c */ /* 0x000fda000bf23270 */
[----:B------:R-:W-:Y:S05]  /*5b80*/  @!P1 BRA `(.L_x_4175) ;  /* 0x0000001c004c9947 */ /* 0x000fea0003800000 */
[----:B------:R-:W-:Y:S01]  /*5b90*/  IMAD.MOV.U32 R201, RZ, RZ, R0 ;  /* 0x000000ffffc97224 */ /* 0x000fe200078e0000 */
[----:B------:R-:W-:Y:S01]  /*5ba0*/  ULDC UR22, c[0x0][0x988] ;  /* 0x0002620000167ab9 */ /* 0x000fe20000000800 */
[----:B------:R-:W-:-:S07]  /*5bb0*/  IMAD.MOV.U32 R7, RZ, RZ, R3 ;  /* 0x000000ffff077224 */ /* 0x000fce00078e0003 */
.L_x_4184:
[----:B------:R-:W-:-:S04]  /*5bc0*/  UIADD3 UR36, UR36, 0x1, URZ ;  /* 0x0000000124247890 */ /* 0x000fc8000fffe03f */
[----:B------:R-:W-:-:S04]  /*5bd0*/  UISETP.NE.AND UP0, UPT, UR36, 0x2, UPT ;  /* 0x000000022400788c */ /* 0x000fc8000bf05270 */
[----:B------:R-:W-:Y:S02]  /*5be0*/  USEL UR6, URZ, 0x1, UP0 ;  /* 0x000000013f067887 */ /* 0x000fe40008000000 */
[----:B------:R-:W-:Y:S02]  /*5bf0*/  USEL UR36, UR36, URZ, UP0 ;  /* 0x0000003f24247287 */ /* 0x000fe40008000000 */
[----:B------:R-:W-:Y:S01]  /*5c00*/  ULOP3.LUT UR37, UR37, UR6, URZ, 0x3c, !UPT ;  /* 0x0000000625257292 */ /* 0x000fe2000f8e3c3f */
[----:B-1----:R-:W-:Y:S11]  /*5c10*/  @!P0 BRA `(.L_x_4176) ;  /* 0x0000000000048947 */ /* 0x002ff60003800000 */
[----:B------:R-:W-:Y:S01]  /*5c20*/  BPT.TRAP 0x1 ;  /* 0x000000040000795c */ /* 0x000fe20000300000 */
.L_x_4176:
[----:B------:R-:W1:Y:S01]  /*5c30*/  S2UR UR7, SR_CgaCtaId ;  /* 0x00000000000779c3 */ /* 0x000e620000008800 */
[----:B------:R-:W-:Y:S01]  /*5c40*/  UMOV UR6, 0x400 ;  /* 0x0000040000067882 */ /* 0x000fe20000000000 */
[----:B0-----:R-:W-:-:S05]  /*5c50*/  IMAD.U32 R6, RZ, RZ, UR37 ;  /* 0x00000025ff067e24 */ /* 0x001fca000f8e00ff */
[----:B------:R-:W-:Y:S01]  /*5c60*/  SHF.L.U32 R6, R6, 0x1f, RZ ;  /* 0x0000001f06067819 */ /* 0x000fe200000006ff */
[----:B-1----:R-:W-:-:S04]  /*5c70*/  ULEA UR6, UR7, UR6, 0x18 ;  /* 0x0000000607067291 */ /* 0x002fc8000f8ec03f */
[----:B------:R-:W-:-:S09]  /*5c80*/  ULEA UR24, UR36, UR6, 0x3 ;  /* 0x0000000624187291 */ /* 0x000fd2000f8e183f */
[----:B------:R0:W1:Y:S01]  /*5c90*/  SYNCS.PHASECHK.TRANS64.TRYWAIT P1, [UR24+0x22830], R6 ;  /* 0x02283006ff0075a7 */ /* 0x0000620008020158 */
[----:B------:R-:W-:Y:S05]  /*5ca0*/  @!P0 BRA `(.L_x_4177) ;  /* 0x0000000000048947 */ /* 0x000fea0003800000 */
[----:B------:R-:W-:Y:S01]  /*5cb0*/  BPT.TRAP 0x1 ;  /* 0x000000040000795c */ /* 0x000fe20000300000 */
.L_x_4177:
[----:B-1----:R-:W-:Y:S05]  /*5cc0*/  @P1 BRA `(.L_x_4178) ;  /* 0x0000000000081947 */ /* 0x002fea0003800000 */
[----:B------:R-:W1:Y:S02]  /*5cd0*/  SYNCS.PHASECHK.TRANS64.TRYWAIT P1, [UR24+0x22830], R6 ;  /* 0x02283006ff0075a7 */ /* 0x000e640008020158 */
[----:B-1----:R-:W-:Y:S05]  /*5ce0*/  @!P1 BRA `(.L_x_4179) ;  /* 0x0000009800349947 */ /* 0x002fea0003800000 */
.L_x_4178:
        /* <DEDUP_REMOVED lines=50> */
[----:B-1----:R-:W-:-:S05]  /*6010*/  FMNMX.FTZ R3, R12, R3, !PT ;  /* 0x000000030c037209 */ /* 0x002fca0007810000 */
[C---:B------:R-:W-:Y:S01]  /*6020*/  FADD.FTZ R0, -R3.reuse, R7 ;  /* 0x0000000703007221 */ /* 0x040fe20000010100 */
[----:B------:R-:W-:-:S03]  /*6030*/  FMUL.FTZ R9, R3, UR10 ;  /* 0x0000000a03097c20 */ /* 0x000fc60008410000 */
        /* <DEDUP_REMOVED lines=14> */
[----:B------:R-:W2:Y:S01]  /*6120*/  MUFU.EX2 R7, R7 ;  /* 0x0000000700077308 */ /* 0x000ea20000000800 */
        /* <DEDUP_REMOVED lines=9> */
[-C--:B-1----:R-:W-:Y:S01]  /*61c0*/  FMUL.FTZ R24, R24, R8.reuse ;  /* 0x0000000818187220 */ /* 0x082fe20000410000 */
[----:B------:R-:W-:Y:S01]  /*61d0*/  FMNMX.FTZ R0, R166, R11, !PT ;  /* 0x0000000ba6007209 */ /* 0x000fe20007810000 */
[--C-:B------:R-:W-:Y:S01]  /*61e0*/  FFMA.FTZ R11, R157, UR10, -R9.reuse ;  /* 0x0000000a9d0b7c23 */ /* 0x100fe20008010809 */
[----:B------:R-:W-:Y:S01]  /*61f0*/  FFMA.FTZ R157, R177, UR10, -R9 ;  /* 0x0000000ab19d7c23 */ /* 0x000fe20008010809 */
        /* <DEDUP_REMOVED lines=11> */
[----:B---3--:R-:W-:Y:S01]  /*62b0*/  FADD.FTZ R5, R152, R5 ;  /* 0x0000000598057221 */ /* 0x008fe20000010000 */
        /* <DEDUP_REMOVED lines=19> */
[-C--:B------:R-:W-:Y:S01]  /*63f0*/  FMUL.FTZ R53, R53, R8.reuse ;  /* 0x0000000835357220 */ /* 0x080fe20000410000 */
        /* <DEDUP_REMOVED lines=73> */
[----:B------:R-:W-:Y:S01]  /*6890*/  FMUL.FTZ R149, R149, R8 ;  /* 0x0000000895957220 */ /* 0x000fe20000410000 */
[----:B------:R-:W-:Y:S01]  /*68a0*/  MUFU.EX2 R161, R161 ;  /* 0x000000a100a17308 */ /* 0x000fe20000000800 */
[----:B------:R-:W-:-:S07]  /*68b0*/  F2FP.BF16.F32.PACK_AB R152, R152, R7 ;  /* 0x000000079898723e */ /* 0x000fce00000010ff */
[----:B------:R-:W-:Y:S08]  /*68c0*/  MUFU.EX2 R168, R168 ;  /* 0x000000a800a87308 */ /* 0x000ff00000000800 */
[----:B------:R-:W-:Y:S01]  /*68d0*/  MUFU.EX2 R165, R165 ;  /* 0x000000a500a57308 */ /* 0x000fe20000000800 */
[----:B-1----:R-:W-:-:S05]  /*68e0*/  FMNMX.FTZ R0, R177, R0, !PT ;  /* 0x00000000b1007209 */ /* 0x002fca0007810000 */
[C---:B------:R-:W-:Y:S01]  /*68f0*/  FMUL.FTZ R189, R0.reuse, UR10 ;  /* 0x0000000a00bd7c20 */ /* 0x040fe20008410000 */
[----:B------:R-:W-:Y:S01]  /*6900*/  FADD.FTZ R9, -R0, R201 ;  /* 0x000000c900097221 */ /* 0x000fe20000010100 */
[----:B------:R-:W-:Y:S02]  /*6910*/  MUFU.EX2 R169, R169 ;  /* 0x000000a900a97308 */ /* 0x000fe40000000800 */
[--C-:B------:R-:W-:Y:S01]  /*6920*/  FFMA.FTZ R214, R175, UR10, -R189.reuse ;  /* 0x0000000aafd67c23 */ /* 0x100fe200080108bd */
[--C-:B------:R-:W-:Y:S01]  /*6930*/  FFMA.FTZ R175, R178, UR10, -R189.reuse ;  /* 0x0000000ab2af7c23 */ /* 0x100fe200080108bd */
[--C-:B------:R-:W-:Y:S01]  /*6940*/  FFMA.FTZ R178, R179, UR10, -R189.reuse ;  /* 0x0000000ab3b27c23 */ /* 0x100fe200080108bd */
[--C-:B------:R-:W-:Y:S01]  /*6950*/  FFMA.FTZ R179, R182, UR10, -R189.reuse ;  /* 0x0000000ab6b37c23 */ /* 0x100fe200080108bd */
[--C-:B------:R-:W-:Y:S01]  /*6960*/  FFMA.FTZ R182, R183, UR10, -R189.reuse ;  /* 0x0000000ab7b67c23 */ /* 0x100fe200080108bd */
[----:B------:R-:W-:Y:S02]  /*6970*/  IMAD.U32 R183, RZ, RZ, UR24 ;  /* 0x00000018ffb77e24 */ /* 0x000fe4000f8e00ff */
[----:B------:R-:W-:Y:S01]  /*6980*/  FMUL.FTZ R9, R9, UR10 ;  /* 0x0000000a09097c20 */ /* 0x000fe20008410000 */
[--C-:B------:R-:W-:Y:S01]  /*6990*/  FFMA.FTZ R184, R154, UR10, -R189.reuse ;  /* 0x0000000a9ab87c23 */ /* 0x100fe200080108bd */
[--C-:B------:R-:W-:Y:S01]  /*69a0*/  FFMA.FTZ R155, R155, UR10, -R189.reuse ;  /* 0x0000000a9b9b7c23 */ /* 0x100fe200080108bd */
[----:B------:R-:W-:Y:S01]  /*69b0*/  @!P2 VIADD R154, R183, 0x22840 ;  /* 0x00022840b79aa836 */ /* 0x000fe20000000000 */
[----:B------:R1:W-:Y:S01]  /*69c0*/  MUFU.EX2 R181, R9 ;  /* 0x0000000900b57308 */ /* 0x0003e20000000800 */
[--C-:B------:R-:W-:Y:S01]  /*69d0*/  FFMA.FTZ R185, R158, UR10, -R189.reuse ;  /* 0x0000000a9eb97c23 */ /* 0x100fe200080108bd */
[--C-:B------:R-:W-:Y:S01]  /*69e0*/  FFMA.FTZ R188, R159, UR10, -R189.reuse ;  /* 0x0000000a9fbc7c23 */ /* 0x100fe200080108bd */
[--C-:B------:R-:W-:Y:S01]  /*69f0*/  FFMA.FTZ R159, R162, UR10, -R189.reuse ;  /* 0x0000000aa29f7c23 */ /* 0x100fe200080108bd */
[----:B------:R-:W-:Y:S01]  /*6a00*/  @!P2 PRMT R154, RZ, 0x654, R154 ;  /* 0x00000654ff9aa816 */ /* 0x000fe2000000009a */
[--C-:B------:R-:W-:Y:S01]  /*6a10*/  FFMA.FTZ R192, R163, UR10, -R189.reuse ;  /* 0x0000000aa3c07c23 */ /* 0x100fe200080108bd */
[--C-:B------:R-:W-:Y:S01]  /*6a20*/  FFMA.FTZ R163, R166, UR10, -R189.reuse ;  /* 0x0000000aa6a37c23 */ /* 0x100fe200080108bd */
[--C-:B------:R-:W-:Y:S01]  /*6a30*/  FFMA.FTZ R202, R171, UR10, -R189.reuse ;  /* 0x0000000aabca7c23 */ /* 0x100fe200080108bd */
[----:B------:R-:W2:Y:S01]  /*6a40*/  MUFU.EX2 R184, R184 ;  /* 0x000000b800b87308 */ /* 0x000ea20000000800 */
[----:B-1----:R-:W-:Y:S01]  /*6a50*/  IADD3 R9, -R203, 0xb, RZ ;  /* 0x0000000bcb097810 */ /* 0x002fe20007ffe1ff */
[--C-:B------:R-:W-:Y:S01]  /*6a60*/  FFMA.FTZ R171, R174, UR10, -R189.reuse ;  /* 0x0000000aaeab7c23 */ /* 0x100fe200080108bd */
[--C-:B------:R-:W-:Y:S01]  /*6a70*/  FFMA.FTZ R186, R186, UR10, -R189.reuse ;  /* 0x0000000ababa7c23 */ /* 0x100fe200080108bd */
[--C-:B------:R-:W-:Y:S01]  /*6a80*/  FFMA.FTZ R187, R187, UR10, -R189.reuse ;  /* 0x0000000abbbb7c23 */ /* 0x100fe200080108bd */
[--C-:B------:R-:W-:Y:S01]  /*6a90*/  FFMA.FTZ R190, R190, UR10, -R189.reuse ;  /* 0x0000000abebe7c23 */ /* 0x100fe200080108bd */
[----:B------:R1:W-:Y:S06]  /*6aa0*/  BAR.ARV R9, 0x100 ;  /* 0x000400090000751d */ /* 0x0003ec0000002000 */
[----:B------:R3:W-:Y:S01]  /*6ab0*/  @!P2 SYNCS.ARRIVE.TRANS64.RED.A1T0 RZ, [R154+URZ], RZ ;  /* 0x000000ff9affa9a7 */ /* 0x0007e2000810043f */
[----:B------:R-:W4:Y:S01]  /*6ac0*/  MUFU.EX2 R155, R155 ;  /* 0x0000009b009b7308 */ /* 0x000f220000000800 */
[--C-:B------:R-:W-:Y:S01]  /*6ad0*/  FFMA.FTZ R191, R191, UR10, -R189.reuse ;  /* 0x0000000abfbf7c23 */ /* 0x100fe200080108bd */
[--C-:B------:R-:W-:Y:S01]  /*6ae0*/  FFMA.FTZ R194, R194, UR10, -R189.reuse ;  /* 0x0000000ac2c27c23 */ /* 0x100fe200080108bd */
[--C-:B------:R-:W-:Y:S01]  /*6af0*/  FFMA.FTZ R195, R195, UR10, -R189.reuse ;  /* 0x0000000ac3c37c23 */ /* 0x100fe200080108bd */
[----:B--2---:R-:W-:Y:S01]  /*6b00*/  FFMA.FTZ R4, R181, R4, R184 ;  /* 0x00000004b5047223 */ /* 0x004fe200000100b8 */
[--C-:B------:R-:W-:Y:S01]  /*6b10*/  FFMA.FTZ R198, R198, UR10, -R189.reuse ;  /* 0x0000000ac6c67c23 */ /* 0x100fe200080108bd */
[----:B------:R-:W-:Y:S01]  /*6b20*/  FFMA.FTZ R199, R199, UR10, -R189 ;  /* 0x0000000ac7c77c23 */ /* 0x000fe200080108bd */
[----:B---3--:R-:W-:Y:S01]  /*6b30*/  FADD.FTZ R154, R10, R5 ;  /* 0x000000050a9a7221 */ /* 0x008fe20000010000 */
[----:B------:R-:W-:Y:S01]  /*6b40*/  MUFU.EX2 R185, R185 ;  /* 0x000000b900b97308 */ /* 0x000fe20000000800 */
[----:B------:R-:W-:Y:S01]  /*6b50*/  F2FP.BF16.F32.PACK_AB R162, R153, R14 ;  /* 0x0000000e99a2723e */ /* 0x000fe200000010ff */
[-C--:B------:R-:W-:Y:S01]  /*6b60*/  FMUL.FTZ R26, R26, R181.reuse ;  /* 0x000000b51a1a7220 */ /* 0x080fe20000410000 */
[----:B------:R-:W-:Y:S01]  /*6b70*/  FADD.FTZ R5, R11, R154 ;  /* 0x0000009a0b057221 */ /* 0x000fe20000010000 */
[----:B------:R-:W-:Y:S01]  /*6b80*/  F2FP.BF16.F32.PACK_AB R166, R161, R20 ;  /* 0x00000014a1a6723e */ /* 0x000fe200000010ff */
[-C--:B------:R-:W-:Y:S01]  /*6b90*/  FMUL.FTZ R27, R27, R181.reuse ;  /* 0x000000b51b1b7220 */ /* 0x080fe20000410000 */
[-C--:B------:R-:W-:Y:S01]  /*6ba0*/  FMUL.FTZ R30, R30, R181.reuse ;  /* 0x000000b51e1e7220 */ /* 0x080fe20000410000 */
[----:B------:R-:W-:Y:S01]  /*6bb0*/  FADD.FTZ R154, R156, R5 ;  /* 0x000000059c9a7221 */ /* 0x000fe20000010000 */
[----:B------:R-:W-:Y:S01]  /*6bc0*/  MUFU.EX2 R188, R188 ;  /* 0x000000bc00bc7308 */ /* 0x000fe20000000800 */
[----:B----4-:R-:W-:Y:S01]  /*6bd0*/  FADD.FTZ R4, R155, R4 ;  /* 0x000000049b047221 */ /* 0x010fe20000010000 */
[C---:B------:R-:W-:Y:S01]  /*6be0*/  F2FP.BF16.F32.PACK_AB R156, R13.reuse, R156 ;  /* 0x0000009c0d9c723e */ /* 0x040fe200000010ff */
[----:B------:R-:W-:Y:S01]  /*6bf0*/  FADD.FTZ R5, R13, R154 ;  /* 0x0000009a0d057221 */ /* 0x000fe20000010000 */
[-C--:B------:R-:W-:Y:S01]  /*6c00*/  FMUL.FTZ R31, R31, R181.reuse ;  /* 0x000000b51f1f7220 */ /* 0x080fe20000410000 */
[-C--:B------:R-:W-:Y:S01]  /*6c10*/  FMUL.FTZ R34, R34, R181.reuse ;  /* 0x000000b522227220 */ /* 0x080fe20000410000 */
[-C--:B------:R-:W-:Y:S01]  /*6c20*/  FMUL.FTZ R35, R35, R181.reuse ;  /* 0x000000b523237220 */ /* 0x080fe20000410000 */
[----:B------:R-:W-:Y:S01]  /*6c30*/  FADD.FTZ R154, R12, R5 ;  /* 0x000000050c9a7221 */ /* 0x000fe20000010000 */
[----:B------:R-:W-:Y:S01]  /*6c40*/  MUFU.EX2 R159, R159 ;  /* 0x0000009f009f7308 */ /* 0x000fe20000000800 */
[-C--:B------:R-:W-:Y:S01]  /*6c50*/  FMUL.FTZ R38, R38, R181.reuse ;  /* 0x000000b526267220 */ /* 0x080fe20000410000 */
[-C--:B------:R-:W-:Y:S01]  /*6c60*/  FMUL.FTZ R39, R39, R181.reuse ;  /* 0x000000b527277220 */ /* 0x080fe20000410000 */
[----:B------:R-:W-:Y:S01]  /*6c70*/  FADD.FTZ R5, R15, R154 ;  /* 0x0000009a0f057221 */ /* 0x000fe20000010000 */
[-C--:B------:R-:W-:Y:S01]  /*6c80*/  FMUL.FTZ R42, R42, R181.reuse ;  /* 0x000000b52a2a7220 */ /* 0x080fe20000410000 */
[-C--:B------:R-:W-:Y:S01]  /*6c90*/  FMUL.FTZ R43, R43, R181.reuse ;  /* 0x000000b52b2b7220 */ /* 0x080fe20000410000 */
[-C--:B------:R-:W-:Y:S01]  /*6ca0*/  FMUL.FTZ R46, R46, R181.reuse ;  /* 0x000000b52e2e7220 */ /* 0x080fe20000410000 */
[----:B------:R-:W-:Y:S01]  /*6cb0*/  FADD.FTZ R154, R160, R5 ;  /* 0x00000005a09a7221 */ /* 0x000fe20000010000 */
[----:B------:R-:W2:Y:S01]  /*6cc0*/  MUFU.EX2 R192, R192 ;  /* 0x000000c000c07308 */ /* 0x000ea20000000800 */
[----:B------:R-:W-:Y:S01]  /*6cd0*/  F2FP.BF16.F32.PACK_AB R160, R21, R160 ;  /* 0x000000a015a0723e */ /* 0x000fe200000010ff */
[-C--:B------:R-:W-:Y:S01]  /*6ce0*/  FMUL.FTZ R47, R47, R181.reuse ;  /* 0x000000b52f2f7220 */ /* 0x080fe20000410000 */
[----:B------:R-:W-:Y:S01]  /*6cf0*/  FADD.FTZ R5, R21, R154 ;  /* 0x0000009a15057221 */ /* 0x000fe20000010000 */
[-C--:B------:R-:W-:Y:S01]  /*6d00*/  FMUL.FTZ R50, R50, R181.reuse ;  /* 0x000000b532327220 */ /* 0x080fe20000410000 */
[-C--:B------:R-:W-:Y:S01]  /*6d10*/  FMUL.FTZ R51, R51, R181.reuse ;  /* 0x000000b533337220 */ /* 0x080fe20000410000 */
[-C--:B------:R-:W-:Y:S01]  /*6d20*/  FMUL.FTZ R54, R54, R181.reuse ;  /* 0x000000b536367220 */ /* 0x080fe20000410000 */
[----:B------:R-:W-:Y:S01]  /*6d30*/  FADD.FTZ R154, R14, R5 ;  /* 0x000000050e9a7221 */ /* 0x000fe20000010000 */
[----:B------:R3:W-:Y:S01]  /*6d40*/  MUFU.EX2 R177, R196 ;  /* 0x000000c400b17308 */ /* 0x0007e20000000800 */
[-C--:B------:R-:W-:Y:S01]  /*6d50*/  FMUL.FTZ R55, R55, R181.reuse ;  /* 0x000000b537377220 */ /* 0x080fe20000410000 */
[-C--:B------:R-:W-:Y:S01]  /*6d60*/  FMUL.FTZ R58, R58, R181.reuse ;  /* 0x000000b53a3a7220 */ /* 0x080fe20000410000 */
[----:B------:R-:W-:Y:S01]  /*6d70*/  FADD.FTZ R5, R153, R154 ;  /* 0x0000009a99057221 */ /* 0x000fe20000010000 */
[----:B------:R-:W-:Y:S01]  /*6d80*/  F2FP.BF16.F32.PACK_AB R153, R155, R184 ;  /* 0x000000b89b99723e */ /* 0x000fe200000010ff */
[-C--:B------:R-:W-:Y:S01]  /*6d90*/  FMUL.FTZ R59, R59, R181.reuse ;  /* 0x000000b53b3b7220 */ /* 0x080fe20000410000 */
[-C--:B------:R-:W-:Y:S01]  /*6da0*/  FMUL.FTZ R62, R62, R181.reuse ;  /* 0x000000b53e3e7220 */ /* 0x080fe20000410000 */
[----:B------:R-:W-:Y:S01]  /*6db0*/  FADD.FTZ R154, R164, R5 ;  /* 0x00000005a49a7221 */ /* 0x000fe20000010000 */
[----:B------:R-:W-:Y:S01]  /*6dc0*/  MUFU.EX2 R163, R163 ;  /* 0x000000a300a37308 */ /* 0x000fe20000000800 */
[--C-:B---3--:R-:W-:Y:S01]  /*6dd0*/  FFMA.FTZ R196, R167, UR10, -R189.reuse ;  /* 0x0000000aa7c47c23 */ /* 0x108fe200080108bd */
[----:B------:R-:W-:Y:S01]  /*6de0*/  FFMA.FTZ R167, R170, UR10, -R189 ;  /* 0x0000000aaaa77c23 */ /* 0x000fe200080108bd */
[C---:B------:R-:W-:Y:S01]  /*6df0*/  FADD.FTZ R5, R157.reuse, R154 ;  /* 0x0000009a9d057221 */ /* 0x040fe20000010000 */
[----:B------:R-:W-:Y:S01]  /*6e00*/  F2FP.BF16.F32.PACK_AB R164, R157, R164 ;  /* 0x000000a49da4723e */ /* 0x000fe200000010ff */
[----:B------:R-:W-:Y:S01]  /*6e10*/  FMUL.FTZ R63, R63, R181 ;  /* 0x000000b53f3f7220 */ /* 0x000fe20000410000 */
[----:B--2---:R-:W-:Y:S01]  /*6e20*/  F2FP.BF16.F32.PACK_AB R157, R192, R159 ;  /* 0x0000009fc09d723e */ /* 0x004fe200000010ff */
[----:B------:R-:W-:Y:S01]  /*6e30*/  FADD.FTZ R154, R20, R5 ;  /* 0x00000005149a7221 */ /* 0x000fe20000010000 */
[----:B------:R-:W2:Y:S01]  /*6e40*/  MUFU.EX2 R196, R196 ;  /* 0x000000c400c47308 */ /* 0x000ea20000000800 */
[-C--:B------:R-:W-:Y:S01]  /*6e50*/  FMUL.FTZ R66, R66, R181.reuse ;  /* 0x000000b542427220 */ /* 0x080fe20000410000 */
[-C--:B------:R-:W-:Y:S01]  /*6e60*/  FMUL.FTZ R67, R67, R181.reuse ;  /* 0x000000b543437220 */ /* 0x080fe20000410000 */
[----:B------:R-:W-:Y:S01]  /*6e70*/  FADD.FTZ R5, R161, R154 ;  /* 0x0000009aa1057221 */ /* 0x000fe20000010000 */
[-C--:B------:R-:W-:Y:S01]  /*6e80*/  FMUL.FTZ R70, R70, R181.reuse ;  /* 0x000000b546467220 */ /* 0x080fe20000410000 */
[-C--:B------:R-:W-:Y:S01]  /*6e90*/  FMUL.FTZ R71, R71, R181.reuse ;  /* 0x000000b547477220 */ /* 0x080fe20000410000 */
[-C--:B------:R-:W-:Y:S01]  /*6ea0*/  FMUL.FTZ R74, R74, R181.reuse ;  /* 0x000000b54a4a7220 */ /* 0x080fe20000410000 */
[----:B------:R-:W-:Y:S01]  /*6eb0*/  FADD.FTZ R154, R168, R5 ;  /* 0x00000005a89a7221 */ /* 0x000fe20000010000 */
[----:B------:R-:W-:Y:S01]  /*6ec0*/  MUFU.EX2 R167, R167 ;  /* 0x000000a700a77308 */ /* 0x000fe20000000800 */
[----:B------:R-:W-:Y:S01]  /*6ed0*/  F2FP.BF16.F32.PACK_AB R168, R165, R168 ;  /* 0x000000a8a5a8723e */ /* 0x000fe200000010ff */
[-C--:B------:R-:W-:Y:S01]  /*6ee0*/  FMUL.FTZ R75, R75, R181.reuse ;  /* 0x000000b54b4b7220 */ /* 0x080fe20000410000 */
[----:B------:R-:W-:Y:S01]  /*6ef0*/  FADD.FTZ R154, R165, R154 ;  /* 0x0000009aa59a7221 */ /* 0x000fe20000010000 */
[-C--:B------:R-:W-:Y:S01]  /*6f00*/  FMUL.FTZ R78, R78, R181.reuse ;  /* 0x000000b54e4e7220 */ /* 0x080fe20000410000 */
[-C--:B------:R-:W-:Y:S01]  /*6f10*/  FMUL.FTZ R79, R79, R181.reuse ;  /* 0x000000b54f4f7220 */ /* 0x080fe20000410000 */
[-C--:B------:R-:W-:Y:S01]  /*6f20*/  FMUL.FTZ R82, R82, R181.reuse ;  /* 0x000000b552527220 */ /* 0x080fe20000410000 */
[----:B------:R-:W-:Y:S01]  /*6f30*/  FADD.FTZ R5, R169, R154 ;  /* 0x0000009aa9057221 */ /* 0x000fe20000010000 */
[----:B------:R-:W-:Y:S01]  /*6f40*/  F2FP.BF16.F32.PACK_AB R154, R11, R10 ;  /* 0x0000000a0b9a723e */ /* 0x000fe200000010ff */
[----:B------:R-:W-:Y:S01]  /*6f50*/  FADD.FTZ R11, R185, R4 ;  /* 0x00000004b90b7221 */ /* 0x000fe20000010000 */
[----:B------:R-:W3:Y:S01]  /*6f60*/  MUFU.EX2 R202, R202 ;  /* 0x000000ca00ca7308 */ /* 0x000ee20000000800 */
[-C--:B------:R-:W-:Y:S01]  /*6f70*/  FMUL.FTZ R83, R83, R181.reuse ;  /* 0x000000b553537220 */ /* 0x080fe20000410000 */
[-C--:B------:R-:W-:Y:S01]  /*6f80*/  FMUL.FTZ R86, R86, R181.reuse ;  /* 0x000000b556567220 */ /* 0x080fe20000410000 */
[----:B------:R-:W-:Y:S01]  /*6f90*/  FADD.FTZ R4, R188, R11 ;  /* 0x0000000bbc047221 */ /* 0x000fe20000010000 */
[-C--:B------:R-:W-:Y:S01]  /*6fa0*/  FMUL.FTZ R87, R87, R181.reuse ;  /* 0x000000b557577220 */ /* 0x080fe20000410000 */
[-C--:B------:R-:W-:Y:S01]  /*6fb0*/  FMUL.FTZ R90, R90, R181.reuse ;  /* 0x000000b55a5a7220 */ /* 0x080fe20000410000 */
[----:B------:R-:W-:Y:S01]  /*6fc0*/  FMUL.FTZ R91, R91, R181 ;  /* 0x000000b55b5b7220 */ /* 0x000fe20000410000 */
[----:B------:R-:W-:Y:S01]  /*6fd0*/  FADD.FTZ R11, R159, R4 ;  /* 0x000000049f0b7221 */ /* 0x000fe20000010000 */
[----:B------:R-:W4:Y:S01]  /*6fe0*/  MUFU.EX2 R171, R171 ;  /* 0x000000ab00ab7308 */ /* 0x000f220000000800 */
[----:B--2---:R-:W-:Y:S01]  /*6ff0*/  F2FP.BF16.F32.PACK_AB R159, R196, R163 ;  /* 0x000000a3c49f723e */ /* 0x004fe200000010ff */
[-C--:B------:R-:W-:Y:S01]  /*7000*/  FMUL.FTZ R94, R94, R181.reuse ;  /* 0x000000b55e5e7220 */ /* 0x080fe20000410000 */
[----:B------:R-:W-:Y:S01]  /*7010*/  FADD.FTZ R4, R192, R11 ;  /* 0x0000000bc0047221 */ /* 0x000fe20000010000 */
[-C--:B------:R-:W-:Y:S01]  /*7020*/  FMUL.FTZ R95, R95, R181.reuse ;  /* 0x000000b55f5f7220 */ /* 0x080fe20000410000 */
[-C--:B------:R-:W-:Y:S01]  /*7030*/  FMUL.FTZ R98, R98, R181.reuse ;  /* 0x000000b562627220 */ /* 0x080fe20000410000 */
[----:B------:R-:W-:Y:S01]  /*7040*/  FMUL.FTZ R99, R99, R181 ;  /* 0x000000b563637220 */ /* 0x000fe20000410000 */
[----:B------:R-:W-:Y:S01]  /*7050*/  FADD.FTZ R11, R163, R4 ;  /* 0x00000004a30b7221 */ /* 0x000fe20000010000 */
[----:B------:R-:W2:Y:S01]  /*7060*/  MUFU.EX2 R214, R214 ;  /* 0x000000d600d67308 */ /* 0x000ea20000000800 */
[----:B---3--:R-:W-:Y:S01]  /*7070*/  F2FP.BF16.F32.PACK_AB R161, R202, R167 ;  /* 0x000000a7caa1723e */ /* 0x008fe200000010ff */
[-C--:B------:R-:W-:Y:S01]  /*7080*/  FMUL.FTZ R102, R102, R181.reuse ;  /* 0x000000b566667220 */ /* 0x080fe20000410000 */
[----:B------:R-:W-:Y:S01]  /*7090*/  FADD.FTZ R4, R196, R11 ;  /* 0x0000000bc4047221 */ /* 0x000fe20000010000 */
[-C--:B------:R-:W-:Y:S01]  /*70a0*/  FMUL.FTZ R103, R103, R181.reuse ;  /* 0x000000b567677220 */ /* 0x080fe20000410000 */
[-C--:B------:R-:W-:Y:S01]  /*70b0*/  FMUL.FTZ R106, R106, R181.reuse ;  /* 0x000000b56a6a7220 */ /* 0x080fe20000410000 */
[-C--:B------:R-:W-:Y:S01]  /*70c0*/  FMUL.FTZ R107, R107, R181.reuse ;  /* 0x000000b56b6b7220 */ /* 0x080fe20000410000 */
        /* <DEDUP_REMOVED lines=8> */
[----:B----4-:R-:W-:Y:S01]  /*7150*/  FADD.FTZ R11, R171, R4 ;  /* 0x00000004ab0b7221 */ /* 0x010fe20000010000 */
[----:B------:R-:W4:Y:S01]  /*7160*/  MUFU.EX2 R178, R178 ;  /* 0x000000b200b27308 */ /* 0x000f220000000800 */
[C---:B--2---:R-:W-:Y:S01]  /*7170*/  F2FP.BF16.F32.PACK_AB R163, R214.reuse, R171 ;  /* 0x000000abd6a3723e */ /* 0x044fe200000010ff */
[-C--:B------:R-:W-:Y:S01]  /*7180*/  FMUL.FTZ R119, R119, R181.reuse ;  /* 0x000000b577777220 */ /* 0x080fe20000410000 */
[----:B------:R-:W-:Y:S01]  /*7190*/  FADD.FTZ R4, R214, R11 ;  /* 0x0000000bd6047221 */ /* 0x000fe20000010000 */
        /* <DEDUP_REMOVED lines=21> */
[----:B--2---:R-:W-:Y:S01]  /*72f0*/  FADD.FTZ R11, R179, R4 ;  /* 0x00000004b30b7221 */ /* 0x004fe20000010000 */
[----:B------:R-:W-:Y:S01]  /*7300*/  FMUL.FTZ R151, R151, R181 ;  /* 0x000000b597977220 */ /* 0x000fe20000410000 */
[----:B------:R-:W-:-:S05]  /*7310*/  F2FP.BF16.F32.PACK_AB R155, R188, R185 ;  /* 0x000000b9bc9b723e */ /* 0x000fca00000010ff */
        /* <DEDUP_REMOVED lines=9> */
[----:B---3--:R-:W-:Y:S01]  /*73b0*/  FADD.FTZ R5, R173, R158 ;  /* 0x0000009ead057221 */ /* 0x008fe20000010000 */
[----:B------:R-:W-:-:S06]  /*73c0*/  F2FP.BF16.F32.PACK_AB R158, R15, R12 ;  /* 0x0000000c0f9e723e */ /* 0x000fcc00000010ff */
[----:B------:R-:W3:Y:S01]  /*73d0*/  MUFU.EX2 R190, R190 ;  /* 0x000000be00be7308 */ /* 0x000ee20000000800 */
[C---:B----4-:R-:W-:Y:S01]  /*73e0*/  FADD.FTZ R11, R187.reuse, R4 ;  /* 0x00000004bb0b7221 */ /* 0x050fe20000010000 */
[----:B------:R-:W-:-:S06]  /*73f0*/  F2FP.BF16.F32.PACK_AB R169, R187, R186 ;  /* 0x000000babba9723e */ /* 0x000fcc00000010ff */
[----:B------:R-:W4:Y:S01]  /*7400*/  MUFU.EX2 R191, R191 ;  /* 0x000000bf00bf7308 */ /* 0x000f220000000800 */
[C---:B--2---:R-:W-:Y:S01]  /*7410*/  FADD.FTZ R10, R176.reuse, R5 ;  /* 0x00000005b00a7221 */ /* 0x044fe20000010000 */
[----:B------:R-:W-:-:S03]  /*7420*/  F2FP.BF16.F32.PACK_AB R172, R176, R173 ;  /* 0x000000adb0ac723e */ /* 0x000fc600000010ff */
[----:B------:R-:W-:-:S03]  /*7430*/  FADD.FTZ R5, R177, R10 ;  /* 0x0000000ab1057221 */ /* 0x000fc60000010000 */
        /* <DEDUP_REMOVED lines=11> */
[----:B----4-:R-:W-:Y:S01]  /*74f0*/  FADD.FTZ R11, R7, R4 ;  /* 0x00000004070b7221 */ /* 0x010fe20000010000 */
[C---:B--2---:R-:W-:Y:S01]  /*7500*/  FADD.FTZ R5, R180.reuse, R5 ;  /* 0x00000005b4057221 */ /* 0x044fe20000010000 */
[----:B------:R-:W-:Y:S02]  /*7510*/  F2FP.BF16.F32.PACK_AB R174, R180, R177 ;  /* 0x000000b1b4ae723e */ /* 0x000fe400000010ff */
[C---:B---3--:R-:W-:Y:S01]  /*7520*/  FADD.FTZ R4, R10.reuse, R11 ;  /* 0x0000000b0a047221 */ /* 0x048fe20000010000 */
[----:B------:R-:W-:Y:S01]  /*7530*/  F2FP.BF16.F32.PACK_AB R175, R10, R7 ;  /* 0x000000070aaf723e */ /* 0x000fe200000010ff */
[----:B-1----:R-:W-:Y:S06]  /*7540*/  @!P0 BRA `(.L_x_4180) ;  /* 0x0000000000048947 */ /* 0x002fec0003800000 */
[----:B------:R-:W-:Y:S01]  /*7550*/  BPT.TRAP 0x1 ;  /* 0x000000040000795c */ /* 0x000fe20000300000 */
.L_x_4180:
[----:B------:R1:W2:Y:S01]  /*7560*/  SYNCS.PHASECHK.TRANS64.TRYWAIT P1, [UR24+0x22850], R6 ;  /* 0x02285006ff0075a7 */ /* 0x0002a20008020158 */
[----:B------:R-:W-:Y:S05]  /*7570*/  @!P0 BRA `(.L_x_4181) ;  /* 0x0000000000048947 */ /* 0x000fea0003800000 */
[----:B------:R-:W-:Y:S01]  /*7580*/  BPT.TRAP 0x1 ;  /* 0x000000040000795c */ /* 0x000fe20000300000 */
.L_x_4181:
[----:B--2---:R-:W-:Y:S05]  /*7590*/  @P1 BRA `(.L_x_4182) ;  /* 0x0000000000081947 */ /* 0x004fea0003800000 */
[----:B------:R-:W2:Y:S02]  /*75a0*/  SYNCS.PHASECHK.TRANS64.TRYWAIT P1, [UR24+0x22850], R6 ;  /* 0x02285006ff0075a7 */ /* 0x000ea40008020158 */
[----:B--2---:R-:W-:Y:S05]  /*75b0*/  @!P1 BRA `(.L_x_4183) ;  /* 0x0000008000189947 */ /* 0x004fea0003800000 */
.L_x_4182:
[----:B------:R-:W3:Y:S01]  /*75c0*/  S2R R7, SR_TID.X ;  /* 0x0000000000077919 */ /* 0x000ee20000002100 */
[----:B------:R-:W-:Y:S01]  /*75d0*/  UIMAD UR11, UR36, 0xc00, UR21 ;  /* 0x00000c00240b78a4 */ /* 0x000fe2000f8e0215 */
[----:B------:R-:W-:Y:S01]  /*75e0*/  ISETP.LT.AND P1, PT, RZ, UR23, PT ;  /* 0x00000017ff007c0c */ /* 0x000fe2000bf21270 */
[----:B------:R-:W-:Y:S01]  /*75f0*/  UMOV UR7, 0x40000040 ;  /* 0x4000004000077882 */ /* 0x000fe20000000000 */
[----:B--2---:R-:W-:Y:S01]  /*7600*/  @!P2 VIADD R183, R183, 0x22860 ;  /* 0x00022860b7b7a836 */ /* 0x004fe20000000000 */
[----:B------:R-:W-:Y:S01]  /*7610*/  UIADD3 UR23, UR23, -0x1, URZ ;  /* 0xffffffff17177890 */ /* 0x000fe2000fffe03f */
[----:B------:R-:W-:Y:S02]  /*7620*/  IMAD.MOV.U32 R201, RZ, RZ, R0 ;  /* 0x000000ffffc97224 */ /* 0x000fe400078e0000 */
[----:B------:R-:W-:Y:S01]  /*7630*/  UMOV UR6, UR11 ;  /* 0x0000000b00067c82 */ /* 0x000fe20008000000 */
[----:B------:R-:W-:Y:S02]  /*7640*/  @!P2 PRMT R183, RZ, 0x654, R183 ;  /* 0x00000654ffb7a816 */ /* 0x000fe400000000b7 */
        /* <DEDUP_REMOVED lines=39> */
.L_x_4175:
        /* <DEDUP_REMOVED lines=8> */
[----:B01----:R-:W0:Y:S01]  /*7940*/  SHFL.BFLY PT, R6, R5, 0x2, 0x1f ;  /* 0x0c401f0005067f89 */ /* 0x003e2200000e0000 */
[----:B------:R-:W-:-:S02]  /*7950*/  UIADD3 UR38, UR38, 0x1, URZ ;  /* 0x0000000126267890 */ /* 0x000fc4000fffe03f */
[----:B------:R-:W-:Y:S01]  /*7960*/  USEL UR36, UR36, URZ, UP0 ;  /* 0x0000003f24247287 */ /* 0x000fe20008000000 */
[----:B--2---:R-:W-:Y:S01]  /*7970*/  FADD.FTZ R11, R11, R4 ;  /* 0x000000040b0b7221 */ /* 0x004fe20000010000 */
[----:B------:R-:W-:Y:S01]  /*7980*/  IMAD.MOV.U32 R4, RZ, RZ, RZ ;  /* 0x000000ffff047224 */ /* 0x000fe200078e00ff */
[----:B------:R-:W-:-:S03]  /*7990*/  ULOP3.LUT UR37, UR37, UR4, URZ, 0x3c, !UPT ;  /* 0x0000000425257292 */ /* 0x000fc6000f8e3c3f */
[----:B------:R-:W1:Y:S01]  /*79a0*/  SHFL.BFLY PT, R8, R11, 0x1, 0x1f ;  /* 0x0c201f000b087f89 */ /* 0x000e6200000e0000 */
[----:B0-----:R-:W-:Y:S01]  /*79b0*/  FADD.FTZ R6, R6, R5 ;  /* 0x0000000506067221 */ /* 0x001fe20000010000 */
[----:B------:R-:W-:-:S04]  /*79c0*/  IMAD.MOV.U32 R5, RZ, RZ, -0x800000 ;  /* 0xff800000ff057424 */ /* 0x000fc800078e00ff */
[----:B------:R-:W0:Y:S01]  /*79d0*/  SHFL.BFLY PT, R7, R6, 0x1, 0x1f ;  /* 0x0c201f0006077f89 */ /* 0x000e2200000e0000 */
[----:B-1----:R-:W-:Y:S01]  /*79e0*/  FADD.FTZ R10, R11, R8 ;  /* 0x000000080b0a7221 */ /* 0x002fe20000010000 */
[----:B------:R-:W-:-:S04]  /*79f0*/  IMAD.U32 R8, RZ, RZ, UR10 ;  /* 0x0000000aff087e24 */ /* 0x000fc8000f8e00ff */
[----:B------:R-:W-:-:S13]  /*7a00*/  FSETP.NE.FTZ.AND P2, PT, R10, RZ, PT ;  /* 0x000000ff0a00720b */ /* 0x000fda0003f55000 */
[----:B------:R-:W1:Y:S01]  /*7a10*/  @P2 MUFU.RCP R4, R10 ;  /* 0x0000000a00042308 */ /* 0x000e620000001000 */
[----:B------:R-:W-:Y:S01]  /*7a20*/  @P2 FMUL.FTZ R14, R14, 0.69314718246459960938 ;  /* 0x3f3172180e0e2820 */ /* 0x000fe20000410000 */
[----:B0-----:R-:W-:Y:S01]  /*7a30*/  FADD.FTZ R12, R6, R7 ;  /* 0x00000007060c7221 */ /* 0x001fe20000010000 */
[----:B------:R-:W-:Y:S02]  /*7a40*/  IMAD.MOV.U32 R7, RZ, RZ, RZ ;  /* 0x000000ffff077224 */ /* 0x000fe400078e00ff */
[----:B------:R-:W-:Y:S02]  /*7a50*/  IMAD.MOV.U32 R6, RZ, RZ, -0x800000 ;  /* 0xff800000ff067424 */ /* 0x000fe400078e00ff */
[----:B------:R-:W-:Y:S01]  /*7a60*/  FSETP.NE.FTZ.AND P1, PT, R12, RZ, PT ;  /* 0x000000ff0c00720b */ /* 0x000fe20003f35000 */
[----:B------:R-:W0:Y:S01]  /*7a70*/  @P2 MUFU.LG2 R10, R10 ;  /* 0x0000000a000a2308 */ /* 0x000e220000000c00 */
[-C--:B-1----:R-:W-:Y:S01]  /*7a80*/  FMUL.FTZ R26, R26, R4.reuse ;  /* 0x000000041a1a7220 */ /* 0x082fe20000410000 */
[-C--:B------:R-:W-:Y:S01]  /*7a90*/  FMUL.FTZ R34, R34, R4.reuse ;  /* 0x0000000422227220 */ /* 0x080fe20000410000 */
[----:B------:R-:W-:-:S09]  /*7aa0*/  FMUL.FTZ R35, R35, R4 ;  /* 0x0000000423237220 */ /* 0x000fd20000410000 */
[----:B---3--:R-:W1:Y:S01]  /*7ab0*/  @P1 MUFU.LG2 R9, R12 ;  /* 0x0000000c00091308 */ /* 0x008e620000000c00 */
[----:B------:R-:W-:Y:S01]  /*7ac0*/  @P1 FMUL.FTZ R8, R8, 0.69314718246459960938 ;  /* 0x3f31721808081820 */ /* 0x000fe20000410000 */
[-C--:B------:R-:W-:Y:S01]  /*7ad0*/  FMUL.FTZ R38, R38, R4.reuse ;  /* 0x0000000426267220 */ /* 0x080fe20000410000 */
[-C--:B------:R-:W-:Y:S01]  /*7ae0*/  FMUL.FTZ R39, R39, R4.reuse ;  /* 0x0000000427277220 */ /* 0x080fe20000410000 */
[-C--:B------:R-:W-:Y:S01]  /*7af0*/  FMUL.FTZ R42, R42, R4.reuse ;  /* 0x000000042a2a7220 */ /* 0x080fe20000410000 */
[----:B0-----:R-:W-:Y:S01]  /*7b00*/  @P2 FMUL.FTZ R11, R10, 0.69314718246459960938 ;  /* 0x3f3172180a0b2820 */ /* 0x001fe20000410000 */
        /* <DEDUP_REMOVED lines=19> */
[-C--:B0-----:R-:W-:Y:S01]  /*7c40*/  FMUL.FTZ R183, R48, R7.reuse ;  /* 0x0000000730b77220 */ /* 0x081fe20000410000 */
        /* <DEDUP_REMOVED lines=106> */
.L_x_4154:
        /* <DEDUP_REMOVED lines=18> */
[----:B------:R-:W-:-:S03]  /*8410*/  F2FP.BF16.F32.PACK_AB R32, R33, R32 ;  /* 0x000000202120723e */ /* 0x000fc600000010ff */
[----:B------:R-:W1:Y:S01]  /*8420*/  LDC R48, c[0x0][0xbe8] ;  /* 0x0002fa00ff307b82 */ /* 0x000e620000000800 */
[----:B------:R-:W-:Y:S01]  /*8430*/  F2FP.BF16.F32.PACK_AB R33, R35, R34 ;  /* 0x000000222321723e */ /* 0x000fe200000010ff */
[----:B------:R-:W-:Y:S01]  /*8440*/  ULDC.64 UR8, c[0x0][0xb90] ;  /* 0x0002e40000087ab9 */ /* 0x000fe20000000a00 */
[----:B------:R-:W-:Y:S01]  /*8450*/  F2FP.BF16.F32.PACK_AB R35, R39, R38 ;  /* 0x000000262723723e */ /* 0x000fe200000010ff */
[----:B------:R-:W-:Y:S01]  /*8460*/  VIADD R39, R16, UR44 ;  /* 0x0000002c10277c36 */ /* 0x000fe20008000000 */
[----:B------:R-:W-:Y:S01]  /*8470*/  UIMAD UR5, UR10, UR8, URZ ;  /* 0x000000080a0572a4 */ /* 0x000fe2000f8e023f */
[----:B------:R-:W-:Y:S01]  /*8480*/  F2FP.BF16.F32.PACK_AB R40, R41, R40 ;  /* 0x000000282928723e */ /* 0x000fe200000010ff */
[----:B------:R-:W-:Y:S01]  /*8490*/  UIMAD.WIDE.U32 UR6, UR39, UR8, URZ ;  /* 0x00000008270672a5 */ /* 0x000fe2000f8e003f */
[----:B------:R-:W-:Y:S01]  /*84a0*/  F2FP.BF16.F32.PACK_AB R34, R37, R36 ;  /* 0x000000242522723e */ /* 0x000fe200000010ff */
[----:B------:R-:W-:Y:S01]  /*84b0*/  UIMAD UR5, UR39, UR9, UR5 ;  /* 0x00000009270572a4 */ /* 0x000fe2000f8e0205 */
[----:B------:R-:W-:Y:S01]  /*84c0*/  F2FP.BF16.F32.PACK_AB R41, R43, R42 ;  /* 0x0000002a2b29723e */ /* 0x000fe200000010ff */
[----:B------:R-:W-:Y:S01]  /*84d0*/  IMAD.MOV.U32 R36, RZ, RZ, R39 ;  /* 0x000000ffff247224 */ /* 0x000fe200078e0027 */
[----:B------:R-:W-:Y:S01]  /*84e0*/  F2FP.BF16.F32.PACK_AB R42, R45, R182 ;  /* 0x000000b62d2a723e */ /* 0x000fe200000010ff */
[----:B------:R-:W-:Y:S01]  /*84f0*/  ULDC.64 UR8, c[0x0][0xb98] ;  /* 0x0002e60000087ab9 */ /* 0x000fe20000000a00 */
[----:B------:R-:W-:Y:S01]  /*8500*/  F2FP.BF16.F32.PACK_AB R43, R47, R46 ;  /* 0x0000002e2f2b723e */ /* 0x000fe200000010ff */
[----:B------:R-:W-:-:S02]  /*8510*/  UIADD3 UR7, UR7, UR5, URZ ;  /* 0x0000000507077290 */ /* 0x000fc4000fffe03f */
[----:B------:R-:W-:Y:S02]  /*8520*/  UIMAD UR5, UR12, UR8, URZ ;  /* 0x000000080c0572a4 */ /* 0x000fe4000f8e023f */
[----:B------:R-:W-:Y:S01]  /*8530*/  UIMAD.WIDE.U32 UR6, UR42, UR8, UR6 ;  /* 0x000000082a0672a5 */ /* 0x000fe2000f8e0006 */
[----:B------:R-:W-:Y:S02]  /*8540*/  MOV R172, R203 ;  /* 0x000000cb00ac7202 */ /* 0x000fe40000000f00 */
[----:B0-----:R-:W-:Y:S01]  /*8550*/  MOV R173, R0 ;  /* 0x0000000000ad7202 */ /* 0x001fe20000000f00 */
[----:B------:R-:W-:-:S03]  /*8560*/  UIMAD UR5, UR42, UR9, UR5 ;  /* 0x000000092a0572a4 */ /* 0x000fc6000f8e0205 */
[----:B------:R-:W-:Y:S01]  /*8570*/  ULDC.64 UR8, c[0x0][0xae8] ;  /* 0x0002ba0000087ab9 */ /* 0x000fe20000000a00 */
[----:B------:R-:W-:-:S04]  /*8580*/  IMAD.WIDE R20, R207, 0x2, R172 ;  /* 0x00000002cf147825 */ /* 0x000fc800078e02ac */
[----:B------:R-:W-:Y:S01]  /*8590*/  IMAD.WIDE R172, R3, 0x2, R172 ;  /* 0x0000000203ac7825 */ /* 0x000fe200078e02ac */
[C---:B------:R-:W-:Y:S02]  /*85a0*/  IADD3 R9, P3, R20.reuse, 0xc060, RZ ;  /* 0x0000c06014097810 */ /* 0x040fe40007f7e0ff */
[C---:B------:R-:W-:Y:S02]  /*85b0*/  IADD3 R115, P0, R20.reuse, 0x8060, RZ ;  /* 0x0000806014737810 */ /* 0x040fe40007f1e0ff */
[----:B------:R-:W-:Y:S02]  /*85c0*/  LOP3.LUT R8, R9, 0x380, RZ, 0xc0, !PT ;  /* 0x0000038009087812 */ /* 0x000fe400078ec0ff */
[----:B------:R-:W-:Y:S01]  /*85d0*/  IADD3 R111, P2, R20, 0x8040, RZ ;  /* 0x00008040146f7810 */ /* 0x000fe20007f5e0ff */
[--C-:B------:R-:W-:Y:S01]  /*85e0*/  IMAD.X R153, RZ, RZ, R21.reuse, P0 ;  /* 0x000000ffff997224 */ /* 0x100fe200000e0615 */
[----:B------:R-:W-:Y:S02]  /*85f0*/  SHF.R.U64 R8, R8, 0x3, RZ ;  /* 0x0000000308087819 */ /* 0x000fe400000012ff */
[----:B------:R-:W-:Y:S01]  /*8600*/  LOP3.LUT R0, R115, 0x380, RZ, 0xc0, !PT ;  /* 0x0000038073007812 */ /* 0x000fe200078ec0ff */
[----:B------:R-:W-:Y:S01]  /*8610*/  IMAD.X R157, RZ, RZ, R21, P2 ;  /* 0x000000ffff9d7224 */ /* 0x000fe200010e0615 */
[----:B------:R-:W-:-:S02]  /*8620*/  LOP3.LUT R147, R20, 0x380, RZ, 0xc0, !PT ;  /* 0x0000038014937812 */ /* 0x000fc400078ec0ff */
[----:B------:R-:W-:Y:S01]  /*8630*/  LOP3.LUT R8, R8, R9, RZ, 0x3c, !PT ;  /* 0x0000000908087212 */ /* 0x000fe200078e3cff */
[--C-:B------:R-:W-:Y:S01]  /*8640*/  IMAD.X R9, RZ, RZ, R21.reuse, P3 ;  /* 0x000000ffff097224 */ /* 0x100fe200018e0615 */
[----:B------:R-:W-:Y:S02]  /*8650*/  IADD3 R12, P2, R20, 0x4000, RZ ;  /* 0x00004000140c7810 */ /* 0x000fe40007f5e0ff */
[----:B------:R-:W-:Y:S02]  /*8660*/  SHF.R.U64 R0, R0, 0x3, RZ ;  /* 0x0000000300007819 */ /* 0x000fe400000012ff */
[C---:B------:R-:W-:Y:S01]  /*8670*/  IADD3 R127, P4, R20.reuse, 0xc040, RZ ;  /* 0x0000c040147f7810 */ /* 0x040fe20007f9e0ff */
[--C-:B------:R-:W-:Y:S01]  /*8680*/  IMAD.X R13, RZ, RZ, R21.reuse, P2 ;  /* 0x000000ffff0d7224 */ /* 0x100fe200010e0615 */
        /* <DEDUP_REMOVED lines=10> */
[----:B------:R-:W-:Y:S01]  /*8730*/  IMAD.X R159, RZ, RZ, R21, P3 ;  /* 0x000000ffff9f7224 */ /* 0x000fe200018e0615 */
[----:B------:R-:W-:-:S02]  /*8740*/  IADD3 R115, P2, R172, 0x7000, RZ ;  /* 0x00007000ac737810 */ /* 0x000fc40007f5e0ff */
        /* <DEDUP_REMOVED lines=18> */
[----:B------:R-:W-:Y:S02]  /*8870*/  SHF.R.U64 R114, R114, 0x3, RZ ;  /* 0x0000000372727819 */ /* 0x000fe400000012ff */
[----:B------:R-:W-:Y:S02]  /*8880*/  LOP3.LUT R150, R20, R119, RZ, 0x3c, !PT ;  /* 0x0000007714967212 */ /* 0x000fe400078e3cff */
[----:B------:R-:W-:Y:S02]  /*8890*/  LOP3.LUT R20, R107, 0x380, RZ, 0xc0, !PT ;  /* 0x000003806b147812 */ /* 0x000fe400078ec0ff */
[----:B------:R-:W-:Y:S02]  /*88a0*/  SHF.R.U64 R21, R21, 0x3, RZ ;  /* 0x0000000315157819 */ /* 0x000fe400000012ff */
[----:B------:R-:W-:Y:S01]  /*88b0*/  LOP3.LUT R114, R114, R115, RZ, 0x3c, !PT ;  /* 0x0000007372727212 */ /* 0x000fe200078e3cff */
[----:B------:R-:W-:Y:S01]  /*88c0*/  IMAD.X R115, RZ, RZ, R173, P2 ;  /* 0x000000ffff737224 */ /* 0x000fe200010e06ad */
[----:B------:R-:W-:-:S02]  /*88d0*/  IADD3 R143, P2, R172, 0xe000, RZ ;  /* 0x0000e000ac8f7810 */ /* 0x000fc40007f5e0ff */
[----:B------:R-:W-:Y:S02]  /*88e0*/  SHF.R.U64 R20, R20, 0x3, RZ ;  /* 0x0000000314147819 */ /* 0x000fe400000012ff */
[----:B------:R-:W-:Y:S02]  /*88f0*/  LOP3.LUT R158, R21, R102, RZ, 0x3c, !PT ;  /* 0x00000066159e7212 */ /* 0x000fe400078e3cff */
[----:B------:R-:W-:Y:S02]  /*8900*/  LOP3.LUT R21, R98, 0x380, RZ, 0xc0, !PT ;  /* 0x0000038062157812 */ /* 0x000fe400078ec0ff */
[----:B------:R-:W-:Y:S02]  /*8910*/  LOP3.LUT R142, R143, 0x380, RZ, 0xc0, !PT ;  /* 0x000003808f8e7812 */ /* 0x000fe400078ec0ff */
[----:B------:R-:W-:Y:S02]  /*8920*/  LOP3.LUT R160, R20, R107, RZ, 0x3c, !PT ;  /* 0x0000006b14a07212 */ /* 0x000fe400078e3cff */
[----:B------:R-:W-:-:S02]  /*8930*/  LOP3.LUT R20, R103, 0x380, RZ, 0xc0, !PT ;  /* 0x0000038067147812 */ /* 0x000fc400078ec0ff */
[----:B------:R-:W-:Y:S02]  /*8940*/  SHF.R.U64 R21, R21, 0x3, RZ ;  /* 0x0000000315157819 */ /* 0x000fe400000012ff */
[----:B------:R-:W-:Y:S02]  /*8950*/  SHF.R.U64 R142, R142, 0x3, RZ ;  /* 0x000000038e8e7819 */ /* 0x000fe400000012ff */
[----:B------:R-:W-:Y:S02]  /*8960*/  SHF.R.U64 R20, R20, 0x3, RZ ;  /* 0x0000000314147819 */ /* 0x000fe400000012ff */
[----:B------:R-:W-:Y:S02]  /*8970*/  LOP3.LUT R162, R21, R98, RZ, 0x3c, !PT ;  /* 0x0000006215a27212 */ /* 0x000fe400078e3cff */
[----:B------:R-:W-:Y:S02]  /*8980*/  IADD3 R21, P3, R172, 0x1000, RZ ;  /* 0x00001000ac157810 */ /* 0x000fe40007f7e0ff */
[----:B------:R-:W-:Y:S01]  /*8990*/  LOP3.LUT R142, R142, R143, RZ, 0x3c, !PT ;  /* 0x0000008f8e8e7212 */ /* 0x000fe200078e3cff */
[----:B------:R-:W-:Y:S01]  /*89a0*/  IMAD.X R143, RZ, RZ, R173, P2 ;  /* 0x000000ffff8f7224 */ /* 0x000fe200010e06ad */
[----:B------:R-:W-:-:S02]  /*89b0*/  LOP3.LUT R0, R3, 0x380, RZ, 0xc0, !PT ;  /* 0x0000038003007812 */ /* 0x000fc400078ec0ff */
[----:B-1----:R-:W-:Y:S02]  /*89c0*/  ISETP.NE.AND P2, PT, R48, 0x1, PT ;  /* 0x000000013000780c */ /* 0x002fe40003f45270 */
[----:B------:R-:W-:Y:S02]  /*89d0*/  LOP3.LUT R166, R20, R103, RZ, 0x3c, !PT ;  /* 0x0000006714a67212 */ /* 0x000fe400078e3cff */
[----:B------:R-:W-:Y:S02]  /*89e0*/  LOP3.LUT R20, R21, 0x380, RZ, 0xc0, !PT ;  /* 0x0000038015147812 */ /* 0x000fe400078ec0ff */
[----:B------:R-:W-:Y:S02]  /*89f0*/  SHF.R.U64 R0, R0, 0x3, RZ ;  /* 0x0000000300007819 */ /* 0x000fe400000012ff */
[----:B------:R-:W-:Y:S02]  /*8a00*/  SHF.R.U64 R20, R20, 0x3, RZ ;  /* 0x0000000314147819 */ /* 0x000fe400000012ff */
[----:B------:R-:W-:-:S02]  /*8a10*/  LOP3.LUT R154, R0, R3, RZ, 0x3c, !PT ;  /* 0x00000003009a7212 */ /* 0x000fc400078e3cff */
[----:B------:R-:W-:Y:S02]  /*8a20*/  MOV R213, R146 ;  /* 0x0000009200d57202 */ /* 0x000fe40000000f00 */
[----:B------:R-:W-:Y:S02]  /*8a30*/  LOP3.LUT R3, R30, 0x380, RZ, 0xc0, !PT ;  /* 0x000003801e037812 */ /* 0x000fe400078ec0ff */
[----:B------:R-:W-:Y:S01]  /*8a40*/  LOP3.LUT R20, R20, R21, RZ, 0x3c, !PT ;  /* 0x0000001514147212 */ /* 0x000fe200078e3cff */
[----:B------:R-:W-:Y:S01]  /*8a50*/  IMAD.X R21, RZ, RZ, R173, P3 ;  /* 0x000000ffff157224 */ /* 0x000fe200018e06ad */
[----:B------:R-:W-:Y:S01]  /*8a60*/  LOP3.LUT R0, R31, 0x380, RZ, 0xc0, !PT ;  /* 0x000003801f007812 */ /* 0x000fe200078ec0ff */
[----:B------:R0:W-:Y:S01]  /*8a70*/  STSM.16.M88.4 [R213], R24 ;  /* 0x00000018d5007844 */ /* 0x0001e20000000200 */
[----:B------:R-:W-:Y:S02]  /*8a80*/  SHF.R.U64 R3, R3, 0x3, RZ ;  /* 0x0000000303037819 */ /* 0x000fe400000012ff */
[----:B------:R-:W-:-:S02]  /*8a90*/  IADD3 R119, P3, R172, 0x8000, RZ ;  /* 0x00008000ac777810 */ /* 0x000fc40007f7e0ff */
[----:B------:R-:W-:Y:S02]  /*8aa0*/  SHF.R.U64 R0, R0, 0x3, RZ ;  /* 0x0000000300007819 */ /* 0x000fe400000012ff */
[----:B------:R-:W-:Y:S02]  /*8ab0*/  LOP3.LUT R168, R3, R30, RZ, 0x3c, !PT ;  /* 0x0000001e03a87212 */ /* 0x000fe400078e3cff */
[----:B------:R-:W-:Y:S02]  /*8ac0*/  LOP3.LUT R118, R119, 0x380, RZ, 0xc0, !PT ;  /* 0x0000038077767812 */ /* 0x000fe400078ec0ff */
[----:B------:R-:W-:Y:S02]  /*8ad0*/  LOP3.LUT R3, R12, 0x380, RZ, 0xc0, !PT ;  /* 0x000003800c037812 */ /* 0x000fe400078ec0ff */
[----:B------:R-:W-:Y:S02]  /*8ae0*/  LOP3.LUT R164, R0, R31, RZ, 0x3c, !PT ;  /* 0x0000001f00a47212 */ /* 0x000fe400078e3cff */
[----:B------:R-:W-:Y:S01]  /*8af0*/  SHF.R.U64 R118, R118, 0x3, RZ ;  /* 0x0000000376767819 */ /* 0x000fe200000012ff */
[----:B0-----:R-:W0:Y:S01]  /*8b00*/  @P2 LDC R24, c[0x0][0xbec] ;  /* 0x0002fb00ff182b82 */ /* 0x001e220000000800 */
[----:B------:R-:W-:-:S02]  /*8b10*/  LOP3.LUT R106, R111, 0x380, RZ, 0xc0, !PT ;  /* 0x000003806f6a7812 */ /* 0x000fc400078ec0ff */
[----:B------:R-:W-:Y:S02]  /*8b20*/  LOP3.LUT R0, R99, 0x380, RZ, 0xc0, !PT ;  /* 0x0000038063007812 */ /* 0x000fe400078ec0ff */
[----:B------:R-:W-:Y:S02]  /*8b30*/  SHF.R.U64 R3, R3, 0x3, RZ ;  /* 0x0000000303037819 */ /* 0x000fe400000012ff */
[----:B------:R-:W-:Y:S01]  /*8b40*/  LOP3.LUT R118, R118, R119, RZ, 0x3c, !PT ;  /* 0x0000007776767212 */ /* 0x000fe200078e3cff */
[----:B------:R-:W1:Y:S01]  /*8b50*/  @P2 LDC R27, c[0x0][0xbf0] ;  /* 0x0002fc00ff1b2b82 */ /* 0x000e620000000800 */
[----:B------:R-:W-:Y:S01]  /*8b60*/  SHF.R.U64 R106, R106, 0x3, RZ ;  /* 0x000000036a6a7819 */ /* 0x000fe200000012ff */
[----:B------:R-:W-:Y:S01]  /*8b70*/  IMAD.X R119, RZ, RZ, R173, P3 ;  /* 0x000000ffff777224 */ /* 0x000fe200018e06ad */
[----:B------:R-:W-:Y:S02]  /*8b80*/  SHF.R.U64 R0, R0, 0x3, RZ ;  /* 0x0000000300007819 */ /* 0x000fe400000012ff */
[----:B------:R-:W-:-:S02]  /*8b90*/  LOP3.LUT R12, R3, R12, RZ, 0x3c, !PT ;  /* 0x0000000c030c7212 */ /* 0x000fc400078e3cff */
[C---:B------:R-:W-:Y:S02]  /*8ba0*/  IADD3 R107, P0, R172.reuse, 0x5000, RZ ;  /* 0x00005000ac6b7810 */ /* 0x040fe40007f1e0ff */
[----:B------:R-:W-:Y:S02]  /*8bb0*/  IADD3 R3, P3, R172, 0xf000, RZ ;  /* 0x0000f000ac037810 */ /* 0x000fe40007f7e0ff */
[----:B------:R-:W-:Y:S02]  /*8bc0*/  LOP3.LUT R10, R127, 0x380, RZ, 0xc0, !PT ;  /* 0x000003807f0a7812 */ /* 0x000fe400078ec0ff */
[----:B------:R-:W-:Y:S01]  /*8bd0*/  LOP3.LUT R14, R123, 0x380, RZ, 0xc0, !PT ;  /* 0x000003807b0e7812 */ /* 0x000fe200078ec0ff */
[----:B------:R-:W-:Y:S01]  /*8be0*/  IMAD.X R147, RZ, RZ, R173, P3 ;  /* 0x000000ffff937224 */ /* 0x000fe200018e06ad */
[----:B------:R-:W-:Y:S01]  /*8bf0*/  LOP3.LUT R156, R106, R111, RZ, 0x3c, !PT ;  /* 0x0000006f6a9c7212 */ /* 0x000fe200078e3cff */
[----:B0-----:R-:W-:Y:S01]  /*8c00*/  @P2 IMAD.HI.U32 R24, R39, R24, RZ ;  /* 0x0000001827182227 */ /* 0x001fe200078e00ff */
[----:B------:R-:W-:-:S02]  /*8c10*/  LOP3.LUT R170, R0, R99, RZ, 0x3c, !PT ;  /* 0x0000006300aa7212 */ /* 0x000fc400078e3cff */
[----:B------:R-:W-:Y:S02]  /*8c20*/  LOP3.LUT R106, R107, 0x380, RZ, 0xc0, !PT ;  /* 0x000003806b6a7812 */ /* 0x000fe400078ec0ff */
[----:B------:R-:W-:Y:S02]  /*8c30*/  LOP3.LUT R0, R3, 0x380, RZ, 0xc0, !PT ;  /* 0x0000038003007812 */ /* 0x000fe400078ec0ff */
[----:B------:R-:W-:Y:S02]  /*8c40*/  SHF.R.U64 R10, R10, 0x3, RZ ;  /* 0x000000030a0a7819 */ /* 0x000fe400000012ff */
[----:B------:R-:W-:Y:S02]  /*8c50*/  SHF.R.U64 R14, R14, 0x3, RZ ;  /* 0x000000030e0e7819 */ /* 0x000fe400000012ff */
[----:B------:R-:W-:Y:S02]  /*8c60*/  SHF.R.U64 R106, R106, 0x3, RZ ;  /* 0x000000036a6a7819 */ /* 0x000fe400000012ff */
[----:B------:R-:W-:-:S02]  /*8c70*/  SHF.R.U64 R0, R0, 0x3, RZ ;  /* 0x0000000300007819 */ /* 0x000fc400000012ff */
[----:B------:R-:W-:Y:S02]  /*8c80*/  LOP3.LUT R10, R10, R127, RZ, 0x3c, !PT ;  /* 0x0000007f0a0a7212 */ /* 0x000fe400078e3cff */
[----:B------:R-:W-:Y:S02]  /*8c90*/  LOP3.LUT R14, R14, R123, RZ, 0x3c, !PT ;  /* 0x0000007b0e0e7212 */ /* 0x000fe400078e3cff */
[----:B------:R-:W-:Y:S01]  /*8ca0*/  LOP3.LUT R106, R106, R107, RZ, 0x3c, !PT ;  /* 0x0000006b6a6a7212 */ /* 0x000fe200078e3cff */
[----:B------:R-:W-:Y:S01]  /*8cb0*/  IMAD.X R107, RZ, RZ, R173, P0 ;  /* 0x000000ffff6b7224 */ /* 0x000fe200000e06ad */
[----:B------:R-:W-:Y:S02]  /*8cc0*/  LOP3.LUT R146, R0, R3, RZ, 0x3c, !PT ;  /* 0x0000000300927212 */ /* 0x000fe400078e3cff */
[----:B------:R-:W-:Y:S02]  /*8cd0*/  MOV R154, R154 ;  /* 0x0000009a009a7202 */ /* 0x000fe40000000f00 */
[----:B------:R-:W-:-:S02]  /*8ce0*/  MOV R3, R8 ;  /* 0x0000000800037202 */ /* 0x000fc40000000f00 */
[----:B------:R-:W-:Y:S01]  /*8cf0*/  MOV R0, R10 ;  /* 0x0000000a00007202 */ /* 0x000fe20000000f00 */
[----:B------:R-:W-:Y:S01]  /*8d00*/  STSM.16.M88.4 [R154], R32 ;  /* 0x000000209a007844 */ /* 0x000fe20000000200 */
[----:B------:R-:W-:Y:S02]  /*8d10*/  MOV R164, R164 ;  /* 0x000000a400a47202 */ /* 0x000fe40000000f00 */
[----:B------:R-:W-:Y:S02]  /*8d20*/  IADD3 R135, P0, R172, 0xc000, RZ ;  /* 0x0000c000ac877810 */ /* 0x000fe40007f1e0ff */
[----:B------:R-:W-:Y:S01]  /*8d30*/  MOV R44, R14 ;  /* 0x0000000e002c7202 */ /* 0x000fe20000000f00 */
[----:B------:R-:W-:Y:S01]  /*8d40*/  STSM.16.M88.4 [R164], R40 ;  /* 0x00000028a4007844 */ /* 0x000fe20000000200 */
[----:B------:R-:W-:Y:S02]  /*8d50*/  MOV R170, R170 ;  /* 0x000000aa00aa7202 */ /* 0x000fe40000000f00 */
        /* <DEDUP_REMOVED lines=8> */
[----:B------:R-:W-:Y:S02]  /*8de0*/  F2FP.BF16.F32.PACK_AB R14, R61, R186 ;  /* 0x000000ba3d0e723e */ /* 0x000fe400000010ff */
[----:B------:R-:W-:Y:S02]  /*8df0*/  F2FP.BF16.F32.PACK_AB R15, R63, R62 ;  /* 0x0000003e3f0f723e */ /* 0x000fe400000010ff */
[----:B-1----:R-:W-:Y:S02]  /*8e00*/  @P2 SHF.R.U32.HI R36, RZ, R27, R24 ;  /* 0x0000001bff242219 */ /* 0x002fe40000011618 */
[----:B------:R-:W-:Y:S01]  /*8e10*/  LOP3.LUT R134, R135, 0x380, RZ, 0xc0, !PT ;  /* 0x0000038087867812 */ /* 0x000fe200078ec0ff */
[----:B------:R1:W-:Y:S01]  /*8e20*/  STSM.16.M88.4 [R25], R12 ;  /* 0x0000000c19007844 */ /* 0x0003e20000000200 */
[----:B------:R-:W-:Y:S01]  /*8e30*/  MOV R168, R168 ;  /* 0x000000a800a87202 */ /* 0x000fe20000000f00 */
[----:B------:R-:W-:Y:S01]  /*8e40*/  IMAD.MOV R37, RZ, RZ, -R36 ;  /* 0x000000ffff257224 */ /* 0x000fe200078e0a24 */
[----:B------:R-:W-:-:S02]  /*8e50*/  IADD3 R111, P1, R172, 0x6000, RZ ;  /* 0x00006000ac6f7810 */ /* 0x000fc40007f3e0ff */
[----:B------:R-:W-:Y:S01]  /*8e60*/  MOV R166, R166 ;  /* 0x000000a600a67202 */ /* 0x000fe20000000f00 */
[----:B------:R-:W-:Y:S01]  /*8e70*/  IMAD R37, R48, R37, R39 ;  /* 0x0000002530257224 */ /* 0x000fe200078e0227 */
[----:B0-----:R-:W-:Y:S02]  /*8e80*/  F2FP.BF16.F32.PACK_AB R8, R65, R187 ;  /* 0x000000bb4108723e */ /* 0x001fe400000010ff */
[----:B------:R-:W-:Y:S02]  /*8e90*/  F2FP.BF16.F32.PACK_AB R9, R67, R66 ;  /* 0x000000424309723e */ /* 0x000fe400000010ff */
[----:B------:R-:W-:Y:S02]  /*8ea0*/  F2FP.BF16.F32.PACK_AB R10, R69, R188 ;  /* 0x000000bc450a723e */ /* 0x000fe400000010ff */
[----:B------:R-:W-:Y:S02]  /*8eb0*/  F2FP.BF16.F32.PACK_AB R11, R71, R70 ;  /* 0x00000046470b723e */ /* 0x000fe400000010ff */
[----:B------:R-:W-:-:S02]  /*8ec0*/  SHF.R.U64 R134, R134, 0x3, RZ ;  /* 0x0000000386867819 */ /* 0x000fc400000012ff */
[----:B-1----:R-:W-:Y:S01]  /*8ed0*/  F2FP.BF16.F32.PACK_AB R12, R73, R189 ;  /* 0x000000bd490c723e */ /* 0x002fe200000010ff */
[----:B------:R0:W-:Y:S01]  /*8ee0*/  STSM.16.M88.4 [R168], R8 ;  /* 0x00000008a8007844 */ /* 0x0001e20000000200 */
        /* <DEDUP_REMOVED lines=9> */
[----:B------:R-:W-:Y:S02]  /*8f80*/  LOP3.LUT R110, R111, 0x380, RZ, 0xc0, !PT ;  /* 0x000003806f6e7812 */ /* 0x000fe400078ec0ff */
[----:B------:R-:W-:Y:S01]  /*8f90*/  LOP3.LUT R134, R134, R135, RZ, 0x3c, !PT ;  /* 0x0000008786867212 */ /* 0x000fe200078e3cff */
[----:B------:R-:W-:Y:S01]  /*8fa0*/  IMAD.X R135, RZ, RZ, R173, P0 ;  /* 0x000000ffff877224 */ /* 0x000fe200000e06ad */
[----:B------:R2:W-:Y:S01]  /*8fb0*/  STSM.16.M88.4 [R162], R24 ;  /* 0x00000018a2007844 */ /* 0x0005e20000000200 */
[----:B------:R-:W-:Y:S02]  /*8fc0*/  SHF.R.U64 R110, R110, 0x3, RZ ;  /* 0x000000036e6e7819 */ /* 0x000fe400000012ff */
[----:B0-----:R-:W-:Y:S01]  /*8fd0*/  F2FP.BF16.F32.PACK_AB R9, R52, R7 ;  /* 0x000000073409723e */ /* 0x001fe200000010ff */
[----:B-1----:R-:W-:Y:S01]  /*8fe0*/  IMAD.U32 R13, RZ, RZ, UR5 ;  /* 0x00000005ff0d7e24 */ /* 0x002fe2000f8e00ff */
[----:B------:R-:W-:Y:S01]  /*8ff0*/  SHF.R.S32.HI R12, RZ, 0x1f, R36 ;  /* 0x0000001fff0c7819 */ /* 0x000fe20000011424 */
[----:B------:R-:W-:Y:S01]  /*9000*/  ULDC UR5, c[0x0][0xa88] ;  /* 0x0002a20000057ab9 */ /* 0x000fe20000000800 */
[----:B------:R-:W-:-:S02]  /*9010*/  SHF.R.S32.HI R7, RZ, 0x1f, R37 ;  /* 0x0000001fff077819 */ /* 0x000fc40000011425 */
[----:B------:R-:W-:Y:S01]  /*9020*/  LOP3.LUT R110, R110, R111, RZ, 0x3c, !PT ;  /* 0x0000006f6e6e7212 */ /* 0x000fe200078e3cff */
[----:B------:R-:W-:Y:S01]  /*9030*/  IMAD.X R111, RZ, RZ, R173, P1 ;  /* 0x000000ffff6f7224 */ /* 0x000fe200008e06ad */
[----:B------:R-:W-:Y:S02]  /*9040*/  IADD3 R139, P1, R172, 0xd000, RZ ;  /* 0x0000d000ac8b7810 */ /* 0x000fe40007f3e0ff */
[----:B------:R-:W-:Y:S02]  /*9050*/  MOV R160, R160 ;  /* 0x000000a000a07202 */ /* 0x000fe40000000f00 */
[----:B--2---:R-:W-:Y:S01]  /*9060*/  IADD3 R24, P0, R36, UR6, RZ ;  /* 0x0000000624187c10 */ /* 0x004fe2000ff1e0ff */
[----:B------:R-:W-:Y:S01]  /*9070*/  VIADD R26, R206, UR44 ;  /* 0x0000002cce1a7c36 */ /* 0x000fe20008000000 */
[----:B------:R-:W-:Y:S02]  /*9080*/  F2FP.BF16.F32.PACK_AB R32, R89, R193 ;  /* 0x000000c15920723e */ /* 0x000fe400000010ff */
[----:B------:R-:W-:Y:S01]  /*9090*/  IADD3.X R25, R12, UR7, R13, P0, !PT ;  /* 0x000000070c197c10 */ /* 0x000fe200087fe40d */
[----:B------:R-:W-:Y:S01]  /*90a0*/  ULDC.64 UR6, c[0x0][0xb88] ;  /* 0x0002e20000067ab9 */ /* 0x000fe20000000a00 */
[----:B------:R-:W-:Y:S01]  /*90b0*/  F2FP.BF16.F32.PACK_AB R33, R91, R90 ;  /* 0x0000005a5b21723e */ /* 0x000fe200000010ff */
[----:B------:R-:W-:Y:S01]  /*90c0*/  IMAD R12, R7, UR6, RZ ;  /* 0x00000006070c7c24 */ /* 0x000fe2000f8e02ff */
[----:B------:R-:W-:Y:S01]  /*90d0*/  F2FP.BF16.F32.PACK_AB R34, R93, R194 ;  /* 0x000000c25d22723e */ /* 0x000fe200000010ff */
[----:B------:R-:W-:Y:S01]  /*90e0*/  IMAD.WIDE.U32 R24, R37, UR6, R24 ;  /* 0x0000000625187c25 */ /* 0x000fe2000f8e0018 */
[----:B------:R-:W-:-:S02]  /*90f0*/  F2FP.BF16.F32.PACK_AB R35, R95, R94 ;  /* 0x0000005e5f23723e */ /* 0x000fc400000010ff */
[----:B------:R-:W-:Y:S01]  /*9100*/  MOV R158, R158 ;  /* 0x0000009e009e7202 */ /* 0x000fe20000000f00 */
[----:B------:R-:W-:Y:S01]  /*9110*/  IMAD R37, R37, UR7, R12 ;  /* 0x0000000725257c24 */ /* 0x000fe2000f8e020c */
[----:B------:R-:W-:Y:S01]  /*9120*/  F2FP.BF16.F32.PACK_AB R8, R97, R195 ;  /* 0x000000c36108723e */ /* 0x000fe200000010ff */
[----:B------:R0:W-:Y:S01]  /*9130*/  STSM.16.M88.4 [R160], R32 ;  /* 0x00000020a0007844 */ /* 0x0001e20000000200 */
[----:B------:R-:W-:Y:S01]  /*9140*/  F2FP.BF16.F32.PACK_AB R10, R101, R196 ;  /* 0x000000c4650a723e */ /* 0x000fe200000010ff */
[----:B------:R-:W-:Y:S01]  /*9150*/  ULDC.64 UR6, c[0x0][0xb50] ;  /* 0x0002d40000067ab9 */ /* 0x000fe20000000a00 */
[----:B------:R-:W-:Y:S01]  /*9160*/  F2FP.BF16.F32.PACK_AB R11, R60, R56 ;  /* 0x000000383c0b723e */ /* 0x000fe200000010ff */
[----:B------:R-:W-:Y:S01]  /*9170*/  IMAD R7, R48, UR5, RZ ;  /* 0x0000000530077c24 */ /* 0x000fe2000f8e02ff */
[----:B------:R-:W-:Y:S02]  /*9180*/  LOP3.LUT R138, R139, 0x380, RZ, 0xc0, !PT ;  /* 0x000003808b8a7812 */ /* 0x000fe400078ec0ff */
[----:B------:R-:W-:Y:S01]  /*9190*/  LOP3.LUT P0, RZ, R204, 0x3, RZ, 0xc0, !PT ;  /* 0x00000003ccff7812 */ /* 0x000fe2000780c0ff */
[----:B------:R1:W-:Y:S01]  /*91a0*/  STSM.16.M88.4 [R158], R8 ;  /* 0x000000089e007844 */ /* 0x0003e20000000200 */
[----:B------:R-:W-:-:S02]  /*91b0*/  SHF.R.U64 R138, R138, 0x3, RZ ;  /* 0x000000038a8a7819 */ /* 0x000fc400000012ff */
[----:B------:R-:W-:Y:S02]  /*91c0*/  MOV R156, R156 ;  /* 0x0000009c009c7202 */ /* 0x000fe40000000f00 */
[----:B------:R-:W-:Y:S02]  /*91d0*/  F2FP.BF16.F32.PACK_AB R12, R105, R197 ;  /* 0x000000c5690c723e */ /* 0x000fe400000010ff */
[----:B------:R-:W-:Y:S02]  /*91e0*/  F2FP.BF16.F32.PACK_AB R13, R68, R64 ;  /* 0x00000040440d723e */ /* 0x000fe400000010ff */
[----:B0-----:R-:W-:Y:S02]  /*91f0*/  LEA R34, P3, R24, UR6, 0x2 ;  /* 0x0000000618227c11 */ /* 0x001fe4000f8610ff */
[----:B------:R-:W-:Y:S02]  /*9200*/  F2FP.BF16.F32.PACK_AB R14, R109, R198 ;  /* 0x000000c66d0e723e */ /* 0x000fe400000010ff */
[----:B------:R-:W-:Y:S01]  /*9210*/  F2FP.BF16.F32.PACK_AB R15, R76, R72 ;  /* 0x000000484c0f723e */ /* 0x000fe200000010ff */
[----:B------:R-:W-:Y:S01]  /*9220*/  SHFL.IDX PT, R46, R34, RZ, 0x1c1f ;  /* 0x001c1fff222e7589 */ /* 0x000fe200000e0000 */
[----:B------:R-:W-:Y:S01]  /*9230*/  LOP3.LUT R138, R138, R139, RZ, 0x3c, !PT ;  /* 0x0000008b8a8a7212 */ /* 0x000fe200078e3cff */
[----:B-1----:R-:W-:Y:S01]  /*9240*/  IMAD.IADD R9, R25, 0x1, R37 ;  /* 0x0000000119097824 */ /* 0x002fe200078e0225 */
[----:B------:R-:W-:Y:S01]  /*9250*/  MOV R152, R152 ;  /* 0x0000009800987202 */ /* 0x000fe20000000f00 */
[----:B------:R-:W-:Y:S01]  /*9260*/  VIADD R8, R26, 0x8 ;  /* 0x000000081a087836 */ /* 0x000fe20000000000 */
[----:B------:R0:W-:Y:S01]  /*9270*/  STSM.16.M88.4 [R156], R12 ;  /* 0x0000000c9c007844 */ /* 0x0001e20000000200 */
[----:B------:R-:W-:Y:S01]  /*9280*/  IMAD.X R139, RZ, RZ, R173, P1 ;  /* 0x000000ffff8b7224 */ /* 0x000fe200008e06ad */
[----:B------:R-:W-:-:S02]  /*9290*/  LEA.HI.X R35, R24, UR7, R9, 0x2, P3 ;  /* 0x0000000718237c11 */ /* 0x000fc400098f1409 */
[-C--:B------:R-:W-:Y:S01]  /*92a0*/  ISETP.GE.OR P1, PT, R26, R7.reuse, P0 ;  /* 0x000000071a00720c */ /* 0x080fe20000726670 */
[----:B------:R-:W-:Y:S01]  /*92b0*/  SHFL.IDX PT, R50, R34, 0x1, 0x1c1f ;  /* 0x003c1f0022327f89 */ /* 0x000fe200000e0000 */
[----:B------:R-:W-:Y:S02]  /*92c0*/  ISETP.GE.OR P0, PT, R8, R7, P0 ;  /* 0x000000070800720c */ /* 0x000fe40000706670 */
[----:B------:R-:W-:Y:S01]  /*92d0*/  F2FP.BF16.F32.PACK_AB R8, R113, R199 ;  /* 0x000000c77108723e */ /* 0x000fe200000010ff */
[----:B------:R-:W1:Y:S01]  /*92e0*/  SHFL.IDX PT, R47, R35, RZ, 0x1c1f ;  /* 0x001c1fff232f7589 */ /* 0x000e6200000e0000 */
[----:B------:R-:W-:Y:S02]  /*92f0*/  F2FP.BF16.F32.PACK_AB R9, R84, R80 ;  /* 0x000000505409723e */ /* 0x000fe400000010ff */
[----:B------:R-:W-:Y:S01]  /*9300*/  F2FP.BF16.F32.PACK_AB R10, R117, R201 ;  /* 0x000000c9750a723e */ /* 0x000fe200000010ff */
[----:B------:R-:W2:Y:S01]  /*9310*/  SHFL.IDX PT, R51, R35, 0x1, 0x1c1f ;  /* 0x003c1f0023337f89 */ /* 0x000ea200000e0000 */
[----:B------:R-:W-:-:S02]  /*9320*/  F2FP.BF16.F32.PACK_AB R11, R92, R88 ;  /* 0x000000585c0b723e */ /* 0x000fc400000010ff */
[----:B------:R-:W-:Y:S02]  /*9330*/  MOV R150, R150 ;  /* 0x0000009600967202 */ /* 0x000fe40000000f00 */
[----:B0-----:R-:W-:Y:S01]  /*9340*/  F2FP.BF16.F32.PACK_AB R12, R121, R202 ;  /* 0x000000ca790c723e */ /* 0x001fe200000010ff */
[----:B------:R0:W-:Y:S01]  /*9350*/  STSM.16.M88.4 [R152], R8 ;  /* 0x0000000898007844 */ /* 0x0001e20000000200 */
[----:B------:R-:W-:Y:S02]  /*9360*/  F2FP.BF16.F32.PACK_AB R13, R100, R96 ;  /* 0x00000060640d723e */ /* 0x000fe400000010ff */
[----:B------:R-:W-:Y:S02]  /*9370*/  F2FP.BF16.F32.PACK_AB R14, R125, R124 ;  /* 0x0000007c7d0e723e */ /* 0x000fe400000010ff */
[----:B------:R-:W-:Y:S02]  /*9380*/  F2FP.BF16.F32.PACK_AB R15, R108, R104 ;  /* 0x000000686c0f723e */ /* 0x000fe400000010ff */
[----:B------:R-:W-:-:S02]  /*9390*/  F2FP.BF16.F32.PACK_AB R24, R129, R128 ;  /* 0x000000808118723e */ /* 0x000fc400000010ff */
[----:B------:R-:W-:Y:S01]  /*93a0*/  F2FP.BF16.F32.PACK_AB R25, R116, R112 ;  /* 0x000000707419723e */ /* 0x000fe200000010ff */
[----:B------:R-:W-:Y:S01]  /*93b0*/  STSM.16.M88.4 [R150], R12 ;  /* 0x0000000c96007844 */ /* 0x000fe20000000200 */
[----:B------:R-:W-:Y:S02]  /*93c0*/  F2FP.BF16.F32.PACK_AB R26, R133, R132 ;  /* 0x00000084851a723e */ /* 0x000fe400000010ff */
[----:B------:R-:W-:Y:S02]  /*93d0*/  F2FP.BF16.F32.PACK_AB R27, R174, R120 ;  /* 0x00000078ae1b723e */ /* 0x000fe400000010ff */
[----:B------:R-:W-:Y:S01]  /*93e0*/  F2FP.BF16.F32.PACK_AB R32, R137, R136 ;  /* 0x000000888920723e */ /* 0x000fe200000010ff */
[----:B0-----:R-:W0:Y:S01]  /*93f0*/  @P2 LDC R9, c[0x0][0xbf0] ;  /* 0x0002fc00ff092b82 */ /* 0x001e220000000800 */
[----:B------:R-:W-:Y:S01]  /*9400*/  F2FP.BF16.F32.PACK_AB R33, R176, R175 ;  /* 0x000000afb021723e */ /* 0x000fe200000010ff */
[----:B------:R-:W-:Y:S01]  /*9410*/  STSM.16.M88.4 [R44], R24 ;  /* 0x000000182c007844 */ /* 0x000fe20000000200 */
[----:B------:R-:W-:-:S02]  /*9420*/  F2FP.BF16.F32.PACK_AB R34, R141, R140 ;  /* 0x0000008c8d22723e */ /* 0x000fc400000010ff */
[----:B------:R-:W-:Y:S02]  /*9430*/  F2FP.BF16.F32.PACK_AB R35, R178, R177 ;  /* 0x000000b1b223723e */ /* 0x000fe400000010ff */
[----:B------:R-:W-:Y:S02]  /*9440*/  F2FP.BF16.F32.PACK_AB R56, R145, R144 ;  /* 0x000000909138723e */ /* 0x000fe400000010ff */
[----:B------:R-:W-:Y:S01]  /*9450*/  F2FP.BF16.F32.PACK_AB R57, R180, R179 ;  /* 0x000000b3b439723e */ /* 0x000fe200000010ff */
[----:B------:R3:W-:Y:S01]  /*9460*/  STSM.16.M88.4 [R0], R32 ;  /* 0x0000002000007844 */ /* 0x0007e20000000200 */
[----:B------:R-:W-:Y:S02]  /*9470*/  F2FP.BF16.F32.PACK_AB R58, R149, R148 ;  /* 0x00000094953a723e */ /* 0x000fe400000010ff */
[----:B------:R-:W-:Y:S02]  /*9480*/  F2FP.BF16.F32.PACK_AB R59, R4, R181 ;  /* 0x000000b5043b723e */ /* 0x000fe400000010ff */
[----:B------:R-:W-:-:S02]  /*9490*/  IADD3 R31, P4, R172, 0x2000, RZ ;  /* 0x00002000ac1f7810 */ /* 0x000fc40007f9e0ff */
[C---:B------:R-:W-:Y:S01]  /*94a0*/  IADD3 R99, P5, R172.reuse, 0x3000, RZ ;  /* 0x00003000ac637810 */ /* 0x040fe20007fbe0ff */
[----:B------:R-:W-:Y:S01]  /*94b0*/  STSM.16.M88.4 [R3], R56 ;  /* 0x0000003803007844 */ /* 0x000fe20000000200 */
[----:B------:R-:W-:Y:S02]  /*94c0*/  IADD3 R103, P6, R172, 0x4000, RZ ;  /* 0x00004000ac677810 */ /* 0x000fe40007fde0ff */
[----:B------:R-:W-:Y:S01]  /*94d0*/  LOP3.LUT R30, R31, 0x380, RZ, 0xc0, !PT ;  /* 0x000003801f1e7812 */ /* 0x000fe200078ec0ff */
[----:B------:R-:W-:Y:S01]  /*94e0*/  BAR.SYNC.DEFER_BLOCKING 0x1, 0x100 ;  /* 0x0044000000007b1d */ /* 0x000fe20000010000 */
[----:B------:R-:W-:Y:S02]  /*94f0*/  LOP3.LUT R98, R99, 0x380, RZ, 0xc0, !PT ;  /* 0x0000038063627812 */ /* 0x000fe400078ec0ff */
[----:B------:R-:W-:Y:S01]  /*9500*/  LOP3.LUT R102, R103, 0x380, RZ, 0xc0, !PT ;  /* 0x0000038067667812 */ /* 0x000fe200078ec0ff */
[----:B---3--:R-:W-:Y:S01]  /*9510*/  IMAD R0, R23, 0x20, R200 ;  /* 0x0000002017007824 */ /* 0x008fe200078e02c8 */
[----:B------:R-:W-:-:S02]  /*9520*/  SHF.R.U64 R30, R30, 0x3, RZ ;  /* 0x000000031e1e7819 */ /* 0x000fc400000012ff */
[----:B------:R-:W-:Y:S02]  /*9530*/  SHF.R.U64 R98, R98, 0x3, RZ ;  /* 0x0000000362627819 */ /* 0x000fe400000012ff */
[----:B------:R-:W-:Y:S01]  /*9540*/  SHF.R.U64 R102, R102, 0x3, RZ ;  /* 0x0000000366667819 */ /* 0x000fe200000012ff */
[----:B------:R-:W-:Y:S01]  /*9550*/  UIMAD UR5, UR10, UR8, URZ ;  /* 0x000000080a0572a4 */ /* 0x000fe2000f8e023f */
[----:B------:R-:W-:Y:S01]  /*9560*/  LOP3.LUT R30, R30, R31, RZ, 0x3c, !PT ;  /* 0x0000001f1e1e7212 */ /* 0x000fe200078e3cff */
[--C-:B------:R-:W-:Y:S01]  /*9570*/  IMAD.X R31, RZ, RZ, R173.reuse, P4 ;  /* 0x000000ffff1f7224 */ /* 0x100fe200020e06ad */
[----:B------:R-:W-:Y:S01]  /*9580*/  LOP3.LUT R98, R98, R99, RZ, 0x3c, !PT ;  /* 0x0000006362627212 */ /* 0x000fe200078e3cff */
[--C-:B------:R-:W-:Y:S01]  /*9590*/  IMAD.X R99, RZ, RZ, R173.reuse, P5 ;  /* 0x000000ffff637224 */ /* 0x100fe200028e06ad */
[----:B------:R-:W-:Y:S01]  /*95a0*/  LOP3.LUT R102, R102, R103, RZ, 0x3c, !PT ;  /* 0x0000006766667212 */ /* 0x000fe200078e3cff */
[----:B------:R-:W-:Y:S01]  /*95b0*/  IMAD.X R103, RZ, RZ, R173, P6 ;  /* 0x000000ffff677224 */ /* 0x000fe200030e06ad */
[----:B------:R-:W-:-:S02]  /*95c0*/  IADD3 R123, P4, R172, 0x9000, RZ ;  /* 0x00009000ac7b7810 */ /* 0x000fc40007f9e0ff */
[C---:B------:R-:W-:Y:S01]  /*95d0*/  LOP3.LUT R29, R172.reuse, 0x380, RZ, 0xc0, !PT ;  /* 0x00000380ac1d7812 */ /* 0x040fe200078ec0ff */
[----:B-1----:R-:W-:Y:S01]  /*95e0*/  @!P1 ST.E desc[UR46][R46.64], R6 ;  /* 0x000000062e009985 */ /* 0x002fe2000c10192e */
[C---:B------:R-:W-:Y:S01]  /*95f0*/  IADD3 R127, P5, R172.reuse, 0xa000, RZ ;  /* 0x0000a000ac7f7810 */ /* 0x040fe20007fbe0ff */
[----:B------:R-:W-:Y:S01]  /*9600*/  UIMAD.WIDE.U32 UR6, UR39, UR8, URZ ;  /* 0x00000008270672a5 */ /* 0x000fe2000f8e003f */
[----:B------:R-:W-:Y:S01]  /*9610*/  IADD3 R131, P6, R172, 0xb000, RZ ;  /* 0x0000b000ac837810 */ /* 0x000fe20007fde0ff */
[----:B--2---:R1:W-:Y:S01]  /*9620*/  @!P0 ST.E desc[UR46][R50.64], R5 ;  /* 0x0000000532008985 */ /* 0x0043e2000c10192e */
[----:B------:R-:W-:Y:S01]  /*9630*/  UIMAD UR5, UR39, UR9, UR5 ;  /* 0x00000009270572a4 */ /* 0x000fe2000f8e0205 */
[----:B------:R-:W-:Y:S01]  /*9640*/  LOP3.LUT R122, R123, 0x380, RZ, 0xc0, !PT ;  /* 0x000003807b7a7812 */ /* 0x000fe200078ec0ff */
[----:B------:R-:W-:Y:S01]  /*9650*/  ULDC.64 UR10, c[0x0][0xaf0] ;  /* 0x0002bc00000a7ab9 */ /* 0x000fe20000000a00 */
[----:B------:R-:W-:Y:S02]  /*9660*/  LOP3.LUT R126, R127, 0x380, RZ, 0xc0, !PT ;  /* 0x000003807f7e7812 */ /* 0x000fe400078ec0ff */
[----:B------:R-:W-:-:S02]  /*9670*/  LOP3.LUT R130, R131, 0x380, RZ, 0xc0, !PT ;  /* 0x0000038083827812 */ /* 0x000fc400078ec0ff */
[----:B------:R-:W-:Y:S01]  /*9680*/  SHF.R.U64 R29, R29, 0x3, RZ ;  /* 0x000000031d1d7819 */ /* 0x000fe200000012ff */
[----:B-1----:R-:W1:Y:S01]  /*9690*/  @P2 LDC R5, c[0x0][0xbec] ;  /* 0x0002fb00ff052b82 */ /* 0x002e620000000800 */
[----:B------:R-:W-:Y:S01]  /*96a0*/  VIADD R6, R0, UR44 ;  /* 0x0000002c00067c36 */ /* 0x000fe20008000000 */
[----:B------:R-:W-:Y:S01]  /*96b0*/  UIMAD UR8, UR12, UR10, URZ ;  /* 0x0000000a0c0872a4 */ /* 0x000fe2000f8e023f */
[----:B------:R-:W-:Y:S01]  /*96c0*/  SHF.R.U64 R122, R122, 0x3, RZ ;  /* 0x000000037a7a7819 */ /* 0x000fe200000012ff */
[----:B------:R-:W-:Y:S01]  /*96d0*/  UIADD3 UR7, UR7, UR5, URZ ;  /* 0x0000000507077290 */ /* 0x000fe2000fffe03f */
[----:B------:R-:W-:Y:S01]  /*96e0*/  IMAD.MOV.U32 R3, RZ, RZ, R6 ;  /* 0x000000ffff037224 */ /* 0x000fe200078e0006 */
[----:B------:R-:W-:Y:S01]  /*96f0*/  UIMAD UR5, UR42, UR11, UR8 ;  /* 0x0000000b2a0572a4 */ /* 0x000fe2000f8e0208 */
[----:B------:R-:W-:Y:S01]  /*9700*/  SHF.R.U64 R126, R126, 0x3, RZ ;  /* 0x000000037e7e7819 */ /* 0x000fe200000012ff */
[----:B------:R-:W-:Y:S01]  /*9710*/  UIMAD.WIDE.U32 UR42, UR42, UR10, UR6 ;  /* 0x0000000a2a2a72a5 */ /* 0x000fe2000f8e0006 */
[----:B------:R-:W-:Y:S01]  /*9720*/  SHF.R.U64 R130, R130, 0x3, RZ ;  /* 0x0000000382827819 */ /* 0x000fe200000012ff */
[----:B------:R2:W5:Y:S01]  /*9730*/  LD.E.128 R40, desc[UR46][R20.64] ;  /* 0x0000002e14287980 */ /* 0x000562000c101d00 */
[----:B------:R-:W-:Y:S01]  /*9740*/  LOP3.LUT R122, R122, R123, RZ, 0x3c, !PT ;  /* 0x0000007b7a7a7212 */ /* 0x000fe200078e3cff */
[----:B------:R-:W-:Y:S01]  /*9750*/  UIADD3 UR5, UR43, UR5, URZ ;  /* 0x000000052b057290 */ /* 0x000fe2000fffe03f */
[----:B------:R-:W-:Y:S01]  /*9760*/  LOP3.LUT R126, R126, R127, RZ, 0x3c, !PT ;  /* 0x0000007f7e7e7212 */ /* 0x000fe200078e3cff */
[--C-:B------:R-:W-:Y:S01]  /*9770*/  IMAD.X R123, RZ, RZ, R173.reuse, P4 ;  /* 0x000000ffff7b7224 */ /* 0x100fe200020e06ad */
[----:B------:R-:W-:Y:S01]  /*9780*/  LOP3.LUT R130, R130, R131, RZ, 0x3c, !PT ;  /* 0x0000008382827212 */ /* 0x000fe200078e3cff */
[--C-:B------:R-:W-:Y:S01]  /*9790*/  IMAD.X R127, RZ, RZ, R173.reuse, P5 ;  /* 0x000000ffff7f7224 */ /* 0x100fe200028e06ad */
[----:B------:R-:W-:Y:S01]  /*97a0*/  LOP3.LUT R28, R29, R172, RZ, 0x3c, !PT ;  /* 0x000000ac1d1c7212 */ /* 0x000fe200078e3cff */
[--C-:B------:R-:W-:Y:S01]  /*97b0*/  IMAD.X R131, RZ, RZ, R173.reuse, P6 ;  /* 0x000000ffff837224 */ /* 0x100fe200030e06ad */
[----:B------:R-:W-:Y:S01]  /*97c0*/  ULDC.64 UR6, c[0x0][0xae0] ;  /* 0x0002b80000067ab9 */ /* 0x000fe20000000a00 */
[----:B------:R-:W-:Y:S01]  /*97d0*/  IMAD.MOV.U32 R29, RZ, RZ, R173 ;  /* 0x000000ffff1d7224 */ /* 0x000fe200078e00ad */
[----:B------:R2:W5:Y:S01]  /*97e0*/  LD.E.128 R52, desc[UR46][R30.64] ;  /* 0x0000002e1e347980 */ /* 0x000562000c101d00 */
[----:B-1----:R-:W-:-:S03]  /*97f0*/  @P2 IMAD.HI.U32 R0, R6, R5, RZ ;  /* 0x0000000506002227 */ /* 0x002fc600078e00ff */
[----:B------:R2:W5:Y:S02]  /*9800*/  LD.E.128 R36, desc[UR46][R28.64] ;  /* 0x0000002e1c247980 */ /* 0x000564000c101d00 */
[----:B0-----:R-:W-:Y:S01]  /*9810*/  @P2 SHF.R.U32.HI R3, RZ, R9, R0 ;  /* 0x00000009ff032219 */ /* 0x001fe20000011600 */
[----:B------:R-:W-:Y:S01]  /*9820*/  IMAD.U32 R4, RZ, RZ, UR42 ;  /* 0x0000002aff047e24 */ /* 0x000fe2000f8e00ff */
[----:B------:R-:W5:Y:S02]  /*9830*/  LD.E.128 R96, desc[UR46][R98.64] ;  /* 0x0000002e62607980 */ /* 0x000f64000c101d00 */
[--C-:B------:R-:W-:Y:S01]  /*9840*/  SHF.R.S32.HI R0, RZ, 0x1f, R3.reuse ;  /* 0x0000001fff007819 */ /* 0x100fe20000011403 */
[----:B------:R-:W-:Y:S01]  /*9850*/  IMAD.MOV R9, RZ, RZ, -R3 ;  /* 0x000000ffff097224 */ /* 0x000fe200078e0a03 */
[----:B------:R-:W5:Y:S01]  /*9860*/  LD.E.128 R100, desc[UR46][R102.64] ;  /* 0x0000002e66647980 */ /* 0x000f62000c101d00 */
[----:B------:R-:W-:Y:S02]  /*9870*/  IMAD.U32 R5, RZ, RZ, UR43 ;  /* 0x0000002bff057e24 */ /* 0x000fe4000f8e00ff */
        /* <DEDUP_REMOVED lines=8> */
[----:B------:R-:W-:Y:S01]  /*9900*/  IMAD.WIDE.U32 R4, R3, UR6, R4 ;  /* 0x0000000603047c25 */ /* 0x000fe2000f8e0004 */
[----:B------:R-:W-:Y:S02]  /*9910*/  ULDC.64 UR6, c[0x0][0xad8] ;  /* 0x0002b60000067ab9 */ /* 0x000fe40000000a00 */
        /* <DEDUP_REMOVED lines=19> */
[----:B------:R-:W-:Y:S01]  /*9a50*/  ISETP.GE.AND P2, PT, R14, R7, PT ;  /* 0x000000070e00720c */ /* 0x000fe20003f46270 */
[----:B------:R-:W-:Y:S02]  /*9a60*/  ULDC.64 UR6, c[0x0][0xa80] ;  /* 0x0002a00000067ab9 */ /* 0x000fe40000000a00 */
[----:B------:R-:W-:Y:S01]  /*9a70*/  IMAD.IADD R3, R5, 0x1, R3 ;  /* 0x0000000105037824 */ /* 0x000fe200078e0203 */
[----:B------:R-:W-:Y:S01]  /*9a80*/  LEA R6, P3, R4, UR6, 0x1 ;  /* 0x0000000604067c11 */ /* 0x000fe2000f8608ff */
[----:B------:R-:W-:-:S02]  /*9a90*/  VIADD R203, R203, 0x22820 ;  /* 0x00022820cbcb7836 */ /* 0x000fc40000000000 */
[----:B------:R-:W-:Y:S01]  /*9aa0*/  VIADD R0, R14, 0x20 ;  /* 0x000000200e007836 */ /* 0x000fe20000000000 */
[----:B------:R-:W-:Y:S02]  /*9ab0*/  LEA.HI.X R3, R4, UR7, R3, 0x1, P3 ;  /* 0x0000000704037c11 */ /* 0x000fe400098f0c03 */
[----:B------:R-:W-:Y:S02]  /*9ac0*/  PRMT R203, RZ, 0x654, R203 ;  /* 0x00000654ffcb7816 */ /* 0x000fe400000000cb */
[-C--:B------:R-:W-:Y:S01]  /*9ad0*/  ISETP.GE.AND P1, PT, R0, R7.reuse, PT ;  /* 0x000000070000720c */ /* 0x080fe20003f26270 */
[----:B------:R-:W-:Y:S01]  /*9ae0*/  VIADD R0, R14, 0x40 ;  /* 0x000000400e007836 */ /* 0x000fe20000000000 */
[----:B0-----:R2:W-:Y:S01]  /*9af0*/  SYNCS.ARRIVE.TRANS64.RED.A1T0 RZ, [R203+URZ], RZ ;  /* 0x000000ffcbff79a7 */ /* 0x0015e2000810043f */
        /* <DEDUP_REMOVED lines=22> */
.L_x_4188:
[----:B------:R-:W-:Y:S05]  /*9c60*/  BSYNC B1 ;  /* 0x0000000000017941 */ /* 0x000fea0003800000 */
.L_x_4187:
[----:B-1-3--:R1:W3:Y:S01]  /*9c70*/  SHFL.IDX PT, R13, R3, 0x1, 0x181f ;  /* 0x00381f00030d7f89 */ /* 0x00a2e200000e0000 */
[----:B------:R-:W-:Y:S03]  /*9c80*/  BSSY B1, `(.L_x_4189) ;  /* 0x0000014000017945 */ /* 0x000fe60003800000 */
[----:B------:R1:W4:Y:S01]  /*9c90*/  SHFL.IDX PT, R11, R6, 0x1, 0x181f ;  /* 0x00381f00060b7f89 */ /* 0x00032200000e0000 */
[----:B------:R-:W-:Y:S05]  /*9ca0*/  @P1 BRA `(.L_x_4190) ;  /* 0x0000000000441947 */ /* 0x000fea0003800000 */
[----:B------:R-:W-:Y:S02]  /*9cb0*/  ULDC UR5, c[0x0][0xac8] ;  /* 0x0002b20000057ab9 */ /* 0x000fe40000000800 */
[----:B------:R-:W-:Y:S02]  /*9cc0*/  ISETP.GE.AND P4, PT, R2, UR5, PT ;  /* 0x0000000502007c0c */ /* 0x000fe4000bf86270 */
[----:B------:R-:W-:Y:S02]  /*9cd0*/  ISETP.GE.AND P3, PT, R19, UR5, PT ;  /* 0x0000000513007c0c */ /* 0x000fe4000bf66270 */
[----:B------:R-:W-:Y:S02]  /*9ce0*/  ISETP.GE.AND P2, PT, R18, UR5, PT ;  /* 0x0000000512007c0c */ /* 0x000fe4000bf46270 */
[----:B------:R-:W-:-:S07]  /*9cf0*/  ISETP.GE.AND P1, PT, R22, UR5, PT ;  /* 0x0000000516007c0c */ /* 0x000fce000bf26270 */
[CC--:B----4-:R-:W-:Y:S02]  /*9d00*/  @!P4 LEA R4, P6, R2.reuse, R11.reuse, 0x1 ;  /* 0x0000000b0204c211 */ /* 0x0d0fe400078c08ff */
[C---:B------:R-:W-:Y:S02]  /*9d10*/  @!P3 LEA R8, P5, R19.reuse, R11, 0x1 ;  /* 0x0000000b1308b211 */ /* 0x040fe400078a08ff */
[----:B---3--:R-:W-:Y:S02]  /*9d20*/  @!P4 LEA.HI.X R5, R2, R13, R211, 0x1, P6 ;  /* 0x0000000d0205c211 */ /* 0x008fe400030f0cd3 */
        /* <DEDUP_REMOVED lines=9> */
.L_x_4190:
[----:B------:R-:W-:Y:S05]  /*9dc0*/  BSYNC B1 ;  /* 0x0000000000017941 */ /* 0x000fea0003800000 */
.L_x_4189:
        /* <DEDUP_REMOVED lines=15> */
[----:B-----5:R0:W-:Y:S01]  /*9ec0*/  @!P3 ST.E.128 desc[UR46][R4.64], R52 ;  /* 0x000000340400b985 */ /* 0x0201e2000c101d2e */
[----:B----4-:R-:W-:-:S02]  /*9ed0*/  @!P1 LEA.HI.X R11, R18, R13, R209, 0x1, P4 ;  /* 0x0000000d120b9211 */ /* 0x010fc400020f0cd1 */
[----:B------:R-:W-:Y:S01]  /*9ee0*/  @!P0 LEA.HI.X R13, R22, R13, R208, 0x1, P6 ;  /* 0x0000000d160d8211 */ /* 0x000fe200030f0cd0 */
[----:B------:R0:W-:Y:S04]  /*9ef0*/  @!P2 ST.E.128 desc[UR46][R8.64], R108 ;  /* 0x0000006c0800a985 */ /* 0x0001e8000c101d2e */
[----:B------:R0:W-:Y:S04]  /*9f00*/  @!P1 ST.E.128 desc[UR46][R10.64], R124 ;  /* 0x0000007c0a009985 */ /* 0x0001e8000c101d2e */
[----:B------:R0:W-:Y:S02]  /*9f10*/  @!P0 ST.E.128 desc[UR46][R12.64], R140 ;  /* 0x0000008c0c008985 */ /* 0x0001e4000c101d2e */
.L_x_4192:
[----:B------:R-:W-:Y:S05]  /*9f20*/  BSYNC B1 ;  /* 0x0000000000017941 */ /* 0x000fea0003800000 */
.L_x_4191:
[----:B------:R-:W-:Y:S01]  /*9f30*/  VIADD R0, R14, 0x60 ;  /* 0x000000600e007836 */ /* 0x000fe20000000000 */
[----:B-123--:R-:W1:Y:S04]  /*9f40*/  SHFL.IDX PT, R3, R3, 0x3, 0x181f ;  /* 0x00781f0003037f89 */ /* 0x00ee6800000e0000 */
[----:B------:R-:W-:Y:S01]  /*9f50*/  ISETP.GE.AND P0, PT, R0, R7, PT ;  /* 0x000000070000720c */ /* 0x000fe20003f06270 */
[----:B0---4-:R0:W2:-:S12]  /*9f60*/  SHFL.IDX PT, R11, R6, 0x3, 0x181f ;  /* 0x00781f00060b7f89 */ /* 0x01109800000e0000 */
[----:B0-----:R-:W-:Y:S05]  /*9f70*/  @P0 BRA `(.L_x_4193) ;  /* 0x0000000c00200947 */ /* 0x001fea0003800000 */
[----:B------:R-:W-:Y:S02]  /*9f80*/  ULDC UR5, c[0x0][0xac8] ;  /* 0x0002b20000057ab9 */ /* 0x000fe40000000800 */
[----:B------:R-:W-:Y:S02]  /*9f90*/  ISETP.GE.AND P3, PT, R2, UR5, PT ;  /* 0x0000000502007c0c */ /* 0x000fe4000bf66270 */
[----:B------:R-:W-:Y:S02]  /*9fa0*/  ISETP.GE.AND P4, PT, R19, UR5, PT ;  /* 0x0000000513007c0c */ /* 0x000fe4000bf86270 */
[----:B------:R-:W-:-:S09]  /*9fb0*/  ISETP.GE.AND P5, PT, R18, UR5, PT ;  /* 0x0000000512007c0c */ /* 0x000fd2000bfa6270 */
[-C--:B--2---:R-:W-:Y:S02]  /*9fc0*/  @!P3 LEA R4, P0, R2, R11.reuse, 0x1 ;  /* 0x0000000b0204b211 */ /* 0x084fe400078008ff */
        /* <DEDUP_REMOVED lines=14> */
.L_x_4186:
        /* <DEDUP_REMOVED lines=50> */
.L_x_4195:
[----:B------:R-:W-:Y:S05]  /*a3d0*/  BSYNC B1 ;  /* 0x0000000000017941 */ /* 0x000fea0003800000 */
.L_x_4194:
        /* <DEDUP_REMOVED lines=11> */
[----:B-1----:R-:W-:-:S03]  /*a490*/  @P1 SHF.R.U32.HI R3, RZ, R11, R0 ;  /* 0x0000000bff031219 */ /* 0x002fc60000011600 */
[----:B------:R-:W-:Y:S01]  /*a4a0*/  UIMAD UR5, UR42, UR11, UR5 ;  /* 0x0000000b2a0572a4 */ /* 0x000fe2000f8e0205 */
[--C-:B------:R-:W-:Y:S01]  /*a4b0*/  SHF.R.S32.HI R0, RZ, 0x1f, R3.reuse ;  /* 0x0000001fff007819 */ /* 0x100fe20000011403 */
[----:B------:R-:W-:Y:S01]  /*a4c0*/  UIMAD.WIDE.U32 UR42, UR42, UR10, UR6 ;  /* 0x0000000a2a2a72a5 */ /* 0x000fe2000f8e0006 */
[----:B------:R-:W-:Y:S02]  /*a4d0*/  IMAD.MOV R7, RZ, RZ, -R3 ;  /* 0x000000ffff077224 */ /* 0x000fe400078e0a03 */
[----:B------:R-:W-:Y:S01]  /*a4e0*/  ULDC.64 UR6, c[0x0][0xae0] ;  /* 0x0002b80000067ab9 */ /* 0x000fe20000000a00 */
[----:B------:R-:W-:Y:S01]  /*a4f0*/  UIADD3 UR5, UR43, UR5, URZ ;  /* 0x000000052b057290 */ /* 0x000fe2000fffe03f */
[----:B------:R-:W-:Y:S02]  /*a500*/  IMAD R0, R0, UR6, RZ ;  /* 0x0000000600007c24 */ /* 0x000fe4000f8e02ff */
[----:B------:R-:W-:Y:S02]  /*a510*/  IMAD R7, R10, R7, R8 ;  /* 0x000000070a077224 */ /* 0x000fe400078e0208 */
[----:B------:R-:W-:-:S02]  /*a520*/  IMAD.U32 R5, RZ, RZ, UR43 ;  /* 0x0000002bff057e24 */ /* 0x000fc4000f8e00ff */
[----:B------:R-:W-:Y:S02]  /*a530*/  IMAD.U32 R4, RZ, RZ, UR42 ;  /* 0x0000002aff047e24 */ /* 0x000fe4000f8e00ff */
[----:B------:R-:W-:Y:S01]  /*a540*/  IMAD.U32 R5, RZ, RZ, UR5 ;  /* 0x00000005ff057e24 */ /* 0x000fe2000f8e00ff */
[----:B------:R-:W-:Y:S01]  /*a550*/  ULDC UR5, c[0x0][0xa88] ;  /* 0x0002a20000057ab9 */ /* 0x000fe20000000800 */
[C---:B------:R-:W-:Y:S01]  /*a560*/  IMAD R9, R3.reuse, UR7, R0 ;  /* 0x0000000703097c24 */ /* 0x040fe2000f8e0200 */
[----:B------:R-:W-:Y:S01]  /*a570*/  SHF.R.S32.HI R0, RZ, 0x1f, R7 ;  /* 0x0000001fff007819 */ /* 0x000fe20000011407 */
[----:B------:R-:W-:Y:S01]  /*a580*/  IMAD.WIDE.U32 R4, R3, UR6, R4 ;  /* 0x0000000603047c25 */ /* 0x000fe2000f8e0004 */
[----:B------:R-:W-:-:S03]  /*a590*/  ULDC.64 UR6, c[0x0][0xad8] ;  /* 0x0002b60000067ab9 */ /* 0x000fc60000000a00 */
        /* <DEDUP_REMOVED lines=35> */
.L_x_4197:
[----:B------:R-:W-:Y:S05]  /*a7d0*/  BSYNC B1 ;  /* 0x0000000000017941 */ /* 0x000fea0003800000 */
.L_x_4196:
        /* <DEDUP_REMOVED lines=21> */
.L_x_4199:
[----:B------:R-:W-:Y:S05]  /*a930*/  BSYNC B1 ;  /* 0x0000000000017941 */ /* 0x000fea0003800000 */
.L_x_4198:
        /* <DEDUP_REMOVED lines=21> */
.L_x_4201:
[----:B------:R-:W-:Y:S05]  /*aa90*/  BSYNC B1 ;  /* 0x0000000000017941 */ /* 0x000fea0003800000 */
.L_x_4200:
[----:B------:R-:W-:Y:S01]  /*aaa0*/  VIADD R0, R8, 0x60 ;  /* 0x0000006008007836 */ /* 0x000fe20000000000 */
[----:B0-----:R0:W0:Y:S04]  /*aab0*/  SHFL.IDX PT, R3, R7, 0x3, 0x181f ;  /* 0x00781f0007037f89 */ /* 0x00102800000e0000 */
[----:B------:R-:W-:Y:S01]  /*aac0*/  ISETP.GE.AND P0, PT, R0, R9, PT ;  /* 0x000000090000720c */ /* 0x000fe20003f06270 */
[----:B-1-3--:R1:W3:-:S12]  /*aad0*/  SHFL.IDX PT, R5, R6, 0x3, 0x181f ;  /* 0x00781f0006057f89 */ /* 0x00a2d800000e0000 */
[----:B-1----:R-:W-:Y:S05]  /*aae0*/  @P0 BRA `(.L_x_4193) ;  /* 0x0000000000440947 */ /* 0x002fea0003800000 */
[----:B------:R-:W-:Y:S02]  /*aaf0*/  ULDC UR5, c[0x0][0xac8] ;  /* 0x0002b20000057ab9 */ /* 0x000fe40000000800 */
[----:B------:R-:W-:Y:S02]  /*ab00*/  ISETP.GE.AND P3, PT, R2, UR5, PT ;  /* 0x0000000502007c0c */ /* 0x000fe4000bf66270 */
[----:B------:R-:W-:Y:S02]  /*ab10*/  ISETP.GE.AND P2, PT, R19, UR5, PT ;  /* 0x0000000513007c0c */ /* 0x000fe4000bf46270 */
[----:B------:R-:W-:Y:S02]  /*ab20*/  ISETP.GE.AND P1, PT, R18, UR5, PT ;  /* 0x0000000512007c0c */ /* 0x000fe4000bf26270 */
[----:B------:R-:W-:-:S07]  /*ab30*/  ISETP.GE.AND P0, PT, R22, UR5, PT ;  /* 0x0000000516007c0c */ /* 0x000fce000bf06270 */
[-C--:B--234-:R-:W-:Y:S02]  /*ab40*/  @!P3 LEA R6, P6, R2, R5.reuse, 0x1 ;  /* 0x000000050206b211 */ /* 0x09cfe400078c08ff */
        /* <DEDUP_REMOVED lines=11> */
.L_x_4193:
[----:B------:R-:W-:Y:S05]  /*ac00*/  BSYNC B0 ;  /* 0x0000000000007941 */ /* 0x000fea0003800000 */
.L_x_4185:
[----:B------:R-:W-:Y:S02]  /*ac10*/  ULDC UR5, c[0x0][0xc38] ;  /* 0x00030e0000057ab9 */ /* 0x000fe40000000800 */
[----:B------:R-:W-:-:S06]  /*ac20*/  UISETP.GE.AND UP0, UPT, UR4, UR5, UPT ;  /* 0x000000050400728c */ /* 0x000fcc000bf06270 */
[----:B------:R-:W-:-:S13]  /*ac30*/  PLOP3.LUT P0, PT, PT, PT, UP0, 0x80, 0x0 ;  /* 0x000000000000781c */ /* 0x000fda0003f0f008 */
[----:B------:R-:W-:Y:S05]  /*ac40*/  @!P0 BRA `(.L_x_4202) ;  /* 0xffffff6000688947 */ /* 0x000fea000383ffff */
[----:B------:R-:W-:Y:S05]  /*ac50*/  EXIT ;  /* 0x000000000000794d */ /* 0x000fea0003800000 */
.L_x_4150:
[----:B------:R-:W-:-:S08]  /*ac60*/  NOP ;  /* 0x0000000000007918 */ /* 0x000fd00000000000 */
[----:B------:R-:W0:-:S00]  /*ac70*/  USETMAXREG.DEALLOC.CTAPOOL 0x18 ;  /* 0x00000018000079c8 */ /* 0x000e0000080e0500 */
[----:B0-----:R-:W-:-:S06]  /*ac80*/  LOP3.LUT R0, R0, 0x3, RZ, 0xc0, !PT ;  /* 0x0000000300007812 */ /* 0x001fcc00078ec0ff */
[----:B------:R-:W0:Y:S01]  /*ac90*/  S2UR UR6, SR_CTAID.X ;  /* 0x00000000000679c3 */ /* 0x000e220000002500 */
[----:B------:R-:W-:Y:S01]  /*aca0*/  IMAD.MOV.U32 R18, RZ, RZ, RZ ;  /* 0x000000ffff127224 */ /* 0x000fe200078e00ff */
[----:B------:R-:W1:Y:S02]  /*acb0*/  SHFL.IDX PT, R0, R0, RZ, 0x1f ;  /* 0x00001fff00007589 */ /* 0x000e6400000e0000 */
[----:B-1----:R-:W-:-:S04]  /*acc0*/  ISETP.NE.AND P0, PT, R0, RZ, PT ;  /* 0x000000ff0000720c */ /* 0x002fc80003f05270 */
[----:B------:R-:W0:Y:S01]  /*acd0*/  LDC R0, c[0x0][0xc38] ;  /* 0x00030e00ff007b82 */ /* 0x000e220000000800 */
[----:B------:R-:W-:-:S05]  /*ace0*/  P2R R2, PR, RZ, 0x1 ;  /* 0x00000001ff027803 */ /* 0x000fca0000000000 */
[----:B------:R1:W-:Y:S03]  /*acf0*/  STL [R1+0x20], R2 ;  /* 0x0000200201007387 */ /* 0x0003e60000100800 */
[----:B------:R-:W-:Y:S06]  /*ad00*/  @P0 BAR.ARV 0x4, 0x180 ;  /* 0x0106000000000b1d */ /* 0x000fec0000002000 */
[----:B------:R1:W-:Y:S01]  /*ad10*/  STL [R1+0x1c], RZ ;  /* 0x00001cff01007387 */ /* 0x0003e20000100800 */
[----:B0-----:R-:W-:Y:S01]  /*ad20*/  ISETP.LE.AND P0, PT, R0, UR6, PT ;  /* 0x0000000600007c0c */ /* 0x001fe2000bf03270 */
[----:B------:R-:W-:-:S05]  /*ad30*/  IMAD.MOV.U32 R0, RZ, RZ, 0x1 ;  /* 0x00000001ff007424 */ /* 0x000fca00078e00ff */
[----:B------:R1:W-:Y:S07]  /*ad40*/  STL [R1], R0 ;  /* 0x0000000001007387 */ /* 0x0003ee0000100800 */
[----:B------:R-:W-:Y:S05]  /*ad50*/  @P0 BRA `(.L_x_4203) ;  /* 0x0000004000c40947 */ /* 0x000fea0003800000 */
[----:B------:R-:W0:Y:S01]  /*ad60*/  S2R R5, SR_TID.X ;  /* 0x0000000000057919 */ /* 0x000e220000002100 */
[----:B------:R-:W2:Y:S01]  /*ad70*/  S2UR UR5, SR_CgaCtaId ;  /* 0x00000000000579c3 */ /* 0x000ea20000008800 */
[----:B------:R-:W-:Y:S01]  /*ad80*/  UMOV UR4, 0x400 ;  /* 0x0000040000047882 */ /* 0x000fe20000000000 */
[----:B------:R-:W-:Y:S01]  /*ad90*/  IMAD.MOV.U32 R18, RZ, RZ, RZ ;  /* 0x000000ffff127224 */ /* 0x000fe200078e00ff */
[----:B------:R-:W-:Y:S01]  /*ada0*/  ULDC UR41, c[0x0][0xc] ;  /* 0x0000030000297ab9 */ /* 0x000fe20000000800 */
[----:B------:R-:W-:Y:S01]  /*adb0*/  ULDC.64 UR44, c[0x0][0x198] ;  /* 0x00006600002c7ab9 */ /* 0x000fe20000000a00 */
[----:B--2---:R-:W-:-:S06]  /*adc0*/  ULEA UR4, UR5, UR4, 0x18 ;  /* 0x0000000405047291 */ /* 0x004fcc000f8ec03f */
[----:B------:R-:W-:Y:S01]  /*add0*/  IMAD.U32 R17, RZ, RZ, UR4 ;  /* 0x00000004ff117e24 */ /* 0x000fe2000f8e00ff */
[C---:B0-----:R-:W-:Y:S01]  /*ade0*/  LOP3.LUT R4, R5.reuse, 0x7f, RZ, 0xc0, !PT ;  /* 0x0000007f05047812 */ /* 0x041fe200078ec0ff */
[----:B-1----:R-:W-:-:S05]  /*adf0*/  IMAD.SHL.U32 R0, R5, 0x8, RZ ;  /* 0x0000000805007824 */ /* 0x002fca00078e00ff */
[----:B------:R-:W-:-:S04]  /*ae00*/  LOP3.LUT R2, R0, 0x1f8, RZ, 0xc0, !PT ;  /* 0x000001f800027812 */ /* 0x000fc800078ec0ff */
        /* <DEDUP_REMOVED lines=9> */
[----:B------:R0:W-:Y:S04]  /*aea0*/  STL [R1+0x14], R3 ;  /* 0x0000140301007387 */ /* 0x0001e80000100800 */
[----:B------:R0:W-:Y:S04]  /*aeb0*/  STL [R1+0x10], R2 ;  /* 0x0000100201007387 */ /* 0x0001e80000100800 */
[----:B------:R0:W-:Y:S04]  /*aec0*/  STL [R1], R0 ;  /* 0x0000000001007387 */ /* 0x0001e80000100800 */
[----:B------:R0:W-:Y:S02]  /*aed0*/  STL [R1+0x1c], RZ ;  /* 0x00001cff01007387 */ /* 0x0001e40000100800 */
.L_x_4293:
        /* <DEDUP_REMOVED lines=23> */
.L_x_4204:
[----:B------:R-:W-:Y:S01]  /*b050*/  ULDC UR9, c[0x0][0xc54] ;  /* 0x0003150000097ab9 */ /* 0x000fe20000000800 */
[----:B------:R-:W-:Y:S01]  /*b060*/  UMOV UR5, UR8 ;  /* 0x0000000800057c82 */ /* 0x000fe20008000000 */
[----:B------:R-:W-:-:S11]  /*b070*/  UISETP.NE.AND UP0, UPT, UR9, 0x1, UPT ;  /* 0x000000010900788c */ /* 0x000fd6000bf05270 */
[----:B------:R-:W-:Y:S02]  /*b080*/  @UP0 ULDC.64 UR10, c[0x0][0xc58] ;  /* 0x00031600000a0ab9 */ /* 0x000fe40000000a00 */
[----:B------:R-:W-:-:S04]  /*b090*/  UIMAD.WIDE.U32 UR6, UR8, UR10, URZ ;  /* 0x0000000a080672a5 */ /* 0x000fc8000f8e003f */
[----:B------:R-:W-:-:S04]  /*b0a0*/  @UP0 USHF.R.U32.HI UR5, URZ, UR11, UR7 ;  /* 0x0000000b3f050299 */ /* 0x000fc80008011607 */
[----:B------:R-:W-:-:S12]  /*b0b0*/  UIMAD UR6, UR5, UR9, URZ ;  /* 0x00000009050672a4 */ /* 0x000fd8000f8e023f */
.L_x_4205:
[----:B------:R-:W-:Y:S01]  /*b0c0*/  ULOP3.LUT UR39, URZ, UR5, URZ, 0x33, !UPT ;  /* 0x000000053f277292 */ /* 0x000fe2000f8e333f */
[----:B------:R-:W-:Y:S01]  /*b0d0*/  BSSY B7, `(.L_x_4206) ;  /* 0x00003dc000077945 */ /* 0x000fe20003800000 */
[----:B------:R-:W-:Y:S01]  /*b0e0*/  ULDC UR7, c[0x0][0x448] ;  /* 0x0001120000077ab9 */ /* 0x000fe20000000800 */
[----:B------:R-:W-:Y:S01]  /*b0f0*/  ULDC UR5, c[0x0][0xc3c] ;  /* 0x00030f0000057ab9 */ /* 0x000fe20000000800 */
[----:B------:R-:W-:Y:S02]  /*b100*/  UISETP.NE.AND UP1, UPT, UR7, 0x1, UPT ;  /* 0x000000010700788c */ /* 0x000fe4000bf25270 */
[----:B------:R-:W-:Y:S01]  /*b110*/  UIADD3 UR39, UR39, UR5, URZ ;  /* 0x0000000527277290 */ /* 0x000fe2000fffe03f */
[----:B------:R-:W-:Y:S01]  /*b120*/  ULDC.64 UR10, c[0x0][0x418] ;  /* 0x00010600000a7ab9 */ /* 0x000fe20000000a00 */
[----:B------:R-:W-:Y:S02]  /*b130*/  UIADD3 UR5, UR8, -UR6, URZ ;  /* 0x8000000608057290 */ /* 0x000fe4000fffe03f */
[----:B------:R-:W-:-:S02]  /*b140*/  UISETP.NE.U32.AND UP0, UPT, UR10, URZ, UPT ;  /* 0x0000003f0a00728c */ /* 0x000fc4000bf05070 */
[----:B------:R-:W-:Y:S02]  /*b150*/  USHF.L.U32 UR8, UR39, 0x7, URZ ;  /* 0x0000000727087899 */ /* 0x000fe4000800063f */
[----:B------:R-:W-:Y:S01]  /*b160*/  UISETP.NE.AND.EX UP0, UPT, UR11, URZ, UPT, UP0 ;  /* 0x0000003f0b00728c */ /* 0x000fe2000bf05300 */
[----:B------:R-:W-:Y:S01]  /*b170*/  ULDC UR7, c[0x0][0x288] ;  /* 0x0000a20000077ab9 */ /* 0x000fe20000000800 */
[----:B------:R-:W-:Y:S01]  /*b180*/  UIADD3 UR8, UR8, 0x7f, URZ ;  /* 0x0000007f08087890 */ /* 0x000fe2000fffe03f */
[----:B------:R-:W-:Y:S01]  /*b190*/  ULDC UR6, c[0x0][0x424] ;  /* 0x0001090000067ab9 */ /* 0x000fe20000000800 */
[----:B------:R-:W-:Y:S02]  /*b1a0*/  UIADD3 UR13, -UR7, 0x60, URZ ;  /* 0x00000060070d7890 */ /* 0x000fe4000fffe13f */
[----:B------:R-:W-:Y:S01]  /*b1b0*/  USEL UR9, UR6, 0x1, UP0 ;  /* 0x0000000106097887 */ /* 0x000fe20008000000 */
[----:B------:R-:W-:Y:S01]  /*b1c0*/  @UP1 ULDC UR7, c[0x0][0x44c] ;  /* 0x0001130000071ab9 */ /* 0x000fe20000000800 */
[----:B------:R-:W-:Y:S01]  /*b1d0*/  ULDC UR12, c[0x0][0x2f0] ;  /* 0x0000bc00000c7ab9 */ /* 0x000fe20000000800 */
[----:B------:R-:W-:Y:S01]  /*b1e0*/  UIMAD.WIDE.U32 UR6, UR8, UR7, URZ ;  /* 0x00000007080672a5 */ /* 0x000fe2000f8e003f */
[----:B------:R-:W-:Y:S01]  /*b1f0*/  @UP1 ULDC UR14, c[0x0][0x450] ;  /* 0x00011400000e1ab9 */ /* 0x000fe20000000800 */
[----:B------:R-:W-:-:S02]  /*b200*/  UIMAD UR13, UR9, UR12, UR13 ;  /* 0x0000000c090d72a4 */ /* 0x000fc4000f8e020d */
[----:B------:R-:W-:Y:S02]  /*b210*/  @UP1 USHF.R.U32.HI UR8, URZ, UR14, UR7 ;  /* 0x0000000e3f081299 */ /* 0x000fe40008011607 */
[----:B------:R-:W-:Y:S02]  /*b220*/  UIMAD UR6, UR9, UR12, 0x5f ;  /* 0x0000005f090674a4 */ /* 0x000fe4000f8e020c */
[----:B------:R-:W-:Y:S02]  /*b230*/  UIADD3 UR8, UR13, UR8, URZ ;  /* 0x000000080d087290 */ /* 0x000fe4000fffe03f */
[----:B------:R-:W-:Y:S02]  /*b240*/  UIMAD.WIDE UR6, UR6, 0x2aaaaaab, URZ ;  /* 0x2aaaaaab060678a5 */ /* 0x000fe4000f8e023f */
[----:B------:R-:W-:Y:S02]  /*b250*/  UIMAD.WIDE UR8, UR8, 0x2aaaaaab, URZ ;  /* 0x2aaaaaab080878a5 */ /* 0x000fe4000f8e023f */
[----:B------:R-:W-:-:S02]  /*b260*/  USHF.R.U32.HI UR12, URZ, 0x1f, UR7 ;  /* 0x0000001f3f0c7899 */ /* 0x000fc40008011607 */
[----:B------:R-:W-:Y:S01]  /*b270*/  USHF.R.U32.HI UR6, URZ, 0x1f, UR9 ;  /* 0x0000001f3f067899 */ /* 0x000fe20008011609 */
[----:B------:R-:W-:Y:S01]  /*b280*/  ULDC UR11, c[0x0][0xc48] ;  /* 0x00031200000b7ab9 */ /* 0x000fe20000000800 */
[----:B------:R-:W-:Y:S02]  /*b290*/  ULEA.HI.SX32 UR12, UR7, UR12, 0x1c ;  /* 0x0000000c070c7291 */ /* 0x000fe4000f8fe23f */
[----:B------:R-:W-:Y:S02]  /*b2a0*/  ULEA.HI.SX32 UR6, UR9, UR6, 0x1c ;  /* 0x0000000609067291 */ /* 0x000fe4000f8fe23f */
[----:B------:R-:W-:Y:S02]  /*b2b0*/  UISETP.NE.AND UP0, UPT, UR11, 0x1, UPT ;  /* 0x000000010b00788c */ /* 0x000fe4000bf05270 */
[----:B------:R-:W-:Y:S01]  /*b2c0*/  UISETP.LT.AND UP1, UPT, UR12, UR6, UPT ;  /* 0x000000060c00728c */ /* 0x000fe2000bf21270 */
[----:B------:R-:W-:-:S03]  /*b2d0*/  ULDC UR10, c[0x0][0xc54] ;  /* 0x00031500000a7ab9 */ /* 0x000fc60000000800 */
[----:B------:R-:W-:Y:S02]  /*b2e0*/  USEL UR38, UR12, UR6, UP1 ;  /* 0x000000060c267287 */ /* 0x000fe40008800000 */
[----:B------:R-:W-:-:S03]  /*b2f0*/  UIMAD UR10, UR4, UR10, UR5 ;  /* 0x0000000a040a72a4 */ /* 0x000fc6000f8e0205 */
[----:B------:R-:W-:Y:S01]  /*b300*/  @UP0 ULDC UR4, c[0x0][0xc4c] ;  /* 0x0003130000040ab9 */ /* 0x000fe20000000800 */
[----:B------:R-:W-:Y:S01]  /*b310*/  ISETP.LT.AND P0, PT, RZ, UR38, PT ;  /* 0x00000026ff007c0c */ /* 0x000fe2000bf01270 */
[----:B------:R-:W-:Y:S01]  /*b320*/  UIMAD.WIDE.U32 UR4, UR10, UR4, URZ ;  /* 0x000000040a0472a5 */ /* 0x000fe2000f8e003f */
[----:B------:R-:W-:Y:S01]  /*b330*/  @UP0 ULDC UR7, c[0x0][0xc50] ;  /* 0x0003140000070ab9 */ /* 0x000fe20000000800 */
[----:B------:R-:W-:Y:S02]  /*b340*/  UMOV UR42, UR10 ;  /* 0x0000000a002a7c82 */ /* 0x000fe40008000000 */
[----:B------:R-:W-:-:S04]  /*b350*/  @UP0 USHF.R.U32.HI UR42, URZ, UR7, UR5 ;  /* 0x000000073f2a0299 */ /* 0x000fc80008011605 */
[----:B------:R-:W-:-:S04]  /*b360*/  UIADD3 UR36, -UR42, URZ, URZ ;  /* 0x0000003f2a247290 */ /* 0x000fc8000fffe13f */
[----:B------:R-:W-:Y:S01]  /*b370*/  UIMAD UR36, UR11, UR36, UR10 ;  /* 0x000000240b2472a4 */ /* 0x000fe2000f8e020a */
[----:B------:R-:W-:Y:S11]  /*b380*/  @P0 BRA `(.L_x_4207) ;  /* 0x0000000000480947 */ /* 0x000ff60003800000 */
        /* <DEDUP_REMOVED lines=18> */
.L_x_4207:
        /* <DEDUP_REMOVED lines=20> */
.L_x_4210:
[----:B------:R-:W-:Y:S05]  /*b5f0*/  BSYNC B6 ;  /* 0x0000000000067941 */ /* 0x000fea0003800000 */
.L_x_4209:
        /* <DEDUP_REMOVED lines=20> */
.L_x_4213:
        /* <DEDUP_REMOVED lines=15> */
.L_x_4212:
[----:B------:R-:W-:Y:S05]  /*b830*/  BSYNC B6 ;  /* 0x0000000000067941 */ /* 0x000fea0003800000 */
.L_x_4211:
        /* <DEDUP_REMOVED lines=19> */
[----:B------:R-:W-:-:S05]  /*b970*/  P2R R5, PR, RZ, 0x2 ;  /* 0x00000002ff057803 */ /* 0x000fca0000000000 */
[----:B------:R0:W-:Y:S01]  /*b980*/  STL [R1+0xc], R5 ;  /* 0x00000c0501007387 */ /* 0x0001e20000100800 */
[----:B--2---:R-:W-:Y:S02]  /*b990*/  SHF.R.S32.HI R7, RZ, 0x1f, R19 ;  /* 0x0000001fff077819 */ /* 0x004fe40000011413 */
[----:B------:R-:W-:-:S03]  /*b9a0*/  SEL R16, R19, RZ, !P1 ;  /* 0x000000ff13107207 */ /* 0x000fc60004800000 */
[----:B------:R0:W-:Y:S01]  /*b9b0*/  STL [R1+0x4], R7 ;  /* 0x0000040701007387 */ /* 0x0001e20000100800 */
[----:B------:R-:W-:Y:S05]  /*b9c0*/  BRA.DIV UR4, `(.L_x_4214) ;  /* 0x0000003e04287947 */ /* 0x000fea000b800000 */
[----:B------:R1:W2:Y:S02]  /*b9d0*/  SHFL.IDX PT, R14, R4, RZ, 0x1f ;  /* 0x00001fff040e7589 */ /* 0x0002a400000e0000 */
.L_x_4308:
[----:B------:R-:W-:Y:S01]  /*b9e0*/  PLOP3.LUT P2, PT, PT, PT, PT, 0x8, 0x0 ;  /* 0x000000000000781c */ /* 0x000fe20003f4e170 */
[----:B------:R3:W-:Y:S01]  /*b9f0*/  STL [R1+0x18], R0 ;  /* 0x0000180001007387 */ /* 0x0007e20000100800 */
[----:B--2---:R-:W-:Y:S02]  /*ba00*/  ISETP.NE.AND P0, PT, R14, RZ, PT ;  /* 0x000000ff0e00720c */ /* 0x004fe40003f05270 */
[----:B-1----:R-:W-:-:S05]  /*ba10*/  P2R R4, PR, RZ, 0x4 ;  /* 0x00000004ff047803 */ /* 0x002fca0000000000 */
[----:B------:R3:W-:Y:S06]  /*ba20*/  STL [R1+0x8], R4 ;  /* 0x0000080401007387 */ /* 0x0007ec0000100800 */
[----:B------:R-:W-:Y:S05]  /*ba30*/  @P0 BRA `(.L_x_4215) ;  /* 0x0000000000f00947 */ /* 0x000fea0003800000 */
[----:B------:R-:W-:-:S03]  /*ba40*/  UMOV UR4, 0xffffffff ;  /* 0xffffffff00047882 */ /* 0x000fc60000000000 */
[----:B------:R-:W-:Y:S05]  /*ba50*/  BRA.DIV UR4, `(.L_x_4216) ;  /* 0x0000003e04247947 */ /* 0x000fea000b800000 */
[----:B------:R-:W-:-:S13]  /*ba60*/  ELECT P6, URZ, PT ;  /* 0x00000000003f782f */ /* 0x000fda00038c0000 */
.L_x_4311:
[----:B------:R-:W-:Y:S05]  /*ba70*/  @!P6 BRA `(.L_x_4215) ;  /* 0x0000000000e0e947 */ /* 0x000fea0003800000 */
[----:B------:R-:W-:Y:S01]  /*ba80*/  IMAD.MOV.U32 R16, RZ, RZ, R19 ;  /* 0x000000ffff107224 */ /* 0x000fe200078e0013 */
[----:B------:R-:W-:Y:S06]  /*ba90*/  @!P1 BRA `(.L_x_4217) ;  /* 0x00000000004c9947 */ /* 0x000fec0003800000 */
[----:B------:R-:W1:Y:S01]  /*baa0*/  LDC R6, c[0x0][0x43c] ;  /* 0x00010f00ff067b82 */ /* 0x000e620000000800 */
[----:B------:R-:W-:Y:S01]  /*bab0*/  IMAD.MOV.U32 R8, RZ, RZ, R0 ;  /* 0x000000ffff087224 */ /* 0x000fe200078e0000 */
[----:B------:R-:W-:Y:S01]  /*bac0*/  ULDC.64 UR4, c[0x0][0x428] ;  /* 0x00010a0000047ab9 */ /* 0x000fe20000000a00 */
[----:B-1----:R-:W-:-:S13]  /*bad0*/  ISETP.NE.AND P0, PT, R6, 0x1, PT ;  /* 0x000000010600780c */ /* 0x002fda0003f05270 */
[----:B0--3--:R-:W0:Y:S02]  /*bae0*/  @P0 LDC.64 R4, c[0x0][0x440] ;  /* 0x00011000ff040b82 */ /* 0x009e240000000a00 */
        /* <DEDUP_REMOVED lines=14> */
.L_x_4217:
[----:B---3--:R-:W2:Y:S01]  /*bbd0*/  LDL R0, [R1] ;  /* 0x0000000001007983 */ /* 0x008ea20000100800 */
[----:B-1----:R-:W-:Y:S01]  /*bbe0*/  IMAD R3, R18, 0x8, R17 ;  /* 0x0000000812037824 */ /* 0x002fe200078e0211 */
[----:B0-----:R-:W0:Y:S02]  /*bbf0*/  S2R R7, SR_TID.X ;  /* 0x0000000000077919 */ /* 0x001e240000002100 */
[----:B0-----:R-:W-:-:S04]  /*bc00*/  LOP3.LUT R7, R7, 0x7f, RZ, 0xc0, !PT ;  /* 0x0000007f07077812 */ /* 0x001fc800078ec0ff */
[----:B------:R-:W-:Y:S02]  /*bc10*/  ISETP.NE.AND P1, PT, R7, RZ, PT ;  /* 0x000000ff0700720c */ /* 0x000fe40003f25270 */
[----:B--2---:R-:W-:-:S04]  /*bc20*/  SHF.L.U32 R0, R0, 0x1f, RZ ;  /* 0x0000001f00007819 */ /* 0x004fc800000006ff */
[----:B------:R-:W0:Y:S02]  /*bc30*/  SYNCS.PHASECHK.TRANS64.TRYWAIT P0, [R3+URZ+0x22840], R0 ;  /* 0x02284000030075a7 */ /* 0x000e24000800017f */
[----:B0-----:R-:W-:Y:S05]  /*bc40*/  @!P0 BRA `(.L_x_4218) ;  /* 0x0000003800c88947 */ /* 0x001fea0003800000 */
.L_x_4312:
        /* <DEDUP_REMOVED lines=8> */
.L_x_4219:
        /* <DEDUP_REMOVED lines=10> */
[----:B------:R-:W-:-:S02]  /*bd70*/  UMOV UR34, URZ ;  /* 0x0000003f00227c82 */ /* 0x000fc40008000000 */
[----:B------:R-:W-:-:S03]  /*bd80*/  P2R R0, PR, RZ, 0x1 ;  /* 0x00000001ff007803 */ /* 0x000fc60000000000 */
[----:B------:R-:W-:Y:S02]  /*bd90*/  UIADD3 UR33, UR33, 0x22830, URZ ;  /* 0x0002283021217890 */ /* 0x000fe4000fffe03f */
[----:B------:R1:W-:Y:S02]  /*bda0*/  STL [R1+0x8], R0 ;  /* 0x0000080001007387 */ /* 0x0003e40000100800 */
[----:B------:R-:W-:Y:S01]  /*bdb0*/  UIADD3 UR32, UR32, 0x1c400, URZ ;  /* 0x0001c40020207890 */ /* 0x000fe2000fffe03f */
[----:B--2---:R-:W-:-:S13]  /*bdc0*/  R2UR UR35, R2 ;  /* 0x00000000022372ca */ /* 0x004fda00000e0000 */
[----:B------:R-:W-:-:S09]  /*bdd0*/  UIMAD UR35, UR35, 0x60, URZ ;  /* 0x00000060232378a4 */ /* 0x000fd2000f8e023f */
[----:B------:R1:W-:Y:S02]  /*bde0*/  UTMALDG.4D [UR32], [UR4], desc[UR6] ;  /* 0x00000620040075b4 */ /* 0x0003e40008019000 */
[----:B-1----:R-:W-:Y:S01]  /*bdf0*/  NOP ;  /* 0x0000000000007918 */ /* 0x002fe20000000000 */
.L_x_4215:
[----:B---3--:R-:W-:Y:S01]  /*be00*/  VIADD R0, R17, 0x18400 ;  /* 0x0001840011007836 */ /* 0x008fe20000000000 */
        /* <DEDUP_REMOVED lines=9> */
[----:B------:R-:W-:Y:S02]  /*bea0*/  IMAD.U32 R4, RZ, RZ, UR6 ;  /* 0x00000006ff047e24 */ /* 0x000fe4000f8e00ff */
[----:B------:R-:W1:Y:S01]  /*beb0*/  LDC.64 R2, c[0x4][R2] ;  /* 0x0100000002027b82 */ /* 0x000e620000000a00 */
[----:B0-----:R-:W-:Y:S02]  /*bec0*/  IMAD.U32 R5, RZ, RZ, UR7 ;  /* 0x00000007ff057e24 */ /* 0x001fe4000f8e00ff */
        /* <DEDUP_REMOVED lines=8> */
[----:B-1----:R-:W-:Y:S05]  /*bf50*/  CALL.ABS.NOINC R2 ;  /* 0x0000000002007343 */ /* 0x002fea0003c00000 */
.L_x_4221:
[----:B------:R-:W-:Y:S05]  /*bf60*/  BSYNC B6 ;  /* 0x0000000000067941 */ /* 0x000fea0003800000 */
.L_x_4220:
[----:B------:R1:W5:Y:S01]  /*bf70*/  LDL R10, [R1+0x14] ;  /* 0x00001400010a7983 */ /* 0x0003620000100800 */
[----:B0-----:R-:W0:Y:S01]  /*bf80*/  LDC R7, c[0x0][0x448] ;  /* 0x00011200ff077b82 */ /* 0x001e220000000800 */
[----:B------:R-:W2:Y:S01]  /*bf90*/  S2R R0, SR_TID.X ;  /* 0x0000000000007919 */ /* 0x000ea20000002100 */
[----:B------:R-:W3:Y:S01]  /*bfa0*/  S2R R2, SR_TID.X ;  /* 0x0000000000027919 */ /* 0x000ee20000002100 */
[----:B------:R-:W-:Y:S01]  /*bfb0*/  USHF.R.S32.HI UR4, URZ, 0x1f, UR36 ;  /* 0x0000001f3f047899 */ /* 0x000fe20008011424 */
[----:B------:R-:W-:Y:S01]  /*bfc0*/  ULDC.64 UR8, c[0x0][0x2d8] ;  /* 0x0000b60000087ab9 */ /* 0x000fe20000000a00 */
[----:B0-----:R-:W-:Y:S01]  /*bfd0*/  ISETP.NE.AND P0, PT, R7, 0x1, PT ;  /* 0x000000010700780c */ /* 0x001fe20003f05270 */
[----:B--2---:R-:W-:-:S12]  /*bfe0*/  IMAD.SHL.U32 R4, R0, 0x10, RZ ;  /* 0x0000001000047824 */ /* 0x004fd800078e00ff */
[----:B------:R-:W0:Y:S01]  /*bff0*/  @P0 LDC R3, c[0x0][0x44c] ;  /* 0x00011300ff030b82 */ /* 0x000e220000000800 */
[----:B---3--:R-:W-:-:S04]  /*c000*/  LOP3.LUT R2, R2, 0x7f, RZ, 0xc0, !PT ;  /* 0x0000007f02027812 */ /* 0x008fc800078ec0ff */
[----:B------:R-:W-:-:S03]  /*c010*/  SHF.R.U32.HI R2, RZ, 0x3, R2 ;  /* 0x00000003ff027819 */ /* 0x000fc60000011602 */
[----:B------:R-:W2:Y:S01]  /*c020*/  @P0 LDC R0, c[0x0][0x450] ;  /* 0x00011400ff000b82 */ /* 0x000ea20000000800 */
[----:B------:R-:W-:Y:S01]  /*c030*/  LOP3.LUT R4, R2, 0x70, R4, 0xf8, !PT ;  /* 0x0000007002047812 */ /* 0x000fe200078ef804 */
[----:B------:R-:W-:Y:S01]  /*c040*/  IMAD.U32 R2, RZ, RZ, UR39 ;  /* 0x00000027ff027e24 */ /* 0x000fe2000f8e00ff */
[----:B------:R-:W-:Y:S02]  /*c050*/  UIMAD UR6, UR4, UR8, URZ ;  /* 0x00000008040672a4 */ /* 0x000fe4000f8e023f */
[----:B------:R-:W-:Y:S01]  /*c060*/  UIMAD.WIDE.U32 UR4, UR36, UR8, URZ ;  /* 0x00000008240472a5 */ /* 0x000fe2000f8e003f */
[----:B------:R-:W-:Y:S01]  /*c070*/  IMAD R2, R2, 0x80, R4 ;  /* 0x0000008002027824 */ /* 0x000fe200078e0204 */
[----:B------:R-:W-:Y:S02]  /*c080*/  UIMAD UR6, UR36, UR9, UR6 ;  /* 0x00000009240672a4 */ /* 0x000fe4000f8e0206 */
[----:B------:R-:W-:Y:S02]  /*c090*/  USHF.R.S32.HI UR7, URZ, 0x1f, UR42 ;  /* 0x0000001f3f077899 */ /* 0x000fe4000801142a */
[----:B------:R-:W-:Y:S01]  /*c0a0*/  UIADD3 UR5, UR5, UR6, URZ ;  /* 0x0000000605057290 */ /* 0x000fe2000fffe03f */
[----:B------:R-:W-:Y:S01]  /*c0b0*/  IMAD.MOV.U32 R6, RZ, RZ, R2 ;  /* 0x000000ffff067224 */ /* 0x000fe200078e0002 */
[----:B------:R-:W-:Y:S01]  /*c0c0*/  ULDC.64 UR8, c[0x0][0x2e0] ;  /* 0x0000b80000087ab9 */ /* 0x000fe20000000a00 */
[----:B0-----:R-:W-:Y:S01]  /*c0d0*/  @P0 IMAD.HI.U32 R3, R2, R3, RZ ;  /* 0x0000000302030227 */ /* 0x001fe200078e00ff */
[----:B------:R-:W-:Y:S01]  /*c0e0*/  UIMAD.WIDE.U32 UR4, UR42, UR8, UR4 ;  /* 0x000000082a0472a5 */ /* 0x000fe2000f8e0004 */
[----:B------:R-:W0:Y:S01]  /*c0f0*/  S2R R9, SR_TID.X ;  /* 0x0000000000097919 */ /* 0x000e220000002100 */
[----:B------:R-:W-:-:S02]  /*c100*/  UIMAD UR6, UR7, UR8, URZ ;  /* 0x00000008070672a4 */ /* 0x000fc4000f8e023f */
[----:B--2---:R-:W-:Y:S02]  /*c110*/  @P0 SHF.R.U32.HI R6, RZ, R0, R3 ;  /* 0x00000000ff060219 */ /* 0x004fe40000011603 */
[----:B------:R-:W-:Y:S01]  /*c120*/  UIMAD UR6, UR42, UR9, UR6 ;  /* 0x000000092a0672a4 */ /* 0x000fe2000f8e0206 */
[----:B------:R-:W-:Y:S02]  /*c130*/  IMAD.U32 R4, RZ, RZ, UR4 ;  /* 0x00000004ff047e24 */ /* 0x000fe4000f8e00ff */
        /* <DEDUP_REMOVED lines=26> */
[----:B-1----:R-:W-:Y:S10]  /*c2e0*/  BRA.DIV UR4, `(.L_x_4222) ;  /* 0x0000003604347947 */ /* 0x002ff4000b800000 */
[----:B------:R-:W0:Y:S01]  /*c2f0*/  S2R R6, SR_TID.X ;  /* 0x0000000000067919 */ /* 0x000e220000002100 */
[----:B------:R-:W-:Y:S01]  /*c300*/  IMAD.U32 R4, RZ, RZ, UR39 ;  /* 0x00000027ff047e24 */ /* 0x000fe2000f8e00ff */
[----:B------:R-:W-:Y:S01]  /*c310*/  ULDC UR4, c[0x0][0x288] ;  /* 0x0000a20000047ab9 */ /* 0x000fe20000000800 */
[----:B------:R-:W1:Y:S01]  /*c320*/  S2R R8, SR_TID.X ;  /* 0x0000000000087919 */ /* 0x000e620000002100 */
[----:B------:R-:W-:Y:S01]  /*c330*/  IMAD R3, R7, UR4, RZ ;  /* 0x0000000407037c24 */ /* 0x000fe2000f8e02ff */
[----:B------:R-:W-:Y:S01]  /*c340*/  SHFL.IDX PT, R9, R2, 0x1, 0x181f ;  /* 0x00381f0002097f89 */ /* 0x000fe200000e0000 */
[----:B0-----:R-:W-:-:S04]  /*c350*/  LOP3.LUT R6, R6, 0x7f, RZ, 0xc0, !PT ;  /* 0x0000007f06067812 */ /* 0x001fc800078ec0ff */
[----:B------:R-:W-:Y:S01]  /*c360*/  SHF.R.U32.HI R6, RZ, 0x3, R6 ;  /* 0x00000003ff067819 */ /* 0x000fe20000011606 */
[----:B-1----:R-:W-:Y:S02]  /*c370*/  IMAD.SHL.U32 R11, R8, 0x8, RZ ;  /* 0x00000008080b7824 */ /* 0x002fe400078e00ff */
[----:B------:R-:W-:Y:S02]  /*c380*/  SHFL.IDX PT, R8, R0, 0x1, 0x181f ;  /* 0x00381f0000087f89 */ /* 0x000fe400000e0000 */
[----:B------:R-:W-:Y:S01]  /*c390*/  IMAD R4, R4, 0x80, R6 ;  /* 0x0000008004047824 */ /* 0x000fe200078e0206 */
[----:B------:R-:W-:Y:S01]  /*c3a0*/  LOP3.LUT R11, R11, 0x38, RZ, 0xc0, !PT ;  /* 0x000000380b0b7812 */ /* 0x000fe200078ec0ff */
[----:B------:R-:W0:Y:S02]  /*c3b0*/  SHFL.IDX PT, R6, R0, RZ, 0x181f ;  /* 0x00181fff00067589 */ /* 0x000e2400000e0000 */
[C---:B------:R-:W-:Y:S01]  /*c3c0*/  VIADD R5, R4.reuse, 0x10 ;  /* 0x0000001004057836 */ /* 0x040fe20000000000 */
[----:B------:R-:W-:-:S04]  /*c3d0*/  ISETP.GE.AND P3, PT, R4, R3, PT ;  /* 0x000000030400720c */ /* 0x000fc80003f66270 */
[----:B------:R-:W-:Y:S02]  /*c3e0*/  ISETP.GE.AND P1, PT, R5, R3, PT ;  /* 0x000000030500720c */ /* 0x000fe40003f26270 */
[----:B------:R-:W1:Y:S07]  /*c3f0*/  SHFL.IDX PT, R5, R2, RZ, 0x181f ;  /* 0x00181fff02057589 */ /* 0x000e6e00000e0000 */
[----:B0-----:R-:W-:-:S05]  /*c400*/  @!P3 LEA R6, P2, R11, R6, 0x1 ;  /* 0x000000060b06b211 */ /* 0x001fca00078408ff */
[----:B-1----:R-:W-:-:S04]  /*c410*/  @!P3 IMAD.X R5, RZ, RZ, R5, P2 ;  /* 0x000000ffff05b224 */ /* 0x002fc800010e0605 */
        /* <DEDUP_REMOVED lines=40> */
[----:B0-----:R-:W0:Y:S04]  /*c6a0*/  SHFL.IDX PT, R6, R0, 0x6, 0x181f ;  /* 0x00d81f0000067f89 */ /* 0x001e2800000e0000 */
[----:B------:R-:W1:Y:S03]  /*c6b0*/  SHFL.IDX PT, R0, R0, 0x7, 0x181f ;  /* 0x00f81f0000007f89 */ /* 0x000e6600000e0000 */
[----:B0-----:R-:W-:-:S05]  /*c6c0*/  @!P1 LEA R6, P2, R11, R6, 0x1 ;  /* 0x000000060b069211 */ /* 0x001fca00078408ff */
[----:B------:R-:W-:-:S04]  /*c6d0*/  @!P1 IMAD.X R5, RZ, RZ, R5, P2 ;  /* 0x000000ffff059224 */ /* 0x000fc800010e0605 */
[----:B------:R-:W-:Y:S02]  /*c6e0*/  @!P1 IMAD.MOV.U32 R7, RZ, RZ, R5 ;  /* 0x000000ffff079224 */ /* 0x000fe400078e0005 */
[----:B------:R0:W2:Y:S04]  /*c6f0*/  SHFL.IDX PT, R5, R2, 0x7, 0x181f ;  /* 0x00f81f0002057f89 */ /* 0x0000a800000e0000 */
[----:B-1----:R0:W-:Y:S02]  /*c700*/  @!P1 LDGSTS.E.BYPASS.LTC128B.128 [R10+0x1b400], desc[UR46][R6.64], !P0 ;  /* 0x1b400000060a9fae */ /* 0x0021e4000c101d6e */
.L_x_4329:
[----:B0-----:R-:W0:Y:S01]  /*c710*/  S2R R2, SR_TID.X ;  /* 0x0000000000027919 */ /* 0x001e220000002100 */
[----:B------:R-:W-:-:S05]  /*c720*/  VIADD R4, R4, 0x70 ;  /* 0x0000007004047836 */ /* 0x000fca0000000000 */
[----:B------:R-:W-:Y:S01]  /*c730*/  ISETP.GE.AND P1, PT, R4, R3, PT ;  /* 0x000000030400720c */ /* 0x000fe20003f26270 */
[----:B0-----:R-:W-:-:S05]  /*c740*/  IMAD.SHL.U32 R2, R2, 0x8, RZ ;  /* 0x0000000802027824 */ /* 0x001fca00078e00ff */
[----:B------:R-:W-:-:S07]  /*c750*/  LOP3.LUT R2, R2, 0x38, RZ, 0xc0, !PT ;  /* 0x0000003802027812 */ /* 0x000fce00078ec0ff */
[----:B------:R-:W-:-:S05]  /*c760*/  @!P1 LEA R2, P2, R2, R0, 0x1 ;  /* 0x0000000002029211 */ /* 0x000fca00078408ff */
[----:B--2---:R-:W-:-:S05]  /*c770*/  @!P1 IMAD.X R3, RZ, RZ, R5, P2 ;  /* 0x000000ffff039224 */ /* 0x004fca00010e0605 */
[----:B------:R-:W-:Y:S01]  /*c780*/  @!PT LDS RZ, [RZ] ;  /* 0x00000000fffff984 */ /* 0x000fe20000000800 */
[----:B------:R-:W-:Y:S01]  /*c790*/  @!PT LDS RZ, [RZ] ;  /* 0x00000000fffff984 */ /* 0x000fe20000000800 */
[----:B------:R-:W-:Y:S01]  /*c7a0*/  @!PT LDS RZ, [RZ] ;  /* 0x00000000fffff984 */ /* 0x000fe20000000800 */
[----:B------:R0:W-:Y:S01]  /*c7b0*/  @!P1 LDGSTS.E.BYPASS.LTC128B.128 [R10+0x1bc00], desc[UR46][R2.64], !P0 ;  /* 0x1bc00000020a9fae */ /* 0x0001e2000c101d6e */
[----:B------:R-:W-:Y:S01]  /*c7c0*/  PLOP3.LUT P0, PT, PT, PT, PT, 0x80, 0x0 ;  /* 0x000000000000781c */ /* 0x000fe20003f0f070 */
[----:B------:R-:W-:-:S12]  /*c7d0*/  NOP ;  /* 0x0000000000007918 */ /* 0x000fd80000000000 */
.L_x_4223:
[----:B------:R-:W-:Y:S02]  /*c7e0*/  PLOP3.LUT P1, PT, P1, P0, PT, 0xa2, 0x0 ;  /* 0x000000000000781c */ /* 0x000fe40000f21472 */
[----:B------:R-:W-:-:S08]  /*c7f0*/  @P0 R2UR P1, UR4, R17 ;  /* 0x00000000110402ca */ /* 0x000fd00000020000 */
[----:B------:R-:W-:-:S05]  /*c800*/  @P0 PLOP3.LUT P0, PT, P1, PT, PT, 0x80, 0x0 ;  /* 0x000000000000081c */ /* 0x000fca0000f0f070 */
[----:B------:R-:W-:Y:S01]  /*c810*/  @!P1 SYNCS.ARRIVE.TRANS64.RED.A0T1 RZ, [UR4+0x22800], RZ ;  /* 0x022800ffffff99a7 */ /* 0x000fe20008200404 */
[----:B------:R-:W-:Y:S07]  /*c820*/  @!P1 ARRIVES.LDGSTSBAR.64.TRANSCNT [UR4+0x22800] ;  /* 0x02280000ff0099b0 */ /* 0x000fee0008000a84 */
[----:B------:R-:W-:Y:S05]  /*c830*/  @P0 BRA.U.ANY `(.L_x_4223) ;  /* 0xfffffffd00e80947 */ /* 0x000fea000393ffff */
[----:B0-----:R-:W2:Y:S02]  /*c840*/  LDL.LU R2, [R1+0x1c] ;  /* 0x00001c0001027983 */ /* 0x001ea40000300800 */
        /* <DEDUP_REMOVED lines=11> */
.L_x_4330:
[----:B------:R-:W-:Y:S05]  /*c900*/  BSYNC B0 ;  /* 0x0000000000007941 */ /* 0x000fea0003800000 */
.L_x_4224:
[----:B------:R-:W2:Y:S01]  /*c910*/  LDL R2, [R1+0x8] ;  /* 0x0000080001027983 */ /* 0x000ea20000100800 */
[----:B------:R-:W-:Y:S01]  /*c920*/  BSSY B0, `(.L_x_4226) ;  /* 0x0000059000007945 */ /* 0x000fe20003800000 */
[----:B--2---:R-:W-:-:S13]  /*c930*/  ISETP.NE.AND P0, PT, R2, RZ, PT ;  /* 0x000000ff0200720c */ /* 0x004fda0003f05270 */
[----:B------:R-:W-:Y:S05]  /*c940*/  @!P0 BRA `(.L_x_4227) ;  /* 0x0000000400588947 */ /* 0x000fea0003800000 */
[----:B------:R-:W2:Y:S01]  /*c950*/  LDL R3, [R1] ;  /* 0x0000000001037983 */ /* 0x000ea20000100800 */
[----:B------:R-:W1:Y:S02]  /*c960*/  S2R R2, SR_TID.X ;  /* 0x0000000000027919 */ /* 0x000e640000002100 */
[----:B-1----:R-:W-:Y:S01]  /*c970*/  LOP3.LUT R4, R2, 0x7f, RZ, 0xc0, !PT ;  /* 0x0000007f02047812 */ /* 0x002fe200078ec0ff */
[----:B------:R-:W-:Y:S01]  /*c980*/  IMAD R2, R18, 0x8, R17 ;  /* 0x0000000812027824 */ /* 0x000fe200078e0211 */
[----:B------:R-:W-:Y:S02]  /*c990*/  BSSY B1, `(.L_x_4228) ;  /* 0x0000005000017945 */ /* 0x000fe40003800000 */
[----:B------:R-:W-:Y:S02]  /*c9a0*/  ISETP.NE.AND P1, PT, R4, RZ, PT ;  /* 0x000000ff0400720c */ /* 0x000fe40003f25270 */
[----:B--2---:R-:W-:-:S04]  /*c9b0*/  SHF.L.U32 R3, R3, 0x1f, RZ ;  /* 0x0000001f03037819 */ /* 0x004fc800000006ff */
[----:B------:R-:W1:Y:S02]  /*c9c0*/  SYNCS.PHASECHK.TRANS64.TRYWAIT P0, [R2+URZ+0x22860], R3 ;  /* 0x02286003020075a7 */ /* 0x000e64000800017f */
[----:B-1----:R-:W-:Y:S05]  /*c9d0*/  @!P0 BRA `(.L_x_4229) ;  /* 0x00000038001c8947 */ /* 0x002fea0003800000 */
.L_x_4331:
[----:B------:R-:W-:Y:S05]  /*c9e0*/  BSYNC B1 ;  /* 0x0000000000017941 */ /* 0x000fea0003800000 */
.L_x_4228:
[----:B------:R-:W-:Y:S04]  /*c9f0*/  BSSY B1, `(.L_x_4230) ;  /* 0x0000009000017945 */ /* 0x000fe80003800000 */
[----:B------:R-:W-:Y:S05]  /*ca00*/  @P1 BRA `(.L_x_4231) ;  /* 0x00000000001c1947 */ /* 0x000fea0003800000 */
[----:B0-----:R-:W0:Y:S01]  /*ca10*/  S2R R0, SR_TID.X ;  /* 0x0000000000007919 */ /* 0x001e220000002100 */
[----:B-1----:R-:W-:-:S04]  /*ca20*/  IMAD.MOV.U32 R3, RZ, RZ, 0xc000 ;  /* 0x0000c000ff037424 */ /* 0x002fc800078e00ff */
[----:B------:R2:W-:Y:S01]  /*ca30*/  SYNCS.ARRIVE.TRANS64 RZ, [R2+URZ+0x22850], R3 ;  /* 0x0228500302ff79a7 */ /* 0x0005e2000800003f */
[----:B0-----:R-:W-:-:S04]  /*ca40*/  LOP3.LUT R0, R0, 0x1f, RZ, 0xc0, !PT ;  /* 0x0000001f00007812 */ /* 0x001fc800078ec0ff */
[----:B------:R-:W-:-:S13]  /*ca50*/  ISETP.NE.AND P0, PT, R0, RZ, PT ;  /* 0x000000ff0000720c */ /* 0x000fda0003f05270 */
[----:B--2---:R-:W-:Y:S05]  /*ca60*/  @!P0 BRA `(.L_x_4231) ;  /* 0x0000000000048947 */ /* 0x004fea0003800000 */
[----:B------:R-:W-:Y:S01]  /*ca70*/  BPT.TRAP 0x1 ;  /* 0x000000040000795c */ /* 0x000fe20000300000 */
.L_x_4231:
[----:B------:R-:W-:Y:S05]  /*ca80*/  BSYNC B1 ;  /* 0x0000000000017941 */ /* 0x000fea0003800000 */
.L_x_4230:
[----:B-1----:R-:W2:Y:S01]  /*ca90*/  LDL.LU R3, [R1+0x18] ;  /* 0x0000180001037983 */ /* 0x002ea20000300800 */
        /* <DEDUP_REMOVED lines=10> */
.L_x_4232:
        /* <DEDUP_REMOVED lines=15> */
.L_x_4233:
        /* <DEDUP_REMOVED lines=15> */
.L_x_4234:
        /* <DEDUP_REMOVED lines=15> */
.L_x_4235:
        /* <DEDUP_REMOVED lines=10> */
.L_x_4227:
[----:B------:R-:W-:Y:S05]  /*ceb0*/  BSYNC B0 ;  /* 0x0000000000007941 */ /* 0x000fea0003800000 */
.L_x_4226:
[----:B------:R-:W-:-:S06]  /*cec0*/  UISETP.GE.AND UP0, UPT, UR38, 0x2, UPT ;  /* 0x000000022600788c */ /* 0x000fcc000bf06270 */
[----:B------:R-:W-:-:S13]  /*ced0*/  PLOP3.LUT P0, PT, PT, PT, UP0, 0x80, 0x0 ;  /* 0x000000000000781c */ /* 0x000fda0003f0f008 */
[----:B------:R-:W-:Y:S05]  /*cee0*/  @!P0 BRA `(.L_x_4236) ;  /* 0x0000001c00808947 */ /* 0x000fea0003800000 */
[----:B------:R-:W-:Y:S02]  /*cef0*/  ULOP3.LUT UR4, UR38, 0x1, URZ, 0xc0, !UPT ;  /* 0x0000000126047892 */ /* 0x000fe4000f8ec03f */
[----:B------:R-:W-:Y:S02]  /*cf00*/  IMAD.U32 R6, RZ, RZ, UR38 ;  /* 0x00000026ff067e24 */ /* 0x000fe4000f8e00ff */
[----:B------:R-:W-:Y:S02]  /*cf10*/  UISETP.NE.U32.AND UP0, UPT, UR4, 0x1, UPT ;  /* 0x000000010400788c */ /* 0x000fe4000bf05070 */
[----:B------:R-:W-:-:S04]  /*cf20*/  VIADD R6, R6, 0xfffffffe ;  /* 0xfffffffe06067836 */ /* 0x000fc80000000000 */
[----:B0-----:R-:W-:Y:S01]  /*cf30*/  IMAD.MOV.U32 R0, RZ, RZ, R6 ;  /* 0x000000ffff007224 */ /* 0x001fe200078e0006 */
[----:B------:R-:W-:-:S13]  /*cf40*/  PLOP3.LUT P0, PT, PT, PT, UP0, 0x80, 0x0 ;  /* 0x000000000000781c */ /* 0x000fda0003f0f008 */
[----:B------:R-:W-:Y:S05]  /*cf50*/  @!P0 BRA `(.L_x_4237) ;  /* 0x0000000800748947 */ /* 0x000fea0003800000 */
[----:B------:R-:W2:Y:S04]  /*cf60*/  LDL R4, [R1+0x8] ;  /* 0x0000080001047983 */ /* 0x000ea80000100800 */
[----:B------:R-:W3:Y:S01]  /*cf70*/  LDL.LU R8, [R1] ;  /* 0x0000000001087983 */ /* 0x000ee20000300800 */
[----:B------:R-:W-:Y:S01]  /*cf80*/  VIADD R18, R18, 0x1 ;  /* 0x0000000112127836 */ /* 0x000fe20000000000 */
[----:B------:R-:W-:Y:S04]  /*cf90*/  BSSY B0, `(.L_x_4238) ;  /* 0x0000097000007945 */ /* 0x000fe80003800000 */
[----:B------:R-:W-:-:S04]  /*cfa0*/  ISETP.NE.AND P0, PT, R18, 0x2, PT ;  /* 0x000000021200780c */ /* 0x000fc80003f05270 */
[----:B------:R-:W-:Y:S02]  /*cfb0*/  SEL R0, RZ, 0x1, P0 ;  /* 0x00000001ff007807 */ /* 0x000fe40000000000 */
[----:B------:R-:W-:Y:S02]  /*cfc0*/  SEL R18, R18, RZ, P0 ;  /* 0x000000ff12127207 */ /* 0x000fe40000000000 */
[----:B--2---:R-:W-:Y:S02]  /*cfd0*/  ISETP.NE.AND P2, PT, R4, RZ, PT ;  /* 0x000000ff0400720c */ /* 0x004fe40003f45270 */
[----:B---3--:R-:W-:-:S05]  /*cfe0*/  LOP3.LUT R8, R8, R0, RZ, 0x3c, !PT ;  /* 0x0000000008087212 */ /* 0x008fca00078e3cff */
[----:B------:R0:W-:Y:S06]  /*cff0*/  STL [R1], R8 ;  /* 0x0000000801007387 */ /* 0x0001ec0000100800 */
[----:B------:R-:W-:Y:S05]  /*d000*/  @!P2 BRA `(.L_x_4239) ;  /* 0x00000008003ca947 */ /* 0x000fea0003800000 */
[----:B------:R-:W2:Y:S01]  /*d010*/  LDL R4, [R1+0xc] ;  /* 0x00000c0001047983 */ /* 0x000ea20000100800 */
[----:B------:R-:W-:Y:S01]  /*d020*/  IMAD.MOV.U32 R0, RZ, RZ, R6 ;  /* 0x000000ffff007224 */ /* 0x000fe200078e0006 */
[----:B--2---:R-:W-:-:S13]  /*d030*/  ISETP.NE.AND P2, PT, R4, RZ, PT ;  /* 0x000000ff0400720c */ /* 0x004fda0003f45270 */
[----:B------:R-:W-:Y:S05]  /*d040*/  @!P2 BRA `(.L_x_4240) ;  /* 0x00000000004ca947 */ /* 0x000fea0003800000 */
[----:B------:R-:W2:Y:S01]  /*d050*/  LDL R5, [R1+0x4] ;  /* 0x0000040001057983 */ /* 0x000ea20000100800 */
[----:B------:R-:W1:Y:S01]  /*d060*/  LDC R0, c[0x0][0x43c] ;  /* 0x00010f00ff007b82 */ /* 0x000e620000000800 */
[----:B------:R-:W-:Y:S01]  /*d070*/  IMAD.MOV.U32 R4, RZ, RZ, R6 ;  /* 0x000000ffff047224 */ /* 0x000fe200078e0006 */
[----:B------:R-:W-:Y:S01]  /*d080*/  ULDC.64 UR4, c[0x0][0x428] ;  /* 0x00010a0000047ab9 */ /* 0x000fe20000000a00 */
[----:B-1----:R-:W-:-:S13]  /*d090*/  ISETP.NE.AND P0, PT, R0, 0x1, PT ;  /* 0x000000010000780c */ /* 0x002fda0003f05270 */
[----:B------:R-:W1:Y:S02]  /*d0a0*/  @P0 LDC.64 R2, c[0x0][0x440] ;  /* 0x00011000ff020b82 */ /* 0x000e640000000a00 */
[----:B-1----:R-:W-:-:S05]  /*d0b0*/  @P0 IMAD.HI.U32 R2, R6, R2, RZ ;  /* 0x0000000206020227 */ /* 0x002fca00078e00ff */
[----:B------:R-:W-:-:S05]  /*d0c0*/  @P0 SHF.R.U32.HI R4, RZ, R3, R2 ;  /* 0x00000003ff040219 */ /* 0x000fca0000011602 */
[----:B------:R-:W-:-:S04]  /*d0d0*/  IMAD.MOV R3, RZ, RZ, -R4 ;  /* 0x000000ffff037224 */ /* 0x000fc800078e0a04 */
[----:B------:R-:W-:Y:S02]  /*d0e0*/  IMAD R0, R0, R3, R6 ;  /* 0x0000000300007224 */ /* 0x000fe400078e0206 */
[----:B------:R-:W1:Y:S01]  /*d0f0*/  LDC.64 R2, c[0x0][0x418] ;  /* 0x00010600ff027b82 */ /* 0x000e620000000a00 */
[----:B--2---:R-:W-:Y:S01]  /*d100*/  IMAD R7, R5, UR4, RZ ;  /* 0x0000000405077c24 */ /* 0x004fe2000f8e02ff */
[----:B------:R-:W-:-:S03]  /*d110*/  SHF.R.S32.HI R5, RZ, 0x1f, R4 ;  /* 0x0000001fff057819 */ /* 0x000fc60000011404 */
[C---:B------:R-:W-:Y:S02]  /*d120*/  IMAD R7, R19.reuse, UR5, R7 ;  /* 0x0000000513077c24 */ /* 0x040fe4000f8e0207 */
[----:B------:R-:W-:-:S04]  /*d130*/  IMAD.WIDE.U32 R4, R19, UR4, R4 ;  /* 0x0000000413047c25 */ /* 0x000fc8000f8e0004 */
[----:B------:R-:W-:Y:S01]  /*d140*/  IMAD.IADD R7, R7, 0x1, R5 ;  /* 0x0000000107077824 */ /* 0x000fe200078e0205 */
[----:B-1----:R-:W-:-:S04]  /*d150*/  LEA R2, P0, R4, R2, 0x2 ;  /* 0x0000000204027211 */ /* 0x002fc800078010ff */
[----:B------:R-:W-:-:S05]  /*d160*/  LEA.HI.X R3, R4, R3, R7, 0x2, P0 ;  /* 0x0000000304037211 */ /* 0x000fca00000f1407 */
[----:B------:R1:W5:Y:S04]  /*d170*/  LDG.E R16, desc[UR46][R2.64] ;  /* 0x0000002e02107981 */ /* 0x000368000c1e1900 */
.L_x_4240:
        /* <DEDUP_REMOVED lines=8> */
.L_x_4332:
[----:B------:R-:W-:Y:S05]  /*d200*/  BSYNC B1 ;  /* 0x0000000000017941 */ /* 0x000fea0003800000 */
.L_x_4241:
        /* <DEDUP_REMOVED lines=9> */
.L_x_4244:
[----:B------:R-:W-:Y:S05]  /*d2a0*/  BSYNC B1 ;  /* 0x0000000000017941 */ /* 0x000fea0003800000 */
.L_x_4243:
[----:B------:R-:W-:Y:S01]  /*d2b0*/  IMAD R0, R0, 0x60, RZ ;  /* 0x0000006000007824 */ /* 0x000fe200078e02ff */
[----:B------:R-:W-:Y:S01]  /*d2c0*/  UIADD3 UR4, UP0, UR44, 0x370, URZ ;  /* 0x000003702c047890 */ /* 0x000fe2000ff1e03f */
[----:B------:R-:W-:Y:S01]  /*d2d0*/  IMAD.MOV.U32 R7, RZ, RZ, RZ ;  /* 0x000000ffff077224 */ /* 0x000fe200078e00ff */
[----:B------:R-:W-:Y:S01]  /*d2e0*/  PLOP3.LUT P0, PT, PT, PT, PT, 0x80, 0x0 ;  /* 0x000000000000781c */ /* 0x000fe20003f0f070 */
[----:B------:R-:W-:Y:S01]  /*d2f0*/  IMAD R4, R18, 0x3000, R17 ;  /* 0x0000300012047824 */ /* 0x000fe200078e0211 */
[----:B------:R-:W-:Y:S01]  /*d300*/  R2UR UR11, R0 ;  /* 0x00000000000b72ca */ /* 0x000fe200000e0000 */
[----:B------:R-:W-:Y:S01]  /*d310*/  VIADD R5, R3, 0x22830 ;  /* 0x0002283003057836 */ /* 0x000fe20000000000 */
[----:B------:R-:W-:Y:S01]  /*d320*/  R2UR UR10, R7 ;  /* 0x00000000070a72ca */ /* 0x000fe200000e0000 */
[----:B------:R-:W-:Y:S01]  /*d330*/  VIADD R4, R4, 0x1c400 ;  /* 0x0001c40004047836 */ /* 0x000fe20000000000 */
[----:B------:R-:W-:Y:S01]  /*d340*/  UIADD3.X UR5, URZ, UR45, URZ, UP0, !UPT ;  /* 0x0000002d3f057290 */ /* 0x000fe200087fe43f */
[----:B------:R-:W-:Y:S01]  /*d350*/  UMOV UR6, 0x0 ;  /* 0x0000000000067882 */ /* 0x000fe20000000000 */
[----:B------:R-:W-:-:S11]  /*d360*/  UMOV UR7, 0x14f00000 ;  /* 0x14f0000000077882 */ /* 0x000fd60000000000 */
.L_x_4245:
[----:B------:R-:W-:-:S13]  /*d370*/  @P0 ELECT P2, URZ, PT ;  /* 0x00000000003f082f */ /* 0x000fda0003840000 */
[----:B-----5:R-:W-:Y:S01]  /*d380*/  @P2 R2UR UR13, R16 ;  /* 0x00000000100d22ca */ /* 0x020fe200000e0000 */
[----:B------:R-:W-:Y:S01]  /*d390*/  UMOV UR12, UR36 ;  /* 0x00000024000c7c82 */ /* 0x000fe20008000000 */
        /* <DEDUP_REMOVED lines=9> */
.L_x_4333:
[----:B------:R-:W-:Y:S05]  /*d430*/  BSYNC B1 ;  /* 0x0000000000017941 */ /* 0x000fea0003800000 */
.L_x_4246:
[----:B------:R-:W-:Y:S01]  /*d440*/  BSSY B1, `(.L_x_4248) ;  /* 0x000000b000017945 */ /* 0x000fe20003800000 */
[----:B0-----:R-:W-:Y:S02]  /*d450*/  IMAD.MOV.U32 R8, RZ, RZ, 0x0 ;  /* 0x00000000ff087424 */ /* 0x001fe400078e00ff */
[----:B------:R-:W-:Y:S01]  /*d460*/  IMAD.MOV.U32 R9, RZ, RZ, 0x14f00000 ;  /* 0x14f00000ff097424 */ /* 0x000fe200078e00ff */
        /* <DEDUP_REMOVED lines=8> */
.L_x_4249:
[----:B------:R-:W-:Y:S05]  /*d4f0*/  BSYNC B1 ;  /* 0x0000000000017941 */ /* 0x000fea0003800000 */
.L_x_4248:
[----:B------:R-:W-:Y:S01]  /*d500*/  R2UR UR10, R7 ;  /* 0x00000000070a72ca */ /* 0x000fe200000e0000 */
[----:B-12---:R-:W-:Y:S01]  /*d510*/  IMAD R2, R18, 0xc000, R17 ;  /* 0x0000c00012027824 */ /* 0x006fe200078e0211 */
[----:B------:R-:W-:Y:S01]  /*d520*/  R2UR UR6, R8 ;  /* 0x00000000080672ca */ /* 0x000fe200000e0000 */
[----:B------:R-:W-:Y:S01]  /*d530*/  UIADD3 UR4, UP0, UR44, 0x470, URZ ;  /* 0x000004702c047890 */ /* 0x000fe2000ff1e03f */
[----:B------:R-:W-:Y:S01]  /*d540*/  R2UR UR7, R9 ;  /* 0x00000000090772ca */ /* 0x000fe200000e0000 */
[----:B------:R-:W-:Y:S01]  /*d550*/  VIADD R3, R3, 0x22850 ;  /* 0x0002285003037836 */ /* 0x000fe20000000000 */
[----:B------:R-:W-:Y:S01]  /*d560*/  R2UR UR11, R0 ;  /* 0x00000000000b72ca */ /* 0x000fe200000e0000 */
[----:B------:R-:W-:Y:S01]  /*d570*/  VIADD R4, R2, 0x400 ;  /* 0x0000040002047836 */ /* 0x000fe20000000000 */
[----:B------:R-:W-:Y:S01]  /*d580*/  PLOP3.LUT P0, PT, PT, PT, PT, 0x80, 0x0 ;  /* 0x000000000000781c */ /* 0x000fe20003f0f070 */
[----:B------:R-:W-:-:S12]  /*d590*/  UIADD3.X UR5, URZ, UR45, URZ, UP0, !UPT ;  /* 0x0000002d3f057290 */ /* 0x000fd800087fe43f */
.L_x_4250:
[----:B------:R-:W-:-:S13]  /*d5a0*/  @P0 ELECT P1, URZ, PT ;  /* 0x00000000003f082f */ /* 0x000fda0003820000 */
[----:B------:R-:W-:Y:S01]  /*d5b0*/  @P1 R2UR UR13, R16 ;  /* 0x00000000100d12ca */ /* 0x000fe200000e0000 */
[----:B------:R-:W-:Y:S01]  /*d5c0*/  UMOV UR12, UR36 ;  /* 0x00000024000c7c82 */ /* 0x000fe20008000000 */
        /* <DEDUP_REMOVED lines=10> */
[----:B------:R-:W-:Y:S02]  /*d670*/  R2UR UR11, R0 ;  /* 0x00000000000b72ca */ /* 0x000fe400000e0000 */
[----:B------:R-:W-:-:S13]  /*d680*/  PLOP3.LUT P0, PT, PT, PT, PT, 0x80, 0x0 ;  /* 0x000000000000781c */ /* 0x000fda0003f0f070 */
.L_x_4251:
        /* <DEDUP_REMOVED lines=15> */
.L_x_4252:
        /* <DEDUP_REMOVED lines=15> */
.L_x_4253:
        /* <DEDUP_REMOVED lines=8> */
[----:B-1----:R-:W-:Y:S05]  /*d8f0*/  @P0 BRA.U.ANY `(.L_x_4253) ;  /* 0xfffffffd00dc0947 */ /* 0x002fea000393ffff */
.L_x_4239:
[----:B------:R-:W-:Y:S05]  /*d900*/  BSYNC B0 ;  /* 0x0000000000007941 */ /* 0x000fea0003800000 */
.L_x_4238:
[----:B------:R-:W-:-:S06]  /*d910*/  UIADD3 UR4, UR38, -0x3, URZ ;  /* 0xfffffffd26047890 */ /* 0x000fcc000fffe03f */
[----:B------:R-:W-:-:S07]  /*d920*/  IMAD.U32 R0, RZ, RZ, UR4 ;  /* 0x00000004ff007e24 */ /* 0x000fce000f8e00ff */
.L_x_4237:
[----:B------:R-:W-:Y:S01]  /*d930*/  ISETP.NE.AND P0, PT, R6, RZ, PT ;  /* 0x000000ff0600720c */ /* 0x000fe20003f05270 */
[----:B------:R-:W-:-:S12]  /*d940*/  BSSY B0, `(.L_x_4236) ;  /* 0x000013a000007945 */ /* 0x000fd80003800000 */
[----:B------:R-:W-:Y:S05]  /*d950*/  @!P0 BRA `(.L_x_4254) ;  /* 0x0000001000e08947 */ /* 0x000fea0003800000 */
.L_x_4287:
[----:B------:R-:W2:Y:S04]  /*d960*/  LDL R3, [R1+0x8] ;  /* 0x0000080001037983 */ /* 0x000ea80000100800 */
[----:B------:R-:W3:Y:S01]  /*d970*/  LDL.LU R2, [R1] ;  /* 0x0000000001027983 */ /* 0x000ee20000300800 */
[----:B------:R-:W-:Y:S01]  /*d980*/  VIADD R6, R18, 0x1 ;  /* 0x0000000112067836 */ /* 0x000fe20000000000 */
[----:B------:R-:W-:Y:S05]  /*d990*/  YIELD ;  /* 0x0000000000007946 */ /* 0x000fea0003800000 */
[----:B------:R-:W-:Y:S01]  /*d9a0*/  ISETP.NE.AND P0, PT, R6, 0x2, PT ;  /* 0x000000020600780c */ /* 0x000fe20003f05270 */
[----:B------:R-:W-:Y:S03]  /*d9b0*/  BSSY B1, `(.L_x_4255) ;  /* 0x0000095000017945 */ /* 0x000fe60003800000 */
[----:B-1----:R-:W-:-:S02]  /*d9c0*/  SEL R7, RZ, 0x1, P0 ;  /* 0x00000001ff077807 */ /* 0x002fc40000000000 */
[----:B------:R-:W-:Y:S02]  /*d9d0*/  SEL R6, R6, RZ, P0 ;  /* 0x000000ff06067207 */ /* 0x000fe40000000000 */
[----:B--2---:R-:W-:Y:S02]  /*d9e0*/  ISETP.NE.AND P1, PT, R3, RZ, PT ;  /* 0x000000ff0300720c */ /* 0x004fe40003f25270 */
[----:B---3--:R-:W-:-:S11]  /*d9f0*/  LOP3.LUT R7, R2, R7, RZ, 0x3c, !PT ;  /* 0x0000000702077212 */ /* 0x008fd600078e3cff */
[----:B------:R-:W-:Y:S05]  /*da00*/  @!P1 BRA `(.L_x_4256) ;  /* 0x00000008003c9947 */ /* 0x000fea0003800000 */
[----:B------:R-:W2:Y:S01]  /*da10*/  LDL R2, [R1+0xc] ;  /* 0x00000c0001027983 */ /* 0x000ea20000100800 */
[----:B0-----:R-:W-:Y:S01]  /*da20*/  IMAD.MOV.U32 R8, RZ, RZ, R0 ;  /* 0x000000ffff087224 */ /* 0x001fe200078e0000 */
[----:B--2---:R-:W-:-:S13]  /*da30*/  ISETP.NE.AND P1, PT, R2, RZ, PT ;  /* 0x000000ff0200720c */ /* 0x004fda0003f25270 */
[----:B------:R-:W-:Y:S05]  /*da40*/  @!P1 BRA `(.L_x_4257) ;  /* 0x00000000004c9947 */ /* 0x000fea0003800000 */
[----:B------:R-:W2:Y:S01]  /*da50*/  LDL R5, [R1+0x4] ;  /* 0x0000040001057983 */ /* 0x000ea20000100800 */
        /* <DEDUP_REMOVED lines=18> */
.L_x_4257:
        /* <DEDUP_REMOVED lines=8> */
.L_x_4334:
[----:B------:R-:W-:Y:S05]  /*dc00*/  BSYNC B2 ;  /* 0x0000000000027941 */ /* 0x000fea0003800000 */
.L_x_4258:
        /* <DEDUP_REMOVED lines=9> */
.L_x_4261:
[----:B------:R-:W-:Y:S05]  /*dca0*/  BSYNC B2 ;  /* 0x0000000000027941 */ /* 0x000fea0003800000 */
.L_x_4260:
        /* <DEDUP_REMOVED lines=11> */
.L_x_4262:
        /* <DEDUP_REMOVED lines=13> */
.L_x_4335:
[----:B------:R-:W-:Y:S05]  /*de30*/  BSYNC B2 ;  /* 0x0000000000027941 */ /* 0x000fea0003800000 */
.L_x_4263:
        /* <DEDUP_REMOVED lines=11> */
.L_x_4266:
[----:B------:R-:W-:Y:S05]  /*def0*/  BSYNC B2 ;  /* 0x0000000000027941 */ /* 0x000fea0003800000 */
.L_x_4265:
        /* <DEDUP_REMOVED lines=9> */
.L_x_4267:
        /* <DEDUP_REMOVED lines=15> */
.L_x_4268:
        /* <DEDUP_REMOVED lines=15> */
.L_x_4269:
        /* <DEDUP_REMOVED lines=15> */
.L_x_4270:
        /* <DEDUP_REMOVED lines=10> */
.L_x_4256:
[----:B------:R-:W-:Y:S05]  /*e300*/  BSYNC B1 ;  /* 0x0000000000017941 */ /* 0x000fea0003800000 */
.L_x_4255:
[----:B------:R-:W2:Y:S01]  /*e310*/  LDL R2, [R1+0x8] ;  /* 0x0000080001027983 */ /* 0x000ea20000100800 */
[----:B------:R-:W-:Y:S01]  /*e320*/  VIADD R6, R6, 0x1 ;  /* 0x0000000106067836 */ /* 0x000fe20000000000 */
[----:B------:R-:W-:Y:S04]  /*e330*/  BSSY B1, `(.L_x_4271) ;  /* 0x0000097000017945 */ /* 0x000fe80003800000 */
[----:B------:R-:W-:-:S04]  /*e340*/  ISETP.NE.AND P0, PT, R6, 0x2, PT ;  /* 0x000000020600780c */ /* 0x000fc80003f05270 */
[----:B------:R-:W-:Y:S02]  /*e350*/  SEL R18, R6, RZ, P0 ;  /* 0x000000ff06127207 */ /* 0x000fe40000000000 */
[----:B--2---:R-:W-:Y:S02]  /*e360*/  ISETP.NE.AND P2, PT, R2, RZ, PT ;  /* 0x000000ff0200720c */ /* 0x004fe40003f45270 */
[----:B------:R-:W-:-:S04]  /*e370*/  SEL R2, RZ, 0x1, P0 ;  /* 0x00000001ff027807 */ /* 0x000fc80000000000 */
[----:B------:R-:W-:-:S05]  /*e380*/  LOP3.LUT R7, R7, R2, RZ, 0x3c, !PT ;  /* 0x0000000207077212 */ /* 0x000fca00078e3cff */
[----:B------:R1:W-:Y:S02]  /*e390*/  STL [R1], R7 ;  /* 0x0000000701007387 */ /* 0x0003e40000100800 */
[----:B------:R-:W-:Y:S05]  /*e3a0*/  @!P2 BRA `(.L_x_4272) ;  /* 0x00000008003ca947 */ /* 0x000fea0003800000 */
[----:B------:R-:W2:Y:S01]  /*e3b0*/  LDL R3, [R1+0xc] ;  /* 0x00000c0001037983 */ /* 0x000ea20000100800 */
[----:B------:R-:W-:Y:S01]  /*e3c0*/  VIADD R6, R0, 0xffffffff ;  /* 0xffffffff00067836 */ /* 0x000fe20000000000 */
[----:B--2---:R-:W-:-:S13]  /*e3d0*/  ISETP.NE.AND P2, PT, R3, RZ, PT ;  /* 0x000000ff0300720c */ /* 0x004fda0003f45270 */
[----:B------:R-:W-:Y:S05]  /*e3e0*/  @!P2 BRA `(.L_x_4273) ;  /* 0x00000000004ca947 */ /* 0x000fea0003800000 */
[----:B------:R-:W2:Y:S01]  /*e3f0*/  LDL R9, [R1+0x4] ;  /* 0x0000040001097983 */ /* 0x000ea20000100800 */
[----:B------:R-:W3:Y:S01]  /*e400*/  LDC R4, c[0x0][0x43c] ;  /* 0x00010f00ff047b82 */ /* 0x000ee20000000800 */
[----:B------:R-:W-:Y:S01]  /*e410*/  ULDC.64 UR4, c[0x0][0x428] ;  /* 0x00010a0000047ab9 */ /* 0x000fe20000000a00 */
[----:B---3--:R-:W-:-:S13]  /*e420*/  ISETP.NE.AND P0, PT, R4, 0x1, PT ;  /* 0x000000010400780c */ /* 0x008fda0003f05270 */
[----:B------:R-:W3:Y:S02]  /*e430*/  @P0 LDC.64 R2, c[0x0][0x440] ;  /* 0x00011000ff020b82 */ /* 0x000ee40000000a00 */
[----:B---3--:R-:W-:-:S04]  /*e440*/  @P0 IMAD.HI.U32 R5, R6, R2, RZ ;  /* 0x0000000206050227 */ /* 0x008fc800078e00ff */
        /* <DEDUP_REMOVED lines=13> */
.L_x_4273:
[----:B------:R-:W3:Y:S01]  /*e520*/  S2R R2, SR_TID.X ;  /* 0x0000000000027919 */ /* 0x000ee20000002100 */
[----:B--2---:R-:W-:Y:S01]  /*e530*/  IMAD R4, R18, 0x8, R17 ;  /* 0x0000000812047824 */ /* 0x004fe200078e0211 */
[----:B------:R-:W-:Y:S01]  /*e540*/  BSSY B2, `(.L_x_4274) ;  /* 0x0000006000027945 */ /* 0x000fe20003800000 */
[----:B---3--:R-:W-:Y:S02]  /*e550*/  LOP3.LUT R3, R2, 0x7f, RZ, 0xc0, !PT ;  /* 0x0000007f02037812 */ /* 0x008fe400078ec0ff */
[----:B------:R-:W-:Y:S02]  /*e560*/  SHF.L.U32 R2, R7, 0x1f, RZ ;  /* 0x0000001f07027819 */ /* 0x000fe400000006ff */
[----:B------:R-:W-:Y:S02]  /*e570*/  ISETP.NE.AND P1, PT, R3, RZ, PT ;  /* 0x000000ff0300720c */ /* 0x000fe40003f25270 */
[----:B------:R-:W2:Y:S02]  /*e580*/  SYNCS.PHASECHK.TRANS64.TRYWAIT P0, [R4+URZ+0x22840], R2 ;  /* 0x02284002040075a7 */ /* 0x000ea4000800017f */
[----:B--2---:R-:W-:Y:S09]  /*e590*/  @!P0 BRA `(.L_x_4275) ;  /* 0x0000001c00908947 */ /* 0x004ff20003800000 */
.L_x_4336:
[----:B------:R-:W-:Y:S05]  /*e5a0*/  BSYNC B2 ;  /* 0x0000000000027941 */ /* 0x000fea0003800000 */
.L_x_4274:
[----:B------:R-:W-:Y:S04]  /*e5b0*/  BSSY B2, `(.L_x_4276) ;  /* 0x0000009000027945 */ /* 0x000fe80003800000 */
[----:B------:R-:W-:Y:S05]  /*e5c0*/  @P1 BRA `(.L_x_4277) ;  /* 0x00000000001c1947 */ /* 0x000fea0003800000 */
[----:B------:R-:W3:Y:S02]  /*e5d0*/  S2R R3, SR_TID.X ;  /* 0x0000000000037919 */ /* 0x000ee40000002100 */
[----:B---3--:R-:W-:Y:S01]  /*e5e0*/  LOP3.LUT R5, R3, 0x1f, RZ, 0xc0, !PT ;  /* 0x0000001f03057812 */ /* 0x008fe200078ec0ff */
[----:B------:R-:W-:-:S03]  /*e5f0*/  IMAD.MOV.U32 R3, RZ, RZ, 0x3000 ;  /* 0x00003000ff037424 */ /* 0x000fc600078e00ff */
[----:B------:R-:W-:Y:S01]  /*e600*/  ISETP.NE.AND P0, PT, R5, RZ, PT ;  /* 0x000000ff0500720c */ /* 0x000fe20003f05270 */
[----:B------:R3:W-:-:S12]  /*e610*/  SYNCS.ARRIVE.TRANS64 RZ, [R4+URZ+0x22830], R3 ;  /* 0x0228300304ff79a7 */ /* 0x0007d8000800003f */
[----:B---3--:R-:W-:Y:S05]  /*e620*/  @!P0 BRA `(.L_x_4277) ;  /* 0x0000000000048947 */ /* 0x008fea0003800000 */
[----:B------:R-:W-:Y:S01]  /*e630*/  BPT.TRAP 0x1 ;  /* 0x000000040000795c */ /* 0x000fe20000300000 */
.L_x_4277:
[----:B------:R-:W-:Y:S05]  /*e640*/  BSYNC B2 ;  /* 0x0000000000027941 */ /* 0x000fea0003800000 */
.L_x_4276:
[----:B------:R-:W-:Y:S01]  /*e650*/  IMAD.MOV.U32 R5, RZ, RZ, RZ ;  /* 0x000000ffff057224 */ /* 0x000fe200078e00ff */
[----:B------:R-:W-:Y:S01]  /*e660*/  UIADD3 UR4, UP0, UR44, 0x370, URZ ;  /* 0x000003702c047890 */ /* 0x000fe2000ff1e03f */
[----:B-1----:R-:W-:Y:S01]  /*e670*/  IMAD R7, R18, 0x3000, R17 ;  /* 0x0000300012077824 */ /* 0x002fe200078e0211 */
        /* <DEDUP_REMOVED lines=8> */
.L_x_4278:
        /* <DEDUP_REMOVED lines=13> */
.L_x_4337:
[----:B------:R-:W-:Y:S05]  /*e7d0*/  BSYNC B2 ;  /* 0x0000000000027941 */ /* 0x000fea0003800000 */
.L_x_4279:
        /* <DEDUP_REMOVED lines=11> */
.L_x_4282:
[----:B------:R-:W-:Y:S05]  /*e890*/  BSYNC B2 ;  /* 0x0000000000027941 */ /* 0x000fea0003800000 */
.L_x_4281:
        /* <DEDUP_REMOVED lines=9> */
.L_x_4283:
        /* <DEDUP_REMOVED lines=15> */
.L_x_4284:
        /* <DEDUP_REMOVED lines=15> */
.L_x_4285:
        /* <DEDUP_REMOVED lines=15> */
.L_x_4286:
        /* <DEDUP_REMOVED lines=10> */
.L_x_4272:
[----:B------:R-:W-:Y:S05]  /*eca0*/  BSYNC B1 ;  /* 0x0000000000017941 */ /* 0x000fea0003800000 */
.L_x_4271:
[C---:B------:R-:W-:Y:S01]  /*ecb0*/  ISETP.GT.AND P0, PT, R0.reuse, 0x1, PT ;  /* 0x000000010000780c */ /* 0x040fe20003f04270 */
[----:B------:R-:W-:-:S12]  /*ecc0*/  VIADD R0, R0, 0xfffffffe ;  /* 0xfffffffe00007836 */ /* 0x000fd80000000000 */
[----:B------:R-:W-:Y:S05]  /*ecd0*/  @P0 BRA `(.L_x_4287) ;  /* 0xffffffec00200947 */ /* 0x000fea000383ffff */
.L_x_4254:
[----:B------:R-:W-:Y:S05]  /*ece0*/  BSYNC B0 ;  /* 0x0000000000007941 */ /* 0x000fea0003800000 */
.L_x_4236:
[----:B------:R-:W2:Y:S01]  /*ecf0*/  LDL.LU R2, [R1] ;  /* 0x0000000001027983 */ /* 0x000ea20000300800 */
[----:B0-----:R-:W0:Y:S01]  /*ed00*/  S2R R0, SR_TID.X ;  /* 0x0000000000007919 */ /* 0x001e220000002100 */
[----:B------:R-:W-:-:S05]  /*ed10*/  VIADD R18, R18, 0x1 ;  /* 0x0000000112127836 */ /* 0x000fca0000000000 */
[----:B------:R-:W-:Y:S02]  /*ed20*/  ISETP.NE.AND P1, PT, R18, 0x2, PT ;  /* 0x000000021200780c */ /* 0x000fe40003f25270 */
[----:B0-----:R-:W-:-:S04]  /*ed30*/  LOP3.LUT R0, R0, 0x7f, RZ, 0xc0, !PT ;  /* 0x0000007f00007812 */ /* 0x001fc800078ec0ff */
[----:B------:R-:W-:Y:S02]  /*ed40*/  ISETP.NE.AND P0, PT, R0, RZ, PT ;  /* 0x000000ff0000720c */ /* 0x000fe40003f05270 */
[----:B------:R-:W-:Y:S01]  /*ed50*/  SEL R0, RZ, 0x1, P1 ;  /* 0x00000001ff007807 */ /* 0x000fe20000800000 */
[----:B------:R-:W-:Y:S03]  /*ed60*/  BSSY B0, `(.L_x_4288) ;  /* 0x0000011000007945 */ /* 0x000fe60003800000 */
[----:B--2---:R-:W-:-:S05]  /*ed70*/  LOP3.LUT R2, R2, R0, RZ, 0x3c, !PT ;  /* 0x0000000002027212 */ /* 0x004fca00078e3cff */
[----:B------:R0:W-:Y:S02]  /*ed80*/  STL [R1], R2 ;  /* 0x0000000201007387 */ /* 0x0001e40000100800 */
[----:B------:R-:W-:Y:S05]  /*ed90*/  @P0 BRA `(.L_x_4289) ;  /* 0x0000000000340947 */ /* 0x000fea0003800000 */
[----:B------:R-:W2:Y:S01]  /*eda0*/  S2R R5, SR_LANEID ;  /* 0x0000000000057919 */ /* 0x000ea20000000000 */
[----:B------:R-:W-:Y:S01]  /*edb0*/  VOTEU.ANY UR4, UPT, PT ;  /* 0x0000000000047886 */ /* 0x000fe200038e0100 */
[----:B0-----:R-:W0:Y:S01]  /*edc0*/  LDC.64 R2, c[0x0][0xc80] ;  /* 0x00032000ff027b82 */ /* 0x001e220000000a00 */
[----:B------:R-:W2:Y:S02]  /*edd0*/  FLO.U32 R0, UR4 ;  /* 0x0000000400007d00 */ /* 0x000ea400080e0000 */
[----:B--2---:R-:W-:-:S06]  /*ede0*/  ISETP.EQ.U32.AND P2, PT, R0, R5, PT ;  /* 0x000000050000720c */ /* 0x004fcc0003f42070 */
[----:B------:R-:W0:Y:S07]  /*edf0*/  POPC R5, UR4 ;  /* 0x0000000400057d09 */ /* 0x000e2e0008000000 */
[----:B0-----:R-:W2:Y:S01]  /*ee00*/  @P2 ATOMG.E.ADD.STRONG.GPU PT, R3, desc[UR46][R2.64], R5 ;  /* 0x00000005020329a8 */ /* 0x001ea200081ee1ee */
[----:B------:R-:W0:Y:S02]  /*ee10*/  S2R R4, SR_LTMASK ;  /* 0x0000000000047919 */ /* 0x000e240000003900 */
[----:B0-----:R-:W-:-:S04]  /*ee20*/  LOP3.LUT R4, R4, UR4, RZ, 0xc0, !PT ;  /* 0x0000000404047c12 */ /* 0x001fc8000f8ec0ff */
[----:B-1----:R-:W0:Y:S01]  /*ee30*/  POPC R7, R4 ;  /* 0x0000000400077309 */ /* 0x002e220000000000 */
[----:B--2---:R-:W0:Y:S02]  /*ee40*/  SHFL.IDX PT, R0, R3, R0, 0x1f ;  /* 0x00001f0003007589 */ /* 0x004e2400000e0000 */
[----:B0-----:R-:W-:-:S05]  /*ee50*/  IADD3 R0, R0, UR41, R7 ;  /* 0x0000002900007c10 */ /* 0x001fca000fffe007 */
[----:B------:R2:W-:Y:S02]  /*ee60*/  STL [R1+0x10], R0 ;  /* 0x0000100001007387 */ /* 0x0005e40000100800 */
.L_x_4289:
[----:B------:R-:W-:Y:S05]  /*ee70*/  BSYNC B0 ;  /* 0x0000000000007941 */ /* 0x000fea0003800000 */
.L_x_4288:
[----:B------:R-:W-:-:S07]  /*ee80*/  SEL R18, R18, RZ, P1 ;  /* 0x000000ff12127207 */ /* 0x000fce0000800000 */
.L_x_4208:
[----:B------:R-:W-:Y:S05]  /*ee90*/  BSYNC B7 ;  /* 0x0000000000077941 */ /* 0x000fea0003800000 */
.L_x_4206:
[----:B0-2---:R-:W2:Y:S04]  /*eea0*/  LDL R0, [R1+0x20] ;  /* 0x0000200001007983 */ /* 0x005ea80000100800 */
[----:B------:R0:W5:Y:S01]  /*eeb0*/  LDL R2, [R1+0x10] ;  /* 0x0000100001027983 */ /* 0x0001620000100800 */
[----:B--2---:R-:W-:-:S13]  /*eec0*/  ISETP.NE.AND P1, PT, R0, RZ, PT ;  /* 0x000000ff0000720c */ /* 0x004fda0003f25270 */
        /* <DEDUP_REMOVED lines=11> */
.L_x_4290:
[----:B------:R-:W-:-:S03]  /*ef80*/  UMOV UR4, 0xffffffff ;  /* 0xffffffff00047882 */ /* 0x000fc60000000000 */
[----:B------:R-:W-:Y:S05]  /*ef90*/  BRA.DIV UR4, `(.L_x_4292) ;  /* 0x0000001604387947 */ /* 0x000fea000b800000 */
[----:B-----5:R0:W2:Y:S02]  /*efa0*/  SHFL.IDX PT, R14, R2, RZ, 0x1f ;  /* 0x00001fff020e7589 */ /* 0x0200a400000e0000 */
.L_x_4340:
[----:B------:R-:W3:Y:S01]  /*efb0*/  @!P0 S2R R3, SR_CgaCtaId ;  /* 0x0000000000038919 */ /* 0x000ee20000008800 */
[----:B------:R-:W-:Y:S05]  /*efc0*/  WARPSYNC.ALL ;  /* 0x0000000000007948 */ /* 0x000fea0003800000 */
[----:B------:R-:W-:Y:S01]  /*efd0*/  BAR.SYNC.DEFER_BLOCKING 0x4, 0x180 ;  /* 0x0106000000007b1d */ /* 0x000fe20000010000 */
[----:B------:R-:W-:-:S05]  /*efe0*/  @!P0 MOV R0, 0x400 ;  /* 0x0000040000008802 */ /* 0x000fca0000000f00 */
[----:B--2---:R2:W-:Y:S01]  /*eff0*/  STL [R1+0x10], R14 ;  /* 0x0000100e01007387 */ /* 0x0045e20000100800 */
[----:B---3--:R-:W-:-:S05]  /*f000*/  @!P0 LEA R17, R3, R0, 0x18 ;  /* 0x0000000003118211 */ /* 0x008fca00078ec0ff */
[----:B------:R2:W-:Y:S01]  /*f010*/  @!P0 STS [R17+0x228d0], R2 ;  /* 0x0228d00211008388 */ /* 0x0005e20000000800 */
[----:B------:R-:W-:Y:S06]  /*f020*/  BAR.ARV 0x5, 0x180 ;  /* 0x0146000000007b1d */ /* 0x000fec0000002000 */
.L_x_4291:
[----:B------:R-:W3:Y:S01]  /*f030*/  LDL R0, [R1+0x10] ;  /* 0x0000100001007983 */ /* 0x000ee20000100800 */
[----:B------:R-:W-:Y:S02]  /*f040*/  ULDC UR4, c[0x0][0xc38] ;  /* 0x00030e0000047ab9 */ /* 0x000fe40000000800 */
[----:B---3--:R-:W-:-:S13]  /*f050*/  ISETP.GE.AND P0, PT, R0, UR4, PT ;  /* 0x0000000400007c0c */ /* 0x008fda000bf06270 */
[----:B------:R-:W-:Y:S05]  /*f060*/  @!P0 BRA `(.L_x_4293) ;  /* 0xffffffbc009c8947 */ /* 0x000fea000383ffff */
.L_x_4203:
[----:B-1----:R-:W3:Y:S01]  /*f070*/  LDL.LU R0, [R1+0x1c] ;  /* 0x00001c0001007983 */ /* 0x002ee20000300800 */
[----:B------:R-:W-:Y:S01]  /*f080*/  BSSY B0, `(.L_x_4294) ;  /* 0x000000b000007945 */ /* 0x000fe20003800000 */
[----:B------:R-:W1:Y:S01]  /*f090*/  S2R R5, SR_CgaCtaId ;  /* 0x0000000000057919 */ /* 0x000e620000008800 */
[----:B---3--:R-:W-:-:S05]  /*f0a0*/  VIADD R0, R0, 0x1 ;  /* 0x0000000100007836 */ /* 0x008fca0000000000 */
[----:B0-2---:R-:W-:-:S04]  /*f0b0*/  LEA.HI R2, R0, R0, RZ, 0x1 ;  /* 0x0000000000027211 */ /* 0x005fc800078f08ff */
[----:B------:R-:W-:-:S05]  /*f0c0*/  LOP3.LUT R3, R2, 0xfffffffe, RZ, 0xc0, !PT ;  /* 0xfffffffe02037812 */ /* 0x000fca00078ec0ff */
[----:B------:R-:W-:Y:S01]  /*f0d0*/  IMAD.IADD R3, R0, 0x1, -R3 ;  /* 0x0000000100037824 */ /* 0x000fe200078e0a03 */
[----:B------:R-:W-:-:S04]  /*f0e0*/  MOV R0, 0x400 ;  /* 0x0000040000007802 */ /* 0x000fc80000000f00 */
[----:B-1----:R-:W-:Y:S02]  /*f0f0*/  LEA R0, R5, R0, 0x18 ;  /* 0x0000000005007211 */ /* 0x002fe400078ec0ff */
[----:B------:R-:W-:-:S04]  /*f100*/  SHF.L.U32 R3, R3, 0x1f, RZ ;  /* 0x0000001f03037819 */ /* 0x000fc800000006ff */
[----:B------:R-:W0:Y:S02]  /*f110*/  SYNCS.PHASECHK.TRANS64.TRYWAIT P0, [R0+URZ+0x22820], R3 ;  /* 0x02282003000075a7 */ /* 0x000e24000800017f */
[----:B0-----:R-:W-:Y:S05]  /*f120*/  @!P0 BRA `(.L_x_4295) ;  /* 0x0000001000fc8947 */ /* 0x001fea0003800000 */
.L_x_4341:
[----:B------:R-:W-:Y:S05]  /*f130*/  BSYNC B0 ;  /* 0x0000000000007941 */ /* 0x000fea0003800000 */
.L_x_4294:
[----:B------:R-:W-:-:S03]  /*f140*/  UMOV UR4, 0xffffffff ;  /* 0xffffffff00047882 */ /* 0x000fc60000000000 */
[----:B------:R-:W-:Y:S05]  /*f150*/  BRA.DIV UR4, `(.L_x_4296) ;  /* 0x0000001604047947 */ /* 0x000fea000b800000 */
[----:B------:R-:W1:Y:S02]  /*f160*/  S2R R2, SR_TID.X ;  /* 0x0000000000027919 */ /* 0x000e640000002100 */
[----:B-1----:R-:W-:-:S04]  /*f170*/  SHF.R.U32.HI R2, RZ, 0x5, R2 ;  /* 0x00000005ff027819 */ /* 0x002fc80000011602 */
[----:B------:R-:W-:-:S05]  /*f180*/  LOP3.LUT R2, R2, 0x3, RZ, 0xc0, !PT ;  /* 0x0000000302027812 */ /* 0x000fca00078ec0ff */
[----:B------:R1:W2:Y:S02]  /*f190*/  SHFL.IDX PT, R14, R2, RZ, 0x1f ;  /* 0x00001fff020e7589 */ /* 0x0002a400000e0000 */
.L_x_4344:
[----:B--2---:R-:W-:Y:S01]  /*f1a0*/  ISETP.NE.AND P0, PT, R14, RZ, PT ;  /* 0x000000ff0e00720c */ /* 0x004fe20003f05270 */
[----:B------:R-:W-:-:S12]  /*f1b0*/  BSSY B0, `(.L_x_4297) ;  /* 0x0000025000007945 */ /* 0x000fd80003800000 */
[----:B------:R-:W-:Y:S05]  /*f1c0*/  @P0 BRA `(.L_x_4298) ;  /* 0x00000000008c0947 */ /* 0x000fea0003800000 */
[----:B------:R-:W-:-:S03]  /*f1d0*/  UMOV UR4, 0xffffffff ;  /* 0xffffffff00047882 */ /* 0x000fc60000000000 */
[----:B------:R-:W-:Y:S05]  /*f1e0*/  BRA.DIV UR4, `(.L_x_4299) ;  /* 0x0000001604147947 */ /* 0x000fea000b800000 */
[----:B------:R-:W-:-:S13]  /*f1f0*/  ELECT P6, URZ, PT ;  /* 0x00000000003f782f */ /* 0x000fda00038c0000 */
.L_x_4347:
[----:B------:R-:W-:Y:S05]  /*f200*/  @!P6 BRA `(.L_x_4298) ;  /* 0x00000000007ce947 */ /* 0x000fea0003800000 */
[----:B------:R-:W-:-:S06]  /*f210*/  ULOP3.LUT UR4, UR40, 0x2, URZ, 0xfc, !UPT ;  /* 0x0000000228047892 */ /* 0x000fcc000f8efc3f */
[----:B-1----:R-:W-:-:S05]  /*f220*/  IMAD.U32 R2, RZ, RZ, UR4 ;  /* 0x00000004ff027e24 */ /* 0x002fca000f8e00ff */
[----:B------:R-:W-:-:S13]  /*f230*/  ISETP.NE.AND P2, PT, R2, 0x3, PT ;  /* 0x000000030200780c */ /* 0x000fda0003f45270 */
[----:B------:R-:W-:Y:S05]  /*f240*/  @!P2 BRA `(.L_x_4300) ;  /* 0x000000000004a947 */ /* 0x000fea0003800000 */
[----:B------:R-:W-:Y:S01]  /*f250*/  BPT.TRAP 0x1 ;  /* 0x000000040000795c */ /* 0x000fe20000300000 */
.L_x_4300:
[----:B------:R-:W2:Y:S01]  /*f260*/  LDL.LU R7, [R1] ;  /* 0x0000000001077983 */ /* 0x000ea20000300800 */
[----:B0-----:R-:W-:Y:S02]  /*f270*/  VIADD R3, R0, 0x22840 ;  /* 0x0002284000037836 */ /* 0x001fe40000000000 */
[C---:B------:R-:W-:Y:S02]  /*f280*/  VIADD R2, R18.reuse, 0x1 ;  /* 0x0000000112027836 */ /* 0x040fe40000000000 */
[----:B------:R-:W-:-:S03]  /*f290*/  IMAD R6, R18, 0x8, R3 ;  /* 0x0000000812067824 */ /* 0x000fc600078e0203 */
[----:B------:R-:W-:-:S04]  /*f2a0*/  ISETP.NE.AND P1, PT, R2, 0x2, PT ;  /* 0x000000020200780c */ /* 0x000fc80003f25270 */
[----:B------:R-:W-:Y:S02]  /*f2b0*/  SEL R4, RZ, 0x1, P1 ;  /* 0x00000001ff047807 */ /* 0x000fe40000800000 */
[C---:B--2---:R-:W-:Y:S02]  /*f2c0*/  SHF.L.U32 R5, R7.reuse, 0x1f, RZ ;  /* 0x0000001f07057819 */ /* 0x044fe400000006ff */
[----:B------:R-:W-:Y:S02]  /*f2d0*/  LOP3.LUT R7, R7, R4, RZ, 0x3c, !PT ;  /* 0x0000000407077212 */ /* 0x000fe400078e3cff */
[----:B------:R-:W0:Y:S01]  /*f2e0*/  SYNCS.PHASECHK.TRANS64.TRYWAIT P0, [R6+URZ], R5 ;  /* 0x00000005060075a7 */ /* 0x000e22000800017f */
[----:B------:R-:W-:Y:S02]  /*f2f0*/  SEL R4, R2, RZ, P1 ;  /* 0x000000ff02047207 */ /* 0x000fe40000800000 */
[----:B------:R-:W-:-:S03]  /*f300*/  SHF.L.U32 R2, R7, 0x1f, RZ ;  /* 0x0000001f07027819 */ /* 0x000fc600000006ff */
[----:B------:R-:W-:Y:S01]  /*f310*/  IMAD R3, R4, 0x8, R3 ;  /* 0x0000000804037824 */ /* 0x000fe200078e0203 */
[----:B0-----:R-:W-:Y:S06]  /*f320*/  @!P0 BRA `(.L_x_4301) ;  /* 0x0000001000e48947 */ /* 0x001fec0003800000 */
.L_x_4348:
[----:B------:R-:W1:Y:S02]  /*f330*/  SYNCS.PHASECHK.TRANS64.TRYWAIT P0, [R3+URZ], R2 ;  /* 0x00000002030075a7 */ /* 0x000e64000800017f */
[----:B-1----:R-:W-:Y:S05]  /*f340*/  @!P0 BRA `(.L_x_4302) ;  /* 0x0000001000f08947 */ /* 0x002fea0003800000 */
.L_x_4349:
[----:B------:R-:W-:Y:S05]  /*f350*/  @!P2 BRA `(.L_x_4303) ;  /* 0x000000000004a947 */ /* 0x000fea0003800000 */
[----:B------:R-:W-:Y:S01]  /*f360*/  BPT.TRAP 0x1 ;  /* 0x000000040000795c */ /* 0x000fe20000300000 */
.L_x_4303:
[----:B-1----:R-:W-:-:S04]  /*f370*/  VIADD R3, R0, 0x22860 ;  /* 0x0002286000037836 */ /* 0x002fc80000000000 */
[----:B------:R-:W-:-:S04]  /*f380*/  IMAD R18, R18, 0x8, R3 ;  /* 0x0000000812127824 */ /* 0x000fc800078e0203 */
[----:B------:R-:W1:Y:S02]  /*f390*/  SYNCS.PHASECHK.TRANS64.TRYWAIT P0, [R18+URZ], R5 ;  /* 0x00000005120075a7 */ /* 0x000e64000800017f */
[----:B-1----:R-:W-:Y:S05]  /*f3a0*/  @!P0 BRA `(.L_x_4304) ;  /* 0x0000001000ec8947 */ /* 0x002fea0003800000 */
.L_x_4350:
[----:B------:R-:W-:-:S07]  /*f3b0*/  IMAD R3, R4, 0x8, R3 ;  /* 0x0000000804037824 */ /* 0x000fce00078e0203 */
.L_x_4305:
[----:B--2---:R2:W3:Y:S02]  /*f3c0*/  SYNCS.PHASECHK.TRANS64.TRYWAIT P0, [R3+URZ], R2 ;  /* 0x00000002030075a7 */ /* 0x0044e4000800017f */
[----:B---3--:R-:W-:Y:S05]  /*f3d0*/  @!P0 NANOSLEEP.SYNCS 0x989680 ;  /* 0x009896800000895d */ /* 0x008fea0003900000 */
[----:B------:R-:W3:Y:S02]  /*f3e0*/  @!P0 SYNCS.PHASECHK.TRANS64 P0, [R3+URZ], R2 ;  /* 0x00000002030085a7 */ /* 0x000ee4000800007f */
[----:B---3--:R-:W-:Y:S05]  /*f3f0*/  @!P0 BRA `(.L_x_4305) ;  /* 0xfffffffc00f08947 */ /* 0x008fea000383ffff */
.L_x_4298:
[----:B------:R-:W-:Y:S05]  /*f400*/  BSYNC B0 ;  /* 0x0000000000007941 */ /* 0x000fea0003800000 */
.L_x_4297:
[----:B------:R-:W-:Y:S05]  /*f410*/  EXIT ;  /* 0x000000000000794d */ /* 0x000fea0003800000 */
.L_x_4156:
[----:B0-----:R0:W1:Y:S02]  /*f420*/  SYNCS.PHASECHK.TRANS64.TRYWAIT P0, [R7+URZ+0x22800], R0 ;  /* 0x02280000070075a7 */ /* 0x001064000800017f */
[----:B-1----:R-:W-:Y:S05]  /*f430*/  @!P0 NANOSLEEP.SYNCS 0x989680 ;  /* 0x009896800000895d */ /* 0x002fea0003900000 */
[----:B------:R-:W1:Y:S02]  /*f440*/  @!P0 SYNCS.PHASECHK.TRANS64 P0, [R7+URZ+0x22800], R0 ;  /* 0x02280000070085a7 */ /* 0x000e64000800007f */
[----:B-1----:R-:W-:Y:S05]  /*f450*/  @!P0 BRA `(.L_x_4156) ;  /* 0xfffffffc00f08947 */ /* 0x002fea000383ffff */
[----:B------:R-:W-:Y:S05]  /*f460*/  BRA `(.L_x_4306) ;  /* 0xffffff2400407947 */ /* 0x000fea000383ffff */
.L_x_4160:
[----:B-1----:R1:W2:Y:S02]  /*f470*/  SYNCS.PHASECHK.TRANS64.TRYWAIT P1, [R6+URZ+0x22830], R11 ;  /* 0x0228300b060075a7 */ /* 0x0022a4000802017f */
[----:B--2---:R-:W-:Y:S05]  /*f480*/  @!P1 NANOSLEEP.SYNCS 0x989680 ;  /* 0x009896800000995d */ /* 0x004fea0003900000 */
[----:B------:R-:W2:Y:S02]  /*f490*/  @!P1 SYNCS.PHASECHK.TRANS64 P1, [R6+URZ+0x22830], R11 ;  /* 0x0228300b060095a7 */ /* 0x000ea4000802007f */
[----:B--2---:R-:W-:Y:S05]  /*f4a0*/  @!P1 BRA `(.L_x_4160) ;  /* 0xfffffffc00f09947 */ /* 0x004fea000383ffff */
[----:B------:R-:W-:Y:S05]  /*f4b0*/  BRA `(.L_x_4159) ;  /* 0xffffff24006c7947 */ /* 0x000fea000383ffff */
.L_x_4164:
[----:B---3--:R3:W4:Y:S02]  /*f4c0*/  SYNCS.PHASECHK.TRANS64.TRYWAIT P3, [R6+URZ+0x22850], R11 ;  /* 0x0228500b060075a7 */ /* 0x008724000806017f */
[----:B----4-:R-:W-:Y:S05]  /*f4d0*/  @!P3 NANOSLEEP.SYNCS 0x989680 ;  /* 0x009896800000b95d */ /* 0x010fea0003900000 */
[----:B------:R-:W4:Y:S02]  /*f4e0*/  @!P3 SYNCS.PHASECHK.TRANS64 P3, [R6+URZ+0x22850], R11 ;  /* 0x0228500b0600b5a7 */ /* 0x000f24000806007f */
[----:B----4-:R-:W-:Y:S05]  /*f4f0*/  @!P3 BRA `(.L_x_4164) ;  /* 0xfffffffc00f0b947 */ /* 0x010fea000383ffff */
[----:B------:R-:W-:Y:S05]  /*f500*/  BRA `(.L_x_4163) ;  /* 0xffffff3c007c7947 */ /* 0x000fea000383ffff */
.L_x_4169:
[----:B-1----:R-:W-:-:S04]  /*f510*/  IMAD.U32 R3, RZ, RZ, UR26 ;  /* 0x0000001aff037e24 */ /* 0x002fc8000f8e00ff */
[----:B------:R1:W2:Y:S03]  /*f520*/  SYNCS.PHASECHK.TRANS64.TRYWAIT P3, [R3+URZ+0x22830], R6 ;  /* 0x02283006030075a7 */ /* 0x0002a6000806017f */
[----:B--2---:R-:W-:Y:S05]  /*f530*/  @!P3 NANOSLEEP.SYNCS 0x989680 ;  /* 0x009896800000b95d */ /* 0x004fea0003900000 */
[----:B------:R-:W2:Y:S02]  /*f540*/  @!P3 SYNCS.PHASECHK.TRANS64 P3, [R3+URZ+0x22830], R6 ;  /* 0x022830060300b5a7 */ /* 0x000ea4000806007f */
[----:B--2---:R-:W-:Y:S05]  /*f550*/  @!P3 BRA `(.L_x_4169) ;  /* 0xfffffffc00ecb947 */ /* 0x004fea000383ffff */
[----:B------:R-:W-:Y:S05]  /*f560*/  BRA `(.L_x_4168) ;  /* 0xffffff4000b47947 */ /* 0x000fea000383ffff */
.L_x_4173:
[----:B--2---:R2:W3:Y:S02]  /*f570*/  SYNCS.PHASECHK.TRANS64.TRYWAIT P3, [R177+URZ+0x22850], R6 ;  /* 0x02285006b10075a7 */ /* 0x0044e4000806017f */
[----:B---3--:R-:W-:Y:S05]  /*f580*/  @!P3 NANOSLEEP.SYNCS 0x989680 ;  /* 0x009896800000b95d */ /* 0x008fea0003900000 */
[----:B------:R-:W3:Y:S02]  /*f590*/  @!P3 SYNCS.PHASECHK.TRANS64 P3, [R177+URZ+0x22850], R6 ;  /* 0x02285006b100b5a7 */ /* 0x000ee4000806007f */
[----:B---3--:R-:W-:Y:S05]  /*f5a0*/  @!P3 BRA `(.L_x_4173) ;  /* 0xfffffffc00f0b947 */ /* 0x008fea000383ffff */
[----:B------:R-:W-:Y:S05]  /*f5b0*/  BRA `(.L_x_4172) ;  /* 0xffffff6000a87947 */ /* 0x000fea000383ffff */
.L_x_4179:
[----:B-1----:R-:W-:-:S04]  /*f5c0*/  IMAD.U32 R3, RZ, RZ, UR24 ;  /* 0x00000018ff037e24 */ /* 0x002fc8000f8e00ff */
[----:B------:R1:W2:Y:S03]  /*f5d0*/  SYNCS.PHASECHK.TRANS64.TRYWAIT P1, [R3+URZ+0x22830], R6 ;  /* 0x02283006030075a7 */ /* 0x0002a6000802017f */
[----:B--2---:R-:W-:Y:S05]  /*f5e0*/  @!P1 NANOSLEEP.SYNCS 0x989680 ;  /* 0x009896800000995d */ /* 0x004fea0003900000 */
[----:B------:R-:W2:Y:S02]  /*f5f0*/  @!P1 SYNCS.PHASECHK.TRANS64 P1, [R3+URZ+0x22830], R6 ;  /* 0x02283006030095a7 */ /* 0x000ea4000802007f */
[----:B--2---:R-:W-:Y:S05]  /*f600*/  @!P1 BRA `(.L_x_4179) ;  /* 0xfffffffc00ec9947 */ /* 0x004fea000383ffff */
[----:B------:R-:W-:Y:S05]  /*f610*/  BRA `(.L_x_4178) ;  /* 0xffffff6400b47947 */ /* 0x000fea000383ffff */
.L_x_4183:
[----:B--2---:R2:W3:Y:S02]  /*f620*/  SYNCS.PHASECHK.TRANS64.TRYWAIT P1, [R183+URZ+0x22850], R6 ;  /* 0x02285006b70075a7 */ /* 0x0044e4000802017f */
[----:B---3--:R-:W-:Y:S05]  /*f630*/  @!P1 NANOSLEEP.SYNCS 0x989680 ;  /* 0x009896800000995d */ /* 0x008fea0003900000 */
[----:B------:R-:W3:Y:S02]  /*f640*/  @!P1 SYNCS.PHASECHK.TRANS64 P1, [R183+URZ+0x22850], R6 ;  /* 0x02285006b70095a7 */ /* 0x000ee4000802007f */
[----:B---3--:R-:W-:Y:S05]  /*f650*/  @!P1 BRA `(.L_x_4183) ;  /* 0xfffffffc00f09947 */ /* 0x008fea000383ffff */
[----:B------:R-:W-:Y:S05]  /*f660*/  BRA `(.L_x_4182) ;  /* 0xffffff7c00d47947 */ /* 0x000fea000383ffff */
.L_x_4214:
[----:B------:R-:W-:Y:S02]  /*f670*/  IMAD.MOV.U32 R13, RZ, RZ, R4 ;  /* 0x000000ffff0d7224 */ /* 0x000fe400078e0004 */
[----:B------:R-:W-:Y:S02]  /*f680*/  IMAD.MOV.U32 R12, RZ, RZ, RZ ;  /* 0x000000ffff0c7224 */ /* 0x000fe400078e00ff */
[----:B------:R-:W-:Y:S02]  /*f690*/  IMAD.MOV.U32 R11, RZ, RZ, 0x1f ;  /* 0x0000001fff0b7424 */ /* 0x000fe400078e00ff */
[----:B------:R-:W-:-:S07]  /*f6a0*/  IMAD.MOV.U32 R15, RZ, RZ, -0x1 ;  /* 0xffffffffff0f7424 */ /* 0x000fce00078e00ff */
[----:B0-----:R-:W-:Y:S05]  /*f6b0*/  WARPSYNC.COLLECTIVE R15, `(.L_x_4307) ;  /* 0x000000000f087348 */ /* 0x001fea0003c00000 */
[----:B------:R1:W2:Y:S02]  /*f6c0*/  SHFL.IDX P6, R14, R13, R12, R11 ;  /* 0x0000000c0d0e7389 */ /* 0x0002a400000c000b */
[----:B012---:R-:W-:Y:S01]  /*f6d0*/  ENDCOLLECTIVE ;  /* 0x000000000000791b */ /* 0x007fe20003800000 */
.L_x_4307:
[----:B------:R-:W-:Y:S05]  /*f6e0*/  BRA `(.L_x_4308) ;  /* 0xffffffc000bc7947 */ /* 0x000fea000383ffff */
.L_x_4216:
[----:B------:R-:W-:Y:S01]  /*f6f0*/  BSSY B0, `(.L_x_4309) ;  /* 0x0000006000007945 */ /* 0x000fe20003800000 */
[----:B------:R-:W-:-:S07]  /*f700*/  IMAD.MOV.U32 R15, RZ, RZ, -0x1 ;  /* 0xffffffffff0f7424 */ /* 0x000fce00078e00ff */
[----:B0--3--:R-:W-:Y:S05]  /*f710*/  WARPSYNC.COLLECTIVE R15, `(.L_x_4310) ;  /* 0x000000000f0c7348 */ /* 0x009fea0003c00000 */
[----:B------:R-:W-:Y:S02]  /*f720*/  ELECT P6, UR62, PT ;  /* 0x00000000003e782f */ /* 0x000fe400038c0000 */
[----:B------:R-:W-:Y:S01]  /*f730*/  MOV R14, UR62 ;  /* 0x0000003e000e7c02 */ /* 0x000fe20008000f00 */
[----:B0--3--:R-:W-:Y:S10]  /*f740*/  ENDCOLLECTIVE ;  /* 0x000000000000791b */ /* 0x009ff40003800000 */
.L_x_4310:
[----:B------:R-:W-:Y:S05]  /*f750*/  BSYNC B0 ;  /* 0x0000000000007941 */ /* 0x000fea0003800000 */
.L_x_4309:
[----:B------:R-:W-:Y:S05]  /*f760*/  BRA `(.L_x_4311) ;  /* 0xffffffc000c07947 */ /* 0x000fea000383ffff */
.L_x_4218:
[----:B0-----:R0:W1:Y:S02]  /*f770*/  SYNCS.PHASECHK.TRANS64.TRYWAIT P0, [R3+URZ+0x22840], R0 ;  /* 0x02284000030075a7 */ /* 0x001064000800017f */
[----:B-1----:R-:W-:Y:S05]  /*f780*/  @!P0 NANOSLEEP.SYNCS 0x989680 ;  /* 0x009896800000895d */ /* 0x002fea0003900000 */
[----:B------:R-:W1:Y:S02]  /*f790*/  @!P0 SYNCS.PHASECHK.TRANS64 P0, [R3+URZ+0x22840], R0 ;  /* 0x02284000030085a7 */ /* 0x000e64000800007f */
[----:B-1----:R-:W-:Y:S05]  /*f7a0*/  @!P0 BRA `(.L_x_4218) ;  /* 0xfffffffc00f08947 */ /* 0x002fea000383ffff */
[----:B------:R-:W-:Y:S05]  /*f7b0*/  BRA `(.L_x_4312) ;  /* 0xffffffc400247947 */ /* 0x000fea000383ffff */
.L_x_4222:
[----:B------:R-:W-:Y:S01]  /*f7c0*/  IMAD.MOV.U32 R13, RZ, RZ, R2 ;  /* 0x000000ffff0d7224 */ /* 0x000fe200078e0002 */
[----:B------:R-:W-:Y:S01]  /*f7d0*/  LOP3.LUT R9, R9, 0x7f, RZ, 0xc0, !PT ;  /* 0x0000007f09097812 */ /* 0x000fe200078ec0ff */
[----:B------:R-:W-:Y:S02]  /*f7e0*/  IMAD.MOV.U32 R12, RZ, RZ, RZ ;  /* 0x000000ffff0c7224 */ /* 0x000fe400078e00ff */
[----:B------:R-:W-:Y:S01]  /*f7f0*/  IMAD.MOV.U32 R11, RZ, RZ, 0x181f ;  /* 0x0000181fff0b7424 */ /* 0x000fe200078e00ff */
[----:B------:R-:W-:Y:S01]  /*f800*/  SHF.R.U32.HI R9, RZ, 0x3, R9 ;  /* 0x00000003ff097819 */ /* 0x000fe20000011609 */
[----:B------:R-:W-:Y:S02]  /*f810*/  IMAD.MOV.U32 R15, RZ, RZ, -0x1 ;  /* 0xffffffffff0f7424 */ /* 0x000fe400078e00ff */
[----:B------:R-:W-:-:S07]  /*f820*/  IMAD.U32 R4, RZ, RZ, UR39 ;  /* 0x00000027ff047e24 */ /* 0x000fce000f8e00ff */
[----:B-----5:R-:W-:Y:S05]  /*f830*/  WARPSYNC.COLLECTIVE R15, `(.L_x_4313) ;  /* 0x000000000f087348 */ /* 0x020fea0003c00000 */
[----:B------:R0:W1:Y:S02]  /*f840*/  SHFL.IDX P6, R14, R13, R12, R11 ;  /* 0x0000000c0d0e7389 */ /* 0x00006400000c000b */
[----:B01---5:R-:W-:Y:S01]  /*f850*/  ENDCOLLECTIVE ;  /* 0x000000000000791b */ /* 0x023fe20003800000 */
.L_x_4313:
[----:B------:R-:W-:Y:S02]  /*f860*/  IMAD R4, R4, 0x80, R9 ;  /* 0x0000008004047824 */ /* 0x000fe400078e0209 */
[----:B------:R-:W-:Y:S02]  /*f870*/  IMAD.MOV.U32 R13, RZ, RZ, R0 ;  /* 0x000000ffff0d7224 */ /* 0x000fe400078e0000 */
[----:B------:R-:W-:-:S07]  /*f880*/  IMAD.MOV.U32 R5, RZ, RZ, R14 ;  /* 0x000000ffff057224 */ /* 0x000fce00078e000e */
[----:B------:R-:W-:Y:S05]  /*f890*/  WARPSYNC.COLLECTIVE R15, `(.L_x_4314) ;  /* 0x000000000f087348 */ /* 0x000fea0003c00000 */
[----:B------:R0:W1:Y:S02]  /*f8a0*/  SHFL.IDX P6, R14, R13, R12, R11 ;  /* 0x0000000c0d0e7389 */ /* 0x00006400000c000b */
[----:B01----:R-:W-:Y:S01]  /*f8b0*/  ENDCOLLECTIVE ;  /* 0x000000000000791b */ /* 0x003fe20003800000 */
.L_x_4314:
        /* <DEDUP_REMOVED lines=9> */
.L_x_4315:
[----:B------:R-:W-:Y:S02]  /*f950*/  @!P1 LEA R6, P2, R8, R6, 0x1 ;  /* 0x0000000608069211 */ /* 0x000fe400078408ff */
[----:B------:R-:W0:Y:S03]  /*f960*/  S2R R8, SR_TID.X ;  /* 0x0000000000087919 */ /* 0x000e260000002100 */
        /* <DEDUP_REMOVED lines=11> */
[----:B01----:R-:W-:Y:S05]  /*fa20*/  WARPSYNC.COLLECTIVE R15, `(.L_x_4316) ;  /* 0x000000000f087348 */ /* 0x003fea0003c00000 */
[----:B------:R2:W3:Y:S02]  /*fa30*/  SHFL.IDX P6, R14, R13, R12, R11 ;  /* 0x0000000c0d0e7389 */ /* 0x0004e400000c000b */
[----:B0123--:R-:W-:Y:S01]  /*fa40*/  ENDCOLLECTIVE ;  /* 0x000000000000791b */ /* 0x00ffe20003800000 */
.L_x_4316:
        /* <DEDUP_REMOVED lines=8> */
.L_x_4317:
[----:B------:R-:W-:Y:S02]  /*fad0*/  @!P1 LEA R6, P2, R7, R8, 0x1 ;  /* 0x0000000807069211 */ /* 0x000fe400078408ff */
[----:B------:R-:W0:Y:S03]  /*fae0*/  S2R R8, SR_TID.X ;  /* 0x0000000000087919 */ /* 0x000e260000002100 */
[----:B------:R-:W-:-:S05]  /*faf0*/  @!P1 IMAD.X R7, RZ, RZ, R9, P2 ;  /* 0x000000ffff079224 */ /* 0x000fca00010e0609 */
        /* <DEDUP_REMOVED lines=10> */
.L_x_4318:
[----:B------:R-:W-:Y:S02]  /*fba0*/  IMAD.SHL.U32 R9, R8, 0x8, RZ ;  /* 0x0000000808097824 */ /* 0x000fe400078e00ff */
[----:B------:R-:W-:Y:S02]  /*fbb0*/  VIADD R8, R4, 0x60 ;  /* 0x0000006004087836 */ /* 0x000fe40000000000 */
[----:B------:R-:W-:Y:S01]  /*fbc0*/  IMAD.MOV.U32 R13, RZ, RZ, R2 ;  /* 0x000000ffff0d7224 */ /* 0x000fe200078e0002 */
[----:B------:R-:W-:Y:S01]  /*fbd0*/  LOP3.LUT R9, R9, 0x38, RZ, 0xc0, !PT ;  /* 0x0000003809097812 */ /* 0x000fe200078ec0ff */
[----:B------:R-:W-:Y:S02]  /*fbe0*/  IMAD.MOV.U32 R12, RZ, RZ, 0x3 ;  /* 0x00000003ff0c7424 */ /* 0x000fe400078e00ff */
[----:B------:R-:W-:-:S07]  /*fbf0*/  IMAD.MOV.U32 R6, RZ, RZ, R14 ;  /* 0x000000ffff067224 */ /* 0x000fce00078e000e */
[----:B------:R-:W-:Y:S05]  /*fc00*/  WARPSYNC.COLLECTIVE R15, `(.L_x_4319) ;  /* 0x000000000f087348 */ /* 0x000fea0003c00000 */
[----:B------:R0:W1:Y:S02]  /*fc10*/  SHFL.IDX P6, R14, R13, R12, R11 ;  /* 0x0000000c0d0e7389 */ /* 0x00006400000c000b */
[----:B01----:R-:W-:Y:S01]  /*fc20*/  ENDCOLLECTIVE ;  /* 0x000000000000791b */ /* 0x003fe20003800000 */
.L_x_4319:
        /* <DEDUP_REMOVED lines=14> */
.L_x_4320:
[----:B------:R-:W-:Y:S02]  /*fd10*/  IMAD.MOV.U32 R13, RZ, RZ, R2 ;  /* 0x000000ffff0d7224 */ /* 0x000fe400078e0002 */
[----:B------:R-:W-:Y:S02]  /*fd20*/  IMAD.MOV.U32 R12, RZ, RZ, 0x4 ;  /* 0x00000004ff0c7424 */ /* 0x000fe400078e00ff */
[----:B------:R-:W-:-:S07]  /*fd30*/  IMAD.MOV.U32 R6, RZ, RZ, R14 ;  /* 0x000000ffff067224 */ /* 0x000fce00078e000e */
[----:B------:R-:W-:Y:S05]  /*fd40*/  WARPSYNC.COLLECTIVE R15, `(.L_x_4321) ;  /* 0x000000000f087348 */ /* 0x000fea0003c00000 */
[----:B------:R0:W1:Y:S02]  /*fd50*/  SHFL.IDX P6, R14, R13, R12, R11 ;  /* 0x0000000c0d0e7389 */ /* 0x00006400000c000b */
[----:B01----:R-:W-:Y:S01]  /*fd60*/  ENDCOLLECTIVE ;  /* 0x000000000000791b */ /* 0x003fe20003800000 */
.L_x_4321:
        /* <DEDUP_REMOVED lines=14> */
.L_x_4322:
[----:B------:R-:W-:Y:S02]  /*fe50*/  IMAD.MOV.U32 R13, RZ, RZ, R2 ;  /* 0x000000ffff0d7224 */ /* 0x000fe400078e0002 */
[----:B------:R-:W-:Y:S02]  /*fe60*/  IMAD.MOV.U32 R12, RZ, RZ, 0x5 ;  /* 0x00000005ff0c7424 */ /* 0x000fe400078e00ff */
[----:B------:R-:W-:-:S07]  /*fe70*/  IMAD.MOV.U32 R6, RZ, RZ, R14 ;  /* 0x000000ffff067224 */ /* 0x000fce00078e000e */
[----:B------:R-:W-:Y:S05]  /*fe80*/  WARPSYNC.COLLECTIVE R15, `(.L_x_4323) ;  /* 0x000000000f087348 */ /* 0x000fea0003c00000 */
[----:B------:R0:W1:Y:S02]  /*fe90*/  SHFL.IDX P6, R14, R13, R12, R11 ;  /* 0x0000000c0d0e7389 */ /* 0x00006400000c000b */
[----:B01----:R-:W-:Y:S01]  /*fea0*/  ENDCOLLECTIVE ;  /* 0x000000000000791b */ /* 0x003fe20003800000 */
.L_x_4323:
        /* <DEDUP_REMOVED lines=14> */
.L_x_4324:
[----:B------:R-:W-:Y:S02]  /*ff90*/  IMAD.MOV.U32 R13, RZ, RZ, R2 ;  /* 0x000000ffff0d7224 */ /* 0x000fe400078e0002 */
[----:B------:R-:W-:Y:S02]  /*ffa0*/  IMAD.MOV.U32 R12, RZ, RZ, 0x6 ;  /* 0x00000006ff0c7424 */ /* 0x000fe400078e00ff */
[----:B------:R-:W-:-:S07]  /*ffb0*/  IMAD.MOV.U32 R6, RZ, RZ, R14 ;  /* 0x000000ffff067224 */ /* 0x000fce00078e000e */
[----:B------:R-:W-:Y:S05]  /*ffc0*/  WARPSYNC.COLLECTIVE R15, `(.L_x_4325) ;  /* 0x000000000f087348 */ /* 0x000fea0003c00000 */
[----:B------:R0:W1:Y:S02]  /*ffd0*/  SHFL.IDX P6, R14, R13, R12, R11 ;  /* 0x0000000c0d0e7389 */ /* 0x00006400000c000b */
[----:B01----:R-:W-:Y:S01]  /*ffe0*/  ENDCOLLECTIVE ;  /* 0x000000000000791b */ /* 0x003fe20003800000 */
.L_x_4325:
        /* <DEDUP_REMOVED lines=13> */
.L_x_4326:
[----:B------:R-:W-:Y:S02]  /*100c0*/  IMAD.MOV.U32 R13, RZ, RZ, R2 ;  /* 0x000000ffff0d7224 */ /* 0x000fe400078e0002 */
[----:B------:R-:W-:Y:S02]  /*100d0*/  IMAD.MOV.U32 R12, RZ, RZ, 0x7 ;  /* 0x00000007ff0c7424 */ /* 0x000fe400078e00ff */
[----:B------:R-:W-:-:S07]  /*100e0*/  IMAD.MOV.U32 R6, RZ, RZ, R14 ;  /* 0x000000ffff067224 */ /* 0x000fce00078e000e */
[----:B------:R-:W-:Y:S05]  /*100f0*/  WARPSYNC.COLLECTIVE R15, `(.L_x_4327) ;  /* 0x000000000f087348 */ /* 0x000fea0003c00000 */
[----:B------:R0:W1:Y:S02]  /*10100*/  SHFL.IDX P6, R14, R13, R12, R11 ;  /* 0x0000000c0d0e7389 */ /* 0x00006400000c000b */
[----:B01----:R-:W-:Y:S01]  /*10110*/  ENDCOLLECTIVE ;  /* 0x000000000000791b */ /* 0x003fe20003800000 */
.L_x_4327:
        /* <DEDUP_REMOVED lines=12> */
.L_x_4328:
[----:B------:R-:W-:Y:S01]  /*101e0*/  IMAD.MOV.U32 R0, RZ, RZ, R14 ;  /* 0x000000ffff007224 */ /* 0x000fe200078e000e */
[----:B------:R-:W-:Y:S06]  /*101f0*/  BRA `(.L_x_4329) ;  /* 0xffffffc400447947 */ /* 0x000fec000383ffff */
.L_x_4225:
[----:B0-----:R0:W1:Y:S02]  /*10200*/  SYNCS.PHASECHK.TRANS64.TRYWAIT P0, [R17+URZ+0x22820], R0 ;  /* 0x02282000110075a7 */ /* 0x001064000800017f */
[----:B-1----:R-:W-:Y:S05]  /*10210*/  @!P0 NANOSLEEP.SYNCS 0x989680 ;  /* 0x009896800000895d */ /* 0x002fea0003900000 */
[----:B------:R-:W1:Y:S02]  /*10220*/  @!P0 SYNCS.PHASECHK.TRANS64 P0, [R17+URZ+0x22820], R0 ;  /* 0x02282000110085a7 */ /* 0x000e64000800007f */
[----:B-1----:R-:W-:Y:S05]  /*10230*/  @!P0 BRA `(.L_x_4225) ;  /* 0xfffffffc00f08947 */ /* 0x002fea000383ffff */
[----:B------:R-:W-:Y:S05]  /*10240*/  BRA `(.L_x_4330) ;  /* 0xffffffc400ac7947 */ /* 0x000fea000383ffff */
.L_x_4229:
[----:B-1----:R1:W2:Y:S02]  /*10250*/  SYNCS.PHASECHK.TRANS64.TRYWAIT P0, [R2+URZ+0x22860], R3 ;  /* 0x02286003020075a7 */ /* 0x0022a4000800017f */
[----:B--2---:R-:W-:Y:S05]  /*10260*/  @!P0 NANOSLEEP.SYNCS 0x989680 ;  /* 0x009896800000895d */ /* 0x004fea0003900000 */
[----:B------:R-:W2:Y:S02]  /*10270*/  @!P0 SYNCS.PHASECHK.TRANS64 P0, [R2+URZ+0x22860], R3 ;  /* 0x02286003020085a7 */ /* 0x000ea4000800007f */
[----:B--2---:R-:W-:Y:S05]  /*10280*/  @!P0 BRA `(.L_x_4229) ;  /* 0xfffffffc00f08947 */ /* 0x004fea000383ffff */
[----:B------:R-:W-:Y:S05]  /*10290*/  BRA `(.L_x_4331) ;  /* 0xffffffc400d07947 */ /* 0x000fea000383ffff */
.L_x_4242:
[----:B-1----:R1:W2:Y:S02]  /*102a0*/  SYNCS.PHASECHK.TRANS64.TRYWAIT P0, [R3+URZ+0x22840], R2 ;  /* 0x02284002030075a7 */ /* 0x0022a4000800017f */
[----:B--2---:R-:W-:Y:S05]  /*102b0*/  @!P0 NANOSLEEP.SYNCS 0x989680 ;  /* 0x009896800000895d */ /* 0x004fea0003900000 */
[----:B------:R-:W2:Y:S02]  /*102c0*/  @!P0 SYNCS.PHASECHK.TRANS64 P0, [R3+URZ+0x22840], R2 ;  /* 0x02284002030085a7 */ /* 0x000ea4000800007f */
[----:B--2---:R-:W-:Y:S05]  /*102d0*/  @!P0 BRA `(.L_x_4242) ;  /* 0xfffffffc00f08947 */ /* 0x004fea000383ffff */
[----:B------:R-:W-:Y:S05]  /*102e0*/  BRA `(.L_x_4332) ;  /* 0xffffffcc00c47947 */ /* 0x000fea000383ffff */
.L_x_4247:
[----:B--2---:R2:W3:Y:S02]  /*102f0*/  SYNCS.PHASECHK.TRANS64.TRYWAIT P0, [R3+URZ+0x22860], R2 ;  /* 0x02286002030075a7 */ /* 0x0044e4000800017f */
[----:B---3--:R-:W-:Y:S05]  /*10300*/  @!P0 NANOSLEEP.SYNCS 0x989680 ;  /* 0x009896800000895d */ /* 0x008fea0003900000 */
[----:B------:R-:W3:Y:S02]  /*10310*/  @!P0 SYNCS.PHASECHK.TRANS64 P0, [R3+URZ+0x22860], R2 ;  /* 0x02286002030085a7 */ /* 0x000ee4000800007f */
[----:B---3--:R-:W-:Y:S05]  /*10320*/  @!P0 BRA `(.L_x_4247) ;  /* 0xfffffffc00f08947 */ /* 0x008fea000383ffff */
[----:B------:R-:W-:Y:S05]  /*10330*/  BRA `(.L_x_4333) ;  /* 0xffffffd0003c7947 */ /* 0x000fea000383ffff */
.L_x_4259:
[----:B0-----:R0:W1:Y:S02]  /*10340*/  SYNCS.PHASECHK.TRANS64.TRYWAIT P0, [R4+URZ+0x22840], R2 ;  /* 0x02284002040075a7 */ /* 0x001064000800017f */
[----:B-1----:R-:W-:Y:S05]  /*10350*/  @!P0 NANOSLEEP.SYNCS 0x989680 ;  /* 0x009896800000895d */ /* 0x002fea0003900000 */
[----:B------:R-:W1:Y:S02]  /*10360*/  @!P0 SYNCS.PHASECHK.TRANS64 P0, [R4+URZ+0x22840], R2 ;  /* 0x02284002040085a7 */ /* 0x000e64000800007f */
[----:B-1----:R-:W-:Y:S05]  /*10370*/  @!P0 BRA `(.L_x_4259) ;  /* 0xfffffffc00f08947 */ /* 0x002fea000383ffff */
[----:B------:R-:W-:Y:S05]  /*10380*/  BRA `(.L_x_4334) ;  /* 0xffffffd8001c7947 */ /* 0x000fea000383ffff */
.L_x_4264:
[----:B-1----:R1:W2:Y:S02]  /*10390*/  SYNCS.PHASECHK.TRANS64.TRYWAIT P0, [R4+URZ+0x22860], R2 ;  /* 0x02286002040075a7 */ /* 0x0022a4000800017f */
[----:B--2---:R-:W-:Y:S05]  /*103a0*/  @!P0 NANOSLEEP.SYNCS 0x989680 ;  /* 0x009896800000895d */ /* 0x004fea0003900000 */
[----:B------:R-:W2:Y:S02]  /*103b0*/  @!P0 SYNCS.PHASECHK.TRANS64 P0, [R4+URZ+0x22860], R2 ;  /* 0x02286002040085a7 */ /* 0x000ea4000800007f */
[----:B--2---:R-:W-:Y:S05]  /*103c0*/  @!P0 BRA `(.L_x_4264) ;  /* 0xfffffffc00f08947 */ /* 0x004fea000383ffff */
[----:B------:R-:W-:Y:S05]  /*103d0*/  BRA `(.L_x_4335) ;  /* 0xffffffd800947947 */ /* 0x000fea000383ffff */
.L_x_4275:
[----:B--2---:R2:W3:Y:S02]  /*103e0*/  SYNCS.PHASECHK.TRANS64.TRYWAIT P0, [R4+URZ+0x22840], R2 ;  /* 0x02284002040075a7 */ /* 0x0044e4000800017f */
[----:B---3--:R-:W-:Y:S05]  /*103f0*/  @!P0 NANOSLEEP.SYNCS 0x989680 ;  /* 0x009896800000895d */ /* 0x008fea0003900000 */
[----:B------:R-:W3:Y:S02]  /*10400*/  @!P0 SYNCS.PHASECHK.TRANS64 P0, [R4+URZ+0x22840], R2 ;  /* 0x02284002040085a7 */ /* 0x000ee4000800007f */
[----:B---3--:R-:W-:Y:S05]  /*10410*/  @!P0 BRA `(.L_x_4275) ;  /* 0xfffffffc00f08947 */ /* 0x008fea000383ffff */
[----:B------:R-:W-:Y:S05]  /*10420*/  BRA `(.L_x_4336) ;  /* 0xffffffe0005c7947 */ /* 0x000fea000383ffff */
.L_x_4280:
[----:B-1----:R1:W3:Y:S02]  /*10430*/  SYNCS.PHASECHK.TRANS64.TRYWAIT P0, [R4+URZ+0x22860], R2 ;  /* 0x02286002040075a7 */ /* 0x0022e4000800017f */
[----:B---3--:R-:W-:Y:S05]  /*10440*/  @!P0 NANOSLEEP.SYNCS 0x989680 ;  /* 0x009896800000895d */ /* 0x008fea0003900000 */
[----:B------:R-:W3:Y:S02]  /*10450*/  @!P0 SYNCS.PHASECHK.TRANS64 P0, [R4+URZ+0x22860], R2 ;  /* 0x02286002040085a7 */ /* 0x000ee4000800007f */
[----:B---3--:R-:W-:Y:S05]  /*10460*/  @!P0 BRA `(.L_x_4280) ;  /* 0xfffffffc00f08947 */ /* 0x008fea000383ffff */
[----:B------:R-:W-:Y:S05]  /*10470*/  BRA `(.L_x_4337) ;  /* 0xffffffe000d47947 */ /* 0x000fea000383ffff */
.L_x_4292:
[----:B------:R-:W-:Y:S01]  /*10480*/  BSSY B0, `(.L_x_4338) ;  /* 0x0000008000007945 */ /* 0x000fe20003800000 */
[----:B-----5:R-:W-:Y:S02]  /*10490*/  IMAD.MOV.U32 R13, RZ, RZ, R2 ;  /* 0x000000ffff0d7224 */ /* 0x020fe400078e0002 */
[----:B------:R-:W-:Y:S02]  /*104a0*/  IMAD.MOV.U32 R12, RZ, RZ, RZ ;  /* 0x000000ffff0c7224 */ /* 0x000fe400078e00ff */
[----:B------:R-:W-:Y:S02]  /*104b0*/  IMAD.MOV.U32 R11, RZ, RZ, 0x1f ;  /* 0x0000001fff0b7424 */ /* 0x000fe400078e00ff */
[----:B------:R-:W-:-:S07]  /*104c0*/  IMAD.MOV.U32 R15, RZ, RZ, -0x1 ;  /* 0xffffffffff0f7424 */ /* 0x000fce00078e00ff */
[----:B-1----:R-:W-:Y:S05]  /*104d0*/  WARPSYNC.COLLECTIVE R15, `(.L_x_4339) ;  /* 0x000000000f087348 */ /* 0x002fea0003c00000 */
[----:B------:R0:W2:Y:S02]  /*104e0*/  SHFL.IDX P6, R14, R13, R12, R11 ;  /* 0x0000000c0d0e7389 */ /* 0x0000a400000c000b */
[----:B012---:R-:W-:Y:S01]  /*104f0*/  ENDCOLLECTIVE ;  /* 0x000000000000791b */ /* 0x007fe20003800000 */
.L_x_4339:
[----:B------:R-:W-:Y:S05]  /*10500*/  BSYNC B0 ;  /* 0x0000000000007941 */ /* 0x000fea0003800000 */
.L_x_4338:
[----:B------:R-:W-:Y:S05]  /*10510*/  BRA `(.L_x_4340) ;  /* 0xffffffe800a47947 */ /* 0x000fea000383ffff */
.L_x_4295:
[----:B0-----:R0:W1:Y:S02]  /*10520*/  SYNCS.PHASECHK.TRANS64.TRYWAIT P0, [R0+URZ+0x22820], R3 ;  /* 0x02282003000075a7 */ /* 0x001064000800017f */
[----:B-1----:R-:W-:Y:S05]  /*10530*/  @!P0 NANOSLEEP.SYNCS 0x989680 ;  /* 0x009896800000895d */ /* 0x002fea0003900000 */
[----:B------:R-:W1:Y:S02]  /*10540*/  @!P0 SYNCS.PHASECHK.TRANS64 P0, [R0+URZ+0x22820], R3 ;  /* 0x02282003000085a7 */ /* 0x000e64000800007f */
[----:B-1----:R-:W-:Y:S05]  /*10550*/  @!P0 BRA `(.L_x_4295) ;  /* 0xfffffffc00f08947 */ /* 0x002fea000383ffff */
[----:B------:R-:W-:Y:S05]  /*10560*/  BRA `(.L_x_4341) ;  /* 0xffffffe800f07947 */ /* 0x000fea000383ffff */
.L_x_4296:
        /* <DEDUP_REMOVED lines=11> */
.L_x_4343:
[----:B------:R-:W-:Y:S05]  /*10620*/  BSYNC B0 ;  /* 0x0000000000007941 */ /* 0x000fea0003800000 */
.L_x_4342:
[----:B------:R-:W-:Y:S05]  /*10630*/  BRA `(.L_x_4344) ;  /* 0xffffffe800d87947 */ /* 0x000fea000383ffff */
.L_x_4299:
[----:B------:R-:W-:Y:S01]  /*10640*/  BSSY B1, `(.L_x_4345) ;  /* 0x0000006000017945 */ /* 0x000fe20003800000 */
[----:B------:R-:W-:-:S07]  /*10650*/  IMAD.MOV.U32 R15, RZ, RZ, -0x1 ;  /* 0xffffffffff0f7424 */ /* 0x000fce00078e00ff */
[----:B01----:R-:W-:Y:S05]  /*10660*/  WARPSYNC.COLLECTIVE R15, `(.L_x_4346) ;  /* 0x000000000f0c7348 */ /* 0x003fea0003c00000 */
[----:B------:R-:W-:Y:S02]  /*10670*/  ELECT P6, UR62, PT ;  /* 0x00000000003e782f */ /* 0x000fe400038c0000 */
[----:B------:R-:W-:Y:S01]  /*10680*/  MOV R14, UR62 ;  /* 0x0000003e000e7c02 */ /* 0x000fe20008000f00 */
[----:B01----:R-:W-:Y:S10]  /*10690*/  ENDCOLLECTIVE ;  /* 0x000000000000791b */ /* 0x003ff40003800000 */
.L_x_4346:
[----:B------:R-:W-:Y:S05]  /*106a0*/  BSYNC B1 ;  /* 0x0000000000017941 */ /* 0x000fea0003800000 */
.L_x_4345:
[----:B------:R-:W-:Y:S05]  /*106b0*/  BRA `(.L_x_4347) ;  /* 0xffffffe800d07947 */ /* 0x000fea000383ffff */
.L_x_4301:
[----:B0-----:R0:W1:Y:S02]  /*106c0*/  SYNCS.PHASECHK.TRANS64.TRYWAIT P0, [R6+URZ], R5 ;  /* 0x00000005060075a7 */ /* 0x001064000800017f */
[----:B-1----:R-:W-:Y:S05]  /*106d0*/  @!P0 NANOSLEEP.SYNCS 0x989680 ;  /* 0x009896800000895d */ /* 0x002fea0003900000 */
[----:B------:R-:W1:Y:S02]  /*106e0*/  @!P0 SYNCS.PHASECHK.TRANS64 P0, [R6+URZ], R5 ;  /* 0x00000005060085a7 */ /* 0x000e64000800007f */
[----:B-1----:R-:W-:Y:S05]  /*106f0*/  @!P0 BRA `(.L_x_4301) ;  /* 0xfffffffc00f08947 */ /* 0x002fea000383ffff */
[----:B------:R-:W-:Y:S05]  /*10700*/  BRA `(.L_x_4348) ;  /* 0xffffffec00087947 */ /* 0x000fea000383ffff */
.L_x_4302:
[----:B-1----:R1:W2:Y:S02]  /*10710*/  SYNCS.PHASECHK.TRANS64.TRYWAIT P0, [R3+URZ], R2 ;  /* 0x00000002030075a7 */ /* 0x0022a4000800017f */
[----:B--2---:R-:W-:Y:S05]  /*10720*/  @!P0 NANOSLEEP.SYNCS 0x989680 ;  /* 0x009896800000895d */ /* 0x004fea0003900000 */
[----:B------:R-:W2:Y:S02]  /*10730*/  @!P0 SYNCS.PHASECHK.TRANS64 P0, [R3+URZ], R2 ;  /* 0x00000002030085a7 */ /* 0x000ea4000800007f */
[----:B--2---:R-:W-:Y:S05]  /*10740*/  @!P0 BRA `(.L_x_4302) ;  /* 0xfffffffc00f08947 */ /* 0x004fea000383ffff */
[----:B------:R-:W-:Y:S05]  /*10750*/  BRA `(.L_x_4349) ;  /* 0xffffffe800fc7947 */ /* 0x000fea000383ffff */
.L_x_4304:
[----:B-1----:R1:W2:Y:S02]  /*10760*/  SYNCS.PHASECHK.TRANS64.TRYWAIT P0, [R18+URZ], R5 ;  /* 0x00000005120075a7 */ /* 0x0022a4000800017f */
[----:B--2---:R-:W-:Y:S05]  /*10770*/  @!P0 NANOSLEEP.SYNCS 0x989680 ;  /* 0x009896800000895d */ /* 0x004fea0003900000 */
[----:B------:R-:W2:Y:S02]  /*10780*/  @!P0 SYNCS.PHASECHK.TRANS64 P0, [R18+URZ], R5 ;  /* 0x00000005120085a7 */ /* 0x000ea4000800007f */
[----:B--2---:R-:W-:Y:S05]  /*10790*/  @!P0 BRA `(.L_x_4304) ;  /* 0xfffffffc00f08947 */ /* 0x004fea000383ffff */
[----:B------:R-:W-:Y:S05]  /*107a0*/  BRA `(.L_x_4350) ;  /* 0xffffffec00007947 */ /* 0x000fea000383ffff */
.L_x_4351:
        /* <DEDUP_REMOVED lines=13> */
.L_x_6049:


//--------------------- .text._ZN7cutlass13device_kernelIN5flash11enable_sm90INS1_16FlashAttnFwdSm90INS1_25CollectiveMainloopFwdSm90ILi2EN4cute5tupleIJNS5_1CILi1EEES8_S8_EEENS6_IJNS7_ILi128EEENS7_ILi96EEENS7_ILi64EEEEEELi256ENS_10bfloat16_tEfNS_4arch4Sm90ELb1ELb0ELb0ELb0ELb0ELb0ELb1ELb1ELb0ELb1ELb0ELb0EEENS1_21CollectiveEpilogueFwdINS6_IJSA_NS7_ILi256EEESB_EEES9_SE_SG_Li256ELb0ELb1ELb0ELb0EEENS1_30DynamicPersistentTileSchedulerILi256ELi128ELb0ELb1ELb1EEEEEEEEEvNT_6ParamsE --------------------------
	.section	.text._ZN7cutlass13device_kernelIN5flash11enable_sm90INS1_16FlashAttnFwdSm90INS1_25CollectiveMainloopFwdSm90ILi2EN4cute5tupleIJNS5_1CILi1EEES8_S8_EEENS6_IJNS7_ILi128EEENS7_ILi96EEENS7_ILi64EEEEEELi256ENS_10bfloat16_tEfNS_4arch4Sm90ELb1ELb0ELb0ELb0ELb0ELb0ELb1ELb1ELb0ELb1ELb0ELb0EEENS1_21CollectiveEpilogueFwdINS6_IJSA_NS7_ILi256EEESB_EEES9_SE_SG_Li256ELb0ELb1ELb0ELb0EEENS1_30DynamicPersistentTileSchedulerILi256ELi128ELb0ELb1ELb1EEEEEEEEEvNT_6ParamsE,"ax",@progbits
	.align	128
.text._ZN7cutlass13device_kernelIN5flash11enable_sm90INS1_16FlashAttnFwdSm90INS1_25CollectiveMainloopFwdSm90ILi2EN4cute5tupleIJNS5_1CILi1EEES8_S8_EEENS6_IJNS7_ILi128EEENS7_ILi96EEENS7_ILi64EEEEEELi256ENS_10bfloat16_tEfNS_4arch4Sm90ELb1ELb0ELb0ELb0ELb0ELb0ELb1ELb1ELb0ELb1ELb0ELb0EEENS1_21CollectiveEpilogueFwdINS6_IJSA_NS7_ILi256EEESB_EEES9_SE_SG_Li256ELb0ELb1ELb0ELb0EEENS1_30DynamicPersistentTileSchedulerILi256ELi128ELb0ELb1ELb1EEEEEEEEEvNT_6ParamsE:
        .type           _ZN7cutlass13device_kernelIN5flash11enable_sm90INS1_16FlashAttnFwdSm90INS1_25CollectiveMainloopFwdSm90ILi2EN4cute5tupleIJNS5_1CILi1EEES8_S8_EEENS6_IJNS7_ILi128EEENS7_ILi96EEENS7_ILi64EEEEEELi256ENS_10bfloat16_tEfNS_4arch4Sm90ELb1ELb0ELb0ELb0ELb0ELb0ELb1ELb1ELb0ELb1ELb0ELb0EEENS1_21CollectiveEpilogueFwdINS6_IJSA_NS7_ILi256EEESB_EEES9_SE_SG_Li256ELb0ELb1ELb0ELb0EEENS1_30DynamicPersistentTileSchedulerILi256ELi128ELb0ELb1ELb1EEEEEEEEEvNT_6ParamsE,@function
        .size           _ZN7cutlass13device_kernelIN5flash11enable_sm90INS1_16FlashAttnFwdSm90INS1_25CollectiveMainloopFwdSm90ILi2EN4cute5tupleIJNS5_1CILi1EEES8_S8_EEENS6_IJNS7_ILi128EEENS7_ILi96EEENS7_ILi64EEEEEELi256ENS_10bfloat16_tEfNS_4arch4Sm90ELb1ELb0ELb0ELb0ELb0ELb0ELb1ELb1ELb0ELb1ELb0ELb0EEENS1_21CollectiveEpilogueFwdINS6_IJSA_NS7_ILi256EEESB_EEES9_SE_SG_Li256ELb0ELb1ELb0ELb0EEENS1_30DynamicPersistentTileSchedulerILi256ELi128ELb0ELb1ELb1EEEEEEEEEvNT_6ParamsE,(.L_x_6050 - _ZN7cutlass13device_kernelIN5flash11enable_sm90INS1_16FlashAttnFwdSm90INS1_25CollectiveMainloopFwdSm90ILi2EN4cute5tupleIJNS5_1CILi1EEES8_S8_EEENS6_IJNS7_ILi128EEENS7_ILi96EEENS7_ILi64EEEEEELi256ENS_10bfloat16_tEfNS_4arch4Sm90ELb1ELb0ELb0ELb0ELb0ELb0ELb1ELb1ELb0ELb1ELb0ELb0EEENS1_21CollectiveEpilogueFwdINS6_IJSA_NS7_ILi256EEESB_EEES9_SE_SG_Li256ELb0ELb1ELb0ELb0EEENS1_30DynamicPersistentTileSchedulerILi256ELi128ELb0ELb1ELb1EEEEEEEEEvNT_6ParamsE)
        .other          _ZN7cutlass13device_kernelIN5flash11enable_sm90INS1_16FlashAttnFwdSm90INS1_25CollectiveMainloopFwdSm90ILi2EN4cute5tupleIJNS5_1CILi1EEES8_S8_EEENS6_IJNS7_ILi128EEENS7_ILi96EEENS7_ILi64EEEEEELi256ENS_10bfloat16_tEfNS_4arch4Sm90ELb1ELb0ELb0ELb0ELb0ELb0ELb1ELb1ELb0ELb1ELb0ELb0EEENS1_21CollectiveEpilogueFwdINS6_IJSA_NS7_ILi256EEESB_EEES9_SE_SG_Li256ELb0ELb1ELb0ELb0EEENS1_30DynamicPersistentTileSchedulerILi256ELi128ELb0ELb1ELb1EEEEEEEEEvNT_6ParamsE,@"STO_CUDA_ENTRY STV_DEFAULT"
_ZN7cutlass13device_kernelIN5flash11enable_sm90INS1_16FlashAttnFwdSm90INS1_25CollectiveMainloopFwdSm90ILi2EN4cute5tupleIJNS5_1CILi1EEES8_S8_EEENS6_IJNS7_ILi128EEENS7_ILi96EEENS7_ILi64EEEEEELi256ENS_10bfloat16_tEfNS_4arch4Sm90ELb1ELb0ELb0ELb0ELb0ELb0ELb1ELb1ELb0ELb1ELb0ELb0EEENS1_21CollectiveEpilogueFwdINS6_IJSA_NS7_ILi256EEESB_EEES9_SE_SG_Li256ELb0ELb1ELb0ELb0EEENS1_30DynamicPersistentTileSchedulerILi256ELi128ELb0ELb1ELb1EEEEEEEEEvNT_6ParamsE:
        /* <DEDUP_REMOVED lines=18> */
.L_x_4353:
[----:B------:R-:W-:Y:S05]  /*0120*/  BSYNC B0 ;  /* 0x0000000000007941 */ /* 0x000fea0003800000 */
.L_x_4352:
        /* <DEDUP_REMOVED lines=43> */
.L_x_4354:
        /* <DEDUP_REMOVED lines=22> */
.L_x_4355:
        /* <DEDUP_REMOVED lines=18> */
.L_x_4356:
        /* <DEDUP_REMOVED lines=22> */
.L_x_4357:
        /* <DEDUP_REMOVED lines=22> */
.L_x_4358:
        /* <DEDUP_REMOVED lines=9> */
.L_x_4360:
[----:B------:R-:W-:-:S08]  /*09b0*/  NOP ;  /* 0x0000000000007918 */ /* 0x000fd00000000000 */
[----:B------:R-:W1:Y:S02]  /*09c0*/  USETMAXREG.TRY_ALLOC.CTAPOOL UP0, 0xf0 ;  /* 0x000000f0000079c8 */ /* 0x000e640008000600 */
[----:B-1----:R-:W-:-:S13]  /*09d0*/  PLOP3.LUT P0, PT, PT, PT, UP0, 0x80, 0x0 ;  /* 0x000000000000781c */ /* 0x002fda0003f0f008 */
[----:B------:R-:W-:Y:S05]  /*09e0*/  @!P0 BRA `(.L_x_4360) ;  /* 0xfffffffc00f08947 */ /* 0x000fea000383ffff */
[----:B------:R-:W1:Y:S01]  /*09f0*/  S2R R0, SR_TID.X ;  /* 0x0000000000007919 */ /* 0x000e620000002100 */
[----:B------:R-:W2:Y:S08]  /*0a00*/  S2UR UR4, SR_CTAID.X ;  /* 0x00000000000479c3 */ /* 0x000eb00000002500 */
[----:B------:R-:W-:Y:S08]  /*0a10*/  BAR.ARV 0x4, 0x180 ;  /* 0x0106000000007b1d */ /* 0x000ff00000002000 */
[----:B------:R-:W-:Y:S06]  /*0a20*/  BAR.ARV 0x8, 0x180 ;  /* 0x0206000000007b1d */ /* 0x000fec0000002000 */
[----:B-1----:R-:W-:-:S04]  /*0a30*/  SHF.R.U32.HI R0, RZ, 0x7, R0 ;  /* 0x00000007ff007819 */ /* 0x002fc80000011600 */
[----:B------:R-:W-:Y:S02]  /*0a40*/  ISETP.NE.AND P0, PT, R0, 0x1, PT ;  /* 0x000000010000780c */ /* 0x000fe40003f05270 */
[----:B------:R-:W2:Y:S11]  /*0a50*/  LDC R0, c[0x0][0xd38] ;  /* 0x00034e00ff007b82 */ /* 0x000eb60000000800 */
[----:B------:R-:W-:Y:S06]  /*0a60*/  @!P0 BAR.ARV 0x9, 0x100 ;  /* 0x0244000000008b1d */ /* 0x000fec0000002000 */
[----:B--2---:R-:W-:-:S13]  /*0a70*/  ISETP.LE.AND P0, PT, R0, UR4, PT ;  /* 0x0000000400007c0c */ /* 0x004fda000bf03270 */
[----:B------:R-:W-:Y:S05]  /*0a80*/  @P0 EXIT ;  /* 0x000000000000094d */ /* 0x000fea0003800000 */
[----:B------:R-:W2:Y:S01]  /*0a90*/  LDL R3, [R1+0x4c] ;  /* 0x00004c0001037983 */ /* 0x000ea20000100800 */
[----:B------:R-:W-:Y:S01]  /*0aa0*/  UMOV UR37, URZ ;  /* 0x0000003f00257c82 */ /* 0x000fe20008000000 */
[----:B------:R-:W-:Y:S01]  /*0ab0*/  UMOV UR36, URZ ;  /* 0x0000003f00247c82 */ /* 0x000fe20008000000 */
[----:B0-----:R-:W0:Y:S02]  /*0ac0*/  S2R R2, SR_TID.X ;  /* 0x0000000000027919 */ /* 0x001e240000002100 */
[----:B0-----:R-:W-:Y:S01]  /*0ad0*/  VIADD R232, R2, 0xffffff80 ;  /* 0xffffff8002e87836 */ /* 0x001fe20000000000 */
[----:B--2---:R-:W-:-:S04]  /*0ae0*/  R2UR UR5, R3 ;  /* 0x00000000030572ca */ /* 0x004fc800000e0000 */
[----:B------:R-:W-:-:S04]  /*0af0*/  SHF.R.S32.HI R3, RZ, 0x1f, R232 ;  /* 0x0000001fff037819 */ /* 0x000fc800000114e8 */
[CC--:B------:R-:W-:Y:S02]  /*0b00*/  LEA.HI R5, R3.reuse, R232.reuse, RZ, 0x7 ;  /* 0x000000e803057211 */ /* 0x0c0fe400078f38ff */
[-C--:B------:R-:W-:Y:S02]  /*0b10*/  LEA.HI R0, R3, R232.reuse, RZ, 0x4 ;  /* 0x000000e803007211 */ /* 0x080fe400078f20ff */
[----:B------:R-:W-:Y:S02]  /*0b20*/  LOP3.LUT R223, R5, 0xffffff80, RZ, 0xc0, !PT ;  /* 0xffffff8005df7812 */ /* 0x000fe400078ec0ff */
[----:B------:R-:W-:Y:S01]  /*0b30*/  SHF.R.S32.HI R9, RZ, 0x4, R0 ;  /* 0x00000004ff097819 */ /* 0x000fe20000011400 */
[----:B------:R-:W-:Y:S01]  /*0b40*/  ULOP3.LUT UR5, UR5, 0x1, URZ, 0xfc, !UPT ;  /* 0x0000000105057892 */ /* 0x000fe2000f8efc3f */
[----:B------:R-:W-:Y:S01]  /*0b50*/  LEA.HI R2, R3, R232, RZ, 0x5 ;  /* 0x000000e803027211 */ /* 0x000fe200078f28ff */
[----:B------:R-:W-:Y:S01]  /*0b60*/  IMAD.IADD R223, R232, 0x1, -R223 ;  /* 0x00000001e8df7824 */ /* 0x000fe200078e0adf */
[----:B------:R-:W-:-:S02]  /*0b70*/  LOP3.LUT R7, R0, 0x3fffff0, RZ, 0xc0, !PT ;  /* 0x03fffff000077812 */ /* 0x000fc400078ec0ff */
[----:B------:R-:W-:Y:S01]  /*0b80*/  LEA.HI R0, R0, R9, RZ, 0x1 ;  /* 0x0000000900007211 */ /* 0x000fe200078f08ff */
[----:B------:R-:W-:Y:S01]  /*0b90*/  IMAD.SHL.U32 R2, R2, 0x20, RZ ;  /* 0x0000002002027824 */ /* 0x000fe200078e00ff */
[----:B------:R-:W-:Y:S01]  /*0ba0*/  SHF.R.S32.HI R4, RZ, 0x1f, R223 ;  /* 0x0000001fff047819 */ /* 0x000fe200000114df */
[----:B------:R-:W-:Y:S01]  /*0bb0*/  IMAD.IADD R7, R232, 0x1, -R7 ;  /* 0x00000001e8077824 */ /* 0x000fe200078e0a07 */
[----:B------:R-:W-:Y:S01]  /*0bc0*/  LOP3.LUT R0, R0, 0x1ffffffe, RZ, 0xc0, !PT ;  /* 0x1ffffffe00007812 */ /* 0x000fe200078ec0ff */
[----:B------:R-:W-:Y:S01]  /*0bd0*/  IMAD.U32 R227, RZ, RZ, UR5 ;  /* 0x00000005ffe37e24 */ /* 0x000fe2000f8e00ff */
[----:B------:R-:W-:Y:S01]  /*0be0*/  LEA.HI R6, R4, R223, RZ, 0x2 ;  /* 0x000000df04067211 */ /* 0x000fe200078f10ff */
[----:B------:R-:W-:Y:S01]  /*0bf0*/  UMOV UR5, URZ ;  /* 0x0000003f00057c82 */ /* 0x000fe20008000000 */
[----:B------:R-:W-:Y:S01]  /*0c00*/  LEA.HI R10, R3, R232, RZ, 0x2 ;  /* 0x000000e8030a7211 */ /* 0x000fe200078f10ff */
[----:B------:R-:W-:Y:S01]  /*0c10*/  IMAD.IADD R0, R9, 0x1, -R0 ;  /* 0x0000000109007824 */ /* 0x000fe200078e0a00 */
[--C-:B------:R-:W-:Y:S01]  /*0c20*/  SHF.R.S32.HI R8, RZ, 0x2, R6.reuse ;  /* 0x00000002ff087819 */ /* 0x100fe20000011406 */
[----:B------:R-:W-:Y:S01]  /*0c30*/  IMAD.U32 R222, RZ, RZ, UR5 ;  /* 0x00000005ffde7e24 */ /* 0x000fe2000f8e00ff */
        /* <DEDUP_REMOVED lines=8> */
[----:B------:R-:W-:Y:S01]  /*0cc0*/  LEA.HI R3, R3, R232, RZ, 0x3 ;  /* 0x000000e803037211 */ /* 0x000fe200078f18ff */
[----:B------:R-:W-:Y:S01]  /*0cd0*/  IMAD R226, R0, 0x8, R7 ;  /* 0x0000000800e27824 */ /* 0x000fe200078e0207 */
[----:B------:R-:W-:-:S02]  /*0ce0*/  LOP3.LUT R11, R11, 0xfffffff8, RZ, 0xc0, !PT ;  /* 0xfffffff80b0b7812 */ /* 0x000fc400078ec0ff */
[----:B------:R-:W-:Y:S02]  /*0cf0*/  LEA.HI R4, R4, R223, RZ, 0x5 ;  /* 0x000000df04047211 */ /* 0x000fe400078f28ff */
[----:B------:R-:W-:Y:S01]  /*0d00*/  LOP3.LUT R9, R5, 0x3fffffe, RZ, 0xc0, !PT ;  /* 0x03fffffe05097812 */ /* 0x000fe200078ec0ff */
[----:B------:R-:W-:Y:S01]  /*0d10*/  IMAD.IADD R11, R8, 0x1, -R11 ;  /* 0x00000001080b7824 */ /* 0x000fe200078e0a0b */
[----:B------:R-:W-:Y:S02]  /*0d20*/  LOP3.LUT R5, R3, 0xfffffff8, RZ, 0xc0, !PT ;  /* 0xfffffff803057812 */ /* 0x000fe400078ec0ff */
[----:B------:R-:W-:Y:S01]  /*0d30*/  SHF.R.S32.HI R4, RZ, 0x5, R4 ;  /* 0x00000005ff047819 */ /* 0x000fe20000011404 */
[----:B------:R-:W-:Y:S01]  /*0d40*/  IMAD.IADD R9, R224, 0x1, -R9 ;  /* 0x00000001e0097824 */ /* 0x000fe200078e0a09 */
[----:B------:R-:W-:Y:S01]  /*0d50*/  LEA.HI R8, R2, R2, RZ, 0x1 ;  /* 0x0000000202087211 */ /* 0x000fe200078f08ff */
[----:B------:R-:W-:Y:S01]  /*0d60*/  IMAD.IADD R218, R232, 0x1, -R5 ;  /* 0x00000001e8da7824 */ /* 0x000fe200078e0a05 */
[----:B------:R-:W-:Y:S01]  /*0d70*/  LOP3.LUT R6, R6, 0x7ffffffc, RZ, 0xc0, !PT ;  /* 0x7ffffffc06067812 */ /* 0x000fe200078ec0ff */
[----:B------:R-:W-:Y:S01]  /*0d80*/  IMAD R4, R4, 0x10, R11 ;  /* 0x0000001004047824 */ /* 0x000fe200078e020b */
[----:B------:R-:W-:Y:S01]  /*0d90*/  LOP3.LUT R11, R8, 0x1ffffffe, RZ, 0xc0, !PT ;  /* 0x1ffffffe080b7812 */ /* 0x000fe200078ec0ff */
[----:B------:R-:W-:Y:S01]  /*0da0*/  IMAD.SHL.U32 R200, R218, 0x8, RZ ;  /* 0x00000008dac87824 */ /* 0x000fe200078e00ff */
[----:B------:R-:W-:Y:S01]  /*0db0*/  SHF.R.S32.HI R221, RZ, 0x3, R3 ;  /* 0x00000003ffdd7819 */ /* 0x000fe20000011403 */
[----:B------:R-:W-:-:S02]  /*0dc0*/  IMAD R225, R9, 0x40, R4 ;  /* 0x0000004009e17824 */ /* 0x000fc400078e0204 */
[C---:B------:R-:W-:Y:S01]  /*0dd0*/  VIADD R205, R200.reuse, 0x40 ;  /* 0x00000040c8cd7836 */ /* 0x040fe20000000000 */
[----:B------:R-:W-:Y:S01]  /*0de0*/  SHF.R.S32.HI R231, RZ, 0x1f, R200 ;  /* 0x0000001fffe77819 */ /* 0x000fe200000114c8 */
[C---:B------:R-:W-:Y:S02]  /*0df0*/  VIADD R204, R200.reuse, 0x80 ;  /* 0x00000080c8cc7836 */ /* 0x040fe40000000000 */
[----:B------:R-:W-:Y:S01]  /*0e00*/  VIADD R206, R200, 0xc0 ;  /* 0x000000c0c8ce7836 */ /* 0x000fe20000000000 */
[----:B------:R-:W-:Y:S01]  /*0e10*/  SHF.R.S32.HI R230, RZ, 0x1f, R205 ;  /* 0x0000001fffe67819 */ /* 0x000fe200000114cd */
[----:B------:R-:W-:Y:S01]  /*0e20*/  IMAD.IADD R202, R2, 0x1, -R11 ;  /* 0x0000000102ca7824 */ /* 0x000fe200078e0a0b */
[----:B------:R-:W-:Y:S01]  /*0e30*/  SHF.R.S32.HI R229, RZ, 0x1f, R204 ;  /* 0x0000001fffe57819 */ /* 0x000fe200000114cc */
[----:B------:R-:W-:Y:S01]  /*0e40*/  IMAD.IADD R203, R223, 0x1, -R6 ;  /* 0x00000001dfcb7824 */ /* 0x000fe200078e0a06 */
[----:B------:R-:W-:Y:S01]  /*0e50*/  SHF.R.S32.HI R228, RZ, 0x1f, R206 ;  /* 0x0000001fffe47819 */ /* 0x000fe200000114ce */
[----:B------:R-:W-:-:S07]  /*0e60*/  IMAD R202, R202, 0x8, R225 ;  /* 0x00000008caca7824 */ /* 0x000fce00078e02e1 */
.L_x_4412:
        /* <DEDUP_REMOVED lines=21> */
.L_x_4361:
[----:B------:R-:W-:Y:S01]  /*0fc0*/  ULDC UR7, c[0x0][0xd54] ;  /* 0x0003550000077ab9 */ /* 0x000fe20000000800 */
[----:B------:R-:W-:Y:S01]  /*0fd0*/  UMOV UR6, UR9 ;  /* 0x0000000900067c82 */ /* 0x000fe20008000000 */
[----:B------:R-:W-:-:S11]  /*0fe0*/  UISETP.NE.AND UP0, UPT, UR7, 0x1, UPT ;  /* 0x000000010700788c */ /* 0x000fd6000bf05270 */
[----:B------:R-:W-:Y:S02]  /*0ff0*/  @UP0 ULDC.64 UR10, c[0x0][0xd58] ;  /* 0x00035600000a0ab9 */ /* 0x000fe40000000a00 */
[----:B------:R-:W-:-:S04]  /*1000*/  UIMAD.WIDE.U32 UR4, UR9, UR10, URZ ;  /* 0x0000000a090472a5 */ /* 0x000fc8000f8e003f */
[----:B------:R-:W-:-:S04]  /*1010*/  @UP0 USHF.R.U32.HI UR6, URZ, UR11, UR5 ;  /* 0x0000000b3f060299 */ /* 0x000fc80008011605 */
[----:B------:R-:W-:-:S12]  /*1020*/  UIMAD UR4, UR6, UR7, URZ ;  /* 0x00000007060472a4 */ /* 0x000fd8000f8e023f */
.L_x_4362:
[----:B------:R-:W0:Y:S01]  /*1030*/  LDC R0, c[0x0][0x448] ;  /* 0x00011200ff007b82 */ /* 0x000e220000000800 */
[----:B------:R-:W-:Y:S01]  /*1040*/  ULOP3.LUT UR5, URZ, UR6, URZ, 0x33, !UPT ;  /* 0x000000063f057292 */ /* 0x000fe2000f8e333f */
[----:B------:R-:W-:Y:S01]  /*1050*/  CS2R R170, SRZ ;  /* 0x0000000000aa7805 */ /* 0x000fe2000001ff00 */
[----:B------:R-:W-:Y:S01]  /*1060*/  ULDC.64 UR10, c[0x0][0x418] ;  /* 0x00010600000a7ab9 */ /* 0x000fe20000000a00 */
[----:B------:R-:W-:Y:S01]  /*1070*/  ULDC UR6, c[0x0][0xd3c] ;  /* 0x00034f0000067ab9 */ /* 0x000fe20000000800 */
[----:B------:R-:W-:Y:S01]  /*1080*/  UISETP.NE.U32.AND UP0, UPT, UR10, URZ, UPT ;  /* 0x0000003f0a00728c */ /* 0x000fe2000bf05070 */
[----:B------:R-:W-:Y:S01]  /*1090*/  CS2R R148, SRZ ;  /* 0x0000000000947805 */ /* 0x000fe2000001ff00 */
[----:B------:R-:W-:Y:S01]  /*10a0*/  UIADD3 UR5, UR5, UR6, URZ ;  /* 0x0000000605057290 */ /* 0x000fe2000fffe03f */
[----:B------:R-:W-:Y:S01]  /*10b0*/  CS2R R168, SRZ ;  /* 0x0000000000a87805 */ /* 0x000fe2000001ff00 */
[----:B------:R-:W-:Y:S01]  /*10c0*/  UISETP.NE.AND.EX UP0, UPT, UR11, URZ, UPT, UP0 ;  /* 0x0000003f0b00728c */ /* 0x000fe2000bf05300 */
[----:B------:R-:W-:Y:S01]  /*10d0*/  CS2R R144, SRZ ;  /* 0x0000000000907805 */ /* 0x000fe2000001ff00 */
[----:B------:R-:W-:Y:S01]  /*10e0*/  USHF.L.U32 UR38, UR5, 0x7, URZ ;  /* 0x0000000705267899 */ /* 0x000fe2000800063f */
[----:B------:R-:W-:Y:S01]  /*10f0*/  CS2R R120, SRZ ;  /* 0x0000000000787805 */ /* 0x000fe2000001ff00 */
[----:B------:R-:W-:Y:S01]  /*1100*/  ULDC UR6, c[0x0][0x424] ;  /* 0x0001090000067ab9 */ /* 0x000fe20000000800 */
[----:B------:R-:W-:Y:S01]  /*1110*/  ULDC UR5, c[0x0][0x288] ;  /* 0x0000a20000057ab9 */ /* 0x000fe20000000800 */
[----:B------:R-:W-:Y:S01]  /*1120*/  UIADD3 UR10, UR38, 0x7f, URZ ;  /* 0x0000007f260a7890 */ /* 0x000fe2000fffe03f */
[----:B------:R-:W-:Y:S01]  /*1130*/  CS2R R116, SRZ ;  /* 0x0000000000747805 */ /* 0x000fe2000001ff00 */
[----:B------:R-:W-:Y:S01]  /*1140*/  UIADD3 UR5, -UR5, 0x60, URZ ;  /* 0x0000006005057890 */ /* 0x000fe2000fffe13f */
[----:B------:R-:W-:Y:S01]  /*1150*/  CS2R R140, SRZ ;  /* 0x00000000008c7805 */ /* 0x000fe2000001ff00 */
[----:B------:R-:W-:Y:S01]  /*1160*/  USEL UR12, UR6, 0x1, UP0 ;  /* 0x00000001060c7887 */ /* 0x000fe20008000000 */
[----:B------:R-:W-:Y:S01]  /*1170*/  CS2R R112, SRZ ;  /* 0x0000000000707805 */ /* 0x000fe2000001ff00 */
[----:B------:R-:W-:Y:S01]  /*1180*/  ULDC UR7, c[0x0][0x2f0] ;  /* 0x0000bc0000077ab9 */ /* 0x000fe20000000800 */
[----:B------:R-:W-:Y:S01]  /*1190*/  UIADD3 UR4, UR9, -UR4, URZ ;  /* 0x8000000409047290 */ /* 0x000fe2000fffe03f */
[----:B------:R-:W-:-:S02]  /*11a0*/  CS2R R108, SRZ ;  /* 0x00000000006c7805 */ /* 0x000fc4000001ff00 */
[----:B0-----:R-:W-:Y:S01]  /*11b0*/  ISETP.NE.AND P0, PT, R0, 0x1, PT ;  /* 0x000000010000780c */ /* 0x001fe20003f05270 */
[----:B------:R-:W-:Y:S01]  /*11c0*/  IMAD.U32 R0, RZ, RZ, UR10 ;  /* 0x0000000aff007e24 */ /* 0x000fe2000f8e00ff */
[----:B------:R-:W-:Y:S02]  /*11d0*/  UIMAD UR5, UR12, UR7, UR5 ;  /* 0x000000070c0572a4 */ /* 0x000fe4000f8e0205 */
[----:B------:R-:W-:Y:S01]  /*11e0*/  IMAD.U32 R201, RZ, RZ, UR12 ;  /* 0x0000000cffc97e24 */ /* 0x000fe2000f8e00ff */
[----:B------:R-:W-:Y:S01]  /*11f0*/  UIMAD UR6, UR12, UR7, 0x5f ;  /* 0x0000005f0c0674a4 */ /* 0x000fe2000f8e0207 */
[----:B------:R-:W-:Y:S01]  /*1200*/  CS2R R136, SRZ ;  /* 0x0000000000887805 */ /* 0x000fe2000001ff00 */
[----:B------:R-:W-:Y:S01]  /*1210*/  ULDC UR9, c[0x0][0xd48] ;  /* 0x0003520000097ab9 */ /* 0x000fe20000000800 */
[----:B------:R-:W-:Y:S01]  /*1220*/  CS2R R104, SRZ ;  /* 0x0000000000687805 */ /* 0x000fe2000001ff00 */
[----:B------:R-:W-:Y:S01]  /*1230*/  UISETP.NE.AND UP0, UPT, UR9, 0x1, UPT ;  /* 0x000000010900788c */ /* 0x000fe2000bf05270 */
[----:B------:R-:W-:Y:S01]  /*1240*/  CS2R R100, SRZ ;  /* 0x0000000000647805 */ /* 0x000fe2000001ff00 */
[----:B------:R-:W-:Y:S01]  /*1250*/  UIMAD.WIDE UR6, UR6, 0x2aaaaaab, URZ ;  /* 0x2aaaaaab060678a5 */ /* 0x000fe2000f8e023f */
[----:B------:R-:W-:-:S02]  /*1260*/  CS2R R132, SRZ ;  /* 0x0000000000847805 */ /* 0x000fc4000001ff00 */
[----:B------:R-:W-:Y:S01]  /*1270*/  CS2R R96, SRZ ;  /* 0x0000000000607805 */ /* 0x000fe2000001ff00 */
[----:B------:R-:W0:Y:S01]  /*1280*/  @P0 LDC R2, c[0x0][0x44c] ;  /* 0x00011300ff020b82 */ /* 0x000e220000000800 */
[----:B------:R-:W-:Y:S01]  /*1290*/  USHF.R.U32.HI UR6, URZ, 0x1f, UR7 ;  /* 0x0000001f3f067899 */ /* 0x000fe20008011607 */
[----:B------:R-:W-:Y:S02]  /*12a0*/  CS2R R92, SRZ ;  /* 0x00000000005c7805 */ /* 0x000fe4000001ff00 */
[----:B------:R-:W-:Y:S02]  /*12b0*/  CS2R R128, SRZ ;  /* 0x0000000000807805 */ /* 0x000fe4000001ff00 */
[----:B------:R-:W-:Y:S01]  /*12c0*/  CS2R R88, SRZ ;  /* 0x0000000000587805 */ /* 0x000fe2000001ff00 */
[----:B------:R-:W-:Y:S01]  /*12d0*/  ULEA.HI.SX32 UR6, UR7, UR6, 0x1c ;  /* 0x0000000607067291 */ /* 0x000fe2000f8fe23f */
[----:B------:R-:W-:Y:S02]  /*12e0*/  CS2R R84, SRZ ;  /* 0x0000000000547805 */ /* 0x000fe4000001ff00 */
[----:B------:R-:W-:Y:S01]  /*12f0*/  CS2R R124, SRZ ;  /* 0x00000000007c7805 */ /* 0x000fe2000001ff00 */
[----:B------:R-:W1:Y:S01]  /*1300*/  @P0 LDC R3, c[0x0][0x450] ;  /* 0x00011400ff030b82 */ /* 0x000e620000000800 */
[----:B------:R-:W-:Y:S01]  /*1310*/  @UP0 ULDC UR7, c[0x0][0xd50] ;  /* 0x0003540000070ab9 */ /* 0x000fe20000000800 */
        /* <DEDUP_REMOVED lines=14> */
[----:B0-----:R-:W-:Y:S01]  /*1400*/  @P0 IMAD.HI.U32 R2, R2, UR10, RZ ;  /* 0x0000000a02020c27 */ /* 0x001fe2000f8e00ff */
[----:B------:R-:W-:Y:S02]  /*1410*/  CS2R R36, SRZ ;  /* 0x0000000000247805 */ /* 0x000fe4000001ff00 */
[----:B------:R-:W-:Y:S02]  /*1420*/  CS2R R98, SRZ ;  /* 0x0000000000627805 */ /* 0x000fe4000001ff00 */
[----:B------:R-:W-:Y:S02]  /*1430*/  CS2R R186, SRZ ;  /* 0x0000000000ba7805 */ /* 0x000fe4000001ff00 */
[----:B------:R-:W-:Y:S02]  /*1440*/  CS2R R94, SRZ ;  /* 0x00000000005e7805 */ /* 0x000fe4000001ff00 */
[----:B------:R-:W-:-:S02]  /*1450*/  CS2R R90, SRZ ;  /* 0x00000000005a7805 */ /* 0x000fc4000001ff00 */
[----:B------:R-:W-:Y:S02]  /*1460*/  CS2R R184, SRZ ;  /* 0x0000000000b87805 */ /* 0x000fe4000001ff00 */
[----:B------:R-:W-:Y:S02]  /*1470*/  CS2R R86, SRZ ;  /* 0x0000000000567805 */ /* 0x000fe4000001ff00 */
[----:B-1----:R-:W-:Y:S02]  /*1480*/  @P0 SHF.R.U32.HI R0, RZ, R3, R2 ;  /* 0x00000003ff000219 */ /* 0x002fe40000011602 */
[----:B------:R-:W-:Y:S02]  /*1490*/  CS2R R82, SRZ ;  /* 0x0000000000527805 */ /* 0x000fe4000001ff00 */
[----:B------:R-:W-:Y:S02]  /*14a0*/  PLOP3.LUT P0, PT, PT, PT, PT, 0x80, 0x0 ;  /* 0x000000000000781c */ /* 0x000fe40003f0f070 */
[----:B------:R-:W-:-:S02]  /*14b0*/  CS2R R182, SRZ ;  /* 0x0000000000b67805 */ /* 0x000fc4000001ff00 */
[----:B------:R-:W-:Y:S01]  /*14c0*/  CS2R R78, SRZ ;  /* 0x00000000004e7805 */ /* 0x000fe2000001ff00 */
[----:B------:R-:W-:Y:S01]  /*14d0*/  VIADD R0, R0, UR5 ;  /* 0x0000000500007c36 */ /* 0x000fe20008000000 */
[----:B------:R-:W-:Y:S01]  /*14e0*/  ULDC UR5, c[0x0][0xd54] ;  /* 0x0003550000057ab9 */ /* 0x000fe20000000800 */
[----:B------:R-:W-:Y:S01]  /*14f0*/  CS2R R74, SRZ ;  /* 0x00000000004a7805 */ /* 0x000fe2000001ff00 */
[----:B------:R-:W-:Y:S01]  /*1500*/  UIMAD UR8, UR8, UR5, UR4 ;  /* 0x00000005080872a4 */ /* 0x000fe2000f8e0204 */
[----:B------:R-:W-:Y:S01]  /*1510*/  IMAD.HI R0, R0, 0x2aaaaaab, RZ ;  /* 0x2aaaaaab00007827 */ /* 0x000fe200078e02ff */
[----:B------:R-:W-:Y:S01]  /*1520*/  CS2R R180, SRZ ;  /* 0x0000000000b47805 */ /* 0x000fe2000001ff00 */
[----:B------:R-:W-:Y:S01]  /*1530*/  @UP0 ULDC UR4, c[0x0][0xd4c] ;  /* 0x0003530000040ab9 */ /* 0x000fe20000000800 */
[----:B------:R-:W-:Y:S01]  /*1540*/  CS2R R70, SRZ ;  /* 0x0000000000467805 */ /* 0x000fe2000001ff00 */
[----:B------:R-:W-:Y:S01]  /*1550*/  UIMAD.WIDE.U32 UR4, UR8, UR4, URZ ;  /* 0x00000004080472a5 */ /* 0x000fe2000f8e003f */
[----:B------:R-:W-:Y:S01]  /*1560*/  SHF.R.U32.HI R3, RZ, 0x1f, R0 ;  /* 0x0000001fff037819 */ /* 0x000fe20000011600 */
[----:B------:R-:W-:Y:S01]  /*1570*/  UMOV UR10, UR8 ;  /* 0x00000008000a7c82 */ /* 0x000fe20008000000 */
[----:B------:R-:W-:Y:S01]  /*1580*/  CS2R R66, SRZ ;  /* 0x0000000000427805 */ /* 0x000fe2000001ff00 */
[----:B------:R-:W-:Y:S01]  /*1590*/  @UP0 USHF.R.U32.HI UR10, URZ, UR7, UR5 ;  /* 0x000000073f0a0299 */ /* 0x000fe20008011605 */
[----:B------:R-:W-:-:S02]  /*15a0*/  LEA.HI.SX32 R156, R0, R3, 0x1c ;  /* 0x00000003009c7211 */ /* 0x000fc400078fe2ff */
[----:B------:R-:W-:Y:S01]  /*15b0*/  CS2R R2, SRZ ;  /* 0x0000000000027805 */ /* 0x000fe2000001ff00 */
[----:B------:R-:W-:Y:S01]  /*15c0*/  IMAD.MOV.U32 R0, RZ, RZ, RZ ;  /* 0x000000ffff007224 */ /* 0x000fe200078e00ff */
[----:B------:R-:W-:Y:S01]  /*15d0*/  UIADD3 UR4, -UR10, URZ, URZ ;  /* 0x0000003f0a047290 */ /* 0x000fe2000fffe13f */
[----:B------:R-:W-:Y:S01]  /*15e0*/  VIMNMX R156, R156, UR6, PT ;  /* 0x000000069c9c7c48 */ /* 0x000fe2000bfe0100 */
[----:B------:R-:W-:Y:S01]  /*15f0*/  IMAD.U32 R220, RZ, RZ, UR10 ;  /* 0x0000000affdc7e24 */ /* 0x000fe2000f8e00ff */
[----:B------:R-:W-:Y:S01]  /*1600*/  CS2R R178, SRZ ;  /* 0x0000000000b27805 */ /* 0x000fe2000001ff00 */
[----:B------:R-:W-:Y:S01]  /*1610*/  UIMAD UR4, UR9, UR4, UR8 ;  /* 0x00000004090472a4 */ /* 0x000fe2000f8e0208 */
[----:B------:R-:W-:Y:S02]  /*1620*/  ISETP.GE.AND P1, PT, R156, 0x1, PT ;  /* 0x000000019c00780c */ /* 0x000fe40003f26270 */
[----:B------:R-:W-:Y:S02]  /*1630*/  CS2R R62, SRZ ;  /* 0x00000000003e7805 */ /* 0x000fe4000001ff00 */
[----:B------:R-:W-:-:S02]  /*1640*/  CS2R R58, SRZ ;  /* 0x00000000003a7805 */ /* 0x000fc4000001ff00 */
[----:B------:R-:W-:Y:S02]  /*1650*/  CS2R R176, SRZ ;  /* 0x0000000000b07805 */ /* 0x000fe4000001ff00 */
[----:B------:R-:W-:Y:S01]  /*1660*/  CS2R R54, SRZ ;  /* 0x0000000000367805 */ /* 0x000fe2000001ff00 */
[----:B------:R-:W-:Y:S01]  /*1670*/  IMAD.U32 R219, RZ, RZ, UR4 ;  /* 0x00000004ffdb7e24 */ /* 0x000fe2000f8e00ff */
        /* <DEDUP_REMOVED lines=8> */
[----:B------:R-:W-:Y:S01]  /*1700*/  CS2R R26, SRZ ;  /* 0x00000000001a7805 */ /* 0x000fe2000001ff00 */
[----:B------:R-:W-:Y:S01]  /*1710*/  IMAD.MOV.U32 R30, RZ, RZ, RZ ;  /* 0x000000ffff1e7224 */ /* 0x000fe200078e00ff */
[----:B------:R-:W-:-:S02]  /*1720*/  CS2R R28, SRZ ;  /* 0x00000000001c7805 */ /* 0x000fc4000001ff00 */
        /* <DEDUP_REMOVED lines=14> */
[----:B------:R-:W-:Y:S02]  /*1810*/  USHF.R.U32.HI UR4, URZ, 0x4, UR5 ;  /* 0x000000043f047899 */ /* 0x000fe40008011605 */
[----:B------:R-:W-:Y:S02]  /*1820*/  UIADD3 UR5, UR5, 0xa000, URZ ;  /* 0x0000a00005057890 */ /* 0x000fe4000fffe03f */
[----:B------:R-:W-:Y:S02]  /*1830*/  ULOP3.LUT UR4, UR4, 0x3fff, URZ, 0xc0, !UPT ;  /* 0x00003fff04047892 */ /* 0x000fe4000f8ec03f */
[----:B------:R-:W-:Y:S02]  /*1840*/  USHF.R.U32.HI UR5, URZ, 0x4, UR5 ;  /* 0x000000043f057899 */ /* 0x000fe40008011605 */
[----:B------:R-:W-:Y:S02]  /*1850*/  ULOP3.LUT UR41, UR4, 0x10000, URZ, 0xfc, !UPT ;  /* 0x0001000004297892 */ /* 0x000fe4000f8efc3f */
[----:B------:R-:W-:-:S03]  /*1860*/  ULOP3.LUT UR40, UR5, 0x3fff, URZ, 0xc0, !UPT ;  /* 0x00003fff05287892 */ /* 0x000fc6000f8ec03f */
[----:B------:R-:W-:Y:S02]  /*1870*/  UMOV UR5, 0x40000040 ;  /* 0x4000004000057882 */ /* 0x000fe40000000000 */
[----:B------:R-:W-:Y:S01]  /*1880*/  UMOV UR4, UR41 ;  /* 0x0000002900047c82 */ /* 0x000fe20008000000 */
[----:B------:R-:W-:Y:S02]  /*1890*/  IMAD.U32 R23, RZ, RZ, UR5 ;  /* 0x00000005ff177e24 */ /* 0x000fe4000f8e00ff */
[----:B------:R-:W-:Y:S01]  /*18a0*/  IMAD.U32 R22, RZ, RZ, UR4 ;  /* 0x00000004ff167e24 */ /* 0x000fe2000f8e00ff */
        /* <DEDUP_REMOVED lines=17> */
.L_x_4364:
[----:B------:R-:W-:Y:S01]  /*19c0*/  R2UR UR5, R222 ;  /* 0x00000000de0572ca */ /* 0x000fe200000e0000 */
[----:B------:R-:W0:Y:S01]  /*19d0*/  S2R R3, SR_CgaCtaId ;  /* 0x0000000000037919 */ /* 0x000e220000008800 */
[----:B------:R-:W-:Y:S01]  /*19e0*/  MOV R0, 0x400 ;  /* 0x0000040000007802 */ /* 0x000fe20000000f00 */
[----:B------:R-:W1:Y:S10]  /*19f0*/  S2R R16, SR_TID.X ;  /* 0x0000000000107919 */ /* 0x000e740000002100 */
[----:B------:R-:W-:-:S04]  /*1a00*/  ULEA.HI UR4, UR5, UR5, URZ, 0x1 ;  /* 0x0000000505047291 */ /* 0x000fc8000f8f083f */
[----:B------:R-:W-:-:S04]  /*1a10*/  ULOP3.LUT UR4, UR4, 0xfffffffe, URZ, 0xc0, !UPT ;  /* 0xfffffffe04047892 */ /* 0x000fc8000f8ec03f */
[----:B------:R-:W-:-:S06]  /*1a20*/  UIADD3 UR4, UR5, -UR4, URZ ;  /* 0x8000000405047290 */ /* 0x000fcc000fffe03f */
[----:B------:R-:W-:-:S05]  /*1a30*/  IMAD.U32 R2, RZ, RZ, UR4 ;  /* 0x00000004ff027e24 */ /* 0x000fca000f8e00ff */
[----:B------:R-:W-:Y:S02]  /*1a40*/  SHF.L.U32 R2, R2, 0x1f, RZ ;  /* 0x0000001f02027819 */ /* 0x000fe400000006ff */
[----:B0-----:R-:W-:Y:S02]  /*1a50*/  LEA R5, R3, R0, 0x18 ;  /* 0x0000000003057211 */ /* 0x001fe400078ec0ff */
[----:B-1----:R-:W-:Y:S02]  /*1a60*/  SHF.R.U32.HI R16, RZ, 0x7, R16 ;  /* 0x00000007ff107819 */ /* 0x002fe40000011610 */
[----:B------:R-:W0:Y:S03]  /*1a70*/  SYNCS.PHASECHK.TRANS64.TRYWAIT P0, [R5+URZ+0x32400], R2 ;  /* 0x03240002050075a7 */ /* 0x000e26000800017f */
[----:B------:R-:W-:Y:S01]  /*1a80*/  VIADD R215, R16, 0x8 ;  /* 0x0000000810d77836 */ /* 0x000fe20000000000 */
[----:B0-----:R-:W-:Y:S06]  /*1a90*/  @!P0 BRA `(.L_x_4365) ;  /* 0x000000fc002c8947 */ /* 0x001fec0003800000 */
.L_x_4522:
[----:B------:R-:W-:Y:S05]  /*1aa0*/  WARPSYNC.ALL ;  /* 0x0000000000007948 */ /* 0x000fea0003800000 */
[----:B------:R-:W-:Y:S01]  /*1ab0*/  R2UR UR4, R227 ;  /* 0x00000000e30472ca */ /* 0x000fe200000e0000 */
[----:B------:R1:W-:-:S12]  /*1ac0*/  BAR.SYNC.DEFER_BLOCKING R215, 0x100 ;  /* 0x000400d70000751d */ /* 0x0003d80000010000 */
[----:B------:R-:W-:-:S05]  /*1ad0*/  IMAD.U32 R0, RZ, RZ, UR4 ;  /* 0x00000004ff007e24 */ /* 0x000fca000f8e00ff */
[----:B------:R-:W-:-:S13]  /*1ae0*/  ISETP.NE.AND P0, PT, R0, 0x3, PT ;  /* 0x000000030000780c */ /* 0x000fda0003f05270 */
[----:B-1----:R-:W-:Y:S05]  /*1af0*/  @!P0 BRA `(.L_x_4366) ;  /* 0x0000000000048947 */ /* 0x002fea0003800000 */
[----:B------:R-:W-:Y:S01]  /*1b00*/  BPT.TRAP 0x1 ;  /* 0x000000040000795c */ /* 0x000fe20000300000 */
.L_x_4366:
[----:B------:R-:W-:Y:S02]  /*1b10*/  IMAD.U32 R3, RZ, RZ, UR37 ;  /* 0x00000025ff037e24 */ /* 0x000fe4000f8e00ff */
[----:B------:R-:W-:-:S03]  /*1b20*/  IMAD.U32 R0, RZ, RZ, UR36 ;  /* 0x00000024ff007e24 */ /* 0x000fc6000f8e00ff */
[----:B------:R-:W-:Y:S01]  /*1b30*/  SHF.L.U32 R3, R3, 0x1f, RZ ;  /* 0x0000001f03037819 */ /* 0x000fe200000006ff */
[----:B------:R-:W-:-:S04]  /*1b40*/  IMAD R0, R0, 0x8, R5 ;  /* 0x0000000800007824 */ /* 0x000fc800078e0205 */
[----:B------:R1:W2:Y:S01]  /*1b50*/  SYNCS.PHASECHK.TRANS64.TRYWAIT P1, [R0+URZ+0x32430], R3 ;  /* 0x03243003000075a7 */ /* 0x0002a2000802017f */
[----:B------:R-:W-:Y:S05]  /*1b60*/  @!P0 BRA `(.L_x_4367) ;  /* 0x0000000000048947 */ /* 0x000fea0003800000 */
[----:B------:R-:W-:Y:S01]  /*1b70*/  BPT.TRAP 0x1 ;  /* 0x000000040000795c */ /* 0x000fe20000300000 */
.L_x_4367:
[----:B--2---:R-:W-:Y:S05]  /*1b80*/  @P1 BRA `(.L_x_4368) ;  /* 0x0000000000081947 */ /* 0x004fea0003800000 */
[----:B------:R-:W2:Y:S02]  /*1b90*/  SYNCS.PHASECHK.TRANS64.TRYWAIT P1, [R0+URZ+0x32430], R3 ;  /* 0x03243003000075a7 */ /* 0x000ea4000802017f */
[----:B--2---:R-:W-:Y:S05]  /*1ba0*/  @!P1 BRA `(.L_x_4369) ;  /* 0x000000f800fc9947 */ /* 0x004fea0003800000 */
.L_x_4368:
[----:B------:R-:W-:Y:S01]  /*1bb0*/  R2UR UR4, R5 ;  /* 0x00000000050472ca */ /* 0x000fe200000e0000 */
[----:B------:R-:W-:Y:S01]  /*1bc0*/  WARPGROUP.ARRIVE ;  /* 0x00000000000079c5 */ /* 0x000fe20000000000 */
[----:B------:R-:W-:Y:S01]  /*1bd0*/  UMOV UR8, UR41 ;  /* 0x0000002900087c82 */ /* 0x000fe20008000000 */
[----:B------:R-:W-:Y:S01]  /*1be0*/  UMOV UR9, 0x40000040 ;  /* 0x4000004000097882 */ /* 0x000fe20000000000 */
[----:B------:R-:W-:Y:S01]  /*1bf0*/  UMOV UR11, 0x40000040 ;  /* 0x40000040000b7882 */ /* 0x000fe20000000000 */
[----:B------:R-:W-:-:S08]  /*1c00*/  UIADD3 UR5, UR41, 0x2, URZ ;  /* 0x0000000229057890 */ /* 0x000fd0000fffe03f */
[----:B------:R-:W-:-:S04]  /*1c10*/  UIADD3 UR4, UR4, 0x1c400, URZ ;  /* 0x0001c40004047890 */ /* 0x000fc8000fffe03f */
[----:B------:R-:W-:-:S04]  /*1c20*/  USHF.R.U32.HI UR4, URZ, 0x4, UR4 ;  /* 0x000000043f047899 */ /* 0x000fc80008011604 */
[----:B------:R-:W-:-:S04]  /*1c30*/  ULOP3.LUT UR4, UR4, 0x3fff, URZ, 0xc0, !UPT ;  /* 0x00003fff04047892 */ /* 0x000fc8000f8ec03f */
[----:B------:R-:W-:-:S04]  /*1c40*/  ULOP3.LUT UR39, UR4, 0x10000, URZ, 0xfc, !UPT ;  /* 0x0001000004277892 */ /* 0x000fc8000f8efc3f */
[----:B------:R-:W-:-:S04]  /*1c50*/  UIMAD UR4, UR36, 0x300, UR39 ;  /* 0x00000300240478a4 */ /* 0x000fc8000f8e0227 */
[----:B------:R-:W-:-:S03]  /*1c60*/  UIADD3 UR6, UR4, 0x2, URZ ;  /* 0x0000000204067890 */ /* 0x000fc6000fffe03f */
[----:B------:R-:W-:Y:S02]  /*1c70*/  UMOV UR10, UR4 ;  /* 0x00000004000a7c82 */ /* 0x000fe40008000000 */
        /* <DEDUP_REMOVED lines=35> */
.L_x_4523:
[----:B------:R-:W-:Y:S05]  /*1eb0*/  @!P0 BRA `(.L_x_4371) ;  /* 0x0000000000048947 */ /* 0x000fea0003800000 */
[----:B------:R-:W-:Y:S01]  /*1ec0*/  BPT.TRAP 0x1 ;  /* 0x000000040000795c */ /* 0x000fe20000300000 */
.L_x_4371:
[----:B------:R4:W0:Y:S01]  /*1ed0*/  SYNCS.PHASECHK.TRANS64.TRYWAIT P1, [R0+URZ+0x32450], R3 ;  /* 0x03245003000075a7 */ /* 0x000822000802017f */
[----:B------:R-:W-:Y:S05]  /*1ee0*/  @!P0 BRA `(.L_x_4372) ;  /* 0x0000000000048947 */ /* 0x000fea0003800000 */
[----:B------:R-:W-:Y:S01]  /*1ef0*/  BPT.TRAP 0x1 ;  /* 0x000000040000795c */ /* 0x000fe20000300000 */
.L_x_4372:
[----:B0-----:R-:W-:Y:S05]  /*1f00*/  @P1 BRA `(.L_x_4373) ;  /* 0x0000000000081947 */ /* 0x001fea0003800000 */
[----:B------:R-:W0:Y:S02]  /*1f10*/  SYNCS.PHASECHK.TRANS64.TRYWAIT P1, [R0+URZ+0x32450], R3 ;  /* 0x03245003000075a7 */ /* 0x000e24000802017f */
[----:B0-----:R-:W-:Y:S05]  /*1f20*/  @!P1 BRA `(.L_x_4374) ;  /* 0x000000f800449947 */ /* 0x001fea0003800000 */
.L_x_4373:
[----:B------:R-:W-:Y:S01]  /*1f30*/  R2UR UR4, R5 ;  /* 0x00000000050472ca */ /* 0x000fe200000e0000 */
[----:B------:R-:W-:Y:S01]  /*1f40*/  WARPGROUP.ARRIVE ;  /* 0x00000000000079c5 */ /* 0x000fe20000000000 */
[----:B------:R-:W-:Y:S01]  /*1f50*/  UMOV UR9, 0x40000040 ;  /* 0x4000004000097882 */ /* 0x000fe20000000000 */
[----:B------:R-:W-:Y:S01]  /*1f60*/  UMOV UR11, 0x40000040 ;  /* 0x40000040000b7882 */ /* 0x000fe20000000000 */
[----:B------:R-:W-:Y:S01]  /*1f70*/  IMAD.U32 R11, RZ, RZ, UR9 ;  /* 0x00000009ff0b7e24 */ /* 0x000fe2000f8e00ff */
[----:B------:R-:W-:Y:S01]  /*1f80*/  UMOV UR13, 0x40000040 ;  /* 0x40000040000d7882 */ /* 0x000fe20000000000 */
[----:B------:R-:W-:Y:S01]  /*1f90*/  UMOV UR15, 0x40000040 ;  /* 0x40000040000f7882 */ /* 0x000fe20000000000 */
[----:B------:R-:W-:Y:S01]  /*1fa0*/  IMAD.U32 R9, RZ, RZ, UR13 ;  /* 0x0000000dff097e24 */ /* 0x000fe2000f8e00ff */
[----:B------:R-:W-:Y:S01]  /*1fb0*/  UMOV UR17, 0x40000040 ;  /* 0x4000004000117882 */ /* 0x000fe20000000000 */
[----:B------:R-:W-:Y:S01]  /*1fc0*/  UMOV UR19, 0x40000040 ;  /* 0x4000004000137882 */ /* 0x000fe20000000000 */
[----:B------:R-:W-:Y:S01]  /*1fd0*/  UMOV UR21, 0x40000040 ;  /* 0x4000004000157882 */ /* 0x000fe20000000000 */
[----:B------:R-:W-:Y:S01]  /*1fe0*/  UMOV UR23, 0x40000040 ;  /* 0x4000004000177882 */ /* 0x000fe20000000000 */
[----:B------:R-:W-:Y:S01]  /*1ff0*/  UMOV UR25, 0x40000040 ;  /* 0x4000004000197882 */ /* 0x000fe20000000000 */
[----:B------:R-:W-:Y:S01]  /*2000*/  UIADD3 UR4, UR4, 0x400, URZ ;  /* 0x0000040004047890 */ /* 0x000fe2000fffe03f */
[----:B------:R-:W0:Y:S01]  /*2010*/  LDC R72, c[0x0][0x448] ;  /* 0x00011200ff487b82 */ /* 0x000e220000000800 */
[----:B------:R-:W-:Y:S01]  /*2020*/  UMOV UR27, 0x40000040 ;  /* 0x40000040001b7882 */ /* 0x000fe20000000000 */
[----:B------:R-:W-:Y:S01]  /*2030*/  UMOV UR29, 0x40000040 ;  /* 0x40000040001d7882 */ /* 0x000fe20000000000 */
[----:B------:R-:W-:Y:S01]  /*2040*/  USHF.R.U32.HI UR4, URZ, 0x4, UR4 ;  /* 0x000000043f047899 */ /* 0x000fe20008011604 */
[----:B------:R-:W-:Y:S01]  /*2050*/  MOV R12, UR39 ;  /* 0x00000027000c7c02 */ /* 0x000fe20008000f00 */
[----:B------:R-:W-:Y:S01]  /*2060*/  UMOV UR31, 0x40000040 ;  /* 0x40000040001f7882 */ /* 0x000fe20000000000 */
[----:B------:R-:W-:Y:S01]  /*2070*/  UMOV UR33, 0x40000040 ;  /* 0x4000004000217882 */ /* 0x000fe20000000000 */
[----:B------:R-:W-:Y:S01]  /*2080*/  ULOP3.LUT UR6, UR4, 0x3fff, URZ, 0xc0, !UPT ;  /* 0x00003fff04067892 */ /* 0x000fe2000f8ec03f */
[----:B------:R-:W-:Y:S01]  /*2090*/  MOV R13, UR38 ;  /* 0x00000026000d7c02 */ /* 0x000fe20008000f00 */
[----:B------:R-:W-:Y:S01]  /*20a0*/  ULOP3.LUT UR4, UR40, 0x10000, URZ, 0xfc, !UPT ;  /* 0x0001000028047892 */ /* 0x000fe2000f8efc3f */
[----:B------:R-:W-:Y:S01]  /*20b0*/  MOV R20, UR37 ;  /* 0x0000002500147c02 */ /* 0x000fe20008000f00 */
[----:B------:R-:W-:Y:S01]  /*20c0*/  ULOP3.LUT UR7, UR6, 0x10000, URZ, 0xfc, !UPT ;  /* 0x0001000006077892 */ /* 0x000fe2000f8efc3f */
[----:B------:R-:W-:Y:S01]  /*20d0*/  MOV R21, UR36 ;  /* 0x0000002400157c02 */ /* 0x000fe20008000f00 */
[----:B------:R-:W-:Y:S01]  /*20e0*/  UIADD3 UR16, UR4, 0x404, URZ ;  /* 0x0000040404107890 */ /* 0x000fe2000fffe03f */
[----:B------:R-:W5:Y:S01]  /*20f0*/  LDC R214, c[0x0][0x2f0] ;  /* 0x0000bc00ffd67b82 */ /* 0x000f620000000800 */
[----:B------:R-:W-:Y:S01]  /*2100*/  UIMAD UR5, UR36, 0xc00, UR7 ;  /* 0x00000c00240578a4 */ /* 0x000fe2000f8e0207 */
[----:B------:R-:W-:Y:S01]  /*2110*/  R2UR UR56, R201 ;  /* 0x00000000c93872ca */ /* 0x000fe200000e0000 */
[----:B------:R-:W-:Y:S01]  /*2120*/  UMOV UR8, UR4 ;  /* 0x0000000400087c82 */ /* 0x000fe20008000000 */
[----:B------:R-:W-:Y:S01]  /*2130*/  UIADD3 UR20, UR4, 0x406, URZ ;  /* 0x0000040604147890 */ /* 0x000fe2000fffe03f */
[----:B------:R-:W-:Y:S01]  /*2140*/  IMAD.U32 R10, RZ, RZ, UR8 ;  /* 0x00000008ff0a7e24 */ /* 0x000fe2000f8e00ff */
[----:B------:R-:W-:Y:S01]  /*2150*/  UIADD3 UR18, UR5, 0x304, URZ ;  /* 0x0000030405127890 */ /* 0x000fe2000fffe03f */
[----:B------:R-:W5:Y:S01]  /*2160*/  S2R R74, SR_TID.X ;  /* 0x00000000004a7919 */ /* 0x000f620000002100 */
[----:B------:R-:W-:Y:S01]  /*2170*/  UMOV UR10, UR5 ;  /* 0x00000005000a7c82 */ /* 0x000fe20008000000 */
[----:B------:R-:W-:Y:S01]  /*2180*/  UIADD3 UR22, UR5, 0x306, URZ ;  /* 0x0000030605167890 */ /* 0x000fe2000fffe03f */
[----:B------:R-:W-:Y:S01]  /*2190*/  HGMMA.64x96x16.F32.BF16 R24, gdesc[UR8], R24, gsb0 ;  /* 0x01600000081879f0 */ /* 0x000fe20008001818 */
[----:B------:R-:W-:Y:S01]  /*21a0*/  UIADD3 UR8, UR4, 0x2, URZ ;  /* 0x0000000204087890 */ /* 0x000fe2000fffe03f */
[----:B0-----:R-:W-:Y:S01]  /*21b0*/  ISETP.NE.AND P1, PT, R72, 0x1, PT ;  /* 0x000000014800780c */ /* 0x001fe20003f25270 */
[----:B------:R-:W-:Y:S01]  /*21c0*/  UIADD3 UR9, UR5, 0x2, URZ ;  /* 0x0000000205097890 */ /* 0x000fe2000fffe03f */
[----:B------:R-:W0:Y:S01]  /*21d0*/  LDC R213, c[0x0][0x288] ;  /* 0x0000a200ffd57b82 */ /* 0x000e220000000800 */
        /* <DEDUP_REMOVED lines=30> */
[----:B------:R-:W-:Y:S01]  /*23c0*/  UMOV UR37, 0x40000040 ;  /* 0x4000004000257882 */ /* 0x000fe20000000000 */
[----:B------:R-:W-:Y:S01]  /*23d0*/  UMOV UR39, 0x40000040 ;  /* 0x4000004000277882 */ /* 0x000fe20000000000 */
[----:B-12-4-:R-:W-:Y:S01]  /*23e0*/  IMAD.U32 R3, RZ, RZ, UR37 ;  /* 0x00000025ff037e24 */ /* 0x016fe2000f8e00ff */
[----:B------:R-:W-:Y:S01]  /*23f0*/  ULOP3.LUT UR6, UR6, 0x3000000, URZ, 0xfc, !UPT ;  /* 0x0300000006067892 */ /* 0x000fe2000f8efc3f */
        /* <DEDUP_REMOVED lines=21> */
[----:B---3--:R-:W-:Y:S01]  /*2550*/  IMAD.U32 R5, RZ, RZ, UR13 ;  /* 0x0000000dff057e24 */ /* 0x008fe2000f8e00ff */
        /* <DEDUP_REMOVED lines=9> */
[----:B------:R-:W-:Y:S02]  /*25f0*/  UMOV UR36, UR4 ;  /* 0x0000000400247c82 */ /* 0x000fe40008000000 */
[----:B------:R-:W-:Y:S01]  /*2600*/  UMOV UR38, UR5 ;  /* 0x0000000500267c82 */ /* 0x000fe20008000000 */
[----:B------:R-:W-:Y:S01]  /*2610*/  IMAD.U32 R2, RZ, RZ, UR36 ;  /* 0x00000024ff027e24 */ /* 0x000fe2000f8e00ff */
        /* <DEDUP_REMOVED lines=37> */
[----:B------:R-:W-:Y:S01]  /*2870*/  HGMMA.64x96x16.F32.BF16 R24, gdesc[UR36], R24, gsb0 ;  /* 0x01600000241879f0 */ /* 0x000fe20008001818 */
[----:B------:R-:W-:Y:S02]  /*2880*/  R2UR UR38, R13 ;  /* 0x000000000d2672ca */ /* 0x000fe400000e0000 */
[----:B------:R-:W1:Y:S01]  /*2890*/  @P1 LDC R13, c[0x0][0x44c] ;  /* 0x00011300ff0d1b82 */ /* 0x000e620000000800 */
[----:B------:R-:W-:Y:S02]  /*28a0*/  R2UR UR36, R21 ;  /* 0x00000000152472ca */ /* 0x000fe400000e0000 */
[----:B------:R-:W-:Y:S02]  /*28b0*/  R2UR UR39, R12 ;  /* 0x000000000c2772ca */ /* 0x000fe400000e0000 */
[----:B------:R-:W-:-:S03]  /*28c0*/  R2UR UR37, R20 ;  /* 0x00000000142572ca */ /* 0x000fc600000e0000 */
[----:B------:R-:W2:Y:S03]  /*28d0*/  @P1 LDC R21, c[0x0][0x450] ;  /* 0x00011400ff151b82 */ /* 0x000ea60000000800 */
[----:B------:R-:W-:-:S03]  /*28e0*/  VIADD R12, R202, UR38 ;  /* 0x00000026ca0c7c36 */ /* 0x000fc60008000000 */
[----:B------:R-:W-:-:S07]  /*28f0*/  UIMAD UR4, UR36, 0xc00, UR6 ;  /* 0x00000c00240478a4 */ /* 0x000fce000f8e0206 */
[----:B------:R-:W-:Y:S01]  /*2900*/  UMOV UR10, UR4 ;  /* 0x00000004000a7c82 */ /* 0x000fe20008000000 */
[----:B-1----:R-:W-:-:S04]  /*2910*/  @P1 IMAD.HI.U32 R20, R12, R13, RZ ;  /* 0x0000000d0c141227 */ /* 0x002fc800078e00ff */
[----:B------:R-:W-:Y:S01]  /*2920*/  IMAD.MOV.U32 R13, RZ, RZ, R12 ;  /* 0x000000ffff0d7224 */ /* 0x000fe200078e000c */
[----:B--2---:R-:W-:Y:S01]  /*2930*/  @P1 SHF.R.U32.HI R13, RZ, R21, R20 ;  /* 0x00000015ff0d1219 */ /* 0x004fe20000011614 */
[----:B------:R-:W-:-:S04]  /*2940*/  IMAD.MOV.U32 R21, RZ, RZ, -0x60 ;  /* 0xffffffa0ff157424 */ /* 0x000fc800078e00ff */
[----:B------:R-:W1:Y:S01]  /*2950*/  SHFL.IDX PT, R20, R13, RZ, 0x1c1f ;  /* 0x001c1fff0d147589 */ /* 0x000e6200000e0000 */
[----:B------:R-:W-:-:S03]  /*2960*/  IMAD R21, R156, R21, 0x60 ;  /* 0x000000609c157424 */ /* 0x000fc600078e0215 */
[----:B------:R-:W2:Y:S01]  /*2970*/  SHFL.IDX PT, R72, R13, 0x1, 0x1c1f ;  /* 0x003c1f000d487f89 */ /* 0x000ea200000e0000 */
[----:B-----5:R-:W-:-:S04]  /*2980*/  IMAD R12, R214, UR56, R21 ;  /* 0x00000038d60c7c24 */ /* 0x020fc8000f8e0215 */
[----:B------:R-:W-:-:S05]  /*2990*/  IMAD R12, R203, -0x2, R12 ;  /* 0xfffffffecb0c7824 */ /* 0x000fca00078e020c */
[--C-:B0-----:R-:W-:Y:S01]  /*29a0*/  IADD3 R21, R12, 0x1, -R213.reuse ;  /* 0x000000010c157810 */ /* 0x101fe20007ffe8d5 */
[----:B------:R-:W-:-:S03]  /*29b0*/  IMAD R213, R214, UR56, -R213 ;  /* 0x00000038d6d57c24 */ /* 0x000fc6000f8e0ad5 */
[----:B-1----:R-:W-:-:S04]  /*29c0*/  VIADDMNMX R20, R20, R21, R12, PT ;  /* 0x0000001514147246 */ /* 0x002fc8000380010c */
[C---:B------:R-:W-:Y:S02]  /*29d0*/  ISETP.GT.AND P6, PT, R20.reuse, RZ, PT ;  /* 0x000000ff1400720c */ /* 0x040fe40003fc4270 */
[C---:B------:R-:W-:Y:S02]  /*29e0*/  ISETP.GT.AND P5, PT, R20.reuse, 0x1, PT ;  /* 0x000000011400780c */ /* 0x040fe40003fa4270 */
[C---:B------:R-:W-:Y:S02]  /*29f0*/  ISETP.GT.AND P4, PT, R20.reuse, 0x8, PT ;  /* 0x000000081400780c */ /* 0x040fe40003f84270 */
[----:B------:R-:W-:Y:S02]  /*2a00*/  ISETP.GT.AND P2, PT, R20, 0x9, PT ;  /* 0x000000091400780c */ /* 0x000fe40003f44270 */
[----:B--2---:R-:W-:Y:S02]  /*2a10*/  VIADDMNMX R72, R72, R21, R12, PT ;  /* 0x0000001548487246 */ /* 0x004fe4000380010c */
[----:B------:R-:W-:Y:S01]  /*2a20*/  ISETP.GT.AND P3, PT, R20, 0x10, PT ;  /* 0x000000101400780c */ /* 0x000fe20003f64270 */
[----:B------:R-:W-:-:S02]  /*2a30*/  WARPGROUP.DEPBAR.LE gsb0, 0x0 ;  /* 0x00008000000079c5 */ /* 0x000fc40000010000 */
[----:B------:R-:W-:Y:S02]  /*2a40*/  FSEL R21, R24, -INF , P6 ;  /* 0xff80000018157808 */ /* 0x000fe40003000000 */
[----:B------:R-:W-:Y:S02]  /*2a50*/  ISETP.GT.AND P6, PT, R20, 0x11, PT ;  /* 0x000000111400780c */ /* 0x000fe40003fc4270 */
[----:B------:R-:W-:Y:S02]  /*2a60*/  FSEL R25, R25, -INF , P5 ;  /* 0xff80000019197808 */ /* 0x000fe40002800000 */
[----:B------:R-:W-:Y:S02]  /*2a70*/  FSEL R73, R28, -INF , P4 ;  /* 0xff8000001c497808 */ /* 0x000fe40002000000 */
[----:B------:R-:W-:Y:S02]  /*2a80*/  FSEL R29, R29, -INF , P2 ;  /* 0xff8000001d1d7808 */ /* 0x000fe40001000000 */
[----:B------:R-:W-:-:S02]  /*2a90*/  ISETP.GT.AND P5, PT, R20, 0x18, PT ;  /* 0x000000181400780c */ /* 0x000fc40003fa4270 */
[C---:B------:R-:W-:Y:S02]  /*2aa0*/  ISETP.GT.AND P4, PT, R20.reuse, 0x19, PT ;  /* 0x000000191400780c */ /* 0x040fe40003f84270 */
[----:B------:R-:W-:Y:S02]  /*2ab0*/  ISETP.GT.AND P2, PT, R20, 0x20, PT ;  /* 0x000000201400780c */ /* 0x000fe40003f44270 */
[----:B------:R-:W-:Y:S02]  /*2ac0*/  FSEL R157, R32, -INF , P3 ;  /* 0xff800000209d7808 */ /* 0x000fe40001800000 */
[----:B------:R-:W-:Y:S02]  /*2ad0*/  FSEL R161, R33, -INF , P6 ;  /* 0xff80000021a17808 */ /* 0x000fe40003000000 */
[C---:B------:R-:W-:Y:S02]  /*2ae0*/  ISETP.GT.AND P3, PT, R20.reuse, 0x21, PT ;  /* 0x000000211400780c */ /* 0x040fe40003f64270 */
[----:B------:R-:W-:-:S02]  /*2af0*/  ISETP.GT.AND P6, PT, R20, 0x28, PT ;  /* 0x000000281400780c */ /* 0x000fc40003fc4270 */
[----:B------:R-:W-:Y:S02]  /*2b00*/  FSEL R166, R36, -INF , P5 ;  /* 0xff80000024a67808 */ /* 0x000fe40002800000 */
[----:B------:R-:W-:Y:S02]  /*2b10*/  FSEL R171, R37, -INF , P4 ;  /* 0xff80000025ab7808 */ /* 0x000fe40002000000 */
[----:B------:R-:W-:Y:S02]  /*2b20*/  FSEL R158, R40, -INF , P2 ;  /* 0xff800000289e7808 */ /* 0x000fe40001000000 */
[C---:B------:R-:W-:Y:S02]  /*2b30*/  ISETP.GT.AND P5, PT, R20.reuse, 0x29, PT ;  /* 0x000000291400780c */ /* 0x040fe40003fa4270 */
[C---:B------:R-:W-:Y:S02]  /*2b40*/  ISETP.GT.AND P4, PT, R20.reuse, 0x30, PT ;  /* 0x000000301400780c */ /* 0x040fe40003f84270 */
[----:B------:R-:W-:-:S02]  /*2b50*/  ISETP.GT.AND P2, PT, R20, 0x31, PT ;  /* 0x000000311400780c */ /* 0x000fc40003f44270 */
[----:B------:R-:W-:Y:S02]  /*2b60*/  FSEL R162, R41, -INF , P3 ;  /* 0xff80000029a27808 */ /* 0x000fe40001800000 */
[----:B------:R-:W-:Y:S02]  /*2b70*/  FSEL R170, R44, -INF , P6 ;  /* 0xff8000002caa7808 */ /* 0x000fe40003000000 */
[C---:B------:R-:W-:Y:S02]  /*2b80*/  ISETP.GT.AND P3, PT, R20.reuse, 0x38, PT ;  /* 0x000000381400780c */ /* 0x040fe40003f64270 */
[----:B------:R-:W-:Y:S02]  /*2b90*/  ISETP.GT.AND P6, PT, R20, 0x39, PT ;  /* 0x000000391400780c */ /* 0x000fe40003fc4270 */
[----:B------:R-:W-:Y:S02]  /*2ba0*/  FSEL R173, R45, -INF , P5 ;  /* 0xff8000002dad7808 */ /* 0x000fe40002800000 */
[----:B------:R-:W-:-:S02]  /*2bb0*/  FSEL R159, R48, -INF , P4 ;  /* 0xff800000309f7808 */ /* 0x000fc40002000000 */
[----:B------:R-:W-:Y:S02]  /*2bc0*/  FSEL R163, R49, -INF , P2 ;  /* 0xff80000031a37808 */ /* 0x000fe40001000000 */
[C---:B------:R-:W-:Y:S02]  /*2bd0*/  ISETP.GT.AND P5, PT, R20.reuse, 0x40, PT ;  /* 0x000000401400780c */ /* 0x040fe40003fa4270 */
[C---:B------:R-:W-:Y:S02]  /*2be0*/  ISETP.GT.AND P4, PT, R20.reuse, 0x41, PT ;  /* 0x000000411400780c */ /* 0x040fe40003f84270 */
[----:B------:R-:W-:Y:S02]  /*2bf0*/  ISETP.GT.AND P2, PT, R20, 0x48, PT ;  /* 0x000000481400780c */ /* 0x000fe40003f44270 */
[----:B------:R-:W-:Y:S02]  /*2c00*/  FSEL R167, R52, -INF , P3 ;  /* 0xff80000034a77808 */ /* 0x000fe40001800000 */
[----:B------:R-:W-:-:S02]  /*2c10*/  FSEL R172, R53, -INF , P6 ;  /* 0xff80000035ac7808 */ /* 0x000fc40003000000 */
[----:B------:R-:W-:Y:S02]  /*2c20*/  FMNMX.FTZ R12, R21, R25, !PT ;  /* 0x00000019150c7209 */ /* 0x000fe40007810000 */
[C---:B------:R-:W-:Y:S02]  /*2c30*/  ISETP.GT.AND P3, PT, R20.reuse, 0x49, PT ;  /* 0x000000491400780c */ /* 0x040fe40003f64270 */
[----:B------:R-:W-:Y:S02]  /*2c40*/  ISETP.GT.AND P6, PT, R20, 0x50, PT ;  /* 0x000000501400780c */ /* 0x000fe40003fc4270 */
[----:B------:R-:W-:Y:S02]  /*2c50*/  FSEL R160, R56, -INF , P5 ;  /* 0xff80000038a07808 */ /* 0x000fe40002800000 */
[----:B------:R-:W-:Y:S02]  /*2c60*/  FSEL R164, R57, -INF , P4 ;  /* 0xff80000039a47808 */ /* 0x000fe40002000000 */
[----:B------:R-:W-:-:S02]  /*2c70*/  FSEL R168, R60, -INF , P2 ;  /* 0xff8000003ca87808 */ /* 0x000fc40001000000 */
[C---:B------:R-:W-:Y:S02]  /*2c80*/  ISETP.GT.AND P5, PT, R20.reuse, 0x51, PT ;  /* 0x000000511400780c */ /* 0x040fe40003fa4270 */
[C---:B------:R-:W-:Y:S02]  /*2c90*/  ISETP.GT.AND P4, PT, R20.reuse, 0x58, PT ;  /* 0x000000581400780c */ /* 0x040fe40003f84270 */
[----:B------:R-:W-:Y:S02]  /*2ca0*/  ISETP.GT.AND P2, PT, R20, 0x59, PT ;  /* 0x000000591400780c */ /* 0x000fe40003f44270 */
[----:B------:R-:W-:Y:S02]  /*2cb0*/  FMNMX.FTZ R20, R73, R12, !PT ;  /* 0x0000000c49147209 */ /* 0x000fe40007810000 */
[----:B------:R-:W-:Y:S02]  /*2cc0*/  FSEL R174, R61, -INF , P3 ;  /* 0xff8000003dae7808 */ /* 0x000fe40001800000 */
[----:B------:R-:W-:-:S02]  /*2cd0*/  FSEL R12, R64, -INF , P6 ;  /* 0xff800000400c7808 */ /* 0x000fc40003000000 */
[C---:B------:R-:W-:Y:S02]  /*2ce0*/  ISETP.GT.AND P3, PT, R72.reuse, RZ, PT ;  /* 0x000000ff4800720c */ /* 0x040fe40003f64270 */
[C---:B------:R-:W-:Y:S02]  /*2cf0*/  ISETP.GT.AND P6, PT, R72.reuse, 0x1, PT ;  /* 0x000000014800780c */ /* 0x040fe40003fc4270 */
[----:B------:R-:W-:Y:S02]  /*2d00*/  FSEL R165, R65, -INF , P5 ;  /* 0xff80000041a57808 */ /* 0x000fe40002800000 */
[----:B------:R-:W-:Y:S02]  /*2d10*/  ISETP.GT.AND P5, PT, R72, 0x8, PT ;  /* 0x000000084800780c */ /* 0x000fe40003fa4270 */
[----:B------:R-:W-:Y:S02]  /*2d20*/  FSEL R26, R26, -INF , P3 ;  /* 0xff8000001a1a7808 */ /* 0x000fe40001800000 */
[----:B------:R-:W-:-:S02]  /*2d30*/  FSEL R24, R27, -INF , P6 ;  /* 0xff8000001b187808 */ /* 0x000fc40003000000 */
[----:B------:R-:W-:Y:S02]  /*2d40*/  FMNMX.FTZ R20, R29, R20, !PT ;  /* 0x000000141d147209 */ /* 0x000fe40007810000 */
[----:B------:R-:W-:Y:S02]  /*2d50*/  FSEL R169, R68, -INF , P4 ;  /* 0xff80000044a97808 */ /* 0x000fe40002000000 */
[----:B------:R-:W-:Y:S02]  /*2d60*/  ISETP.GT.AND P4, PT, R72, 0x9, PT ;  /* 0x000000094800780c */ /* 0x000fe40003f84270 */
[----:B------:R-:W-:Y:S02]  /*2d70*/  FSEL R30, R30, -INF , P5 ;  /* 0xff8000001e1e7808 */ /* 0x000fe40002800000 */
[----:B------:R-:W-:Y:S02]  /*2d80*/  FMNMX.FTZ R13, R26, R24, !PT ;  /* 0x000000181a0d7209 */ /* 0x000fe40007810000 */
        /* <DEDUP_REMOVED lines=16> */
[----:B------:R-:W-:Y:S02]  /*2e90*/  ISETP.GT.AND P5, PT, R72, 0x20, PT ;  /* 0x000000204800780c */ /* 0x000fe40003fa4270 */
[----:B------:R-:W-:Y:S02]  /*2ea0*/  FSEL R197, R39, -INF , P3 ;  /* 0xff80000027c57808 */ /* 0x000fe40001800000 */
[----:B------:R-:W-:-:S02]  /*2eb0*/  FMNMX.FTZ R20, R193, R20, !PT ;  /* 0x00000014c1147209 */ /* 0x000fc40007810000 */
[----:B------:R-:W-:Y:S02]  /*2ec0*/  FMNMX.FTZ R27, R158, R27, !PT ;  /* 0x0000001b9e1b7209 */ /* 0x000fe40007810000 */
[----:B------:R-:W-:Y:S02]  /*2ed0*/  ISETP.GT.AND P4, PT, R72, 0x21, PT ;  /* 0x000000214800780c */ /* 0x000fe40003f84270 */
[----:B------:R-:W-:Y:S02]  /*2ee0*/  FSEL R177, R42, -INF , P5 ;  /* 0xff8000002ab17808 */ /* 0x000fe40002800000 */
[----:B------:R-:W-:Y:S02]  /*2ef0*/  FMNMX.FTZ R20, R197, R20, !PT ;  /* 0x00000014c5147209 */ /* 0x000fe40007810000 */
[----:B------:R-:W-:Y:S02]  /*2f00*/  FMNMX.FTZ R27, R162, R27, !PT ;  /* 0x0000001ba21b7209 */ /* 0x000fe40007810000 */
[----:B------:R-:W-:-:S02]  /*2f10*/  ISETP.GT.AND P3, PT, R72, 0x28, PT ;  /* 0x000000284800780c */ /* 0x000fc40003f64270 */
[----:B------:R-:W-:Y:S02]  /*2f20*/  FSEL R189, R43, -INF , P4 ;  /* 0xff8000002bbd7808 */ /* 0x000fe40002000000 */
[----:B------:R-:W-:Y:S02]  /*2f30*/  FMNMX.FTZ R20, R177, R20, !PT ;  /* 0x00000014b1147209 */ /* 0x000fe40007810000 */
        /* <DEDUP_REMOVED lines=54> */
[----:B------:R-:W-:Y:S02]  /*32a0*/  FSEL R212, R71, -INF , P3 ;  /* 0xff80000047d47808 */ /* 0x000fe40001800000 */
[----:B------:R-:W-:Y:S01]  /*32b0*/  FMNMX.FTZ R13, R208, R13, !PT ;  /* 0x0000000dd00d7209 */ /* 0x000fe20007810000 */
[----:B------:R-:W0:Y:S03]  /*32c0*/  SHFL.BFLY PT, R27, R32, 0x2, 0x1f ;  /* 0x0c401f00201b7f89 */ /* 0x000e2600000e0000 */
        /* <DEDUP_REMOVED lines=17> */
[----:B------:R-:W-:Y:S01]  /*33e0*/  FFMA.FTZ R183, R29, UR5, -R210 ;  /* 0x000000051db77c23 */ /* 0x000fe200080108d2 */
[----:B------:R-:W-:Y:S01]  /*33f0*/  LOP3.LUT P2, RZ, R74, 0x7f, RZ, 0xc0, !PT ;  /* 0x0000007f4aff7812 */ /* 0x000fe2000784c0ff */
[----:B------:R-:W-:Y:S01]  /*3400*/  MUFU.EX2 R180, R180 ;  /* 0x000000b400b47308 */ /* 0x000fe20000000800 */
[----:B------:R-:W-:Y:S01]  /*3410*/  SHF.R.U32.HI R74, RZ, 0x7, R74 ;  /* 0x00000007ff4a7819 */ /* 0x000fe2000001164a */
[--C-:B------:R-:W-:Y:S01]  /*3420*/  FFMA.FTZ R185, R24, UR5, -R211.reuse ;  /* 0x0000000518b97c23 */ /* 0x100fe200080108d3 */
[--C-:B------:R-:W-:Y:S01]  /*3430*/  FFMA.FTZ R184, R26, UR5, -R211.reuse ;  /* 0x000000051ab87c23 */ /* 0x100fe200080108d3 */
[--C-:B------:R-:W-:Y:S01]  /*3440*/  FFMA.FTZ R186, R30, UR5, -R211.reuse ;  /* 0x000000051eba7c23 */ /* 0x100fe200080108d3 */
[----:B------:R-:W-:Y:S01]  /*3450*/  IADD3 R21, -R74, 0xb, RZ ;  /* 0x0000000b4a157810 */ /* 0x000fe20007ffe1ff */
[----:B------:R-:W-:Y:S01]  /*3460*/  FFMA.FTZ R187, R28, UR5, -R211 ;  /* 0x000000051cbb7c23 */ /* 0x000fe200080108d3 */
[--C-:B------:R-:W-:Y:S01]  /*3470*/  FFMA.FTZ R157, R157, UR5, -R210.reuse ;  /* 0x000000059d9d7c23 */ /* 0x100fe200080108d2 */
[----:B------:R-:W0:Y:S01]  /*3480*/  MUFU.EX2 R181, R181 ;  /* 0x000000b500b57308 */ /* 0x000e220000000800 */
[--C-:B------:R-:W-:Y:S01]  /*3490*/  FFMA.FTZ R161, R161, UR5, -R210.reuse ;  /* 0x00000005a1a17c23 */ /* 0x100fe200080108d2 */
[--C-:B------:R-:W-:Y:S01]  /*34a0*/  FFMA.FTZ R166, R166, UR5, -R210.reuse ;  /* 0x00000005a6a67c23 */ /* 0x100fe200080108d2 */
[----:B------:R-:W-:Y:S01]  /*34b0*/  FFMA.FTZ R171, R171, UR5, -R210 ;  /* 0x00000005abab7c23 */ /* 0x000fe200080108d2 */
[----:B------:R-:W-:-:S02]  /*34c0*/  @!P2 VIADD R24, R0, 0x32440 ;  /* 0x000324400018a836 */ /* 0x000fc40000000000 */
[--C-:B------:R-:W-:Y:S01]  /*34d0*/  FFMA.FTZ R176, R176, UR5, -R211.reuse ;  /* 0x00000005b0b07c23 */ /* 0x100fe200080108d3 */
[--C-:B------:R-:W-:Y:S01]  /*34e0*/  FFMA.FTZ R188, R188, UR5, -R211.reuse ;  /* 0x00000005bcbc7c23 */ /* 0x100fe200080108d3 */
[--C-:B------:R-:W-:Y:S01]  /*34f0*/  FFMA.FTZ R193, R193, UR5, -R211.reuse ;  /* 0x00000005c1c17c23 */ /* 0x100fe200080108d3 */
[----:B------:R-:W-:Y:S01]  /*3500*/  MUFU.EX2 R182, R182 ;  /* 0x000000b600b67308 */ /* 0x000fe20000000800 */
        /* <DEDUP_REMOVED lines=21> */
[--C-:B------:R-:W-:Y:S01]  /*3660*/  FFMA.FTZ R172, R172, UR5, -R210.reuse ;  /* 0x00000005acac7c23 */ /* 0x100fe200080108d2 */
[--C-:B------:R-:W-:Y:S01]  /*3670*/  FFMA.FTZ R178, R178, UR5, -R211.reuse ;  /* 0x00000005b2b27c23 */ /* 0x100fe200080108d3 */
[--C-:B------:R-:W-:Y:S01]  /*3680*/  FFMA.FTZ R190, R190, UR5, -R211.reuse ;  /* 0x00000005bebe7c23 */ /* 0x100fe200080108d3 */
[--C-:B------:R-:W-:Y:S01]  /*3690*/  FFMA.FTZ R195, R195, UR5, -R211.reuse ;  /* 0x00000005c3c37c23 */ /* 0x100fe200080108d3 */
[--C-:B------:R-:W-:Y:S01]  /*36a0*/  FFMA.FTZ R199, R199, UR5, -R211.reuse ;  /* 0x00000005c7c77c23 */ /* 0x100fe200080108d3 */
[--C-:B----4-:R-:W-:Y:S01]  /*36b0*/  FFMA.FTZ R215, R164, UR5, -R210.reuse ;  /* 0x00000005a4d77c23 */ /* 0x110fe200080108d2 */
        /* <DEDUP_REMOVED lines=10> */
[--C-:B------:R-:W-:Y:S01]  /*3760*/  FFMA.FTZ R207, R12, UR5, -R210.reuse ;  /* 0x000000050ccf7c23 */ /* 0x100fe200080108d2 */
[--C-:B------:R-:W-:Y:S01]  /*3770*/  FFMA.FTZ R12, R165, UR5, -R210.reuse ;  /* 0x00000005a50c7c23 */ /* 0x100fe200080108d2 */
[--C-:B------:R-:W-:Y:S01]  /*3780*/  FFMA.FTZ R165, R169, UR5, -R210.reuse ;  /* 0x00000005a9a57c23 */ /* 0x100fe200080108d2 */
[----:B------:R-:W-:Y:S01]  /*3790*/  FFMA.FTZ R210, R175, UR5, -R210 ;  /* 0x00000005afd27c23 */ /* 0x000fe200080108d2 */
[--C-:B------:R-:W-:Y:S01]  /*37a0*/  FFMA.FTZ R169, R196, UR5, -R211.reuse ;  /* 0x00000005c4a97c23 */ /* 0x100fe200080108d3 */
[--C-:B------:R-:W-:Y:S01]  /*37b0*/  FFMA.FTZ R192, R192, UR5, -R211.reuse ;  /* 0x00000005c0c07c23 */ /* 0x100fe200080108d3 */
[----:B------:R-:W0:Y:S01]  /*37c0*/  MUFU.EX2 R157, R157 ;  /* 0x0000009d009d7308 */ /* 0x000e220000000800 */
[--C-:B------:R-:W-:Y:S01]  /*37d0*/  FFMA.FTZ R175, R208, UR5, -R211.reuse ;  /* 0x00000005d0af7c23 */ /* 0x100fe200080108d3 */
[----:B------:R-:W-:Y:S01]  /*37e0*/  FFMA.FTZ R196, R212, UR5, -R211 ;  /* 0x00000005d4c47c23 */ /* 0x000fe200080108d3 */
[----:B------:R-:W-:Y:S01]  /*37f0*/  FADD.FTZ R181, R180, R181 ;  /* 0x000000b5b4b57221 */ /* 0x000fe20000010000 */
[----:B------:R-:W-:Y:S01]  /*3800*/  FADD.FTZ R185, R184, R185 ;  /* 0x000000b9b8b97221 */ /* 0x000fe20000010000 */
[----:B------:R-:W-:-:S02]  /*3810*/  @!P2 VIADD R0, R0, 0x32460 ;  /* 0x000324600000a836 */ /* 0x000fc40000000000 */
[----:B------:R-:W-:Y:S01]  /*3820*/  FADD.FTZ R182, R182, R181 ;  /* 0x000000b5b6b67221 */ /* 0x000fe20000010000 */
[----:B------:R-:W-:Y:S01]  /*3830*/  MUFU.EX2 R161, R161 ;  /* 0x000000a100a17308 */ /* 0x000fe20000000800 */
[----:B---3--:R-:W-:Y:S01]  /*3840*/  F2FP.BF16.F32.PACK_AB R155, R187, R186 ;  /* 0x000000babb9b723e */ /* 0x008fe200000010ff */
[----:B------:R-:W-:Y:S01]  /*3850*/  FADD.FTZ R186, R186, R185 ;  /* 0x000000b9baba7221 */ /* 0x000fe20000010000 */
[----:B------:R-:W-:Y:S01]  /*3860*/  FADD.FTZ R182, R183, R182 ;  /* 0x000000b6b7b67221 */ /* 0x000fe20000010000 */
[----:B------:R-:W-:Y:S01]  /*3870*/  @!P2 PRMT R0, RZ, 0x654, R0 ;  /* 0x00000654ff00a816 */ /* 0x000fe20000000000 */
[----:B--2---:R-:W-:Y:S01]  /*3880*/  WARPGROUP.ARRIVE ;  /* 0x00000000000079c5 */ /* 0x004fe20000000000 */
[----:B------:R-:W-:Y:S02]  /*3890*/  FADD.FTZ R187, R187, R186 ;  /* 0x000000babbbb7221 */ /* 0x000fe40000010000 */
[----:B------:R-:W-:Y:S01]  /*38a0*/  MUFU.EX2 R166, R166 ;  /* 0x000000a600a67308 */ /* 0x000fe20000000800 */
[----:B0-----:R-:W-:-:S02]  /*38b0*/  FADD.FTZ R182, R157, R182 ;  /* 0x000000b69db67221 */ /* 0x001fc40000010000 */
[----:B------:R-:W-:Y:S01]  /*38c0*/  HGMMA.64x256x16.F32.BF16 R24, R152, gdesc[UR8].tnspB, RZ, !UPT, gsb0 ;  /* 0x43e0000898187df0 */ /* 0x000fe2000c0018ff */
[----:B------:R-:W-:Y:S01]  /*38d0*/  UIADD3 UR10, UR4, 0x80, URZ ;  /* 0x00000080040a7890 */ /* 0x000fe2000fffe03f */
[----:B------:R-:W-:-:S03]  /*38e0*/  UMOV UR11, 0x40000040 ;  /* 0x40000040000b7882 */ /* 0x000fc60000000000 */
[----:B------:R-:W-:Y:S08]  /*38f0*/  MUFU.EX2 R171, R171 ;  /* 0x000000ab00ab7308 */ /* 0x000ff00000000800 */
[----:B------:R-:W0:Y:S08]  /*3900*/  MUFU.EX2 R176, R176 ;  /* 0x000000b000b07308 */ /* 0x000e300000000800 */
[----:B------:R-:W2:Y:S08]  /*3910*/  MUFU.EX2 R188, R188 ;  /* 0x000000bc00bc7308 */ /* 0x000eb00000000800 */
[----:B------:R-:W-:Y:S01]  /*3920*/  MUFU.EX2 R193, R193 ;  /* 0x000000c100c17308 */ /* 0x000fe20000000800 */
[----:B0-----:R-:W-:-:S07]  /*3930*/  FADD.FTZ R187, R176, R187 ;  /* 0x000000bbb0bb7221 */ /* 0x001fce0000010000 */
[----:B------:R-:W0:Y:S08]  /*3940*/  MUFU.EX2 R197, R197 ;  /* 0x000000c500c57308 */ /* 0x000e300000000800 */
[----:B------:R-:W3:Y:S08]  /*3950*/  MUFU.EX2 R158, R158 ;  /* 0x0000009e009e7308 */ /* 0x000ef00000000800 */
[----:B------:R-:W-:Y:S08]  /*3960*/  MUFU.EX2 R162, R162 ;  /* 0x000000a200a27308 */ /* 0x000ff00000000800 */
[----:B------:R-:W-:Y:S08]  /*3970*/  MUFU.EX2 R170, R170 ;  /* 0x000000aa00aa7308 */ /* 0x000ff00000000800 */
[----:B------:R-:W-:Y:S08]  /*3980*/  MUFU.EX2 R173, R173 ;  /* 0x000000ad00ad7308 */ /* 0x000ff00000000800 */
[----:B------:R-:W4:Y:S08]  /*3990*/  MUFU.EX2 R177, R177 ;  /* 0x000000b100b17308 */ /* 0x000f300000000800 */
[----:B------:R-:W5:Y:S08]  /*39a0*/  MUFU.EX2 R189, R189 ;  /* 0x000000bd00bd7308 */ /* 0x000f700000000800 */
        /* <DEDUP_REMOVED lines=24> */
[C---:B------:R-:W-:Y:S01]  /*3b30*/  F2FP.BF16.F32.PACK_AB R152, R161.reuse, R157 ;  /* 0x0000009da198723e */ /* 0x040fe200000010ff */
[----:B------:R-:W-:Y:S01]  /*3b40*/  FADD.FTZ R161, R161, R182 ;  /* 0x000000b6a1a17221 */ /* 0x000fe20000010000 */
[C---:B--2---:R-:W-:Y:S01]  /*3b50*/  F2FP.BF16.F32.PACK_AB R153, R188.reuse, R176 ;  /* 0x000000b0bc99723e */ /* 0x044fe200000010ff */
[----:B------:R-:W-:Y:S01]  /*3b60*/  FADD.FTZ R188, R188, R187 ;  /* 0x000000bbbcbc7221 */ /* 0x000fe20000010000 */
[----:B------:R-:W-:Y:S01]  /*3b70*/  F2FP.BF16.F32.PACK_AB R154, R171, R166 ;  /* 0x000000a6ab9a723e */ /* 0x000fe200000010ff */
[----:B------:R-:W2:Y:S01]  /*3b80*/  MUFU.EX2 R169, R169 ;  /* 0x000000a900a97308 */ /* 0x000ea20000000800 */
[----:B0-----:R-:W-:Y:S01]  /*3b90*/  F2FP.BF16.F32.PACK_AB R155, R197, R193 ;  /* 0x000000c1c59b723e */ /* 0x001fe200000010ff */
[----:B------:R-:W-:Y:S01]  /*3ba0*/  FADD.FTZ R166, R166, R161 ;  /* 0x000000a1a6a67221 */ /* 0x000fe20000010000 */
[----:B------:R-:W-:Y:S02]  /*3bb0*/  FADD.FTZ R188, R193, R188 ;  /* 0x000000bcc1bc7221 */ /* 0x000fe40000010000 */
[----:B------:R-:W-:Y:S01]  /*3bc0*/  WARPGROUP.ARRIVE ;  /* 0x00000000000079c5 */ /* 0x000fe20000000000 */
[----:B------:R-:W-:Y:S01]  /*3bd0*/  FADD.FTZ R171, R171, R166 ;  /* 0x000000a6abab7221 */ /* 0x000fe20000010000 */
[----:B------:R-:W-:Y:S01]  /*3be0*/  FADD.FTZ R188, R197, R188 ;  /* 0x000000bcc5bc7221 */ /* 0x000fe20000010000 */
[----:B------:R-:W-:Y:S02]  /*3bf0*/  MUFU.EX2 R175, R175 ;  /* 0x000000af00af7308 */ /* 0x000fe40000000800 */
[----:B---3--:R-:W-:Y:S01]  /*3c00*/  FADD.FTZ R171, R158, R171 ;  /* 0x000000ab9eab7221 */ /* 0x008fe20000010000 */
[----:B------:R-:W-:Y:S01]  /*3c10*/  HGMMA.64x256x16.F32.BF16 R24, R152, gdesc[UR8].tnspB, R24, gsb0 ;  /* 0x43e0000898187df0 */ /* 0x000fe20008001818 */
[----:B------:R-:W-:Y:S01]  /*3c20*/  UIADD3 UR10, UR4, 0x100, URZ ;  /* 0x00000100040a7890 */ /* 0x000fe2000fffe03f */
[----:B----4-:R-:W-:Y:S01]  /*3c30*/  FADD.FTZ R188, R177, R188 ;  /* 0x000000bcb1bc7221 */ /* 0x010fe20000010000 */
[----:B------:R-:W-:Y:S01]  /*3c40*/  UMOV UR11, 0x40000040 ;  /* 0x40000040000b7882 */ /* 0x000fe20000000000 */
[----:B------:R-:W-:Y:S01]  /*3c50*/  FADD.FTZ R171, R162, R171 ;  /* 0x000000aba2ab7221 */ /* 0x000fe20000010000 */
[----:B------:R-:W0:Y:S01]  /*3c60*/  MUFU.EX2 R196, R196 ;  /* 0x000000c400c47308 */ /* 0x000e220000000800 */
[----:B------:R-:W-:-:S02]  /*3c70*/  WARPGROUP.DEPBAR.LE gsb0, 0x0 ;  /* 0x00008000000079c5 */ /* 0x000fc40000010000 */
[----:B------:R-:W-:Y:S02]  /*3c80*/  F2FP.BF16.F32.PACK_AB R152, R162, R158 ;  /* 0x0000009ea298723e */ /* 0x000fe400000010ff */
[C---:B-----5:R-:W-:Y:S01]  /*3c90*/  F2FP.BF16.F32.PACK_AB R153, R189.reuse, R177 ;  /* 0x000000b1bd99723e */ /* 0x060fe200000010ff */
[----:B------:R-:W-:Y:S01]  /*3ca0*/  FADD.FTZ R189, R189, R188 ;  /* 0x000000bcbdbd7221 */ /* 0x000fe20000010000 */
[C---:B------:R-:W-:Y:S01]  /*3cb0*/  F2FP.BF16.F32.PACK_AB R154, R173.reuse, R170 ;  /* 0x000000aaad9a723e */ /* 0x040fe200000010ff */
[----:B------:R-:W-:Y:S01]  /*3cc0*/  FADD.FTZ R170, R170, R171 ;  /* 0x000000abaaaa7221 */ /* 0x000fe20000010000 */
[----:B-1----:R-:W-:Y:S01]  /*3cd0*/  F2FP.BF16.F32.PACK_AB R155, R198, R194 ;  /* 0x000000c2c69b723e */ /* 0x002fe200000010ff */
        /* <DEDUP_REMOVED lines=8> */
[C---:B------:R-:W-:Y:S01]  /*3d60*/  FADD.FTZ R170, R163.reuse, R170 ;  /* 0x000000aaa3aa7221 */ /* 0x040fe20000010000 */
[----:B------:R-:W-:Y:S01]  /*3d70*/  UMOV UR11, 0x40000040 ;  /* 0x40000040000b7882 */ /* 0x000fe20000000000 */
[----:B------:R-:W-:Y:S02]  /*3d80*/  WARPGROUP.DEPBAR.LE gsb0, 0x0 ;  /* 0x00008000000079c5 */ /* 0x000fe40000010000 */
[----:B------:R-:W-:Y:S02]  /*3d90*/  F2FP.BF16.F32.PACK_AB R152, R163, R159 ;  /* 0x0000009fa398723e */ /* 0x000fe400000010ff */
        /* <DEDUP_REMOVED lines=8> */
[----:B------:R-:W-:-:S11]  /*3e20*/  FADD.FTZ R199, R199, R190 ;  /* 0x000000bec7c77221 */ /* 0x000fd60000010000 */
        /* <DEDUP_REMOVED lines=21> */
[----:B------:R-:W-:Y:S02]  /*3f80*/  F2FP.BF16.F32.PACK_AB R152, R12, R207 ;  /* 0x000000cf0c98723e */ /* 0x000fe400000010ff */
[C---:B--2---:R-:W-:Y:S01]  /*3f90*/  F2FP.BF16.F32.PACK_AB R153, R169.reuse, R192 ;  /* 0x000000c0a999723e */ /* 0x044fe200000010ff */
[----:B------:R-:W-:Y:S01]  /*3fa0*/  FADD.FTZ R192, R192, R191 ;  /* 0x000000bfc0c07221 */ /* 0x000fe20000010000 */
[----:B------:R-:W-:Y:S02]  /*3fb0*/  F2FP.BF16.F32.PACK_AB R154, R210, R165 ;  /* 0x000000a5d29a723e */ /* 0x000fe400000010ff */
[----:B0-----:R-:W-:Y:S01]  /*3fc0*/  F2FP.BF16.F32.PACK_AB R155, R196, R175 ;  /* 0x000000afc49b723e */ /* 0x001fe200000010ff */
[----:B------:R-:W-:-:S03]  /*3fd0*/  FADD.FTZ R192, R169, R192 ;  /* 0x000000c0a9c07221 */ /* 0x000fc60000010000 */
[----:B------:R-:W-:Y:S01]  /*3fe0*/  WARPGROUP.ARRIVE ;  /* 0x00000000000079c5 */ /* 0x000fe20000000000 */
[----:B------:R-:W-:-:S12]  /*3ff0*/  FADD.FTZ R175, R175, R192 ;  /* 0x000000c0afaf7221 */ /* 0x000fd80000010000 */
[----:B------:R-:W-:Y:S03]  /*4000*/  HGMMA.64x256x16.F32.BF16 R24, R152, gdesc[UR8].tnspB, R24, gsb0 ;  /* 0x43e0000898187df0 */ /* 0x000fe60008001818 */
[----:B------:R-:W-:Y:S02]  /*4010*/  WARPGROUP.DEPBAR.LE gsb0, 0x0 ;  /* 0x00008000000079c5 */ /* 0x000fe40000010000 */
[----:B------:R-:W0:Y:S01]  /*4020*/  @P1 LDC R153, c[0x0][0x44c] ;  /* 0x00011300ff991b82 */ /* 0x000e220000000800 */
[----:B------:R-:W-:-:S07]  /*4030*/  IMAD.U32 R152, RZ, RZ, UR38 ;  /* 0x00000026ff987e24 */ /* 0x000fce000f8e00ff */
[----:B------:R-:W1:Y:S01]  /*4040*/  @P1 LDC R154, c[0x0][0x450] ;  /* 0x00011400ff9a1b82 */ /* 0x000e620000000800 */
[----:B------:R2:W-:Y:S01]  /*4050*/  @!P2 SYNCS.ARRIVE.TRANS64.RED.A1T0 RZ, [R0+URZ], RZ ;  /* 0x000000ff00ffa9a7 */ /* 0x0005e2000810043f */
[----:B0-----:R-:W-:-:S05]  /*4060*/  @P1 IMAD.HI.U32 R153, R153, UR38, RZ ;  /* 0x0000002699991c27 */ /* 0x001fca000f8e00ff */
[----:B-1----:R-:W-:-:S05]  /*4070*/  @P1 SHF.R.U32.HI R152, RZ, R154, R153 ;  /* 0x0000009aff981219 */ /* 0x002fca0000011699 */
[----:B------:R-:W-:-:S04]  /*4080*/  IMAD.IADD R152, R213, 0x1, R152 ;  /* 0x00000001d5987824 */ /* 0x000fc800078e0298 */
[----:B------:R-:W-:-:S05]  /*4090*/  IMAD.HI R152, R152, 0x2aaaaaab, RZ ;  /* 0x2aaaaaab98987827 */ /* 0x000fca00078e02ff */
[----:B------:R-:W-:-:S04]  /*40a0*/  SHF.R.U32.HI R153, RZ, 0x1f, R152 ;  /* 0x0000001fff997819 */ /* 0x000fc80000011698 */
[----:B------:R-:W-:Y:S01]  /*40b0*/  LEA.HI.SX32 R208, R152, R153, 0x1c ;  /* 0x0000009998d07211 */ /* 0x000fe200078fe2ff */
[----:B------:R-:W-:Y:S01]  /*40c0*/  FADD.FTZ R153, R207, R164 ;  /* 0x000000a4cf997221 */ /* 0x000fe20000010000 */
[----:B------:R-:W-:Y:S02]  /*40d0*/  VIADD R207, R156, 0xfffffffe ;  /* 0xfffffffe9ccf7836 */ /* 0x000fe40000000000 */
[----:B------:R-:W-:Y:S01]  /*40e0*/  VIMNMX R208, RZ, R208, !PT ;  /* 0x000000d0ffd07248 */ /* 0x000fe20007fe0100 */
[----:B------:R-:W-:-:S03]  /*40f0*/  FADD.FTZ R12, R12, R153 ;  /* 0x000000990c0c7221 */ /* 0x000fc60000010000 */
[----:B------:R-:W-:Y:S01]  /*4100*/  ISETP.GE.AND P3, PT, R207, R208, PT ;  /* 0x000000d0cf00720c */ /* 0x000fe20003f66270 */
[----:B------:R-:W-:Y:S01]  /*4110*/  FADD.FTZ R165, R165, R12 ;  /* 0x0000000ca5a57221 */ /* 0x000fe20000010000 */
[----:B------:R-:W-:-:S03]  /*4120*/  FADD.FTZ R12, R196, R175 ;  /* 0x000000afc40c7221 */ /* 0x000fc60000010000 */
[----:B--2---:R-:W-:-:S08]  /*4130*/  FADD.FTZ R0, R210, R165 ;  /* 0x000000a5d2007221 */ /* 0x004fd00000010000 */
[----:B------:R-:W-:Y:S05]  /*4140*/  @!P3 BRA `(.L_x_4375) ;  /* 0x000000280094b947 */ /* 0x000fea0003800000 */
[----:B------:R-:W-:Y:S02]  /*4150*/  IMAD.MOV.U32 R210, RZ, RZ, R20 ;  /* 0x000000ffffd27224 */ /* 0x000fe400078e0014 */
[----:B------:R-:W-:-:S07]  /*4160*/  IMAD.MOV.U32 R209, RZ, RZ, R13 ;  /* 0x000000ffffd17224 */ /* 0x000fce00078e000d */
.L_x_4384:
[----:B------:R-:W-:-:S04]  /*4170*/  UIADD3 UR36, UR36, 0x1, URZ ;  /* 0x0000000124247890 */ /* 0x000fc8000fffe03f */
[----:B------:R-:W-:-:S04]  /*4180*/  UISETP.NE.AND UP0, UPT, UR36, 0x2, UPT ;  /* 0x000000022400788c */ /* 0x000fc8000bf05270 */
[----:B------:R-:W-:Y:S02]  /*4190*/  USEL UR4, URZ, 0x1, UP0 ;  /* 0x000000013f047887 */ /* 0x000fe40008000000 */
[----:B------:R-:W-:Y:S02]  /*41a0*/  USEL UR36, UR36, URZ, UP0 ;  /* 0x0000003f24247287 */ /* 0x000fe40008000000 */
[----:B------:R-:W-:Y:S01]  /*41b0*/  ULOP3.LUT UR37, UR37, UR4, URZ, 0x3c, !UPT ;  /* 0x0000000425257292 */ /* 0x000fe2000f8e3c3f */
[----:B0-----:R-:W-:Y:S11]  /*41c0*/  @!P0 BRA `(.L_x_4376) ;  /* 0x0000000000048947 */ /* 0x001ff60003800000 */
[----:B------:R-:W-:Y:S01]  /*41d0*/  BPT.TRAP 0x1 ;  /* 0x000000040000795c */ /* 0x000fe20000300000 */
.L_x_4376:
        /* <DEDUP_REMOVED lines=9> */
.L_x_4377:
[----:B-1----:R-:W-:Y:S05]  /*4270*/  @P3 BRA `(.L_x_4378) ;  /* 0x0000000000083947 */ /* 0x002fea0003800000 */
[----:B------:R-:W1:Y:S02]  /*4280*/  SYNCS.PHASECHK.TRANS64.TRYWAIT P3, [UR4+0x32430], R13 ;  /* 0x0324300dff0075a7 */ /* 0x000e640008060144 */
[----:B-1----:R-:W-:Y:S05]  /*4290*/  @!P3 BRA `(.L_x_4379) ;  /* 0x000000d4007cb947 */ /* 0x002fea0003800000 */
.L_x_4378:
[----:B------:R-:W-:Y:S01]  /*42a0*/  R2UR UR56, R22 ;  /* 0x00000000163872ca */ /* 0x000fe200000e0000 */
[----:B------:R-:W-:Y:S01]  /*42b0*/  UIMAD UR5, UR36, 0x300, UR39 ;  /* 0x00000300240578a4 */ /* 0x000fe2000f8e0227 */
[----:B------:R-:W-:Y:S01]  /*42c0*/  R2UR UR57, R23 ;  /* 0x00000000173972ca */ /* 0x000fe200000e0000 */
[----:B------:R-:W-:Y:S01]  /*42d0*/  WARPGROUP.ARRIVE ;  /* 0x00000000000079c5 */ /* 0x000fe20000000000 */
        /* <DEDUP_REMOVED lines=27> */
.L_x_4380:
[----:B------:R2:W3:Y:S01]  /*4490*/  SYNCS.PHASECHK.TRANS64.TRYWAIT P3, [UR4+0x32450], R13 ;  /* 0x0324500dff0075a7 */ /* 0x0004e20008060144 */
[----:B------:R-:W-:Y:S05]  /*44a0*/  @!P0 BRA `(.L_x_4381) ;  /* 0x0000000000048947 */ /* 0x000fea0003800000 */
[----:B------:R-:W-:Y:S01]  /*44b0*/  BPT.TRAP 0x1 ;  /* 0x000000040000795c */ /* 0x000fe20000300000 */
.L_x_4381:
[----:B---3--:R-:W-:Y:S05]  /*44c0*/  @P3 BRA `(.L_x_4382) ;  /* 0x0000000000083947 */ /* 0x008fea0003800000 */
[----:B------:R-:W3:Y:S02]  /*44d0*/  SYNCS.PHASECHK.TRANS64.TRYWAIT P3, [UR4+0x32450], R13 ;  /* 0x0324500dff0075a7 */ /* 0x000ee40008060144 */
[----:B---3--:R-:W-:Y:S05]  /*44e0*/  @!P3 BRA `(.L_x_4383) ;  /* 0x000000d40000b947 */ /* 0x008fea0003800000 */
.L_x_4382:
[----:B------:R-:W-:Y:S01]  /*44f0*/  R2UR UR56, R10 ;  /* 0x000000000a3872ca */ /* 0x000fe200000e0000 */
[----:B------:R-:W-:Y:S01]  /*4500*/  UIMAD UR5, UR36, 0xc00, UR7 ;  /* 0x00000c00240578a4 */ /* 0x000fe2000f8e0207 */
[----:B------:R-:W-:Y:S01]  /*4510*/  R2UR UR57, R11 ;  /* 0x000000000b3972ca */ /* 0x000fe200000e0000 */
[----:B------:R-:W-:Y:S01]  /*4520*/  WARPGROUP.ARRIVE ;  /* 0x00000000000079c5 */ /* 0x000fe20000000000 */
[----:B------:R-:W-:Y:S01]  /*4530*/  UMOV UR59, 0x40000040 ;  /* 0x40000040003b7882 */ /* 0x000fe20000000000 */
[----:B------:R-:W-:Y:S01]  /*4540*/  UIADD3 UR10, UR5, 0x300, URZ ;  /* 0x00000300050a7890 */ /* 0x000fe2000fffe03f */
[----:B-1----:R-:W1:Y:S01]  /*4550*/  @P1 LDC R20, c[0x0][0x44c] ;  /* 0x00011300ff141b82 */ /* 0x002e620000000800 */
[----:B------:R-:W-:Y:S01]  /*4560*/  UMOV UR11, 0x40000040 ;  /* 0x40000040000b7882 */ /* 0x000fe20000000000 */
[----:B------:R-:W-:Y:S01]  /*4570*/  UMOV UR58, UR5 ;  /* 0x00000005003a7c82 */ /* 0x000fe20008000000 */
[----:B------:R-:W-:Y:S01]  /*4580*/  UIADD3 UR14, UR5, 0x302, URZ ;  /* 0x00000302050e7890 */ /* 0x000fe2000fffe03f */
[----:B------:R-:W-:Y:S01]  /*4590*/  VIADD R21, R202, UR38 ;  /* 0x00000026ca157c36 */ /* 0x000fe20008000000 */
[----:B------:R-:W-:Y:S01]  /*45a0*/  UMOV UR15, 0x40000040 ;  /* 0x40000040000f7882 */ /* 0x000fe20000000000 */
[----:B------:R-:W-:Y:S01]  /*45b0*/  UIADD3 UR18, UR5, 0x304, URZ ;  /* 0x0000030405127890 */ /* 0x000fe2000fffe03f */
[----:B------:R-:W3:Y:S01]  /*45c0*/  S2R R217, SR_TID.X ;  /* 0x0000000000d97919 */ /* 0x000ee20000002100 */
[----:B------:R-:W-:Y:S01]  /*45d0*/  UMOV UR19, 0x40000040 ;  /* 0x4000004000137882 */ /* 0x000fe20000000000 */
[----:B------:R-:W-:Y:S01]  /*45e0*/  HGMMA.64x96x16.F32.BF16 R152, gdesc[UR56], R152, gsb0 ;  /* 0x01600000389879f0 */ /* 0x000fe20008001898 */
[----:B------:R-:W-:Y:S01]  /*45f0*/  R2UR UR56, R8 ;  /* 0x00000000083872ca */ /* 0x000fe200000e0000 */
[----:B------:R-:W-:Y:S01]  /*4600*/  UIADD3 UR58, UR5, 0x2, URZ ;  /* 0x00000002053a7890 */ /* 0x000fe2000fffe03f */
[----:B------:R-:W-:Y:S01]  /*4610*/  R2UR UR57, R9 ;  /* 0x00000000093972ca */ /* 0x000fe200000e0000 */
[----:B------:R-:W-:Y:S01]  /*4620*/  UMOV UR59, 0x40000040 ;  /* 0x40000040003b7882 */ /* 0x000fe20000000000 */
[----:B------:R-:W-:Y:S01]  /*4630*/  UIADD3 UR22, UR5, 0x306, URZ ;  /* 0x0000030605167890 */ /* 0x000fe2000fffe03f */
[----:B0-2---:R-:W0:Y:S01]  /*4640*/  @P1 LDC R13, c[0x0][0x450] ;  /* 0x00011400ff0d1b82 */ /* 0x005e220000000800 */
[----:B------:R-:W-:Y:S01]  /*4650*/  UMOV UR23, 0x40000040 ;  /* 0x4000004000177882 */ /* 0x000fe20000000000 */
[----:B------:R-:W-:Y:S01]  /*4660*/  UIADD3 UR26, UR5, 0x600, URZ ;  /* 0x00000600051a7890 */ /* 0x000fe2000fffe03f */
[----:B------:R-:W-:Y:S01]  /*4670*/  UMOV UR27, 0x40000040 ;  /* 0x40000040001b7882 */ /* 0x000fe20000000000 */
[----:B------:R-:W-:Y:S01]  /*4680*/  UIADD3 UR30, UR5, 0x602, URZ ;  /* 0x00000602051e7890 */ /* 0x000fe2000fffe03f */
[----:B------:R-:W-:Y:S01]  /*4690*/  UMOV UR31, 0x40000040 ;  /* 0x40000040001f7882 */ /* 0x000fe20000000000 */
[----:B------:R-:W-:Y:S01]  /*46a0*/  UIADD3 UR34, UR5, 0x604, URZ ;  /* 0x0000060405227890 */ /* 0x000fe2000fffe03f */
[----:B-1----:R-:W-:Y:S01]  /*46b0*/  @P1 IMAD.HI.U32 R20, R21, R20, RZ ;  /* 0x0000001415141227 */ /* 0x002fe200078e00ff */
[----:B------:R-:W-:Y:S01]  /*46c0*/  UMOV UR35, 0x40000040 ;  /* 0x4000004000237882 */ /* 0x000fe20000000000 */
[----:B------:R-:W-:Y:S01]  /*46d0*/  UIADD3 UR42, UR5, 0x606, URZ ;  /* 0x00000606052a7890 */ /* 0x000fe2000fffe03f */
[----:B------:R-:W1:Y:S01]  /*46e0*/  LDC R211, c[0x0][0x2f0] ;  /* 0x0000bc00ffd37b82 */ /* 0x000e620000000800 */
[----:B------:R-:W-:Y:S01]  /*46f0*/  UMOV UR43, 0x40000040 ;  /* 0x40000040002b7882 */ /* 0x000fe20000000000 */
[----:B------:R-:W-:Y:S01]  /*4700*/  UIADD3 UR46, UR5, 0x900, URZ ;  /* 0x00000900052e7890 */ /* 0x000fe2000fffe03f */
[----:B------:R-:W-:Y:S01]  /*4710*/  UMOV UR47, 0x40000040 ;  /* 0x40000040002f7882 */ /* 0x000fe20000000000 */
[----:B------:R-:W-:Y:S01]  /*4720*/  UIADD3 UR50, UR5, 0x902, URZ ;  /* 0x0000090205327890 */ /* 0x000fe2000fffe03f */
[----:B------:R-:W-:Y:S01]  /*4730*/  UMOV UR51, 0x40000040 ;  /* 0x4000004000337882 */ /* 0x000fe20000000000 */
[----:B------:R-:W-:Y:S01]  /*4740*/  UIADD3 UR54, UR5, 0x904, URZ ;  /* 0x0000090405367890 */ /* 0x000fe2000fffe03f */
[----:B------:R-:W-:Y:S01]  /*4750*/  UMOV UR55, 0x40000040 ;  /* 0x4000004000377882 */ /* 0x000fe20000000000 */
[----:B0-----:R-:W-:Y:S01]  /*4760*/  @P1 SHF.R.U32.HI R21, RZ, R13, R20 ;  /* 0x0000000dff151219 */ /* 0x001fe20000011614 */
[----:B------:R-:W-:Y:S01]  /*4770*/  IMAD.MOV.U32 R20, RZ, RZ, -0x60 ;  /* 0xffffffa0ff147424 */ /* 0x000fe200078e00ff */
[----:B---3--:R-:W-:-:S03]  /*4780*/  SHF.R.U32.HI R217, RZ, 0x7, R217 ;  /* 0x00000007ffd97819 */ /* 0x008fc600000116d9 */
[----:B------:R-:W0:Y:S01]  /*4790*/  SHFL.IDX PT, R212, R21, RZ, 0x1c1f ;  /* 0x001c1fff15d47589 */ /* 0x000e2200000e0000 */
[----:B------:R-:W-:Y:S02]  /*47a0*/  IMAD R20, R207, R20, 0x1 ;  /* 0x00000001cf147424 */ /* 0x000fe400078e0214 */
[----:B------:R-:W-:Y:S01]  /*47b0*/  VIADD R233, R217, 0x8 ;  /* 0x00000008d9e97836 */ /* 0x000fe20000000000 */
[----:B------:R-:W2:Y:S01]  /*47c0*/  SHFL.IDX PT, R214, R21, 0x1, 0x1c1f ;  /* 0x003c1f0015d67f89 */ /* 0x000ea200000e0000 */
[----:B------:R-:W-:Y:S01]  /*47d0*/  IMAD R20, R203, -0x2, R20 ;  /* 0xfffffffecb147824 */ /* 0x000fe200078e0214 */
[----:B------:R-:W-:Y:S02]  /*47e0*/  WARPGROUP.DEPBAR.LE gsb0, 0x0 ;  /* 0x00008000000079c5 */ /* 0x000fe40000010000 */
        /* <DEDUP_REMOVED lines=24> */
[----:B------:R-:W-:-:S13]  /*4970*/  R2UR UR11, R201 ;  /* 0x00000000c90b72ca */ /* 0x000fda00000e0000 */
[----:B-1----:R-:W-:Y:S01]  /*4980*/  IMAD R13, R211, UR11, R20 ;  /* 0x0000000bd30d7c24 */ /* 0x002fe2000f8e0214 */
[----:B------:R-:W-:-:S04]  /*4990*/  UMOV UR11, 0x40000040 ;  /* 0x40000040000b7882 */ /* 0x000fc80000000000 */
[--C-:B0-----:R-:W-:Y:S02]  /*49a0*/  IADD3 R20, R212, -UR5, R13.reuse ;  /* 0x80000005d4147c10 */ /* 0x101fe4000fffe00d */
[----:B--2---:R-:W-:Y:S01]  /*49b0*/  IADD3 R13, R214, -UR5, R13 ;  /* 0x80000005d60d7c10 */ /* 0x004fe2000fffe00d */
[----:B------:R-:W-:Y:S01]  /*49c0*/  ULDC UR5, c[0x0][0xa80] ;  /* 0x0002a00000057ab9 */ /* 0x000fe20000000800 */
[C---:B------:R-:W-:Y:S02]  /*49d0*/  ISETP.GT.AND P6, PT, R20.reuse, RZ, PT ;  /* 0x000000ff1400720c */ /* 0x040fe40003fc4270 */
[C---:B------:R-:W-:Y:S02]  /*49e0*/  ISETP.GT.AND P5, PT, R20.reuse, 0x1, PT ;  /* 0x000000011400780c */ /* 0x040fe40003fa4270 */
[C---:B------:R-:W-:Y:S02]  /*49f0*/  ISETP.GT.AND P3, PT, R20.reuse, 0x8, PT ;  /* 0x000000081400780c */ /* 0x040fe40003f64270 */
[----:B------:R-:W-:Y:S01]  /*4a00*/  ISETP.GT.AND P4, PT, R20, 0x9, PT ;  /* 0x000000091400780c */ /* 0x000fe20003f84270 */
        /* <DEDUP_REMOVED lines=59> */
[----:B------:R-:W-:Y:S02]  /*4dc0*/  ISETP.GT.AND P6, PT, R20, 0x40, PT ;  /* 0x000000401400780c */ /* 0x000fe40003fc4270 */
[----:B------:R-:W-:Y:S02]  /*4dd0*/  FMNMX.FTZ R212, R152, R209, !PT ;  /* 0x000000d198d47209 */ /* 0x000fe40007810000 */
[----:B------:R-:W-:-:S02]  /*4de0*/  FSEL R177, R177, -INF , P5 ;  /* 0xff800000b1b17808 */ /* 0x000fc40002800000 */
[----:B------:R-:W-:Y:S02]  /*4df0*/  FSEL R180, R180, -INF , P3 ;  /* 0xff800000b4b47808 */ /* 0x000fe40001800000 */
[----:B------:R-:W-:Y:S02]  /*4e00*/  FSEL R181, R181, -INF , P4 ;  /* 0xff800000b5b57808 */ /* 0x000fe40002000000 */
[C---:B------:R-:W-:Y:S02]  /*4e10*/  ISETP.GT.AND P5, PT, R20.reuse, 0x41, PT ;  /* 0x000000411400780c */ /* 0x040fe40003fa4270 */
[C---:B------:R-:W-:Y:S02]  /*4e20*/  ISETP.GT.AND P3, PT, R20.reuse, 0x48, PT ;  /* 0x000000481400780c */ /* 0x040fe40003f64270 */
[----:B------:R-:W-:Y:S02]  /*4e30*/  ISETP.GT.AND P4, PT, R20, 0x49, PT ;  /* 0x000000491400780c */ /* 0x000fe40003f84270 */
[----:B------:R-:W-:-:S02]  /*4e40*/  FSEL R184, R184, -INF , P6 ;  /* 0xff800000b8b87808 */ /* 0x000fc40003000000 */
[----:B------:R-:W-:Y:S02]  /*4e50*/  ISETP.GT.AND P6, PT, R20, 0x50, PT ;  /* 0x000000501400780c */ /* 0x000fe40003fc4270 */
[----:B------:R-:W-:Y:S02]  /*4e60*/  FMNMX.FTZ R21, R153, R212, !PT ;  /* 0x000000d499157209 */ /* 0x000fe40007810000 */
[----:B------:R-:W-:Y:S02]  /*4e70*/  FSEL R185, R185, -INF , P5 ;  /* 0xff800000b9b97808 */ /* 0x000fe40002800000 */
[----:B------:R-:W-:Y:S02]  /*4e80*/  FSEL R188, R188, -INF , P3 ;  /* 0xff800000bcbc7808 */ /* 0x000fe40001800000 */
[----:B------:R-:W-:Y:S02]  /*4e90*/  FSEL R189, R189, -INF , P4 ;  /* 0xff800000bdbd7808 */ /* 0x000fe40002000000 */
[----:B------:R-:W-:-:S02]  /*4ea0*/  ISETP.GT.AND P5, PT, R20, 0x51, PT ;  /* 0x000000511400780c */ /* 0x000fc40003fa4270 */
[C---:B------:R-:W-:Y:S02]  /*4eb0*/  ISETP.GT.AND P3, PT, R20.reuse, 0x58, PT ;  /* 0x000000581400780c */ /* 0x040fe40003f64270 */
[----:B------:R-:W-:Y:S02]  /*4ec0*/  ISETP.GT.AND P4, PT, R20, 0x59, PT ;  /* 0x000000591400780c */ /* 0x000fe40003f84270 */
[----:B------:R-:W-:Y:S02]  /*4ed0*/  FSEL R192, R192, -INF , P6 ;  /* 0xff800000c0c07808 */ /* 0x000fe40003000000 */
[----:B------:R-:W-:Y:S02]  /*4ee0*/  FMNMX.FTZ R20, R156, R21, !PT ;  /* 0x000000159c147209 */ /* 0x000fe40007810000 */
[----:B------:R-:W-:Y:S02]  /*4ef0*/  ISETP.GT.AND P6, PT, R13, RZ, PT ;  /* 0x000000ff0d00720c */ /* 0x000fe40003fc4270 */
[----:B------:R-:W-:-:S02]  /*4f00*/  FSEL R193, R193, -INF , P5 ;  /* 0xff800000c1c17808 */ /* 0x000fc40002800000 */
[----:B------:R-:W-:Y:S02]  /*4f10*/  FMNMX.FTZ R21, R157, R20, !PT ;  /* 0x000000149d157209 */ /* 0x000fe40007810000 */
[C---:B------:R-:W-:Y:S02]  /*4f20*/  ISETP.GT.AND P5, PT, R13.reuse, 0x1, PT ;  /* 0x000000010d00780c */ /* 0x040fe40003fa4270 */
[----:B------:R-:W-:Y:S02]  /*4f30*/  FSEL R154, R154, -INF , P6 ;  /* 0xff8000009a9a7808 */ /* 0x000fe40003000000 */
[----:B------:R-:W-:Y:S02]  /*4f40*/  FSEL R196, R196, -INF , P3 ;  /* 0xff800000c4c47808 */ /* 0x000fe40001800000 */
        /* <DEDUP_REMOVED lines=76> */
[----:B------:R-:W-:Y:S02]  /*5410*/  ISETP.GT.AND P4, PT, R13, 0x51, PT ;  /* 0x000000510d00780c */ /* 0x000fe40003f84270 */
        /* <DEDUP_REMOVED lines=30> */
[----:B------:R0:W-:Y:S01]  /*5600*/  MUFU.EX2 R158, R152 ;  /* 0x00000098009e7308 */ /* 0x0001e20000000800 */
[--C-:B------:R-:W-:Y:S01]  /*5610*/  FFMA.FTZ R157, R157, UR5, -R199.reuse ;  /* 0x000000059d9d7c23 */ /* 0x100fe200080108c7 */
[--C-:B------:R-:W-:Y:S01]  /*5620*/  FFMA.FTZ R160, R160, UR5, -R199.reuse ;  /* 0x00000005a0a07c23 */ /* 0x100fe200080108c7 */
[----:B------:R-:W-:Y:S01]  /*5630*/  FFMA.FTZ R161, R161, UR5, -R199 ;  /* 0x00000005a1a17c23 */ /* 0x000fe200080108c7 */
[--C-:B------:R-:W-:Y:S01]  /*5640*/  FFMA.FTZ R215, R21, UR5, -R216.reuse ;  /* 0x0000000515d77c23 */ /* 0x100fe200080108d8 */
[----:B------:R-:W-:Y:S01]  /*5650*/  FSEL R21, R20, RZ, P4 ;  /* 0x000000ff14157208 */ /* 0x000fe20002000000 */
[--C-:B------:R-:W-:Y:S01]  /*5660*/  FFMA.FTZ R213, R154, UR5, -R216.reuse ;  /* 0x000000059ad57c23 */ /* 0x100fe200080108d8 */
[----:B------:R-:W-:Y:S01]  /*5670*/  FFMA.FTZ R154, R211, UR5, -R216 ;  /* 0x00000005d39a7c23 */ /* 0x000fe200080108d8 */
[----:B------:R-:W-:Y:S01]  /*5680*/  IMAD.U32 R211, RZ, RZ, UR4 ;  /* 0x00000004ffd37e24 */ /* 0x000fe2000f8e00ff */
[----:B0-----:R-:W-:Y:S01]  /*5690*/  FSEL R152, R13, RZ, P3 ;  /* 0x000000ff0d987208 */ /* 0x001fe20001800000 */
[----:B------:R-:W-:Y:S01]  /*56a0*/  FADD.FTZ R153, -R21, R210 ;  /* 0x000000d215997221 */ /* 0x000fe20000010100 */
[----:B------:R-:W-:Y:S01]  /*56b0*/  IADD3 R21, -R217, 0xb, RZ ;  /* 0x0000000bd9157810 */ /* 0x000fe20007ffe1ff */
[----:B------:R-:W-:Y:S01]  /*56c0*/  FFMA.FTZ R214, R155, UR5, -R216 ;  /* 0x000000059bd67c23 */ /* 0x000fe200080108d8 */
[----:B------:R-:W-:Y:S01]  /*56d0*/  MUFU.EX2 R159, R159 ;  /* 0x0000009f009f7308 */ /* 0x000fe20000000800 */
[----:B------:R-:W-:Y:S01]  /*56e0*/  FADD.FTZ R152, -R152, R209 ;  /* 0x000000d198987221 */ /* 0x000fe20000010100 */
[----:B------:R-:W-:Y:S01]  /*56f0*/  FMUL.FTZ R217, R153, UR5 ;  /* 0x0000000599d97c20 */ /* 0x000fe20008410000 */
[----:B------:R-:W-:Y:S01]  /*5700*/  UIMAD UR4, UR36, 0xc00, UR6 ;  /* 0x00000c00240478a4 */ /* 0x000fe2000f8e0206 */
[----:B------:R-:W-:Y:S01]  /*5710*/  FFMA.FTZ R164, R164, UR5, -R199 ;  /* 0x00000005a4a47c23 */ /* 0x000fe200080108c7 */
[----:B------:R-:W-:Y:S01]  /*5720*/  FMUL.FTZ R210, R152, UR5 ;  /* 0x0000000598d27c20 */ /* 0x000fe20008410000 */
[----:B------:R-:W-:-:S02]  /*5730*/  @!P2 VIADD R152, R211, 0x32440 ;  /* 0x00032440d398a836 */ /* 0x000fc40000000000 */
[--C-:B------:R-:W-:Y:S01]  /*5740*/  FFMA.FTZ R165, R165, UR5, -R199.reuse ;  /* 0x00000005a5a57c23 */ /* 0x100fe200080108c7 */
[----:B------:R-:W0:Y:S01]  /*5750*/  MUFU.EX2 R217, R217 ;  /* 0x000000d900d97308 */ /* 0x000e220000000800 */
[----:B------:R-:W-:Y:S01]  /*5760*/  FFMA.FTZ R162, R162, UR5, -R216 ;  /* 0x00000005a2a27c23 */ /* 0x000fe200080108d8 */
[----:B------:R-:W-:Y:S01]  /*5770*/  UMOV UR10, UR4 ;  /* 0x00000004000a7c82 */ /* 0x000fe20008000000 */
[----:B------:R-:W-:Y:S01]  /*5780*/  @!P2 PRMT R152, RZ, 0x654, R152 ;  /* 0x00000654ff98a816 */ /* 0x000fe20000000098 */
[----:B------:R1:W-:Y:S06]  /*5790*/  BAR.ARV R21, 0x100 ;  /* 0x000400150000751d */ /* 0x0003ec0000002000 */
[----:B------:R2:W-:Y:S01]  /*57a0*/  @!P2 SYNCS.ARRIVE.TRANS64.RED.A1T0 RZ, [R152+URZ], RZ ;  /* 0x000000ff98ffa9a7 */ /* 0x0005e2000810043f */
[----:B------:R-:W3:Y:S01]  /*57b0*/  MUFU.EX2 R210, R210 ;  /* 0x000000d200d27308 */ /* 0x000ee20000000800 */
[--C-:B------:R-:W-:Y:S01]  /*57c0*/  FFMA.FTZ R163, R163, UR5, -R216.reuse ;  /* 0x00000005a3a37c23 */ /* 0x100fe200080108d8 */
[--C-:B------:R-:W-:Y:S01]  /*57d0*/  FFMA.FTZ R166, R166, UR5, -R216.reuse ;  /* 0x00000005a6a67c23 */ /* 0x100fe200080108d8 */
[--C-:B------:R-:W-:Y:S01]  /*57e0*/  FFMA.FTZ R167, R167, UR5, -R216.reuse ;  /* 0x00000005a7a77c23 */ /* 0x100fe200080108d8 */
[--C-:B------:R-:W-:Y:S01]  /*57f0*/  FFMA.FTZ R168, R168, UR5, -R199.reuse ;  /* 0x00000005a8a87c23 */ /* 0x100fe200080108c7 */
[--C-:B------:R-:W-:Y:S01]  /*5800*/  FFMA.FTZ R169, R169, UR5, -R199.reuse ;  /* 0x00000005a9a97c23 */ /* 0x100fe200080108c7 */
[-C--:B0-----:R-:W-:Y:S01]  /*5810*/  FMUL.FTZ R26, R26, R217.reuse ;  /* 0x000000d91a1a7220 */ /* 0x081fe20000410000 */
        /* <DEDUP_REMOVED lines=10> */
[-C--:B---3--:R-:W-:Y:S01]  /*58c0*/  FMUL.FTZ R24, R24, R210.reuse ;  /* 0x000000d218187220 */ /* 0x088fe20000410000 */
        /* <DEDUP_REMOVED lines=122> */
[----:B--2---:R-:W-:Y:S01]  /*6070*/  F2FP.BF16.F32.PACK_AB R152, R159, R158 ;  /* 0x0000009e9f98723e */ /* 0x004fe200000010ff */
[----:B------:R-:W-:Y:S01]  /*6080*/  MUFU.EX2 R160, R160 ;  /* 0x000000a000a07308 */ /* 0x000fe20000000800 */
[----:B0-----:R-:W-:Y:S01]  /*6090*/  F2FP.BF16.F32.PACK_AB R154, R157, R156 ;  /* 0x0000009c9d9a723e */ /* 0x001fe200000010ff */
[--C-:B------:R-:W-:Y:S01]  /*60a0*/  FFMA.FTZ R172, R172, UR5, -R199.reuse ;  /* 0x00000005acac7c23 */ /* 0x100fe200080108c7 */
[----:B---3--:R-:W-:Y:S01]  /*60b0*/  F2FP.BF16.F32.PACK_AB R153, R214, R213 ;  /* 0x000000d5d699723e */ /* 0x008fe200000010ff */
[--C-:B------:R-:W-:Y:S01]  /*60c0*/  FFMA.FTZ R173, R173, UR5, -R199.reuse ;  /* 0x00000005adad7c23 */ /* 0x100fe200080108c7 */
[----:B----4-:R-:W-:Y:S01]  /*60d0*/  F2FP.BF16.F32.PACK_AB R155, R209, R215 ;  /* 0x000000d7d19b723e */ /* 0x010fe200000010ff */
[----:B------:R1:W-:Y:S01]  /*60e0*/  BAR.SYNC.DEFER_BLOCKING R233, 0x100 ;  /* 0x000400e90000751d */ /* 0x0003e20000010000 */
[--C-:B------:R-:W-:Y:S01]  /*60f0*/  FFMA.FTZ R170, R170, UR5, -R216.reuse ;  /* 0x00000005aaaa7c23 */ /* 0x100fe200080108d8 */
[--C-:B------:R-:W-:Y:S01]  /*6100*/  FFMA.FTZ R171, R171, UR5, -R216.reuse ;  /* 0x00000005abab7c23 */ /* 0x100fe200080108d8 */
[--C-:B------:R-:W-:Y:S01]  /*6110*/  FFMA.FTZ R174, R174, UR5, -R216.reuse ;  /* 0x00000005aeae7c23 */ /* 0x100fe200080108d8 */
[--C-:B------:R-:W-:Y:S01]  /*6120*/  FFMA.FTZ R175, R175, UR5, -R216.reuse ;  /* 0x00000005afaf7c23 */ /* 0x100fe200080108d8 */
[--C-:B------:R-:W-:Y:S01]  /*6130*/  FFMA.FTZ R176, R176, UR5, -R199.reuse ;  /* 0x00000005b0b07c23 */ /* 0x100fe200080108c7 */
[----:B------:R-:W0:Y:S01]  /*6140*/  MUFU.EX2 R161, R161 ;  /* 0x000000a100a17308 */ /* 0x000e220000000800 */
[--C-:B------:R-:W-:Y:S01]  /*6150*/  FFMA.FTZ R177, R177, UR5, -R199.reuse ;  /* 0x00000005b1b17c23 */ /* 0x100fe200080108c7 */
        /* <DEDUP_REMOVED lines=16> */
[----:B------:R-:W-:Y:S01]  /*6260*/  WARPGROUP.ARRIVE ;  /* 0x00000000000079c5 */ /* 0x000fe20000000000 */
[--C-:B------:R-:W-:Y:S01]  /*6270*/  FFMA.FTZ R192, R192, UR5, -R199.reuse ;  /* 0x00000005c0c07c23 */ /* 0x100fe200080108c7 */
[--C-:B------:R-:W-:Y:S01]  /*6280*/  FFMA.FTZ R193, R193, UR5, -R199.reuse ;  /* 0x00000005c1c17c23 */ /* 0x100fe200080108c7 */
[--C-:B------:R-:W-:Y:S01]  /*6290*/  FFMA.FTZ R196, R196, UR5, -R199.reuse ;  /* 0x00000005c4c47c23 */ /* 0x100fe200080108c7 */
[----:B------:R-:W-:Y:S01]  /*62a0*/  FFMA.FTZ R197, R197, UR5, -R199 ;  /* 0x00000005c5c57c23 */ /* 0x000fe200080108c7 */
[--C-:B------:R-:W-:Y:S01]  /*62b0*/  FFMA.FTZ R194, R194, UR5, -R216.reuse ;  /* 0x00000005c2c27c23 */ /* 0x100fe200080108d8 */
[----:B------:R-:W-:Y:S01]  /*62c0*/  HGMMA.64x256x16.F32.BF16 R24, R152, gdesc[UR8].tnspB, R24, gsb0 ;  /* 0x43e0000898187df0 */ /* 0x000fe20008001818 */
[----:B------:R-:W-:Y:S01]  /*62d0*/  MUFU.EX2 R162, R162 ;  /* 0x000000a200a27308 */ /* 0x000fe20000000800 */
[----:B------:R-:W-:Y:S01]  /*62e0*/  UIADD3 UR10, UR4, 0x80, URZ ;  /* 0x00000080040a7890 */ /* 0x000fe2000fffe03f */
[--C-:B------:R-:W-:Y:S01]  /*62f0*/  FFMA.FTZ R195, R195, UR5, -R216.reuse ;  /* 0x00000005c3c37c23 */ /* 0x100fe200080108d8 */
[----:B------:R-:W-:Y:S01]  /*6300*/  UMOV UR11, 0x40000040 ;  /* 0x40000040000b7882 */ /* 0x000fe20000000000 */
[--C-:B------:R-:W-:Y:S01]  /*6310*/  FFMA.FTZ R198, R198, UR5, -R216.reuse ;  /* 0x00000005c6c67c23 */ /* 0x100fe200080108d8 */
[----:B------:R-:W-:Y:S01]  /*6320*/  FFMA.FTZ R199, R212, UR5, -R216 ;  /* 0x00000005d4c77c23 */ /* 0x000fe200080108d8 */
[----:B------:R-:W-:Y:S01]  /*6330*/  FFMA.FTZ R0, R210, R0, R158 ;  /* 0x00000000d2007223 */ /* 0x000fe2000001009e */
[----:B------:R-:W-:Y:S01]  /*6340*/  FFMA.FTZ R213, R217, R12, R213 ;  /* 0x0000000cd9d57223 */ /* 0x000fe200000100d5 */
[----:B------:R-:W2:Y:S01]  /*6350*/  MUFU.EX2 R163, R163 ;  /* 0x000000a300a37308 */ /* 0x000ea20000000800 */
[----:B------:R-:W-:Y:S01]  /*6360*/  ISETP.GT.AND P3, PT, R207, R208, PT ;  /* 0x000000d0cf00720c */ /* 0x000fe20003f64270 */
[----:B------:R-:W-:Y:S01]  /*6370*/  FADD.FTZ R159, R159, R0 ;  /* 0x000000009f9f7221 */ /* 0x000fe20000010000 */
[----:B------:R-:W-:Y:S01]  /*6380*/  FADD.FTZ R214, R214, R213 ;  /* 0x000000d5d6d67221 */ /* 0x000fe20000010000 */
[----:B------:R-:W-:-:S02]  /*6390*/  @!P2 VIADD R211, R211, 0x32460 ;  /* 0x00032460d3d3a836 */ /* 0x000fc40000000000 */
[----:B------:R-:W-:Y:S01]  /*63a0*/  FADD.FTZ R156, R156, R159 ;  /* 0x0000009f9c9c7221 */ /* 0x000fe20000010000 */
[----:B------:R-:W-:Y:S01]  /*63b0*/  FADD.FTZ R214, R215, R214 ;  /* 0x000000d6d7d67221 */ /* 0x000fe20000010000 */
[----:B------:R-:W-:Y:S01]  /*63c0*/  MUFU.EX2 R166, R166 ;  /* 0x000000a600a67308 */ /* 0x000fe20000000800 */
[----:B------:R-:W-:Y:S01]  /*63d0*/  @!P2 PRMT R211, RZ, 0x654, R211 ;  /* 0x00000654ffd3a816 */ /* 0x000fe200000000d3 */
[----:B------:R-:W-:Y:S01]  /*63e0*/  FADD.FTZ R157, R157, R156 ;  /* 0x0000009c9d9d7221 */ /* 0x000fe20000010000 */
[----:B------:R-:W-:Y:S01]  /*63f0*/  FADD.FTZ R209, R209, R214 ;  /* 0x000000d6d1d17221 */ /* 0x000fe20000010000 */
[----:B------:R-:W-:Y:S02]  /*6400*/  VIADD R207, R207, 0xffffffff ;  /* 0xffffffffcfcf7836 */ /* 0x000fe40000000000 */
[----:B------:R-:W-:Y:S02]  /*6410*/  IMAD.MOV.U32 R210, RZ, RZ, R20 ;  /* 0x000000ffffd27224 */ /* 0x000fe400078e0014 */
        /* <DEDUP_REMOVED lines=30> */
[----:B------:R-:W1:Y:S01]  /*6600*/  MUFU.EX2 R195, R195 ;  /* 0x000000c300c37308 */ /* 0x000e620000000800 */
[----:B------:R-:W-:-:S02]  /*6610*/  WARPGROUP.DEPBAR.LE gsb0, 0x0 ;  /* 0x00008000000079c5 */ /* 0x000fc40000010000 */
[----:B0-----:R-:W-:-:S05]  /*6620*/  F2FP.BF16.F32.PACK_AB R152, R161, R160 ;  /* 0x000000a0a198723e */ /* 0x001fca00000010ff */
[----:B------:R-:W-:Y:S01]  /*6630*/  MUFU.EX2 R198, R198 ;  /* 0x000000c600c67308 */ /* 0x000fe20000000800 */
[----:B--2---:R-:W-:Y:S01]  /*6640*/  F2FP.BF16.F32.PACK_AB R153, R163, R162 ;  /* 0x000000a2a399723e */ /* 0x004fe200000010ff */
[----:B------:R-:W-:Y:S01]  /*6650*/  FADD.FTZ R160, R160, R157 ;  /* 0x0000009da0a07221 */ /* 0x000fe20000010000 */
[----:B------:R-:W-:Y:S01]  /*6660*/  F2FP.BF16.F32.PACK_AB R154, R165, R164 ;  /* 0x000000a4a59a723e */ /* 0x000fe200000010ff */
[----:B------:R-:W-:Y:S01]  /*6670*/  FADD.FTZ R162, R162, R209 ;  /* 0x000000d1a2a27221 */ /* 0x000fe20000010000 */
[----:B---3--:R-:W-:Y:S01]  /*6680*/  F2FP.BF16.F32.PACK_AB R155, R167, R166 ;  /* 0x000000a6a79b723e */ /* 0x008fe200000010ff */
[----:B------:R-:W-:Y:S01]  /*6690*/  FADD.FTZ R161, R161, R160 ;  /* 0x000000a0a1a17221 */ /* 0x000fe20000010000 */
[----:B------:R-:W-:Y:S01]  /*66a0*/  IMAD.MOV.U32 R209, RZ, RZ, R13 ;  /* 0x000000ffffd17224 */ /* 0x000fe200078e000d */
[----:B------:R-:W0:Y:S01]  /*66b0*/  MUFU.EX2 R199, R199 ;  /* 0x000000c700c77308 */ /* 0x000e220000000800 */
[----:B------:R-:W-:Y:S01]  /*66c0*/  WARPGROUP.ARRIVE ;  /* 0x00000000000079c5 */ /* 0x000fe20000000000 */
[----:B------:R-:W-:Y:S01]  /*66d0*/  FADD.FTZ R163, R163, R162 ;  /* 0x000000a2a3a37221 */ /* 0x000fe20000010000 */
[----:B------:R-:W-:-:S03]  /*66e0*/  FADD.FTZ R164, R164, R161 ;  /* 0x000000a1a4a47221 */ /* 0x000fc60000010000 */
[----:B------:R-:W-:Y:S01]  /*66f0*/  FADD.FTZ R166, R166, R163 ;  /* 0x000000a3a6a67221 */ /* 0x000fe20000010000 */
[----:B------:R-:W-:Y:S01]  /*6700*/  HGMMA.64x256x16.F32.BF16 R24, R152, gdesc[UR8].tnspB, R24, gsb0 ;  /* 0x43e0000898187df0 */ /* 0x000fe20008001818 */
[----:B------:R-:W-:Y:S01]  /*6710*/  UIADD3 UR10, UR4, 0x100, URZ ;  /* 0x00000100040a7890 */ /* 0x000fe2000fffe03f */
[----:B------:R-:W-:Y:S01]  /*6720*/  FADD.FTZ R165, R165, R164 ;  /* 0x000000a4a5a57221 */ /* 0x000fe20000010000 */
[----:B------:R-:W-:Y:S01]  /*6730*/  UMOV UR11, 0x40000040 ;  /* 0x40000040000b7882 */ /* 0x000fe20000000000 */
[----:B------:R-:W-:Y:S01]  /*6740*/  FADD.FTZ R167, R167, R166 ;  /* 0x000000a6a7a77221 */ /* 0x000fe20000010000 */
        /* <DEDUP_REMOVED lines=13> */
[----:B------:R-:W-:-:S06]  /*6820*/  FADD.FTZ R175, R175, R174 ;  /* 0x000000aeafaf7221 */ /* 0x000fcc0000010000 */
        /* <DEDUP_REMOVED lines=44> */
[----:B0-----:R-:W-:Y:S01]  /*6af0*/  F2FP.BF16.F32.PACK_AB R155, R199, R198 ;  /* 0x000000c6c79b723e */ /* 0x001fe200000010ff */
        /* <DEDUP_REMOVED lines=10> */
.L_x_4375:
[----:B------:R-:W-:-:S13]  /*6ba0*/  ISETP.GE.AND P1, PT, R207, RZ, PT ;  /* 0x000000ffcf00720c */ /* 0x000fda0003f26270 */
[----:B------:R-:W-:Y:S05]  /*6bb0*/  @!P1 BRA `(.L_x_4385) ;  /* 0x0000002000bc9947 */ /* 0x000fea0003800000 */
[----:B------:R-:W-:Y:S02]  /*6bc0*/  IMAD.MOV.U32 R213, RZ, RZ, R20 ;  /* 0x000000ffffd57224 */ /* 0x000fe400078e0014 */
[----:B------:R-:W-:-:S07]  /*6bd0*/  IMAD.MOV.U32 R201, RZ, RZ, R13 ;  /* 0x000000ffffc97224 */ /* 0x000fce00078e000d */
.L_x_4394:
[----:B------:R-:W-:-:S04]  /*6be0*/  UIADD3 UR36, UR36, 0x1, URZ ;  /* 0x0000000124247890 */ /* 0x000fc8000fffe03f */
[----:B------:R-:W-:-:S04]  /*6bf0*/  UISETP.NE.AND UP0, UPT, UR36, 0x2, UPT ;  /* 0x000000022400788c */ /* 0x000fc8000bf05270 */
[----:B------:R-:W-:Y:S02]  /*6c00*/  USEL UR4, URZ, 0x1, UP0 ;  /* 0x000000013f047887 */ /* 0x000fe40008000000 */
[----:B------:R-:W-:Y:S02]  /*6c10*/  USEL UR36, UR36, URZ, UP0 ;  /* 0x0000003f24247287 */ /* 0x000fe40008000000 */
[----:B------:R-:W-:Y:S01]  /*6c20*/  ULOP3.LUT UR37, UR37, UR4, URZ, 0x3c, !UPT ;  /* 0x0000000425257292 */ /* 0x000fe2000f8e3c3f */
[----:B------:R-:W-:Y:S11]  /*6c30*/  @!P0 BRA `(.L_x_4386) ;  /* 0x0000000000048947 */ /* 0x000ff60003800000 */
[----:B------:R-:W-:Y:S01]  /*6c40*/  BPT.TRAP 0x1 ;  /* 0x000000040000795c */ /* 0x000fe20000300000 */
.L_x_4386:
        /* <DEDUP_REMOVED lines=9> */
.L_x_4387:
[----:B--2---:R-:W-:Y:S05]  /*6ce0*/  @P1 BRA `(.L_x_4388) ;  /* 0x0000000000081947 */ /* 0x004fea0003800000 */
[----:B------:R-:W2:Y:S02]  /*6cf0*/  SYNCS.PHASECHK.TRANS64.TRYWAIT P1, [UR4+0x32430], R13 ;  /* 0x0324300dff0075a7 */ /* 0x000ea40008020144 */
[----:B--2---:R-:W-:Y:S05]  /*6d00*/  @!P1 BRA `(.L_x_4389) ;  /* 0x000000ac00109947 */ /* 0x004fea0003800000 */
.L_x_4388:
        /* <DEDUP_REMOVED lines=31> */
.L_x_4390:
[----:B------:R3:W4:Y:S01]  /*6f00*/  SYNCS.PHASECHK.TRANS64.TRYWAIT P1, [UR4+0x32450], R13 ;  /* 0x0324500dff0075a7 */ /* 0x0007220008020144 */
[----:B------:R-:W-:Y:S05]  /*6f10*/  @!P0 BRA `(.L_x_4391) ;  /* 0x0000000000048947 */ /* 0x000fea0003800000 */
[----:B------:R-:W-:Y:S01]  /*6f20*/  BPT.TRAP 0x1 ;  /* 0x000000040000795c */ /* 0x000fe20000300000 */
.L_x_4391:
[----:B----4-:R-:W-:Y:S05]  /*6f30*/  @P1 BRA `(.L_x_4392) ;  /* 0x0000000000081947 */ /* 0x010fea0003800000 */
[----:B------:R-:W4:Y:S02]  /*6f40*/  SYNCS.PHASECHK.TRANS64.TRYWAIT P1, [UR4+0x32450], R13 ;  /* 0x0324500dff0075a7 */ /* 0x000f240008020144 */
[----:B----4-:R-:W-:Y:S05]  /*6f50*/  @!P1 BRA `(.L_x_4393) ;  /* 0x000000a800949947 */ /* 0x010fea0003800000 */
.L_x_4392:
[----:B------:R-:W-:Y:S01]  /*6f60*/  R2UR UR56, R10 ;  /* 0x000000000a3872ca */ /* 0x000fe200000e0000 */
[----:B------:R-:W-:Y:S01]  /*6f70*/  UIMAD UR5, UR36, 0xc00, UR7 ;  /* 0x00000c00240578a4 */ /* 0x000fe2000f8e0207 */
[----:B------:R-:W-:Y:S01]  /*6f80*/  R2UR UR57, R11 ;  /* 0x000000000b3972ca */ /* 0x000fe200000e0000 */
[----:B------:R-:W-:Y:S01]  /*6f90*/  WARPGROUP.ARRIVE ;  /* 0x00000000000079c5 */ /* 0x000fe20000000000 */
[----:B------:R-:W-:Y:S01]  /*6fa0*/  UMOV UR59, 0x40000040 ;  /* 0x40000040003b7882 */ /* 0x000fe20000000000 */
[----:B------:R-:W-:-:S04]  /*6fb0*/  UIADD3 UR10, UR5, 0x300, URZ ;  /* 0x00000300050a7890 */ /* 0x000fc8000fffe03f */
[----:B------:R-:W4:Y:S01]  /*6fc0*/  S2R R216, SR_TID.X ;  /* 0x0000000000d87919 */ /* 0x000f220000002100 */
[----:B------:R-:W-:Y:S01]  /*6fd0*/  UMOV UR11, 0x40000040 ;  /* 0x40000040000b7882 */ /* 0x000fe20000000000 */
[----:B------:R-:W-:Y:S01]  /*6fe0*/  UMOV UR58, UR5 ;  /* 0x00000005003a7c82 */ /* 0x000fe20008000000 */
[----:B------:R-:W-:Y:S01]  /*6ff0*/  UIADD3 UR14, UR5, 0x302, URZ ;  /* 0x00000302050e7890 */ /* 0x000fe2000fffe03f */
[C---:B------:R-:W-:Y:S01]  /*7000*/  ISETP.GT.AND P1, PT, R207.reuse, RZ, PT ;  /* 0x000000ffcf00720c */ /* 0x040fe20003f24270 */
[----:B------:R-:W-:Y:S01]  /*7010*/  UMOV UR15, 0x40000040 ;  /* 0x40000040000f7882 */ /* 0x000fe20000000000 */
[----:B------:R-:W-:Y:S01]  /*7020*/  UIADD3 UR18, UR5, 0x304, URZ ;  /* 0x0000030405127890 */ /* 0x000fe2000fffe03f */
[----:B------:R-:W-:Y:S01]  /*7030*/  VIADD R207, R207, 0xffffffff ;  /* 0xffffffffcfcf7836 */ /* 0x000fe20000000000 */
        /* <DEDUP_REMOVED lines=19> */
[----:B----4-:R-:W-:Y:S01]  /*7170*/  SHF.R.U32.HI R216, RZ, 0x7, R216 ;  /* 0x00000007ffd87819 */ /* 0x010fe200000116d8 */
        /* <DEDUP_REMOVED lines=63> */
[----:B--2---:R-:W-:-:S04]  /*7570*/  FMNMX.FTZ R20, R152, R201, !PT ;  /* 0x000000c998147209 */ /* 0x004fc80007810000 */
[----:B-1-3--:R-:W-:-:S04]  /*7580*/  FMNMX.FTZ R13, R153, R20, !PT ;  /* 0x00000014990d7209 */ /* 0x00afc80007810000 */
        /* <DEDUP_REMOVED lines=46> */
[----:B------:R-:W-:-:S05]  /*7870*/  FMNMX.FTZ R20, R199, R20, !PT ;  /* 0x00000014c7147209 */ /* 0x000fca0007810000 */
[----:B------:R-:W2:Y:S01]  /*7880*/  SHFL.BFLY PT, R13, R20, 0x2, 0x1f ;  /* 0x0c401f00140d7f89 */ /* 0x000ea200000e0000 */
[----:B-1----:R-:W-:-:S05]  /*7890*/  FMNMX.FTZ R21, R208, R21, !PT ;  /* 0x00000015d0157209 */ /* 0x002fca0007810000 */
[----:B------:R-:W1:Y:S01]  /*78a0*/  SHFL.BFLY PT, R210, R21, 0x1, 0x1f ;  /* 0x0c201f0015d27f89 */ /* 0x000e6200000e0000 */
[----:B--2---:R-:W-:-:S05]  /*78b0*/  FMNMX.FTZ R212, R20, R13, !PT ;  /* 0x0000000d14d47209 */ /* 0x004fca0007810000 */
[----:B------:R-:W2:Y:S01]  /*78c0*/  SHFL.BFLY PT, R215, R212, 0x1, 0x1f ;  /* 0x0c201f00d4d77f89 */ /* 0x000ea200000e0000 */
[----:B-1----:R-:W-:-:S05]  /*78d0*/  FMNMX.FTZ R13, R21, R210, !PT ;  /* 0x000000d2150d7209 */ /* 0x002fca0007810000 */
[C---:B0-----:R-:W-:Y:S01]  /*78e0*/  FMUL.FTZ R211, R13.reuse, UR5 ;  /* 0x000000050dd37c20 */ /* 0x041fe20008410000 */
[----:B------:R-:W-:-:S03]  /*78f0*/  FADD.FTZ R201, -R13, R201 ;  /* 0x000000c90dc97221 */ /* 0x000fc60000010100 */
[--C-:B------:R-:W-:Y:S01]  /*7900*/  FFMA.FTZ R208, R152, UR5, -R211.reuse ;  /* 0x0000000598d07c23 */ /* 0x100fe200080108d3 */
[--C-:B------:R-:W-:Y:S01]  /*7910*/  FFMA.FTZ R210, R157, UR5, -R211.reuse ;  /* 0x000000059dd27c23 */ /* 0x100fe200080108d3 */
[--C-:B------:R-:W-:Y:S01]  /*7920*/  FFMA.FTZ R209, R153, UR5, -R211.reuse ;  /* 0x0000000599d17c23 */ /* 0x100fe200080108d3 */
[----:B------:R-:W-:Y:S01]  /*7930*/  FMUL.FTZ R201, R201, UR5 ;  /* 0x00000005c9c97c20 */ /* 0x000fe20008410000 */
[----:B------:R-:W-:Y:S02]  /*7940*/  VIADD R153, R216, 0x8 ;  /* 0x00000008d8997836 */ /* 0x000fe40000000000 */
        /* <DEDUP_REMOVED lines=8> */
[----:B--2---:R-:W-:Y:S01]  /*79d0*/  FMNMX.FTZ R20, R212, R215, !PT ;  /* 0x000000d7d4147209 */ /* 0x004fe20007810000 */
[----:B------:R-:W0:Y:S01]  /*79e0*/  MUFU.EX2 R201, R201 ;  /* 0x000000c900c97308 */ /* 0x000e220000000800 */
[--C-:B------:R-:W-:Y:S01]  /*79f0*/  FFMA.FTZ R172, R172, UR5, -R211.reuse ;  /* 0x00000005acac7c23 */ /* 0x100fe200080108d3 */
[--C-:B------:R-:W-:Y:S01]  /*7a00*/  FFMA.FTZ R173, R173, UR5, -R211.reuse ;  /* 0x00000005adad7c23 */ /* 0x100fe200080108d3 */
[----:B------:R-:W-:Y:S01]  /*7a10*/  FFMA.FTZ R176, R176, UR5, -R211 ;  /* 0x00000005b0b07c23 */ /* 0x000fe200080108d3 */
[----:B------:R-:W-:Y:S01]  /*7a20*/  FADD.FTZ R21, -R20, R213 ;  /* 0x000000d514157221 */ /* 0x000fe20000010100 */
[----:B------:R-:W-:-:S02]  /*7a30*/  IMAD.U32 R213, RZ, RZ, UR4 ;  /* 0x00000004ffd57e24 */ /* 0x000fc4000f8e00ff */
[----:B------:R-:W-:Y:S01]  /*7a40*/  FMUL.FTZ R215, R20, UR5 ;  /* 0x0000000514d77c20 */ /* 0x000fe20008410000 */
[----:B------:R-:W-:Y:S01]  /*7a50*/  UIMAD UR4, UR36, 0xc00, UR6 ;  /* 0x00000c00240478a4 */ /* 0x000fe2000f8e0206 */
[----:B------:R-:W-:Y:S01]  /*7a60*/  FMUL.FTZ R157, R21, UR5 ;  /* 0x00000005159d7c20 */ /* 0x000fe20008410000 */
[----:B------:R-:W-:Y:S01]  /*7a70*/  @!P2 VIADD R152, R213, 0x32440 ;  /* 0x00032440d598a836 */ /* 0x000fe20000000000 */
[----:B------:R-:W-:Y:S01]  /*7a80*/  IADD3 R21, -R216, 0xb, RZ ;  /* 0x0000000bd8157810 */ /* 0x000fe20007ffe1ff */
[--C-:B------:R-:W-:Y:S01]  /*7a90*/  FFMA.FTZ R212, R154, UR5, -R215.reuse ;  /* 0x000000059ad47c23 */ /* 0x100fe200080108d7 */
[--C-:B------:R-:W-:Y:S01]  /*7aa0*/  FFMA.FTZ R214, R155, UR5, -R215.reuse ;  /* 0x000000059bd67c23 */ /* 0x100fe200080108d7 */
[--C-:B------:R-:W-:Y:S01]  /*7ab0*/  FFMA.FTZ R158, R158, UR5, -R215.reuse ;  /* 0x000000059e9e7c23 */ /* 0x100fe200080108d7 */
[----:B------:R-:W-:Y:S01]  /*7ac0*/  @!P2 PRMT R152, RZ, 0x654, R152 ;  /* 0x00000654ff98a816 */ /* 0x000fe20000000098 */
[--C-:B------:R-:W-:Y:S01]  /*7ad0*/  FFMA.FTZ R159, R159, UR5, -R215.reuse ;  /* 0x000000059f9f7c23 */ /* 0x100fe200080108d7 */
[----:B------:R1:W-:Y:S06]  /*7ae0*/  BAR.ARV R21, 0x100 ;  /* 0x000400150000751d */ /* 0x0003ec0000002000 */
        /* <DEDUP_REMOVED lines=152> */
[----:B------:R-:W-:Y:S01]  /*8470*/  FFMA.FTZ R175, R175, UR5, -R215 ;  /* 0x00000005afaf7c23 */ /* 0x000fe200080108d7 */
[--C-:B------:R-:W-:Y:S01]  /*8480*/  FFMA.FTZ R177, R177, UR5, -R211.reuse ;  /* 0x00000005b1b17c23 */ /* 0x100fe200080108d3 */
[----:B------:R-:W-:Y:S01]  /*8490*/  HGMMA.64x256x16.F32.BF16 R24, R152, gdesc[UR8].tnspB, R24, gsb0 ;  /* 0x43e0000898187df0 */ /* 0x000fe20008001818 */
[----:B------:R-:W0:Y:S01]  /*84a0*/  MUFU.EX2 R161, R161 ;  /* 0x000000a100a17308 */ /* 0x000e220000000800 */
[----:B------:R-:W-:Y:S01]  /*84b0*/  UIADD3 UR10, UR4, 0x80, URZ ;  /* 0x00000080040a7890 */ /* 0x000fe2000fffe03f */
[--C-:B------:R-:W-:Y:S01]  /*84c0*/  FFMA.FTZ R180, R180, UR5, -R211.reuse ;  /* 0x00000005b4b47c23 */ /* 0x100fe200080108d3 */
[----:B------:R-:W-:Y:S01]  /*84d0*/  UMOV UR11, 0x40000040 ;  /* 0x40000040000b7882 */ /* 0x000fe20000000000 */
[----:B------:R-:W-:Y:S01]  /*84e0*/  FFMA.FTZ R181, R181, UR5, -R211 ;  /* 0x00000005b5b57c23 */ /* 0x000fe200080108d3 */
[--C-:B------:R-:W-:Y:S01]  /*84f0*/  FFMA.FTZ R178, R178, UR5, -R215.reuse ;  /* 0x00000005b2b27c23 */ /* 0x100fe200080108d7 */
[--C-:B------:R-:W-:Y:S01]  /*8500*/  FFMA.FTZ R179, R179, UR5, -R215.reuse ;  /* 0x00000005b3b37c23 */ /* 0x100fe200080108d7 */
[--C-:B------:R-:W-:Y:S01]  /*8510*/  FFMA.FTZ R182, R182, UR5, -R215.reuse ;  /* 0x00000005b6b67c23 */ /* 0x100fe200080108d7 */
[----:B------:R-:W-:Y:S01]  /*8520*/  MUFU.EX2 R164, R164 ;  /* 0x000000a400a47308 */ /* 0x000fe20000000800 */
[----:B------:R-:W-:Y:S01]  /*8530*/  FFMA.FTZ R183, R183, UR5, -R215 ;  /* 0x00000005b7b77c23 */ /* 0x000fe200080108d7 */
[--C-:B------:R-:W-:Y:S01]  /*8540*/  FFMA.FTZ R184, R184, UR5, -R211.reuse ;  /* 0x00000005b8b87c23 */ /* 0x100fe200080108d3 */
[--C-:B------:R-:W-:Y:S01]  /*8550*/  FFMA.FTZ R185, R185, UR5, -R211.reuse ;  /* 0x00000005b9b97c23 */ /* 0x100fe200080108d3 */
[--C-:B------:R-:W-:Y:S01]  /*8560*/  FFMA.FTZ R188, R188, UR5, -R211.reuse ;  /* 0x00000005bcbc7c23 */ /* 0x100fe200080108d3 */
[----:B------:R-:W-:Y:S01]  /*8570*/  FFMA.FTZ R189, R189, UR5, -R211 ;  /* 0x00000005bdbd7c23 */ /* 0x000fe200080108d3 */
[--C-:B------:R-:W-:Y:S01]  /*8580*/  FFMA.FTZ R186, R186, UR5, -R215.reuse ;  /* 0x00000005baba7c23 */ /* 0x100fe200080108d7 */
[--C-:B------:R-:W-:Y:S01]  /*8590*/  FFMA.FTZ R187, R187, UR5, -R215.reuse ;  /* 0x00000005bbbb7c23 */ /* 0x100fe200080108d7 */
[----:B------:R-:W2:Y:S01]  /*85a0*/  MUFU.EX2 R165, R165 ;  /* 0x000000a500a57308 */ /* 0x000ea20000000800 */
[--C-:B------:R-:W-:Y:S01]  /*85b0*/  FFMA.FTZ R190, R190, UR5, -R215.reuse ;  /* 0x00000005bebe7c23 */ /* 0x100fe200080108d7 */
[----:B------:R-:W-:Y:S01]  /*85c0*/  FFMA.FTZ R191, R191, UR5, -R215 ;  /* 0x00000005bfbf7c23 */ /* 0x000fe200080108d7 */
[--C-:B------:R-:W-:Y:S01]  /*85d0*/  FFMA.FTZ R192, R192, UR5, -R211.reuse ;  /* 0x00000005c0c07c23 */ /* 0x100fe200080108d3 */
[--C-:B------:R-:W-:Y:S01]  /*85e0*/  FFMA.FTZ R193, R193, UR5, -R211.reuse ;  /* 0x00000005c1c17c23 */ /* 0x100fe200080108d3 */
[--C-:B------:R-:W-:Y:S01]  /*85f0*/  FFMA.FTZ R196, R196, UR5, -R211.reuse ;  /* 0x00000005c4c47c23 */ /* 0x100fe200080108d3 */
[----:B------:R-:W-:Y:S01]  /*8600*/  FFMA.FTZ R197, R197, UR5, -R211 ;  /* 0x00000005c5c57c23 */ /* 0x000fe200080108d3 */
[--C-:B------:R-:W-:Y:S01]  /*8610*/  FFMA.FTZ R194, R194, UR5, -R215.reuse ;  /* 0x00000005c2c27c23 */ /* 0x100fe200080108d7 */
[----:B------:R-:W-:Y:S01]  /*8620*/  MUFU.EX2 R162, R162 ;  /* 0x000000a200a27308 */ /* 0x000fe20000000800 */
[--C-:B------:R-:W-:Y:S01]  /*8630*/  FFMA.FTZ R195, R195, UR5, -R215.reuse ;  /* 0x00000005c3c37c23 */ /* 0x100fe200080108d7 */
[--C-:B------:R-:W-:Y:S01]  /*8640*/  FFMA.FTZ R198, R198, UR5, -R215.reuse ;  /* 0x00000005c6c67c23 */ /* 0x100fe200080108d7 */
[----:B------:R-:W-:Y:S01]  /*8650*/  FFMA.FTZ R199, R199, UR5, -R215 ;  /* 0x00000005c7c77c23 */ /* 0x000fe200080108d7 */
[----:B------:R-:W-:Y:S01]  /*8660*/  FFMA.FTZ R0, R201, R0, R208 ;  /* 0x00000000c9007223 */ /* 0x000fe200000100d0 */
[----:B------:R-:W-:Y:S01]  /*8670*/  FFMA.FTZ R157, R157, R12, R212 ;  /* 0x0000000c9d9d7223 */ /* 0x000fe200000100d4 */
[----:B------:R-:W-:-:S02]  /*8680*/  @!P2 VIADD R213, R213, 0x32460 ;  /* 0x00032460d5d5a836 */ /* 0x000fc40000000000 */
[----:B------:R-:W3:Y:S01]  /*8690*/  MUFU.EX2 R163, R163 ;  /* 0x000000a300a37308 */ /* 0x000ee20000000800 */
[----:B------:R-:W-:Y:S01]  /*86a0*/  FADD.FTZ R209, R209, R0 ;  /* 0x00000000d1d17221 */ /* 0x000fe20000010000 */
[----:B------:R-:W-:Y:S01]  /*86b0*/  FADD.FTZ R157, R214, R157 ;  /* 0x0000009dd69d7221 */ /* 0x000fe20000010000 */
[----:B------:R-:W-:Y:S01]  /*86c0*/  @!P2 PRMT R213, RZ, 0x654, R213 ;  /* 0x00000654ffd5a816 */ /* 0x000fe200000000d5 */
[----:B------:R-:W-:Y:S02]  /*86d0*/  IMAD.MOV.U32 R201, RZ, RZ, R13 ;  /* 0x000000ffffc97224 */ /* 0x000fe400078e000d */
[----:B------:R-:W-:Y:S01]  /*86e0*/  FADD.FTZ R209, R156, R209 ;  /* 0x000000d19cd17221 */ /* 0x000fe20000010000 */
[----:B------:R-:W-:Y:S01]  /*86f0*/  FADD.FTZ R158, R158, R157 ;  /* 0x0000009d9e9e7221 */ /* 0x000fe20000010000 */
[----:B------:R-:W-:Y:S02]  /*8700*/  MUFU.EX2 R166, R166 ;  /* 0x000000a600a67308 */ /* 0x000fe40000000800 */
[----:B------:R-:W-:Y:S01]  /*8710*/  FADD.FTZ R209, R210, R209 ;  /* 0x000000d1d2d17221 */ /* 0x000fe20000010000 */
[----:B------:R-:W-:-:S05]  /*8720*/  FADD.FTZ R159, R159, R158 ;  /* 0x0000009e9f9f7221 */ /* 0x000fca0000010000 */
[----:B------:R-:W4:Y:S08]  /*8730*/  MUFU.EX2 R167, R167 ;  /* 0x000000a700a77308 */ /* 0x000f300000000800 */
[----:B------:R-:W-:Y:S08]  /*8740*/  MUFU.EX2 R168, R168 ;  /* 0x000000a800a87308 */ /* 0x000ff00000000800 */
[----:B------:R-:W5:Y:S08]  /*8750*/  MUFU.EX2 R169, R169 ;  /* 0x000000a900a97308 */ /* 0x000f700000000800 */
[----:B------:R-:W-:Y:S08]  /*8760*/  MUFU.EX2 R172, R172 ;  /* 0x000000ac00ac7308 */ /* 0x000ff00000000800 */
[----:B------:R-:W1:Y:S08]  /*8770*/  MUFU.EX2 R173, R173 ;  /* 0x000000ad00ad7308 */ /* 0x000e700000000800 */
        /* <DEDUP_REMOVED lines=22> */
[----:B------:R-:W-:Y:S01]  /*88e0*/  MUFU.EX2 R196, R196 ;  /* 0x000000c400c47308 */ /* 0x000fe20000000800 */
[----:B------:R-:W-:-:S02]  /*88f0*/  WARPGROUP.DEPBAR.LE gsb0, 0x0 ;  /* 0x00008000000079c5 */ /* 0x000fc40000010000 */
[----:B0-----:R-:W-:-:S05]  /*8900*/  F2FP.BF16.F32.PACK_AB R152, R161, R160 ;  /* 0x000000a0a198723e */ /* 0x001fca00000010ff */
[----:B------:R-:W0:Y:S01]  /*8910*/  MUFU.EX2 R197, R197 ;  /* 0x000000c500c57308 */ /* 0x000e220000000800 */
[----:B--2---:R-:W-:Y:S01]  /*8920*/  F2FP.BF16.F32.PACK_AB R154, R165, R164 ;  /* 0x000000a4a59a723e */ /* 0x004fe200000010ff */
[----:B------:R-:W-:Y:S01]  /*8930*/  FADD.FTZ R160, R160, R209 ;  /* 0x000000d1a0a07221 */ /* 0x000fe20000010000 */
[----:B---3--:R-:W-:Y:S01]  /*8940*/  F2FP.BF16.F32.PACK_AB R153, R163, R162 ;  /* 0x000000a2a399723e */ /* 0x008fe200000010ff */
[----:B------:R-:W-:Y:S01]  /*8950*/  FADD.FTZ R162, R162, R159 ;  /* 0x0000009fa2a27221 */ /* 0x000fe20000010000 */
[----:B----4-:R-:W-:Y:S01]  /*8960*/  F2FP.BF16.F32.PACK_AB R155, R167, R166 ;  /* 0x000000a6a79b723e */ /* 0x010fe200000010ff */
        /* <DEDUP_REMOVED lines=8> */
[----:B------:R-:W2:Y:S01]  /*89f0*/  MUFU.EX2 R195, R195 ;  /* 0x000000c300c37308 */ /* 0x000ea20000000800 */
[----:B------:R-:W-:Y:S01]  /*8a00*/  UMOV UR11, 0x40000040 ;  /* 0x40000040000b7882 */ /* 0x000fe20000000000 */
[----:B------:R-:W-:Y:S01]  /*8a10*/  FADD.FTZ R165, R165, R164 ;  /* 0x000000a4a5a57221 */ /* 0x000fe20000010000 */
[----:B------:R-:W-:-:S05]  /*8a20*/  FADD.FTZ R167, R167, R166 ;  /* 0x000000a6a7a77221 */ /* 0x000fca0000010000 */
[----:B------:R-:W-:Y:S08]  /*8a30*/  MUFU.EX2 R198, R198 ;  /* 0x000000c600c67308 */ /* 0x000ff00000000800 */
[----:B------:R-:W3:Y:S01]  /*8a40*/  MUFU.EX2 R199, R199 ;  /* 0x000000c700c77308 */ /* 0x000ee20000000800 */
[----:B------:R-:W-:Y:S02]  /*8a50*/  WARPGROUP.DEPBAR.LE gsb0, 0x0 ;  /* 0x00008000000079c5 */ /* 0x000fe40000010000 */
[----:B-----5:R-:W-:Y:S01]  /*8a60*/  F2FP.BF16.F32.PACK_AB R152, R169, R168 ;  /* 0x000000a8a998723e */ /* 0x020fe200000010ff */
[----:B------:R-:W-:Y:S01]  /*8a70*/  FADD.FTZ R168, R168, R165 ;  /* 0x000000a5a8a87221 */ /* 0x000fe20000010000 */
[----:B-1----:R-:W-:-:S02]  /*8a80*/  F2FP.BF16.F32.PACK_AB R154, R173, R172 ;  /* 0x000000acad9a723e */ /* 0x002fc400000010ff */
[----:B------:R-:W-:Y:S01]  /*8a90*/  F2FP.BF16.F32.PACK_AB R153, R171, R170 ;  /* 0x000000aaab99723e */ /* 0x000fe200000010ff */
[----:B------:R-:W-:Y:S01]  /*8aa0*/  FADD.FTZ R170, R170, R167 ;  /* 0x000000a7aaaa7221 */ /* 0x000fe20000010000 */
[----:B------:R-:W-:Y:S01]  /*8ab0*/  F2FP.BF16.F32.PACK_AB R155, R175, R174 ;  /* 0x000000aeaf9b723e */ /* 0x000fe200000010ff */
[----:B------:R-:W-:Y:S02]  /*8ac0*/  FADD.FTZ R169, R169, R168 ;  /* 0x000000a8a9a97221 */ /* 0x000fe40000010000 */
[----:B------:R-:W-:Y:S01]  /*8ad0*/  FADD.FTZ R171, R171, R170 ;  /* 0x000000aaabab7221 */ /* 0x000fe20000010000 */
[----:B------:R-:W-:Y:S01]  /*8ae0*/  WARPGROUP.ARRIVE ;  /* 0x00000000000079c5 */ /* 0x000fe20000000000 */
[----:B------:R-:W-:Y:S02]  /*8af0*/  FADD.FTZ R172, R172, R169 ;  /* 0x000000a9acac7221 */ /* 0x000fe40000010000 */
[----:B------:R-:W-:Y:S02]  /*8b00*/  FADD.FTZ R174, R174, R171 ;  /* 0x000000abaeae7221 */ /* 0x000fe40000010000 */
[----:B------:R-:W-:Y:S01]  /*8b10*/  FADD.FTZ R173, R173, R172 ;  /* 0x000000acadad7221 */ /* 0x000fe20000010000 */
[----:B------:R-:W-:Y:S01]  /*8b20*/  HGMMA.64x256x16.F32.BF16 R24, R152, gdesc[UR8].tnspB, R24, gsb0 ;  /* 0x43e0000898187df0 */ /* 0x000fe20008001818 */
[----:B------:R-:W-:Y:S01]  /*8b30*/  UIADD3 UR10, UR4, 0x180, URZ ;  /* 0x00000180040a7890 */ /* 0x000fe2000fffe03f */
[----:B------:R-:W-:Y:S01]  /*8b40*/  FADD.FTZ R175, R175, R174 ;  /* 0x000000aeafaf7221 */ /* 0x000fe20000010000 */
[----:B------:R-:W-:Y:S01]  /*8b50*/  UMOV UR11, 0x40000040 ;  /* 0x40000040000b7882 */ /* 0x000fe20000000000 */
[----:B------:R-:W-:-:S02]  /*8b60*/  WARPGROUP.DEPBAR.LE gsb0, 0x0 ;  /* 0x00008000000079c5 */ /* 0x000fc40000010000 */
[----:B------:R-:W-:Y:S01]  /*8b70*/  F2FP.BF16.F32.PACK_AB R152, R177, R176 ;  /* 0x000000b0b198723e */ /* 0x000fe200000010ff */
[----:B------:R-:W-:Y:S01]  /*8b80*/  FADD.FTZ R176, R176, R173 ;  /* 0x000000adb0b07221 */ /* 0x000fe20000010000 */
[----:B------:R-:W-:Y:S02]  /*8b90*/  F2FP.BF16.F32.PACK_AB R154, R181, R180 ;  /* 0x000000b4b59a723e */ /* 0x000fe400000010ff */
        /* <DEDUP_REMOVED lines=8> */
[----:B------:R-:W-:-:S07]  /*8c20*/  FADD.FTZ R181, R181, R180 ;  /* 0x000000b4b5b57221 */ /* 0x000fce0000010000 */
[----:B------:R-:W-:Y:S01]  /*8c30*/  HGMMA.64x256x16.F32.BF16 R24, R152, gdesc[UR8].tnspB, R24, gsb0 ;  /* 0x43e0000898187df0 */ /* 0x000fe20008001818 */
[----:B------:R-:W-:Y:S01]  /*8c40*/  UIADD3 UR10, UR4, 0x200, URZ ;  /* 0x00000200040a7890 */ /* 0x000fe2000fffe03f */
[----:B------:R-:W-:Y:S01]  /*8c50*/  FADD.FTZ R183, R183, R182 ;  /* 0x000000b6b7b77221 */ /* 0x000fe20000010000 */
[----:B------:R-:W-:Y:S01]  /*8c60*/  UMOV UR11, 0x40000040 ;  /* 0x40000040000b7882 */ /* 0x000fe20000000000 */
[----:B------:R-:W-:Y:S02]  /*8c70*/  WARPGROUP.DEPBAR.LE gsb0, 0x0 ;  /* 0x00008000000079c5 */ /* 0x000fe40000010000 */
[----:B------:R-:W-:Y:S01]  /*8c80*/  F2FP.BF16.F32.PACK_AB R152, R185, R184 ;  /* 0x000000b8b998723e */ /* 0x000fe200000010ff */
[----:B------:R-:W-:Y:S01]  /*8c90*/  FADD.FTZ R184, R184, R181 ;  /* 0x000000b5b8b87221 */ /* 0x000fe20000010000 */
[----:B------:R-:W-:Y:S02]  /*8ca0*/  F2FP.BF16.F32.PACK_AB R154, R189, R188 ;  /* 0x000000bcbd9a723e */ /* 0x000fe400000010ff */
        /* <DEDUP_REMOVED lines=16> */
[----:B0-----:R-:W-:Y:S02]  /*8db0*/  F2FP.BF16.F32.PACK_AB R154, R197, R196 ;  /* 0x000000c4c59a723e */ /* 0x001fe400000010ff */
[----:B--2---:R-:W-:Y:S01]  /*8dc0*/  F2FP.BF16.F32.PACK_AB R153, R195, R194 ;  /* 0x000000c2c399723e */ /* 0x004fe200000010ff */
[----:B------:R-:W-:Y:S01]  /*8dd0*/  FADD.FTZ R194, R194, R191 ;  /* 0x000000bfc2c27221 */ /* 0x000fe20000010000 */
[----:B---3--:R-:W-:Y:S01]  /*8de0*/  F2FP.BF16.F32.PACK_AB R155, R199, R198 ;  /* 0x000000c6c79b723e */ /* 0x008fe200000010ff */
[----:B------:R-:W-:-:S02]  /*8df0*/  FADD.FTZ R193, R193, R192 ;  /* 0x000000c0c1c17221 */ /* 0x000fc40000010000 */
[----:B------:R-:W-:Y:S01]  /*8e00*/  FADD.FTZ R195, R195, R194 ;  /* 0x000000c2c3c37221 */ /* 0x000fe20000010000 */
[----:B------:R-:W-:Y:S01]  /*8e10*/  WARPGROUP.ARRIVE ;  /* 0x00000000000079c5 */ /* 0x000fe20000000000 */
[----:B------:R-:W-:Y:S02]  /*8e20*/  FADD.FTZ R0, R196, R193 ;  /* 0x000000c1c4007221 */ /* 0x000fe40000010000 */
[----:B------:R-:W-:Y:S02]  /*8e30*/  FADD.FTZ R12, R198, R195 ;  /* 0x000000c3c60c7221 */ /* 0x000fe40000010000 */
[----:B------:R-:W-:-:S07]  /*8e40*/  FADD.FTZ R0, R197, R0 ;  /* 0x00000000c5007221 */ /* 0x000fce0000010000 */
[----:B------:R-:W-:Y:S01]  /*8e50*/  HGMMA.64x256x16.F32.BF16 R24, R152, gdesc[UR8].tnspB, R24, gsb0 ;  /* 0x43e0000898187df0 */ /* 0x000fe20008001818 */
[----:B------:R-:W-:Y:S02]  /*8e60*/  FADD.FTZ R12, R199, R12 ;  /* 0x0000000cc70c7221 */ /* 0x000fe40000010000 */
[----:B------:R-:W-:Y:S02]  /*8e70*/  WARPGROUP.DEPBAR.LE gsb0, 0x0 ;  /* 0x00008000000079c5 */ /* 0x000fe40000010000 */
[----:B------:R0:W-:Y:S02]  /*8e80*/  @!P2 SYNCS.ARRIVE.TRANS64.RED.A1T0 RZ, [R213+URZ], RZ ;  /* 0x000000ffd5ffa9a7 */ /* 0x0001e4000810043f */
[----:B0-----:R-:W-:Y:S01]  /*8e90*/  IMAD.MOV.U32 R213, RZ, RZ, R20 ;  /* 0x000000ffffd57224 */ /* 0x001fe200078e0014 */
[----:B------:R-:W-:Y:S06]  /*8ea0*/  @P1 BRA `(.L_x_4394) ;  /* 0xffffffdc004c1947 */ /* 0x000fec000383ffff */
.L_x_4385:
[----:B------:R-:W1:Y:S01]  /*8eb0*/  SHFL.BFLY PT, R3, R0, 0x2, 0x1f ;  /* 0x0c401f0000037f89 */ /* 0x000e6200000e0000 */
[----:B------:R-:W-:Y:S01]  /*8ec0*/  IMAD.MOV.U32 R4, RZ, RZ, RZ ;  /* 0x000000ffff047224 */ /* 0x000fe200078e00ff */
[----:B------:R-:W-:Y:S01]  /*8ed0*/  R2UR UR4, R222 ;  /* 0x00000000de0472ca */ /* 0x000fe200000e0000 */
[----:B------:R-:W-:Y:S01]  /*8ee0*/  UIADD3 UR36, UR36, 0x1, URZ ;  /* 0x0000000124247890 */ /* 0x000fe2000fffe03f */
[----:B------:R-:W2:Y:S01]  /*8ef0*/  SHFL.BFLY PT, R5, R12, 0x2, 0x1f ;  /* 0x0c401f000c057f89 */ /* 0x000ea200000e0000 */
[----:B------:R-:W-:Y:S01]  /*8f00*/  IMAD.U32 R8, RZ, RZ, UR5 ;  /* 0x00000005ff087e24 */ /* 0x000fe2000f8e00ff */
[----:B------:R3:W-:Y:S06]  /*8f10*/  BAR.ARV R21, 0x100 ;  /* 0x000400150000751d */ /* 0x0007ec0000002000 */
[----:B------:R-:W-:-:S02]  /*8f20*/  UISETP.NE.AND UP0, UPT, UR36, 0x2, UPT ;  /* 0x000000022400788c */ /* 0x000fc4000bf05270 */
[----:B------:R-:W-:Y:S06]  /*8f30*/  BAR.ARV 0x8, 0x180 ;  /* 0x0206000000007b1d */ /* 0x000fec0000002000 */
[----:B------:R-:W-:Y:S01]  /*8f40*/  UIADD3 UR4, UR4, 0x1, URZ ;  /* 0x0000000104047890 */ /* 0x000fe2000fffe03f */
[----:B------:R-:W-:Y:S01]  /*8f50*/  PLOP3.LUT P0, PT, PT, PT, PT, 0x8, 0x0 ;  /* 0x000000000000781c */ /* 0x000fe20003f0e170 */
[----:B-1----:R-:W-:Y:S01]  /*8f60*/  FADD.FTZ R3, R3, R0 ;  /* 0x0000000003037221 */ /* 0x002fe20000010000 */
[----:B------:R-:W-:Y:S01]  /*8f70*/  IMAD.MOV.U32 R0, RZ, RZ, RZ ;  /* 0x000000ffff007224 */ /* 0x000fe200078e00ff */
[----:B------:R-:W-:Y:S01]  /*8f80*/  USEL UR36, UR36, URZ, UP0 ;  /* 0x0000003f24247287 */ /* 0x000fe20008000000 */
[----:B--2---:R-:W-:-:S02]  /*8f90*/  FADD.FTZ R5, R5, R12 ;  /* 0x0000000c05057221 */ /* 0x004fc40000010000 */
[----:B------:R-:W1:Y:S01]  /*8fa0*/  SHFL.BFLY PT, R2, R3, 0x1, 0x1f ;  /* 0x0c201f0003027f89 */ /* 0x000e6200000e0000 */
[----:B------:R-:W-:Y:S01]  /*8fb0*/  IMAD.U32 R222, RZ, RZ, UR4 ;  /* 0x00000004ffde7e24 */ /* 0x000fe2000f8e00ff */
[----:B------:R-:W-:-:S04]  /*8fc0*/  USEL UR4, URZ, 0x1, UP0 ;  /* 0x000000013f047887 */ /* 0x000fc80008000000 */
[----:B------:R-:W-:Y:S01]  /*8fd0*/  ULOP3.LUT UR37, UR37, UR4, URZ, 0x3c, !UPT ;  /* 0x0000000425257292 */ /* 0x000fe2000f8e3c3f */
[----:B-1----:R-:W-:Y:S01]  /*8fe0*/  FADD.FTZ R7, R3, R2 ;  /* 0x0000000203077221 */ /* 0x002fe20000010000 */
[----:B------:R-:W-:Y:S01]  /*8ff0*/  IMAD.MOV.U32 R3, RZ, RZ, -0x800000 ;  /* 0xff800000ff037424 */ /* 0x000fe200078e00ff */
[----:B------:R-:W1:Y:S03]  /*9000*/  SHFL.BFLY PT, R2, R5, 0x1, 0x1f ;  /* 0x0c201f0005027f89 */ /* 0x000e6600000e0000 */
[----:B------:R-:W-:-:S13]  /*9010*/  FSETP.NE.FTZ.AND P1, PT, R7, RZ, PT ;  /* 0x000000ff0700720b */ /* 0x000fda0003f35000 */
[----:B------:R-:W2:Y:S01]  /*9020*/  @P1 MUFU.RCP R4, R7 ;  /* 0x0000000700041308 */ /* 0x000ea20000001000 */
[----:B-1----:R-:W-:Y:S01]  /*9030*/  FADD.FTZ R6, R5, R2 ;  /* 0x0000000205067221 */ /* 0x002fe20000010000 */
[----:B------:R-:W-:-:S06]  /*9040*/  IMAD.MOV.U32 R2, RZ, RZ, -0x800000 ;  /* 0xff800000ff027424 */ /* 0x000fcc00078e00ff */
[----:B------:R-:W1:Y:S01]  /*9050*/  @P1 MUFU.LG2 R5, R7 ;  /* 0x0000000700051308 */ /* 0x000e620000000c00 */
[----:B------:R-:W-:Y:S01]  /*9060*/  FSETP.NE.FTZ.AND P2, PT, R6, RZ, PT ;  /* 0x000000ff0600720b */ /* 0x000fe20003f55000 */
        /* <DEDUP_REMOVED lines=8> */
[----:B------:R-:W-:-:S04]  /*90f0*/  FMUL.FTZ R173, R40, R4 ;  /* 0x0000000428ad7220 */ /* 0x000fc80000410000 */
[----:B------:R-:W-:Y:S01]  /*9100*/  @P2 MUFU.RCP R0, R6 ;  /* 0x0000000600002308 */ /* 0x000fe20000001000 */
[-C--:B------:R-:W-:Y:S01]  /*9110*/  FMUL.FTZ R41, R41, R4.reuse ;  /* 0x0000000429297220 */ /* 0x080fe20000410000 */
[-C--:B------:R-:W-:Y:S01]  /*9120*/  FMUL.FTZ R174, R44, R4.reuse ;  /* 0x000000042cae7220 */ /* 0x080fe20000410000 */
[-C--:B------:R-:W-:Y:S01]  /*9130*/  FMUL.FTZ R45, R45, R4.reuse ;  /* 0x000000042d2d7220 */ /* 0x080fe20000410000 */
[-C--:B------:R-:W-:Y:S01]  /*9140*/  FMUL.FTZ R175, R48, R4.reuse ;  /* 0x0000000430af7220 */ /* 0x080fe20000410000 */
[-C--:B------:R-:W-:Y:S01]  /*9150*/  FMUL.FTZ R49, R49, R4.reuse ;  /* 0x0000000431317220 */ /* 0x080fe20000410000 */
[-C--:B------:R-:W-:Y:S01]  /*9160*/  FMUL.FTZ R176, R52, R4.reuse ;  /* 0x0000000434b07220 */ /* 0x080fe20000410000 */
[-C--:B------:R-:W-:Y:S01]  /*9170*/  FMUL.FTZ R53, R53, R4.reuse ;  /* 0x0000000435357220 */ /* 0x080fe20000410000 */
[----:B------:R-:W2:Y:S01]  /*9180*/  @P2 MUFU.LG2 R6, R6 ;  /* 0x0000000600062308 */ /* 0x000ea20000000c00 */
        /* <DEDUP_REMOVED lines=50> */
[----:B-1----:R-:W-:Y:S01]  /*94b0*/  @P1 FMUL.FTZ R5, R5, 0.69314718246459960938 ;  /* 0x3f31721805051820 */ /* 0x002fe20000410000 */
[----:B--2---:R-:W-:Y:S01]  /*94c0*/  @P2 FMUL.FTZ R7, R6, 0.69314718246459960938 ;  /* 0x3f31721806072820 */ /* 0x004fe20000410000 */
        /* <DEDUP_REMOVED lines=66> */
[----:B---3--:R-:W-:-:S07]  /*98f0*/  @P2 FFMA.FTZ R2, R8, R20, R7 ;  /* 0x0000001408022223 */ /* 0x008fce0000010007 */
.L_x_4363:
[----:B------:R-:W1:Y:S01]  /*9900*/  S2R R5, SR_CgaCtaId ;  /* 0x0000000000057919 */ /* 0x000e620000008800 */
[----:B------:R-:W-:Y:S01]  /*9910*/  MOV R194, 0x400 ;  /* 0x0000040000c27802 */ /* 0x000fe20000000f00 */
[----:B------:R-:W-:Y:S01]  /*9920*/  BSSY B0, `(.L_x_4395) ;  /* 0x0000297000007945 */ /* 0x000fe20003800000 */
[----:B------:R-:W-:Y:S02]  /*9930*/  BAR.SYNC.DEFER_BLOCKING 0x5, 0x180 ;  /* 0x0146000000007b1d */ /* 0x000fe40000010000 */
[----:B-1----:R-:W-:-:S05]  /*9940*/  LEA R194, R5, R194, 0x18 ;  /* 0x000000c205c27211 */ /* 0x002fca00078ec0ff */
[----:B------:R-:W1:Y:S02]  /*9950*/  LDS R4, [R194+0x324d0] ;  /* 0x0324d000c2047984 */ /* 0x000e640000000800 */
[----:B-1----:R-:W-:Y:S01]  /*9960*/  R2UR UR4, R4 ;  /* 0x00000000040472ca */ /* 0x002fe200000e0000 */
[----:B------:R-:W-:Y:S06]  /*9970*/  BAR.ARV 0x4, 0x180 ;  /* 0x0106000000007b1d */ /* 0x000fec0000002000 */
[----:B------:R-:W-:Y:S08]  /*9980*/  @P0 BRA `(.L_x_4396) ;  /* 0x0000001c00540947 */ /* 0x000ff00003800000 */
[----:B------:R-:W1:Y:S01]  /*9990*/  S2R R5, SR_SWINHI ;  /* 0x0000000000057919 */ /* 0x000e620000002f00 */
[----:B------:R-:W-:Y:S01]  /*99a0*/  F2FP.BF16.F32.PACK_AB R24, R25, R24 ;  /* 0x000000181918723e */ /* 0x000fe200000010ff */
[----:B------:R-:W-:Y:S01]  /*99b0*/  ULDC.64 UR8, c[0x0][0xc90] ;  /* 0x0003240000087ab9 */ /* 0x000fe20000000a00 */
[----:B------:R-:W-:Y:S02]  /*99c0*/  F2FP.BF16.F32.PACK_AB R25, R32, R26 ;  /* 0x0000001a2019723e */ /* 0x000fe400000010ff */
[----:B------:R-:W-:Y:S02]  /*99d0*/  F2FP.BF16.F32.PACK_AB R26, R29, R28 ;  /* 0x0000001c1d1a723e */ /* 0x000fe400000010ff */
[----:B------:R-:W-:Y:S02]  /*99e0*/  F2FP.BF16.F32.PACK_AB R27, R27, R30 ;  /* 0x0000001e1b1b723e */ /* 0x000fe400000010ff */
[----:B------:R-:W-:Y:S02]  /*99f0*/  R2UR UR11, R219 ;  /* 0x00000000db0b72ca */ /* 0x000fe400000e0000 */
[----:B------:R-:W-:-:S11]  /*9a00*/  R2UR UR13, R220 ;  /* 0x00000000dc0d72ca */ /* 0x000fd600000e0000 */
[----:B------:R-:W-:Y:S02]  /*9a10*/  USHF.R.S32.HI UR10, URZ, 0x1f, UR11 ;  /* 0x0000001f3f0a7899 */ /* 0x000fe4000801140b */
[----:B------:R-:W-:Y:S02]  /*9a20*/  UIMAD.WIDE.U32 UR6, UR11, UR8, URZ ;  /* 0x000000080b0672a5 */ /* 0x000fe4000f8e003f */
[----:B------:R-:W-:Y:S02]  /*9a30*/  UIMAD UR5, UR10, UR8, URZ ;  /* 0x000000080a0572a4 */ /* 0x000fe4000f8e023f */
[----:B------:R-:W-:Y:S02]  /*9a40*/  USHF.R.S32.HI UR12, URZ, 0x1f, UR13 ;  /* 0x0000001f3f0c7899 */ /* 0x000fe4000801140d */
[----:B------:R-:W-:Y:S01]  /*9a50*/  UIMAD UR5, UR11, UR9, UR5 ;  /* 0x000000090b0572a4 */ /* 0x000fe2000f8e0205 */
[----:B------:R-:W-:Y:S02]  /*9a60*/  MOV R164, R194 ;  /* 0x000000c200a47202 */ /* 0x000fe40000000f00 */
[----:B-1----:R-:W-:Y:S01]  /*9a70*/  MOV R165, R5 ;  /* 0x0000000500a57202 */ /* 0x002fe20000000f00 */
[----:B------:R-:W-:Y:S01]  /*9a80*/  IMAD R5, R221, 0x40, R200 ;  /* 0x00000040dd057824 */ /* 0x000fe200078e02c8 */
[----:B------:R-:W-:Y:S01]  /*9a90*/  ULDC.64 UR8, c[0x0][0xc98] ;  /* 0x0003260000087ab9 */ /* 0x000fe20000000a00 */
[----:B------:R-:W-:Y:S01]  /*9aa0*/  UIADD3 UR7, UR7, UR5, URZ ;  /* 0x0000000507077290 */ /* 0x000fe2000fffe03f */
[----:B------:R-:W-:Y:S01]  /*9ab0*/  IMAD.WIDE R20, R226, 0x2, R164 ;  /* 0x00000002e2147825 */ /* 0x000fe200078e02a4 */
[----:B------:R-:W-:-:S02]  /*9ac0*/  UIMAD UR5, UR12, UR8, URZ ;  /* 0x000000080c0572a4 */ /* 0x000fc4000f8e023f */
[----:B------:R-:W-:Y:S01]  /*9ad0*/  UIMAD.WIDE.U32 UR6, UR13, UR8, UR6 ;  /* 0x000000080d0672a5 */ /* 0x000fe2000f8e0006 */
[----:B------:R-:W-:Y:S01]  /*9ae0*/  IMAD.WIDE R164, R5, 0x2, R164 ;  /* 0x0000000205a47825 */ /* 0x000fe200078e02a4 */
[C---:B------:R-:W-:Y:S01]  /*9af0*/  IADD3 R119, P5, R20.reuse, 0xc020, RZ ;  /* 0x0000c02014777810 */ /* 0x040fe20007fbe0ff */
[----:B------:R-:W-:Y:S01]  /*9b00*/  UIMAD UR5, UR13, UR9, UR5 ;  /* 0x000000090d0572a4 */ /* 0x000fe2000f8e0205 */
[C---:B------:R-:W-:Y:S02]  /*9b10*/  IADD3 R107, P2, R20.reuse, 0x8040, RZ ;  /* 0x00008040146b7810 */ /* 0x040fe40007f5e0ff */
[C---:B------:R-:W-:Y:S01]  /*9b20*/  LOP3.LUT R167, R20.reuse, 0x380, RZ, 0xc0, !PT ;  /* 0x0000038014a77812 */ /* 0x040fe200078ec0ff */
[--C-:B------:R-:W-:Y:S01]  /*9b30*/  IMAD.X R9, RZ, RZ, R21.reuse, P5 ;  /* 0x000000ffff097224 */ /* 0x100fe200028e0615 */
[C---:B------:R-:W-:Y:S01]  /*9b40*/  IADD3 R7, P3, R20.reuse, 0xc060, RZ ;  /* 0x0000c06014077810 */ /* 0x040fe20007f7e0ff */
[--C-:B------:R-:W-:Y:S01]  /*9b50*/  IMAD.X R19, RZ, RZ, R21.reuse, P2 ;  /* 0x000000ffff137224 */ /* 0x100fe200010e0615 */
[----:B------:R-:W-:Y:S01]  /*9b60*/  LOP3.LUT R8, R119, 0x380, RZ, 0xc0, !PT ;  /* 0x0000038077087812 */ /* 0x000fe200078ec0ff */
[----:B------:R-:W-:Y:S01]  /*9b70*/  ULDC.64 UR8, c[0x0][0xbe8] ;  /* 0x0002fa0000087ab9 */ /* 0x000fe20000000a00 */
[----:B------:R-:W-:Y:S01]  /*9b80*/  SHF.R.U64 R167, R167, 0x3, RZ ;  /* 0x00000003a7a77819 */ /* 0x000fe200000012ff */
[----:B------:R-:W-:Y:S01]  /*9b90*/  IMAD.X R5, RZ, RZ, R21, P3 ;  /* 0x000000ffff057224 */ /* 0x000fe200018e0615 */
[----:B------:R-:W-:-:S02]  /*9ba0*/  IADD3 R16, P2, R20, 0x4000, RZ ;  /* 0x0000400014107810 */ /* 0x000fc40007f5e0ff */
[----:B------:R-:W-:Y:S02]  /*9bb0*/  LOP3.LUT R4, R7, 0x380, RZ, 0xc0, !PT ;  /* 0x0000038007047812 */ /* 0x000fe400078ec0ff */
[----:B------:R-:W-:Y:S01]  /*9bc0*/  SHF.R.U64 R8, R8, 0x3, RZ ;  /* 0x0000000308087819 */ /* 0x000fe200000012ff */
[--C-:B------:R-:W-:Y:S01]  /*9bd0*/  IMAD.X R17, RZ, RZ, R21.reuse, P2 ;  /* 0x000000ffff117224 */ /* 0x100fe200010e0615 */
[----:B------:R-:W-:Y:S01]  /*9be0*/  LOP3.LUT R166, R167, R20, RZ, 0x3c, !PT ;  /* 0x00000014a7a67212 */ /* 0x000fe200078e3cff */
[----:B------:R-:W-:Y:S01]  /*9bf0*/  IMAD.MOV.U32 R167, RZ, RZ, R21 ;  /* 0x000000ffffa77224 */ /* 0x000fe200078e0015 */
[----:B------:R-:W-:Y:S02]  /*9c00*/  SHF.R.U64 R4, R4, 0x3, RZ ;  /* 0x0000000304047819 */ /* 0x000fe400000012ff */
[C---:B------:R-:W-:Y:S02]  /*9c10*/  IADD3 R123, P4, R20.reuse, 0xc040, RZ ;  /* 0x0000c040147b7810 */ /* 0x040fe40007f9e0ff */
        /* <DEDUP_REMOVED lines=8> */
[----:B------:R-:W-:Y:S01]  /*9ca0*/  IADD3 R119, P2, R164, 0x7000, RZ ;  /* 0x00007000a4777810 */ /* 0x000fe20007f5e0ff */
[--C-:B------:R-:W-:Y:S01]  /*9cb0*/  IMAD.X R151, RZ, RZ, R21.reuse, P3 ;  /* 0x000000ffff977224 */ /* 0x100fe200018e0615 */
[----:B------:R-:W-:Y:S01]  /*9cc0*/  LOP3.LUT R4, R4, R7, RZ, 0x3c, !PT ;  /* 0x0000000704047212 */ /* 0x000fe200078e3cff */
[----:B------:R-:W-:Y:S01]  /*9cd0*/  IMAD.X R7, RZ, RZ, R21, P4 ;  /* 0x000000ffff077224 */ /* 0x000fe200020e0615 */
[----:B------:R-:W-:Y:S01]  /*9ce0*/  MOV R167, R166 ;  /* 0x000000a600a77202 */ /* 0x000fe20000000f00 */
[----:B------:R-:W-:Y:S01]  /*9cf0*/  BAR.SYNC.DEFER_BLOCKING 0x1, 0x100 ;  /* 0x0044000000007b1d */ /* 0x000fe20000010000 */
[----:B------:R-:W-:-:S02]  /*9d00*/  LOP3.LUT R118, R119, 0x380, RZ, 0xc0, !PT ;  /* 0x0000038077767812 */ /* 0x000fc400078ec0ff */
[C---:B------:R-:W-:Y:S02]  /*9d10*/  IADD3 R103, P4, R20.reuse, 0x8000, RZ ;  /* 0x0000800014677810 */ /* 0x040fe40007f9e0ff */
[----:B------:R-:W-:-:S03]  /*9d20*/  IADD3 R110, P5, R20, 0x4060, RZ ;  /* 0x00004060146e7810 */ /* 0x000fc60007fbe0ff */
[----:B------:R-:W1:Y:S01]  /*9d30*/  LDC R166, c[0x0][0xce8] ;  /* 0x00033a00ffa67b82 */ /* 0x000e620000000800 */
        /* <DEDUP_REMOVED lines=10> */
[----:B------:R-:W-:Y:S01]  /*9de0*/  LOP3.LUT R20, R103, 0x380, RZ, 0xc0, !PT ;  /* 0x0000038067147812 */ /* 0x000fe200078ec0ff */
[----:B------:R-:W-:Y:S01]  /*9df0*/  IMAD.X R163, RZ, RZ, R21, P3 ;  /* 0x000000ffffa37224 */ /* 0x000fe200018e0615 */
[----:B------:R-:W-:-:S02]  /*9e00*/  LOP3.LUT R21, R114, 0x380, RZ, 0xc0, !PT ;  /* 0x0000038072157812 */ /* 0x000fc400078ec0ff */
[----:B------:R-:W-:Y:S01]  /*9e10*/  LOP3.LUT R118, R118, R119, RZ, 0x3c, !PT ;  /* 0x0000007776767212 */ /* 0x000fe200078e3cff */
[----:B------:R-:W-:Y:S01]  /*9e20*/  IMAD.X R119, RZ, RZ, R165, P2 ;  /* 0x000000ffff777224 */ /* 0x000fe200010e06a5 */
[----:B------:R-:W-:Y:S01]  /*9e30*/  IADD3 R147, P2, R164, 0xe000, RZ ;  /* 0x0000e000a4937810 */ /* 0x000fe20007f5e0ff */
[----:B------:R2:W-:Y:S01]  /*9e40*/  STSM.16.M88.4 [R167], R24 ;  /* 0x00000018a7007844 */ /* 0x0005e20000000200 */
[----:B------:R-:W-:Y:S02]  /*9e50*/  LOP3.LUT R14, R23, 0x380, RZ, 0xc0, !PT ;  /* 0x00000380170e7812 */ /* 0x000fe400078ec0ff */
[----:B------:R-:W-:Y:S02]  /*9e60*/  SHF.R.U64 R21, R21, 0x3, RZ ;  /* 0x0000000315157819 */ /* 0x000fe400000012ff */
[----:B------:R-:W-:Y:S02]  /*9e70*/  SHF.R.U64 R20, R20, 0x3, RZ ;  /* 0x0000000314147819 */ /* 0x000fe400000012ff */
[----:B------:R-:W-:-:S02]  /*9e80*/  LOP3.LUT R146, R147, 0x380, RZ, 0xc0, !PT ;  /* 0x0000038093927812 */ /* 0x000fc400078ec0ff */
[----:B------:R-:W-:Y:S02]  /*9e90*/  SHF.R.U64 R14, R14, 0x3, RZ ;  /* 0x000000030e0e7819 */ /* 0x000fe400000012ff */
[----:B------:R-:W-:Y:S02]  /*9ea0*/  LOP3.LUT R150, R21, R114, RZ, 0x3c, !PT ;  /* 0x0000007215967212 */ /* 0x000fe400078e3cff */
[----:B------:R-:W-:Y:S02]  /*9eb0*/  LOP3.LUT R152, R20, R103, RZ, 0x3c, !PT ;  /* 0x0000006714987212 */ /* 0x000fe400078e3cff */
[----:B------:R-:W-:Y:S02]  /*9ec0*/  LOP3.LUT R103, R110, 0x380, RZ, 0xc0, !PT ;  /* 0x000003806e677812 */ /* 0x000fe400078ec0ff */
[----:B------:R-:W-:Y:S02]  /*9ed0*/  LOP3.LUT R21, R102, 0x380, RZ, 0xc0, !PT ;  /* 0x0000038066157812 */ /* 0x000fe400078ec0ff */
[----:B------:R-:W-:-:S02]  /*9ee0*/  SHF.R.U64 R146, R146, 0x3, RZ ;  /* 0x0000000392927819 */ /* 0x000fc400000012ff */
[----:B------:R-:W-:Y:S02]  /*9ef0*/  LOP3.LUT R14, R14, R23, RZ, 0x3c, !PT ;  /* 0x000000170e0e7212 */ /* 0x000fe400078e3cff */
[----:B------:R-:W-:Y:S02]  /*9f00*/  LOP3.LUT R20, R31, 0x380, RZ, 0xc0, !PT ;  /* 0x000003801f147812 */ /* 0x000fe400078ec0ff */
[----:B------:R-:W-:Y:S02]  /*9f10*/  LOP3.LUT R23, R106, 0x380, RZ, 0xc0, !PT ;  /* 0x000003806a177812 */ /* 0x000fe400078ec0ff */
[----:B------:R-:W-:Y:S02]  /*9f20*/  SHF.R.U64 R103, R103, 0x3, RZ ;  /* 0x0000000367677819 */ /* 0x000fe400000012ff */
[----:B------:R-:W-:Y:S02]  /*9f30*/  SHF.R.U64 R21, R21, 0x3, RZ ;  /* 0x0000000315157819 */ /* 0x000fe400000012ff */
[----:B------:R-:W-:Y:S01]  /*9f40*/  LOP3.LUT R146, R146, R147, RZ, 0x3c, !PT ;  /* 0x0000009392927212 */ /* 0x000fe200078e3cff */
[----:B------:R-:W-:Y:S01]  /*9f50*/  IMAD.X R147, RZ, RZ, R165, P2 ;  /* 0x000000ffff937224 */ /* 0x000fe200010e06a5 */
[----:B------:R-:W-:-:S02]  /*9f60*/  SHF.R.U64 R20, R20, 0x3, RZ ;  /* 0x0000000314147819 */ /* 0x000fc400000012ff */
[----:B------:R-:W-:Y:S02]  /*9f70*/  SHF.R.U64 R23, R23, 0x3, RZ ;  /* 0x0000000317177819 */ /* 0x000fe400000012ff */
[----:B------:R-:W-:Y:S02]  /*9f80*/  LOP3.LUT R154, R103, R110, RZ, 0x3c, !PT ;  /* 0x0000006e679a7212 */ /* 0x000fe400078e3cff */
[----:B------:R-:W-:Y:S02]  /*9f90*/  LOP3.LUT R160, R21, R102, RZ, 0x3c, !PT ;  /* 0x0000006615a07212 */ /* 0x000fe400078e3cff */
[----:B-1----:R-:W-:Y:S02]  /*9fa0*/  ISETP.NE.AND P2, PT, R166, 0x1, PT ;  /* 0x00000001a600780c */ /* 0x002fe40003f45270 */
[----:B------:R-:W-:Y:S02]  /*9fb0*/  LOP3.LUT R10, R115, 0x380, RZ, 0xc0, !PT ;  /* 0x00000380730a7812 */ /* 0x000fe400078ec0ff */
[----:B------:R-:W-:-:S02]  /*9fc0*/  LOP3.LUT R12, R111, 0x380, RZ, 0xc0, !PT ;  /* 0x000003806f0c7812 */ /* 0x000fc400078ec0ff */
[----:B------:R-:W-:Y:S02]  /*9fd0*/  LOP3.LUT R18, R107, 0x380, RZ, 0xc0, !PT ;  /* 0x000003806b127812 */ /* 0x000fe400078ec0ff */
[----:B------:R-:W-:Y:S02]  /*9fe0*/  IADD3 R102, P4, R164, 0x2000, RZ ;  /* 0x00002000a4667810 */ /* 0x000fe40007f9e0ff */
[----:B------:R-:W-:Y:S02]  /*9ff0*/  LOP3.LUT R103, R16, 0x380, RZ, 0xc0, !PT ;  /* 0x0000038010677812 */ /* 0x000fe400078ec0ff */
[----:B------:R-:W-:Y:S02]  /*a000*/  LOP3.LUT R156, R20, R31, RZ, 0x3c, !PT ;  /* 0x0000001f149c7212 */ /* 0x000fe400078e3cff */
[----:B------:R-:W-:Y:S02]  /*a010*/  LOP3.LUT R6, R123, 0x380, RZ, 0xc0, !PT ;  /* 0x000003807b067812 */ /* 0x000fe400078ec0ff */
[----:B------:R-:W-:-:S02]  /*a020*/  LOP3.LUT R158, R23, R106, RZ, 0x3c, !PT ;  /* 0x0000006a179e7212 */ /* 0x000fc400078e3cff */
[----:B------:R-:W-:Y:S02]  /*a030*/  IADD3 R21, P3, R164, 0x1000, RZ ;  /* 0x00001000a4157810 */ /* 0x000fe40007f7e0ff */
[----:B------:R-:W-:Y:S02]  /*a040*/  LOP3.LUT R31, R22, 0x380, RZ, 0xc0, !PT ;  /* 0x00000380161f7812 */ /* 0x000fe400078ec0ff */
[----:B------:R-:W-:Y:S02]  /*a050*/  SHF.R.U64 R10, R10, 0x3, RZ ;  /* 0x000000030a0a7819 */ /* 0x000fe400000012ff */
[----:B------:R-:W-:Y:S02]  /*a060*/  SHF.R.U64 R12, R12, 0x3, RZ ;  /* 0x000000030c0c7819 */ /* 0x000fe400000012ff */
[----:B------:R-:W-:Y:S02]  /*a070*/  SHF.R.U64 R18, R18, 0x3, RZ ;  /* 0x0000000312127819 */ /* 0x000fe400000012ff */
[----:B------:R-:W-:-:S02]  /*a080*/  LOP3.LUT R23, R102, 0x380, RZ, 0xc0, !PT ;  /* 0x0000038066177812 */ /* 0x000fc400078ec0ff */
[----:B------:R-:W-:Y:S02]  /*a090*/  SHF.R.U64 R103, R103, 0x3, RZ ;  /* 0x0000000367677819 */ /* 0x000fe400000012ff */
[----:B------:R-:W-:Y:S02]  /*a0a0*/  SHF.R.U64 R6, R6, 0x3, RZ ;  /* 0x0000000306067819 */ /* 0x000fe400000012ff */
[----:B------:R-:W-:Y:S02]  /*a0b0*/  LOP3.LUT R20, R21, 0x380, RZ, 0xc0, !PT ;  /* 0x0000038015147812 */ /* 0x000fe400078ec0ff */
[----:B------:R-:W-:Y:S02]  /*a0c0*/  SHF.R.U64 R31, R31, 0x3, RZ ;  /* 0x000000031f1f7819 */ /* 0x000fe400000012ff */
[----:B------:R-:W-:Y:S02]  /*a0d0*/  LOP3.LUT R10, R10, R115, RZ, 0x3c, !PT ;  /* 0x000000730a0a7212 */ /* 0x000fe400078e3cff */
[----:B------:R-:W-:-:S02]  /*a0e0*/  LOP3.LUT R12, R12, R111, RZ, 0x3c, !PT ;  /* 0x0000006f0c0c7212 */ /* 0x000fc400078e3cff */
[----:B------:R-:W-:Y:S02]  /*a0f0*/  LOP3.LUT R18, R18, R107, RZ, 0x3c, !PT ;  /* 0x0000006b12127212 */ /* 0x000fe400078e3cff */
[----:B------:R-:W-:Y:S02]  /*a100*/  SHF.R.U64 R23, R23, 0x3, RZ ;  /* 0x0000000317177819 */ /* 0x000fe400000012ff */
[----:B------:R-:W-:Y:S02]  /*a110*/  LOP3.LUT R16, R103, R16, RZ, 0x3c, !PT ;  /* 0x0000001067107212 */ /* 0x000fe400078e3cff */
[C---:B------:R-:W-:Y:S02]  /*a120*/  IADD3 R103, P5, R164.reuse, 0x3000, RZ ;  /* 0x00003000a4677810 */ /* 0x040fe40007fbe0ff */
[C---:B------:R-:W-:Y:S02]  /*a130*/  IADD3 R107, P6, R164.reuse, 0x4000, RZ ;  /* 0x00004000a46b7810 */ /* 0x040fe40007fde0ff */
[----:B------:R-:W-:-:S02]  /*a140*/  IADD3 R111, P0, R164, 0x5000, RZ ;  /* 0x00005000a46f7810 */ /* 0x000fc40007f1e0ff */
[----:B------:R-:W-:Y:S02]  /*a150*/  IADD3 R115, P1, R164, 0x6000, RZ ;  /* 0x00006000a4737810 */ /* 0x000fe40007f3e0ff */
[----:B--2---:R-:W-:Y:S02]  /*a160*/  MOV R24, R4 ;  /* 0x0000000400187202 */ /* 0x004fe40000000f00 */
[----:B------:R-:W-:Y:S02]  /*a170*/  LOP3.LUT R6, R6, R123, RZ, 0x3c, !PT ;  /* 0x0000007b06067212 */ /* 0x000fe400078e3cff */
[----:B------:R-:W-:Y:S02]  /*a180*/  SHF.R.U64 R20, R20, 0x3, RZ ;  /* 0x0000000314147819 */ /* 0x000fe400000012ff */
[----:B------:R-:W-:Y:S02]  /*a190*/  LOP3.LUT R162, R31, R22, RZ, 0x3c, !PT ;  /* 0x000000161fa27212 */ /* 0x000fe400078e3cff */
[----:B------:R-:W-:-:S02]  /*a1a0*/  F2FP.BF16.F32.PACK_AB R5, R35, R34 ;  /* 0x000000222305723e */ /* 0x000fc400000010ff */
[----:B------:R-:W-:Y:S01]  /*a1b0*/  LOP3.LUT R22, R23, R102, RZ, 0x3c, !PT ;  /* 0x0000006617167212 */ /* 0x000fe200078e3cff */
[----:B------:R-:W1:Y:S01]  /*a1c0*/  @P2 LDC R34, c[0x0][0xcec] ;  /* 0x00033b00ff222b82 */ /* 0x000e620000000800 */
[----:B------:R-:W-:Y:S01]  /*a1d0*/  LOP3.LUT R102, R103, 0x380, RZ, 0xc0, !PT ;  /* 0x0000038067667812 */ /* 0x000fe200078ec0ff */
[--C-:B------:R-:W-:Y:S01]  /*a1e0*/  IMAD.X R23, RZ, RZ, R165.reuse, P4 ;  /* 0x000000ffff177224 */ /* 0x100fe200020e06a5 */
[----:B------:R-:W-:Y:S02]  /*a1f0*/  LOP3.LUT R106, R107, 0x380, RZ, 0xc0, !PT ;  /* 0x000003806b6a7812 */ /* 0x000fe400078ec0ff */
[----:B------:R-:W-:Y:S02]  /*a200*/  LOP3.LUT R110, R111, 0x380, RZ, 0xc0, !PT ;  /* 0x000003806f6e7812 */ /* 0x000fe400078ec0ff */
[----:B------:R-:W-:Y:S02]  /*a210*/  LOP3.LUT R114, R115, 0x380, RZ, 0xc0, !PT ;  /* 0x0000038073727812 */ /* 0x000fe400078ec0ff */
[----:B------:R-:W-:Y:S01]  /*a220*/  LOP3.LUT R20, R20, R21, RZ, 0x3c, !PT ;  /* 0x0000001514147212 */ /* 0x000fe200078e3cff */
[----:B------:R-:W-:Y:S01]  /*a230*/  IMAD.X R21, RZ, RZ, R165, P3 ;  /* 0x000000ffff157224 */ /* 0x000fe200018e06a5 */
[----:B------:R-:W-:-:S02]  /*a240*/  MOV R25, R6 ;  /* 0x0000000600197202 */ /* 0x000fc40000000f00 */
[----:B------:R-:W-:Y:S02]  /*a250*/  F2FP.BF16.F32.PACK_AB R6, R37, R172 ;  /* 0x000000ac2506723e */ /* 0x000fe400000010ff */
[----:B------:R-:W-:Y:S01]  /*a260*/  SHF.R.U64 R102, R102, 0x3, RZ ;  /* 0x0000000366667819 */ /* 0x000fe200000012ff */
[----:B------:R-:W2:Y:S01]  /*a270*/  @P2 LDC R37, c[0x0][0xcf0] ;  /* 0x00033c00ff252b82 */ /* 0x000ea20000000800 */
[----:B------:R-:W-:Y:S02]  /*a280*/  SHF.R.U64 R106, R106, 0x3, RZ ;  /* 0x000000036a6a7819 */ /* 0x000fe400000012ff */
[----:B------:R-:W-:Y:S02]  /*a290*/  SHF.R.U64 R110, R110, 0x3, RZ ;  /* 0x000000036e6e7819 */ /* 0x000fe400000012ff */
[----:B------:R-:W-:Y:S02]  /*a2a0*/  SHF.R.U64 R114, R114, 0x3, RZ ;  /* 0x0000000372727819 */ /* 0x000fe400000012ff */
[----:B------:R-:W-:-:S02]  /*a2b0*/  IADD3 R123, P3, R164, 0x8000, RZ ;  /* 0x00008000a47b7810 */ /* 0x000fc40007f7e0ff */
        /* <DEDUP_REMOVED lines=8> */
[----:B------:R-:W-:Y:S02]  /*a340*/  LOP3.LUT R122, R123, 0x380, RZ, 0xc0, !PT ;  /* 0x000003807b7a7812 */ /* 0x000fe400078ec0ff */
[----:B------:R-:W-:-:S02]  /*a350*/  IADD3 R127, P4, R164, 0x9000, RZ ;  /* 0x00009000a47f7810 */ /* 0x000fc40007f9e0ff */
        /* <DEDUP_REMOVED lines=18> */
[----:B------:R-:W-:Y:S02]  /*a480*/  IADD3 R195, P3, R164, 0xf000, RZ ;  /* 0x0000f000a4c37810 */ /* 0x000fe40007f7e0ff */
[----:B------:R-:W-:-:S02]  /*a490*/  SHF.R.U64 R29, R29, 0x3, RZ ;  /* 0x000000031d1d7819 */ /* 0x000fc400000012ff */
[----:B------:R-:W-:Y:S01]  /*a4a0*/  F2FP.BF16.F32.PACK_AB R7, R39, R38 ;  /* 0x000000262707723e */ /* 0x000fe200000010ff */
[----:B------:R-:W-:Y:S01]  /*a4b0*/  VIADD R39, R202, UR38 ;  /* 0x00000026ca277c36 */ /* 0x000fe20008000000 */
        /* <DEDUP_REMOVED lines=12> */
[----:B------:R-:W-:Y:S01]  /*a580*/  MOV R26, R8 ;  /* 0x00000008001a7202 */ /* 0x000fe20000000f00 */
[----:B------:R-:W-:Y:S01]  /*a590*/  IMAD.MOV.U32 R29, RZ, RZ, R165 ;  /* 0x000000ffff1d7224 */ /* 0x000fe200078e00a5 */
[----:B------:R-:W-:Y:S01]  /*a5a0*/  MOV R27, R10 ;  /* 0x0000000a001b7202 */ /* 0x000fe20000000f00 */
[----:B-1----:R-:W-:Y:S01]  /*a5b0*/  @P2 IMAD.HI.U32 R34, R39, R34, RZ ;  /* 0x0000002227222227 */ /* 0x002fe200078e00ff */
[----:B------:R-:W-:-:S02]  /*a5c0*/  MOV R165, R14 ;  /* 0x0000000e00a57202 */ /* 0x000fc40000000f00 */
[----:B------:R-:W-:Y:S01]  /*a5d0*/  F2FP.BF16.F32.PACK_AB R4, R33, R171 ;  /* 0x000000ab2104723e */ /* 0x000fe200000010ff */
[----:B------:R-:W-:Y:S01]  /*a5e0*/  IMAD.MOV.U32 R33, RZ, RZ, R39 ;  /* 0x000000ffff217224 */ /* 0x000fe200078e0027 */
[----:B------:R-:W-:Y:S02]  /*a5f0*/  MOV R32, R12 ;  /* 0x0000000c00207202 */ /* 0x000fe40000000f00 */
[----:B------:R-:W-:Y:S01]  /*a600*/  MOV R156, R156 ;  /* 0x0000009c009c7202 */ /* 0x000fe20000000f00 */
[----:B------:R1:W-:Y:S01]  /*a610*/  STSM.16.M88.4 [R165], R4 ;  /* 0x00000004a5007844 */ /* 0x0003e20000000200 */
[----:B------:R-:W-:Y:S02]  /*a620*/  F2FP.BF16.F32.PACK_AB R8, R41, R173 ;  /* 0x000000ad2908723e */ /* 0x000fe400000010ff */
[----:B------:R-:W-:Y:S02]  /*a630*/  F2FP.BF16.F32.PACK_AB R9, R43, R42 ;  /* 0x0000002a2b09723e */ /* 0x000fe400000010ff */
[----:B------:R-:W-:-:S02]  /*a640*/  F2FP.BF16.F32.PACK_AB R10, R45, R174 ;  /* 0x000000ae2d0a723e */ /* 0x000fc400000010ff */
[----:B------:R-:W-:Y:S02]  /*a650*/  F2FP.BF16.F32.PACK_AB R11, R47, R46 ;  /* 0x0000002e2f0b723e */ /* 0x000fe400000010ff */
        /* <DEDUP_REMOVED lines=13> */
[----:B--2---:R-:W-:Y:S02]  /*a730*/  @P2 SHF.R.U32.HI R33, RZ, R37, R34 ;  /* 0x00000025ff212219 */ /* 0x004fe40000011622 */
[----:B------:R-:W-:Y:S01]  /*a740*/  MOV R160, R160 ;  /* 0x000000a000a07202 */ /* 0x000fe20000000f00 */
[----:B------:R2:W-:Y:S01]  /*a750*/  STSM.16.M88.4 [R35], R16 ;  /* 0x0000001023007844 */ /* 0x0005e20000000200 */
[----:B-1----:R-:W-:Y:S02]  /*a760*/  F2FP.BF16.F32.PACK_AB R4, R65, R179 ;  /* 0x000000b34104723e */ /* 0x002fe400000010ff */
[----:B------:R-:W-:Y:S02]  /*a770*/  F2FP.BF16.F32.PACK_AB R5, R67, R66 ;  /* 0x000000424305723e */ /* 0x000fe400000010ff */
[----:B------:R-:W-:Y:S02]  /*a780*/  F2FP.BF16.F32.PACK_AB R6, R69, R180 ;  /* 0x000000b44506723e */ /* 0x000fe400000010ff */
[----:B------:R-:W-:-:S02]  /*a790*/  F2FP.BF16.F32.PACK_AB R7, R71, R70 ;  /* 0x000000464707723e */ /* 0x000fc400000010ff */
[----:B------:R-:W-:Y:S02]  /*a7a0*/  MOV R158, R158 ;  /* 0x0000009e009e7202 */ /* 0x000fe40000000f00 */
[----:B---3--:R-:W-:Y:S01]  /*a7b0*/  F2FP.BF16.F32.PACK_AB R8, R73, R181 ;  /* 0x000000b54908723e */ /* 0x008fe200000010ff */
[----:B------:R-:W-:Y:S01]  /*a7c0*/  STSM.16.M88.4 [R160], R4 ;  /* 0x00000004a0007844 */ /* 0x000fe20000000200 */
[----:B------:R-:W-:Y:S02]  /*a7d0*/  F2FP.BF16.F32.PACK_AB R9, R75, R74 ;  /* 0x0000004a4b09723e */ /* 0x000fe400000010ff */
[----:B------:R-:W-:Y:S01]  /*a7e0*/  F2FP.BF16.F32.PACK_AB R10, R77, R182 ;  /* 0x000000b64d0a723e */ /* 0x000fe200000010ff */
[----:B--2---:R-:W-:Y:S01]  /*a7f0*/  IMAD.MOV R35, RZ, RZ, -R33 ;  /* 0x000000ffff237224 */ /* 0x004fe200078e0a21 */
[----:B------:R-:W-:Y:S02]  /*a800*/  F2FP.BF16.F32.PACK_AB R11, R79, R78 ;  /* 0x0000004e4f0b723e */ /* 0x000fe400000010ff */
[----:B------:R-:W-:Y:S01]  /*a810*/  MOV R154, R154 ;  /* 0x0000009a009a7202 */ /* 0x000fe20000000f00 */
[----:B------:R-:W-:Y:S01]  /*a820*/  IMAD R35, R166, R35, R39 ;  /* 0x00000023a6237224 */ /* 0x000fe200078e0227 */
[----:B------:R-:W-:Y:S01]  /*a830*/  F2FP.BF16.F32.PACK_AB R12, R81, R183 ;  /* 0x000000b7510c723e */ /* 0x000fe200000010ff */
[----:B------:R1:W-:Y:S01]  /*a840*/  STSM.16.M88.4 [R158], R8 ;  /* 0x000000089e007844 */ /* 0x0003e20000000200 */
[----:B------:R-:W-:-:S02]  /*a850*/  F2FP.BF16.F32.PACK_AB R13, R83, R82 ;  /* 0x00000052530d723e */ /* 0x000fc400000010ff */
[----:B------:R-:W-:Y:S02]  /*a860*/  F2FP.BF16.F32.PACK_AB R14, R85, R184 ;  /* 0x000000b8550e723e */ /* 0x000fe400000010ff */
[----:B------:R-:W-:Y:S02]  /*a870*/  F2FP.BF16.F32.PACK_AB R15, R87, R86 ;  /* 0x00000056570f723e */ /* 0x000fe400000010ff */
[----:B------:R-:W-:Y:S02]  /*a880*/  MOV R152, R152 ;  /* 0x0000009800987202 */ /* 0x000fe40000000f00 */
[----:B------:R-:W-:Y:S01]  /*a890*/  F2FP.BF16.F32.PACK_AB R16, R89, R185 ;  /* 0x000000b95910723e */ /* 0x000fe200000010ff */
[----:B------:R2:W-:Y:S01]  /*a8a0*/  STSM.16.M88.4 [R154], R12 ;  /* 0x0000000c9a007844 */ /* 0x0005e20000000200 */
[----:B------:R-:W-:Y:S02]  /*a8b0*/  F2FP.BF16.F32.PACK_AB R17, R91, R90 ;  /* 0x0000005a5b11723e */ /* 0x000fe400000010ff */
[----:B------:R-:W-:-:S02]  /*a8c0*/  F2FP.BF16.F32.PACK_AB R18, R93, R186 ;  /* 0x000000ba5d12723e */ /* 0x000fc400000010ff */
[----:B------:R-:W-:Y:S01]  /*a8d0*/  F2FP.BF16.F32.PACK_AB R19, R95, R94 ;  /* 0x0000005e5f13723e */ /* 0x000fe200000010ff */
[----:B-1----:R-:W-:Y:S01]  /*a8e0*/  IMAD.U32 R10, RZ, RZ, UR5 ;  /* 0x00000005ff0a7e24 */ /* 0x002fe2000f8e00ff */
[----:B------:R-:W-:Y:S01]  /*a8f0*/  SHF.R.S32.HI R9, RZ, 0x1f, R33 ;  /* 0x0000001fff097819 */ /* 0x000fe20000011421 */
[----:B------:R-:W-:Y:S01]  /*a900*/  ULDC UR5, c[0x0][0xb88] ;  /* 0x0002e20000057ab9 */ /* 0x000fe20000000800 */
[----:B------:R-:W-:Y:S01]  /*a910*/  SHF.R.S32.HI R8, RZ, 0x1f, R35 ;  /* 0x0000001fff087819 */ /* 0x000fe20000011423 */
[----:B------:R1:W-:Y:S01]  /*a920*/  STSM.16.M88.4 [R152], R16 ;  /* 0x0000001098007844 */ /* 0x0003e20000000200 */
[----:B------:R-:W-:Y:S02]  /*a930*/  MOV R150, R150 ;  /* 0x0000009600967202 */ /* 0x000fe40000000f00 */
[----:B------:R-:W-:Y:S02]  /*a940*/  F2FP.BF16.F32.PACK_AB R4, R97, R187 ;  /* 0x000000bb6104723e */ /* 0x000fe400000010ff */
[----:B------:R-:W-:Y:S01]  /*a950*/  F2FP.BF16.F32.PACK_AB R5, R99, R98 ;  /* 0x000000626305723e */ /* 0x000fe200000010ff */
[----:B--2---:R-:W-:Y:S01]  /*a960*/  VIADD R14, R225, UR38 ;  /* 0x00000026e10e7c36 */ /* 0x004fe20008000000 */
[----:B------:R-:W-:Y:S01]  /*a970*/  IADD3 R12, P0, R33, UR6, RZ ;  /* 0x00000006210c7c10 */ /* 0x000fe2000ff1e0ff */
[----:B------:R-:W-:Y:S01]  /*a980*/  IMAD R33, R166, UR5, RZ ;  /* 0x00000005a6217c24 */ /* 0x000fe2000f8e02ff */
[----:B------:R-:W-:-:S02]  /*a990*/  F2FP.BF16.F32.PACK_AB R6, R101, R188 ;  /* 0x000000bc6506723e */ /* 0x000fc400000010ff */
[----:B------:R-:W-:Y:S01]  /*a9a0*/  IADD3.X R13, R9, UR7, R10, P0, !PT ;  /* 0x00000007090d7c10 */ /* 0x000fe200087fe40a */
[----:B------:R-:W-:Y:S01]  /*a9b0*/  ULDC.64 UR6, c[0x0][0xc88] ;  /* 0x0003220000067ab9 */ /* 0x000fe20000000a00 */
[----:B------:R-:W-:Y:S01]  /*a9c0*/  F2FP.BF16.F32.PACK_AB R7, R40, R36 ;  /* 0x000000242807723e */ /* 0x000fe200000010ff */
[----:B------:R-:W-:Y:S01]  /*a9d0*/  IMAD R8, R8, UR6, RZ ;  /* 0x0000000608087c24 */ /* 0x000fe2000f8e02ff */
[----:B------:R-:W-:Y:S01]  /*a9e0*/  LOP3.LUT P0, RZ, R223, 0x3, RZ, 0xc0, !PT ;  /* 0x00000003dfff7812 */ /* 0x000fe2000780c0ff */
[----:B------:R-:W-:Y:S01]  /*a9f0*/  IMAD.WIDE.U32 R12, R35, UR6, R12 ;  /* 0x00000006230c7c25 */ /* 0x000fe2000f8e000c */
[----:B------:R-:W-:Y:S01]  /*aa00*/  F2FP.BF16.F32.PACK_AB R9, R48, R44 ;  /* 0x0000002c3009723e */ /* 0x000fe200000010ff */
[----:B------:R2:W-:Y:S01]  /*aa10*/  STSM.16.M88.4 [R150], R4 ;  /* 0x0000000496007844 */ /* 0x0005e20000000200 */
[----:B------:R-:W-:Y:S01]  /*aa20*/  F2FP.BF16.F32.PACK_AB R10, R109, R190 ;  /* 0x000000be6d0a723e */ /* 0x000fe200000010ff */
[----:B------:R-:W-:Y:S01]  /*aa30*/  IMAD R35, R35, UR7, R8 ;  /* 0x0000000723237c24 */ /* 0x000fe2000f8e0208 */
[----:B------:R-:W-:Y:S01]  /*aa40*/  ULDC.64 UR6, c[0x0][0xc50] ;  /* 0x0003140000067ab9 */ /* 0x000fe20000000a00 */
[----:B------:R-:W-:-:S02]  /*aa50*/  F2FP.BF16.F32.PACK_AB R8, R105, R189 ;  /* 0x000000bd6908723e */ /* 0x000fc400000010ff */
[----:B-1----:R-:W-:Y:S02]  /*aa60*/  LEA R18, P3, R12, UR6, 0x2 ;  /* 0x000000060c127c11 */ /* 0x002fe4000f8610ff */
[----:B------:R-:W-:Y:S02]  /*aa70*/  F2FP.BF16.F32.PACK_AB R11, R56, R52 ;  /* 0x00000034380b723e */ /* 0x000fe400000010ff */
[----:B------:R-:W-:Y:S01]  /*aa80*/  ISETP.GE.OR P1, PT, R14, R33, P0 ;  /* 0x000000210e00720c */ /* 0x000fe20000726670 */
[----:B------:R-:W-:Y:S01]  /*aa90*/  SHFL.IDX PT, R34, R18, RZ, 0x1c1f ;  /* 0x001c1fff12227589 */ /* 0x000fe200000e0000 */
[----:B------:R-:W-:Y:S02]  /*aaa0*/  F2FP.BF16.F32.PACK_AB R15, R104, R100 ;  /* 0x00000064680f723e */ /* 0x000fe400000010ff */
[----:B------:R-:W-:Y:S01]  /*aab0*/  F2FP.BF16.F32.PACK_AB R16, R137, R136 ;  /* 0x000000888910723e */ /* 0x000fe200000010ff */
[----:B------:R1:W-:Y:S01]  /*aac0*/  STSM.16.M88.4 [R164], R8 ;  /* 0x00000008a4007844 */ /* 0x0003e20000000200 */
[----:B--2---:R-:W-:Y:S01]  /*aad0*/  IMAD.IADD R5, R13, 0x1, R35 ;  /* 0x000000010d057824 */ /* 0x004fe200078e0223 */
[----:B------:R-:W-:Y:S01]  /*aae0*/  F2FP.BF16.F32.PACK_AB R6, R117, R192 ;  /* 0x000000c07506723e */ /* 0x000fe200000010ff */
[----:B------:R-:W-:Y:S01]  /*aaf0*/  VIADD R4, R14, 0x8 ;  /* 0x000000080e047836 */ /* 0x000fe20000000000 */
[----:B------:R-:W-:Y:S01]  /*ab00*/  F2FP.BF16.F32.PACK_AB R7, R72, R68 ;  /* 0x000000444807723e */ /* 0x000fe200000010ff */
[----:B------:R2:W-:Y:S01]  /*ab10*/  SHFL.IDX PT, R52, R18, 0x1, 0x1c1f ;  /* 0x003c1f0012347f89 */ /* 0x0005e200000e0000 */
[----:B------:R-:W-:-:S02]  /*ab20*/  LEA.HI.X R19, R12, UR7, R5, 0x2, P3 ;  /* 0x000000070c137c11 */ /* 0x000fc400098f1405 */
[----:B------:R-:W-:Y:S02]  /*ab30*/  ISETP.GE.OR P0, PT, R4, R33, P0 ;  /* 0x000000210400720c */ /* 0x000fe40000706670 */
[----:B------:R-:W-:Y:S01]  /*ab40*/  F2FP.BF16.F32.PACK_AB R4, R113, R191 ;  /* 0x000000bf7104723e */ /* 0x000fe200000010ff */
[----:B------:R-:W3:Y:S01]  /*ab50*/  SHFL.IDX PT, R35, R19, RZ, 0x1c1f ;  /* 0x001c1fff13237589 */ /* 0x000ee200000e0000 */
[----:B------:R-:W-:Y:S02]  /*ab60*/  F2FP.BF16.F32.PACK_AB R5, R64, R60 ;  /* 0x0000003c4005723e */ /* 0x000fe400000010ff */
[----:B------:R-:W-:Y:S01]  /*ab70*/  F2FP.BF16.F32.PACK_AB R12, R129, R128 ;  /* 0x00000080810c723e */ /* 0x000fe200000010ff */
[----:B------:R4:W0:Y:S01]  /*ab80*/  SHFL.IDX PT, R53, R19, 0x1, 0x1c1f ;  /* 0x003c1f0013357f89 */ /* 0x00082200000e0000 */
[----:B-1----:R-:W-:Y:S02]  /*ab90*/  F2FP.BF16.F32.PACK_AB R8, R121, R193 ;  /* 0x000000c17908723e */ /* 0x002fe400000010ff */
[----:B------:R-:W-:Y:S01]  /*aba0*/  F2FP.BF16.F32.PACK_AB R9, R80, R76 ;  /* 0x0000004c5009723e */ /* 0x000fe200000010ff */
[----:B------:R1:W-:Y:S01]  /*abb0*/  STSM.16.M88.4 [R32], R4 ;  /* 0x0000000420007844 */ /* 0x0003e20000000200 */
[----:B------:R-:W-:-:S02]  /*abc0*/  F2FP.BF16.F32.PACK_AB R10, R125, R124 ;  /* 0x0000007c7d0a723e */ /* 0x000fc400000010ff */
[----:B------:R-:W-:Y:S02]  /*abd0*/  F2FP.BF16.F32.PACK_AB R11, R88, R84 ;  /* 0x00000054580b723e */ /* 0x000fe400000010ff */
[----:B------:R-:W-:Y:S02]  /*abe0*/  F2FP.BF16.F32.PACK_AB R13, R96, R92 ;  /* 0x0000005c600d723e */ /* 0x000fe400000010ff */
[----:B------:R-:W-:Y:S01]  /*abf0*/  F2FP.BF16.F32.PACK_AB R14, R133, R132 ;  /* 0x00000084850e723e */ /* 0x000fe200000010ff */
[----:B------:R-:W-:Y:S01]  /*ac00*/  STSM.16.M88.4 [R27], R8 ;  /* 0x000000081b007844 */ /* 0x000fe20000000200 */
[----:B------:R-:W-:Y:S02]  /*ac10*/  F2FP.BF16.F32.PACK_AB R17, R112, R108 ;  /* 0x0000006c7011723e */ /* 0x000fe400000010ff */
[----:B--2---:R-:W-:Y:S01]  /*ac20*/  F2FP.BF16.F32.PACK_AB R18, R141, R140 ;  /* 0x0000008c8d12723e */ /* 0x004fe200000010ff */
[----:B------:R-:W-:Y:S01]  /*ac30*/  STSM.16.M88.4 [R26], R12 ;  /* 0x0000000c1a007844 */ /* 0x000fe20000000200 */
[----:B----4-:R-:W-:-:S02]  /*ac40*/  F2FP.BF16.F32.PACK_AB R19, R120, R116 ;  /* 0x000000747813723e */ /* 0x010fc400000010ff */
[----:B------:R-:W-:Y:S01]  /*ac50*/  F2FP.BF16.F32.PACK_AB R36, R145, R144 ;  /* 0x000000909124723e */ /* 0x000fe200000010ff */
[----:B-1----:R-:W1:Y:S01]  /*ac60*/  @P2 LDC R7, c[0x0][0xcf0] ;  /* 0x00033c00ff072b82 */ /* 0x002e620000000800 */
[----:B------:R-:W-:Y:S01]  /*ac70*/  F2FP.BF16.F32.PACK_AB R37, R169, R168 ;  /* 0x000000a8a925723e */ /* 0x000fe200000010ff */
[----:B------:R-:W-:Y:S01]  /*ac80*/  STSM.16.M88.4 [R25], R16 ;  /* 0x0000001019007844 */ /* 0x000fe20000000200 */
[----:B------:R-:W-:Y:S02]  /*ac90*/  F2FP.BF16.F32.PACK_AB R38, R149, R148 ;  /* 0x000000949526723e */ /* 0x000fe400000010ff */
[----:B------:R-:W-:Y:S02]  /*aca0*/  F2FP.BF16.F32.PACK_AB R39, R0, R170 ;  /* 0x000000aa0027723e */ /* 0x000fe400000010ff */
[----:B------:R-:W-:-:S03]  /*acb0*/  LOP3.LUT R30, R195, 0x380, RZ, 0xc0, !PT ;  /* 0x00000380c31e7812 */ /* 0x000fc600078ec0ff */
[----:B------:R-:W-:Y:S01]  /*acc0*/  STSM.16.M88.4 [R24], R36 ;  /* 0x0000002418007844 */ /* 0x000fe20000000200 */
[----:B------:R-:W-:Y:S01]  /*acd0*/  IMAD R0, R218, 0x20, R221 ;  /* 0x00000020da007824 */ /* 0x000fe200078e02dd */
[----:B------:R-:W-:Y:S01]  /*ace0*/  UIMAD UR5, UR10, UR8, URZ ;  /* 0x000000080a0572a4 */ /* 0x000fe2000f8e023f */
[----:B------:R-:W-:Y:S01]  /*acf0*/  SHF.R.U64 R30, R30, 0x3, RZ ;  /* 0x000000031e1e7819 */ /* 0x000fe200000012ff */
[----:B------:R-:W-:Y:S01]  /*ad00*/  BAR.SYNC.DEFER_BLOCKING 0x1, 0x100 ;  /* 0x0044000000007b1d */ /* 0x000fe20000010000 */
[----:B------:R-:W-:Y:S01]  /*ad10*/  VIADD R4, R0, UR38 ;  /* 0x0000002600047c36 */ /* 0x000fe20008000000 */
[----:B------:R-:W-:Y:S01]  /*ad20*/  UIMAD.WIDE.U32 UR6, UR11, UR8, URZ ;  /* 0x000000080b0672a5 */ /* 0x000fe2000f8e003f */
[----:B------:R-:W-:-:S03]  /*ad30*/  LOP3.LUT R30, R30, R195, RZ, 0x3c, !PT ;  /* 0x000000c31e1e7212 */ /* 0x000fc600078e3cff */
[----:B---3--:R2:W-:Y:S01]  /*ad40*/  @!P1 ST.E desc[UR60][R34.64], R3 ;  /* 0x0000000322009985 */ /* 0x0085e2000c10193c */
[----:B------:R-:W-:-:S03]  /*ad50*/  UIMAD UR5, UR11, UR9, UR5 ;  /* 0x000000090b0572a4 */ /* 0x000fc6000f8e0205 */
[----:B------:R-:W-:Y:S01]  /*ad60*/  ULDC.64 UR10, c[0x0][0xbf0] ;  /* 0x0002fc00000a7ab9 */ /* 0x000fe20000000a00 */
[----:B--2---:R-:W2:Y:S01]  /*ad70*/  @P2 LDC R3, c[0x0][0xcec] ;  /* 0x00033b00ff032b82 */ /* 0x004ea20000000800 */
[----:B------:R-:W-:Y:S01]  /*ad80*/  UIMAD UR8, UR12, UR10, URZ ;  /* 0x0000000a0c0872a4 */ /* 0x000fe2000f8e023f */
[----:B------:R-:W-:Y:S01]  /*ad90*/  IMAD.MOV.U32 R5, RZ, RZ, R4 ;  /* 0x000000ffff057224 */ /* 0x000fe200078e0004 */
[----:B------:R-:W-:Y:S01]  /*ada0*/  UIADD3 UR7, UR7, UR5, URZ ;  /* 0x0000000507077290 */ /* 0x000fe2000fffe03f */
[----:B0-----:R0:W-:Y:S01]  /*adb0*/  @!P0 ST.E desc[UR60][R52.64], R2 ;  /* 0x0000000234008985 */ /* 0x0011e2000c10193c */
[----:B------:R-:W-:Y:S02]  /*adc0*/  UIMAD UR5, UR13, UR11, UR8 ;  /* 0x0000000b0d0572a4 */ /* 0x000fe4000f8e0208 */
[----:B------:R-:W-:Y:S01]  /*add0*/  UIMAD.WIDE.U32 UR6, UR13, UR10, UR6 ;  /* 0x0000000a0d0672a5 */ /* 0x000fe2000f8e0006 */
[----:B------:R3:W5:Y:S01]  /*ade0*/  LD.E.128 R40, desc[UR60][R28.64] ;  /* 0x0000003c1c287980 */ /* 0x000762000c101d00 */
[----:B------:R-:W-:-:S02]  /*adf0*/  ULDC.64 UR8, c[0x0][0xbe0] ;  /* 0x0002f80000087ab9 */ /* 0x000fc40000000a00 */
[----:B------:R-:W-:Y:S01]  /*ae00*/  UIADD3 UR5, UR7, UR5, URZ ;  /* 0x0000000507057290 */ /* 0x000fe2000fffe03f */
[----:B------:R3:W5:Y:S01]  /*ae10*/  LD.E.128 R44, desc[UR60][R20.64] ;  /* 0x0000003c142c7980 */ /* 0x000762000c101d00 */
[----:B--2---:R-:W-:-:S03]  /*ae20*/  @P2 IMAD.HI.U32 R0, R4, R3, RZ ;  /* 0x0000000304002227 */ /* 0x004fc600078e00ff */
[----:B------:R3:W5:Y:S02]  /*ae30*/  LD.E.128 R48, desc[UR60][R22.64] ;  /* 0x0000003c16307980 */ /* 0x000764000c101d00 */
[----:B-1----:R-:W-:Y:S01]  /*ae40*/  @P2 SHF.R.U32.HI R5, RZ, R7, R0 ;  /* 0x00000007ff052219 */ /* 0x002fe20000011600 */
[----:B0-----:R-:W-:Y:S01]  /*ae50*/  IMAD.U32 R2, RZ, RZ, UR6 ;  /* 0x00000006ff027e24 */ /* 0x001fe2000f8e00ff */
        /* <DEDUP_REMOVED lines=23> */
[----:B------:R-:W-:Y:S01]  /*afd0*/  IMAD.IADD R3, R3, 0x1, R9 ;  /* 0x0000000103037824 */ /* 0x000fe200078e0209 */
[----:B------:R-:W-:Y:S01]  /*afe0*/  BSSY B1, `(.L_x_4397) ;  /* 0x000002b000017945 */ /* 0x000fe20003800000 */
[----:B------:R-:W-:Y:S01]  /*aff0*/  IMAD R4, R0, UR6, RZ ;  /* 0x0000000600047c24 */ /* 0x000fe2000f8e02ff */
[----:B------:R-:W-:Y:S01]  /*b000*/  @!PT LDS RZ, [RZ] ;  /* 0x00000000fffff984 */ /* 0x000fe20000000800 */
[----:B------:R-:W-:Y:S01]  /*b010*/  @!PT LDS RZ, [RZ] ;  /* 0x00000000fffff984 */ /* 0x000fe20000000800 */
[----:B------:R-:W-:Y:S01]  /*b020*/  @!PT LDS RZ, [RZ] ;  /* 0x00000000fffff984 */ /* 0x000fe20000000800 */
[----:B------:R-:W-:Y:S01]  /*b030*/  @!PT LDS RZ, [RZ] ;  /* 0x00000000fffff984 */ /* 0x000fe20000000800 */
[----:B------:R0:W-:Y:S06]  /*b040*/  MEMBAR.ALL.CTA ;  /* 0x0000000000007992 */ /* 0x0001ec0000008000 */
[----:B0-----:R-:W0:Y:S01]  /*b050*/  FENCE.VIEW.ASYNC.S ;  /* 0x00000000000073c6 */ /* 0x001e220000000000 */
[----:B------:R-:W-:-:S02]  /*b060*/  VIADD R12, R221, UR38 ;  /* 0x00000026dd0c7c36 */ /* 0x000fc40008000000 */
[C---:B------:R-:W-:Y:S02]  /*b070*/  IMAD R5, R7.reuse, UR7, R4 ;  /* 0x0000000707057c24 */ /* 0x040fe4000f8e0204 */
[----:B------:R-:W-:Y:S01]  /*b080*/  IMAD.WIDE.U32 R2, R7, UR6, R2 ;  /* 0x0000000607027c25 */ /* 0x000fe2000f8e0002 */
[----:B------:R-:W-:Y:S01]  /*b090*/  ISETP.GE.AND P2, PT, R12, R33, PT ;  /* 0x000000210c00720c */ /* 0x000fe20003f46270 */
[----:B------:R-:W-:Y:S02]  /*b0a0*/  ULDC.64 UR6, c[0x0][0xb80] ;  /* 0x0002e00000067ab9 */ /* 0x000fe40000000a00 */
[----:B------:R-:W-:Y:S01]  /*b0b0*/  IMAD.IADD R3, R3, 0x1, R5 ;  /* 0x0000000103037824 */ /* 0x000fe200078e0205 */
[----:B------:R-:W-:Y:S01]  /*b0c0*/  LEA R10, P3, R2, UR6, 0x1 ;  /* 0x00000006020a7c11 */ /* 0x000fe2000f8608ff */
[----:B------:R-:W-:Y:S02]  /*b0d0*/  VIADD R194, R194, 0x32420 ;  /* 0x00032420c2c27836 */ /* 0x000fe40000000000 */
[----:B------:R-:W-:Y:S01]  /*b0e0*/  VIADD R0, R12, 0x20 ;  /* 0x000000200c007836 */ /* 0x000fe20000000000 */
[----:B------:R-:W-:Y:S01]  /*b0f0*/  LEA.HI.X R11, R2, UR7, R3, 0x1, P3 ;  /* 0x00000007020b7c11 */ /* 0x000fe200098f0c03 */
[----:B0-----:R3:W0:Y:S01]  /*b100*/  SHFL.IDX PT, R13, R10, RZ, 0x181f ;  /* 0x00181fff0a0d7589 */ /* 0x00162200000e0000 */
[----:B------:R-:W-:-:S02]  /*b110*/  PRMT R194, RZ, 0x654, R194 ;  /* 0x00000654ffc27816 */ /* 0x000fc400000000c2 */
[-C--:B------:R-:W-:Y:S01]  /*b120*/  ISETP.GE.AND P1, PT, R0, R33.reuse, PT ;  /* 0x000000210000720c */ /* 0x080fe20003f26270 */
[----:B------:R-:W-:Y:S01]  /*b130*/  VIADD R0, R12, 0x40 ;  /* 0x000000400c007836 */ /* 0x000fe20000000000 */
[----:B------:R3:W1:Y:S01]  /*b140*/  SHFL.IDX PT, R9, R11, RZ, 0x181f ;  /* 0x00181fff0b097589 */ /* 0x00066200000e0000 */
[----:B------:R3:W-:Y:S03]  /*b150*/  SYNCS.ARRIVE.TRANS64.RED.A1T0 RZ, [R194+URZ], RZ ;  /* 0x000000ffc2ff79a7 */ /* 0x0007e6000810043f */
        /* <DEDUP_REMOVED lines=19> */
.L_x_4398:
[----:B------:R-:W-:Y:S05]  /*b290*/  BSYNC B1 ;  /* 0x0000000000017941 */ /* 0x000fea0003800000 */
.L_x_4397:
[----:B-12---:R1:W2:Y:S01]  /*b2a0*/  SHFL.IDX PT, R9, R11, 0x1, 0x181f ;  /* 0x00381f000b097f89 */ /* 0x0062a200000e0000 */
        /* <DEDUP_REMOVED lines=10> */
[----:B--2---:R-:W-:Y:S02]  /*b350*/  @!P4 LEA.HI.X R3, R200, R9, R231, 0x1, P6 ;  /* 0x00000009c803c211 */ /* 0x004fe400030f0ce7 */
        /* <DEDUP_REMOVED lines=9> */
.L_x_4400:
[----:B------:R-:W-:Y:S05]  /*b3f0*/  BSYNC B1 ;  /* 0x0000000000017941 */ /* 0x000fea0003800000 */
.L_x_4399:
[----:B--2---:R2:W0:Y:S01]  /*b400*/  SHFL.IDX PT, R9, R11, 0x2, 0x181f ;  /* 0x00581f000b097f89 */ /* 0x00442200000e0000 */
        /* <DEDUP_REMOVED lines=20> */
.L_x_4402:
[----:B------:R-:W-:Y:S05]  /*b550*/  BSYNC B1 ;  /* 0x0000000000017941 */ /* 0x000fea0003800000 */
.L_x_4401:
[----:B------:R-:W-:Y:S01]  /*b560*/  VIADD R0, R12, 0x60 ;  /* 0x000000600c007836 */ /* 0x000fe20000000000 */
[----:B-123--:R-:W1:Y:S04]  /*b570*/  SHFL.IDX PT, R11, R11, 0x3, 0x181f ;  /* 0x00781f000b0b7f89 */ /* 0x00ee6800000e0000 */
[----:B------:R-:W-:Y:S01]  /*b580*/  ISETP.GE.AND P0, PT, R0, R33, PT ;  /* 0x000000210000720c */ /* 0x000fe20003f06270 */
[----:B0-----:R0:W2:-:S12]  /*b590*/  SHFL.IDX PT, R9, R10, 0x3, 0x181f ;  /* 0x00781f000a097f89 */ /* 0x00109800000e0000 */
        /* <DEDUP_REMOVED lines=10> */
[----:B----4-:R-:W-:Y:S01]  /*b640*/  @!P5 LEA.HI.X R7, R204, R11, R229, 0x1, P2 ;  /* 0x0000000bcc07d211 */ /* 0x010fe200010f0ce5 */
        /* <DEDUP_REMOVED lines=9> */
.L_x_4396:
[----:B------:R-:W1:Y:S01]  /*b6e0*/  LDC R8, c[0x0][0xce8] ;  /* 0x00033a00ff087b82 */ /* 0x000e620000000800 */
[----:B------:R-:W-:Y:S01]  /*b6f0*/  R2UR UR6, R219 ;  /* 0x00000000db0672ca */ /* 0x000fe200000e0000 */
[----:B------:R-:W-:Y:S01]  /*b700*/  BSSY B1, `(.L_x_4404) ;  /* 0x0000034000017945 */ /* 0x000fe20003800000 */
[----:B------:R-:W-:Y:S01]  /*b710*/  R2UR UR5, R220 ;  /* 0x00000000dc0572ca */ /* 0x000fe200000e0000 */
[----:B------:R-:W-:Y:S01]  /*b720*/  IMAD R6, R218, 0x20, R221 ;  /* 0x00000020da067824 */ /* 0x000fe200078e02dd */
[----:B------:R-:W-:-:S09]  /*b730*/  ISETP.GE.AND P0, PT, R232, 0x80, PT ;  /* 0x00000080e800780c */ /* 0x000fd20003f06270 */
[----:B------:R-:W-:Y:S02]  /*b740*/  USHF.R.S32.HI UR8, URZ, 0x1f, UR6 ;  /* 0x0000001f3f087899 */ /* 0x000fe40008011406 */
[----:B------:R-:W-:Y:S01]  /*b750*/  USHF.R.S32.HI UR9, URZ, 0x1f, UR5 ;  /* 0x0000001f3f097899 */ /* 0x000fe20008011405 */
[----:B-1----:R-:W-:-:S13]  /*b760*/  ISETP.NE.AND P1, PT, R8, 0x1, PT ;  /* 0x000000010800780c */ /* 0x002fda0003f25270 */
[----:B------:R-:W1:Y:S08]  /*b770*/  @P1 LDC R9, c[0x0][0xcec] ;  /* 0x00033b00ff091b82 */ /* 0x000e700000000800 */
[----:B------:R-:W2:Y:S01]  /*b780*/  @P1 LDC R11, c[0x0][0xcf0] ;  /* 0x00033c00ff0b1b82 */ /* 0x000ea20000000800 */
[----:B------:R-:W-:Y:S05]  /*b790*/  @P0 BRA `(.L_x_4405) ;  /* 0x0000000000a80947 */ /* 0x000fea0003800000 */
[----:B------:R-:W3:Y:S01]  /*b7a0*/  S2R R0, SR_TID.X ;  /* 0x0000000000007919 */ /* 0x000ee20000002100 */
[----:B------:R-:W4:Y:S01]  /*b7b0*/  LDC R3, c[0x0][0xce8] ;  /* 0x00033a00ff037b82 */ /* 0x000f220000000800 */
[----:B------:R-:W-:Y:S01]  /*b7c0*/  IMAD.U32 R4, RZ, RZ, UR38 ;  /* 0x00000026ff047e24 */ /* 0x000fe2000f8e00ff */
[----:B------:R-:W-:Y:S02]  /*b7d0*/  ULDC UR5, c[0x0][0xb88] ;  /* 0x0002e20000057ab9 */ /* 0x000fe40000000800 */
[----:B----4-:R-:W-:Y:S02]  /*b7e0*/  IMAD R5, R3, UR5, RZ ;  /* 0x0000000503057c24 */ /* 0x010fe4000f8e02ff */
[----:B---3--:R-:W-:-:S04]  /*b7f0*/  IADD3 R4, R4, -0x80, R0 ;  /* 0xffffff8004047810 */ /* 0x008fc80007ffe000 */
[----:B------:R-:W-:-:S13]  /*b800*/  ISETP.GE.AND P0, PT, R4, R5, PT ;  /* 0x000000050400720c */ /* 0x000fda0003f06270 */
[----:B------:R-:W-:Y:S05]  /*b810*/  @P0 BRA `(.L_x_4405) ;  /* 0x0000000000880947 */ /* 0x000fea0003800000 */
[----:B------:R-:W-:Y:S01]  /*b820*/  ISETP.NE.AND P0, PT, R3, 0x1, PT ;  /* 0x000000010300780c */ /* 0x000fe20003f05270 */
[----:B------:R-:W-:Y:S01]  /*b830*/  ULDC.64 UR10, c[0x0][0xc90] ;  /* 0x00032400000a7ab9 */ /* 0x000fe20000000a00 */
[----:B------:R-:W-:Y:S01]  /*b840*/  R2UR UR13, R219 ;  /* 0x00000000db0d72ca */ /* 0x000fe200000e0000 */
[----:B------:R-:W-:Y:S01]  /*b850*/  UIMAD UR5, UR8, UR10, URZ ;  /* 0x0000000a080572a4 */ /* 0x000fe2000f8e023f */
[----:B------:R-:W-:Y:S01]  /*b860*/  R2UR UR12, R220 ;  /* 0x00000000dc0c72ca */ /* 0x000fe200000e0000 */
[----:B------:R-:W-:-:S08]  /*b870*/  IMAD.MOV.U32 R2, RZ, RZ, R4 ;  /* 0x000000ffff027224 */ /* 0x000fd000078e0004 */
[----:B------:R-:W3:Y:S02]  /*b880*/  @P0 LDC R5, c[0x0][0xcec] ;  /* 0x00033b00ff050b82 */ /* 0x000ee40000000800 */
[----:B------:R-:W-:Y:S02]  /*b890*/  UIMAD.WIDE.U32 UR6, UR13, UR10, URZ ;  /* 0x0000000a0d0672a5 */ /* 0x000fe4000f8e003f */
[----:B------:R-:W-:-:S03]  /*b8a0*/  UIMAD UR5, UR13, UR11, UR5 ;  /* 0x0000000b0d0572a4 */ /* 0x000fc6000f8e0205 */
[----:B------:R-:W-:Y:S01]  /*b8b0*/  ULDC.64 UR10, c[0x0][0xc98] ;  /* 0x00032600000a7ab9 */ /* 0x000fe20000000a00 */
[----:B------:R-:W4:Y:S01]  /*b8c0*/  @P0 LDC R7, c[0x0][0xcf0] ;  /* 0x00033c00ff070b82 */ /* 0x000f220000000800 */
[----:B------:R-:W-:Y:S02]  /*b8d0*/  UIADD3 UR7, UR7, UR5, URZ ;  /* 0x0000000507077290 */ /* 0x000fe4000fffe03f */
[----:B------:R-:W-:Y:S02]  /*b8e0*/  UIMAD UR5, UR9, UR10, URZ ;  /* 0x0000000a090572a4 */ /* 0x000fe4000f8e023f */
[----:B------:R-:W-:Y:S02]  /*b8f0*/  UIMAD.WIDE.U32 UR6, UR12, UR10, UR6 ;  /* 0x0000000a0c0672a5 */ /* 0x000fe4000f8e0006 */
[----:B------:R-:W-:-:S03]  /*b900*/  UIMAD UR5, UR12, UR11, UR5 ;  /* 0x0000000b0c0572a4 */ /* 0x000fc6000f8e0205 */
[----:B------:R-:W-:Y:S01]  /*b910*/  ULDC.64 UR10, c[0x0][0xc88] ;  /* 0x00032200000a7ab9 */ /* 0x000fe20000000a00 */
[----:B---3--:R-:W-:-:S05]  /*b920*/  @P0 IMAD.HI.U32 R0, R4, R5, RZ ;  /* 0x0000000504000227 */ /* 0x008fca00078e00ff */
[----:B----4-:R-:W-:-:S05]  /*b930*/  @P0 SHF.R.U32.HI R2, RZ, R7, R0 ;  /* 0x00000007ff020219 */ /* 0x010fca0000011600 */
        /* <DEDUP_REMOVED lines=16> */
.L_x_4405:
[----:B------:R-:W-:Y:S05]  /*ba40*/  BSYNC B1 ;  /* 0x0000000000017941 */ /* 0x000fea0003800000 */
.L_x_4404:
[----:B------:R-:W-:Y:S01]  /*ba50*/  R2UR UR13, R219 ;  /* 0x00000000db0d72ca */ /* 0x000fe200000e0000 */
[----:B------:R-:W-:Y:S01]  /*ba60*/  ULDC.64 UR10, c[0x0][0xbe8] ;  /* 0x0002fa00000a7ab9 */ /* 0x000fe20000000a00 */
[----:B------:R-:W-:Y:S01]  /*ba70*/  R2UR UR12, R220 ;  /* 0x00000000dc0c72ca */ /* 0x000fe200000e0000 */
[----:B------:R-:W-:Y:S01]  /*ba80*/  UIMAD UR5, UR8, UR10, URZ ;  /* 0x0000000a080572a4 */ /* 0x000fe2000f8e023f */
[----:B------:R-:W-:Y:S01]  /*ba90*/  VIADD R6, R6, UR38 ;  /* 0x0000002606067c36 */ /* 0x000fe20008000000 */
[----:B------:R-:W-:Y:S01]  /*baa0*/  BSSY B1, `(.L_x_4406) ;  /* 0x000003c000017945 */ /* 0x000fe20003800000 */
[----:B------:R-:W-:Y:S02]  /*bab0*/  VIADD R10, R221, UR38 ;  /* 0x00000026dd0a7c36 */ /* 0x000fe40008000000 */
[----:B-1----:R-:W-:-:S04]  /*bac0*/  @P1 IMAD.HI.U32 R0, R6, R9, RZ ;  /* 0x0000000906001227 */ /* 0x002fc800078e00ff */
[----:B---3--:R-:W-:Y:S01]  /*bad0*/  IMAD.MOV.U32 R5, RZ, RZ, R6 ;  /* 0x000000ffff057224 */ /* 0x008fe200078e0006 */
[----:B------:R-:W-:Y:S01]  /*bae0*/  UIMAD.WIDE.U32 UR6, UR13, UR10, URZ ;  /* 0x0000000a0d0672a5 */ /* 0x000fe2000f8e003f */
[----:B--2---:R-:W-:Y:S01]  /*baf0*/  @P1 SHF.R.U32.HI R5, RZ, R11, R0 ;  /* 0x0000000bff051219 */ /* 0x004fe20000011600 */
[----:B------:R-:W-:-:S03]  /*bb00*/  UIMAD UR5, UR13, UR11, UR5 ;  /* 0x0000000b0d0572a4 */ /* 0x000fc6000f8e0205 */
[----:B------:R-:W-:Y:S01]  /*bb10*/  ULDC.64 UR10, c[0x0][0xbf0] ;  /* 0x0002fc00000a7ab9 */ /* 0x000fe20000000a00 */
[----:B------:R-:W-:Y:S01]  /*bb20*/  UIADD3 UR7, UR7, UR5, URZ ;  /* 0x0000000507077290 */ /* 0x000fe2000fffe03f */
[--C-:B------:R-:W-:Y:S01]  /*bb30*/  SHF.R.S32.HI R0, RZ, 0x1f, R5.reuse ;  /* 0x0000001fff007819 */ /* 0x100fe20000011405 */
[----:B------:R-:W-:Y:S01]  /*bb40*/  UIMAD UR5, UR9, UR10, URZ ;  /* 0x0000000a090572a4 */ /* 0x000fe2000f8e023f */
[----:B------:R-:W-:Y:S01]  /*bb50*/  IMAD.MOV R7, RZ, RZ, -R5 ;  /* 0x000000ffff077224 */ /* 0x000fe200078e0a05 */
[----:B------:R-:W-:Y:S02]  /*bb60*/  UIMAD.WIDE.U32 UR6, UR12, UR10, UR6 ;  /* 0x0000000a0c0672a5 */ /* 0x000fe4000f8e0006 */
[----:B------:R-:W-:Y:S01]  /*bb70*/  UIMAD UR5, UR12, UR11, UR5 ;  /* 0x0000000b0c0572a4 */ /* 0x000fe2000f8e0205 */
[----:B------:R-:W-:Y:S01]  /*bb80*/  IMAD R7, R8, R7, R6 ;  /* 0x0000000708077224 */ /* 0x000fe200078e0206 */
[----:B------:R-:W-:Y:S02]  /*bb90*/  ULDC.64 UR8, c[0x0][0xbe0] ;  /* 0x0002f80000087ab9 */ /* 0x000fe40000000a00 */
[----:B------:R-:W-:Y:S01]  /*bba0*/  UIADD3 UR5, UR7, UR5, URZ ;  /* 0x0000000507057290 */ /* 0x000fe2000fffe03f */
[----:B------:R-:W-:-:S02]  /*bbb0*/  IMAD R0, R0, UR8, RZ ;  /* 0x0000000800007c24 */ /* 0x000fc4000f8e02ff */
[----:B------:R-:W-:Y:S02]  /*bbc0*/  IMAD.U32 R3, RZ, RZ, UR7 ;  /* 0x00000007ff037e24 */ /* 0x000fe4000f8e00ff */
        /* <DEDUP_REMOVED lines=18> */
[----:B------:R1:W2:Y:S01]  /*bcf0*/  SHFL.IDX PT, R5, R4, RZ, 0x181f ;  /* 0x00181fff04057589 */ /* 0x0002a200000e0000 */
[-C--:B------:R-:W-:Y:S01]  /*bd00*/  ISETP.GE.AND P1, PT, R0, R9.reuse, PT ;  /* 0x000000090000720c */ /* 0x080fe20003f26270 */
[----:B------:R-:W-:Y:S02]  /*bd10*/  VIADD R0, R10, 0x40 ;  /* 0x000000400a007836 */ /* 0x000fe40000000000 */
[----:B------:R1:W3:Y:S03]  /*bd20*/  SHFL.IDX PT, R3, R6, RZ, 0x181f ;  /* 0x00181fff06037589 */ /* 0x0002e600000e0000 */
[----:B------:R-:W-:Y:S01]  /*bd30*/  ISETP.GE.AND P0, PT, R0, R9, PT ;  /* 0x000000090000720c */ /* 0x000fe20003f06270 */
[----:B------:R-:W-:-:S12]  /*bd40*/  @P2 BRA `(.L_x_4407) ;  /* 0x0000000000442947 */ /* 0x000fd80003800000 */
[----:B------:R-:W-:Y:S02]  /*bd50*/  ULDC UR5, c[0x0][0xbc8] ;  /* 0x0002f20000057ab9 */ /* 0x000fe40000000800 */
[----:B------:R-:W-:Y:S02]  /*bd60*/  ISETP.GE.AND P5, PT, R200, UR5, PT ;  /* 0x00000005c8007c0c */ /* 0x000fe4000bfa6270 */
[----:B------:R-:W-:Y:S02]  /*bd70*/  ISETP.GE.AND P4, PT, R205, UR5, PT ;  /* 0x00000005cd007c0c */ /* 0x000fe4000bf86270 */
[----:B------:R-:W-:Y:S02]  /*bd80*/  ISETP.GE.AND P3, PT, R204, UR5, PT ;  /* 0x00000005cc007c0c */ /* 0x000fe4000bf66270 */
[----:B------:R-:W-:-:S07]  /*bd90*/  ISETP.GE.AND P2, PT, R206, UR5, PT ;  /* 0x00000005ce007c0c */ /* 0x000fce000bf46270 */
[----:B--2---:R-:W-:-:S04]  /*bda0*/  @!P5 LEA R12, P6, R200, R5, 0x1 ;  /* 0x00000005c80cd211 */ /* 0x004fc800078c08ff */
[----:B---3--:R-:W-:Y:S02]  /*bdb0*/  @!P5 LEA.HI.X R13, R200, R3, R231, 0x1, P6 ;  /* 0x00000003c80dd211 */ /* 0x008fe400030f0ce7 */
        /* <DEDUP_REMOVED lines=10> */
.L_x_4407:
[----:B------:R-:W-:Y:S05]  /*be60*/  BSYNC B1 ;  /* 0x0000000000017941 */ /* 0x000fea0003800000 */
.L_x_4406:
[----:B---34-:R3:W4:Y:S01]  /*be70*/  SHFL.IDX PT, R3, R6, 0x1, 0x181f ;  /* 0x00381f0006037f89 */ /* 0x01872200000e0000 */
[----:B------:R-:W-:Y:S03]  /*be80*/  BSSY B1, `(.L_x_4408) ;  /* 0x0000014000017945 */ /* 0x000fe60003800000 */
[----:B--2---:R3:W2:Y:S01]  /*be90*/  SHFL.IDX PT, R5, R4, 0x1, 0x181f ;  /* 0x00381f0004057f89 */ /* 0x0046a200000e0000 */
[----:B------:R-:W-:Y:S05]  /*bea0*/  @P1 BRA `(.L_x_4409) ;  /* 0x0000000000441947 */ /* 0x000fea0003800000 */
[----:B------:R-:W-:Y:S02]  /*beb0*/  ULDC UR5, c[0x0][0xbc8] ;  /* 0x0002f20000057ab9 */ /* 0x000fe40000000800 */
[----:B------:R-:W-:Y:S02]  /*bec0*/  ISETP.GE.AND P4, PT, R200, UR5, PT ;  /* 0x00000005c8007c0c */ /* 0x000fe4000bf86270 */
[----:B------:R-:W-:Y:S02]  /*bed0*/  ISETP.GE.AND P3, PT, R205, UR5, PT ;  /* 0x00000005cd007c0c */ /* 0x000fe4000bf66270 */
[----:B------:R-:W-:Y:S02]  /*bee0*/  ISETP.GE.AND P2, PT, R204, UR5, PT ;  /* 0x00000005cc007c0c */ /* 0x000fe4000bf46270 */
[----:B------:R-:W-:-:S07]  /*bef0*/  ISETP.GE.AND P1, PT, R206, UR5, PT ;  /* 0x00000005ce007c0c */ /* 0x000fce000bf26270 */
[CC--:B--2---:R-:W-:Y:S02]  /*bf00*/  @!P4 LEA R12, P6, R200.reuse, R5.reuse, 0x1 ;  /* 0x00000005c80cc211 */ /* 0x0c4fe400078c08ff */
        /* <DEDUP_REMOVED lines=11> */
.L_x_4409:
[----:B------:R-:W-:Y:S05]  /*bfc0*/  BSYNC B1 ;  /* 0x0000000000017941 */ /* 0x000fea0003800000 */
.L_x_4408:
[----:B--2-4-:R2:W4:Y:S01]  /*bfd0*/  SHFL.IDX PT, R3, R6, 0x2, 0x181f ;  /* 0x00581f0006037f89 */ /* 0x01452200000e0000 */
        /* <DEDUP_REMOVED lines=20> */
.L_x_4411:
[----:B------:R-:W-:Y:S05]  /*c120*/  BSYNC B1 ;  /* 0x0000000000017941 */ /* 0x000fea0003800000 */
.L_x_4410:
[----:B------:R-:W-:Y:S01]  /*c130*/  VIADD R0, R10, 0x60 ;  /* 0x000000600a007836 */ /* 0x000fe20000000000 */
[----:B0---4-:R0:W4:Y:S04]  /*c140*/  SHFL.IDX PT, R3, R6, 0x3, 0x181f ;  /* 0x00781f0006037f89 */ /* 0x01112800000e0000 */
[----:B------:R-:W-:Y:S01]  /*c150*/  ISETP.GE.AND P0, PT, R0, R9, PT ;  /* 0x000000090000720c */ /* 0x000fe20003f06270 */
[----:B------:R0:W0:-:S12]  /*c160*/  SHFL.IDX PT, R5, R4, 0x3, 0x181f ;  /* 0x00781f0004057f89 */ /* 0x00001800000e0000 */
[----:B------:R-:W-:Y:S05]  /*c170*/  @P0 BRA `(.L_x_4403) ;  /* 0x0000000000440947 */ /* 0x000fea0003800000 */
[----:B------:R-:W-:Y:S02]  /*c180*/  ULDC UR5, c[0x0][0xbc8] ;  /* 0x0002f20000057ab9 */ /* 0x000fe40000000800 */
[----:B------:R-:W-:Y:S02]  /*c190*/  ISETP.GE.AND P3, PT, R200, UR5, PT ;  /* 0x00000005c8007c0c */ /* 0x000fe4000bf66270 */
[----:B------:R-:W-:Y:S02]  /*c1a0*/  ISETP.GE.AND P2, PT, R205, UR5, PT ;  /* 0x00000005cd007c0c */ /* 0x000fe4000bf46270 */
[----:B------:R-:W-:Y:S02]  /*c1b0*/  ISETP.GE.AND P1, PT, R204, UR5, PT ;  /* 0x00000005cc007c0c */ /* 0x000fe4000bf26270 */
[----:B------:R-:W-:-:S07]  /*c1c0*/  ISETP.GE.AND P0, PT, R206, UR5, PT ;  /* 0x00000005ce007c0c */ /* 0x000fce000bf06270 */
[-C--:B0123--:R-:W-:Y:S02]  /*c1d0*/  @!P3 LEA R6, P6, R200, R5.reuse, 0x1 ;  /* 0x00000005c806b211 */ /* 0x08ffe400078c08ff */
        /* <DEDUP_REMOVED lines=11> */
.L_x_4403:
[----:B------:R-:W-:Y:S05]  /*c290*/  BSYNC B0 ;  /* 0x0000000000007941 */ /* 0x000fea0003800000 */
.L_x_4395:
[----:B------:R-:W-:Y:S02]  /*c2a0*/  ULDC UR5, c[0x0][0xd38] ;  /* 0x00034e0000057ab9 */ /* 0x000fe40000000800 */
[----:B------:R-:W-:-:S06]  /*c2b0*/  UISETP.GE.AND UP0, UPT, UR4, UR5, UPT ;  /* 0x000000050400728c */ /* 0x000fcc000bf06270 */
[----:B------:R-:W-:-:S13]  /*c2c0*/  PLOP3.LUT P0, PT, PT, PT, UP0, 0x80, 0x0 ;  /* 0x000000000000781c */ /* 0x000fda0003f0f008 */
[----:B------:R-:W-:Y:S05]  /*c2d0*/  @!P0 BRA `(.L_x_4412) ;  /* 0xffffff4800e48947 */ /* 0x000fea000383ffff */
[----:B------:R-:W-:Y:S05]  /*c2e0*/  EXIT ;  /* 0x000000000000794d */ /* 0x000fea0003800000 */
.L_x_4359:
[----:B------:R-:W-:-:S08]  /*c2f0*/  NOP ;  /* 0x0000000000007918 */ /* 0x000fd00000000000 */
[----:B0-----:R-:W0:-:S00]  /*c300*/  USETMAXREG.DEALLOC.CTAPOOL 0x18 ;  /* 0x00000018000079c8 */ /* 0x001e0000080e0500 */
        /* <DEDUP_REMOVED lines=37> */
[----:B------:R-:W-:Y:S04]  /*c560*/  STL [R1+0x38], RZ ;  /* 0x000038ff01007387 */ /* 0x000fe80000100800 */
[----:B------:R1:W-:Y:S01]  /*c570*/  STL [R1+0x8], R2 ;  /* 0x0000080201007387 */ /* 0x0003e20000100800 */
[----:B0-----:R-:W-:-:S02]  /*c580*/  LOP3.LUT R3, R0, 0x40, RZ, 0xfc, !PT ;  /* 0x0000004000037812 */ /* 0x001fc400078efcff */
[C---:B-1----:R-:W-:Y:S02]  /*c590*/  LOP3.LUT R2, R0.reuse, 0x80, RZ, 0xfc, !PT ;  /* 0x0000008000027812 */ /* 0x042fe400078efcff */
[----:B------:R-:W-:-:S07]  /*c5a0*/  LOP3.LUT R0, R0, 0xc0, RZ, 0xfc, !PT ;  /* 0x000000c000007812 */ /* 0x000fce00078efcff */
.L_x_4509:
        /* <DEDUP_REMOVED lines=14> */
[----:B01--4-:R-:W-:Y:S05]  /*c690*/  @!P0 BRA `(.L_x_4414) ;  /* 0x0000000000208947 */ /* 0x013fea0003800000 */
        /* <DEDUP_REMOVED lines=8> */
.L_x_4414:
[----:B------:R-:W-:Y:S01]  /*c720*/  ULDC UR9, c[0x0][0xd54] ;  /* 0x0003550000097ab9 */ /* 0x000fe20000000800 */
[----:B------:R-:W-:Y:S01]  /*c730*/  UMOV UR5, UR8 ;  /* 0x0000000800057c82 */ /* 0x000fe20008000000 */
[----:B------:R-:W-:-:S11]  /*c740*/  UISETP.NE.AND UP0, UPT, UR9, 0x1, UPT ;  /* 0x000000010900788c */ /* 0x000fd6000bf05270 */
[----:B------:R-:W-:Y:S02]  /*c750*/  @UP0 ULDC.64 UR10, c[0x0][0xd58] ;  /* 0x00035600000a0ab9 */ /* 0x000fe40000000a00 */
[----:B------:R-:W-:-:S04]  /*c760*/  UIMAD.WIDE.U32 UR6, UR8, UR10, URZ ;  /* 0x0000000a080672a5 */ /* 0x000fc8000f8e003f */
[----:B------:R-:W-:-:S04]  /*c770*/  @UP0 USHF.R.U32.HI UR5, URZ, UR11, UR7 ;  /* 0x0000000b3f050299 */ /* 0x000fc80008011607 */
[----:B------:R-:W-:-:S12]  /*c780*/  UIMAD UR6, UR5, UR9, URZ ;  /* 0x00000009050672a4 */ /* 0x000fd8000f8e023f */
.L_x_4415:
        /* <DEDUP_REMOVED lines=63> */
.L_x_4417:
        /* <DEDUP_REMOVED lines=20> */
.L_x_4420:
[----:B------:R-:W-:Y:S05]  /*ccc0*/  BSYNC B6 ;  /* 0x0000000000067941 */ /* 0x000fea0003800000 */
.L_x_4419:
        /* <DEDUP_REMOVED lines=20> */
.L_x_4423:
        /* <DEDUP_REMOVED lines=15> */
.L_x_4422:
[----:B------:R-:W-:Y:S05]  /*cf00*/  BSYNC B6 ;  /* 0x0000000000067941 */ /* 0x000fea0003800000 */
.L_x_4421:
        /* <DEDUP_REMOVED lines=27> */
.L_x_4525:
        /* <DEDUP_REMOVED lines=9> */
.L_x_4528:
[----:B------:R-:W-:Y:S05]  /*d150*/  @!P6 BRA `(.L_x_4425) ;  /* 0x0000000000e0e947 */ /* 0x000fea0003800000 */
[----:B------:R-:W-:Y:S01]  /*d160*/  IMAD.MOV.U32 R16, RZ, RZ, R7 ;  /* 0x000000ffff107224 */ /* 0x000fe200078e0007 */
[----:B------:R-:W-:Y:S06]  /*d170*/  @!P1 BRA `(.L_x_4427) ;  /* 0x00000000004c9947 */ /* 0x000fec0003800000 */
[----:B------:R-:W2:Y:S01]  /*d180*/  LDC R6, c[0x0][0x43c] ;  /* 0x00010f00ff067b82 */ /* 0x000ea20000000800 */
[----:B------:R-:W-:Y:S01]  /*d190*/  IMAD.MOV.U32 R9, RZ, RZ, R0 ;  /* 0x000000ffff097224 */ /* 0x000fe200078e0000 */
[----:B------:R-:W-:Y:S01]  /*d1a0*/  ULDC.64 UR4, c[0x0][0x428] ;  /* 0x00010a0000047ab9 */ /* 0x000fe20000000a00 */
[----:B--2---:R-:W-:-:S13]  /*d1b0*/  ISETP.NE.AND P0, PT, R6, 0x1, PT ;  /* 0x000000010600780c */ /* 0x004fda0003f05270 */
[----:B-1----:R-:W1:Y:S02]  /*d1c0*/  @P0 LDC.64 R4, c[0x0][0x440] ;  /* 0x00011000ff040b82 */ /* 0x002e640000000a00 */
[----:B-1----:R-:W-:-:S04]  /*d1d0*/  @P0 IMAD.HI.U32 R0, R9, R4, RZ ;  /* 0x0000000409000227 */ /* 0x002fc800078e00ff */
        /* <DEDUP_REMOVED lines=13> */
.L_x_4427:
[----:B--2---:R-:W2:Y:S01]  /*d2b0*/  LDL R2, [R1+0x8] ;  /* 0x0000080001027983 */ /* 0x004ea20000100800 */
[----:B------:R-:W-:Y:S01]  /*d2c0*/  IMAD R0, R19, 0x8, R17 ;  /* 0x0000000813007824 */ /* 0x000fe200078e0211 */
[----:B--2---:R-:W-:-:S04]  /*d2d0*/  SHF.L.U32 R2, R2, 0x1f, RZ ;  /* 0x0000001f02027819 */ /* 0x004fc800000006ff */
[----:B------:R-:W2:Y:S02]  /*d2e0*/  SYNCS.PHASECHK.TRANS64.TRYWAIT P0, [R0+URZ+0x32440], R2 ;  /* 0x03244002000075a7 */ /* 0x000ea4000800017f */
[----:B--2---:R-:W-:Y:S05]  /*d2f0*/  @!P0 BRA `(.L_x_4428) ;  /* 0x0000004800048947 */ /* 0x004fea0003800000 */
.L_x_4529:
        /* <DEDUP_REMOVED lines=11> */
.L_x_4429:
[----:B--2---:R-:W2:Y:S01]  /*d3b0*/  LDL R2, [R1+0x1c] ;  /* 0x00001c0001027983 */ /* 0x004ea20000100800 */
[----:B------:R-:W-:Y:S01]  /*d3c0*/  R2UR UR33, R0 ;  /* 0x00000000002172ca */ /* 0x000fe200000e0000 */
[----:B------:R-:W-:Y:S01]  /*d3d0*/  IMAD R0, R19, 0x3000, R17 ;  /* 0x0000300013007824 */ /* 0x000fe200078e0211 */
[----:B------:R-:W-:Y:S01]  /*d3e0*/  UIADD3 UR4, UP0, UR38, 0x370, URZ ;  /* 0x0000037026047890 */ /* 0x000fe2000ff1e03f */
[----:B-----5:R-:W-:Y:S01]  /*d3f0*/  R2UR UR37, R16 ;  /* 0x00000000102572ca */ /* 0x020fe200000e0000 */
[----:B------:R-:W-:Y:S01]  /*d400*/  UMOV UR6, 0x0 ;  /* 0x0000000000067882 */ /* 0x000fe20000000000 */
[----:B------:R-:W-:Y:S01]  /*d410*/  UMOV UR7, 0x14f00000 ;  /* 0x14f0000000077882 */ /* 0x000fe20000000000 */
[----:B------:R-:W-:Y:S01]  /*d420*/  R2UR UR32, R0 ;  /* 0x00000000002072ca */ /* 0x000fe200000e0000 */
[----:B------:R-:W-:Y:S01]  /*d430*/  UIADD3.X UR5, URZ, UR39, URZ, UP0, !UPT ;  /* 0x000000273f057290 */ /* 0x000fe200087fe43f */
[----:B------:R-:W-:Y:S01]  /*d440*/  PLOP3.LUT P0, PT, PT, PT, PT, 0x80, 0x0 ;  /* 0x000000000000781c */ /* 0x000fe20003f0f070 */
[----:B------:R-:W-:Y:S01]  /*d450*/  UMOV UR34, URZ ;  /* 0x0000003f00227c82 */ /* 0x000fe20008000000 */
[----:B------:R-:W-:-:S03]  /*d460*/  LOP3.LUT R18, R18, 0xfffffffd, RZ, 0xc0, !PT ;  /* 0xfffffffd12127812 */ /* 0x000fc600078ec0ff */
[----:B------:R-:W-:-:S06]  /*d470*/  UIADD3 UR33, UR33, 0x32430, URZ ;  /* 0x0003243021217890 */ /* 0x000fcc000fffe03f */
[----:B------:R-:W-:Y:S02]  /*d480*/  UIADD3 UR32, UR32, 0x1c400, URZ ;  /* 0x0001c40020207890 */ /* 0x000fe4000fffe03f */
[----:B------:R-:W-:Y:S02]  /*d490*/  @P0 LOP3.LUT R18, R18, 0x2, RZ, 0xfc, !PT ;  /* 0x0000000212120812 */ /* 0x000fe400078efcff */
[----:B--2---:R-:W-:-:S13]  /*d4a0*/  R2UR UR35, R2 ;  /* 0x00000000022372ca */ /* 0x004fda00000e0000 */
[----:B------:R-:W-:-:S09]  /*d4b0*/  UIMAD UR35, UR35, 0x60, URZ ;  /* 0x00000060232378a4 */ /* 0x000fd2000f8e023f */
[----:B------:R2:W-:Y:S02]  /*d4c0*/  UTMALDG.4D [UR32], [UR4], desc[UR6] ;  /* 0x00000620040075b4 */ /* 0x0005e40008019000 */
[----:B--2---:R-:W-:Y:S01]  /*d4d0*/  NOP ;  /* 0x0000000000007918 */ /* 0x004fe20000000000 */
.L_x_4425:
[----:B------:R-:W-:Y:S05]  /*d4e0*/  WARPSYNC.ALL ;  /* 0x0000000000007948 */ /* 0x000fea0003800000 */
[----:B------:R-:W-:Y:S01]  /*d4f0*/  VIADD R0, R17, 0x18400 ;  /* 0x0001840011007836 */ /* 0x000fe20000000000 */
[----:B------:R-:W-:Y:S01]  /*d500*/  BAR.SYNC.DEFER_BLOCKING 0x8, 0x180 ;  /* 0x0206000000007b1d */ /* 0x000fe20000010000 */
[----:B------:R-:W-:Y:S02]  /*d510*/  USHF.R.S32.HI UR43, URZ, 0x1f, UR36 ;  /* 0x0000001f3f2b7899 */ /* 0x000fe40008011424 */
[----:B------:R-:W-:Y:S01]  /*d520*/  USHF.R.S32.HI UR37, URZ, 0x1f, UR40 ;  /* 0x0000001f3f257899 */ /* 0x000fe20008011428 */
[----:B------:R-:W-:-:S02]  /*d530*/  LOP3.LUT P0, RZ, R0, 0x3ff, RZ, 0xc0, !PT ;  /* 0x000003ff00ff7812 */ /* 0x000fc4000780c0ff */
[----:B------:R-:W-:Y:S11]  /*d540*/  BSSY B6, `(.L_x_4430) ;  /* 0x0000012000067945 */ /* 0x000ff60003800000 */
        /* <DEDUP_REMOVED lines=17> */
.L_x_4431:
[----:B------:R-:W-:Y:S05]  /*d660*/  BSYNC B6 ;  /* 0x0000000000067941 */ /* 0x000fea0003800000 */
.L_x_4430:
[----:B------:R-:W2:Y:S01]  /*d670*/  S2R R2, SR_TID.X ;  /* 0x0000000000027919 */ /* 0x000ea20000002100 */
[----:B------:R-:W3:Y:S01]  /*d680*/  LDC R6, c[0x0][0x448] ;  /* 0x00011200ff067b82 */ /* 0x000ee20000000800 */
[----:B------:R-:W-:Y:S01]  /*d690*/  ULDC.64 UR6, c[0x0][0x2d8] ;  /* 0x0000b60000067ab9 */ /* 0x000fe20000000a00 */
[----:B------:R-:W-:Y:S01]  /*d6a0*/  ULDC.64 UR8, c[0x0][0x2e0] ;  /* 0x0000b80000087ab9 */ /* 0x000fe20000000a00 */
[----:B-1----:R-:W1:Y:S01]  /*d6b0*/  S2R R4, SR_TID.X ;  /* 0x0000000000047919 */ /* 0x002e620000002100 */
[----:B------:R-:W-:Y:S02]  /*d6c0*/  UIMAD.WIDE.U32 UR4, UR36, UR6, URZ ;  /* 0x00000006240472a5 */ /* 0x000fe4000f8e003f */
[----:B------:R-:W-:-:S04]  /*d6d0*/  UIMAD UR6, UR43, UR6, URZ ;  /* 0x000000062b0672a4 */ /* 0x000fc8000f8e023f */
[----:B------:R-:W-:Y:S02]  /*d6e0*/  UIMAD UR6, UR36, UR7, UR6 ;  /* 0x00000007240672a4 */ /* 0x000fe4000f8e0206 */
[----:B------:R-:W-:Y:S02]  /*d6f0*/  UIMAD UR7, UR37, UR8, URZ ;  /* 0x00000008250772a4 */ /* 0x000fe4000f8e023f */
[----:B------:R-:W-:Y:S02]  /*d700*/  UIADD3 UR5, UR5, UR6, URZ ;  /* 0x0000000605057290 */ /* 0x000fe4000fffe03f */
[----:B------:R-:W-:Y:S02]  /*d710*/  UIMAD UR6, UR40, UR9, UR7 ;  /* 0x00000009280672a4 */ /* 0x000fe4000f8e0207 */
[----:B------:R-:W-:-:S04]  /*d720*/  UIMAD.WIDE.U32 UR4, UR40, UR8, UR4 ;  /* 0x00000008280472a5 */ /* 0x000fc8000f8e0004 */
[----:B------:R-:W-:Y:S01]  /*d730*/  UIADD3 UR6, UR5, UR6, URZ ;  /* 0x0000000605067290 */ /* 0x000fe2000fffe03f */
[----:B---3--:R-:W-:Y:S01]  /*d740*/  ISETP.NE.AND P0, PT, R6, 0x1, PT ;  /* 0x000000010600780c */ /* 0x008fe20003f05270 */
[----:B------:R-:W-:Y:S01]  /*d750*/  IMAD.U32 R5, RZ, RZ, UR5 ;  /* 0x00000005ff057e24 */ /* 0x000fe2000f8e00ff */
[----:B--2---:R-:W-:Y:S01]  /*d760*/  LOP3.LUT R0, R2, 0x7f, RZ, 0xc0, !PT ;  /* 0x0000007f02007812 */ /* 0x004fe200078ec0ff */
[----:B-1----:R-:W-:-:S03]  /*d770*/  IMAD.SHL.U32 R4, R4, 0x10, RZ ;  /* 0x0000001004047824 */ /* 0x002fc600078e00ff */
[----:B------:R-:W-:-:S07]  /*d780*/  SHF.R.U32.HI R0, RZ, 0x3, R0 ;  /* 0x00000003ff007819 */ /* 0x000fce0000011600 */
[----:B------:R-:W1:Y:S01]  /*d790*/  @P0 LDC R3, c[0x0][0x44c] ;  /* 0x00011300ff030b82 */ /* 0x000e620000000800 */
[----:B------:R-:W-:Y:S01]  /*d7a0*/  LOP3.LUT R4, R0, 0x70, R4, 0xf8, !PT ;  /* 0x0000007000047812 */ /* 0x000fe200078ef804 */
[----:B------:R-:W-:-:S04]  /*d7b0*/  IMAD.U32 R0, RZ, RZ, UR42 ;  /* 0x0000002aff007e24 */ /* 0x000fc8000f8e00ff */
[----:B0-----:R-:W-:Y:S02]  /*d7c0*/  IMAD R7, R0, 0x80, R4 ;  /* 0x0000008000077824 */ /* 0x001fe400078e0204 */
[----:B------:R-:W0:Y:S01]  /*d7d0*/  @P0 LDC R2, c[0x0][0x450] ;  /* 0x00011400ff020b82 */ /* 0x000e220000000800 */
[----:B------:R-:W-:Y:S01]  /*d7e0*/  IMAD.U32 R4, RZ, RZ, UR4 ;  /* 0x00000004ff047e24 */ /* 0x000fe2000f8e00ff */
[----:B------:R-:W-:Y:S01]  /*d7f0*/  ULDC.64 UR4, c[0x0][0x2d0] ;  /* 0x0000b40000047ab9 */ /* 0x000fe20000000a00 */
[----:B------:R-:W-:Y:S01]  /*d800*/  IMAD.MOV.U32 R0, RZ, RZ, R7 ;  /* 0x000000ffff007224 */ /* 0x000fe200078e0007 */
[----:B------:R2:W-:Y:S04]  /*d810*/  STL [R1+0x18], R7 ;  /* 0x0000180701007387 */ /* 0x0005e80000100800 */
[----:B------:R3:W5:Y:S01]  /*d820*/  LDL R8, [R1+0x4] ;  /* 0x0000040001087983 */ /* 0x0007620000100800 */
[----:B-1----:R-:W-:-:S05]  /*d830*/  @P0 IMAD.HI.U32 R3, R7, R3, RZ ;  /* 0x0000000307030227 */ /* 0x002fca00078e00ff */
[----:B0-----:R-:W-:Y:S01]  /*d840*/  @P0 SHF.R.U32.HI R0, RZ, R2, R3 ;  /* 0x00000002ff000219 */ /* 0x001fe20000011603 */
        /* <DEDUP_REMOVED lines=11> */
[----:B--2---:R-:W0:Y:S03]  /*d900*/  S2R R7, SR_TID.X ;  /* 0x0000000000077919 */ /* 0x004e260000002100 */
[----:B------:R-:W-:Y:S01]  /*d910*/  SHF.R.S32.HI R4, RZ, 0x1f, R0 ;  /* 0x0000001fff047819 */ /* 0x000fe20000011400 */
[----:B------:R-:W-:-:S04]  /*d920*/  IMAD.WIDE.U32 R2, R0, UR4, R2 ;  /* 0x0000000400027c25 */ /* 0x000fc8000f8e0002 */
[----:B------:R-:W-:Y:S01]  /*d930*/  IMAD R4, R4, UR4, RZ ;  /* 0x0000000404047c24 */ /* 0x000fe2000f8e02ff */
[----:B------:R-:W-:-:S03]  /*d940*/  ULDC UR4, c[0x0][0x2b8] ;  /* 0x0000ae0000047ab9 */ /* 0x000fc60000000800 */
[----:B------:R-:W-:Y:S01]  /*d950*/  IMAD R4, R0, UR5, R4 ;  /* 0x0000000500047c24 */ /* 0x000fe2000f8e0204 */
[----:B------:R-:W-:-:S03]  /*d960*/  LEA R0, P1, R2, UR6, 0x1 ;  /* 0x0000000602007c11 */ /* 0x000fc6000f8208ff */
[----:B------:R-:W-:Y:S02]  /*d970*/  IMAD.IADD R3, R3, 0x1, R4 ;  /* 0x0000000103037824 */ /* 0x000fe400078e0204 */
[----:B0-----:R-:W-:-:S05]  /*d980*/  IMAD.SHL.U32 R9, R7, 0x8, RZ ;  /* 0x0000000807097824 */ /* 0x001fca00078e00ff */
[----:B------:R-:W-:Y:S02]  /*d990*/  LOP3.LUT R9, R9, 0x38, RZ, 0xc0, !PT ;  /* 0x0000003809097812 */ /* 0x000fe400078ec0ff */
[----:B------:R-:W-:Y:S02]  /*d9a0*/  LOP3.LUT R7, R7, 0x7f, RZ, 0xc0, !PT ;  /* 0x0000007f07077812 */ /* 0x000fe400078ec0ff */
[----:B------:R-:W-:Y:S01]  /*d9b0*/  ISETP.GE.AND P0, PT, R9, UR4, PT ;  /* 0x0000000409007c0c */ /* 0x000fe2000bf06270 */
[----:B------:R-:W-:Y:S01]  /*d9c0*/  UMOV UR4, 0xffffffff ;  /* 0xffffffff00047882 */ /* 0x000fe20000000000 */
[----:B------:R-:W-:Y:S02]  /*d9d0*/  LEA.HI.X R3, R2, UR7, R3, 0x1, P1 ;  /* 0x0000000702037c11 */ /* 0x000fe400088f0c03 */
[----:B------:R-:W-:Y:S01]  /*d9e0*/  SHF.R.U32.HI R10, RZ, 0x3, R7 ;  /* 0x00000003ff0a7819 */ /* 0x000fe20000011607 */
[----:B---3--:R-:W-:Y:S08]  /*d9f0*/  BRA.DIV UR4, `(.L_x_4432) ;  /* 0x0000004204587947 */ /* 0x008ff0000b800000 */
[----:B------:R-:W-:Y:S01]  /*da00*/  ULDC UR4, c[0x0][0x288] ;  /* 0x0000a20000047ab9 */ /* 0x000fe20000000800 */
[----:B------:R-:W0:Y:S01]  /*da10*/  SHFL.IDX PT, R5, R0, RZ, 0x181f ;  /* 0x00181fff00057589 */ /* 0x000e2200000e0000 */
[----:B------:R-:W-:Y:S02]  /*da20*/  IMAD R2, R6, UR4, RZ ;  /* 0x0000000406027c24 */ /* 0x000fe4000f8e02ff */
[----:B------:R-:W-:Y:S01]  /*da30*/  IMAD.U32 R6, RZ, RZ, UR42 ;  /* 0x0000002aff067e24 */ /* 0x000fe2000f8e00ff */
[----:B------:R-:W1:Y:S03]  /*da40*/  SHFL.IDX PT, R4, R3, RZ, 0x181f ;  /* 0x00181fff03047589 */ /* 0x000e6600000e0000 */
[----:B------:R-:W-:Y:S01]  /*da50*/  IMAD R10, R6, 0x80, R10 ;  /* 0x00000080060a7824 */ /* 0x000fe200078e020a */
[----:B------:R-:W-:Y:S03]  /*da60*/  SHFL.IDX PT, R7, R3, 0x1, 0x181f ;  /* 0x00381f0003077f89 */ /* 0x000fe600000e0000 */
[C---:B------:R-:W-:Y:S01]  /*da70*/  VIADD R11, R10.reuse, 0x10 ;  /* 0x000000100a0b7836 */ /* 0x040fe20000000000 */
[-C--:B------:R-:W-:Y:S01]  /*da80*/  ISETP.GE.AND P3, PT, R10, R2.reuse, PT ;  /* 0x000000020a00720c */ /* 0x080fe20003f66270 */
[----:B------:R-:W2:Y:S03]  /*da90*/  SHFL.IDX PT, R6, R0, 0x1, 0x181f ;  /* 0x00381f0000067f89 */ /* 0x000ea600000e0000 */
[----:B------:R-:W-:Y:S01]  /*daa0*/  ISETP.GE.AND P1, PT, R11, R2, PT ;  /* 0x000000020b00720c */ /* 0x000fe20003f26270 */
[----:B------:R-:W-:Y:S04]  /*dab0*/  STL [R1+0x10], R10 ;  /* 0x0000100a01007387 */ /* 0x000fe80000100800 */
[----:B------:R3:W-:Y:S04]  /*dac0*/  STL [R1+0x20], R11 ;  /* 0x0000200b01007387 */ /* 0x0007e80000100800 */
[----:B0-----:R-:W-:-:S05]  /*dad0*/  @!P3 LEA R5, P2, R9, R5, 0x1 ;  /* 0x000000050905b211 */ /* 0x001fca00078408ff */
[----:B-1----:R-:W-:Y:S02]  /*dae0*/  @!P3 IMAD.X R4, RZ, RZ, R4, P2 ;  /* 0x000000ffff04b224 */ /* 0x002fe400010e0604 */
[----:B---3--:R-:W-:-:S03]  /*daf0*/  VIADD R11, R10, 0x20 ;  /* 0x000000200a0b7836 */ /* 0x008fc60000000000 */
[-C--:B------:R-:W-:Y:S02]  /*db00*/  @!P3 LOP3.LUT R5, R5, R4.reuse, RZ, 0x3c, !PT ;  /* 0x000000040505b212 */ /* 0x080fe400078e3cff */
[----:B------:R-:W-:Y:S02]  /*db10*/  STL [R1+0x24], R11 ;  /* 0x0000240b01007387 */ /* 0x000fe40000100800 */
[----:B------:R-:W-:-:S04]  /*db20*/  @!P3 LOP3.LUT R4, R5, R4, RZ, 0x3c, !PT ;  /* 0x000000040504b212 */ /* 0x000fc800078e3cff */
[----:B------:R-:W-:-:S05]  /*db30*/  @!P3 LOP3.LUT R5, R5, R4, RZ, 0x3c, !PT ;  /* 0x000000040505b212 */ /* 0x000fca00078e3cff */
[----:B-----5:R2:W-:Y:S02]  /*db40*/  @!P3 LDGSTS.E.BYPASS.LTC128B.128 [R8+0x18400], desc[UR60][R4.64], !P0 ;  /* 0x184000000408bfae */ /* 0x0205e4000c101d7c */
[----:B--2---:R-:W-:Y:S02]  /*db50*/  @!P1 LEA R4, P2, R9, R6, 0x1 ;  /* 0x0000000609049211 */ /* 0x004fe400078408ff */
[----:B------:R-:W-:Y:S03]  /*db60*/  SHFL.IDX PT, R6, R3, 0x3, 0x181f ;  /* 0x00781f0003067f89 */ /* 0x000fe600000e0000 */
[----:B------:R-:W-:Y:S02]  /*db70*/  @!P1 IMAD.X R5, RZ, RZ, R7, P2 ;  /* 0x000000ffff059224 */ /* 0x000fe400010e0607 */
        /* <DEDUP_REMOVED lines=55> */
.L_x_4546:
        /* <DEDUP_REMOVED lines=12> */
.L_x_4433:
        /* <DEDUP_REMOVED lines=35> */
.L_x_4435:
[----:B------:R-:W-:Y:S05]  /*e1e0*/  BSYNC B6 ;  /* 0x0000000000067941 */ /* 0x000fea0003800000 */
.L_x_4434:
        /* <DEDUP_REMOVED lines=62> */
[----:B--2---:R-:W-:-:S03]  /*e5d0*/  ISETP.GE.AND P5, PT, R10, R0, PT ;  /* 0x000000000a00720c */ /* 0x004fc60003fa6270 */
[----:B------:R-:W2:Y:S01]  /*e5e0*/  LDL.LU R10, [R1+0x28] ;  /* 0x00002800010a7983 */ /* 0x000ea20000300800 */
[----:B---3--:R-:W-:-:S03]  /*e5f0*/  ISETP.GE.AND P4, PT, R3, R0, PT ;  /* 0x000000000300720c */ /* 0x008fc60003f86270 */
[----:B------:R-:W0:Y:S04]  /*e600*/  SHFL.IDX PT, R3, R5, RZ, 0x181f ;  /* 0x00181fff05037589 */ /* 0x000e2800000e0000 */
[----:B------:R-:W3:Y:S02]  /*e610*/  LDL.LU R12, [R1+0x2c] ;  /* 0x00002c00010c7983 */ /* 0x000ee40000300800 */
        /* <DEDUP_REMOVED lines=65> */
.L_x_4564:
        /* <DEDUP_REMOVED lines=14> */
.L_x_4438:
[----:B------:R-:W-:Y:S05]  /*eb10*/  BSYNC B0 ;  /* 0x0000000000007941 */ /* 0x000fea0003800000 */
.L_x_4437:
[----:B------:R-:W-:Y:S01]  /*eb20*/  NOP ;  /* 0x0000000000007918 */ /* 0x000fe20000000000 */
[----:B------:R-:W-:-:S13]  /*eb30*/  PLOP3.LUT P0, PT, PT, PT, PT, 0x80, 0x0 ;  /* 0x000000000000781c */ /* 0x000fda0003f0f070 */
.L_x_4439:
        /* <DEDUP_REMOVED lines=18> */
.L_x_4565:
[----:B------:R-:W-:Y:S05]  /*ec60*/  BSYNC B0 ;  /* 0x0000000000007941 */ /* 0x000fea0003800000 */
.L_x_4440:
[----:B------:R-:W-:Y:S01]  /*ec70*/  LOP3.LUT P0, RZ, R18, 0x2, RZ, 0xc0, !PT ;  /* 0x0000000212ff7812 */ /* 0x000fe2000780c0ff */
[----:B------:R-:W-:-:S12]  /*ec80*/  BSSY B0, `(.L_x_4442) ;  /* 0x0000058000007945 */ /* 0x000fd80003800000 */
        /* <DEDUP_REMOVED lines=10> */
.L_x_4566:
[----:B------:R-:W-:Y:S05]  /*ed30*/  BSYNC B1 ;  /* 0x0000000000017941 */ /* 0x000fea0003800000 */
.L_x_4444:
        /* <DEDUP_REMOVED lines=9> */
.L_x_4447:
[----:B------:R-:W-:Y:S05]  /*edd0*/  BSYNC B1 ;  /* 0x0000000000017941 */ /* 0x000fea0003800000 */
.L_x_4446:
        /* <DEDUP_REMOVED lines=11> */
.L_x_4448:
        /* <DEDUP_REMOVED lines=15> */
.L_x_4449:
        /* <DEDUP_REMOVED lines=15> */
.L_x_4450:
        /* <DEDUP_REMOVED lines=15> */
.L_x_4451:
        /* <DEDUP_REMOVED lines=10> */
.L_x_4443:
[----:B------:R-:W-:Y:S05]  /*f200*/  BSYNC B0 ;  /* 0x0000000000007941 */ /* 0x000fea0003800000 */
.L_x_4442:
[----:B------:R-:W-:-:S06]  /*f210*/  UISETP.GE.AND UP0, UPT, UR41, 0x2, UPT ;  /* 0x000000022900788c */ /* 0x000fcc000bf06270 */
[----:B------:R-:W-:-:S13]  /*f220*/  PLOP3.LUT P0, PT, PT, PT, UP0, 0x80, 0x0 ;  /* 0x000000000000781c */ /* 0x000fda0003f0f008 */
[----:B------:R-:W-:Y:S05]  /*f230*/  @!P0 BRA `(.L_x_4452) ;  /* 0x0000001c00748947 */ /* 0x000fea0003800000 */
[----:B------:R-:W-:Y:S02]  /*f240*/  ULOP3.LUT UR4, UR41, 0x1, URZ, 0xc0, !UPT ;  /* 0x0000000129047892 */ /* 0x000fe4000f8ec03f */
[----:B--2---:R-:W-:Y:S02]  /*f250*/  IMAD.U32 R6, RZ, RZ, UR41 ;  /* 0x00000029ff067e24 */ /* 0x004fe4000f8e00ff */
[----:B------:R-:W-:Y:S02]  /*f260*/  UISETP.NE.U32.AND UP0, UPT, UR4, 0x1, UPT ;  /* 0x000000010400788c */ /* 0x000fe4000bf05070 */
[----:B------:R-:W-:-:S04]  /*f270*/  VIADD R6, R6, 0xfffffffe ;  /* 0xfffffffe06067836 */ /* 0x000fc80000000000 */
[----:B0-----:R-:W-:Y:S01]  /*f280*/  IMAD.MOV.U32 R0, RZ, RZ, R6 ;  /* 0x000000ffff007224 */ /* 0x001fe200078e0006 */
[----:B------:R-:W-:-:S13]  /*f290*/  PLOP3.LUT P0, PT, PT, PT, UP0, 0x80, 0x0 ;  /* 0x000000000000781c */ /* 0x000fda0003f0f008 */
[----:B------:R-:W-:Y:S05]  /*f2a0*/  @!P0 BRA `(.L_x_4453) ;  /* 0x0000000800708947 */ /* 0x000fea0003800000 */
        /* <DEDUP_REMOVED lines=10> */
[----:B------:R-:W-:Y:S01]  /*f350*/  LOP3.LUT P2, RZ, R18, 0x1, RZ, 0xc0, !PT ;  /* 0x0000000112ff7812 */ /* 0x000fe2000784c0ff */
[----:B------:R-:W-:-:S12]  /*f360*/  IMAD.MOV.U32 R0, RZ, RZ, R6 ;  /* 0x000000ffff007224 */ /* 0x000fd800078e0006 */
[----:B------:R-:W-:Y:S05]  /*f370*/  @!P2 BRA `(.L_x_4456) ;  /* 0x000000000050a947 */ /* 0x000fea0003800000 */
[----:B-1----:R-:W2:Y:S01]  /*f380*/  LDL R5, [R1+0xc] ;  /* 0x00000c0001057983 */ /* 0x002ea20000100800 */
        /* <DEDUP_REMOVED lines=13> */
[C---:B---3--:R-:W-:Y:S02]  /*f460*/  IMAD R7, R9.reuse, UR5, R7 ;  /* 0x0000000509077c24 */ /* 0x048fe4000f8e0207 */
[----:B------:R-:W-:-:S04]  /*f470*/  IMAD.WIDE.U32 R4, R9, UR4, R4 ;  /* 0x0000000409047c25 */ /* 0x000fc8000f8e0004 */
[----:B------:R-:W-:Y:S01]  /*f480*/  IMAD.IADD R7, R7, 0x1, R5 ;  /* 0x0000000107077824 */ /* 0x000fe200078e0205 */
[----:B-1----:R-:W-:-:S04]  /*f490*/  LEA R2, P0, R4, R2, 0x2 ;  /* 0x0000000204027211 */ /* 0x002fc800078010ff */
[----:B------:R-:W-:-:S05]  /*f4a0*/  LEA.HI.X R3, R4, R3, R7, 0x2, P0 ;  /* 0x0000000304037211 */ /* 0x000fca00000f1407 */
[----:B------:R2:W5:Y:S04]  /*f4b0*/  LDG.E R16, desc[UR60][R2.64] ;  /* 0x0000003c02107981 */ /* 0x000568000c1e1900 */
.L_x_4456:
[----:B--2---:R-:W1:Y:S01]  /*f4c0*/  S2R R2, SR_TID.X ;  /* 0x0000000000027919 */ /* 0x004e620000002100 */
[----:B------:R-:W-:Y:S01]  /*f4d0*/  IMAD R3, R19, 0x8, R17 ;  /* 0x0000000813037824 */ /* 0x000fe200078e0211 */
[----:B------:R-:W-:Y:S01]  /*f4e0*/  BSSY B1, `(.L_x_4457) ;  /* 0x0000006000017945 */ /* 0x000fe20003800000 */
[----:B-1----:R-:W-:Y:S02]  /*f4f0*/  LOP3.LUT R4, R2, 0x7f, RZ, 0xc0, !PT ;  /* 0x0000007f02047812 */ /* 0x002fe400078ec0ff */
[----:B------:R-:W-:Y:S02]  /*f500*/  SHF.L.U32 R2, R8, 0x1f, RZ ;  /* 0x0000001f08027819 */ /* 0x000fe400000006ff */
[----:B------:R-:W-:Y:S02]  /*f510*/  ISETP.NE.AND P1, PT, R4, RZ, PT ;  /* 0x000000ff0400720c */ /* 0x000fe40003f25270 */
[----:B------:R-:W1:Y:S02]  /*f520*/  SYNCS.PHASECHK.TRANS64.TRYWAIT P0, [R3+URZ+0x32440], R2 ;  /* 0x03244002030075a7 */ /* 0x000e64000800017f */
[----:B-1----:R-:W-:Y:S09]  /*f530*/  @!P0 BRA `(.L_x_4458) ;  /* 0x0000003c00bc8947 */ /* 0x002ff20003800000 */
.L_x_4567:
[----:B------:R-:W-:Y:S05]  /*f540*/  BSYNC B1 ;  /* 0x0000000000017941 */ /* 0x000fea0003800000 */
.L_x_4457:
        /* <DEDUP_REMOVED lines=9> */
.L_x_4460:
[----:B------:R-:W-:Y:S05]  /*f5e0*/  BSYNC B1 ;  /* 0x0000000000017941 */ /* 0x000fea0003800000 */
.L_x_4459:
        /* <DEDUP_REMOVED lines=12> */
.L_x_4461:
        /* <DEDUP_REMOVED lines=12> */
.L_x_4568:
[----:B------:R-:W-:Y:S05]  /*f770*/  BSYNC B1 ;  /* 0x0000000000017941 */ /* 0x000fea0003800000 */
.L_x_4462:
        /* <DEDUP_REMOVED lines=11> */
.L_x_4465:
[----:B------:R-:W-:Y:S05]  /*f830*/  BSYNC B1 ;  /* 0x0000000000017941 */ /* 0x000fea0003800000 */
.L_x_4464:
        /* <DEDUP_REMOVED lines=10> */
.L_x_4466:
        /* <DEDUP_REMOVED lines=15> */
.L_x_4467:
        /* <DEDUP_REMOVED lines=15> */
.L_x_4468:
        /* <DEDUP_REMOVED lines=15> */
.L_x_4469:
        /* <DEDUP_REMOVED lines=8> */
[----:B--2---:R-:W-:Y:S05]  /*fc30*/  @P0 BRA.U.ANY `(.L_x_4469) ;  /* 0xfffffffd00dc0947 */ /* 0x004fea000393ffff */
.L_x_4455:
[----:B------:R-:W-:Y:S05]  /*fc40*/  BSYNC B0 ;  /* 0x0000000000007941 */ /* 0x000fea0003800000 */
.L_x_4454:
[----:B------:R-:W-:-:S06]  /*fc50*/  UIADD3 UR4, UR41, -0x3, URZ ;  /* 0xfffffffd29047890 */ /* 0x000fcc000fffe03f */
[----:B------:R-:W-:-:S07]  /*fc60*/  IMAD.U32 R0, RZ, RZ, UR4 ;  /* 0x00000004ff007e24 */ /* 0x000fce000f8e00ff */
.L_x_4453:
[----:B------:R-:W-:Y:S01]  /*fc70*/  ISETP.NE.AND P0, PT, R6, RZ, PT ;  /* 0x000000ff0600720c */ /* 0x000fe20003f05270 */
[----:B------:R-:W-:-:S12]  /*fc80*/  BSSY B0, `(.L_x_4452) ;  /* 0x0000138000007945 */ /* 0x000fd80003800000 */
[----:B------:R-:W-:Y:S05]  /*fc90*/  @!P0 BRA `(.L_x_4470) ;  /* 0x0000001000d88947 */ /* 0x000fea0003800000 */
.L_x_4503:
[----:B--2---:R-:W2:Y:S01]  /*fca0*/  LDL.LU R2, [R1+0x8] ;  /* 0x0000080001027983 */ /* 0x004ea20000300800 */
        /* <DEDUP_REMOVED lines=32> */
.L_x_4473:
        /* <DEDUP_REMOVED lines=8> */
.L_x_4569:
[----:B------:R-:W-:Y:S05]  /*ff30*/  BSYNC B2 ;  /* 0x0000000000027941 */ /* 0x000fea0003800000 */
.L_x_4474:
        /* <DEDUP_REMOVED lines=9> */
.L_x_4477:
[----:B------:R-:W-:Y:S05]  /*ffd0*/  BSYNC B2 ;  /* 0x0000000000027941 */ /* 0x000fea0003800000 */
.L_x_4476:
        /* <DEDUP_REMOVED lines=11> */
.L_x_4478:
        /* <DEDUP_REMOVED lines=13> */
.L_x_4570:
[----:B------:R-:W-:Y:S05]  /*10160*/  BSYNC B2 ;  /* 0x0000000000027941 */ /* 0x000fea0003800000 */
.L_x_4479:
        /* <DEDUP_REMOVED lines=11> */
.L_x_4482:
[----:B------:R-:W-:Y:S05]  /*10220*/  BSYNC B2 ;  /* 0x0000000000027941 */ /* 0x000fea0003800000 */
.L_x_4481:
        /* <DEDUP_REMOVED lines=9> */
.L_x_4483:
        /* <DEDUP_REMOVED lines=15> */
.L_x_4484:
        /* <DEDUP_REMOVED lines=15> */
.L_x_4485:
        /* <DEDUP_REMOVED lines=15> */
.L_x_4486:
        /* <DEDUP_REMOVED lines=10> */
.L_x_4472:
[----:B------:R-:W-:Y:S05]  /*10630*/  BSYNC B1 ;  /* 0x0000000000017941 */ /* 0x000fea0003800000 */
.L_x_4471:
[----:B------:R-:W-:Y:S01]  /*10640*/  VIADD R6, R6, 0x1 ;  /* 0x0000000106067836 */ /* 0x000fe20000000000 */
[----:B------:R-:W-:Y:S01]  /*10650*/  LOP3.LUT P2, RZ, R18, 0x2, RZ, 0xc0, !PT ;  /* 0x0000000212ff7812 */ /* 0x000fe2000784c0ff */
[----:B------:R-:W-:Y:S03]  /*10660*/  BSSY B1, `(.L_x_4487) ;  /* 0x0000096000017945 */ /* 0x000fe60003800000 */
[----:B------:R-:W-:-:S04]  /*10670*/  ISETP.NE.AND P0, PT, R6, 0x2, PT ;  /* 0x000000020600780c */ /* 0x000fc80003f05270 */
[----:B------:R-:W-:Y:S02]  /*10680*/  SEL R2, RZ, 0x1, P0 ;  /* 0x00000001ff027807 */ /* 0x000fe40000000000 */
[----:B------:R-:W-:Y:S02]  /*10690*/  SEL R19, R6, RZ, P0 ;  /* 0x000000ff06137207 */ /* 0x000fe40000000000 */
[----:B------:R-:W-:-:S05]  /*106a0*/  LOP3.LUT R7, R7, R2, RZ, 0x3c, !PT ;  /* 0x0000000207077212 */ /* 0x000fca00078e3cff */
[----:B------:R2:W-:Y:S01]  /*106b0*/  STL [R1+0x8], R7 ;  /* 0x0000080701007387 */ /* 0x0005e20000100800 */
[----:B------:R-:W-:Y:S05]  /*106c0*/  @!P2 BRA `(.L_x_4488) ;  /* 0x00000008003ca947 */ /* 0x000fea0003800000 */
[----:B------:R-:W-:Y:S01]  /*106d0*/  LOP3.LUT P2, RZ, R18, 0x1, RZ, 0xc0, !PT ;  /* 0x0000000112ff7812 */ /* 0x000fe2000784c0ff */
[----:B------:R-:W-:-:S12]  /*106e0*/  VIADD R6, R0, 0xffffffff ;  /* 0xffffffff00067836 */ /* 0x000fd80000000000 */
[----:B------:R-:W-:Y:S05]  /*106f0*/  @!P2 BRA `(.L_x_4489) ;  /* 0x000000000050a947 */ /* 0x000fea0003800000 */
[----:B------:R-:W3:Y:S01]  /*10700*/  LDL R10, [R1+0xc] ;  /* 0x00000c00010a7983 */ /* 0x000ee20000100800 */
[----:B-1----:R-:W1:Y:S01]  /*10710*/  LDC R4, c[0x0][0x43c] ;  /* 0x00010f00ff047b82 */ /* 0x002e620000000800 */
[----:B------:R-:W-:Y:S02]  /*10720*/  ULDC.64 UR4, c[0x0][0x428] ;  /* 0x00010a0000047ab9 */ /* 0x000fe40000000a00 */
[----:B------:R-:W4:Y:S01]  /*10730*/  LDL R9, [R1] ;  /* 0x0000000001097983 */ /* 0x000f220000100800 */
        /* <DEDUP_REMOVED lines=8> */
[----:B---3--:R-:W-:-:S04]  /*107c0*/  IMAD R4, R10, UR4, RZ ;  /* 0x000000040a047c24 */ /* 0x008fc8000f8e02ff */
[C---:B----4-:R-:W-:Y:S02]  /*107d0*/  IMAD R4, R9.reuse, UR5, R4 ;  /* 0x0000000509047c24 */ /* 0x050fe4000f8e0204 */
[----:B------:R-:W-:Y:S01]  /*107e0*/  IMAD.WIDE.U32 R2, R9, UR4, R2 ;  /* 0x0000000409027c25 */ /* 0x000fe2000f8e0002 */
[----:B------:R-:W-:-:S03]  /*107f0*/  ULDC.64 UR4, c[0x0][0x418] ;  /* 0x0001060000047ab9 */ /* 0x000fc60000000a00 */
[----:B------:R-:W-:Y:S01]  /*10800*/  IMAD.IADD R3, R4, 0x1, R3 ;  /* 0x0000000104037824 */ /* 0x000fe200078e0203 */
[----:B------:R-:W-:-:S04]  /*10810*/  LEA R4, P0, R2, UR4, 0x2 ;  /* 0x0000000402047c11 */ /* 0x000fc8000f8010ff */
[----:B------:R-:W-:-:S05]  /*10820*/  LEA.HI.X R5, R2, UR5, R3, 0x2, P0 ;  /* 0x0000000502057c11 */ /* 0x000fca00080f1403 */
[----:B------:R3:W5:Y:S04]  /*10830*/  LDG.E R16, desc[UR60][R4.64] ;  /* 0x0000003c04107981 */ /* 0x000768000c1e1900 */
.L_x_4489:
[----:B------:R-:W4:Y:S01]  /*10840*/  S2R R2, SR_TID.X ;  /* 0x0000000000027919 */ /* 0x000f220000002100 */
[----:B-1-3--:R-:W-:Y:S01]  /*10850*/  IMAD R4, R19, 0x8, R17 ;  /* 0x0000000813047824 */ /* 0x00afe200078e0211 */
[----:B------:R-:W-:Y:S01]  /*10860*/  BSSY B2, `(.L_x_4490) ;  /* 0x0000006000027945 */ /* 0x000fe20003800000 */
[----:B----4-:R-:W-:Y:S02]  /*10870*/  LOP3.LUT R3, R2, 0x7f, RZ, 0xc0, !PT ;  /* 0x0000007f02037812 */ /* 0x010fe400078ec0ff */
[----:B------:R-:W-:Y:S02]  /*10880*/  SHF.L.U32 R2, R7, 0x1f, RZ ;  /* 0x0000001f07027819 */ /* 0x000fe400000006ff */
[----:B------:R-:W-:Y:S02]  /*10890*/  ISETP.NE.AND P1, PT, R3, RZ, PT ;  /* 0x000000ff0300720c */ /* 0x000fe40003f25270 */
[----:B------:R-:W1:Y:S02]  /*108a0*/  SYNCS.PHASECHK.TRANS64.TRYWAIT P0, [R4+URZ+0x32440], R2 ;  /* 0x03244002040075a7 */ /* 0x000e64000800017f */
[----:B-1----:R-:W-:Y:S09]  /*108b0*/  @!P0 BRA `(.L_x_4491) ;  /* 0x0000002c002c8947 */ /* 0x002ff20003800000 */
.L_x_4571:
[----:B------:R-:W-:Y:S05]  /*108c0*/  BSYNC B2 ;  /* 0x0000000000027941 */ /* 0x000fea0003800000 */
.L_x_4490:
        /* <DEDUP_REMOVED lines=9> */
.L_x_4493:
[----:B------:R-:W-:Y:S05]  /*10960*/  BSYNC B2 ;  /* 0x0000000000027941 */ /* 0x000fea0003800000 */
.L_x_4492:
[----:B--2---:R-:W-:Y:S01]  /*10970*/  IMAD.MOV.U32 R7, RZ, RZ, RZ ;  /* 0x000000ffff077224 */ /* 0x004fe200078e00ff */
        /* <DEDUP_REMOVED lines=10> */
.L_x_4494:
        /* <DEDUP_REMOVED lines=13> */
.L_x_4572:
[----:B------:R-:W-:Y:S05]  /*10af0*/  BSYNC B2 ;  /* 0x0000000000027941 */ /* 0x000fea0003800000 */
.L_x_4495:
        /* <DEDUP_REMOVED lines=11> */
.L_x_4498:
[----:B------:R-:W-:Y:S05]  /*10bb0*/  BSYNC B2 ;  /* 0x0000000000027941 */ /* 0x000fea0003800000 */
.L_x_4497:
        /* <DEDUP_REMOVED lines=9> */
.L_x_4499:
        /* <DEDUP_REMOVED lines=15> */
.L_x_4500:
        /* <DEDUP_REMOVED lines=15> */
.L_x_4501:
        /* <DEDUP_REMOVED lines=15> */
.L_x_4502:
        /* <DEDUP_REMOVED lines=10> */
.L_x_4488:
[----:B------:R-:W-:Y:S05]  /*10fc0*/  BSYNC B1 ;  /* 0x0000000000017941 */ /* 0x000fea0003800000 */
.L_x_4487:
[C---:B------:R-:W-:Y:S01]  /*10fd0*/  ISETP.GT.AND P0, PT, R0.reuse, 0x1, PT ;  /* 0x000000010000780c */ /* 0x040fe20003f04270 */
[----:B------:R-:W-:-:S12]  /*10fe0*/  VIADD R0, R0, 0xfffffffe ;  /* 0xfffffffe00007836 */ /* 0x000fd80000000000 */
[----:B------:R-:W-:Y:S05]  /*10ff0*/  @P0 BRA `(.L_x_4503) ;  /* 0xffffffec00280947 */ /* 0x000fea000383ffff */
.L_x_4470:
[----:B------:R-:W-:Y:S05]  /*11000*/  BSYNC B0 ;  /* 0x0000000000007941 */ /* 0x000fea0003800000 */
.L_x_4452:
        /* <DEDUP_REMOVED lines=20> */
[----:B--2---:R-:W0:Y:S01]  /*11150*/  POPC R7, R4 ;  /* 0x0000000400077309 */ /* 0x004e220000000000 */
[----:B---3--:R-:W0:Y:S02]  /*11160*/  SHFL.IDX PT, R0, R3, R0, 0x1f ;  /* 0x00001f0003007589 */ /* 0x008e2400000e0000 */
[----:B0-----:R-:W-:-:S05]  /*11170*/  IADD3 R0, R0, UR44, R7 ;  /* 0x0000002c00007c10 */ /* 0x001fca000fffe007 */
[----:B------:R3:W-:Y:S02]  /*11180*/  STL [R1+0x14], R0 ;  /* 0x0000140001007387 */ /* 0x0007e40000100800 */
.L_x_4505:
[----:B------:R-:W-:Y:S05]  /*11190*/  BSYNC B0 ;  /* 0x0000000000007941 */ /* 0x000fea0003800000 */
.L_x_4504:
[----:B------:R-:W-:-:S07]  /*111a0*/  SEL R19, R19, RZ, P1 ;  /* 0x000000ff13137207 */ /* 0x000fce0000800000 */
.L_x_4418:
[----:B------:R-:W-:Y:S05]  /*111b0*/  BSYNC B7 ;  /* 0x0000000000077941 */ /* 0x000fea0003800000 */
.L_x_4416:
[----:B0-----:R0:W5:Y:S01]  /*111c0*/  LDL R2, [R1+0x14] ;  /* 0x0000140001027983 */ /* 0x0011620000100800 */
[----:B------:R-:W-:-:S13]  /*111d0*/  LOP3.LUT P1, RZ, R18, 0x80, RZ, 0xc0, !PT ;  /* 0x0000008012ff7812 */ /* 0x000fda000782c0ff */
        /* <DEDUP_REMOVED lines=11> */
.L_x_4506:
[----:B------:R-:W-:-:S03]  /*11290*/  UMOV UR4, 0xffffffff ;  /* 0xffffffff00047882 */ /* 0x000fc60000000000 */
[----:B------:R-:W-:Y:S05]  /*112a0*/  BRA.DIV UR4, `(.L_x_4508) ;  /* 0x0000002204d87947 */ /* 0x000fea000b800000 */
[----:B-----5:R0:W4:Y:S02]  /*112b0*/  SHFL.IDX PT, R14, R2, RZ, 0x1f ;  /* 0x00001fff020e7589 */ /* 0x02012400000e0000 */
.L_x_4575:
[----:B------:R-:W5:Y:S01]  /*112c0*/  @!P0 S2R R3, SR_CgaCtaId ;  /* 0x0000000000038919 */ /* 0x000f620000008800 */
[----:B------:R-:W-:Y:S05]  /*112d0*/  WARPSYNC.ALL ;  /* 0x0000000000007948 */ /* 0x000fea0003800000 */
[----:B------:R-:W-:Y:S01]  /*112e0*/  BAR.SYNC.DEFER_BLOCKING 0x4, 0x180 ;  /* 0x0106000000007b1d */ /* 0x000fe20000010000 */
[----:B---3--:R-:W-:-:S05]  /*112f0*/  @!P0 MOV R0, 0x400 ;  /* 0x0000040000008802 */ /* 0x008fca0000000f00 */
[----:B----4-:R3:W-:Y:S01]  /*11300*/  STL [R1+0x14], R14 ;  /* 0x0000140e01007387 */ /* 0x0107e20000100800 */
[----:B-----5:R-:W-:-:S05]  /*11310*/  @!P0 LEA R17, R3, R0, 0x18 ;  /* 0x0000000003118211 */ /* 0x020fca00078ec0ff */
[----:B------:R3:W-:Y:S01]  /*11320*/  @!P0 STS [R17+0x324d0], R2 ;  /* 0x0324d00211008388 */ /* 0x0007e20000000800 */
[----:B------:R-:W-:Y:S06]  /*11330*/  BAR.ARV 0x5, 0x180 ;  /* 0x0146000000007b1d */ /* 0x000fec0000002000 */
.L_x_4507:
[----:B---3--:R-:W3:Y:S01]  /*11340*/  LDL R0, [R1+0x14] ;  /* 0x0000140001007983 */ /* 0x008ee20000100800 */
[----:B------:R-:W-:Y:S02]  /*11350*/  ULDC UR4, c[0x0][0xd38] ;  /* 0x00034e0000047ab9 */ /* 0x000fe40000000800 */
[----:B---3--:R-:W-:-:S13]  /*11360*/  ISETP.GE.AND P0, PT, R0, UR4, PT ;  /* 0x0000000400007c0c */ /* 0x008fda000bf06270 */
[----:B------:R-:W-:Y:S05]  /*11370*/  @!P0 BRA `(.L_x_4509) ;  /* 0xffffffb0008c8947 */ /* 0x000fea000383ffff */
.L_x_4413:
[----:B0-----:R-:W3:Y:S01]  /*11380*/  LDL.LU R0, [R1+0x38] ;  /* 0x0000380001007983 */ /* 0x001ee20000300800 */
[----:B------:R-:W-:Y:S01]  /*11390*/  BSSY B0, `(.L_x_4510) ;  /* 0x000000b000007945 */ /* 0x000fe20003800000 */
[----:B-1----:R-:W0:Y:S01]  /*113a0*/  S2R R5, SR_CgaCtaId ;  /* 0x0000000000057919 */ /* 0x002e220000008800 */
[----:B---3--:R-:W-:-:S05]  /*113b0*/  VIADD R0, R0, 0x1 ;  /* 0x0000000100007836 */ /* 0x008fca0000000000 */
[----:B----4-:R-:W-:-:S04]  /*113c0*/  LEA.HI R2, R0, R0, RZ, 0x1 ;  /* 0x0000000000027211 */ /* 0x010fc800078f08ff */
[----:B------:R-:W-:-:S05]  /*113d0*/  LOP3.LUT R3, R2, 0xfffffffe, RZ, 0xc0, !PT ;  /* 0xfffffffe02037812 */ /* 0x000fca00078ec0ff */
[----:B------:R-:W-:Y:S01]  /*113e0*/  IMAD.IADD R3, R0, 0x1, -R3 ;  /* 0x0000000100037824 */ /* 0x000fe200078e0a03 */
[----:B------:R-:W-:-:S04]  /*113f0*/  MOV R0, 0x400 ;  /* 0x0000040000007802 */ /* 0x000fc80000000f00 */
[----:B0-----:R-:W-:Y:S02]  /*11400*/  LEA R0, R5, R0, 0x18 ;  /* 0x0000000005007211 */ /* 0x001fe400078ec0ff */
[----:B------:R-:W-:-:S04]  /*11410*/  SHF.L.U32 R3, R3, 0x1f, RZ ;  /* 0x0000001f03037819 */ /* 0x000fc800000006ff */
[----:B------:R-:W0:Y:S02]  /*11420*/  SYNCS.PHASECHK.TRANS64.TRYWAIT P0, [R0+URZ+0x32420], R3 ;  /* 0x03242003000075a7 */ /* 0x000e24000800017f */
[----:B0-----:R-:W-:Y:S05]  /*11430*/  @!P0 BRA `(.L_x_4511) ;  /* 0x00000020009c8947 */ /* 0x001fea0003800000 */
.L_x_4576:
[----:B------:R-:W-:Y:S05]  /*11440*/  BSYNC B0 ;  /* 0x0000000000007941 */ /* 0x000fea0003800000 */
.L_x_4510:
[----:B------:R-:W-:-:S03]  /*11450*/  UMOV UR4, 0xffffffff ;  /* 0xffffffff00047882 */ /* 0x000fc60000000000 */
[----:B------:R-:W-:Y:S05]  /*11460*/  BRA.DIV UR4, `(.L_x_4512) ;  /* 0x0000002204a47947 */ /* 0x000fea000b800000 */
[----:B------:R-:W1:Y:S02]  /*11470*/  S2R R2, SR_TID.X ;  /* 0x0000000000027919 */ /* 0x000e640000002100 */
[----:B-1----:R-:W-:-:S04]  /*11480*/  SHF.R.U32.HI R2, RZ, 0x5, R2 ;  /* 0x00000005ff027819 */ /* 0x002fc80000011602 */
[----:B------:R-:W-:-:S05]  /*11490*/  LOP3.LUT R2, R2, 0x3, RZ, 0xc0, !PT ;  /* 0x0000000302027812 */ /* 0x000fca00078ec0ff */
[----:B------:R1:W3:Y:S02]  /*114a0*/  SHFL.IDX PT, R14, R2, RZ, 0x1f ;  /* 0x00001fff020e7589 */ /* 0x0002e400000e0000 */
.L_x_4579:
[----:B---3--:R-:W-:Y:S01]  /*114b0*/  ISETP.NE.AND P0, PT, R14, RZ, PT ;  /* 0x000000ff0e00720c */ /* 0x008fe20003f05270 */
[----:B------:R-:W-:-:S12]  /*114c0*/  BSSY B0, `(.L_x_4513) ;  /* 0x0000027000007945 */ /* 0x000fd80003800000 */
[----:B------:R-:W-:Y:S05]  /*114d0*/  @P0 BRA `(.L_x_4514) ;  /* 0x0000000000940947 */ /* 0x000fea0003800000 */
[----:B------:R-:W-:-:S03]  /*114e0*/  UMOV UR4, 0xffffffff ;  /* 0xffffffff00047882 */ /* 0x000fc60000000000 */
[----:B------:R-:W-:Y:S05]  /*114f0*/  BRA.DIV UR4, `(.L_x_4515) ;  /* 0x0000002204b47947 */ /* 0x000fea000b800000 */
[----:B------:R-:W-:-:S13]  /*11500*/  ELECT P6, URZ, PT ;  /* 0x00000000003f782f */ /* 0x000fda00038c0000 */
.L_x_4582:
[----:B------:R-:W-:Y:S05]  /*11510*/  @!P6 BRA `(.L_x_4514) ;  /* 0x000000000084e947 */ /* 0x000fea0003800000 */
[----:B-1----:R-:W3:Y:S02]  /*11520*/  LDL R2, [R1+0x4c] ;  /* 0x00004c0001027983 */ /* 0x002ee40000100800 */
[----:B---3--:R-:W-:-:S13]  /*11530*/  R2UR UR4, R2 ;  /* 0x00000000020472ca */ /* 0x008fda00000e0000 */
[----:B------:R-:W-:-:S06]  /*11540*/  ULOP3.LUT UR4, UR4, 0x2, URZ, 0xfc, !UPT ;  /* 0x0000000204047892 */ /* 0x000fcc000f8efc3f */
[----:B------:R-:W-:-:S05]  /*11550*/  IMAD.U32 R2, RZ, RZ, UR4 ;  /* 0x00000004ff027e24 */ /* 0x000fca000f8e00ff */
[----:B------:R-:W-:-:S13]  /*11560*/  ISETP.NE.AND P2, PT, R2, 0x3, PT ;  /* 0x000000030200780c */ /* 0x000fda0003f45270 */
[----:B------:R-:W-:Y:S05]  /*11570*/  @!P2 BRA `(.L_x_4516) ;  /* 0x000000000004a947 */ /* 0x000fea0003800000 */
[----:B------:R-:W-:Y:S01]  /*11580*/  BPT.TRAP 0x1 ;  /* 0x000000040000795c */ /* 0x000fe20000300000 */
.L_x_4516:
[----:B--2---:R-:W2:Y:S01]  /*11590*/  LDL.LU R7, [R1+0x8] ;  /* 0x0000080001077983 */ /* 0x004ea20000300800 */
        /* <DEDUP_REMOVED lines=12> */
.L_x_4583:
[----:B------:R-:W1:Y:S02]  /*11660*/  SYNCS.PHASECHK.TRANS64.TRYWAIT P0, [R7+URZ], R2 ;  /* 0x00000002070075a7 */ /* 0x000e64000800017f */
[----:B-1----:R-:W-:Y:S05]  /*11670*/  @!P0 BRA `(.L_x_4518) ;  /* 0x0000002000888947 */ /* 0x002fea0003800000 */
.L_x_4584:
[----:B------:R-:W-:Y:S05]  /*11680*/  @!P2 BRA `(.L_x_4519) ;  /* 0x000000000004a947 */ /* 0x000fea0003800000 */
[----:B------:R-:W-:Y:S01]  /*11690*/  BPT.TRAP 0x1 ;  /* 0x000000040000795c */ /* 0x000fe20000300000 */
.L_x_4519:
[----:B------:R-:W-:-:S04]  /*116a0*/  VIADD R0, R0, 0x32460 ;  /* 0x0003246000007836 */ /* 0x000fc80000000000 */
[----:B------:R-:W-:-:S04]  /*116b0*/  IMAD R4, R19, 0x8, R0 ;  /* 0x0000000813047824 */ /* 0x000fc800078e0200 */
[----:B------:R-:W2:Y:S02]  /*116c0*/  SYNCS.PHASECHK.TRANS64.TRYWAIT P0, [R4+URZ], R5 ;  /* 0x00000005040075a7 */ /* 0x000ea4000800017f */
[----:B--2---:R-:W-:Y:S05]  /*116d0*/  @!P0 BRA `(.L_x_4520) ;  /* 0x0000002000848947 */ /* 0x004fea0003800000 */
.L_x_4585:
[----:B------:R-:W-:-:S07]  /*116e0*/  IMAD R3, R3, 0x8, R0 ;  /* 0x0000000803037824 */ /* 0x000fce00078e0200 */
.L_x_4521:
[----:B---3--:R3:W4:Y:S02]  /*116f0*/  SYNCS.PHASECHK.TRANS64.TRYWAIT P0, [R3+URZ], R2 ;  /* 0x00000002030075a7 */ /* 0x008724000800017f */
[----:B----4-:R-:W-:Y:S05]  /*11700*/  @!P0 NANOSLEEP.SYNCS 0x989680 ;  /* 0x009896800000895d */ /* 0x010fea0003900000 */
[----:B------:R-:W4:Y:S02]  /*11710*/  @!P0 SYNCS.PHASECHK.TRANS64 P0, [R3+URZ], R2 ;  /* 0x00000002030085a7 */ /* 0x000f24000800007f */
[----:B----4-:R-:W-:Y:S05]  /*11720*/  @!P0 BRA `(.L_x_4521) ;  /* 0xfffffffc00f08947 */ /* 0x010fea000383ffff */
.L_x_4514:
[----:B------:R-:W-:Y:S05]  /*11730*/  BSYNC B0 ;  /* 0x0000000000007941 */ /* 0x000fea0003800000 */
.L_x_4513:
[----:B------:R-:W-:Y:S05]  /*11740*/  EXIT ;  /* 0x000000000000794d */ /* 0x000fea0003800000 */
.L_x_4365:
[----:B0-----:R0:W1:Y:S02]  /*11750*/  SYNCS.PHASECHK.TRANS64.TRYWAIT P0, [R5+URZ+0x32400], R2 ;  /* 0x03240002050075a7 */ /* 0x001064000800017f */
[----:B-1----:R-:W-:Y:S05]  /*11760*/  @!P0 NANOSLEEP.SYNCS 0x989680 ;  /* 0x009896800000895d */ /* 0x002fea0003900000 */
[----:B------:R-:W1:Y:S02]  /*11770*/  @!P0 SYNCS.PHASECHK.TRANS64 P0, [R5+URZ+0x32400], R2 ;  /* 0x03240002050085a7 */ /* 0x000e64000800007f */
[----:B-1----:R-:W-:Y:S05]  /*11780*/  @!P0 BRA `(.L_x_4365) ;  /* 0xfffffffc00f08947 */ /* 0x002fea000383ffff */
[----:B------:R-:W-:Y:S05]  /*11790*/  BRA `(.L_x_4522) ;  /* 0xffffff0000c07947 */ /* 0x000fea000383ffff */
.L_x_4369:
[----:B--2---:R2:W3:Y:S02]  /*117a0*/  SYNCS.PHASECHK.TRANS64.TRYWAIT P1, [R0+URZ+0x32430], R3 ;  /* 0x03243003000075a7 */ /* 0x0044e4000802017f */
[----:B---3--:R-:W-:Y:S05]  /*117b0*/  @!P1 NANOSLEEP.SYNCS 0x989680 ;  /* 0x009896800000995d */ /* 0x008fea0003900000 */
[----:B------:R-:W3:Y:S02]  /*117c0*/  @!P1 SYNCS.PHASECHK.TRANS64 P1, [R0+URZ+0x32430], R3 ;  /* 0x03243003000095a7 */ /* 0x000ee4000802007f */
[----:B---3--:R-:W-:Y:S05]  /*117d0*/  @!P1 BRA `(.L_x_4369) ;  /* 0xfffffffc00f09947 */ /* 0x008fea000383ffff */
[----:B------:R-:W-:Y:S05]  /*117e0*/  BRA `(.L_x_4368) ;  /* 0xffffff0000f07947 */ /* 0x000fea000383ffff */
.L_x_4370:
[----:B---3--:R3:W4:Y:S02]  /*117f0*/  SYNCS.PHASECHK.TRANS64.TRYWAIT P1, [R5+URZ+0x32410], R2 ;  /* 0x03241002050075a7 */ /* 0x008724000802017f */
[----:B----4-:R-:W-:Y:S05]  /*11800*/  @!P1 NANOSLEEP.SYNCS 0x989680 ;  /* 0x009896800000995d */ /* 0x010fea0003900000 */
[----:B------:R-:W4:Y:S02]  /*11810*/  @!P1 SYNCS.PHASECHK.TRANS64 P1, [R5+URZ+0x32410], R2 ;  /* 0x03241002050095a7 */ /* 0x000f24000802007f */
[----:B----4-:R-:W-:Y:S05]  /*11820*/  @!P1 BRA `(.L_x_4370) ;  /* 0xfffffffc00f09947 */ /* 0x010fea000383ffff */
[----:B------:R-:W-:Y:S05]  /*11830*/  BRA `(.L_x_4523) ;  /* 0xffffff04009c7947 */ /* 0x000fea000383ffff */
.L_x_4374:
[----:B------:R0:W0:Y:S02]  /*11840*/  SYNCS.PHASECHK.TRANS64.TRYWAIT P1, [R0+URZ+0x32450], R3 ;  /* 0x03245003000075a7 */ /* 0x000024000802017f */
[----:B0-----:R-:W-:Y:S05]  /*11850*/  @!P1 NANOSLEEP.SYNCS 0x989680 ;  /* 0x009896800000995d */ /* 0x001fea0003900000 */
[----:B------:R-:W0:Y:S02]  /*11860*/  @!P1 SYNCS.PHASECHK.TRANS64 P1, [R0+URZ+0x32450], R3 ;  /* 0x03245003000095a7 */ /* 0x000e24000802007f */
[----:B0-----:R-:W-:Y:S05]  /*11870*/  @!P1 BRA `(.L_x_4374) ;  /* 0xfffffffc00f09947 */ /* 0x001fea000383ffff */
[----:B------:R-:W-:Y:S05]  /*11880*/  BRA `(.L_x_4373) ;  /* 0xffffff0400a87947 */ /* 0x000fea000383ffff */
.L_x_4379:
[----:B-1----:R-:W-:-:S04]  /*11890*/  IMAD.U32 R20, RZ, RZ, UR4 ;  /* 0x00000004ff147e24 */ /* 0x002fc8000f8e00ff */
[----:B------:R1:W2:Y:S03]  /*118a0*/  SYNCS.PHASECHK.TRANS64.TRYWAIT P3, [R20+URZ+0x32430], R13 ;  /* 0x0324300d140075a7 */ /* 0x0002a6000806017f */
[----:B--2---:R-:W-:Y:S05]  /*118b0*/  @!P3 NANOSLEEP.SYNCS 0x989680 ;  /* 0x009896800000b95d */ /* 0x004fea0003900000 */
[----:B------:R-:W2:Y:S02]  /*118c0*/  @!P3 SYNCS.PHASECHK.TRANS64 P3, [R20+URZ+0x32430], R13 ;  /* 0x0324300d1400b5a7 */ /* 0x000ea4000806007f */
[----:B--2---:R-:W-:Y:S05]  /*118d0*/  @!P3 BRA `(.L_x_4379) ;  /* 0xfffffffc00ecb947 */ /* 0x004fea000383ffff */
[----:B------:R-:W-:Y:S05]  /*118e0*/  BRA `(.L_x_4378) ;  /* 0xffffff28006c7947 */ /* 0x000fea000383ffff */
.L_x_4383:
[----:B-1----:R-:W-:-:S04]  /*118f0*/  IMAD.U32 R20, RZ, RZ, UR4 ;  /* 0x00000004ff147e24 */ /* 0x002fc8000f8e00ff */
[----:B------:R1:W3:Y:S03]  /*11900*/  SYNCS.PHASECHK.TRANS64.TRYWAIT P3, [R20+URZ+0x32450], R13 ;  /* 0x0324500d140075a7 */ /* 0x0002e6000806017f */
[----:B---3--:R-:W-:Y:S05]  /*11910*/  @!P3 NANOSLEEP.SYNCS 0x989680 ;  /* 0x009896800000b95d */ /* 0x008fea0003900000 */
[----:B------:R-:W3:Y:S02]  /*11920*/  @!P3 SYNCS.PHASECHK.TRANS64 P3, [R20+URZ+0x32450], R13 ;  /* 0x0324500d1400b5a7 */ /* 0x000ee4000806007f */
[----:B---3--:R-:W-:Y:S05]  /*11930*/  @!P3 BRA `(.L_x_4383) ;  /* 0xfffffffc00ecb947 */ /* 0x008fea000383ffff */
[----:B------:R-:W-:Y:S05]  /*11940*/  BRA `(.L_x_4382) ;  /* 0xffffff2800e87947 */ /* 0x000fea000383ffff */
.L_x_4389:
[----:B--2---:R-:W-:-:S04]  /*11950*/  IMAD.U32 R20, RZ, RZ, UR4 ;  /* 0x00000004ff147e24 */ /* 0x004fc8000f8e00ff */
[----:B------:R2:W3:Y:S03]  /*11960*/  SYNCS.PHASECHK.TRANS64.TRYWAIT P1, [R20+URZ+0x32430], R13 ;  /* 0x0324300d140075a7 */ /* 0x0004e6000802017f */
[----:B---3--:R-:W-:Y:S05]  /*11970*/  @!P1 NANOSLEEP.SYNCS 0x989680 ;  /* 0x009896800000995d */ /* 0x008fea0003900000 */
[----:B------:R-:W3:Y:S02]  /*11980*/  @!P1 SYNCS.PHASECHK.TRANS64 P1, [R20+URZ+0x32430], R13 ;  /* 0x0324300d140095a7 */ /* 0x000ee4000802007f */
[----:B---3--:R-:W-:Y:S05]  /*11990*/  @!P1 BRA `(.L_x_4389) ;  /* 0xfffffffc00ec9947 */ /* 0x008fea000383ffff */
[----:B------:R-:W-:Y:S05]  /*119a0*/  BRA `(.L_x_4388) ;  /* 0xffffff5000d87947 */ /* 0x000fea000383ffff */
.L_x_4393:
[----:B--2---:R-:W-:-:S04]  /*119b0*/  IMAD.U32 R20, RZ, RZ, UR4 ;  /* 0x00000004ff147e24 */ /* 0x004fc8000f8e00ff */
[----:B------:R2:W4:Y:S03]  /*119c0*/  SYNCS.PHASECHK.TRANS64.TRYWAIT P1, [R20+URZ+0x32450], R13 ;  /* 0x0324500d140075a7 */ /* 0x000526000802017f */
[----:B----4-:R-:W-:Y:S05]  /*119d0*/  @!P1 NANOSLEEP.SYNCS 0x989680 ;  /* 0x009896800000995d */ /* 0x010fea0003900000 */
[----:B------:R-:W4:Y:S02]  /*119e0*/  @!P1 SYNCS.PHASECHK.TRANS64 P1, [R20+URZ+0x32450], R13 ;  /* 0x0324500d140095a7 */ /* 0x000f24000802007f */
[----:B----4-:R-:W-:Y:S05]  /*119f0*/  @!P1 BRA `(.L_x_4393) ;  /* 0xfffffffc00ec9947 */ /* 0x010fea000383ffff */
[----:B------:R-:W-:Y:S05]  /*11a00*/  BRA `(.L_x_4392) ;  /* 0xffffff5400547947 */ /* 0x000fea000383ffff */
.L_x_4424:
[----:B------:R-:W-:Y:S02]  /*11a10*/  IMAD.MOV.U32 R13, RZ, RZ, R4 ;  /* 0x000000ffff0d7224 */ /* 0x000fe400078e0004 */
[----:B------:R-:W-:Y:S02]  /*11a20*/  IMAD.MOV.U32 R12, RZ, RZ, RZ ;  /* 0x000000ffff0c7224 */ /* 0x000fe400078e00ff */
[----:B------:R-:W-:Y:S02]  /*11a30*/  IMAD.MOV.U32 R11, RZ, RZ, 0x1f ;  /* 0x0000001fff0b7424 */ /* 0x000fe400078e00ff */
[----:B------:R-:W-:-:S07]  /*11a40*/  IMAD.MOV.U32 R15, RZ, RZ, -0x1 ;  /* 0xffffffffff0f7424 */ /* 0x000fce00078e00ff */
[----:B0-----:R-:W-:Y:S05]  /*11a50*/  WARPSYNC.COLLECTIVE R15, `(.L_x_4524) ;  /* 0x000000000f087348 */ /* 0x001fea0003c00000 */
[----:B------:R1:W2:Y:S02]  /*11a60*/  SHFL.IDX P6, R14, R13, R12, R11 ;  /* 0x0000000c0d0e7389 */ /* 0x0002a400000c000b */
[----:B012---:R-:W-:Y:S01]  /*11a70*/  ENDCOLLECTIVE ;  /* 0x000000000000791b */ /* 0x007fe20003800000 */
.L_x_4524:
[----:B------:R-:W-:Y:S05]  /*11a80*/  BRA `(.L_x_4525) ;  /* 0xffffffb4008c7947 */ /* 0x000fea000383ffff */
.L_x_4426:
[----:B------:R-:W-:Y:S01]  /*11a90*/  BSSY B0, `(.L_x_4526) ;  /* 0x0000006000007945 */ /* 0x000fe20003800000 */
[----:B------:R-:W-:-:S07]  /*11aa0*/  IMAD.MOV.U32 R15, RZ, RZ, -0x1 ;  /* 0xffffffffff0f7424 */ /* 0x000fce00078e00ff */
[----:B01----:R-:W-:Y:S05]  /*11ab0*/  WARPSYNC.COLLECTIVE R15, `(.L_x_4527) ;  /* 0x000000000f0c7348 */ /* 0x003fea0003c00000 */
[----:B------:R-:W-:Y:S02]  /*11ac0*/  ELECT P6, UR62, PT ;  /* 0x00000000003e782f */ /* 0x000fe400038c0000 */
[----:B------:R-:W-:Y:S01]  /*11ad0*/  MOV R14, UR62 ;  /* 0x0000003e000e7c02 */ /* 0x000fe20008000f00 */
[----:B01----:R-:W-:Y:S10]  /*11ae0*/  ENDCOLLECTIVE ;  /* 0x000000000000791b */ /* 0x003ff40003800000 */
.L_x_4527:
[----:B------:R-:W-:Y:S05]  /*11af0*/  BSYNC B0 ;  /* 0x0000000000007941 */ /* 0x000fea0003800000 */
.L_x_4526:
[----:B------:R-:W-:Y:S05]  /*11b00*/  BRA `(.L_x_4528) ;  /* 0xffffffb400907947 */ /* 0x000fea000383ffff */
.L_x_4428:
[----:B--2---:R2:W3:Y:S02]  /*11b10*/  SYNCS.PHASECHK.TRANS64.TRYWAIT P0, [R0+URZ+0x32440], R2 ;  /* 0x03244002000075a7 */ /* 0x0044e4000800017f */
[----:B---3--:R-:W-:Y:S05]  /*11b20*/  @!P0 NANOSLEEP.SYNCS 0x989680 ;  /* 0x009896800000895d */ /* 0x008fea0003900000 */
[----:B------:R-:W3:Y:S02]  /*11b30*/  @!P0 SYNCS.PHASECHK.TRANS64 P0, [R0+URZ+0x32440], R2 ;  /* 0x03244002000085a7 */ /* 0x000ee4000800007f */
[----:B---3--:R-:W-:Y:S05]  /*11b40*/  @!P0 BRA `(.L_x_4428) ;  /* 0xfffffffc00f08947 */ /* 0x008fea000383ffff */
[----:B------:R-:W-:Y:S05]  /*11b50*/  BRA `(.L_x_4529) ;  /* 0xffffffb400e87947 */ /* 0x000fea000383ffff */
.L_x_4432:
[----:B------:R-:W-:Y:S02]  /*11b60*/  IMAD.MOV.U32 R13, RZ, RZ, R3 ;  /* 0x000000ffff0d7224 */ /* 0x000fe400078e0003 */
[----:B------:R-:W-:Y:S02]  /*11b70*/  IMAD.MOV.U32 R12, RZ, RZ, RZ ;  /* 0x000000ffff0c7224 */ /* 0x000fe400078e00ff */
[----:B------:R-:W-:Y:S02]  /*11b80*/  IMAD.MOV.U32 R11, RZ, RZ, 0x181f ;  /* 0x0000181fff0b7424 */ /* 0x000fe400078e00ff */
[----:B------:R-:W-:Y:S02]  /*11b90*/  IMAD.MOV.U32 R15, RZ, RZ, -0x1 ;  /* 0xffffffffff0f7424 */ /* 0x000fe400078e00ff */
[----:B------:R-:W-:-:S07]  /*11ba0*/  IMAD.U32 R7, RZ, RZ, UR42 ;  /* 0x0000002aff077e24 */ /* 0x000fce000f8e00ff */
[----:B-----5:R-:W-:Y:S05]  /*11bb0*/  WARPSYNC.COLLECTIVE R15, `(.L_x_4530) ;  /* 0x000000000f087348 */ /* 0x020fea0003c00000 */
[----:B------:R0:W1:Y:S02]  /*11bc0*/  SHFL.IDX P6, R14, R13, R12, R11 ;  /* 0x0000000c0d0e7389 */ /* 0x00006400000c000b */
[----:B01---5:R-:W-:Y:S01]  /*11bd0*/  ENDCOLLECTIVE ;  /* 0x000000000000791b */ /* 0x023fe20003800000 */
.L_x_4530:
[----:B------:R-:W-:-:S05]  /*11be0*/  IMAD R10, R7, 0x80, R10 ;  /* 0x00000080070a7824 */ /* 0x000fca00078e020a */
[----:B------:R0:W-:Y:S01]  /*11bf0*/  STL [R1+0x10], R10 ;  /* 0x0000100a01007387 */ /* 0x0001e20000100800 */
[----:B------:R-:W-:Y:S02]  /*11c00*/  IMAD.MOV.U32 R13, RZ, RZ, R0 ;  /* 0x000000ffff0d7224 */ /* 0x000fe400078e0000 */
[----:B------:R-:W-:-:S07]  /*11c10*/  IMAD.MOV.U32 R4, RZ, RZ, R14 ;  /* 0x000000ffff047224 */ /* 0x000fce00078e000e */
[----:B0-----:R-:W-:Y:S05]  /*11c20*/  WARPSYNC.COLLECTIVE R15, `(.L_x_4531) ;  /* 0x000000000f087348 */ /* 0x001fea0003c00000 */
[----:B------:R1:W2:Y:S02]  /*11c30*/  SHFL.IDX P6, R14, R13, R12, R11 ;  /* 0x0000000c0d0e7389 */ /* 0x0002a400000c000b */
[----:B012---:R-:W-:Y:S01]  /*11c40*/  ENDCOLLECTIVE ;  /* 0x000000000000791b */ /* 0x007fe20003800000 */
.L_x_4531:
        /* <DEDUP_REMOVED lines=9> */
.L_x_4532:
        /* <DEDUP_REMOVED lines=10> */
.L_x_4533:
        /* <DEDUP_REMOVED lines=13> */
.L_x_4534:
        /* <DEDUP_REMOVED lines=16> */
.L_x_4535:
[----:B------:R-:W-:Y:S02]  /*11f50*/  IMAD.MOV.U32 R13, RZ, RZ, R3 ;  /* 0x000000ffff0d7224 */ /* 0x000fe400078e0003 */
[----:B------:R-:W-:Y:S02]  /*11f60*/  IMAD.MOV.U32 R12, RZ, RZ, 0x3 ;  /* 0x00000003ff0c7424 */ /* 0x000fe400078e00ff */
[----:B------:R-:W-:-:S07]  /*11f70*/  IMAD.MOV.U32 R5, RZ, RZ, R14 ;  /* 0x000000ffff057224 */ /* 0x000fce00078e000e */
[----:B------:R-:W-:Y:S05]  /*11f80*/  WARPSYNC.COLLECTIVE R15, `(.L_x_4536) ;  /* 0x000000000f087348 */ /* 0x000fea0003c00000 */
[----:B------:R0:W1:Y:S02]  /*11f90*/  SHFL.IDX P6, R14, R13, R12, R11 ;  /* 0x0000000c0d0e7389 */ /* 0x00006400000c000b */
[----:B01----:R-:W-:Y:S01]  /*11fa0*/  ENDCOLLECTIVE ;  /* 0x000000000000791b */ /* 0x003fe20003800000 */
.L_x_4536:
        /* <DEDUP_REMOVED lines=10> */
.L_x_4537:
        /* <DEDUP_REMOVED lines=13> */
.L_x_4538:
        /* <DEDUP_REMOVED lines=10> */
.L_x_4539:
        /* <DEDUP_REMOVED lines=13> */
.L_x_4540:
        /* <DEDUP_REMOVED lines=10> */
.L_x_4541:
        /* <DEDUP_REMOVED lines=13> */
.L_x_4542:
        /* <DEDUP_REMOVED lines=10> */
.L_x_4543:
        /* <DEDUP_REMOVED lines=11> */
.L_x_4544:
        /* <DEDUP_REMOVED lines=10> */
.L_x_4545:
[----:B------:R-:W-:Y:S01]  /*125f0*/  @!PT LDS RZ, [RZ] ;  /* 0x00000000fffff984 */ /* 0x000fe20000000800 */
[----:B------:R-:W-:Y:S01]  /*12600*/  @!PT LDS RZ, [RZ] ;  /* 0x00000000fffff984 */ /* 0x000fe20000000800 */
[----:B------:R-:W-:Y:S01]  /*12610*/  @!PT LDS RZ, [RZ] ;  /* 0x00000000fffff984 */ /* 0x000fe20000000800 */
[----:B------:R0:W-:Y:S01]  /*12620*/  @!P1 LDGSTS.E.BYPASS.LTC128B.128 [R8+0x1b400], desc[UR60][R4.64], !P0 ;  /* 0x1b40000004089fae */ /* 0x0001e2000c101d7c */
[----:B------:R-:W-:Y:S01]  /*12630*/  IMAD.MOV.U32 R0, RZ, RZ, R14 ;  /* 0x000000ffff007224 */ /* 0x000fe200078e000e */
[----:B------:R-:W-:Y:S06]  /*12640*/  BRA `(.L_x_4546) ;  /* 0xffffffb800287947 */ /* 0x000fec000383ffff */
.L_x_4436:
        /* <DEDUP_REMOVED lines=8> */
.L_x_4548:
[----:B------:R-:W-:Y:S05]  /*126d0*/  BSYNC B0 ;  /* 0x0000000000007941 */ /* 0x000fea0003800000 */
.L_x_4547:
        /* <DEDUP_REMOVED lines=11> */
.L_x_4549:
[----:B------:R-:W-:Y:S01]  /*12790*/  ULDC UR4, c[0x0][0x288] ;  /* 0x0000a20000047ab9 */ /* 0x000fe20000000800 */
[----:B------:R-:W2:Y:S04]  /*127a0*/  LDL.LU R13, [R1+0x10] ;  /* 0x00001000010d7983 */ /* 0x000ea80000300800 */
[----:B------:R-:W3:Y:S04]  /*127b0*/  LDL.LU R12, [R1+0x20] ;  /* 0x00002000010c7983 */ /* 0x000ee80000300800 */
[----:B------:R-:W4:Y:S04]  /*127c0*/  LDL.LU R11, [R1+0x24] ;  /* 0x00002400010b7983 */ /* 0x000f280000300800 */
[----:B------:R-:W4:Y:S01]  /*127d0*/  LDL.LU R15, [R1+0x2c] ;  /* 0x00002c00010f7983 */ /* 0x000f220000300800 */
[----:B------:R-:W-:Y:S01]  /*127e0*/  IMAD R0, R8, UR4, RZ ;  /* 0x0000000408007c24 */ /* 0x000fe2000f8e02ff */
[----:B------:R-:W-:Y:S01]  /*127f0*/  LOP3.LUT R18, R18, 0xffffffbf, RZ, 0xc0, !PT ;  /* 0xffffffbf12127812 */ /* 0x000fe200078ec0ff */
[----:B------:R-:W-:-:S03]  /*12800*/  IMAD.MOV.U32 R3, RZ, RZ, R14 ;  /* 0x000000ffff037224 */ /* 0x000fc600078e000e */
[-C--:B--2---:R-:W-:Y:S02]  /*12810*/  ISETP.GE.AND P4, PT, R13, R0.reuse, PT ;  /* 0x000000000d00720c */ /* 0x084fe40003f86270 */
[-C--:B---3--:R-:W-:Y:S02]  /*12820*/  ISETP.GE.AND P6, PT, R12, R0.reuse, PT ;  /* 0x000000000c00720c */ /* 0x088fe40003fc6270 */
[----:B----4-:R-:W-:-:S11]  /*12830*/  ISETP.GE.AND P5, PT, R11, R0, PT ;  /* 0x000000000b00720c */ /* 0x010fd60003fa6270 */
[----:B------:R-:W-:Y:S02]  /*12840*/  @P6 LOP3.LUT R18, R18, 0x40, RZ, 0xfc, !PT ;  /* 0x0000004012126812 */ /* 0x000fe400078efcff */
[-C--:B------:R-:W-:Y:S02]  /*12850*/  ISETP.GE.AND P6, PT, R7, R0.reuse, PT ;  /* 0x000000000700720c */ /* 0x080fe40003fc6270 */
[----:B------:R0:W5:Y:S01]  /*12860*/  LDL R7, [R1+0x4] ;  /* 0x0000040001077983 */ /* 0x0001620000100800 */
[----:B------:R-:W-:Y:S01]  /*12870*/  LOP3.LUT R18, R18, 0xffffffdf, RZ, 0xc0, !PT ;  /* 0xffffffdf12127812 */ /* 0x000fe200078ec0ff */
[----:B------:R-:W-:Y:S02]  /*12880*/  IMAD.MOV.U32 R13, RZ, RZ, R4 ;  /* 0x000000ffff0d7224 */ /* 0x000fe400078e0004 */
[----:B------:R-:W-:Y:S01]  /*12890*/  IMAD.MOV.U32 R12, RZ, RZ, 0x1 ;  /* 0x00000001ff0c7424 */ /* 0x000fe200078e00ff */
[----:B------:R-:W-:Y:S01]  /*128a0*/  @P5 LOP3.LUT R18, R18, 0x20, RZ, 0xfc, !PT ;  /* 0x0000002012125812 */ /* 0x000fe200078efcff */
[----:B------:R-:W-:Y:S01]  /*128b0*/  IMAD.MOV.U32 R11, RZ, RZ, 0x181f ;  /* 0x0000181fff0b7424 */ /* 0x000fe200078e00ff */
        /* <DEDUP_REMOVED lines=15> */
[----:B0-----:R-:W-:-:S09]  /*129b0*/  @!P4 LOP3.LUT R3, R3, R2, RZ, 0x3c, !PT ;  /* 0x000000020303c212 */ /* 0x001fd200078e3cff */
[----:B-----5:R-:W-:Y:S05]  /*129c0*/  WARPSYNC.COLLECTIVE R15, `(.L_x_4550) ;  /* 0x000000000f087348 */ /* 0x020fea0003c00000 */
[----:B------:R0:W1:Y:S02]  /*129d0*/  SHFL.IDX P6, R14, R13, R12, R11 ;  /* 0x0000000c0d0e7389 */ /* 0x00006400000c000b */
[----:B01---5:R-:W-:Y:S01]  /*129e0*/  ENDCOLLECTIVE ;  /* 0x000000000000791b */ /* 0x023fe20003800000 */
.L_x_4550:
[----:B------:R-:W-:-:S04]  /*129f0*/  @!P4 LOP3.LUT R2, R3, R2, RZ, 0x3c, !PT ;  /* 0x000000020302c212 */ /* 0x000fc800078e3cff */
[----:B------:R-:W-:Y:S01]  /*12a00*/  @!P4 LOP3.LUT R3, R3, R2, RZ, 0x3c, !PT ;  /* 0x000000020303c212 */ /* 0x000fe200078e3cff */
[----:B------:R-:W-:Y:S02]  /*12a10*/  IMAD.MOV.U32 R13, RZ, RZ, R5 ;  /* 0x000000ffff0d7224 */ /* 0x000fe400078e0005 */
[----:B------:R-:W-:-:S07]  /*12a20*/  IMAD.MOV.U32 R6, RZ, RZ, R14 ;  /* 0x000000ffff067224 */ /* 0x000fce00078e000e */
[----:B------:R-:W-:Y:S05]  /*12a30*/  WARPSYNC.COLLECTIVE R15, `(.L_x_4551) ;  /* 0x000000000f087348 */ /* 0x000fea0003c00000 */
[----:B------:R0:W1:Y:S02]  /*12a40*/  SHFL.IDX P6, R14, R13, R12, R11 ;  /* 0x0000000c0d0e7389 */ /* 0x00006400000c000b */
[----:B01----:R-:W-:Y:S01]  /*12a50*/  ENDCOLLECTIVE ;  /* 0x000000000000791b */ /* 0x003fe20003800000 */
.L_x_4551:
        /* <DEDUP_REMOVED lines=17> */
.L_x_4552:
        /* <DEDUP_REMOVED lines=12> */
.L_x_4553:
        /* <DEDUP_REMOVED lines=12> */
.L_x_4554:
        /* <DEDUP_REMOVED lines=12> */
.L_x_4555:
        /* <DEDUP_REMOVED lines=12> */
.L_x_4556:
        /* <DEDUP_REMOVED lines=12> */
.L_x_4557:
        /* <DEDUP_REMOVED lines=17> */
.L_x_4558:
[----:B------:R-:W-:Y:S02]  /*13040*/  IMAD.MOV.U32 R13, RZ, RZ, R5 ;  /* 0x000000ffff0d7224 */ /* 0x000fe400078e0005 */
[----:B------:R-:W-:-:S07]  /*13050*/  IMAD.MOV.U32 R6, RZ, RZ, R14 ;  /* 0x000000ffff067224 */ /* 0x000fce00078e000e */
[----:B------:R-:W-:Y:S05]  /*13060*/  WARPSYNC.COLLECTIVE R15, `(.L_x_4559) ;  /* 0x000000000f087348 */ /* 0x000fea0003c00000 */
[----:B------:R0:W1:Y:S02]  /*13070*/  SHFL.IDX P6, R14, R13, R12, R11 ;  /* 0x0000000c0d0e7389 */ /* 0x00006400000c000b */
[----:B01----:R-:W-:Y:S01]  /*13080*/  ENDCOLLECTIVE ;  /* 0x000000000000791b */ /* 0x003fe20003800000 */
.L_x_4559:
        /* <DEDUP_REMOVED lines=12> */
.L_x_4560:
        /* <DEDUP_REMOVED lines=11> */
.L_x_4561:
        /* <DEDUP_REMOVED lines=12> */
.L_x_4562:
        /* <DEDUP_REMOVED lines=11> */
.L_x_4563:
[----:B------:R-:W-:Y:S01]  /*13370*/  IMAD.MOV.U32 R2, RZ, RZ, R14 ;  /* 0x000000ffff027224 */ /* 0x000fe200078e000e */
[----:B------:R-:W-:Y:S06]  /*13380*/  BRA `(.L_x_4564) ;  /* 0xffffffb400a87947 */ /* 0x000fec000383ffff */
.L_x_4441:
[----:B0-----:R0:W3:Y:S02]  /*13390*/  SYNCS.PHASECHK.TRANS64.TRYWAIT P0, [R17+URZ+0x32420], R0 ;  /* 0x03242000110075a7 */ /* 0x0010e4000800017f */
[----:B---3--:R-:W-:Y:S05]  /*133a0*/  @!P0 NANOSLEEP.SYNCS 0x989680 ;  /* 0x009896800000895d */ /* 0x008fea0003900000 */
[----:B------:R-:W3:Y:S02]  /*133b0*/  @!P0 SYNCS.PHASECHK.TRANS64 P0, [R17+URZ+0x32420], R0 ;  /* 0x03242000110085a7 */ /* 0x000ee4000800007f */
[----:B---3--:R-:W-:Y:S05]  /*133c0*/  @!P0 BRA `(.L_x_4441) ;  /* 0xfffffffc00f08947 */ /* 0x008fea000383ffff */
[----:B------:R-:W-:Y:S05]  /*133d0*/  BRA `(.L_x_4565) ;  /* 0xffffffb800207947 */ /* 0x000fea000383ffff */
.L_x_4445:
[----:B0-----:R0:W1:Y:S02]  /*133e0*/  SYNCS.PHASECHK.TRANS64.TRYWAIT P0, [R2+URZ+0x32460], R0 ;  /* 0x03246000020075a7 */ /* 0x001064000800017f */
[----:B-1----:R-:W-:Y:S05]  /*133f0*/  @!P0 NANOSLEEP.SYNCS 0x989680 ;  /* 0x009896800000895d */ /* 0x002fea0003900000 */
[----:B------:R-:W1:Y:S02]  /*13400*/  @!P0 SYNCS.PHASECHK.TRANS64 P0, [R2+URZ+0x32460], R0 ;  /* 0x03246000020085a7 */ /* 0x000e64000800007f */
[----:B-1----:R-:W-:Y:S05]  /*13410*/  @!P0 BRA `(.L_x_4445) ;  /* 0xfffffffc00f08947 */ /* 0x002fea000383ffff */
[----:B------:R-:W-:Y:S05]  /*13420*/  BRA `(.L_x_4566) ;  /* 0xffffffb800407947 */ /* 0x000fea000383ffff */
.L_x_4458:
[----:B-1----:R1:W2:Y:S02]  /*13430*/  SYNCS.PHASECHK.TRANS64.TRYWAIT P0, [R3+URZ+0x32440], R2 ;  /* 0x03244002030075a7 */ /* 0x0022a4000800017f */
[----:B--2---:R-:W-:Y:S05]  /*13440*/  @!P0 NANOSLEEP.SYNCS 0x989680 ;  /* 0x009896800000895d */ /* 0x004fea0003900000 */
[----:B------:R-:W2:Y:S02]  /*13450*/  @!P0 SYNCS.PHASECHK.TRANS64 P0, [R3+URZ+0x32440], R2 ;  /* 0x03244002030085a7 */ /* 0x000ea4000800007f */
[----:B--2---:R-:W-:Y:S05]  /*13460*/  @!P0 BRA `(.L_x_4458) ;  /* 0xfffffffc00f08947 */ /* 0x004fea000383ffff */
[----:B------:R-:W-:Y:S05]  /*13470*/  BRA `(.L_x_4567) ;  /* 0xffffffc000307947 */ /* 0x000fea000383ffff */
.L_x_4463:
[----:B--2---:R2:W3:Y:S02]  /*13480*/  SYNCS.PHASECHK.TRANS64.TRYWAIT P0, [R3+URZ+0x32460], R2 ;  /* 0x03246002030075a7 */ /* 0x0044e4000800017f */
[----:B---3--:R-:W-:Y:S05]  /*13490*/  @!P0 NANOSLEEP.SYNCS 0x989680 ;  /* 0x009896800000895d */ /* 0x008fea0003900000 */
[----:B------:R-:W3:Y:S02]  /*134a0*/  @!P0 SYNCS.PHASECHK.TRANS64 P0, [R3+URZ+0x32460], R2 ;  /* 0x03246002030085a7 */ /* 0x000ee4000800007f */
[----:B---3--:R-:W-:Y:S05]  /*134b0*/  @!P0 BRA `(.L_x_4463) ;  /* 0xfffffffc00f08947 */ /* 0x008fea000383ffff */
[----:B------:R-:W-:Y:S05]  /*134c0*/  BRA `(.L_x_4568) ;  /* 0xffffffc000a87947 */ /* 0x000fea000383ffff */
.L_x_4475:
[----:B0-----:R0:W1:Y:S02]  /*134d0*/  SYNCS.PHASECHK.TRANS64.TRYWAIT P0, [R4+URZ+0x32440], R2 ;  /* 0x03244002040075a7 */ /* 0x001064000800017f */
[----:B-1----:R-:W-:Y:S05]  /*134e0*/  @!P0 NANOSLEEP.SYNCS 0x989680 ;  /* 0x009896800000895d */ /* 0x002fea0003900000 */
[----:B------:R-:W1:Y:S02]  /*134f0*/  @!P0 SYNCS.PHASECHK.TRANS64 P0, [R4+URZ+0x32440], R2 ;  /* 0x03244002040085a7 */ /* 0x000e64000800007f */
[----:B-1----:R-:W-:Y:S05]  /*13500*/  @!P0 BRA `(.L_x_4475) ;  /* 0xfffffffc00f08947 */ /* 0x002fea000383ffff */
[----:B------:R-:W-:Y:S05]  /*13510*/  BRA `(.L_x_4569) ;  /* 0xffffffc800847947 */ /* 0x000fea000383ffff */
.L_x_4480:
[----:B-1----:R1:W2:Y:S02]  /*13520*/  SYNCS.PHASECHK.TRANS64.TRYWAIT P0, [R4+URZ+0x32460], R2 ;  /* 0x03246002040075a7 */ /* 0x0022a4000800017f */
[----:B--2---:R-:W-:Y:S05]  /*13530*/  @!P0 NANOSLEEP.SYNCS 0x989680 ;  /* 0x009896800000895d */ /* 0x004fea0003900000 */
[----:B------:R-:W2:Y:S02]  /*13540*/  @!P0 SYNCS.PHASECHK.TRANS64 P0, [R4+URZ+0x32460], R2 ;  /* 0x03246002040085a7 */ /* 0x000ea4000800007f */
[----:B--2---:R-:W-:Y:S05]  /*13550*/  @!P0 BRA `(.L_x_4480) ;  /* 0xfffffffc00f08947 */ /* 0x004fea000383ffff */
[----:B------:R-:W-:Y:S05]  /*13560*/  BRA `(.L_x_4570) ;  /* 0xffffffc800fc7947 */ /* 0x000fea000383ffff */
.L_x_4491:
[----:B-1----:R1:W3:Y:S02]  /*13570*/  SYNCS.PHASECHK.TRANS64.TRYWAIT P0, [R4+URZ+0x32440], R2 ;  /* 0x03244002040075a7 */ /* 0x0022e4000800017f */
[----:B---3--:R-:W-:Y:S05]  /*13580*/  @!P0 NANOSLEEP.SYNCS 0x989680 ;  /* 0x009896800000895d */ /* 0x008fea0003900000 */
[----:B------:R-:W3:Y:S02]  /*13590*/  @!P0 SYNCS.PHASECHK.TRANS64 P0, [R4+URZ+0x32440], R2 ;  /* 0x03244002040085a7 */ /* 0x000ee4000800007f */
[----:B---3--:R-:W-:Y:S05]  /*135a0*/  @!P0 BRA `(.L_x_4491) ;  /* 0xfffffffc00f08947 */ /* 0x008fea000383ffff */
[----:B------:R-:W-:Y:S05]  /*135b0*/  BRA `(.L_x_4571) ;  /* 0xffffffd000c07947 */ /* 0x000fea000383ffff */
.L_x_4496:
[----:B--2---:R2:W3:Y:S02]  /*135c0*/  SYNCS.PHASECHK.TRANS64.TRYWAIT P0, [R4+URZ+0x32460], R2 ;  /* 0x03246002040075a7 */ /* 0x0044e4000800017f */
[----:B---3--:R-:W-:Y:S05]  /*135d0*/  @!P0 NANOSLEEP.SYNCS 0x989680 ;  /* 0x009896800000895d */ /* 0x008fea0003900000 */
[----:B------:R-:W3:Y:S02]  /*135e0*/  @!P0 SYNCS.PHASECHK.TRANS64 P0, [R4+URZ+0x32460], R2 ;  /* 0x03246002040085a7 */ /* 0x000ee4000800007f */
[----:B---3--:R-:W-:Y:S05]  /*135f0*/  @!P0 BRA `(.L_x_4496) ;  /* 0xfffffffc00f08947 */ /* 0x008fea000383ffff */
[----:B------:R-:W-:Y:S05]  /*13600*/  BRA `(.L_x_4572) ;  /* 0xffffffd400387947 */ /* 0x000fea000383ffff */
.L_x_4508:
[----:B------:R-:W-:Y:S01]  /*13610*/  BSSY B0, `(.L_x_4573) ;  /* 0x0000008000007945 */ /* 0x000fe20003800000 */
[----:B-----5:R-:W-:Y:S02]  /*13620*/  IMAD.MOV.U32 R13, RZ, RZ, R2 ;  /* 0x000000ffff0d7224 */ /* 0x020fe400078e0002 */
[----:B------:R-:W-:Y:S02]  /*13630*/  IMAD.MOV.U32 R12, RZ, RZ, RZ ;  /* 0x000000ffff0c7224 */ /* 0x000fe400078e00ff */
[----:B------:R-:W-:Y:S02]  /*13640*/  IMAD.MOV.U32 R11, RZ, RZ, 0x1f ;  /* 0x0000001fff0b7424 */ /* 0x000fe400078e00ff */
[----:B------:R-:W-:-:S07]  /*13650*/  IMAD.MOV.U32 R15, RZ, RZ, -0x1 ;  /* 0xffffffffff0f7424 */ /* 0x000fce00078e00ff */
[----:B-123--:R-:W-:Y:S05]  /*13660*/  WARPSYNC.COLLECTIVE R15, `(.L_x_4574) ;  /* 0x000000000f087348 */ /* 0x00efea0003c00000 */
[----:B------:R0:W4:Y:S02]  /*13670*/  SHFL.IDX P6, R14, R13, R12, R11 ;  /* 0x0000000c0d0e7389 */ /* 0x00012400000c000b */
[----:B01234-:R-:W-:Y:S01]  /*13680*/  ENDCOLLECTIVE ;  /* 0x000000000000791b */ /* 0x01ffe20003800000 */
.L_x_4574:
[----:B------:R-:W-:Y:S05]  /*13690*/  BSYNC B0 ;  /* 0x0000000000007941 */ /* 0x000fea0003800000 */
.L_x_4573:
[----:B------:R-:W-:Y:S05]  /*136a0*/  BRA `(.L_x_4575) ;  /* 0xffffffdc00047947 */ /* 0x000fea000383ffff */
.L_x_4511:
[----:B0-----:R0:W1:Y:S02]  /*136b0*/  SYNCS.PHASECHK.TRANS64.TRYWAIT P0, [R0+URZ+0x32420], R3 ;  /* 0x03242003000075a7 */ /* 0x001064000800017f */
[----:B-1----:R-:W-:Y:S05]  /*136c0*/  @!P0 NANOSLEEP.SYNCS 0x989680 ;  /* 0x009896800000895d */ /* 0x002fea0003900000 */
[----:B------:R-:W1:Y:S02]  /*136d0*/  @!P0 SYNCS.PHASECHK.TRANS64 P0, [R0+URZ+0x32420], R3 ;  /* 0x03242003000085a7 */ /* 0x000e64000800007f */
[----:B-1----:R-:W-:Y:S05]  /*136e0*/  @!P0 BRA `(.L_x_4511) ;  /* 0xfffffffc00f08947 */ /* 0x002fea000383ffff */
[----:B------:R-:W-:Y:S05]  /*136f0*/  BRA `(.L_x_4576) ;  /* 0xffffffdc00507947 */ /* 0x000fea000383ffff */
.L_x_4512:
        /* <DEDUP_REMOVED lines=11> */
.L_x_4578:
[----:B------:R-:W-:Y:S05]  /*137b0*/  BSYNC B0 ;  /* 0x0000000000007941 */ /* 0x000fea0003800000 */
.L_x_4577:
[----:B------:R-:W-:Y:S05]  /*137c0*/  BRA `(.L_x_4579) ;  /* 0xffffffdc00387947 */ /* 0x000fea000383ffff */
.L_x_4515:
[----:B------:R-:W-:Y:S01]  /*137d0*/  BSSY B1, `(.L_x_4580) ;  /* 0x0000006000017945 */ /* 0x000fe20003800000 */
[----:B------:R-:W-:-:S07]  /*137e0*/  IMAD.MOV.U32 R15, RZ, RZ, -0x1 ;  /* 0xffffffffff0f7424 */ /* 0x000fce00078e00ff */
[----:B012---:R-:W-:Y:S05]  /*137f0*/  WARPSYNC.COLLECTIVE R15, `(.L_x_4581) ;  /* 0x000000000f0c7348 */ /* 0x007fea0003c00000 */
[----:B------:R-:W-:Y:S02]  /*13800*/  ELECT P6, UR62, PT ;  /* 0x00000000003e782f */ /* 0x000fe400038c0000 */
[----:B------:R-:W-:Y:S01]  /*13810*/  MOV R14, UR62 ;  /* 0x0000003e000e7c02 */ /* 0x000fe20008000f00 */
[----:B012---:R-:W-:Y:S10]  /*13820*/  ENDCOLLECTIVE ;  /* 0x000000000000791b */ /* 0x007ff40003800000 */
.L_x_4581:
[----:B------:R-:W-:Y:S05]  /*13830*/  BSYNC B1 ;  /* 0x0000000000017941 */ /* 0x000fea0003800000 */
.L_x_4580:
[----:B------:R-:W-:Y:S05]  /*13840*/  BRA `(.L_x_4582) ;  /* 0xffffffdc00307947 */ /* 0x000fea000383ffff */
.L_x_4517:
[----:B0-----:R0:W1:Y:S02]  /*13850*/  SYNCS.PHASECHK.TRANS64.TRYWAIT P0, [R6+URZ], R5 ;  /* 0x00000005060075a7 */ /* 0x001064000800017f */
[----:B-1----:R-:W-:Y:S05]  /*13860*/  @!P0 NANOSLEEP.SYNCS 0x989680 ;  /* 0x009896800000895d */ /* 0x002fea0003900000 */
[----:B------:R-:W1:Y:S02]  /*13870*/  @!P0 SYNCS.PHASECHK.TRANS64 P0, [R6+URZ], R5 ;  /* 0x00000005060085a7 */ /* 0x000e64000800007f */
[----:B-1----:R-:W-:Y:S05]  /*13880*/  @!P0 BRA `(.L_x_4517) ;  /* 0xfffffffc00f08947 */ /* 0x002fea000383ffff */
[----:B------:R-:W-:Y:S05]  /*13890*/  BRA `(.L_x_4583) ;  /* 0xffffffdc00707947 */ /* 0x000fea000383ffff */
.L_x_4518:
[----:B-1----:R1:W2:Y:S02]  /*138a0*/  SYNCS.PHASECHK.TRANS64.TRYWAIT P0, [R7+URZ], R2 ;  /* 0x00000002070075a7 */ /* 0x0022a4000800017f */
[----:B--2---:R-:W-:Y:S05]  /*138b0*/  @!P0 NANOSLEEP.SYNCS 0x989680 ;  /* 0x009896800000895d */ /* 0x004fea0003900000 */
[----:B------:R-:W2:Y:S02]  /*138c0*/  @!P0 SYNCS.PHASECHK.TRANS64 P0, [R7+URZ], R2 ;  /* 0x00000002070085a7 */ /* 0x000ea4000800007f */
[----:B--2---:R-:W-:Y:S05]  /*138d0*/  @!P0 BRA `(.L_x_4518) ;  /* 0xfffffffc00f08947 */ /* 0x004fea000383ffff */
[----:B------:R-:W-:Y:S05]  /*138e0*/  BRA `(.L_x_4584) ;  /* 0xffffffdc00647947 */ /* 0x000fea000383ffff */
.L_x_4520:
[----:B--2---:R2:W3:Y:S02]  /*138f0*/  SYNCS.PHASECHK.TRANS64.TRYWAIT P0, [R4+URZ], R5 ;  /* 0x00000005040075a7 */ /* 0x0044e4000800017f */
[----:B---3--:R-:W-:Y:S05]  /*13900*/  @!P0 NANOSLEEP.SYNCS 0x989680 ;  /* 0x009896800000895d */ /* 0x008fea0003900000 */
[----:B------:R-:W3:Y:S02]  /*13910*/  @!P0 SYNCS.PHASECHK.TRANS64 P0, [R4+URZ], R5 ;  /* 0x00000005040085a7 */ /* 0x000ee4000800007f */
[----:B---3--:R-:W-:Y:S05]  /*13920*/  @!P0 BRA `(.L_x_4520) ;  /* 0xfffffffc00f08947 */ /* 0x008fea000383ffff */
[----:B------:R-:W-:Y:S05]  /*13930*/  BRA `(.L_x_4585) ;  /* 0xffffffdc00687947 */ /* 0x000fea000383ffff */
.L_x_4586:
        /* <DEDUP_REMOVED lines=12> */
.L_x_6050:


//--------------------- .text._ZN7cutlass13device_kernelIN5flash11enable_sm90INS1_16FlashAttnFwdSm90INS1_25CollectiveMainloopFwdSm90ILi2EN4cute5tupleIJNS5_1CILi1EEES8_S8_EEENS6_IJNS7_ILi128EEENS7_ILi96EEENS7_ILi64EEEEEELi256ENS_10bfloat16_tEfNS_4arch4Sm90ELb1ELb0ELb0ELb1ELb0ELb0ELb0ELb1ELb0ELb1ELb0ELb0EEENS1_21CollectiveEpilogueFwdINS6_IJSA_NS7_ILi256EEESB_EEES9_SE_SG_Li256ELb1ELb1ELb0ELb0EEENS1_36VarlenDynamicPersistentTileSchedulerILi128ELi96ELi256ELi128ELb0ELb1ELb1ELb1ELb1ELb1EEEEEEEEEvNT_6ParamsE --------------------------
	.section	.text._ZN7cutlass13device_kernelIN5flash11enable_sm90INS1_16FlashAttnFwdSm90INS1_25CollectiveMainloopFwdSm90ILi2EN4cute5tupleIJNS5_1CILi1EEES8_S8_EEENS6_IJNS7_ILi128EEENS7_ILi96EEENS7_ILi64EEEEEELi256ENS_10bfloat16_tEfNS_4arch4Sm90ELb1ELb0ELb0ELb1ELb0ELb0ELb0ELb1ELb0ELb1ELb0ELb0EEENS1_21CollectiveEpilogueFwdINS6_IJSA_NS7_ILi256EEESB_EEES9_SE_SG_Li256ELb1ELb1ELb0ELb0EEENS1_36VarlenDynamicPersistentTileSchedulerILi128ELi96ELi256ELi128ELb0ELb1ELb1ELb1ELb1ELb1EEEEEEEEEvNT_6ParamsE,"ax",@progbits
	.align	128
.text._ZN7cutlass13device_kernelIN5flash11enable_sm90INS1_16FlashAttnFwdSm90INS1_25CollectiveMainloopFwdSm90ILi2EN4cute5tupleIJNS5_1CILi1EEES8_S8_EEENS6_IJNS7_ILi128EEENS7_ILi96EEENS7_ILi64EEEEEELi256ENS_10bfloat16_tEfNS_4arch4Sm90ELb1ELb0ELb0ELb1ELb0ELb0ELb0ELb1ELb0ELb1ELb0ELb0EEENS1_21CollectiveEpilogueFwdINS6_IJSA_NS7_ILi256EEESB_EEES9_SE_SG_Li256ELb1ELb1ELb0ELb0EEENS1_36VarlenDynamicPersistentTileSchedulerILi128ELi96ELi256ELi128ELb0ELb1ELb1ELb1ELb1ELb1EEEEEEEEEvNT_6ParamsE:
        .type           _ZN7cutlass13device_kernelIN5flash11enable_sm90INS1_16FlashAttnFwdSm90INS1_25CollectiveMainloopFwdSm90ILi2EN4cute5tupleIJNS5_1CILi1EEES8_S8_EEENS6_IJNS7_ILi128EEENS7_ILi96EEENS7_ILi64EEEEEELi256ENS_10bfloat16_tEfNS_4arch4Sm90ELb1ELb0ELb0ELb1ELb0ELb0ELb0ELb1ELb0ELb1ELb0ELb0EEENS1_21CollectiveEpilogueFwdINS6_IJSA_NS7_ILi256EEESB_EEES9_SE_SG_Li256ELb1ELb1ELb0ELb0EEENS1_36VarlenDynamicPersistentTileSchedulerILi128ELi96ELi256ELi128ELb0ELb1ELb1ELb1ELb1ELb1EEEEEEEEEvNT_6ParamsE,@function
        .size           _ZN7cutlass13device_kernelIN5flash11enable_sm90INS1_16FlashAttnFwdSm90INS1_25CollectiveMainloopFwdSm90ILi2EN4cute5tupleIJNS5_1CILi1EEES8_S8_EEENS6_IJNS7_ILi128EEENS7_ILi96EEENS7_ILi64EEEEEELi256ENS_10bfloat16_tEfNS_4arch4Sm90ELb1ELb0ELb0ELb1ELb0ELb0ELb0ELb1ELb0ELb1ELb0ELb0EEENS1_21CollectiveEpilogueFwdINS6_IJSA_NS7_ILi256EEESB_EEES9_SE_SG_Li256ELb1ELb1ELb0ELb0EEENS1_36VarlenDynamicPersistentTileSchedulerILi128ELi96ELi256ELi128ELb0ELb1ELb1ELb1ELb1ELb1EEEEEEEEEvNT_6ParamsE,(.L_x_6051 - _ZN7cutlass13device_kernelIN5flash11enable_sm90INS1_16FlashAttnFwdSm90INS1_25CollectiveMainloopFwdSm90ILi2EN4cute5tupleIJNS5_1CILi1EEES8_S8_EEENS6_IJNS7_ILi128EEENS7_ILi96EEENS7_ILi64EEEEEELi256ENS_10bfloat16_tEfNS_4arch4Sm90ELb1ELb0ELb0ELb1ELb0ELb0ELb0ELb1ELb0ELb1ELb0ELb0EEENS1_21CollectiveEpilogueFwdINS6_IJSA_NS7_ILi256EEESB_EEES9_SE_SG_Li256ELb1ELb1ELb0ELb0EEENS1_36VarlenDynamicPersistentTileSchedulerILi128ELi96ELi256ELi128ELb0ELb1ELb1ELb1ELb1ELb1EEEEEEEEEvNT_6ParamsE)
        .other          _ZN7cutlass13device_kernelIN5flash11enable_sm90INS1_16FlashAttnFwdSm90INS1_25CollectiveMainloopFwdSm90ILi2EN4cute5tupleIJNS5_1CILi1EEES8_S8_EEENS6_IJNS7_ILi128EEENS7_ILi96EEENS7_ILi64EEEEEELi256ENS_10bfloat16_tEfNS_4arch4Sm90ELb1ELb0ELb0ELb1ELb0ELb0ELb0ELb1ELb0ELb1ELb0ELb0EEENS1_21CollectiveEpilogueFwdINS6_IJSA_NS7_ILi256EEESB_EEES9_SE_SG_Li256ELb1ELb1ELb0ELb0EEENS1_36VarlenDynamicPersistentTileSchedulerILi128ELi96ELi256ELi128ELb0ELb1ELb1ELb1ELb1ELb1EEEEEEEEEvNT_6ParamsE,@"STO_CUDA_ENTRY STV_DEFAULT"
_ZN7cutlass13device_kernelIN5flash11enable_sm90INS1_16FlashAttnFwdSm90INS1_25CollectiveMainloopFwdSm90ILi2EN4cute5tupleIJNS5_1CILi1EEES8_S8_EEENS6_IJNS7_ILi128EEENS7_ILi96EEENS7_ILi64EEEEEELi256ENS_10bfloat16_tEfNS_4arch4Sm90ELb1ELb0ELb0ELb1ELb0ELb0ELb0ELb1ELb0ELb1ELb0ELb0EEENS1_21CollectiveEpilogueFwdINS6_IJSA_NS7_ILi256EEESB_EEES9_SE_SG_Li256ELb1ELb1ELb0ELb0EEENS1_36VarlenDynamicPersistentTileSchedulerILi128ELi96ELi256ELi128ELb0ELb1ELb1ELb1ELb1ELb1EEEEEEEEEvNT_6ParamsE:
        /* <DEDUP_REMOVED lines=18> */
.L_x_4588:
[----:B------:R-:W-:Y:S05]  /*0120*/  BSYNC B0 ;  /* 0x0000000000007941 */ /* 0x000fea0003800000 */
.L_x_4587:
        /* <DEDUP_REMOVED lines=41> */
.L_x_4589:
        /* <DEDUP_REMOVED lines=22> */
.L_x_4590:
        /* <DEDUP_REMOVED lines=18> */
.L_x_4591:
        /* <DEDUP_REMOVED lines=22> */
.L_x_4592:
        /* <DEDUP_REMOVED lines=22> */
.L_x_4593:
[----:B------:R-:W-:Y:S01]  /*0900*/  PLOP3.LUT P0, PT, PT, PT, UP0, 0x80, 0x0 ;  /* 0x000000000000781c */ /* 0x000fe20003f0f008 */
[----:B------:R-:W-:Y:S01]  /*0910*/  UMOV UR36, 0x1 ;  /* 0x0000000100247882 */ /* 0x000fe20000000000 */
[----:B------:R-:W-:Y:S01]  /*0920*/  NOP ;  /* 0x0000000000007918 */ /* 0x000fe20000000000 */
[----:B------:R-:W-:Y:S01]  /*0930*/  USEL UR36, UR36, 0x2, !UP0 ;  /* 0x0000000224247887 */ /* 0x000fe2000c000000 */
[----:B------:R-:W-:Y:S01]  /*0940*/  ULDC.64 UR40, c[0x0][0x208] ;  /* 0x0000820000287ab9 */ /* 0x000fe20000000a00 */
[----:B012-4-:R-:W-:Y:S08]  /*0950*/  BAR.SYNC.DEFER_BLOCKING 0x0 ;  /* 0x0000000000007b1d */ /* 0x017ff00000010000 */
[----:B------:R-:W-:Y:S05]  /*0960*/  @!P0 BRA `(.L_x_4594) ;  /* 0x000000a800348947 */ /* 0x000fea0003800000 */
.L_x_4595:
        /* <DEDUP_REMOVED lines=79> */
.L_x_4649:
[----:B0-23--:R-:W0:Y:S01]  /*0e60*/  LDC.64 R4, c[0x0][0xc88] ;  /* 0x00032200ff047b82 */ /* 0x00de220000000a00 */
[----:B------:R-:W-:Y:S01]  /*0e70*/  ULDC.64 UR8, c[0x0][0xa28] ;  /* 0x00028a0000087ab9 */ /* 0x000fe20000000a00 */
[----:B------:R-:W-:Y:S01]  /*0e80*/  ULDC.64 UR10, c[0x0][0xa18] ;  /* 0x00028600000a7ab9 */ /* 0x000fe20000000a00 */
[----:B------:R-:W-:Y:S01]  /*0e90*/  ULDC UR4, c[0x0][0x424] ;  /* 0x0001090000047ab9 */ /* 0x000fe20000000800 */
        /* <DEDUP_REMOVED lines=11> */
[----:B------:R-:W-:-:S04]  /*0f50*/  @UP0 ULEA UR8, UP2, UR46, UR8, 0x2 ;  /* 0x000000082e080291 */ /* 0x000fc8000f84103f */
[----:B------:R-:W-:Y:S02]  /*0f60*/  @UP0 ULEA.HI.X UR9, UR46, UR9, UR45, 0x2, UP2 ;  /* 0x000000092e090291 */ /* 0x000fe400090f142d */
[----:B------:R-:W-:Y:S01]  /*0f70*/  @UP1 ULEA UR10, UP0, UR46, UR10, 0x2 ;  /* 0x0000000a2e0a1291 */ /* 0x000fe2000f80103f */
[----:B------:R-:W-:-:S03]  /*0f80*/  IMAD.U32 R4, RZ, RZ, UR8 ;  /* 0x00000008ff047e24 */ /* 0x000fc6000f8e00ff */
[----:B------:R-:W-:Y:S01]  /*0f90*/  @UP1 ULEA.HI.X UR11, UR46, UR11, UR45, 0x2, UP0 ;  /* 0x0000000b2e0b1291 */ /* 0x000fe200080f142d */
[----:B------:R-:W-:Y:S01]  /*0fa0*/  IMAD.U32 R5, RZ, RZ, UR9 ;  /* 0x00000009ff057e24 */ /* 0x000fe2000f8e00ff */
[----:B------:R-:W-:Y:S01]  /*0fb0*/  ULDC.64 UR8, c[0x0][0x418] ;  /* 0x0001060000087ab9 */ /* 0x000fe20000000a00 */
[----:B------:R-:W-:-:S03]  /*0fc0*/  IMAD.U32 R6, RZ, RZ, UR10 ;  /* 0x0000000aff067e24 */ /* 0x000fc6000f8e00ff */
[----:B------:R-:W-:Y:S01]  /*0fd0*/  IMAD.U32 R7, RZ, RZ, UR11 ;  /* 0x0000000bff077e24 */ /* 0x000fe2000f8e00ff */
[----:B------:R-:W2:Y:S04]  /*0fe0*/  @P0 LDG.E R4, desc[UR40][R4.64] ;  /* 0x0000002804040981 */ /* 0x000ea8000c1e1900 */
[----:B------:R-:W3:Y:S01]  /*0ff0*/  @P2 LDG.E R6, desc[UR40][R6.64] ;  /* 0x0000002806062981 */ /* 0x000ee2000c1e1900 */
[----:B------:R-:W-:Y:S01]  /*1000*/  UISETP.NE.U32.AND UP0, UPT, UR8, URZ, UPT ;  /* 0x0000003f0800728c */ /* 0x000fe2000bf05070 */
[----:B------:R-:W-:Y:S01]  /*1010*/  UMOV UR42, URZ ;  /* 0x0000003f002a7c82 */ /* 0x000fe20008000000 */
[----:B------:R-:W-:Y:S02]  /*1020*/  ULDC UR44, c[0x0][0x288] ;  /* 0x0000a200002c7ab9 */ /* 0x000fe40000000800 */
[----:B------:R-:W-:Y:S01]  /*1030*/  UISETP.NE.AND.EX UP0, UPT, UR9, URZ, UPT, UP0 ;  /* 0x0000003f0900728c */ /* 0x000fe2000bf05300 */
[----:B------:R-:W-:-:S02]  /*1040*/  UMOV UR43, UR6 ;  /* 0x00000006002b7c82 */ /* 0x000fc40008000000 */
[----:B------:R-:W-:Y:S01]  /*1050*/  ULDC.64 UR8, c[0x0][0xa20] ;  /* 0x0002880000087ab9 */ /* 0x000fe20000000a00 */
[----:B------:R-:W-:Y:S01]  /*1060*/  USEL UR4, UR4, 0x1, UP0 ;  /* 0x0000000104047887 */ /* 0x000fe20008000000 */
[----:B------:R-:W-:-:S03]  /*1070*/  ISETP.NE.U32.AND P1, PT, RZ, UR8, PT ;  /* 0x00000008ff007c0c */ /* 0x000fc6000bf25070 */
[----:B------:R-:W-:Y:S01]  /*1080*/  UIMAD UR4, UR4, UR7, URZ ;  /* 0x00000007040472a4 */ /* 0x000fe2000f8e023f */
[----:B------:R-:W-:Y:S02]  /*1090*/  ISETP.NE.AND.EX P1, PT, RZ, UR9, PT, P1 ;  /* 0x00000009ff007c0c */ /* 0x000fe4000bf25310 */
[----:B--2---:R-:W-:Y:S02]  /*10a0*/  @P0 R2UR UR42, R4 ;  /* 0x00000000042a02ca */ /* 0x004fe400000e0000 */
[----:B---3--:R-:W-:Y:S01]  /*10b0*/  @P2 R2UR UR44, R6 ;  /* 0x00000000062c22ca */ /* 0x008fe200000e0000 */
[----:B-1--4-:R-:W-:-:S14]  /*10c0*/  @P2 BRA `(.L_x_4596) ;  /* 0x0000000000342947 */ /* 0x012fdc0003800000 */
        /* <DEDUP_REMOVED lines=13> */
.L_x_4596:
[----:B------:R-:W-:Y:S05]  /*11a0*/  @!P1 BRA `(.L_x_4597) ;  /* 0x00000000001c9947 */ /* 0x000fea0003800000 */
[----:B------:R-:W-:-:S04]  /*11b0*/  ULEA UR4, UP0, UR46, UR8, 0x2 ;  /* 0x000000082e047291 */ /* 0x000fc8000f80103f */
[----:B------:R-:W-:Y:S02]  /*11c0*/  ULEA.HI.X UR6, UR46, UR9, UR45, 0x2, UP0 ;  /* 0x000000092e067291 */ /* 0x000fe400080f142d */
[----:B------:R-:W-:-:S04]  /*11d0*/  IMAD.U32 R4, RZ, RZ, UR4 ;  /* 0x00000004ff047e24 */ /* 0x000fc8000f8e00ff */
[----:B------:R-:W-:-:S05]  /*11e0*/  IMAD.U32 R5, RZ, RZ, UR6 ;  /* 0x00000006ff057e24 */ /* 0x000fca000f8e00ff */
[----:B------:R-:W2:Y:S02]  /*11f0*/  LDG.E R4, desc[UR40][R4.64] ;  /* 0x0000002804047981 */ /* 0x000ea4000c1e1900 */
[----:B--2---:R-:W-:Y:S01]  /*1200*/  R2UR UR4, R4 ;  /* 0x00000000040472ca */ /* 0x004fe200000e0000 */
[----:B------:R-:W-:-:S14]  /*1210*/  BRA `(.L_x_4598) ;  /* 0x0000000000347947 */ /* 0x000fdc0003800000 */
.L_x_4597:
        /* <DEDUP_REMOVED lines=13> */
.L_x_4598:
[----:B------:R-:W-:Y:S01]  /*12f0*/  UIADD3 UR42, -UR42, UR4, URZ ;  /* 0x000000042a2a7290 */ /* 0x000fe2000fffe13f */
[----:B------:R-:W-:Y:S01]  /*1300*/  PLOP3.LUT P0, PT, PT, PT, PT, 0x80, 0x0 ;  /* 0x000000000000781c */ /* 0x000fe20003f0f070 */
[----:B------:R-:W-:Y:S01]  /*1310*/  USHF.L.U32 UR39, UR5, 0x7, URZ ;  /* 0x0000000705277899 */ /* 0x000fe2000800063f */
[----:B------:R-:W-:Y:S01]  /*1320*/  IMAD.MOV.U32 R3, RZ, RZ, RZ ;  /* 0x000000ffff037224 */ /* 0x000fe200078e00ff */
[----:B------:R-:W-:Y:S01]  /*1330*/  ULDC UR4, c[0x0][0x448] ;  /* 0x0001120000047ab9 */ /* 0x000fe20000000800 */
[----:B------:R-:W-:Y:S01]  /*1340*/  UIADD3 UR7, UR42, 0x60, -UR44 ;  /* 0x000000602a077890 */ /* 0x000fe2000fffe82c */
[----:B------:R-:W-:Y:S01]  /*1350*/  CS2R R8, SRZ ;  /* 0x0000000000087805 */ /* 0x000fe2000001ff00 */
[----:B------:R-:W-:Y:S01]  /*1360*/  UISETP.NE.AND UP0, UPT, UR4, 0x1, UPT ;  /* 0x000000010400788c */ /* 0x000fe2000bf05270 */
[----:B------:R-:W-:Y:S01]  /*1370*/  IMAD.MOV.U32 R0, RZ, RZ, RZ ;  /* 0x000000ffff007224 */ /* 0x000fe200078e00ff */
[----:B------:R-:W-:Y:S01]  /*1380*/  UIADD3 UR6, UR39, 0x7f, URZ ;  /* 0x0000007f27067890 */ /* 0x000fe2000fffe03f */
[----:B------:R-:W-:Y:S01]  /*1390*/  IMAD.MOV.U32 R150, RZ, RZ, RZ ;  /* 0x000000ffff967224 */ /* 0x000fe200078e00ff */
[----:B------:R-:W-:-:S02]  /*13a0*/  CS2R R148, SRZ ;  /* 0x0000000000947805 */ /* 0x000fc4000001ff00 */
[----:B------:R-:W-:Y:S02]  /*13b0*/  CS2R R146, SRZ ;  /* 0x0000000000927805 */ /* 0x000fe4000001ff00 */
[----:B------:R-:W-:Y:S02]  /*13c0*/  CS2R R144, SRZ ;  /* 0x0000000000907805 */ /* 0x000fe4000001ff00 */
[----:B------:R-:W-:Y:S02]  /*13d0*/  CS2R R142, SRZ ;  /* 0x00000000008e7805 */ /* 0x000fe4000001ff00 */
[----:B------:R-:W-:Y:S02]  /*13e0*/  CS2R R140, SRZ ;  /* 0x00000000008c7805 */ /* 0x000fe4000001ff00 */
[----:B------:R-:W-:Y:S02]  /*13f0*/  CS2R R138, SRZ ;  /* 0x00000000008a7805 */ /* 0x000fe4000001ff00 */
[----:B------:R-:W-:Y:S01]  /*1400*/  CS2R R136, SRZ ;  /* 0x0000000000887805 */ /* 0x000fe2000001ff00 */
[----:B------:R-:W-:Y:S01]  /*1410*/  @UP0 ULDC UR4, c[0x0][0x44c] ;  /* 0x0001130000040ab9 */ /* 0x000fe20000000800 */
[----:B------:R-:W-:Y:S01]  /*1420*/  @UP0 ULDC UR8, c[0x0][0x450] ;  /* 0x0001140000080ab9 */ /* 0x000fe20000000800 */
[----:B------:R-:W-:Y:S01]  /*1430*/  UIMAD.WIDE.U32 UR4, UR6, UR4, URZ ;  /* 0x00000004060472a5 */ /* 0x000fe2000f8e003f */
[----:B------:R-:W-:Y:S01]  /*1440*/  CS2R R134, SRZ ;  /* 0x0000000000867805 */ /* 0x000fe2000001ff00 */
[----:B------:R-:W-:Y:S01]  /*1450*/  UIADD3 UR4, UR42, 0x5f, URZ ;  /* 0x0000005f2a047890 */ /* 0x000fe2000fffe03f */
[----:B------:R-:W-:Y:S01]  /*1460*/  CS2R R132, SRZ ;  /* 0x0000000000847805 */ /* 0x000fe2000001ff00 */
[----:B------:R-:W-:Y:S01]  /*1470*/  @UP0 USHF.R.U32.HI UR6, URZ, UR8, UR5 ;  /* 0x000000083f060299 */ /* 0x000fe20008011605 */
[----:B------:R-:W-:Y:S01]  /*1480*/  CS2R R130, SRZ ;  /* 0x0000000000827805 */ /* 0x000fe2000001ff00 */
[----:B------:R-:W-:Y:S01]  /*1490*/  UIMAD.WIDE UR4, UR4, 0x2aaaaaab, URZ ;  /* 0x2aaaaaab040478a5 */ /* 0x000fe2000f8e023f */
[----:B------:R-:W-:Y:S01]  /*14a0*/  CS2R R128, SRZ ;  /* 0x0000000000807805 */ /* 0x000fe2000001ff00 */
[----:B------:R-:W-:Y:S01]  /*14b0*/  UIADD3 UR6, UR7, UR6, URZ ;  /* 0x0000000607067290 */ /* 0x000fe2000fffe03f */
[----:B------:R-:W-:Y:S01]  /*14c0*/  CS2R R126, SRZ ;  /* 0x00000000007e7805 */ /* 0x000fe2000001ff00 */
[----:B------:R-:W-:Y:S01]  /*14d0*/  USHF.R.U32.HI UR4, URZ, 0x1f, UR5 ;  /* 0x0000001f3f047899 */ /* 0x000fe20008011605 */
[----:B------:R-:W-:Y:S01]  /*14e0*/  CS2R R124, SRZ ;  /* 0x00000000007c7805 */ /* 0x000fe2000001ff00 */
[----:B------:R-:W-:Y:S01]  /*14f0*/  UIMAD.WIDE UR6, UR6, 0x2aaaaaab, URZ ;  /* 0x2aaaaaab060678a5 */ /* 0x000fe2000f8e023f */
[----:B------:R-:W-:Y:S01]  /*1500*/  CS2R R122, SRZ ;  /* 0x00000000007a7805 */ /* 0x000fe2000001ff00 */
[----:B------:R-:W-:Y:S01]  /*1510*/  ULEA.HI.SX32 UR4, UR5, UR4, 0x1c ;  /* 0x0000000405047291 */ /* 0x000fe2000f8fe23f */
[----:B------:R-:W-:Y:S01]  /*1520*/  CS2R R120, SRZ ;  /* 0x0000000000787805 */ /* 0x000fe2000001ff00 */
[----:B------:R-:W-:Y:S01]  /*1530*/  USHF.R.U32.HI UR6, URZ, 0x1f, UR7 ;  /* 0x0000001f3f067899 */ /* 0x000fe20008011607 */
[----:B------:R-:W-:-:S02]  /*1540*/  CS2R R118, SRZ ;  /* 0x0000000000767805 */ /* 0x000fc4000001ff00 */
[----:B------:R-:W-:Y:S02]  /*1550*/  CS2R R116, SRZ ;  /* 0x0000000000747805 */ /* 0x000fe4000001ff00 */
[----:B------:R-:W-:Y:S01]  /*1560*/  CS2R R114, SRZ ;  /* 0x0000000000727805 */ /* 0x000fe2000001ff00 */
[----:B------:R-:W-:Y:S01]  /*1570*/  ULEA.HI.SX32 UR6, UR7, UR6, 0x1c ;  /* 0x0000000607067291 */ /* 0x000fe2000f8fe23f */
[----:B------:R-:W-:Y:S02]  /*1580*/  CS2R R112, SRZ ;  /* 0x0000000000707805 */ /* 0x000fe4000001ff00 */
[----:B------:R-:W-:Y:S02]  /*1590*/  CS2R R172, SRZ ;  /* 0x0000000000ac7805 */ /* 0x000fe4000001ff00 */
[----:B------:R-:W-:Y:S01]  /*15a0*/  CS2R R108, SRZ ;  /* 0x00000000006c7805 */ /* 0x000fe2000001ff00 */
[----:B------:R-:W-:Y:S01]  /*15b0*/  UISETP.LT.AND UP0, UPT, UR4, UR6, UPT ;  /* 0x000000060400728c */ /* 0x000fe2000bf01270 */
[----:B------:R-:W-:-:S02]  /*15c0*/  CS2R R170, SRZ ;  /* 0x0000000000aa7805 */ /* 0x000fc4000001ff00 */
[----:B------:R-:W-:Y:S02]  /*15d0*/  CS2R R104, SRZ ;  /* 0x0000000000687805 */ /* 0x000fe4000001ff00 */
[----:B------:R-:W-:Y:S01]  /*15e0*/  CS2R R168, SRZ ;  /* 0x0000000000a87805 */ /* 0x000fe2000001ff00 */
[----:B------:R-:W-:Y:S01]  /*15f0*/  USEL UR49, UR4, UR6, UP0 ;  /* 0x0000000604317287 */ /* 0x000fe20008000000 */
[----:B------:R-:W-:Y:S02]  /*1600*/  CS2R R100, SRZ ;  /* 0x0000000000647805 */ /* 0x000fe4000001ff00 */
[----:B------:R-:W-:Y:S02]  /*1610*/  CS2R R166, SRZ ;  /* 0x0000000000a67805 */ /* 0x000fe4000001ff00 */
[----:B------:R-:W-:Y:S01]  /*1620*/  CS2R R86, SRZ ;  /* 0x0000000000567805 */ /* 0x000fe2000001ff00 */
[----:B------:R-:W-:Y:S01]  /*1630*/  UISETP.GE.AND UP0, UPT, UR49, 0x1, UPT ;  /* 0x000000013100788c */ /* 0x000fe2000bf06270 */
[----:B------:R-:W-:-:S02]  /*1640*/  CS2R R96, SRZ ;  /* 0x0000000000607805 */ /* 0x000fc4000001ff00 */
[----:B------:R-:W-:Y:S02]  /*1650*/  CS2R R90, SRZ ;  /* 0x00000000005a7805 */ /* 0x000fe4000001ff00 */
[----:B------:R-:W-:Y:S02]  /*1660*/  CS2R R92, SRZ ;  /* 0x00000000005c7805 */ /* 0x000fe4000001ff00 */
[----:B------:R-:W-:Y:S02]  /*1670*/  CS2R R152, SRZ ;  /* 0x0000000000987805 */ /* 0x000fe4000001ff00 */
[----:B------:R-:W-:Y:S02]  /*1680*/  CS2R R88, SRZ ;  /* 0x0000000000587805 */ /* 0x000fe4000001ff00 */
[----:B------:R-:W-:Y:S02]  /*1690*/  PLOP3.LUT P1, PT, PT, PT, UP0, 0x80, 0x0 ;  /* 0x000000000000781c */ /* 0x000fe40003f2f008 */
        /* <DEDUP_REMOVED lines=63> */
.L_x_4600:
        /* <DEDUP_REMOVED lines=13> */
.L_x_4774:
[----:B0-----:R-:W-:Y:S01]  /*1b60*/  IMAD.U32 R0, RZ, RZ, UR48 ;  /* 0x00000030ff007e24 */ /* 0x001fe2000f8e00ff */
[----:B------:R-:W-:Y:S05]  /*1b70*/  WARPSYNC.ALL ;  /* 0x0000000000007948 */ /* 0x000fea0003800000 */
[----:B------:R0:W-:Y:S01]  /*1b80*/  BAR.SYNC.DEFER_BLOCKING R8, 0x100 ;  /* 0x000400080000751d */ /* 0x0001e20000010000 */
[----:B------:R-:W-:-:S13]  /*1b90*/  ISETP.NE.AND P0, PT, R0, 0x3, PT ;  /* 0x000000030000780c */ /* 0x000fda0003f05270 */
[----:B0-----:R-:W-:Y:S05]  /*1ba0*/  @!P0 BRA `(.L_x_4602) ;  /* 0x0000000000048947 */ /* 0x001fea0003800000 */
[----:B------:R-:W-:Y:S01]  /*1bb0*/  BPT.TRAP 0x1 ;  /* 0x000000040000795c */ /* 0x000fe20000300000 */
.L_x_4602:
[----:B------:R-:W-:Y:S02]  /*1bc0*/  IMAD.U32 R11, RZ, RZ, UR38 ;  /* 0x00000026ff0b7e24 */ /* 0x000fe4000f8e00ff */
[----:B------:R-:W-:-:S03]  /*1bd0*/  IMAD.U32 R6, RZ, RZ, UR37 ;  /* 0x00000025ff067e24 */ /* 0x000fc6000f8e00ff */
[----:B------:R-:W-:Y:S01]  /*1be0*/  SHF.L.U32 R11, R11, 0x1f, RZ ;  /* 0x0000001f0b0b7819 */ /* 0x000fe200000006ff */
[----:B------:R-:W-:-:S04]  /*1bf0*/  IMAD R6, R6, 0x8, R7 ;  /* 0x0000000806067824 */ /* 0x000fc800078e0207 */
[----:B------:R0:W1:Y:S01]  /*1c00*/  SYNCS.PHASECHK.TRANS64.TRYWAIT P1, [R6+URZ+0x22830], R11 ;  /* 0x0228300b060075a7 */ /* 0x000062000802017f */
[----:B------:R-:W-:Y:S05]  /*1c10*/  @!P0 BRA `(.L_x_4603) ;  /* 0x0000000000048947 */ /* 0x000fea0003800000 */
[----:B------:R-:W-:Y:S01]  /*1c20*/  BPT.TRAP 0x1 ;  /* 0x000000040000795c */ /* 0x000fe20000300000 */
.L_x_4603:
[----:B-1----:R-:W-:Y:S05]  /*1c30*/  @P1 BRA `(.L_x_4604) ;  /* 0x0000000000081947 */ /* 0x002fea0003800000 */
[----:B------:R-:W1:Y:S02]  /*1c40*/  SYNCS.PHASECHK.TRANS64.TRYWAIT P1, [R6+URZ+0x22830], R11 ;  /* 0x0228300b060075a7 */ /* 0x000e64000802017f */
[----:B-1----:R-:W-:Y:S05]  /*1c50*/  @!P1 BRA `(.L_x_4605) ;  /* 0x000000f800949947 */ /* 0x002fea0003800000 */
.L_x_4604:
        /* <DEDUP_REMOVED lines=8> */
[----:B------:R-:W-:Y:S01]  /*1ce0*/  VIADD R0, R16, UR39 ;  /* 0x0000002710007c36 */ /* 0x000fe20008000000 */
[----:B------:R-:W-:Y:S01]  /*1cf0*/  UMOV UR9, 0x40000040 ;  /* 0x4000004000097882 */ /* 0x000fe20000000000 */
[----:B------:R-:W-:Y:S01]  /*1d00*/  UMOV UR11, 0x40000040 ;  /* 0x40000040000b7882 */ /* 0x000fe20000000000 */
[----:B------:R-:W-:Y:S01]  /*1d10*/  UIADD3 UR12, UR16, 0x6, URZ ;  /* 0x00000006100c7890 */ /* 0x000fe2000fffe03f */
[----:B------:R-:W2:Y:S01]  /*1d20*/  S2R R14, SR_TID.X ;  /* 0x00000000000e7919 */ /* 0x000ea20000002100 */
[----:B------:R-:W-:Y:S01]  /*1d30*/  UIADD3 UR4, UR4, 0x1c400, URZ ;  /* 0x0001c40004047890 */ /* 0x000fe2000fffe03f */
[----:B------:R-:W-:Y:S01]  /*1d40*/  UMOV UR13, 0x40000040 ;  /* 0x40000040000d7882 */ /* 0x000fe20000000000 */
[----:B------:R-:W-:-:S02]  /*1d50*/  UMOV UR15, 0x40000040 ;  /* 0x40000040000f7882 */ /* 0x000fc40000000000 */
[----:B------:R-:W-:-:S04]  /*1d60*/  USHF.R.U32.HI UR4, URZ, 0x4, UR4 ;  /* 0x000000043f047899 */ /* 0x000fc80008011604 */
[----:B------:R-:W-:-:S04]  /*1d70*/  ULOP3.LUT UR4, UR4, 0x3fff, URZ, 0xc0, !UPT ;  /* 0x00003fff04047892 */ /* 0x000fc8000f8ec03f */
[----:B------:R-:W-:Y:S02]  /*1d80*/  ULOP3.LUT UR20, UR4, 0x10000, URZ, 0xfc, !UPT ;  /* 0x0001000004147892 */ /* 0x000fe4000f8efc3f */
[----:B------:R-:W-:Y:S02]  /*1d90*/  UIADD3 UR4, UR16, 0x2, URZ ;  /* 0x0000000210047890 */ /* 0x000fe4000fffe03f */
[----:B------:R-:W-:-:S04]  /*1da0*/  UIMAD UR18, UR37, 0x300, UR20 ;  /* 0x00000300251278a4 */ /* 0x000fc8000f8e0214 */
[----:B------:R-:W-:Y:S02]  /*1db0*/  UIADD3 UR6, UR18, 0x2, URZ ;  /* 0x0000000212067890 */ /* 0x000fe4000fffe03f */
[----:B------:R-:W-:Y:S02]  /*1dc0*/  UIADD3 UR10, UR18, 0x4, URZ ;  /* 0x00000004120a7890 */ /* 0x000fe4000fffe03f */
[----:B------:R-:W-:Y:S02]  /*1dd0*/  UIADD3 UR14, UR18, 0x6, URZ ;  /* 0x00000006120e7890 */ /* 0x000fe4000fffe03f */
[----:B------:R-:W-:Y:S03]  /*1de0*/  HGMMA.64x96x16.F32.BF16 R24, gdesc[UR16], RZ, !UPT, gsb0 ;  /* 0x01600000101879f0 */ /* 0x000fe6000c0018ff */
[----:B------:R-:W-:Y:S02]  /*1df0*/  WARPGROUP.DEPBAR.LE gsb0, 0x0 ;  /* 0x00008000000079c5 */ /* 0x000fe40000010000 */
[----:B------:R-:W-:-:S06]  /*1e00*/  WARPGROUP.ARRIVE ;  /* 0x00000000000079c5 */ /* 0x000fcc0000000000 */
[----:B------:R-:W-:Y:S01]  /*1e10*/  HGMMA.64x96x16.F32.BF16 R24, gdesc[UR4], R24, gsb0 ;  /* 0x01600000041879f0 */ /* 0x000fe20008001818 */
[----:B------:R-:W-:Y:S02]  /*1e20*/  ULDC UR6, c[0x0][0x448] ;  /* 0x0001120000067ab9 */ /* 0x000fe40000000800 */
[----:B------:R-:W-:-:S06]  /*1e30*/  UISETP.NE.AND UP0, UPT, UR6, 0x1, UPT ;  /* 0x000000010600788c */ /* 0x000fcc000bf05270 */
[----:B------:R-:W-:-:S05]  /*1e40*/  PLOP3.LUT P1, PT, PT, PT, UP0, 0x80, 0x0 ;  /* 0x000000000000781c */ /* 0x000fca0003f2f008 */
[----:B------:R-:W-:-:S08]  /*1e50*/  @UP0 ULDC UR6, c[0x0][0x44c] ;  /* 0x0001130000060ab9 */ /* 0x000fd00000000800 */
[----:B------:R-:W-:Y:S01]  /*1e60*/  @P1 IMAD.HI.U32 R3, R0, UR6, RZ ;  /* 0x0000000600031c27 */ /* 0x000fe2000f8e00ff */
[----:B------:R-:W-:-:S04]  /*1e70*/  @UP0 ULDC UR6, c[0x0][0x450] ;  /* 0x0001140000060ab9 */ /* 0x000fc80000000800 */
[----:B------:R-:W-:Y:S01]  /*1e80*/  @P1 SHF.R.U32.HI R0, RZ, UR6, R3 ;  /* 0x00000006ff001c19 */ /* 0x000fe20008011603 */
[----:B------:R-:W-:-:S04]  /*1e90*/  UIMAD UR6, UR49, -0x60, UR42 ;  /* 0xffffffa0310678a4 */ /* 0x000fc8000f8e022a */
[----:B------:R-:W3:Y:S01]  /*1ea0*/  SHFL.IDX PT, R5, R0, 0x1, 0x1c1f ;  /* 0x003c1f0000057f89 */ /* 0x000ee200000e0000 */
[----:B------:R-:W-:-:S03]  /*1eb0*/  UIADD3 UR6, UR6, 0x60, URZ ;  /* 0x0000006006067890 */ /* 0x000fc6000fffe03f */
[----:B------:R-:W4:Y:S03]  /*1ec0*/  SHFL.IDX PT, R0, R0, RZ, 0x1c1f ;  /* 0x001c1fff00007589 */ /* 0x000f2600000e0000 */
[----:B------:R-:W-:-:S04]  /*1ed0*/  IMAD.U32 R4, RZ, RZ, UR6 ;  /* 0x00000006ff047e24 */ /* 0x000fc8000f8e00ff */
[----:B------:R-:W-:Y:S02]  /*1ee0*/  IMAD R3, R17, -0x2, R4 ;  /* 0xfffffffe11037824 */ /* 0x000fe400078e0204 */
[----:B------:R-:W-:-:S05]  /*1ef0*/  IMAD.U32 R4, RZ, RZ, UR44 ;  /* 0x0000002cff047e24 */ /* 0x000fca000f8e00ff */
[----:B------:R-:W-:-:S04]  /*1f00*/  IADD3 R4, -R4, 0x1, R3 ;  /* 0x0000000104047810 */ /* 0x000fc80007ffe103 */
[----:B---3--:R-:W-:-:S04]  /*1f10*/  VIADDMNMX R5, R5, R4, R3, PT ;  /* 0x0000000405057246 */ /* 0x008fc80003800103 */
[C---:B------:R-:W-:Y:S02]  /*1f20*/  ISETP.GT.AND P2, PT, R5.reuse, RZ, PT ;  /* 0x000000ff0500720c */ /* 0x040fe40003f44270 */
[C---:B------:R-:W-:Y:S02]  /*1f30*/  ISETP.GT.AND P3, PT, R5.reuse, 0x1, PT ;  /* 0x000000010500780c */ /* 0x040fe40003f64270 */
[----:B------:R-:W-:Y:S02]  /*1f40*/  ISETP.GT.AND P4, PT, R5, 0x8, PT ;  /* 0x000000080500780c */ /* 0x000fe40003f84270 */
[----:B----4-:R-:W-:-:S04]  /*1f50*/  VIADDMNMX R3, R0, R4, R3, PT ;  /* 0x0000000400037246 */ /* 0x010fc80003800103 */
[----:B------:R-:W-:Y:S01]  /*1f60*/  ISETP.GT.AND P5, PT, R3, 0x8, PT ;  /* 0x000000080300780c */ /* 0x000fe20003fa4270 */
[----:B------:R-:W-:Y:S02]  /*1f70*/  WARPGROUP.DEPBAR.LE gsb0, 0x0 ;  /* 0x00008000000079c5 */ /* 0x000fe40000010000 */
[----:B------:R-:W-:-:S06]  /*1f80*/  WARPGROUP.ARRIVE ;  /* 0x00000000000079c5 */ /* 0x000fcc0000000000 */
[----:B------:R-:W-:Y:S01]  /*1f90*/  HGMMA.64x96x16.F32.BF16 R24, gdesc[UR8], R24, gsb0 ;  /* 0x01600000081879f0 */ /* 0x000fe20008001818 */
[----:B------:R-:W-:Y:S02]  /*1fa0*/  ULDC UR10, c[0x0][0x988] ;  /* 0x00026200000a7ab9 */ /* 0x000fe40000000800 */
[----:B------:R-:W-:Y:S02]  /*1fb0*/  WARPGROUP.DEPBAR.LE gsb0, 0x0 ;  /* 0x00008000000079c5 */ /* 0x000fe40000010000 */
        /* <DEDUP_REMOVED lines=330> */
.L_x_4606:
[----:B------:R2:W3:Y:S01]  /*3460*/  SYNCS.PHASECHK.TRANS64.TRYWAIT P3, [R6+URZ+0x22850], R11 ;  /* 0x0228500b060075a7 */ /* 0x0004e2000806017f */
[----:B------:R-:W-:Y:S05]  /*3470*/  @!P0 BRA `(.L_x_4607) ;  /* 0x0000000000048947 */ /* 0x000fea0003800000 */
[----:B------:R-:W-:Y:S01]  /*3480*/  BPT.TRAP 0x1 ;  /* 0x000000040000795c */ /* 0x000fe20000300000 */
.L_x_4607:
[----:B---3--:R-:W-:Y:S05]  /*3490*/  @P3 BRA `(.L_x_4608) ;  /* 0x0000000000083947 */ /* 0x008fea0003800000 */
[----:B------:R-:W3:Y:S02]  /*34a0*/  SYNCS.PHASECHK.TRANS64.TRYWAIT P3, [R6+URZ+0x22850], R11 ;  /* 0x0228500b060075a7 */ /* 0x000ee4000806017f */
[----:B---3--:R-:W-:Y:S05]  /*34b0*/  @!P3 BRA `(.L_x_4609) ;  /* 0x000000e00090b947 */ /* 0x008fea0003800000 */
.L_x_4608:
[----:B------:R-:W-:Y:S01]  /*34c0*/  R2UR UR6, R7 ;  /* 0x00000000070672ca */ /* 0x000fe200000e0000 */
[----:B------:R4:W-:Y:S01]  /*34d0*/  BAR.SYNC.DEFER_BLOCKING R8, 0x100 ;  /* 0x000400080000751d */ /* 0x0009e20000010000 */
[----:B------:R-:W-:Y:S01]  /*34e0*/  UIADD3 UR23, UR49, -0x2, URZ ;  /* 0xfffffffe31177890 */ /* 0x000fe2000fffe03f */
[----:B0123--:R-:W-:-:S04]  /*34f0*/  @!P2 VIADD R6, R6, 0x22860 ;  /* 0x000228600606a836 */ /* 0x00ffc80000000000 */
        /* <DEDUP_REMOVED lines=45> */
[----:B------:R-:W-:-:S04]  /*37d0*/  UIADD3 UR6, UR11, UR42, -UR44 ;  /* 0x0000002a0b067290 */ /* 0x000fc8000fffe82c */
        /* <DEDUP_REMOVED lines=12> */
[----:B------:R-:W-:-:S07]  /*38a0*/  IMAD.MOV.U32 R8, RZ, RZ, R5 ;  /* 0x000000ffff087224 */ /* 0x000fce00078e0005 */
.L_x_4619:
[----:B------:R-:W-:-:S04]  /*38b0*/  UIADD3 UR37, UR37, 0x1, URZ ;  /* 0x0000000125257890 */ /* 0x000fc8000fffe03f */
[----:B------:R-:W-:-:S04]  /*38c0*/  UISETP.NE.AND UP1, UPT, UR37, 0x2, UPT ;  /* 0x000000022500788c */ /* 0x000fc8000bf25270 */
[----:B------:R-:W-:Y:S02]  /*38d0*/  USEL UR6, URZ, 0x1, UP1 ;  /* 0x000000013f067887 */ /* 0x000fe40008800000 */
[----:B------:R-:W-:Y:S02]  /*38e0*/  USEL UR37, UR37, URZ, UP1 ;  /* 0x0000003f25257287 */ /* 0x000fe40008800000 */
[----:B------:R-:W-:Y:S01]  /*38f0*/  ULOP3.LUT UR38, UR38, UR6, URZ, 0x3c, !UPT ;  /* 0x0000000626267292 */ /* 0x000fe2000f8e3c3f */
[----:B0-----:R-:W-:Y:S11]  /*3900*/  @!P0 BRA `(.L_x_4611) ;  /* 0x0000000000048947 */ /* 0x001ff60003800000 */
[----:B------:R-:W-:Y:S01]  /*3910*/  BPT.TRAP 0x1 ;  /* 0x000000040000795c */ /* 0x000fe20000300000 */
.L_x_4611:
        /* <DEDUP_REMOVED lines=9> */
.L_x_4612:
[----:B-1----:R-:W-:Y:S05]  /*39b0*/  @P3 BRA `(.L_x_4613) ;  /* 0x0000000000083947 */ /* 0x002fea0003800000 */
[----:B------:R-:W1:Y:S02]  /*39c0*/  SYNCS.PHASECHK.TRANS64.TRYWAIT P3, [UR25+0x22830], R6 ;  /* 0x02283006ff0075a7 */ /* 0x000e640008060159 */
[----:B-1----:R-:W-:Y:S05]  /*39d0*/  @!P3 BRA `(.L_x_4614) ;  /* 0x000000dc005cb947 */ /* 0x002fea0003800000 */
.L_x_4613:
[----:B------:R-:W-:Y:S01]  /*39e0*/  UIMAD UR18, UR37, 0x300, UR20 ;  /* 0x00000300251278a4 */ /* 0x000fe2000f8e0214 */
[----:B------:R-:W-:Y:S01]  /*39f0*/  WARPGROUP.ARRIVE ;  /* 0x00000000000079c5 */ /* 0x000fe20000000000 */
[----:B------:R-:W-:Y:S01]  /*3a00*/  UMOV UR19, 0x40000040 ;  /* 0x4000004000137882 */ /* 0x000fe20000000000 */
[----:B------:R-:W-:Y:S01]  /*3a10*/  UMOV UR7, 0x40000040 ;  /* 0x4000004000077882 */ /* 0x000fe20000000000 */
[----:B------:R-:W-:Y:S01]  /*3a20*/  UIADD3 UR6, UR18, 0x2, URZ ;  /* 0x0000000212067890 */ /* 0x000fe2000fffe03f */
[----:B------:R-:W-:Y:S01]  /*3a30*/  VIADD R10, R16, UR39 ;  /* 0x00000027100a7c36 */ /* 0x000fe20008000000 */
[----:B------:R-:W-:Y:S01]  /*3a40*/  UIADD3 UR10, UR18, 0x4, URZ ;  /* 0x00000004120a7890 */ /* 0x000fe2000fffe03f */
[----:B------:R-:W-:Y:S01]  /*3a50*/  IMAD.MOV.U32 R12, RZ, RZ, -0x2 ;  /* 0xfffffffeff0c7424 */ /* 0x000fe200078e00ff */
[----:B------:R-:W-:Y:S01]  /*3a60*/  UMOV UR11, 0x40000040 ;  /* 0x40000040000b7882 */ /* 0x000fe20000000000 */
[----:B------:R-:W-:Y:S01]  /*3a70*/  HGMMA.64x96x16.F32.BF16 R152, gdesc[UR16], RZ, !UPT, gsb0 ;  /* 0x01600000109879f0 */ /* 0x000fe2000c0018ff */
[----:B------:R-:W-:-:S02]  /*3a80*/  UIADD3 UR14, UR18, 0x6, URZ ;  /* 0x00000006120e7890 */ /* 0x000fc4000fffe03f */
[----:B------:R-:W2:Y:S01]  /*3a90*/  S2R R210, SR_TID.X ;  /* 0x0000000000d27919 */ /* 0x000ea20000002100 */
[----:B------:R-:W-:Y:S01]  /*3aa0*/  UMOV UR15, 0x40000040 ;  /* 0x40000040000f7882 */ /* 0x000fe20000000000 */
[----:B--2---:R-:W-:Y:S01]  /*3ab0*/  SHF.R.U32.HI R210, RZ, 0x7, R210 ;  /* 0x00000007ffd27819 */ /* 0x004fe200000116d2 */
[----:B------:R-:W-:Y:S02]  /*3ac0*/  WARPGROUP.DEPBAR.LE gsb0, 0x0 ;  /* 0x00008000000079c5 */ /* 0x000fe40000010000 */
[----:B------:R-:W-:-:S06]  /*3ad0*/  WARPGROUP.ARRIVE ;  /* 0x00000000000079c5 */ /* 0x000fcc0000000000 */
[----:B------:R-:W-:Y:S01]  /*3ae0*/  HGMMA.64x96x16.F32.BF16 R152, gdesc[UR4], R152, gsb0 ;  /* 0x01600000049879f0 */ /* 0x000fe20008001898 */
[----:B------:R-:W-:Y:S02]  /*3af0*/  @UP0 ULDC UR6, c[0x0][0x44c] ;  /* 0x0001130000060ab9 */ /* 0x000fe40000000800 */
[----:B------:R-:W-:Y:S01]  /*3b00*/  @P1 IMAD.HI.U32 R4, R10, UR6, RZ ;  /* 0x000000060a041c27 */ /* 0x000fe2000f8e00ff */
[----:B------:R-:W-:-:S04]  /*3b10*/  @UP0 ULDC UR6, c[0x0][0x450] ;  /* 0x0001140000060ab9 */ /* 0x000fc80000000800 */
[----:B------:R-:W-:Y:S01]  /*3b20*/  @P1 SHF.R.U32.HI R10, RZ, UR6, R4 ;  /* 0x00000006ff0a1c19 */ /* 0x000fe20008011604 */
[----:B------:R-:W-:Y:S02]  /*3b30*/  UMOV UR6, 0x1 ;  /* 0x0000000100067882 */ /* 0x000fe40000000000 */
[----:B------:R-:W-:Y:S02]  /*3b40*/  UIMAD UR6, UR23, -0x60, UR6 ;  /* 0xffffffa0170678a4 */ /* 0x000fe4000f8e0206 */
[----:B------:R-:W2:Y:S04]  /*3b50*/  SHFL.IDX PT, R4, R10, 0x1, 0x1c1f ;  /* 0x003c1f000a047f89 */ /* 0x000ea800000e0000 */
[----:B------:R-:W-:Y:S01]  /*3b60*/  IMAD R21, R17, R12, UR6 ;  /* 0x0000000611157e24 */ /* 0x000fe2000f8e020c */
[----:B------:R-:W3:Y:S01]  /*3b70*/  SHFL.IDX PT, R10, R10, RZ, 0x1c1f ;  /* 0x001c1fff0a0a7589 */ /* 0x000ee200000e0000 */
[----:B------:R-:W-:-:S05]  /*3b80*/  IMAD.U32 R12, RZ, RZ, UR44 ;  /* 0x0000002cff0c7e24 */ /* 0x000fca000f8e00ff */
[----:B------:R-:W-:-:S05]  /*3b90*/  IADD3 R21, -R12, UR42, R21 ;  /* 0x0000002a0c157c10 */ /* 0x000fca000fffe115 */
[----:B--2---:R-:W-:-:S05]  /*3ba0*/  IMAD.IADD R4, R21, 0x1, R4 ;  /* 0x0000000115047824 */ /* 0x004fca00078e0204 */
[C---:B------:R-:W-:Y:S01]  /*3bb0*/  ISETP.GT.AND P3, PT, R4.reuse, RZ, PT ;  /* 0x000000ff0400720c */ /* 0x040fe20003f64270 */
[----:B---3--:R-:W-:Y:S01]  /*3bc0*/  IMAD.IADD R21, R21, 0x1, R10 ;  /* 0x0000000115157824 */ /* 0x008fe200078e020a */
[----:B------:R-:W-:-:S04]  /*3bd0*/  ISETP.GT.AND P4, PT, R4, 0x1, PT ;  /* 0x000000010400780c */ /* 0x000fc80003f84270 */
        /* <DEDUP_REMOVED lines=476> */
.L_x_4615:
[----:B------:R1:W2:Y:S01]  /*59a0*/  SYNCS.PHASECHK.TRANS64.TRYWAIT P3, [UR25+0x22850], R6 ;  /* 0x02285006ff0075a7 */ /* 0x0002a20008060159 */
[----:B------:R-:W-:Y:S05]  /*59b0*/  @!P0 BRA `(.L_x_4616) ;  /* 0x0000000000048947 */ /* 0x000fea0003800000 */
[----:B------:R-:W-:Y:S01]  /*59c0*/  BPT.TRAP 0x1 ;  /* 0x000000040000795c */ /* 0x000fe20000300000 */
.L_x_4616:
[----:B--2---:R-:W-:Y:S05]  /*59d0*/  @P3 BRA `(.L_x_4617) ;  /* 0x0000000000083947 */ /* 0x004fea0003800000 */
[----:B------:R-:W2:Y:S02]  /*59e0*/  SYNCS.PHASECHK.TRANS64.TRYWAIT P3, [UR25+0x22850], R6 ;  /* 0x02285006ff0075a7 */ /* 0x000ea40008060159 */
[----:B--2---:R-:W-:Y:S05]  /*59f0*/  @!P3 BRA `(.L_x_4618) ;  /* 0x000000bc006cb947 */ /* 0x004fea0003800000 */
.L_x_4617:
        /* <DEDUP_REMOVED lines=49> */
.L_x_4610:
[----:B------:R-:W-:-:S13]  /*5d10*/  ISETP.LE.AND P1, PT, RZ, UR23, PT ;  /* 0x00000017ff007c0c */ /* 0x000fda000bf23270 */
[----:B------:R-:W-:Y:S05]  /*5d20*/  @!P1 BRA `(.L_x_4620) ;  /* 0x0000001c004c9947 */ /* 0x000fea0003800000 */
[----:B------:R-:W-:Y:S01]  /*5d30*/  IMAD.MOV.U32 R211, RZ, RZ, R4 ;  /* 0x000000ffffd37224 */ /* 0x000fe200078e0004 */
[----:B------:R-:W-:Y:S01]  /*5d40*/  ULDC UR22, c[0x0][0x988] ;  /* 0x0002620000167ab9 */ /* 0x000fe20000000800 */
[----:B------:R-:W-:-:S07]  /*5d50*/  IMAD.MOV.U32 R7, RZ, RZ, R5 ;  /* 0x000000ffff077224 */ /* 0x000fce00078e0005 */
.L_x_4629:
[----:B------:R-:W-:-:S04]  /*5d60*/  UIADD3 UR37, UR37, 0x1, URZ ;  /* 0x0000000125257890 */ /* 0x000fc8000fffe03f */
[----:B------:R-:W-:-:S04]  /*5d70*/  UISETP.NE.AND UP0, UPT, UR37, 0x2, UPT ;  /* 0x000000022500788c */ /* 0x000fc8000bf05270 */
[----:B------:R-:W-:Y:S02]  /*5d80*/  USEL UR6, URZ, 0x1, UP0 ;  /* 0x000000013f067887 */ /* 0x000fe40008000000 */
[----:B------:R-:W-:Y:S02]  /*5d90*/  USEL UR37, UR37, URZ, UP0 ;  /* 0x0000003f25257287 */ /* 0x000fe40008000000 */
[----:B------:R-:W-:Y:S01]  /*5da0*/  ULOP3.LUT UR38, UR38, UR6, URZ, 0x3c, !UPT ;  /* 0x0000000626267292 */ /* 0x000fe2000f8e3c3f */
[----:B-1----:R-:W-:Y:S11]  /*5db0*/  @!P0 BRA `(.L_x_4621) ;  /* 0x0000000000048947 */ /* 0x002ff60003800000 */
[----:B------:R-:W-:Y:S01]  /*5dc0*/  BPT.TRAP 0x1 ;  /* 0x000000040000795c */ /* 0x000fe20000300000 */
.L_x_4621:
        /* <DEDUP_REMOVED lines=9> */
.L_x_4622:
[----:B-1----:R-:W-:Y:S05]  /*5e60*/  @P1 BRA `(.L_x_4623) ;  /* 0x0000000000081947 */ /* 0x002fea0003800000 */
[----:B------:R-:W1:Y:S02]  /*5e70*/  SYNCS.PHASECHK.TRANS64.TRYWAIT P1, [UR24+0x22830], R6 ;  /* 0x02283006ff0075a7 */ /* 0x000e640008020158 */
[----:B-1----:R-:W-:Y:S05]  /*5e80*/  @!P1 BRA `(.L_x_4624) ;  /* 0x000000b8005c9947 */ /* 0x002fea0003800000 */
.L_x_4623:
        /* <DEDUP_REMOVED lines=14> */
[----:B------:R-:W-:Y:S03]  /*5f70*/  HGMMA.64x96x16.F32.BF16 R152, gdesc[UR4], R152, gsb0 ;  /* 0x01600000049879f0 */ /* 0x000fe60008001898 */
        /* <DEDUP_REMOVED lines=376> */
.L_x_4625:
[----:B------:R1:W2:Y:S01]  /*7700*/  SYNCS.PHASECHK.TRANS64.TRYWAIT P1, [UR24+0x22850], R6 ;  /* 0x02285006ff0075a7 */ /* 0x0002a20008020158 */
[----:B------:R-:W-:Y:S05]  /*7710*/  @!P0 BRA `(.L_x_4626) ;  /* 0x0000000000048947 */ /* 0x000fea0003800000 */
[----:B------:R-:W-:Y:S01]  /*7720*/  BPT.TRAP 0x1 ;  /* 0x000000040000795c */ /* 0x000fe20000300000 */
.L_x_4626:
[----:B--2---:R-:W-:Y:S05]  /*7730*/  @P1 BRA `(.L_x_4627) ;  /* 0x0000000000081947 */ /* 0x004fea0003800000 */
[----:B------:R-:W2:Y:S02]  /*7740*/  SYNCS.PHASECHK.TRANS64.TRYWAIT P1, [UR24+0x22850], R6 ;  /* 0x02285006ff0075a7 */ /* 0x000ea40008020158 */
[----:B--2---:R-:W-:Y:S05]  /*7750*/  @!P1 BRA `(.L_x_4628) ;  /* 0x000000a000409947 */ /* 0x004fea0003800000 */
.L_x_4627:
        /* <DEDUP_REMOVED lines=48> */
.L_x_4620:
[----:B01----:R-:W0:Y:S01]  /*7a60*/  SHFL.BFLY PT, R6, R3, 0x2, 0x1f ;  /* 0x0c401f0003067f89 */ /* 0x003e2200000e0000 */
[----:B------:R-:W-:Y:S01]  /*7a70*/  UIADD3 UR37, UR37, 0x1, URZ ;  /* 0x0000000125257890 */ /* 0x000fe2000fffe03f */
[----:B------:R-:W-:Y:S01]  /*7a80*/  IMAD.U32 R14, RZ, RZ, UR10 ;  /* 0x0000000aff0e7e24 */ /* 0x000fe2000f8e00ff */
[----:B------:R1:W-:Y:S06]  /*7a90*/  BAR.ARV R9, 0x100 ;  /* 0x000400090000751d */ /* 0x0003ec0000002000 */
[----:B------:R-:W-:Y:S02]  /*7aa0*/  UISETP.NE.AND UP0, UPT, UR37, 0x2, UPT ;  /* 0x000000022500788c */ /* 0x000fe4000bf05270 */
[----:B------:R-:W-:Y:S06]  /*7ab0*/  BAR.ARV 0x8, 0x180 ;  /* 0x0206000000007b1d */ /* 0x000fec0000002000 */
[----:B------:R-:W-:Y:S01]  /*7ac0*/  USEL UR4, URZ, 0x1, UP0 ;  /* 0x000000013f047887 */ /* 0x000fe20008000000 */
[----:B------:R-:W-:Y:S01]  /*7ad0*/  PLOP3.LUT P0, PT, PT, PT, PT, 0x8, 0x0 ;  /* 0x000000000000781c */ /* 0x000fe20003f0e170 */
[----:B------:R-:W2:Y:S01]  /*7ae0*/  SHFL.BFLY PT, R11, R0, 0x2, 0x1f ;  /* 0x0c401f00000b7f89 */ /* 0x000ea200000e0000 */
[----:B------:R-:W-:-:S02]  /*7af0*/  UIADD3 UR47, UR47, 0x1, URZ ;  /* 0x000000012f2f7890 */ /* 0x000fc4000fffe03f */
[----:B------:R-:W-:Y:S01]  /*7b00*/  USEL UR37, UR37, URZ, UP0 ;  /* 0x0000003f25257287 */ /* 0x000fe20008000000 */
[----:B0-----:R-:W-:Y:S01]  /*7b10*/  FADD.FTZ R6, R6, R3 ;  /* 0x0000000306067221 */ /* 0x001fe20000010000 */
[----:B------:R-:W-:Y:S01]  /*7b20*/  IMAD.MOV.U32 R3, RZ, RZ, -0x800000 ;  /* 0xff800000ff037424 */ /* 0x000fe200078e00ff */
[----:B------:R-:W-:-:S03]  /*7b30*/  ULOP3.LUT UR38, UR38, UR4, URZ, 0x3c, !UPT ;  /* 0x0000000426267292 */ /* 0x000fc6000f8e3c3f */
[----:B------:R-:W0:Y:S01]  /*7b40*/  SHFL.BFLY PT, R7, R6, 0x1, 0x1f ;  /* 0x0c201f0006077f89 */ /* 0x000e2200000e0000 */
[----:B--2---:R-:W-:Y:S01]  /*7b50*/  FADD.FTZ R11, R11, R0 ;  /* 0x000000000b0b7221 */ /* 0x004fe20000010000 */
[----:B------:R-:W-:-:S04]  /*7b60*/  IMAD.MOV.U32 R0, RZ, RZ, RZ ;  /* 0x000000ffff007224 */ /* 0x000fc800078e00ff */
[----:B------:R-:W2:Y:S01]  /*7b70*/  SHFL.BFLY PT, R8, R11, 0x1, 0x1f ;  /* 0x0c201f000b087f89 */ /* 0x000ea200000e0000 */
[----:B0-----:R-:W-:Y:S01]  /*7b80*/  FADD.FTZ R12, R6, R7 ;  /* 0x00000007060c7221 */ /* 0x001fe20000010000 */
[----:B------:R-:W-:Y:S02]  /*7b90*/  IMAD.MOV.U32 R7, RZ, RZ, RZ ;  /* 0x000000ffff077224 */ /* 0x000fe400078e00ff */
[----:B------:R-:W-:Y:S02]  /*7ba0*/  IMAD.U32 R6, RZ, RZ, UR10 ;  /* 0x0000000aff067e24 */ /* 0x000fe4000f8e00ff */
[----:B------:R-:W-:-:S13]  /*7bb0*/  FSETP.NE.FTZ.AND P1, PT, R12, RZ, PT ;  /* 0x000000ff0c00720b */ /* 0x000fda0003f35000 */
[----:B------:R-:W0:Y:S01]  /*7bc0*/  @P1 MUFU.RCP R7, R12 ;  /* 0x0000000c00071308 */ /* 0x000e220000001000 */
[----:B------:R-:W-:Y:S01]  /*7bd0*/  @P1 FMUL.FTZ R6, R6, 0.69314718246459960938 ;  /* 0x3f31721806061820 */ /* 0x000fe20000410000 */
[----:B--2---:R-:W-:Y:S01]  /*7be0*/  FADD.FTZ R13, R11, R8 ;  /* 0x000000080b0d7221 */ /* 0x004fe20000010000 */
[----:B------:R-:W-:-:S04]  /*7bf0*/  IMAD.MOV.U32 R8, RZ, RZ, -0x800000 ;  /* 0xff800000ff087424 */ /* 0x000fc800078e00ff */
[----:B------:R-:W-:Y:S01]  /*7c00*/  FSETP.NE.FTZ.AND P2, PT, R13, RZ, PT ;  /* 0x000000ff0d00720b */ /* 0x000fe20003f55000 */
        /* <DEDUP_REMOVED lines=64> */
[----:B------:R-:W0:Y:S01]  /*8010*/  @P2 MUFU.LG2 R11, R13 ;  /* 0x0000000d000b2308 */ /* 0x000e220000000c00 */
[----:B------:R-:W-:-:S07]  /*8020*/  @P2 FMUL.FTZ R14, R14, 0.69314718246459960938 ;  /* 0x3f3172180e0e2820 */ /* 0x000fce0000410000 */
[----:B------:R-:W2:Y:S08]  /*8030*/  @P1 MUFU.LG2 R7, R12 ;  /* 0x0000000c00071308 */ /* 0x000eb00000000c00 */
[----:B------:R-:W3:Y:S01]  /*8040*/  @P2 MUFU.RCP R0, R13 ;  /* 0x0000000d00002308 */ /* 0x000ee20000001000 */
[----:B0-----:R-:W-:-:S04]  /*8050*/  @P2 FMUL.FTZ R11, R11, 0.69314718246459960938 ;  /* 0x3f3172180b0b2820 */ /* 0x001fc80000410000 */
[----:B------:R-:W-:Y:S01]  /*8060*/  @P2 FFMA.FTZ R3, R14, R4, R11 ;  /* 0x000000040e032223 */ /* 0x000fe2000001000b */
[----:B--2---:R-:W-:-:S04]  /*8070*/  @P1 FMUL.FTZ R7, R7, 0.69314718246459960938 ;  /* 0x3f31721807071820 */ /* 0x004fc80000410000 */
[----:B------:R-:W-:Y:S01]  /*8080*/  @P1 FFMA.FTZ R8, R6, R5, R7 ;  /* 0x0000000506081223 */ /* 0x000fe20000010007 */
        /* <DEDUP_REMOVED lines=63> */
[----:B------:R-:W-:-:S07]  /*8480*/  FMUL.FTZ R0, R151, R0 ;  /* 0x0000000097007220 */ /* 0x000fce0000410000 */
.L_x_4599:
        /* <DEDUP_REMOVED lines=43> */
[C---:B------:R-:W-:Y:S02]  /*8740*/  LOP3.LUT R11, R110.reuse, 0x380, RZ, 0xc0, !PT ;  /* 0x000003806e0b7812 */ /* 0x040fe400078ec0ff */
        /* <DEDUP_REMOVED lines=32> */
[----:B------:R-:W-:Y:S01]  /*8950*/  LOP3.LUT R110, R11, R110, RZ, 0x3c, !PT ;  /* 0x0000006e0b6e7212 */ /* 0x000fe200078e3cff */
[----:B------:R-:W-:Y:S01]  /*8960*/  IMAD.X R11, RZ, RZ, R111, P1 ;  /* 0x000000ffff0b7224 */ /* 0x000fe200008e066f */
[----:B------:R-:W-:-:S02]  /*8970*/  LOP3.LUT R30, R181, 0x380, RZ, 0xc0, !PT ;  /* 0x00000380b51e7812 */ /* 0x000fc400078ec0ff */
[----:B------:R-:W-:Y:S02]  /*8980*/  SHF.R.U64 R12, R12, 0x3, RZ ;  /* 0x000000030c0c7819 */ /* 0x000fe400000012ff */
[----:B------:R-:W-:Y:S02]  /*8990*/  LOP3.LUT R38, R183, 0x380, RZ, 0xc0, !PT ;  /* 0x00000380b7267812 */ /* 0x000fe400078ec0ff */
[----:B------:R-:W-:Y:S02]  /*89a0*/  SHF.R.U64 R14, R14, 0x3, RZ ;  /* 0x000000030e0e7819 */ /* 0x000fe400000012ff */
[----:B------:R-:W-:Y:S02]  /*89b0*/  LOP3.LUT R46, R185, 0x380, RZ, 0xc0, !PT ;  /* 0x00000380b92e7812 */ /* 0x000fe400078ec0ff */
[----:B------:R-:W-:Y:S02]  /*89c0*/  SHF.R.U64 R20, R20, 0x3, RZ ;  /* 0x0000000314147819 */ /* 0x000fe400000012ff */
[----:B------:R-:W-:-:S02]  /*89d0*/  LOP3.LUT R54, R187, 0x380, RZ, 0xc0, !PT ;  /* 0x00000380bb367812 */ /* 0x000fc400078ec0ff */
[----:B------:R-:W-:Y:S02]  /*89e0*/  SHF.R.U64 R30, R30, 0x3, RZ ;  /* 0x000000031e1e7819 */ /* 0x000fe400000012ff */
[----:B------:R-:W-:Y:S02]  /*89f0*/  LOP3.LUT R62, R189, 0x380, RZ, 0xc0, !PT ;  /* 0x00000380bd3e7812 */ /* 0x000fe400078ec0ff */
[----:B------:R-:W-:Y:S02]  /*8a00*/  LOP3.LUT R98, R197, 0x380, RZ, 0xc0, !PT ;  /* 0x00000380c5627812 */ /* 0x000fe400078ec0ff */
[----:B------:R-:W-:Y:S01]  /*8a10*/  MOV R110, R110 ;  /* 0x0000006e006e7202 */ /* 0x000fe20000000f00 */
[----:B------:R-:W-:Y:S01]  /*8a20*/  BAR.SYNC.DEFER_BLOCKING 0x1, 0x100 ;  /* 0x0044000000007b1d */ /* 0x000fe20000010000 */
[----:B------:R-:W-:Y:S02]  /*8a30*/  LOP3.LUT R12, R12, R175, RZ, 0x3c, !PT ;  /* 0x000000af0c0c7212 */ /* 0x000fe400078e3cff */
[----:B------:R-:W-:-:S02]  /*8a40*/  SHF.R.U64 R38, R38, 0x3, RZ ;  /* 0x0000000326267819 */ /* 0x000fc400000012ff */
[----:B------:R-:W-:Y:S02]  /*8a50*/  LOP3.LUT R70, R191, 0x380, RZ, 0xc0, !PT ;  /* 0x00000380bf467812 */ /* 0x000fe400078ec0ff */
        /* <DEDUP_REMOVED lines=8> */
[----:B------:R-:W-:Y:S01]  /*8ae0*/  SHF.R.U64 R62, R62, 0x3, RZ ;  /* 0x000000033e3e7819 */ /* 0x000fe200000012ff */
[----:B------:R-:W-:Y:S01]  /*8af0*/  STSM.16.M88.4 [R110], R24 ;  /* 0x000000186e007844 */ /* 0x000fe20000000200 */
[----:B------:R-:W-:Y:S02]  /*8b00*/  SHF.R.U64 R98, R98, 0x3, RZ ;  /* 0x0000000362627819 */ /* 0x000fe400000012ff */
[----:B------:R-:W-:-:S02]  /*8b10*/  LOP3.LUT R38, R38, R183, RZ, 0x3c, !PT ;  /* 0x000000b726267212 */ /* 0x000fc400078e3cff */
[----:B------:R-:W-:Y:S02]  /*8b20*/  SHF.R.U64 R70, R70, 0x3, RZ ;  /* 0x0000000346467819 */ /* 0x000fe400000012ff */
[----:B------:R-:W-:Y:S02]  /*8b30*/  LOP3.LUT R102, R6, 0x380, RZ, 0xc0, !PT ;  /* 0x0000038006667812 */ /* 0x000fe400078ec0ff */
[----:B------:R-:W-:Y:S02]  /*8b40*/  SHF.R.U64 R111, R111, 0x3, RZ ;  /* 0x000000036f6f7819 */ /* 0x000fe400000012ff */
[----:B------:R-:W-:Y:S02]  /*8b50*/  MOV R28, R12 ;  /* 0x0000000c001c7202 */ /* 0x000fe40000000f00 */
[----:B------:R-:W-:Y:S02]  /*8b60*/  LOP3.LUT R46, R46, R185, RZ, 0x3c, !PT ;  /* 0x000000b92e2e7212 */ /* 0x000fe400078e3cff */
[----:B------:R-:W-:Y:S01]  /*8b70*/  SHF.R.U64 R78, R78, 0x3, RZ ;  /* 0x000000034e4e7819 */ /* 0x000fe200000012ff */
[----:B------:R-:W-:Y:S01]  /*8b80*/  STSM.16.M88.4 [R28], R32 ;  /* 0x000000201c007844 */ /* 0x000fe20000000200 */
[----:B------:R-:W-:-:S02]  /*8b90*/  MOV R14, R14 ;  /* 0x0000000e000e7202 */ /* 0x000fc40000000f00 */
[----:B------:R-:W-:Y:S02]  /*8ba0*/  LOP3.LUT R54, R54, R187, RZ, 0x3c, !PT ;  /* 0x000000bb36367212 */ /* 0x000fe400078e3cff */
[----:B------:R-:W-:Y:S01]  /*8bb0*/  SHF.R.U64 R94, R94, 0x3, RZ ;  /* 0x000000035e5e7819 */ /* 0x000fe200000012ff */
[----:B------:R-:W-:Y:S01]  /*8bc0*/  STSM.16.M88.4 [R14], R40 ;  /* 0x000000280e007844 */ /* 0x000fe20000000200 */
[----:B------:R-:W-:Y:S02]  /*8bd0*/  LOP3.LUT R175, R174, 0x380, RZ, 0xc0, !PT ;  /* 0x00000380aeaf7812 */ /* 0x000fe400078ec0ff */
[----:B------:R-:W-:Y:S02]  /*8be0*/  MOV R20, R20 ;  /* 0x0000001400147202 */ /* 0x000fe40000000f00 */
[----:B------:R-:W-:Y:S02]  /*8bf0*/  LOP3.LUT R62, R62, R189, RZ, 0x3c, !PT ;  /* 0x000000bd3e3e7212 */ /* 0x000fe400078e3cff */
[----:B------:R-:W-:Y:S01]  /*8c00*/  LOP3.LUT R98, R98, R197, RZ, 0x3c, !PT ;  /* 0x000000c562627212 */ /* 0x000fe200078e3cff */
[----:B------:R-:W-:Y:S01]  /*8c10*/  STSM.16.M88.4 [R20], R48 ;  /* 0x0000003014007844 */ /* 0x000fe20000000200 */
[----:B------:R-:W-:-:S02]  /*8c20*/  MOV R30, R30 ;  /* 0x0000001e001e7202 */ /* 0x000fc40000000f00 */
[----:B------:R-:W-:Y:S02]  /*8c30*/  F2FP.BF16.F32.PACK_AB R59, R158, R59 ;  /* 0x0000003b9e3b723e */ /* 0x000fe400000010ff */
[----:B------:R-:W-:Y:S02]  /*8c40*/  F2FP.BF16.F32.PACK_AB R65, R157, R66 ;  /* 0x000000429d41723e */ /* 0x000fe400000010ff */
[----:B------:R-:W-:Y:S01]  /*8c50*/  F2FP.BF16.F32.PACK_AB R72, R73, R72 ;  /* 0x000000484948723e */ /* 0x000fe200000010ff */
[----:B------:R-:W-:Y:S01]  /*8c60*/  STSM.16.M88.4 [R30], R56 ;  /* 0x000000381e007844 */ /* 0x000fe20000000200 */
[----:B------:R-:W-:Y:S02]  /*8c70*/  LOP3.LUT R70, R70, R191, RZ, 0x3c, !PT ;  /* 0x000000bf46467212 */ /* 0x000fe400078e3cff */
[----:B------:R-:W-:Y:S02]  /*8c80*/  SHF.R.U64 R29, R102, 0x3, RZ ;  /* 0x00000003661d7819 */ /* 0x000fe400000012ff */
[----:B------:R-:W-:-:S02]  /*8c90*/  LOP3.LUT R106, R111, R106, RZ, 0x3c, !PT ;  /* 0x0000006a6f6a7212 */ /* 0x000fc400078e3cff */
[----:B------:R-:W-:Y:S02]  /*8ca0*/  MOV R38, R38 ;  /* 0x0000002600267202 */ /* 0x000fe40000000f00 */
[----:B------:R-:W-:Y:S02]  /*8cb0*/  F2FP.BF16.F32.PACK_AB R66, R69, R68 ;  /* 0x000000444542723e */ /* 0x000fe400000010ff */
[----:B------:R-:W-:Y:S02]  /*8cc0*/  F2FP.BF16.F32.PACK_AB R67, R156, R67 ;  /* 0x000000439c43723e */ /* 0x000fe400000010ff */
[----:B------:R-:W-:Y:S02]  /*8cd0*/  F2FP.BF16.F32.PACK_AB R73, R155, R74 ;  /* 0x0000004a9b49723e */ /* 0x000fe400000010ff */
[----:B------:R-:W-:Y:S01]  /*8ce0*/  F2FP.BF16.F32.PACK_AB R80, R81, R80 ;  /* 0x000000505150723e */ /* 0x000fe200000010ff */
[----:B------:R-:W-:Y:S01]  /*8cf0*/  STSM.16.M88.4 [R38], R64 ;  /* 0x0000004026007844 */ /* 0x000fe20000000200 */
        /* <DEDUP_REMOVED lines=11> */
[----:B------:R-:W-:Y:S02]  /*8db0*/  F2FP.BF16.F32.PACK_AB R83, R83, R86 ;  /* 0x000000565353723e */ /* 0x000fe400000010ff */
[----:B------:R-:W-:Y:S02]  /*8dc0*/  F2FP.BF16.F32.PACK_AB R89, R152, R90 ;  /* 0x0000005a9859723e */ /* 0x000fe400000010ff */
[----:B------:R-:W-:Y:S01]  /*8dd0*/  MOV R62, R62 ;  /* 0x0000003e003e7202 */ /* 0x000fe20000000f00 */
[----:B------:R0:W-:Y:S01]  /*8de0*/  STSM.16.M88.4 [R54], R80 ;  /* 0x0000005036007844 */ /* 0x0001e20000000200 */
[----:B------:R-:W-:-:S02]  /*8df0*/  MOV R13, R98 ;  /* 0x00000062000d7202 */ /* 0x000fc40000000f00 */
[----:B------:R-:W-:Y:S02]  /*8e00*/  F2FP.BF16.F32.PACK_AB R90, R93, R92 ;  /* 0x0000005c5d5a723e */ /* 0x000fe400000010ff */
[----:B------:R-:W-:Y:S02]  /*8e10*/  F2FP.BF16.F32.PACK_AB R91, R91, R9 ;  /* 0x000000095b5b723e */ /* 0x000fe400000010ff */
[----:B------:R-:W-:Y:S02]  /*8e20*/  F2FP.BF16.F32.PACK_AB R96, R97, R96 ;  /* 0x000000606160723e */ /* 0x000fe400000010ff */
[----:B------:R-:W-:Y:S01]  /*8e30*/  LOP3.LUT R102, R29, R6, RZ, 0x3c, !PT ;  /* 0x000000061d667212 */ /* 0x000fe200078e3cff */
[----:B------:R-:W-:Y:S01]  /*8e40*/  STSM.16.M88.4 [R62], R88 ;  /* 0x000000583e007844 */ /* 0x000fe20000000200 */
[----:B------:R-:W-:Y:S02]  /*8e50*/  MOV R70, R70 ;  /* 0x0000004600467202 */ /* 0x000fe40000000f00 */
[----:B------:R-:W-:-:S02]  /*8e60*/  MOV R12, R106 ;  /* 0x0000006a000c7202 */ /* 0x000fc40000000f00 */
[----:B------:R-:W-:Y:S02]  /*8e70*/  F2FP.BF16.F32.PACK_AB R97, R167, R87 ;  /* 0x00000057a761723e */ /* 0x000fe400000010ff */
[----:B------:R-:W-:Y:S02]  /*8e80*/  F2FP.BF16.F32.PACK_AB R104, R105, R104 ;  /* 0x000000686968723e */ /* 0x000fe400000010ff */
[----:B------:R-:W-:Y:S02]  /*8e90*/  F2FP.BF16.F32.PACK_AB R112, R113, R112 ;  /* 0x000000707170723e */ /* 0x000fe400000010ff */
[----:B------:R-:W-:Y:S02]  /*8ea0*/  F2FP.BF16.F32.PACK_AB R120, R121, R120 ;  /* 0x000000787978723e */ /* 0x000fe400000010ff */
[----:B------:R-:W-:Y:S02]  /*8eb0*/  F2FP.BF16.F32.PACK_AB R128, R129, R128 ;  /* 0x000000808180723e */ /* 0x000fe400000010ff */
[----:B------:R-:W-:-:S02]  /*8ec0*/  F2FP.BF16.F32.PACK_AB R136, R137, R136 ;  /* 0x000000888988723e */ /* 0x000fc400000010ff */
[----:B------:R-:W-:Y:S01]  /*8ed0*/  F2FP.BF16.F32.PACK_AB R144, R145, R144 ;  /* 0x000000909190723e */ /* 0x000fe200000010ff */
[----:B------:R-:W-:Y:S01]  /*8ee0*/  UISETP.NE.U32.AND UP1, UPT, UR8, URZ, UPT ;  /* 0x0000003f0800728c */ /* 0x000fe2000bf25070 */
[----:B------:R-:W-:Y:S01]  /*8ef0*/  F2FP.BF16.F32.PACK_AB R98, R101, R100 ;  /* 0x000000646562723e */ /* 0x000fe200000010ff */
[----:B0-----:R-:W0:Y:S01]  /*8f00*/  LDC R81, c[0x0][0xbe8] ;  /* 0x0002fa00ff517b82 */ /* 0x001e220000000800 */
[----:B------:R-:W-:Y:S02]  /*8f10*/  F2FP.BF16.F32.PACK_AB R99, R169, R168 ;  /* 0x000000a8a963723e */ /* 0x000fe400000010ff */
[----:B------:R-:W-:Y:S02]  /*8f20*/  MOV R78, R78 ;  /* 0x0000004e004e7202 */ /* 0x000fe40000000f00 */
[----:B------:R-:W-:Y:S01]  /*8f30*/  F2FP.BF16.F32.PACK_AB R105, R171, R170 ;  /* 0x000000aaab69723e */ /* 0x000fe200000010ff */
[----:B------:R-:W-:Y:S01]  /*8f40*/  STSM.16.M88.4 [R70], R96 ;  /* 0x0000006046007844 */ /* 0x000fe20000000200 */
[----:B------:R-:W-:-:S02]  /*8f50*/  F2FP.BF16.F32.PACK_AB R106, R109, R108 ;  /* 0x0000006c6d6a723e */ /* 0x000fc400000010ff */
[----:B------:R-:W-:Y:S02]  /*8f60*/  F2FP.BF16.F32.PACK_AB R107, R173, R172 ;  /* 0x000000acad6b723e */ /* 0x000fe400000010ff */
[----:B------:R-:W-:Y:S02]  /*8f70*/  F2FP.BF16.F32.PACK_AB R113, R115, R114 ;  /* 0x000000727371723e */ /* 0x000fe400000010ff */
[----:B------:R-:W-:Y:S01]  /*8f80*/  LOP3.LUT R10, R175, R174, RZ, 0x3c, !PT ;  /* 0x000000aeaf0a7212 */ /* 0x000fe200078e3cff */
[----:B------:R-:W-:Y:S01]  /*8f90*/  STSM.16.M88.4 [R78], R104 ;  /* 0x000000684e007844 */ /* 0x000fe20000000200 */
[----:B------:R-:W-:Y:S02]  /*8fa0*/  MOV R94, R94 ;  /* 0x0000005e005e7202 */ /* 0x000fe40000000f00 */
[----:B------:R-:W-:Y:S02]  /*8fb0*/  F2FP.BF16.F32.PACK_AB R114, R117, R116 ;  /* 0x000000747572723e */ /* 0x000fe400000010ff */
[----:B------:R-:W-:-:S02]  /*8fc0*/  F2FP.BF16.F32.PACK_AB R115, R119, R118 ;  /* 0x000000767773723e */ /* 0x000fc400000010ff */
[----:B------:R-:W-:Y:S02]  /*8fd0*/  F2FP.BF16.F32.PACK_AB R121, R123, R122 ;  /* 0x0000007a7b79723e */ /* 0x000fe400000010ff */
[----:B------:R-:W-:Y:S01]  /*8fe0*/  F2FP.BF16.F32.PACK_AB R122, R125, R124 ;  /* 0x0000007c7d7a723e */ /* 0x000fe200000010ff */
[----:B------:R-:W-:Y:S01]  /*8ff0*/  STSM.16.M88.4 [R94], R112 ;  /* 0x000000705e007844 */ /* 0x000fe20000000200 */
[----:B------:R-:W-:Y:S02]  /*9000*/  F2FP.BF16.F32.PACK_AB R123, R127, R126 ;  /* 0x0000007e7f7b723e */ /* 0x000fe400000010ff */
[----:B------:R-:W-:Y:S02]  /*9010*/  F2FP.BF16.F32.PACK_AB R129, R131, R130 ;  /* 0x000000828381723e */ /* 0x000fe400000010ff */
[----:B------:R-:W-:Y:S01]  /*9020*/  MOV R102, R102 ;  /* 0x0000006600667202 */ /* 0x000fe20000000f00 */
[----:B------:R1:W-:Y:S01]  /*9030*/  STSM.16.M88.4 [R13], R120 ;  /* 0x000000780d007844 */ /* 0x0003e20000000200 */
[----:B------:R-:W-:-:S02]  /*9040*/  F2FP.BF16.F32.PACK_AB R130, R133, R132 ;  /* 0x000000848582723e */ /* 0x000fc400000010ff */
[----:B------:R-:W-:Y:S02]  /*9050*/  F2FP.BF16.F32.PACK_AB R131, R135, R134 ;  /* 0x000000868783723e */ /* 0x000fe400000010ff */
[----:B------:R-:W-:Y:S02]  /*9060*/  F2FP.BF16.F32.PACK_AB R137, R139, R138 ;  /* 0x0000008a8b89723e */ /* 0x000fe400000010ff */
[----:B------:R-:W-:Y:S01]  /*9070*/  F2FP.BF16.F32.PACK_AB R138, R141, R140 ;  /* 0x0000008c8d8a723e */ /* 0x000fe200000010ff */
[----:B------:R2:W-:Y:S01]  /*9080*/  STSM.16.M88.4 [R102], R128 ;  /* 0x0000008066007844 */ /* 0x0005e20000000200 */
[----:B------:R-:W-:Y:S02]  /*9090*/  F2FP.BF16.F32.PACK_AB R139, R143, R142 ;  /* 0x0000008e8f8b723e */ /* 0x000fe400000010ff */
[----:B------:R-:W-:Y:S02]  /*90a0*/  F2FP.BF16.F32.PACK_AB R145, R147, R146 ;  /* 0x000000929391723e */ /* 0x000fe400000010ff */
[----:B------:R-:W-:Y:S01]  /*90b0*/  MOV R6, R10 ;  /* 0x0000000a00067202 */ /* 0x000fe20000000f00 */
[----:B------:R2:W-:Y:S01]  /*90c0*/  STSM.16.M88.4 [R12], R136 ;  /* 0x000000880c007844 */ /* 0x0005e20000000200 */
[----:B------:R-:W-:Y:S01]  /*90d0*/  F2FP.BF16.F32.PACK_AB R146, R149, R148 ;  /* 0x000000949592723e */ /* 0x000fe200000010ff */
[----:B------:R-:W-:Y:S01]  /*90e0*/  IMAD.U32 R10, RZ, RZ, UR4 ;  /* 0x00000004ff0a7e24 */ /* 0x000fe2000f8e00ff */
[----:B------:R-:W-:Y:S01]  /*90f0*/  F2FP.BF16.F32.PACK_AB R147, R0, R150 ;  /* 0x000000960093723e */ /* 0x000fe200000010ff */
[----:B------:R-:W-:Y:S01]  /*9100*/  IMAD.U32 R11, RZ, RZ, UR7 ;  /* 0x00000007ff0b7e24 */ /* 0x000fe2000f8e00ff */
[----:B------:R-:W-:-:S03]  /*9110*/  PLOP3.LUT P0, PT, PT, PT, UP0, 0x80, 0x0 ;  /* 0x000000000000781c */ /* 0x000fc60003f0f008 */
[----:B------:R2:W-:Y:S01]  /*9120*/  STSM.16.M88.4 [R6], R144 ;  /* 0x0000009006007844 */ /* 0x0005e20000000200 */
[----:B------:R-:W-:Y:S09]  /*9130*/  BAR.SYNC.DEFER_BLOCKING 0x1, 0x100 ;  /* 0x0044000000007b1d */ /* 0x000ff20000010000 */
[----:B------:R-:W3:Y:S01]  /*9140*/  @P0 LDG.E R0, desc[UR40][R10.64] ;  /* 0x000000280a000981 */ /* 0x000ee2000c1e1900 */
[----:B------:R-:W-:Y:S01]  /*9150*/  UISETP.NE.AND.EX UP1, UPT, UR9, URZ, UPT, UP1 ;  /* 0x0000003f0900728c */ /* 0x000fe2000bf25310 */
[----:B0-----:R-:W-:Y:S01]  /*9160*/  ISETP.NE.AND P1, PT, R81, 0x1, PT ;  /* 0x000000015100780c */ /* 0x001fe20003f25270 */
[----:B------:R-:W-:Y:S01]  /*9170*/  ULDC UR7, c[0x0][0xa88] ;  /* 0x0002a20000077ab9 */ /* 0x000fe20000000800 */
[----:B------:R-:W-:-:S03]  /*9180*/  UMOV UR4, URZ ;  /* 0x0000003f00047c82 */ /* 0x000fc60008000000 */
[----:B------:R-:W-:-:S05]  /*9190*/  PLOP3.LUT P2, PT, PT, PT, UP1, 0x80, 0x0 ;  /* 0x000000000000781c */ /* 0x000fca0003f4f018 */
[----:B------:R-:W-:-:S03]  /*91a0*/  @UP1 UIADD3 UR8, UP2, UR10, UR8, URZ ;  /* 0x000000080a081290 */ /* 0x000fc6000ff5e03f */
[----:B------:R-:W0:Y:S01]  /*91b0*/  @P1 LDC R9, c[0x0][0xbec] ;  /* 0x0002fb00ff091b82 */ /* 0x000e220000000800 */
[----:B------:R-:W-:Y:S02]  /*91c0*/  @UP1 UIADD3.X UR9, UR11, UR9, URZ, UP2, !UPT ;  /* 0x000000090b091290 */ /* 0x000fe400097fe43f */
[----:B------:R-:W-:-:S04]  /*91d0*/  IMAD.U32 R14, RZ, RZ, UR8 ;  /* 0x00000008ff0e7e24 */ /* 0x000fc8000f8e00ff */
[----:B------:R-:W-:Y:S01]  /*91e0*/  IMAD.U32 R15, RZ, RZ, UR9 ;  /* 0x00000009ff0f7e24 */ /* 0x000fe2000f8e00ff */
[----:B-1----:R-:W1:Y:S01]  /*91f0*/  @P1 LDC R13, c[0x0][0xbf0] ;  /* 0x0002fc00ff0d1b82 */ /* 0x002e620000000800 */
        /* <DEDUP_REMOVED lines=8> */
.L_x_4632:
[----:B------:R-:W-:Y:S01]  /*9280*/  USHF.R.S32.HI UR14, URZ, 0x1f, UR43 ;  /* 0x0000001f3f0e7899 */ /* 0x000fe2000801142b */
[----:B--2---:R-:W-:Y:S01]  /*9290*/  VIADD R12, R16, UR39 ;  /* 0x00000027100c7c36 */ /* 0x004fe20008000000 */
[----:B------:R-:W-:Y:S01]  /*92a0*/  ULDC.64 UR12, c[0x0][0xb90] ;  /* 0x0002e400000c7ab9 */ /* 0x000fe20000000a00 */
[----:B------:R-:W-:Y:S01]  /*92b0*/  USHF.R.S32.HI UR11, URZ, 0x1f, UR4 ;  /* 0x0000001f3f0b7899 */ /* 0x000fe20008011404 */
[----:B------:R-:W-:Y:S01]  /*92c0*/  VIADD R26, R203, UR39 ;  /* 0x00000027cb1a7c36 */ /* 0x000fe20008000000 */
        /* <DEDUP_REMOVED lines=9> */
[----:B------:R-:W-:Y:S01]  /*9360*/  IMAD R9, R200, 0x40, R2 ;  /* 0x00000040c8097824 */ /* 0x000fe200078e0202 */
[----:B------:R-:W-:Y:S01]  /*9370*/  ULDC.64 UR12, c[0x0][0xb98] ;  /* 0x0002e600000c7ab9 */ /* 0x000fe20000000a00 */
[----:B------:R-:W-:Y:S01]  /*9380*/  UIADD3 UR9, UR9, UR7, URZ ;  /* 0x0000000709097290 */ /* 0x000fe2000fffe03f */
[----:B------:R-:W-:Y:S01]  /*9390*/  IMAD.MOV R6, RZ, RZ, -R10 ;  /* 0x000000ffff067224 */ /* 0x000fe200078e0a0a */
[----:B------:R-:W-:Y:S01]  /*93a0*/  UIMAD UR7, UR45, UR12, URZ ;  /* 0x0000000c2d0772a4 */ /* 0x000fe2000f8e023f */
[----:B------:R-:W-:Y:S01]  /*93b0*/  IMAD.WIDE R4, R9, 0x2, R4 ;  /* 0x0000000209047825 */ /* 0x000fe200078e0204 */
[----:B------:R-:W-:Y:S01]  /*93c0*/  UIMAD.WIDE.U32 UR8, UR46, UR12, UR8 ;  /* 0x0000000c2e0872a5 */ /* 0x000fe2000f8e0008 */
[----:B------:R-:W-:Y:S01]  /*93d0*/  SHF.R.S32.HI R11, RZ, 0x1f, R10 ;  /* 0x0000001fff0b7819 */ /* 0x000fe2000001140a */
[----:B------:R-:W-:Y:S01]  /*93e0*/  UIMAD UR7, UR46, UR13, UR7 ;  /* 0x0000000d2e0772a4 */ /* 0x000fe2000f8e0207 */
[----:B------:R-:W-:Y:S01]  /*93f0*/  IMAD R9, R81, R6, R12 ;  /* 0x0000000651097224 */ /* 0x000fe200078e020c */
[----:B------:R-:W-:Y:S01]  /*9400*/  IADD3 R37, P2, R4, 0x5000, RZ ;  /* 0x0000500004257810 */ /* 0x000fe20007f5e0ff */
[----:B-----5:R-:W-:Y:S01]  /*9410*/  IMAD R85, R0, R81, RZ ;  /* 0x0000005100557224 */ /* 0x020fe200078e02ff */
[----:B------:R-:W-:Y:S01]  /*9420*/  IADD3 R10, P0, R10, UR8, RZ ;  /* 0x000000080a0a7c10 */ /* 0x000fe2000ff1e0ff */
[----:B------:R-:W-:Y:S01]  /*9430*/  ULDC.64 UR12, c[0x0][0xaa0] ;  /* 0x0002a800000c7ab9 */ /* 0x000fe20000000a00 */
[----:B------:R-:W-:Y:S01]  /*9440*/  IMAD.U32 R12, RZ, RZ, UR7 ;  /* 0x00000007ff0c7e24 */ /* 0x000fe2000f8e00ff */
[----:B------:R-:W-:-:S02]  /*9450*/  SHF.R.S32.HI R6, RZ, 0x1f, R9 ;  /* 0x0000001fff067819 */ /* 0x000fc40000011409 */
[C---:B------:R-:W-:Y:S02]  /*9460*/  IADD3 R25, P5, R4.reuse, 0x1000, RZ ;  /* 0x0000100004197810 */ /* 0x040fe40007fbe0ff */
[----:B------:R-:W-:Y:S01]  /*9470*/  IADD3.X R11, R11, UR9, R12, P0, !PT ;  /* 0x000000090b0b7c10 */ /* 0x000fe200087fe40c */
[----:B------:R-:W-:Y:S01]  /*9480*/  ULDC.64 UR8, c[0x0][0xb88] ;  /* 0x0002e20000087ab9 */ /* 0x000fe20000000a00 */
[----:B------:R-:W-:Y:S01]  /*9490*/  IADD3 R29, P4, R4, 0x2000, RZ ;  /* 0x00002000041d7810 */ /* 0x000fe20007f9e0ff */
[----:B------:R-:W-:Y:S01]  /*94a0*/  IMAD R6, R6, UR8, RZ ;  /* 0x0000000806067c24 */ /* 0x000fe2000f8e02ff */
[----:B------:R-:W-:Y:S01]  /*94b0*/  LOP3.LUT R36, R37, 0x380, RZ, 0xc0, !PT ;  /* 0x0000038025247812 */ /* 0x000fe200078ec0ff */
[----:B------:R-:W-:Y:S01]  /*94c0*/  IMAD.WIDE.U32 R10, R9, UR8, R10 ;  /* 0x00000008090a7c25 */ /* 0x000fe2000f8e000a */
[----:B------:R-:W-:Y:S02]  /*94d0*/  LOP3.LUT R24, R25, 0x380, RZ, 0xc0, !PT ;  /* 0x0000038019187812 */ /* 0x000fe400078ec0ff */
[----:B------:R-:W-:Y:S01]  /*94e0*/  LOP3.LUT R28, R29, 0x380, RZ, 0xc0, !PT ;  /* 0x000003801d1c7812 */ /* 0x000fe200078ec0ff */
[----:B------:R-:W-:Y:S01]  /*94f0*/  IMAD R13, R9, UR9, R6 ;  /* 0x00000009090d7c24 */ /* 0x000fe2000f8e0206 */
[----:B------:R-:W-:Y:S01]  /*9500*/  ULDC.64 UR8, c[0x0][0xb50] ;  /* 0x0002d40000087ab9 */ /* 0x000fe20000000a00 */
[----:B------:R-:W-:Y:S01]  /*9510*/  SHF.R.U64 R36, R36, 0x3, RZ ;  /* 0x0000000324247819 */ /* 0x000fe200000012ff */
[----:B------:R-:W-:Y:S01]  /*9520*/  VIADD R6, R26, 0x8 ;  /* 0x000000081a067836 */ /* 0x000fe20000000000 */
[----:B------:R-:W-:Y:S01]  /*9530*/  LEA R12, P0, R10, UR8, 0x2 ;  /* 0x000000080a0c7c11 */ /* 0x000fe2000f8010ff */
[----:B------:R-:W-:Y:S01]  /*9540*/  IMAD.IADD R9, R11, 0x1, R13 ;  /* 0x000000010b097824 */ /* 0x000fe200078e020d */
[----:B------:R-:W-:-:S02]  /*9550*/  IADD3 R57, P3, R4, 0x4000, RZ ;  /* 0x0000400004397810 */ /* 0x000fc40007f7e0ff */
[----:B------:R-:W-:Y:S01]  /*9560*/  SHF.R.U64 R24, R24, 0x3, RZ ;  /* 0x0000000318187819 */ /* 0x000fe200000012ff */
[----:B------:R-:W-:Y:S01]  /*9570*/  SHFL.IDX PT, R20, R12, RZ, 0x1c1f ;  /* 0x001c1fff0c147589 */ /* 0x000fe200000e0000 */
[----:B------:R-:W-:Y:S02]  /*9580*/  LEA.HI.X R14, R10, UR9, R9, 0x2, P0 ;  /* 0x000000090a0e7c11 */ /* 0x000fe400080f1409 */
[----:B------:R-:W-:Y:S01]  /*9590*/  IADD3 R33, P0, R4, 0x3000, RZ ;  /* 0x0000300004217810 */ /* 0x000fe20007f1e0ff */
[----:B------:R-:W-:Y:S01]  /*95a0*/  SHFL.IDX PT, R50, R12, 0x1, 0x1c1f ;  /* 0x003c1f000c327f89 */ /* 0x000fe200000e0000 */
[----:B------:R-:W-:Y:S02]  /*95b0*/  SHF.R.U64 R28, R28, 0x3, RZ ;  /* 0x000000031c1c7819 */ /* 0x000fe400000012ff */
[----:B------:R-:W-:Y:S01]  /*95c0*/  LOP3.LUT R32, R33, 0x380, RZ, 0xc0, !PT ;  /* 0x0000038021207812 */ /* 0x000fe200078ec0ff */
[----:B------:R-:W0:Y:S01]  /*95d0*/  SHFL.IDX PT, R21, R14, RZ, 0x1c1f ;  /* 0x001c1fff0e157589 */ /* 0x000e2200000e0000 */
[----:B------:R-:W-:Y:S01]  /*95e0*/  LOP3.LUT R36, R36, R37, RZ, 0x3c, !PT ;  /* 0x0000002524247212 */ /* 0x000fe200078e3cff */
[----:B------:R-:W-:Y:S01]  /*95f0*/  IMAD.X R37, RZ, RZ, R5, P2 ;  /* 0x000000ffff257224 */ /* 0x000fe200010e0605 */
[----:B------:R-:W-:Y:S01]  /*9600*/  SHF.R.U64 R32, R32, 0x3, RZ ;  /* 0x0000000320207819 */ /* 0x000fe200000012ff */
[----:B------:R-:W1:Y:S01]  /*9610*/  SHFL.IDX PT, R51, R14, 0x1, 0x1c1f ;  /* 0x003c1f000e337f89 */ /* 0x000e6200000e0000 */
[----:B------:R-:W-:-:S02]  /*9620*/  LOP3.LUT R56, R57, 0x380, RZ, 0xc0, !PT ;  /* 0x0000038039387812 */ /* 0x000fc400078ec0ff */
[----:B------:R-:W-:Y:S01]  /*9630*/  LOP3.LUT R32, R32, R33, RZ, 0x3c, !PT ;  /* 0x0000002120207212 */ /* 0x000fe200078e3cff */
[--C-:B------:R-:W-:Y:S01]  /*9640*/  IMAD.X R33, RZ, RZ, R5.reuse, P0 ;  /* 0x000000ffff217224 */ /* 0x100fe200000e0605 */
[----:B------:R-:W-:Y:S02]  /*9650*/  IADD3 R61, P0, R4, 0x9000, RZ ;  /* 0x00009000043d7810 */ /* 0x000fe40007f1e0ff */
        /* <DEDUP_REMOVED lines=8> */
[----:B------:R-:W-:Y:S02]  /*96e0*/  IADD3 R69, P4, R4, 0x8000, RZ ;  /* 0x0000800004457810 */ /* 0x000fe40007f9e0ff */
[----:B------:R-:W-:Y:S02]  /*96f0*/  SHF.R.U64 R56, R56, 0x3, RZ ;  /* 0x0000000338387819 */ /* 0x000fe400000012ff */
[----:B------:R-:W-:Y:S02]  /*9700*/  SHF.R.U64 R60, R60, 0x3, RZ ;  /* 0x000000033c3c7819 */ /* 0x000fe400000012ff */
[----:B------:R-:W-:-:S02]  /*9710*/  LOP3.LUT R10, R11, 0x380, RZ, 0xc0, !PT ;  /* 0x000003800b0a7812 */ /* 0x000fc400078ec0ff */
[----:B------:R-:W-:Y:S02]  /*9720*/  LOP3.LUT R40, R41, 0x380, RZ, 0xc0, !PT ;  /* 0x0000038029287812 */ /* 0x000fe400078ec0ff */
[----:B------:R-:W-:Y:S02]  /*9730*/  LOP3.LUT R44, R45, 0x380, RZ, 0xc0, !PT ;  /* 0x000003802d2c7812 */ /* 0x000fe400078ec0ff */
[----:B------:R-:W-:Y:S02]  /*9740*/  LOP3.LUT R68, R69, 0x380, RZ, 0xc0, !PT ;  /* 0x0000038045447812 */ /* 0x000fe400078ec0ff */
[----:B------:R-:W-:Y:S01]  /*9750*/  LOP3.LUT R56, R56, R57, RZ, 0x3c, !PT ;  /* 0x0000003938387212 */ /* 0x000fe200078e3cff */
[--C-:B------:R-:W-:Y:S01]  /*9760*/  IMAD.X R57, RZ, RZ, R5.reuse, P3 ;  /* 0x000000ffff397224 */ /* 0x100fe200018e0605 */
[----:B------:R-:W-:Y:S01]  /*9770*/  LOP3.LUT R60, R60, R61, RZ, 0x3c, !PT ;  /* 0x0000003d3c3c7212 */ /* 0x000fe200078e3cff */
[----:B------:R-:W-:Y:S01]  /*9780*/  IMAD.X R61, RZ, RZ, R5, P0 ;  /* 0x000000ffff3d7224 */ /* 0x000fe200000e0605 */
[----:B------:R-:W-:-:S02]  /*9790*/  SHF.R.U64 R10, R10, 0x3, RZ ;  /* 0x000000030a0a7819 */ /* 0x000fc400000012ff */
[----:B------:R-:W-:Y:S02]  /*97a0*/  IADD3 R49, P3, R4, 0xa000, RZ ;  /* 0x0000a00004317810 */ /* 0x000fe40007f7e0ff */
[----:B------:R-:W-:Y:S02]  /*97b0*/  SHF.R.U64 R40, R40, 0x3, RZ ;  /* 0x0000000328287819 */ /* 0x000fe400000012ff */
[----:B------:R-:W-:Y:S02]  /*97c0*/  SHF.R.U64 R44, R44, 0x3, RZ ;  /* 0x000000032c2c7819 */ /* 0x000fe400000012ff */
[----:B------:R-:W-:Y:S02]  /*97d0*/  SHF.R.U64 R68, R68, 0x3, RZ ;  /* 0x0000000344447819 */ /* 0x000fe400000012ff */
[----:B------:R-:W-:Y:S02]  /*97e0*/  LOP3.LUT P0, RZ, R201, 0x3, RZ, 0xc0, !PT ;  /* 0x00000003c9ff7812 */ /* 0x000fe4000780c0ff */
[----:B------:R-:W-:Y:S01]  /*97f0*/  LOP3.LUT R10, R10, R11, RZ, 0x3c, !PT ;  /* 0x0000000b0a0a7212 */ /* 0x000fe200078e3cff */
[----:B------:R-:W-:Y:S01]  /*9800*/  IMAD.X R11, RZ, RZ, R5, P2 ;  /* 0x000000ffff0b7224 */ /* 0x000fe200010e0605 */
[----:B------:R-:W-:-:S02]  /*9810*/  LOP3.LUT R48, R49, 0x380, RZ, 0xc0, !PT ;  /* 0x0000038031307812 */ /* 0x000fc400078ec0ff */
[----:B------:R-:W-:Y:S01]  /*9820*/  LOP3.LUT R40, R40, R41, RZ, 0x3c, !PT ;  /* 0x0000002928287212 */ /* 0x000fe200078e3cff */
[--C-:B------:R-:W-:Y:S01]  /*9830*/  IMAD.X R41, RZ, RZ, R5.reuse, P6 ;  /* 0x000000ffff297224 */ /* 0x100fe200030e0605 */
[----:B------:R-:W-:Y:S01]  /*9840*/  LOP3.LUT R44, R44, R45, RZ, 0x3c, !PT ;  /* 0x0000002d2c2c7212 */ /* 0x000fe200078e3cff */
[--C-:B------:R-:W-:Y:S01]  /*9850*/  IMAD.X R45, RZ, RZ, R5.reuse, P5 ;  /* 0x000000ffff2d7224 */ /* 0x100fe200028e0605 */
[----:B------:R-:W-:Y:S01]  /*9860*/  LOP3.LUT R68, R68, R69, RZ, 0x3c, !PT ;  /* 0x0000004544447212 */ /* 0x000fe200078e3cff */
[----:B------:R-:W-:Y:S01]  /*9870*/  IMAD.X R69, RZ, RZ, R5, P4 ;  /* 0x000000ffff457224 */ /* 0x000fe200020e0605 */
[-C--:B------:R-:W-:Y:S02]  /*9880*/  ISETP.GE.OR P2, PT, R26, R85.reuse, P0 ;  /* 0x000000551a00720c */ /* 0x080fe40000746670 */
[----:B------:R-:W-:Y:S02]  /*9890*/  ISETP.GE.OR P0, PT, R6, R85, P0 ;  /* 0x000000550600720c */ /* 0x000fe40000706670 */
[----:B------:R-:W-:-:S02]  /*98a0*/  IADD3 R77, P6, R4, 0xc000, RZ ;  /* 0x0000c000044d7810 */ /* 0x000fc40007fde0ff */
[C---:B------:R-:W-:Y:S02]  /*98b0*/  IADD3 R73, P5, R4.reuse, 0xd000, RZ ;  /* 0x0000d00004497810 */ /* 0x040fe40007fbe0ff */
[C---:B------:R-:W-:Y:S02]  /*98c0*/  IADD3 R65, P4, R4.reuse, 0xe000, RZ ;  /* 0x0000e00004417810 */ /* 0x040fe40007f9e0ff */
[----:B------:R-:W-:Y:S02]  /*98d0*/  LOP3.LUT R13, R4, 0x380, RZ, 0xc0, !PT ;  /* 0x00000380040d7812 */ /* 0x000fe400078ec0ff */
[----:B------:R-:W-:Y:S01]  /*98e0*/  SHF.R.U64 R48, R48, 0x3, RZ ;  /* 0x0000000330307819 */ /* 0x000fe200000012ff */
[----:B0-----:R0:W-:Y:S01]  /*98f0*/  @!P2 ST.E desc[UR40][R20.64], R8 ;  /* 0x000000081400a985 */ /* 0x0011e2000c101928 */
[----:B------:R-:W-:Y:S02]  /*9900*/  LOP3.LUT R76, R77, 0x380, RZ, 0xc0, !PT ;  /* 0x000003804d4c7812 */ /* 0x000fe400078ec0ff */
[----:B------:R-:W-:Y:S01]  /*9910*/  LOP3.LUT R72, R73, 0x380, RZ, 0xc0, !PT ;  /* 0x0000038049487812 */ /* 0x000fe200078ec0ff */
[----:B-1----:R1:W-:Y:S01]  /*9920*/  @!P0 ST.E desc[UR40][R50.64], R3 ;  /* 0x0000000332008985 */ /* 0x0023e2000c101928 */
[----:B------:R-:W-:-:S02]  /*9930*/  LOP3.LUT R64, R65, 0x380, RZ, 0xc0, !PT ;  /* 0x0000038041407812 */ /* 0x000fc400078ec0ff */
[----:B------:R-:W-:Y:S01]  /*9940*/  SHF.R.U64 R13, R13, 0x3, RZ ;  /* 0x000000030d0d7819 */ /* 0x000fe200000012ff */
[----:B------:R-:W-:Y:S01]  /*9950*/  UIMAD UR7, UR11, UR12, URZ ;  /* 0x0000000c0b0772a4 */ /* 0x000fe2000f8e023f */
[----:B------:R-:W-:Y:S01]  /*9960*/  LOP3.LUT R48, R48, R49, RZ, 0x3c, !PT ;  /* 0x0000003130307212 */ /* 0x000fe200078e3cff */
[--C-:B------:R-:W-:Y:S01]  /*9970*/  IMAD.X R49, RZ, RZ, R5.reuse, P3 ;  /* 0x000000ffff317224 */ /* 0x100fe200018e0605 */
[----:B------:R-:W-:Y:S01]  /*9980*/  IADD3 R9, P3, R4, 0xf000, RZ ;  /* 0x0000f00004097810 */ /* 0x000fe20007f7e0ff */
[----:B0-----:R-:W0:Y:S01]  /*9990*/  @P1 LDC R21, c[0x0][0xbf0] ;  /* 0x0002fc00ff151b82 */ /* 0x001e220000000800 */
[----:B------:R-:W-:Y:S01]  /*99a0*/  SHF.R.U64 R76, R76, 0x3, RZ ;  /* 0x000000034c4c7819 */ /* 0x000fe200000012ff */
[----:B------:R-:W-:Y:S01]  /*99b0*/  UIMAD.WIDE.U32 UR8, UR4, UR12, URZ ;  /* 0x0000000c040872a5 */ /* 0x000fe2000f8e003f */
[----:B------:R-:W-:Y:S01]  /*99c0*/  SHF.R.U64 R72, R72, 0x3, RZ ;  /* 0x0000000348487819 */ /* 0x000fe200000012ff */
[--C-:B------:R-:W-:Y:S01]  /*99d0*/  IMAD.X R53, RZ, RZ, R5.reuse, P3 ;  /* 0x000000ffff357224 */ /* 0x100fe200018e0605 */
[----:B------:R-:W-:Y:S01]  /*99e0*/  SHF.R.U64 R64, R64, 0x3, RZ ;  /* 0x0000000340407819 */ /* 0x000fe200000012ff */
[----:B------:R-:W-:Y:S01]  /*99f0*/  UIMAD UR7, UR4, UR13, UR7 ;  /* 0x0000000d040772a4 */ /* 0x000fe2000f8e0207 */
[----:B------:R-:W-:Y:S01]  /*9a00*/  LOP3.LUT R4, R13, R4, RZ, 0x3c, !PT ;  /* 0x000000040d047212 */ /* 0x000fe200078e3cff */
[----:B------:R-:W-:Y:S01]  /*9a10*/  ULDC.64 UR10, c[0x0][0xae8] ;  /* 0x0002ba00000a7ab9 */ /* 0x000fe20000000a00 */
[----:B------:R-:W-:Y:S01]  /*9a20*/  LOP3.LUT R76, R76, R77, RZ, 0x3c, !PT ;  /* 0x0000004d4c4c7212 */ /* 0x000fe200078e3cff */
[--C-:B------:R-:W-:Y:S01]  /*9a30*/  IMAD.X R77, RZ, RZ, R5.reuse, P6 ;  /* 0x000000ffff4d7224 */ /* 0x100fe200030e0605 */
[----:B------:R-:W-:Y:S01]  /*9a40*/  LOP3.LUT R72, R72, R73, RZ, 0x3c, !PT ;  /* 0x0000004948487212 */ /* 0x000fe200078e3cff */
[--C-:B------:R-:W-:Y:S01]  /*9a50*/  IMAD.X R73, RZ, RZ, R5.reuse, P5 ;  /* 0x000000ffff497224 */ /* 0x100fe200028e0605 */
[----:B------:R-:W-:Y:S01]  /*9a60*/  LOP3.LUT R64, R64, R65, RZ, 0x3c, !PT ;  /* 0x0000004140407212 */ /* 0x000fe200078e3cff */
[----:B------:R-:W-:Y:S01]  /*9a70*/  IMAD.X R65, RZ, RZ, R5, P4 ;  /* 0x000000ffff417224 */ /* 0x000fe200020e0605 */
[----:B------:R2:W5:Y:S01]  /*9a80*/  LD.E.128 R12, desc[UR40][R4.64] ;  /* 0x00000028040c7980 */ /* 0x000562000c101d00 */
[----:B------:R-:W-:Y:S01]  /*9a90*/  LOP3.LUT R0, R9, 0x380, RZ, 0xc0, !PT ;  /* 0x0000038009007812 */ /* 0x000fe200078ec0ff */
[----:B------:R-:W-:-:S02]  /*9aa0*/  UIADD3 UR9, UR9, UR7, URZ ;  /* 0x0000000709097290 */ /* 0x000fc4000fffe03f */
[----:B------:R-:W-:Y:S01]  /*9ab0*/  UIMAD UR4, UR14, UR10, URZ ;  /* 0x0000000a0e0472a4 */ /* 0x000fe2000f8e023f */
[----:B------:R-:W-:Y:S01]  /*9ac0*/  SHF.R.U64 R0, R0, 0x3, RZ ;  /* 0x0000000300007819 */ /* 0x000fe200000012ff */
[----:B------:R-:W5:Y:S03]  /*9ad0*/  LD.E.128 R24, desc[UR40][R24.64] ;  /* 0x0000002818187980 */ /* 0x000f66000c101d00 */
[----:B------:R-:W-:Y:S01]  /*9ae0*/  LOP3.LUT R52, R0, R9, RZ, 0x3c, !PT ;  /* 0x0000000900347212 */ /* 0x000fe200078e3cff */
[----:B--2---:R-:W2:Y:S01]  /*9af0*/  @P1 LDC R5, c[0x0][0xbec] ;  /* 0x0002fb00ff051b82 */ /* 0x004ea20000000800 */
[----:B------:R-:W-:Y:S01]  /*9b00*/  IMAD R0, R23, 0x20, R200 ;  /* 0x0000002017007824 */ /* 0x000fe200078e02c8 */
[----:B------:R-:W-:Y:S01]  /*9b10*/  UIMAD UR4, UR43, UR11, UR4 ;  /* 0x0000000b2b0472a4 */ /* 0x000fe2000f8e0204 */
[----:B------:R-:W5:Y:S01]  /*9b20*/  LD.E.128 R28, desc[UR40][R28.64] ;  /* 0x000000281c1c7980 */ /* 0x000f62000c101d00 */
[----:B------:R-:W-:Y:S01]  /*9b30*/  UIMAD.WIDE.U32 UR8, UR43, UR10, UR8 ;  /* 0x0000000a2b0872a5 */ /* 0x000fe2000f8e0008 */
[----:B------:R-:W-:-:S02]  /*9b40*/  VIADD R20, R0, UR39 ;  /* 0x0000002700147c36 */ /* 0x000fc40008000000 */
[----:B------:R-:W-:Y:S01]  /*9b50*/  ULDC.64 UR10, c[0x0][0xaf0] ;  /* 0x0002bc00000a7ab9 */ /* 0x000fe20000000a00 */
[----:B------:R-:W-:Y:S01]  /*9b60*/  UIADD3 UR9, UR9, UR4, URZ ;  /* 0x0000000409097290 */ /* 0x000fe2000fffe03f */
[----:B------:R-:W5:Y:S01]  /*9b70*/  LD.E.128 R32, desc[UR40][R32.64] ;  /* 0x0000002820207980 */ /* 0x000f62000c101d00 */
[----:B------:R-:W-:Y:S01]  /*9b80*/  UIMAD UR4, UR45, UR10, URZ ;  /* 0x0000000a2d0472a4 */ /* 0x000fe2000f8e023f */
[----:B-1----:R-:W-:Y:S01]  /*9b90*/  IMAD.MOV.U32 R3, RZ, RZ, R20 ;  /* 0x000000ffff037224 */ /* 0x002fe200078e0014 */
[----:B------:R-:W-:Y:S01]  /*9ba0*/  UIMAD.WIDE.U32 UR8, UR46, UR10, UR8 ;  /* 0x0000000a2e0872a5 */ /* 0x000fe2000f8e0008 */
[----:B------:R-:W5:Y:S01]  /*9bb0*/  LD.E.128 R56, desc[UR40][R56.64] ;  /* 0x0000002838387980 */ /* 0x000f62000c101d00 */
[----:B------:R-:W-:-:S03]  /*9bc0*/  UIMAD UR4, UR46, UR11, UR4 ;  /* 0x0000000b2e0472a4 */ /* 0x000fc6000f8e0204 */
[----:B------:R-:W-:Y:S01]  /*9bd0*/  ULDC.64 UR10, c[0x0][0xae0] ;  /* 0x0002b800000a7ab9 */ /* 0x000fe20000000a00 */
[----:B------:R-:W5:Y:S04]  /*9be0*/  LD.E.128 R36, desc[UR40][R36.64] ;  /* 0x0000002824247980 */ /* 0x000f68000c101d00 */
[----:B------:R-:W5:Y:S01]  /*9bf0*/  LD.E.128 R40, desc[UR40][R40.64] ;  /* 0x0000002828287980 */ /* 0x000f62000c101d00 */
[----:B--2---:R-:W-:-:S03]  /*9c00*/  @P1 IMAD.HI.U32 R0, R20, R5, RZ ;  /* 0x0000000514001227 */ /* 0x004fc600078e00ff */
[----:B------:R-:W5:Y:S02]  /*9c10*/  LD.E.128 R44, desc[UR40][R44.64] ;  /* 0x000000282c2c7980 */ /* 0x000f64000c101d00 */
[----:B0-----:R-:W-:Y:S01]  /*9c20*/  @P1 SHF.R.U32.HI R3, RZ, R21, R0 ;  /* 0x00000015ff031219 */ /* 0x001fe20000011600 */
[----:B------:R-:W-:Y:S01]  /*9c30*/  UIADD3 UR4, UR9, UR4, URZ ;  /* 0x0000000409047290 */ /* 0x000fe2000fffe03f */
        /* <DEDUP_REMOVED lines=10> */
[----:B------:R-:W-:Y:S01]  /*9ce0*/  IMAD.U32 R5, RZ, RZ, UR4 ;  /* 0x00000004ff057e24 */ /* 0x000fe2000f8e00ff */
[----:B------:R-:W-:Y:S01]  /*9cf0*/  ULDC.64 UR8, c[0x0][0xad8] ;  /* 0x0002b60000087ab9 */ /* 0x000fe20000000a00 */
[----:B------:R-:W-:Y:S01]  /*9d00*/  IMAD R81, R3, UR11, R0 ;  /* 0x0000000b03517c24 */ /* 0x000fe2000f8e0200 */
[----:B------:R-:W5:Y:S01]  /*9d10*/  LD.E.128 R76, desc[UR40][R76.64] ;  /* 0x000000284c4c7980 */ /* 0x000f62000c101d00 */
[----:B------:R-:W-:-:S03]  /*9d20*/  SHF.R.S32.HI R0, RZ, 0x1f, R21 ;  /* 0x0000001fff007819 */ /* 0x000fc60000011415 */
[----:B------:R-:W5:Y:S01]  /*9d30*/  LD.E.128 R72, desc[UR40][R72.64] ;  /* 0x0000002848487980 */ /* 0x000f62000c101d00 */
[----:B------:R-:W-:-:S03]  /*9d40*/  IMAD.WIDE.U32 R4, R3, UR10, R4 ;  /* 0x0000000a03047c25 */ /* 0x000fc6000f8e0004 */
        /* <DEDUP_REMOVED lines=24> */
[----:B------:R0:W1:Y:S01]  /*9ed0*/  SHFL.IDX PT, R87, R6, RZ, 0x181f ;  /* 0x00181fff06577589 */ /* 0x00006200000e0000 */
[----:B------:R-:W-:Y:S03]  /*9ee0*/  BSSY B1, `(.L_x_4633) ;  /* 0x0000015000017945 */ /* 0x000fe60003800000 */
[----:B------:R0:W2:Y:S01]  /*9ef0*/  SHFL.IDX PT, R83, R3, RZ, 0x181f ;  /* 0x00181fff03537589 */ /* 0x0000a200000e0000 */
        /* <DEDUP_REMOVED lines=19> */
.L_x_4634:
[----:B------:R-:W-:Y:S05]  /*a030*/  BSYNC B1 ;  /* 0x0000000000017941 */ /* 0x000fea0003800000 */
.L_x_4633:
        /* <DEDUP_REMOVED lines=21> */
.L_x_4636:
[----:B------:R-:W-:Y:S05]  /*a190*/  BSYNC B1 ;  /* 0x0000000000017941 */ /* 0x000fea0003800000 */
.L_x_4635:
        /* <DEDUP_REMOVED lines=21> */
.L_x_4638:
[----:B------:R-:W-:Y:S05]  /*a2f0*/  BSYNC B1 ;  /* 0x0000000000017941 */ /* 0x000fea0003800000 */
.L_x_4637:
[----:B------:R-:W-:Y:S01]  /*a300*/  VIADD R0, R84, 0x60 ;  /* 0x0000006054007836 */ /* 0x000fe20000000000 */
[----:B0--3--:R-:W0:Y:S04]  /*a310*/  SHFL.IDX PT, R3, R3, 0x3, 0x181f ;  /* 0x00781f0003037f89 */ /* 0x009e2800000e0000 */
[----:B------:R-:W-:Y:S01]  /*a320*/  ISETP.GE.AND P0, PT, R0, R85, PT ;  /* 0x000000550000720c */ /* 0x000fe20003f06270 */
[----:B----4-:R3:W4:-:S12]  /*a330*/  SHFL.IDX PT, R21, R6, 0x3, 0x181f ;  /* 0x00781f0006157f89 */ /* 0x01071800000e0000 */
[----:B---3--:R-:W-:Y:S05]  /*a340*/  @P0 BRA `(.L_x_4639) ;  /* 0x0000000c00a80947 */ /* 0x008fea0003800000 */
[----:B------:R-:W-:Y:S02]  /*a350*/  ULDC UR4, c[0x0][0xac8] ;  /* 0x0002b20000047ab9 */ /* 0x000fe40000000800 */
[----:B------:R-:W-:Y:S02]  /*a360*/  ISETP.GE.AND P3, PT, R2, UR4, PT ;  /* 0x0000000402007c0c */ /* 0x000fe4000bf66270 */
[----:B------:R-:W-:Y:S02]  /*a370*/  ISETP.GE.AND P4, PT, R19, UR4, PT ;  /* 0x0000000413007c0c */ /* 0x000fe4000bf86270 */
[----:B------:R-:W-:-:S09]  /*a380*/  ISETP.GE.AND P5, PT, R18, UR4, PT ;  /* 0x0000000412007c0c */ /* 0x000fd2000bfa6270 */
[-C--:B----4-:R-:W-:Y:S02]  /*a390*/  @!P3 LEA R4, P0, R2, R21.reuse, 0x1 ;  /* 0x000000150204b211 */ /* 0x090fe400078008ff */
[CC--:B------:R-:W-:Y:S02]  /*a3a0*/  @!P4 LEA R12, P1, R19.reuse, R21.reuse, 0x1 ;  /* 0x00000015130cc211 */ /* 0x0c0fe400078208ff */
[----:B------:R-:W-:Y:S02]  /*a3b0*/  @!P5 LEA R14, P2, R18, R21, 0x1 ;  /* 0x00000015120ed211 */ /* 0x000fe400078408ff */
        /* <DEDUP_REMOVED lines=12> */
.L_x_4631:
        /* <DEDUP_REMOVED lines=33> */
.L_x_4640:
[----:B------:R-:W-:Y:S01]  /*a690*/  USEL UR46, UR46, URZ, !UP0 ;  /* 0x0000003f2e2e7287 */ /* 0x000fe2000c000000 */
[----:B------:R-:W-:Y:S01]  /*a6a0*/  BSSY B1, `(.L_x_4641) ;  /* 0x000002c000017945 */ /* 0x000fe20003800000 */
[----:B------:R-:W-:-:S03]  /*a6b0*/  USEL UR45, UR45, URZ, !UP0 ;  /* 0x0000003f2d2d7287 */ /* 0x000fc6000c000000 */
[----:B------:R-:W-:Y:S09]  /*a6c0*/  @P1 BRA `(.L_x_4642) ;  /* 0x0000000000a41947 */ /* 0x000ff20003800000 */
        /* <DEDUP_REMOVED lines=41> */
.L_x_4642:
[----:B------:R-:W-:Y:S05]  /*a960*/  BSYNC B1 ;  /* 0x0000000000017941 */ /* 0x000fea0003800000 */
.L_x_4641:
[----:B------:R-:W1:Y:S01]  /*a970*/  @P0 LDC R5, c[0x0][0xbf0] ;  /* 0x0002fc00ff050b82 */ /* 0x000e620000000800 */
[----:B------:R-:W-:Y:S01]  /*a980*/  ULDC.64 UR12, c[0x0][0xaa0] ;  /* 0x0002a800000c7ab9 */ /* 0x000fe20000000a00 */
[----:B0-----:R-:W-:Y:S01]  /*a990*/  IMAD R3, R23, 0x20, R200 ;  /* 0x0000002017037824 */ /* 0x001fe200078e02c8 */
[----:B------:R-:W-:Y:S01]  /*a9a0*/  UIMAD UR7, UR10, UR12, URZ ;  /* 0x0000000c0a0772a4 */ /* 0x000fe2000f8e023f */
[----:B------:R-:W-:Y:S01]  /*a9b0*/  BSSY B1, `(.L_x_4643) ;  /* 0x0000041000017945 */ /* 0x000fe20003800000 */
[----:B------:R-:W-:Y:S01]  /*a9c0*/  UIMAD.WIDE.U32 UR8, UR4, UR12, URZ ;  /* 0x0000000c040872a5 */ /* 0x000fe2000f8e003f */
[----:B------:R-:W-:Y:S01]  /*a9d0*/  VIADD R8, R3, UR39 ;  /* 0x0000002703087c36 */ /* 0x000fe20008000000 */
[----:B------:R-:W-:-:S03]  /*a9e0*/  UIMAD UR7, UR4, UR13, UR7 ;  /* 0x0000000d040772a4 */ /* 0x000fc6000f8e0207 */
[----:B------:R-:W-:Y:S01]  /*a9f0*/  ULDC.64 UR12, c[0x0][0xae8] ;  /* 0x0002ba00000c7ab9 */ /* 0x000fe20000000a00 */
[----:B------:R-:W-:Y:S01]  /*aa00*/  UIADD3 UR9, UR9, UR7, URZ ;  /* 0x0000000709097290 */ /* 0x000fe2000fffe03f */
[----:B------:R-:W-:Y:S01]  /*aa10*/  @P0 IMAD.HI.U32 R4, R8, R11, RZ ;  /* 0x0000000b08040227 */ /* 0x000fe200078e00ff */
[----:B------:R-:W-:Y:S02]  /*aa20*/  UIMAD UR4, UR11, UR12, URZ ;  /* 0x0000000c0b0472a4 */ /* 0x000fe4000f8e023f */
        /* <DEDUP_REMOVED lines=57> */
.L_x_4644:
[----:B------:R-:W-:Y:S05]  /*adc0*/  BSYNC B1 ;  /* 0x0000000000017941 */ /* 0x000fea0003800000 */
.L_x_4643:
        /* <DEDUP_REMOVED lines=21> */
.L_x_4646:
[----:B------:R-:W-:Y:S05]  /*af20*/  BSYNC B1 ;  /* 0x0000000000017941 */ /* 0x000fea0003800000 */
.L_x_4645:
        /* <DEDUP_REMOVED lines=21> */
.L_x_4648:
[----:B------:R-:W-:Y:S05]  /*b080*/  BSYNC B1 ;  /* 0x0000000000017941 */ /* 0x000fea0003800000 */
.L_x_4647:
        /* <DEDUP_REMOVED lines=22> */
.L_x_4639:
[----:B------:R-:W-:Y:S05]  /*b1f0*/  BSYNC B0 ;  /* 0x0000000000007941 */ /* 0x000fea0003800000 */
.L_x_4630:
[----:B------:R-:W-:Y:S02]  /*b200*/  ULDC UR4, c[0x0][0xc3c] ;  /* 0x00030f0000047ab9 */ /* 0x000fe40000000800 */
[----:B------:R-:W-:-:S13]  /*b210*/  ISETP.GE.AND P0, PT, R7, UR4, PT ;  /* 0x0000000407007c0c */ /* 0x000fda000bf06270 */
[----:B------:R-:W-:Y:S05]  /*b220*/  @!P0 BRA `(.L_x_4649) ;  /* 0xffffff5c000c8947 */ /* 0x000fea000383ffff */
[----:B------:R-:W-:Y:S05]  /*b230*/  EXIT ;  /* 0x000000000000794d */ /* 0x000fea0003800000 */
.L_x_4594:
[----:B------:R-:W-:-:S08]  /*b240*/  NOP ;  /* 0x0000000000007918 */ /* 0x000fd00000000000 */
[----:B------:R-:W0:-:S00]  /*b250*/  USETMAXREG.DEALLOC.CTAPOOL 0x18 ;  /* 0x00000018000079c8 */ /* 0x000e0000080e0500 */
[----:B0-----:R-:W-:Y:S01]  /*b260*/  LOP3.LUT R0, R0, 0x3, RZ, 0xc0, !PT ;  /* 0x0000000300007812 */ /* 0x001fe200078ec0ff */
[----:B------:R-:W-:-:S05]  /*b270*/  IMAD.MOV.U32 R4, RZ, RZ, RZ ;  /* 0x000000ffff047224 */ /* 0x000fca00078e00ff */
[----:B------:R-:W0:Y:S02]  /*b280*/  SHFL.IDX PT, R0, R0, RZ, 0x1f ;  /* 0x00001fff00007589 */ /* 0x000e2400000e0000 */
[----:B0-----:R-:W-:-:S04]  /*b290*/  ISETP.NE.AND P0, PT, R0, RZ, PT ;  /* 0x000000ff0000720c */ /* 0x001fc80003f05270 */
[----:B------:R-:W-:-:S05]  /*b2a0*/  P2R R0, PR, RZ, 0x1 ;  /* 0x00000001ff007803 */ /* 0x000fca0000000000 */
[----:B------:R0:W-:Y:S04]  /*b2b0*/  STL [R1+0x50], R0 ;  /* 0x0000500001007387 */ /* 0x0001e80000100800 */
        /* <DEDUP_REMOVED lines=8> */
.L_x_4650:
        /* <DEDUP_REMOVED lines=42> */
.L_x_4656:
        /* <DEDUP_REMOVED lines=12> */
.L_x_4655:
[----:B------:R-:W-:Y:S05]  /*b6a0*/  BSYNC B0 ;  /* 0x0000000000007941 */ /* 0x000fea0003800000 */
.L_x_4654:
        /* <DEDUP_REMOVED lines=21> */
.L_x_4652:
        /* <DEDUP_REMOVED lines=20> */
.L_x_4657:
        /* <DEDUP_REMOVED lines=56> */
.L_x_4653:
[----:B------:R-:W-:Y:S02]  /*bcc0*/  IMAD.MOV.U32 R17, RZ, RZ, RZ ;  /* 0x000000ffff117224 */ /* 0x000fe400078e00ff */
[----:B------:R-:W-:Y:S02]  /*bcd0*/  IMAD.U32 R16, RZ, RZ, UR6 ;  /* 0x00000006ff107e24 */ /* 0x000fe4000f8e00ff */
[----:B------:R-:W-:-:S07]  /*bce0*/  IMAD.MOV.U32 R18, RZ, RZ, RZ ;  /* 0x000000ffff127224 */ /* 0x000fce00078e00ff */
.L_x_4658:
[----:B------:R-:W-:-:S13]  /*bcf0*/  ISETP.NE.AND P0, PT, R0, RZ, PT ;  /* 0x000000ff0000720c */ /* 0x000fda0003f05270 */
[----:B------:R-:W1:Y:S01]  /*bd00*/  @!P0 S2R R3, SR_CgaCtaId ;  /* 0x0000000000038919 */ /* 0x000e620000008800 */
[----:B------:R-:W-:-:S04]  /*bd10*/  @!P0 MOV R0, 0x400 ;  /* 0x0000040000008802 */ /* 0x000fc80000000f00 */
[----:B-1----:R-:W-:-:S05]  /*bd20*/  @!P0 LEA R0, R3, R0, 0x18 ;  /* 0x0000000003008211 */ /* 0x002fca00078ec0ff */
[----:B------:R1:W-:Y:S01]  /*bd30*/  @!P0 STS.128 [R0+0x228d0], R16 ;  /* 0x0228d01000008388 */ /* 0x0003e20000000c00 */
[----:B------:R-:W-:Y:S06]  /*bd40*/  BAR.ARV 0x5, 0x180 ;  /* 0x0146000000007b1d */ /* 0x000fec0000002000 */
.L_x_4651:
[----:B01----:R-:W-:Y:S01]  /*bd50*/  IMAD.MOV.U32 R0, RZ, RZ, 0x1 ;  /* 0x00000001ff007424 */ /* 0x003fe200078e00ff */
[----:B------:R0:W-:Y:S01]  /*bd60*/  STL [R1+0x3c], RZ ;  /* 0x00003cff01007387 */ /* 0x0001e20000100800 */
[----:B------:R-:W-:Y:S02]  /*bd70*/  ULDC UR4, c[0x0][0xc3c] ;  /* 0x00030f0000047ab9 */ /* 0x000fe40000000800 */
[----:B--2---:R-:W-:Y:S01]  /*bd80*/  ISETP.GE.AND P0, PT, R19, UR4, PT ;  /* 0x0000000413007c0c */ /* 0x004fe2000bf06270 */
        /* <DEDUP_REMOVED lines=12> */
[----:B------:R-:W-:-:S04]  /*be50*/  LOP3.LUT R2, R0, 0x1f8, RZ, 0xc0, !PT ;  /* 0x000001f800027812 */ /* 0x000fc800078ec0ff */
        /* <DEDUP_REMOVED lines=14> */
.L_x_4761:
[----:B01--4-:R-:W0:Y:S02]  /*bf40*/  LDC.64 R2, c[0x0][0xc88] ;  /* 0x00032200ff027b82 */ /* 0x013e240000000a00 */
[----:B0-----:R-:W-:-:S05]  /*bf50*/  IMAD.WIDE R2, R19, 0x4, R2 ;  /* 0x0000000413027825 */ /* 0x001fca00078e0202 */
        /* <DEDUP_REMOVED lines=54> */
.L_x_4660:
[----:B------:R-:W-:Y:S01]  /*c2c0*/  IMAD.MOV.U32 R2, RZ, RZ, R12 ;  /* 0x000000ffff027224 */ /* 0x000fe200078e000c */
        /* <DEDUP_REMOVED lines=11> */
.L_x_4661:
[----:B------:R-:W-:Y:S05]  /*c380*/  @!P0 BRA `(.L_x_4662) ;  /* 0x00000000000c8947 */ /* 0x000fea0003800000 */
[----:B------:R-:W2:Y:S04]  /*c390*/  LDG.E R6, desc[UR40][R4.64] ;  /* 0x0000002804067981 */ /* 0x000ea8000c1e1900 */
[----:B------:R-:W2:Y:S02]  /*c3a0*/  LDG.E R4, desc[UR40][R4.64+0x4] ;  /* 0x0000042804047981 */ /* 0x000ea4000c1e1900 */
[----:B--2---:R-:W-:-:S07]  /*c3b0*/  IMAD.IADD R6, R4, 0x1, -R6 ;  /* 0x0000000104067824 */ /* 0x004fce00078e0a06 */
.L_x_4662:
[----:B-----5:R-:W-:Y:S01]  /*c3c0*/  IMAD.IADD R6, R6, 0x1, -R0 ;  /* 0x0000000106067824 */ /* 0x020fe200078e0a00 */
[----:B------:R-:W-:Y:S01]  /*c3d0*/  BSSY B7, `(.L_x_4663) ;  /* 0x0000425000077945 */ /* 0x000fe20003800000 */
[----:B------:R-:W3:Y:S02]  /*c3e0*/  LDC R0, c[0x0][0x448] ;  /* 0x00011200ff007b82 */ /* 0x000ee40000000800 */
[----:B---3--:R-:W-:Y:S01]  /*c3f0*/  ISETP.NE.AND P0, PT, R0, 0x1, PT ;  /* 0x000000010000780c */ /* 0x008fe20003f05270 */
[----:B------:R-:W-:-:S04]  /*c400*/  IMAD.SHL.U32 R0, R17, 0x80, RZ ;  /* 0x0000008011007824 */ /* 0x000fc800078e00ff */
[----:B------:R-:W-:-:S08]  /*c410*/  VIADD R0, R0, 0x7f ;  /* 0x0000007f00007836 */ /* 0x000fd00000000000 */
[----:B------:R-:W3:Y:S08]  /*c420*/  @P0 LDC R2, c[0x0][0x44c] ;  /* 0x00011300ff020b82 */ /* 0x000ef00000000800 */
[----:B------:R-:W4:Y:S01]  /*c430*/  @P0 LDC R3, c[0x0][0x450] ;  /* 0x00011400ff030b82 */ /* 0x000f220000000800 */
[----:B---3--:R-:W-:-:S05]  /*c440*/  @P0 IMAD.HI.U32 R2, R0, R2, RZ ;  /* 0x0000000200020227 */ /* 0x008fca00078e00ff */
[----:B----4-:R-:W-:Y:S01]  /*c450*/  @P0 SHF.R.U32.HI R0, RZ, R3, R2 ;  /* 0x00000003ff000219 */ /* 0x010fe20000011602 */
[C---:B------:R-:W-:Y:S01]  /*c460*/  VIADD R2, R6.reuse, 0x5f ;  /* 0x0000005f06027836 */ /* 0x040fe20000000000 */
[----:B------:R-:W-:-:S03]  /*c470*/  IADD3 R6, R6, 0x60, -R9 ;  /* 0x0000006006067810 */ /* 0x000fc60007ffe809 */
[----:B------:R-:W-:-:S04]  /*c480*/  IMAD.HI R2, R2, 0x2aaaaaab, RZ ;  /* 0x2aaaaaab02027827 */ /* 0x000fc800078e02ff */
[----:B------:R-:W-:Y:S01]  /*c490*/  IMAD.IADD R0, R6, 0x1, R0 ;  /* 0x0000000106007824 */ /* 0x000fe200078e0200 */
[----:B------:R-:W-:-:S03]  /*c4a0*/  SHF.R.U32.HI R3, RZ, 0x1f, R2 ;  /* 0x0000001fff037819 */ /* 0x000fc60000011602 */
[----:B------:R-:W-:Y:S01]  /*c4b0*/  IMAD.HI R0, R0, 0x2aaaaaab, RZ ;  /* 0x2aaaaaab00007827 */ /* 0x000fe200078e02ff */
[----:B------:R-:W-:-:S04]  /*c4c0*/  LEA.HI.SX32 R3, R2, R3, 0x1c ;  /* 0x0000000302037211 */ /* 0x000fc800078fe2ff */
[----:B------:R-:W-:-:S04]  /*c4d0*/  SHF.R.U32.HI R2, RZ, 0x1f, R0 ;  /* 0x0000001fff027819 */ /* 0x000fc80000011600 */
[----:B------:R-:W-:-:S04]  /*c4e0*/  LEA.HI.SX32 R2, R0, R2, 0x1c ;  /* 0x0000000200027211 */ /* 0x000fc800078fe2ff */
[----:B------:R-:W-:-:S04]  /*c4f0*/  VIMNMX R4, R3, R2, PT ;  /* 0x0000000203047248 */ /* 0x000fc80003fe0100 */
[----:B------:R-:W-:Y:S01]  /*c500*/  ISETP.GT.AND P0, PT, R4, RZ, PT ;  /* 0x000000ff0400720c */ /* 0x000fe20003f04270 */
        /* <DEDUP_REMOVED lines=19> */
.L_x_4664:
        /* <DEDUP_REMOVED lines=21> */
.L_x_4667:
[----:B------:R-:W-:Y:S05]  /*c790*/  BSYNC B6 ;  /* 0x0000000000067941 */ /* 0x000fea0003800000 */
.L_x_4666:
        /* <DEDUP_REMOVED lines=21> */
.L_x_4670:
        /* <DEDUP_REMOVED lines=16> */
.L_x_4669:
[----:B------:R-:W-:Y:S05]  /*c9f0*/  BSYNC B6 ;  /* 0x0000000000067941 */ /* 0x000fea0003800000 */
.L_x_4668:
        /* <DEDUP_REMOVED lines=10> */
[----:B--2---:R2:W3:Y:S02]  /*caa0*/  @P0 LDG.E R7, desc[UR40][R2.64] ;  /* 0x0000002802070981 */ /* 0x0044e4000c1e1900 */
[----:B--2---:R-:W2:Y:S01]  /*cab0*/  LDC.64 R2, c[0x0][0x418] ;  /* 0x00010600ff027b82 */ /* 0x004ea20000000a00 */
[----:B-----5:R-:W-:Y:S01]  /*cac0*/  VIADD R4, R0, 0xffffffff ;  /* 0xffffffff00047836 */ /* 0x020fe20000000000 */
[----:B---3--:R-:W-:Y:S01]  /*cad0*/  SHF.R.S32.HI R8, RZ, 0x1f, R7 ;  /* 0x0000001fff087819 */ /* 0x008fe20000011407 */
[----:B------:R3:W-:Y:S04]  /*cae0*/  @P0 STL [R1+0xc], R7 ;  /* 0x00000c0701000387 */ /* 0x0007e80000100800 */
        /* <DEDUP_REMOVED lines=10> */
.L_x_4777:
[----:B------:R-:W-:Y:S01]  /*cb90*/  PLOP3.LUT P1, PT, PT, PT, PT, 0x8, 0x0 ;  /* 0x000000000000781c */ /* 0x000fe20003f2e170 */
[----:B------:R4:W-:Y:S01]  /*cba0*/  STL [R1], R0 ;  /* 0x0000000001007387 */ /* 0x0009e20000100800 */
[----:B---3--:R-:W-:-:S03]  /*cbb0*/  ISETP.NE.AND P0, PT, R14, RZ, PT ;  /* 0x000000ff0e00720c */ /* 0x008fc60003f05270 */
[----:B------:R3:W-:Y:S01]  /*cbc0*/  STL [R1+0x28], R4 ;  /* 0x0000280401007387 */ /* 0x0007e20000100800 */
[----:B----4-:R-:W-:-:S05]  /*cbd0*/  P2R R0, PR, RZ, 0x2 ;  /* 0x00000002ff007803 */ /* 0x010fca0000000000 */
[----:B------:R3:W-:Y:S04]  /*cbe0*/  STL [R1+0x18], R0 ;  /* 0x0000180001007387 */ /* 0x0007e80000100800 */
[----:B------:R-:W-:Y:S05]  /*cbf0*/  @P0 BRA `(.L_x_4672) ;  /* 0x00000004001c0947 */ /* 0x000fea0003800000 */
[----:B------:R-:W-:-:S03]  /*cc00*/  UMOV UR4, 0xffffffff ;  /* 0xffffffff00047882 */ /* 0x000fc60000000000 */
[----:B------:R-:W-:Y:S05]  /*cc10*/  BRA.DIV UR4, `(.L_x_4673) ;  /* 0x0000004e04587947 */ /* 0x000fea000b800000 */
[----:B------:R-:W-:-:S13]  /*cc20*/  ELECT P6, URZ, PT ;  /* 0x00000000003f782f */ /* 0x000fda00038c0000 */
.L_x_4780:
[----:B------:R-:W-:Y:S05]  /*cc30*/  @!P6 BRA `(.L_x_4672) ;  /* 0x00000004000ce947 */ /* 0x000fea0003800000 */
[----:B------:R-:W-:-:S04]  /*cc40*/  ISETP.NE.U32.AND P0, PT, R2, RZ, PT ;  /* 0x000000ff0200720c */ /* 0x000fc80003f05070 */
[----:B------:R-:W-:-:S13]  /*cc50*/  ISETP.NE.AND.EX P0, PT, R3, RZ, PT, P0 ;  /* 0x000000ff0300720c */ /* 0x000fda0003f05300 */
[----:B------:R-:W-:Y:S05]  /*cc60*/  @!P0 BRA `(.L_x_4674) ;  /* 0x0000000000548947 */ /* 0x000fea0003800000 */
[----:B------:R-:W4:Y:S01]  /*cc70*/  LDC R6, c[0x0][0x43c] ;  /* 0x00010f00ff067b82 */ /* 0x000f220000000800 */
[----:B01----:R-:W-:Y:S01]  /*cc80*/  IMAD.MOV.U32 R9, RZ, RZ, R4 ;  /* 0x000000ffff097224 */ /* 0x003fe200078e0004 */
[----:B------:R-:W-:-:S03]  /*cc90*/  ULDC.64 UR4, c[0x0][0x428] ;  /* 0x00010a0000047ab9 */ /* 0x000fc60000000a00 */
[----:B---3--:R-:W-:Y:S01]  /*cca0*/  IMAD.MOV.U32 R0, RZ, RZ, R9 ;  /* 0x000000ffff007224 */ /* 0x008fe200078e0009 */
[----:B----4-:R-:W-:-:S13]  /*ccb0*/  ISETP.NE.AND P0, PT, R6, 0x1, PT ;  /* 0x000000010600780c */ /* 0x010fda0003f05270 */
[----:B--2---:R-:W0:Y:S02]  /*ccc0*/  @P0 LDC.64 R4, c[0x0][0x440] ;  /* 0x00011000ff040b82 */ /* 0x004e240000000a00 */
        /* <DEDUP_REMOVED lines=13> */
[----:B------:R-:W2:Y:S04]  /*cda0*/  LDG.E R0, desc[UR40][R2.64] ;  /* 0x0000002802007981 */ /* 0x000ea8000c1e1900 */
[----:B--2---:R4:W-:Y:S02]  /*cdb0*/  STL [R1], R0 ;  /* 0x0000000001007387 */ /* 0x0049e40000100800 */
.L_x_4674:
[----:B------:R-:W5:Y:S04]  /*cdc0*/  LDL R7, [R1+0x4] ;  /* 0x0000040001077983 */ /* 0x000f680000100800 */
[----:B---34-:R-:W5:Y:S04]  /*cdd0*/  LDL R0, [R1+0x8] ;  /* 0x0000080001007983 */ /* 0x018f680000100800 */
[----:B------:R-:W3:Y:S01]  /*cde0*/  LDL R2, [R1+0x10] ;  /* 0x0000100001027983 */ /* 0x000ee20000100800 */
[----:B-----5:R-:W-:Y:S01]  /*cdf0*/  IMAD R0, R0, 0x8, R7 ;  /* 0x0000000800007824 */ /* 0x020fe200078e0207 */
[----:B---3--:R-:W-:-:S04]  /*ce00*/  SHF.L.U32 R2, R2, 0x1f, RZ ;  /* 0x0000001f02027819 */ /* 0x008fc800000006ff */
[----:B------:R-:W3:Y:S02]  /*ce10*/  SYNCS.PHASECHK.TRANS64.TRYWAIT P0, [R0+URZ+0x22840], R2 ;  /* 0x02284002000075a7 */ /* 0x000ee4000800017f */
[----:B---3--:R-:W-:Y:S05]  /*ce20*/  @!P0 BRA `(.L_x_4675) ;  /* 0x0000004800f48947 */ /* 0x008fea0003800000 */
.L_x_4781:
[----:B------:R-:W4:Y:S02]  /*ce30*/  S2R R3, SR_TID.X ;  /* 0x0000000000037919 */ /* 0x000f240000002100 */
[----:B----4-:R-:W-:-:S04]  /*ce40*/  LOP3.LUT R3, R3, 0x7f, RZ, 0xc0, !PT ;  /* 0x0000007f03037812 */ /* 0x010fc800078ec0ff */
[----:B------:R-:W-:-:S13]  /*ce50*/  ISETP.NE.AND P0, PT, R3, RZ, PT ;  /* 0x000000ff0300720c */ /* 0x000fda0003f05270 */
[----:B------:R-:W-:Y:S05]  /*ce60*/  @P0 BRA `(.L_x_4676) ;  /* 0x00000000001c0947 */ /* 0x000fea0003800000 */
[----:B------:R-:W4:Y:S01]  /*ce70*/  S2R R3, SR_TID.X ;  /* 0x0000000000037919 */ /* 0x000f220000002100 */
[----:B---3--:R-:W-:-:S04]  /*ce80*/  IMAD.MOV.U32 R2, RZ, RZ, 0x3000 ;  /* 0x00003000ff027424 */ /* 0x008fc800078e00ff */
[----:B------:R3:W-:Y:S01]  /*ce90*/  SYNCS.ARRIVE.TRANS64 RZ, [R0+URZ+0x22830], R2 ;  /* 0x0228300200ff79a7 */ /* 0x0007e2000800003f */
[----:B----4-:R-:W-:-:S04]  /*cea0*/  LOP3.LUT R3, R3, 0x1f, RZ, 0xc0, !PT ;  /* 0x0000001f03037812 */ /* 0x010fc800078ec0ff */
[----:B------:R-:W-:-:S13]  /*ceb0*/  ISETP.NE.AND P0, PT, R3, RZ, PT ;  /* 0x000000ff0300720c */ /* 0x000fda0003f05270 */
[----:B---3--:R-:W-:Y:S05]  /*cec0*/  @!P0 BRA `(.L_x_4676) ;  /* 0x0000000000048947 */ /* 0x008fea0003800000 */
[----:B------:R-:W-:Y:S01]  /*ced0*/  BPT.TRAP 0x1 ;  /* 0x000000040000795c */ /* 0x000fe20000300000 */
.L_x_4676:
[----:B------:R-:W4:Y:S04]  /*cee0*/  LDL R6, [R1+0x4] ;  /* 0x0000040001067983 */ /* 0x000f280000100800 */
[----:B--2---:R-:W4:Y:S04]  /*cef0*/  LDL R5, [R1+0x8] ;  /* 0x0000080001057983 */ /* 0x004f280000100800 */
[----:B------:R-:W2:Y:S04]  /*cf00*/  LDL R4, [R1+0x28] ;  /* 0x0000280001047983 */ /* 0x000ea80000100800 */
[----:B------:R-:W5:Y:S04]  /*cf10*/  LDL R3, [R1+0x1c] ;  /* 0x00001c0001037983 */ /* 0x000f680000100800 */
[----:B---3--:R-:W3:Y:S01]  /*cf20*/  LDL R2, [R1] ;  /* 0x0000000001027983 */ /* 0x008ee20000100800 */
        /* <DEDUP_REMOVED lines=8> */
[----:B----4-:R-:W-:Y:S01]  /*cfb0*/  IMAD R0, R5, 0x3000, R6 ;  /* 0x0000300005007824 */ /* 0x010fe200078e0206 */
[----:B--2---:R-:W-:-:S04]  /*cfc0*/  R2UR UR11, R4 ;  /* 0x00000000040b72ca */ /* 0x004fc800000e0000 */
[----:B------:R-:W-:Y:S02]  /*cfd0*/  R2UR UR8, R0 ;  /* 0x00000000000872ca */ /* 0x000fe400000e0000 */
[----:B-----5:R-:W-:Y:S02]  /*cfe0*/  R2UR UR4, R3 ;  /* 0x00000000030472ca */ /* 0x020fe400000e0000 */
[----:B------:R-:W-:Y:S02]  /*cff0*/  P2R R0, PR, RZ, 0x1 ;  /* 0x00000001ff007803 */ /* 0x000fe40000000000 */
[----:B---3--:R-:W-:-:S03]  /*d000*/  R2UR UR13, R2 ;  /* 0x00000000020d72ca */ /* 0x008fc600000e0000 */
[----:B------:R4:W-:Y:S04]  /*d010*/  STL [R1+0x18], R0 ;  /* 0x0000180001007387 */ /* 0x0009e80000100800 */
[----:B------:R-:W-:Y:S02]  /*d020*/  UIADD3 UR8, UR8, 0x1c400, URZ ;  /* 0x0001c40008087890 */ /* 0x000fe4000fffe03f */
[----:B------:R-:W-:-:S03]  /*d030*/  UIMAD UR11, UR11, 0x60, UR4 ;  /* 0x000000600b0b78a4 */ /* 0x000fc6000f8e0204 */
[----:B------:R-:W-:-:S06]  /*d040*/  UMOV UR4, 0x0 ;  /* 0x0000000000047882 */ /* 0x000fcc0000000000 */
[----:B------:R4:W-:Y:S02]  /*d050*/  UTMALDG.4D [UR8], [UR6], desc[UR4] ;  /* 0x00000408060075b4 */ /* 0x0009e40008019000 */
[----:B----4-:R-:W-:Y:S01]  /*d060*/  NOP ;  /* 0x0000000000007918 */ /* 0x010fe20000000000 */
.L_x_4672:
[----:B------:R-:W4:Y:S04]  /*d070*/  LDL R2, [R1+0x4] ;  /* 0x0000040001027983 */ /* 0x000f280000100800 */
[----:B------:R-:W5:Y:S04]  /*d080*/  LDL.LU R3, [R1+0x30] ;  /* 0x0000300001037983 */ /* 0x000f680000300800 */
[----:B--2---:R-:W2:Y:S04]  /*d090*/  LDL.LU R5, [R1+0x20] ;  /* 0x0000200001057983 */ /* 0x004ea80000300800 */
[----:B---3--:R-:W3:Y:S01]  /*d0a0*/  LDL.LU R4, [R1+0x38] ;  /* 0x0000380001047983 */ /* 0x008ee20000300800 */
[----:B------:R-:W-:Y:S05]  /*d0b0*/  WARPSYNC.ALL ;  /* 0x0000000000007948 */ /* 0x000fea0003800000 */
[----:B------:R-:W-:Y:S01]  /*d0c0*/  ULDC.64 UR4, c[0x0][0x298] ;  /* 0x0000a60000047ab9 */ /* 0x000fe20000000a00 */
[----:B------:R-:W-:Y:S01]  /*d0d0*/  ULDC.64 UR6, c[0x0][0xa00] ;  /* 0x0002800000067ab9 */ /* 0x000fe20000000a00 */
[----:B------:R-:W-:Y:S01]  /*d0e0*/  BSSY B6, `(.L_x_4677) ;  /* 0x0000024000067945 */ /* 0x000fe20003800000 */
[----:B------:R-:W-:Y:S01]  /*d0f0*/  BAR.SYNC.DEFER_BLOCKING 0x8, 0x180 ;  /* 0x0206000000007b1d */ /* 0x000fe20000010000 */
[----:B------:R-:W-:-:S04]  /*d100*/  ISETP.NE.U32.AND P0, PT, RZ, UR6, PT ;  /* 0x00000006ff007c0c */ /* 0x000fc8000bf05070 */
[----:B------:R-:W-:Y:S01]  /*d110*/  ISETP.NE.AND.EX P0, PT, RZ, UR7, PT, P0 ;  /* 0x00000007ff007c0c */ /* 0x000fe2000bf05300 */
[----:B----4-:R-:W-:Y:S01]  /*d120*/  VIADD R2, R2, 0x18400 ;  /* 0x0001840002027836 */ /* 0x010fe20000000000 */
[----:B-----5:R-:W-:-:S04]  /*d130*/  SHF.R.S32.HI R0, RZ, 0x1f, R3 ;  /* 0x0000001fff007819 */ /* 0x020fc80000011403 */
[----:B------:R-:W-:Y:S02]  /*d140*/  LOP3.LUT P1, RZ, R2, 0x3ff, RZ, 0xc0, !PT ;  /* 0x000003ff02ff7812 */ /* 0x000fe4000782c0ff */
[----:B--2---:R-:W-:Y:S01]  /*d150*/  SEL R5, R5, RZ, !P0 ;  /* 0x000000ff05057207 */ /* 0x004fe20004000000 */
[----:B------:R-:W-:Y:S01]  /*d160*/  IMAD R0, R0, UR4, RZ ;  /* 0x0000000400007c24 */ /* 0x000fe2000f8e02ff */
[----:B---3--:R-:W-:-:S03]  /*d170*/  SEL R4, R4, RZ, !P0 ;  /* 0x000000ff04047207 */ /* 0x008fc60004000000 */
[C---:B------:R-:W-:Y:S02]  /*d180*/  IMAD R0, R3.reuse, UR5, R0 ;  /* 0x0000000503007c24 */ /* 0x040fe4000f8e0200 */
[----:B------:R-:W-:-:S05]  /*d190*/  IMAD.WIDE.U32 R2, R3, UR4, RZ ;  /* 0x0000000403027c25 */ /* 0x000fca000f8e00ff */
[----:B------:R2:W-:Y:S04]  /*d1a0*/  STL.64 [R1+0x48], R2 ;  /* 0x0000480201007387 */ /* 0x0005e80000100a00 */
[----:B------:R3:W-:Y:S04]  /*d1b0*/  STL [R1+0x20], R5 ;  /* 0x0000200501007387 */ /* 0x0007e80000100800 */
[----:B------:R3:W-:Y:S01]  /*d1c0*/  STL [R1+0x40], R4 ;  /* 0x0000400401007387 */ /* 0x0007e20000100800 */
[----:B--2---:R-:W-:Y:S01]  /*d1d0*/  IMAD.IADD R2, R3, 0x1, R0 ;  /* 0x0000000103027824 */ /* 0x004fe200078e0200 */
[----:B------:R-:W-:-:S05]  /*d1e0*/  SHF.R.S32.HI R0, RZ, 0x1f, R18 ;  /* 0x0000001fff007819 */ /* 0x000fca0000011412 */
[----:B------:R3:W-:Y:S04]  /*d1f0*/  STL [R1+0x38], R0 ;  /* 0x0000380001007387 */ /* 0x0007e80000100800 */
[----:B------:R3:W-:Y:S01]  /*d200*/  STL [R1+0x30], R2 ;  /* 0x0000300201007387 */ /* 0x0007e20000100800 */
[----:B------:R-:W-:Y:S05]  /*d210*/  @!P1 BRA `(.L_x_4678) ;  /* 0x0000000000409947 */ /* 0x000fea0003800000 */
[----:B---3--:R-:W-:Y:S01]  /*d220*/  MOV R2, 0x0 ;  /* 0x0000000000027802 */ /* 0x008fe20000000f00 */
        /* <DEDUP_REMOVED lines=15> */
.L_x_4678:
[----:B------:R-:W-:Y:S05]  /*d320*/  BSYNC B6 ;  /* 0x0000000000067941 */ /* 0x000fea0003800000 */
.L_x_4677:
[----:B---3--:R-:W2:Y:S01]  /*d330*/  LDL.LU R5, [R1+0x30] ;  /* 0x0000300001057983 */ /* 0x008ea20000300800 */
[----:B------:R-:W-:Y:S01]  /*d340*/  ULDC.64 UR4, c[0x0][0x2d8] ;  /* 0x0000b60000047ab9 */ /* 0x000fe20000000a00 */
[----:B------:R-:W3:Y:S01]  /*d350*/  LDC R7, c[0x0][0x448] ;  /* 0x00011200ff077b82 */ /* 0x000ee20000000800 */
[----:B------:R-:W-:Y:S01]  /*d360*/  ULDC UR6, c[0x0][0x2b8] ;  /* 0x0000ae0000067ab9 */ /* 0x000fe20000000800 */
[----:B------:R-:W2:Y:S04]  /*d370*/  LDL.LU.64 R2, [R1+0x48] ;  /* 0x0000480001027983 */ /* 0x000ea80000300a00 */
[----:B------:R-:W4:Y:S04]  /*d380*/  LDL.LU R0, [R1+0x38] ;  /* 0x0000380001007983 */ /* 0x000f280000300800 */
[----:B------:R-:W4:Y:S04]  /*d390*/  LDL.LU R6, [R1+0x40] ;  /* 0x0000400001067983 */ /* 0x000f280000300800 */
[----:B------:R-:W4:Y:S04]  /*d3a0*/  LDL.LU R4, [R1+0x20] ;  /* 0x0000200001047983 */ /* 0x000f280000300800 */
[----:B01----:R0:W5:Y:S01]  /*d3b0*/  LDL R9, [R1+0x24] ;  /* 0x0000240001097983 */ /* 0x0031620000100800 */
[----:B---3--:R-:W-:Y:S01]  /*d3c0*/  ISETP.NE.AND P0, PT, R7, 0x1, PT ;  /* 0x000000010700780c */ /* 0x008fe20003f05270 */
[----:B------:R-:W1:Y:S02]  /*d3d0*/  S2R R8, SR_TID.X ;  /* 0x0000000000087919 */ /* 0x000e640000002100 */
[C---:B-1----:R-:W-:Y:S01]  /*d3e0*/  IMAD.SHL.U32 R10, R8.reuse, 0x8, RZ ;  /* 0x00000008080a7824 */ /* 0x042fe200078e00ff */
[----:B------:R-:W-:-:S04]  /*d3f0*/  LOP3.LUT R8, R8, 0x7f, RZ, 0xc0, !PT ;  /* 0x0000007f08087812 */ /* 0x000fc800078ec0ff */
[----:B------:R-:W-:Y:S02]  /*d400*/  LOP3.LUT R10, R10, 0x38, RZ, 0xc0, !PT ;  /* 0x000000380a0a7812 */ /* 0x000fe400078ec0ff */
[----:B------:R-:W-:Y:S01]  /*d410*/  SHF.R.U32.HI R8, RZ, 0x3, R8 ;  /* 0x00000003ff087819 */ /* 0x000fe20000011608 */
[----:B--2---:R-:W-:Y:S02]  /*d420*/  IMAD.MOV.U32 R3, RZ, RZ, R5 ;  /* 0x000000ffff037224 */ /* 0x004fe400078e0005 */
[----:B------:R-:W1:Y:S01]  /*d430*/  S2R R5, SR_TID.X ;  /* 0x0000000000057919 */ /* 0x000e620000002100 */
[----:B----4-:R-:W-:Y:S02]  /*d440*/  IMAD R0, R0, UR4, RZ ;  /* 0x0000000400007c24 */ /* 0x010fe4000f8e02ff */
[----:B------:R-:W-:-:S04]  /*d450*/  IMAD.WIDE.U32 R2, R18, UR4, R2 ;  /* 0x0000000412027c25 */ /* 0x000fc8000f8e0002 */
[----:B------:R-:W-:Y:S01]  /*d460*/  IMAD R0, R18, UR5, R0 ;  /* 0x0000000512007c24 */ /* 0x000fe2000f8e0200 */
[----:B------:R-:W-:-:S03]  /*d470*/  ULDC.64 UR4, c[0x0][0x2e0] ;  /* 0x0000b80000047ab9 */ /* 0x000fc60000000a00 */
[----:B------:R-:W-:Y:S02]  /*d480*/  IMAD.IADD R3, R3, 0x1, R0 ;  /* 0x0000000103037824 */ /* 0x000fe400078e0200 */
[----:B------:R-:W-:Y:S02]  /*d490*/  IMAD R0, R6, UR4, RZ ;  /* 0x0000000406007c24 */ /* 0x000fe4000f8e02ff */
[C---:B------:R-:W-:Y:S01]  /*d4a0*/  IMAD.WIDE.U32 R2, R4.reuse, UR4, R2 ;  /* 0x0000000404027c25 */ /* 0x040fe2000f8e0002 */
[----:B------:R-:W2:Y:S03]  /*d4b0*/  @P0 LDC R6, c[0x0][0x450] ;  /* 0x00011400ff060b82 */ /* 0x000ea60000000800 */
[----:B------:R-:W-:Y:S01]  /*d4c0*/  IMAD R0, R4, UR5, R0 ;  /* 0x0000000504007c24 */ /* 0x000fe2000f8e0200 */
[----:B------:R-:W-:Y:S01]  /*d4d0*/  ULDC.64 UR4, c[0x0][0x2d0] ;  /* 0x0000b40000047ab9 */ /* 0x000fe20000000a00 */
[----:B------:R-:W3:Y:S02]  /*d4e0*/  S2R R4, SR_TID.X ;  /* 0x0000000000047919 */ /* 0x000ee40000002100 */
[----:B------:R-:W-:Y:S01]  /*d4f0*/  IMAD.IADD R3, R3, 0x1, R0 ;  /* 0x0000000103037824 */ /* 0x000fe200078e0200 */
[----:B-1----:R-:W-:-:S04]  /*d500*/  LOP3.LUT R5, R5, 0x7f, RZ, 0xc0, !PT ;  /* 0x0000007f05057812 */ /* 0x002fc800078ec0ff */
[----:B------:R-:W-:Y:S01]  /*d510*/  SHF.R.U32.HI R5, RZ, 0x3, R5 ;  /* 0x00000003ff057819 */ /* 0x000fe20000011605 */
[----:B---3--:R-:W-:-:S05]  /*d520*/  IMAD.SHL.U32 R4, R4, 0x10, RZ ;  /* 0x0000001004047824 */ /* 0x008fca00078e00ff */
[----:B------:R-:W-:Y:S02]  /*d530*/  LOP3.LUT R4, R5, 0x70, R4, 0xf8, !PT ;  /* 0x0000007005047812 */ /* 0x000fe400078ef804 */
[----:B------:R-:W1:Y:S03]  /*d540*/  @P0 LDC R5, c[0x0][0x44c] ;  /* 0x00011300ff050b82 */ /* 0x000e660000000800 */
[----:B------:R-:W-:-:S04]  /*d550*/  IMAD R0, R17, 0x80, R4 ;  /* 0x0000008011007824 */ /* 0x000fc800078e0204 */
        /* <DEDUP_REMOVED lines=23> */
[----:B------:R-:W-:-:S03]  /*d6d0*/  IMAD R17, R17, 0x80, R8 ;  /* 0x0000008011117824 */ /* 0x000fc600078e0208 */
[----:B------:R-:W0:Y:S01]  /*d6e0*/  SHFL.IDX PT, R5, R2, RZ, 0x181f ;  /* 0x00181fff02057589 */ /* 0x000e2200000e0000 */
[----:B--2---:R-:W-:-:S03]  /*d6f0*/  IMAD R3, R4, R7, RZ ;  /* 0x0000000704037224 */ /* 0x004fc600078e02ff */
[----:B------:R-:W1:Y:S02]  /*d700*/  SHFL.IDX PT, R4, R0, RZ, 0x181f ;  /* 0x00181fff00047589 */ /* 0x000e6400000e0000 */
[----:B------:R-:W-:-:S13]  /*d710*/  ISETP.GE.AND P1, PT, R17, R3, PT ;  /* 0x000000031100720c */ /* 0x000fda0003f26270 */
[----:B0-----:R-:W-:-:S05]  /*d720*/  @!P1 LEA R5, P2, R10, R5, 0x1 ;  /* 0x000000050a059211 */ /* 0x001fca00078408ff */
[----:B-1----:R-:W-:-:S05]  /*d730*/  @!P1 IMAD.X R4, RZ, RZ, R4, P2 ;  /* 0x000000ffff049224 */ /* 0x002fca00010e0604 */
[----:B------:R-:W-:-:S04]  /*d740*/  @!P1 LOP3.LUT R5, R5, R4, RZ, 0x3c, !PT ;  /* 0x0000000405059212 */ /* 0x000fc800078e3cff */
[----:B------:R-:W-:-:S04]  /*d750*/  @!P1 LOP3.LUT R4, R5, R4, RZ, 0x3c, !PT ;  /* 0x0000000405049212 */ /* 0x000fc800078e3cff */
[----:B------:R-:W-:-:S05]  /*d760*/  @!P1 LOP3.LUT R5, R5, R4, RZ, 0x3c, !PT ;  /* 0x0000000405059212 */ /* 0x000fca00078e3cff */
[----:B------:R-:W-:Y:S01]  /*d770*/  @!PT LDS RZ, [RZ] ;  /* 0x00000000fffff984 */ /* 0x000fe20000000800 */
[----:B-----5:R0:W-:Y:S02]  /*d780*/  @!P1 LDGSTS.E.BYPASS.LTC128B.128 [R9+0x18400], desc[UR40][R4.64], !P0 ;  /* 0x1840000004099fae */ /* 0x0201e4000c101d68 */
[----:B0-----:R-:W-:Y:S02]  /*d790*/  VIADD R4, R17, 0x10 ;  /* 0x0000001011047836 */ /* 0x001fe40000000000 */
[----:B------:R-:W0:Y:S03]  /*d7a0*/  SHFL.IDX PT, R5, R2, 0x1, 0x181f ;  /* 0x00381f0002057f89 */ /* 0x000e2600000e0000 */
[----:B------:R-:W-:Y:S02]  /*d7b0*/  ISETP.GE.AND P1, PT, R4, R3, PT ;  /* 0x000000030400720c */ /* 0x000fe40003f26270 */
[----:B------:R-:W1:Y:S11]  /*d7c0*/  SHFL.IDX PT, R4, R0, 0x1, 0x181f ;  /* 0x00381f0000047f89 */ /* 0x000e7600000e0000 */
[----:B0-----:R-:W-:-:S05]  /*d7d0*/  @!P1 LEA R5, P2, R10, R5, 0x1 ;  /* 0x000000050a059211 */ /* 0x001fca00078408ff */
[----:B-1----:R-:W-:-:S05]  /*d7e0*/  @!P1 IMAD.X R4, RZ, RZ, R4, P2 ;  /* 0x000000ffff049224 */ /* 0x002fca00010e0604 */
[----:B------:R-:W-:-:S04]  /*d7f0*/  @!P1 LOP3.LUT R5, R5, R4, RZ, 0x3c, !PT ;  /* 0x0000000405059212 */ /* 0x000fc800078e3cff */
[----:B------:R-:W-:-:S04]  /*d800*/  @!P1 LOP3.LUT R4, R5, R4, RZ, 0x3c, !PT ;  /* 0x0000000405049212 */ /* 0x000fc800078e3cff */
[----:B------:R-:W-:-:S05]  /*d810*/  @!P1 LOP3.LUT R5, R5, R4, RZ, 0x3c, !PT ;  /* 0x0000000405059212 */ /* 0x000fca00078e3cff */
[----:B------:R0:W-:Y:S02]  /*d820*/  @!P1 LDGSTS.E.BYPASS.LTC128B.128 [R9+0x18c00], desc[UR40][R4.64], !P0 ;  /* 0x18c0000004099fae */ /* 0x0001e4000c101d68 */
        /* <DEDUP_REMOVED lines=42> */
[----:B------:R-:W-:Y:S01]  /*dad0*/  ISETP.GE.AND P1, PT, R4, R3, PT ;  /* 0x000000030400720c */ /* 0x000fe20003f26270 */
[----:B------:R-:W-:Y:S04]  /*dae0*/  SHFL.IDX PT, R2, R2, 0x7, 0x181f ;  /* 0x00f81f0002027f89 */ /* 0x000fe800000e0000 */
[----:B------:R-:W1:Y:S04]  /*daf0*/  SHFL.IDX PT, R4, R0, 0x6, 0x181f ;  /* 0x00d81f0000047f89 */ /* 0x000e6800000e0000 */
[----:B------:R-:W2:Y:S04]  /*db00*/  SHFL.IDX PT, R0, R0, 0x7, 0x181f ;  /* 0x00f81f0000007f89 */ /* 0x000ea800000e0000 */
[----:B0-----:R-:W-:-:S05]  /*db10*/  @!P1 LEA R5, P2, R10, R5, 0x1 ;  /* 0x000000050a059211 */ /* 0x001fca00078408ff */
[----:B-1----:R-:W-:-:S05]  /*db20*/  @!P1 IMAD.X R4, RZ, RZ, R4, P2 ;  /* 0x000000ffff049224 */ /* 0x002fca00010e0604 */
[----:B------:R-:W-:-:S04]  /*db30*/  @!P1 LOP3.LUT R5, R5, R4, RZ, 0x3c, !PT ;  /* 0x0000000405059212 */ /* 0x000fc800078e3cff */
[----:B------:R-:W-:-:S04]  /*db40*/  @!P1 LOP3.LUT R4, R5, R4, RZ, 0x3c, !PT ;  /* 0x0000000405049212 */ /* 0x000fc800078e3cff */
[----:B------:R-:W-:-:S05]  /*db50*/  @!P1 LOP3.LUT R5, R5, R4, RZ, 0x3c, !PT ;  /* 0x0000000405059212 */ /* 0x000fca00078e3cff */
[----:B--2---:R1:W-:Y:S02]  /*db60*/  @!P1 LDGSTS.E.BYPASS.LTC128B.128 [R9+0x1b400], desc[UR40][R4.64], !P0 ;  /* 0x1b40000004099fae */ /* 0x0043e4000c101d68 */
.L_x_4798:
[----:B------:R2:W5:Y:S01]  /*db70*/  LDL R8, [R1+0x4] ;  /* 0x0000040001087983 */ /* 0x0005620000100800 */
        /* <DEDUP_REMOVED lines=10> */
.L_x_4680:
        /* <DEDUP_REMOVED lines=18> */
[----:B--23--:R-:W-:Y:S05]  /*dd40*/  @!P0 BRA `(.L_x_4682) ;  /* 0x0000004400e88947 */ /* 0x00cfea0003800000 */
.L_x_4799:
[----:B------:R-:W-:Y:S05]  /*dd50*/  BSYNC B0 ;  /* 0x0000000000007941 */ /* 0x000fea0003800000 */
.L_x_4681:
[----:B--2---:R-:W2:Y:S01]  /*dd60*/  LDL R2, [R1+0x18] ;  /* 0x0000180001027983 */ /* 0x004ea20000100800 */
[----:B------:R-:W-:Y:S01]  /*dd70*/  BSSY B0, `(.L_x_4683) ;  /* 0x0000063000007945 */ /* 0x000fe20003800000 */
[----:B--2---:R-:W-:-:S13]  /*dd80*/  ISETP.NE.AND P0, PT, R2, RZ, PT ;  /* 0x000000ff0200720c */ /* 0x004fda0003f05270 */
[----:B------:R-:W-:Y:S05]  /*dd90*/  @!P0 BRA `(.L_x_4684) ;  /* 0x0000000400808947 */ /* 0x000fea0003800000 */
[----:B------:R-:W2:Y:S04]  /*dda0*/  LDL R2, [R1+0x4] ;  /* 0x0000040001027983 */ /* 0x000ea80000100800 */
[----:B01----:R-:W3:Y:S01]  /*ddb0*/  LDL R4, [R1+0x10] ;  /* 0x0000100001047983 */ /* 0x003ee20000100800 */
        /* <DEDUP_REMOVED lines=10> */
.L_x_4800:
[----:B------:R-:W-:Y:S05]  /*de60*/  BSYNC B1 ;  /* 0x0000000000017941 */ /* 0x000fea0003800000 */
.L_x_4685:
        /* <DEDUP_REMOVED lines=9> */
.L_x_4688:
[----:B------:R-:W-:Y:S05]  /*df00*/  BSYNC B1 ;  /* 0x0000000000017941 */ /* 0x000fea0003800000 */
.L_x_4687:
        /* <DEDUP_REMOVED lines=14> */
.L_x_4689:
        /* <DEDUP_REMOVED lines=16> */
.L_x_4690:
        /* <DEDUP_REMOVED lines=16> */
.L_x_4691:
        /* <DEDUP_REMOVED lines=16> */
.L_x_4692:
        /* <DEDUP_REMOVED lines=10> */
[----:B--2---:R-:W-:Y:S05]  /*e390*/  @P0 BRA.U.ANY `(.L_x_4692) ;  /* 0xfffffffd00d40947 */ /* 0x004fea000393ffff */
.L_x_4684:
[----:B------:R-:W-:Y:S05]  /*e3a0*/  BSYNC B0 ;  /* 0x0000000000007941 */ /* 0x000fea0003800000 */
.L_x_4683:
[----:B01----:R-:W2:Y:S01]  /*e3b0*/  LDL R4, [R1+0x2c] ;  /* 0x00002c0001047983 */ /* 0x003ea20000100800 */
[----:B------:R-:W-:Y:S01]  /*e3c0*/  BSSY B0, `(.L_x_4693) ;  /* 0x000020a000007945 */ /* 0x000fe20003800000 */
[----:B--2---:R-:W-:-:S13]  /*e3d0*/  ISETP.GE.AND P0, PT, R4, 0x2, PT ;  /* 0x000000020400780c */ /* 0x004fda0003f06270 */
[----:B------:R-:W-:Y:S05]  /*e3e0*/  @!P0 BRA `(.L_x_4694) ;  /* 0x00000020001c8947 */ /* 0x000fea0003800000 */
[C---:B------:R-:W-:Y:S01]  /*e3f0*/  LOP3.LUT R0, R4.reuse, 0x1, RZ, 0xc0, !PT ;  /* 0x0000000104007812 */ /* 0x040fe200078ec0ff */
[----:B------:R-:W-:Y:S01]  /*e400*/  VIADD R4, R4, 0xfffffffe ;  /* 0xfffffffe04047836 */ /* 0x000fe20000000000 */
[----:B------:R-:W-:Y:S02]  /*e410*/  BSSY B2, `(.L_x_4695) ;  /* 0x00000b0000027945 */ /* 0x000fe40003800000 */
[----:B------:R-:W-:Y:S01]  /*e420*/  ISETP.NE.U32.AND P0, PT, R0, 0x1, PT ;  /* 0x000000010000780c */ /* 0x000fe20003f05070 */
[----:B------:R-:W-:-:S12]  /*e430*/  IMAD.MOV.U32 R0, RZ, RZ, R4 ;  /* 0x000000ffff007224 */ /* 0x000fd800078e0004 */
[----:B------:R-:W-:Y:S05]  /*e440*/  @!P0 BRA `(.L_x_4696) ;  /* 0x0000000800b08947 */ /* 0x000fea0003800000 */
[----:B------:R-:W2:Y:S04]  /*e450*/  LDL R6, [R1+0x18] ;  /* 0x0000180001067983 */ /* 0x000ea80000100800 */
[----:B------:R-:W3:Y:S04]  /*e460*/  LDL.LU R5, [R1+0x8] ;  /* 0x0000080001057983 */ /* 0x000ee80000300800 */
[----:B-----5:R-:W4:Y:S01]  /*e470*/  LDL.LU R8, [R1+0x10] ;  /* 0x0000100001087983 */ /* 0x020f220000300800 */
[----:B------:R-:W-:Y:S01]  /*e480*/  BSSY B1, `(.L_x_4697) ;  /* 0x00000a6000017945 */ /* 0x000fe20003800000 */
[----:B--2---:R-:W-:Y:S01]  /*e490*/  ISETP.NE.AND P2, PT, R6, RZ, PT ;  /* 0x000000ff0600720c */ /* 0x004fe20003f45270 */
        /* <DEDUP_REMOVED lines=8> */
[----:B------:R-:W-:Y:S01]  /*e520*/  ULDC.64 UR4, c[0x0][0x418] ;  /* 0x0001060000047ab9 */ /* 0x000fe20000000a00 */
[----:B------:R-:W-:Y:S01]  /*e530*/  IMAD.MOV.U32 R0, RZ, RZ, R4 ;  /* 0x000000ffff007224 */ /* 0x000fe200078e0004 */
        /* <DEDUP_REMOVED lines=23> */
.L_x_4699:
        /* <DEDUP_REMOVED lines=9> */
.L_x_4801:
[----:B------:R-:W-:Y:S05]  /*e740*/  BSYNC B3 ;  /* 0x0000000000037941 */ /* 0x000fea0003800000 */
.L_x_4700:
        /* <DEDUP_REMOVED lines=9> */
.L_x_4703:
[----:B------:R-:W-:Y:S05]  /*e7e0*/  BSYNC B3 ;  /* 0x0000000000037941 */ /* 0x000fea0003800000 */
.L_x_4702:
[----:B------:R-:W2:Y:S04]  /*e7f0*/  LDL R7, [R1+0x4] ;  /* 0x0000040001077983 */ /* 0x000ea80000100800 */
[----:B------:R-:W2:Y:S04]  /*e800*/  LDL R5, [R1+0x8] ;  /* 0x0000080001057983 */ /* 0x000ea80000100800 */
[----:B------:R-:W3:Y:S01]  /*e810*/  LDL R6, [R1+0x1c] ;  /* 0x00001c0001067983 */ /* 0x000ee20000100800 */
[----:B0-----:R-:W-:Y:S01]  /*e820*/  IMAD.MOV.U32 R8, RZ, RZ, RZ ;  /* 0x000000ffff087224 */ /* 0x001fe200078e00ff */
        /* <DEDUP_REMOVED lines=10> */
.L_x_4704:
        /* <DEDUP_REMOVED lines=14> */
.L_x_4802:
[----:B------:R-:W-:Y:S05]  /*e9b0*/  BSYNC B3 ;  /* 0x0000000000037941 */ /* 0x000fea0003800000 */
.L_x_4705:
        /* <DEDUP_REMOVED lines=11> */
.L_x_4708:
[----:B------:R-:W-:Y:S05]  /*ea70*/  BSYNC B3 ;  /* 0x0000000000037941 */ /* 0x000fea0003800000 */
.L_x_4707:
        /* <DEDUP_REMOVED lines=11> */
.L_x_4709:
        /* <DEDUP_REMOVED lines=16> */
.L_x_4710:
        /* <DEDUP_REMOVED lines=16> */
.L_x_4711:
        /* <DEDUP_REMOVED lines=16> */
.L_x_4712:
        /* <DEDUP_REMOVED lines=11> */
.L_x_4698:
[----:B------:R-:W-:Y:S05]  /*eee0*/  BSYNC B1 ;  /* 0x0000000000017941 */ /* 0x000fea0003800000 */
.L_x_4697:
[----:B------:R-:W2:Y:S02]  /*eef0*/  LDL.LU R5, [R1+0x2c] ;  /* 0x00002c0001057983 */ /* 0x000ea40000300800 */
[----:B--2---:R-:W-:-:S07]  /*ef00*/  VIADD R0, R5, 0xfffffffd ;  /* 0xfffffffd05007836 */ /* 0x004fce0000000000 */
.L_x_4696:
[----:B------:R-:W-:Y:S05]  /*ef10*/  BSYNC B2 ;  /* 0x0000000000027941 */ /* 0x000fea0003800000 */
.L_x_4695:
[----:B------:R-:W-:-:S13]  /*ef20*/  ISETP.NE.AND P0, PT, R4, RZ, PT ;  /* 0x000000ff0400720c */ /* 0x000fda0003f05270 */
[----:B------:R-:W-:Y:S05]  /*ef30*/  @!P0 BRA `(.L_x_4694) ;  /* 0x0000001400488947 */ /* 0x000fea0003800000 */
.L_x_4745:
[----:B------:R-:W2:Y:S04]  /*ef40*/  LDL R4, [R1+0x18] ;  /* 0x0000180001047983 */ /* 0x000ea80000100800 */
[----:B------:R-:W3:Y:S04]  /*ef50*/  LDL.LU R3, [R1+0x8] ;  /* 0x0000080001037983 */ /* 0x000ee80000300800 */
[----:B------:R-:W4:Y:S01]  /*ef60*/  LDL.LU R2, [R1+0x10] ;  /* 0x0000100001027983 */ /* 0x000f220000300800 */
[----:B------:R-:W-:Y:S05]  /*ef70*/  YIELD ;  /* 0x0000000000007946 */ /* 0x000fea0003800000 */
[----:B------:R-:W-:Y:S01]  /*ef80*/  BSSY B1, `(.L_x_4713) ;  /* 0x00000a2000017945 */ /* 0x000fe20003800000 */
[----:B--2---:R-:W-:Y:S01]  /*ef90*/  ISETP.NE.AND P1, PT, R4, RZ, PT ;  /* 0x000000ff0400720c */ /* 0x004fe20003f25270 */
[----:B---3--:R-:W-:-:S05]  /*efa0*/  VIADD R7, R3, 0x1 ;  /* 0x0000000103077836 */ /* 0x008fca0000000000 */
[----:B------:R-:W-:-:S04]  /*efb0*/  ISETP.NE.AND P0, PT, R7, 0x2, PT ;  /* 0x000000020700780c */ /* 0x000fc80003f05270 */
[----:B------:R-:W-:Y:S02]  /*efc0*/  SEL R6, RZ, 0x1, P0 ;  /* 0x00000001ff067807 */ /* 0x000fe40000000000 */
[----:B------:R-:W-:Y:S02]  /*efd0*/  SEL R7, R7, RZ, P0 ;  /* 0x000000ff07077207 */ /* 0x000fe40000000000 */
[----:B----4-:R-:W-:Y:S01]  /*efe0*/  LOP3.LUT R6, R2, R6, RZ, 0x3c, !PT ;  /* 0x0000000602067212 */ /* 0x010fe200078e3cff */
[----:B------:R-:W-:Y:S06]  /*eff0*/  @!P1 BRA `(.L_x_4714) ;  /* 0x0000000800689947 */ /* 0x000fec0003800000 */
[----:B------:R-:W-:Y:S01]  /*f000*/  ULDC.64 UR4, c[0x0][0x418] ;  /* 0x0001060000047ab9 */ /* 0x000fe20000000a00 */
[----:B0----5:R-:W-:Y:S01]  /*f010*/  IMAD.MOV.U32 R8, RZ, RZ, R0 ;  /* 0x000000ffff087224 */ /* 0x021fe200078e0000 */
        /* <DEDUP_REMOVED lines=23> */
.L_x_4715:
        /* <DEDUP_REMOVED lines=9> */
.L_x_4803:
[----:B------:R-:W-:Y:S05]  /*f220*/  BSYNC B2 ;  /* 0x0000000000027941 */ /* 0x000fea0003800000 */
.L_x_4716:
        /* <DEDUP_REMOVED lines=9> */
.L_x_4719:
[----:B------:R-:W-:Y:S05]  /*f2c0*/  BSYNC B2 ;  /* 0x0000000000027941 */ /* 0x000fea0003800000 */
.L_x_4718:
        /* <DEDUP_REMOVED lines=13> */
.L_x_4720:
        /* <DEDUP_REMOVED lines=14> */
.L_x_4804:
[----:B------:R-:W-:Y:S05]  /*f480*/  BSYNC B2 ;  /* 0x0000000000027941 */ /* 0x000fea0003800000 */
.L_x_4721:
        /* <DEDUP_REMOVED lines=11> */
.L_x_4724:
[----:B------:R-:W-:Y:S05]  /*f540*/  BSYNC B2 ;  /* 0x0000000000027941 */ /* 0x000fea0003800000 */
.L_x_4723:
        /* <DEDUP_REMOVED lines=10> */
.L_x_4725:
        /* <DEDUP_REMOVED lines=16> */
.L_x_4726:
        /* <DEDUP_REMOVED lines=16> */
.L_x_4727:
        /* <DEDUP_REMOVED lines=16> */
.L_x_4728:
        /* <DEDUP_REMOVED lines=11> */
.L_x_4714:
[----:B------:R-:W-:Y:S05]  /*f9a0*/  BSYNC B1 ;  /* 0x0000000000017941 */ /* 0x000fea0003800000 */
.L_x_4713:
[----:B------:R-:W2:Y:S01]  /*f9b0*/  LDL R2, [R1+0x18] ;  /* 0x0000180001027983 */ /* 0x000ea20000100800 */
[----:B------:R-:W-:Y:S01]  /*f9c0*/  VIADD R7, R7, 0x1 ;  /* 0x0000000107077836 */ /* 0x000fe20000000000 */
[----:B------:R-:W-:Y:S04]  /*f9d0*/  BSSY B1, `(.L_x_4729) ;  /* 0x00000a5000017945 */ /* 0x000fe80003800000 */
[----:B------:R-:W-:-:S04]  /*f9e0*/  ISETP.NE.AND P0, PT, R7, 0x2, PT ;  /* 0x000000020700780c */ /* 0x000fc80003f05270 */
[----:B0-----:R-:W-:Y:S02]  /*f9f0*/  SEL R9, R7, RZ, P0 ;  /* 0x000000ff07097207 */ /* 0x001fe40000000000 */
[----:B--2---:R-:W-:Y:S02]  /*fa00*/  ISETP.NE.AND P2, PT, R2, RZ, PT ;  /* 0x000000ff0200720c */ /* 0x004fe40003f45270 */
[----:B------:R-:W-:-:S04]  /*fa10*/  SEL R2, RZ, 0x1, P0 ;  /* 0x00000001ff027807 */ /* 0x000fc80000000000 */
[----:B-----5:R-:W-:-:S05]  /*fa20*/  LOP3.LUT R8, R6, R2, RZ, 0x3c, !PT ;  /* 0x0000000206087212 */ /* 0x020fca00078e3cff */
        /* <DEDUP_REMOVED lines=28> */
.L_x_4731:
        /* <DEDUP_REMOVED lines=9> */
.L_x_4805:
[----:B------:R-:W-:Y:S05]  /*fc80*/  BSYNC B2 ;  /* 0x0000000000027941 */ /* 0x000fea0003800000 */
.L_x_4732:
        /* <DEDUP_REMOVED lines=9> */
.L_x_4735:
[----:B------:R-:W-:Y:S05]  /*fd20*/  BSYNC B2 ;  /* 0x0000000000027941 */ /* 0x000fea0003800000 */
.L_x_4734:
        /* <DEDUP_REMOVED lines=14> */
.L_x_4736:
        /* <DEDUP_REMOVED lines=14> */
.L_x_4806:
[----:B------:R-:W-:Y:S05]  /*fef0*/  BSYNC B2 ;  /* 0x0000000000027941 */ /* 0x000fea0003800000 */
.L_x_4737:
        /* <DEDUP_REMOVED lines=11> */
.L_x_4740:
[----:B------:R-:W-:Y:S05]  /*ffb0*/  BSYNC B2 ;  /* 0x0000000000027941 */ /* 0x000fea0003800000 */
.L_x_4739:
        /* <DEDUP_REMOVED lines=11> */
.L_x_4741:
        /* <DEDUP_REMOVED lines=16> */
.L_x_4742:
        /* <DEDUP_REMOVED lines=16> */
.L_x_4743:
        /* <DEDUP_REMOVED lines=16> */
.L_x_4744:
        /* <DEDUP_REMOVED lines=11> */
.L_x_4730:
[----:B------:R-:W-:Y:S05]  /*10420*/  BSYNC B1 ;  /* 0x0000000000017941 */ /* 0x000fea0003800000 */
.L_x_4729:
[C---:B------:R-:W-:Y:S01]  /*10430*/  ISETP.GT.AND P0, PT, R0.reuse, 0x1, PT ;  /* 0x000000010000780c */ /* 0x040fe20003f04270 */
[----:B------:R-:W-:-:S12]  /*10440*/  VIADD R0, R0, 0xfffffffe ;  /* 0xfffffffe00007836 */ /* 0x000fd80000000000 */
[----:B------:R-:W-:Y:S05]  /*10450*/  @P0 BRA `(.L_x_4745) ;  /* 0xffffffe800b80947 */ /* 0x000fea000383ffff */
.L_x_4694:
[----:B------:R-:W-:Y:S05]  /*10460*/  BSYNC B0 ;  /* 0x0000000000007941 */ /* 0x000fea0003800000 */
.L_x_4693:
        /* <DEDUP_REMOVED lines=21> */
[----:B------:R-:W1:Y:S01]  /*105c0*/  POPC R7, R6 ;  /* 0x0000000600077309 */ /* 0x000e620000000000 */
[----:B--2---:R-:W1:Y:S02]  /*105d0*/  SHFL.IDX PT, R4, R3, R4, 0x1f ;  /* 0x00001f0403047589 */ /* 0x004e6400000e0000 */
[----:B-1----:R-:W-:-:S07]  /*105e0*/  IADD3 R16, R4, UR37, R7 ;  /* 0x0000002504107c10 */ /* 0x002fce000fffe007 */
.L_x_4747:
[----:B------:R-:W-:Y:S05]  /*105f0*/  BSYNC B0 ;  /* 0x0000000000007941 */ /* 0x000fea0003800000 */
.L_x_4746:
[----:B------:R-:W-:-:S05]  /*10600*/  SEL R0, R0, RZ, P0 ;  /* 0x000000ff00007207 */ /* 0x000fca0000000000 */
[----:B------:R2:W-:Y:S02]  /*10610*/  STL [R1+0x8], R0 ;  /* 0x0000080001007387 */ /* 0x0005e40000100800 */
.L_x_4665:
[----:B------:R-:W-:Y:S05]  /*10620*/  BSYNC B7 ;  /* 0x0000000000077941 */ /* 0x000fea0003800000 */
.L_x_4663:
        /* <DEDUP_REMOVED lines=13> */
.L_x_4748:
        /* <DEDUP_REMOVED lines=36> */
.L_x_4816:
[----:B------:R-:W-:Y:S02]  /*10940*/  ULDC UR4, c[0x0][0xc38] ;  /* 0x00030e0000047ab9 */ /* 0x000fe40000000800 */
[----:B------:R-:W-:-:S04]  /*10950*/  IMAD.U32 R4, RZ, RZ, UR4 ;  /* 0x00000004ff047e24 */ /* 0x000fc8000f8e00ff */
[----:B--2---:R-:W-:-:S04]  /*10960*/  IMAD R14, R14, R4, RZ ;  /* 0x000000040e0e7224 */ /* 0x004fc800078e02ff */
[----:B------:R-:W-:-:S05]  /*10970*/  IMAD.IADD R5, R5, 0x1, R14 ;  /* 0x0000000105057824 */ /* 0x000fca00078e020e */
[----:B------:R-:W-:-:S13]  /*10980*/  ISETP.GT.AND P6, PT, R5, R0, PT ;  /* 0x000000000500720c */ /* 0x000fda0003fc4270 */
[----:B------:R-:W-:Y:S05]  /*10990*/  @P6 BRA `(.L_x_4751) ;  /* 0x00000000009c6947 */ /* 0x000fea0003800000 */
.L_x_4756:
        /* <DEDUP_REMOVED lines=14> */
.L_x_4754:
[----:B------:R-:W-:Y:S05]  /*10a80*/  BSYNC B0 ;  /* 0x0000000000007941 */ /* 0x000fea0003800000 */
.L_x_4753:
[----:B------:R-:W-:-:S03]  /*10a90*/  UMOV UR4, 0xffffffff ;  /* 0xffffffff00047882 */ /* 0x000fc60000000000 */
[----:B------:R-:W-:Y:S05]  /*10aa0*/  BRA.DIV UR4, `(.L_x_4755) ;  /* 0x0000002204587947 */ /* 0x000fea000b800000 */
[----:B-----5:R-:W3:Y:S02]  /*10ab0*/  SHFL.UP PT, R14, R2, 0x1, RZ ;  /* 0x04200000020e7989 */ /* 0x020ee400000e00ff */
[----:B---3--:R-:W-:-:S05]  /*10ac0*/  SEL R13, R14, RZ, P1 ;  /* 0x000000ff0e0d7207 */ /* 0x008fca0000800000 */
[----:B------:R-:W-:-:S05]  /*10ad0*/  IMAD.IADD R13, R2, 0x1, R13 ;  /* 0x00000001020d7824 */ /* 0x000fca00078e020d */
[----:B------:R-:W3:Y:S02]  /*10ae0*/  SHFL.UP PT, R14, R13, 0x2, RZ ;  /* 0x044000000d0e7989 */ /* 0x000ee400000e00ff */
[----:B---3--:R-:W-:-:S05]  /*10af0*/  SEL R4, R14, RZ, P2 ;  /* 0x000000ff0e047207 */ /* 0x008fca0001000000 */
[----:B------:R-:W-:-:S05]  /*10b00*/  IMAD.IADD R4, R13, 0x1, R4 ;  /* 0x000000010d047824 */ /* 0x000fca00078e0204 */
[----:B------:R-:W1:Y:S02]  /*10b10*/  SHFL.UP PT, R14, R4, 0x4, RZ ;  /* 0x04800000040e7989 */ /* 0x000e6400000e00ff */
        /* <DEDUP_REMOVED lines=9> */
.L_x_4824:
[----:B------:R-:W-:Y:S02]  /*10bb0*/  ULDC UR4, c[0x0][0xc38] ;  /* 0x00030e0000047ab9 */ /* 0x000fe40000000800 */
[----:B------:R-:W-:-:S04]  /*10bc0*/  IMAD.U32 R4, RZ, RZ, UR4 ;  /* 0x00000004ff047e24 */ /* 0x000fc8000f8e00ff */
[----:B--2---:R-:W-:-:S04]  /*10bd0*/  IMAD R14, R14, R4, RZ ;  /* 0x000000040e0e7224 */ /* 0x004fc800078e02ff */
[----:B------:R-:W-:-:S05]  /*10be0*/  IMAD.IADD R5, R14, 0x1, R5 ;  /* 0x000000010e057824 */ /* 0x000fca00078e0205 */
[----:B------:R-:W-:-:S13]  /*10bf0*/  ISETP.GT.AND P6, PT, R5, R0, PT ;  /* 0x000000000500720c */ /* 0x000fda0003fc4270 */
[----:B------:R-:W-:Y:S05]  /*10c00*/  @!P6 BRA `(.L_x_4756) ;  /* 0xfffffffc0064e947 */ /* 0x000fea000383ffff */
.L_x_4751:
        /* <DEDUP_REMOVED lines=8> */
.L_x_4828:
[----:B------:R-:W-:Y:S01]  /*10c90*/  ISETP.NE.AND P0, PT, R5, RZ, PT ;  /* 0x000000ff0500720c */ /* 0x000fe20003f05270 */
[----:B------:R-:W-:-:S12]  /*10ca0*/  IMAD.MOV.U32 R5, RZ, RZ, RZ ;  /* 0x000000ffff057224 */ /* 0x000fd800078e00ff */
[----:B------:R-:W-:Y:S05]  /*10cb0*/  @!P0 BRA `(.L_x_4758) ;  /* 0x0000000000108947 */ /* 0x000fea0003800000 */
[----:B------:R-:W-:Y:S01]  /*10cc0*/  UMOV UR4, 0xffffffff ;  /* 0xffffffff00047882 */ /* 0x000fe20000000000 */
[----:B------:R-:W-:Y:S02]  /*10cd0*/  VIADD R12, R6, 0xffffffff ;  /* 0xffffffff060c7836 */ /* 0x000fe40000000000 */
[----:B------:R-:W-:Y:S05]  /*10ce0*/  BRA.DIV UR4, `(.L_x_4759) ;  /* 0x0000002204cc7947 */ /* 0x000fea000b800000 */
[----:B------:R4:W0:Y:S02]  /*10cf0*/  SHFL.IDX PT, R5, R3, R12, 0x1f ;  /* 0x00001f0c03057589 */ /* 0x00082400000e0000 */
.L_x_4758:
[----:B-12-4-:R-:W1:Y:S01]  /*10d00*/  LDC.64 R2, c[0x0][0xc90] ;  /* 0x00032400ff027b82 */ /* 0x016e620000000a00 */
[----:B------:R-:W-:-:S04]  /*10d10*/  IMAD.IADD R19, R6, 0x1, R19 ;  /* 0x0000000106137824 */ /* 0x000fc800078e0213 */
[----:B-1----:R-:W-:-:S05]  /*10d20*/  IMAD.WIDE R2, R19, 0x4, R2 ;  /* 0x0000000413027825 */ /* 0x002fca00078e0202 */
[----:B------:R-:W3:Y:S01]  /*10d30*/  LDG.E R7, desc[UR40][R2.64] ;  /* 0x0000002802077981 */ /* 0x000ee2000c1e1900 */
[----:B0-----:R-:W-:-:S04]  /*10d40*/  IMAD R16, R5, R4, R16 ;  /* 0x0000000405107224 */ /* 0x001fc800078e0210 */
        /* <DEDUP_REMOVED lines=61> */
.L_x_4752:
[----:B------:R-:W-:Y:S01]  /*11120*/  UMOV UR4, URZ ;  /* 0x0000003f00047c82 */ /* 0x000fe20008000000 */
[----:B------:R-:W-:Y:S01]  /*11130*/  UMOV UR5, URZ ;  /* 0x0000003f00057c82 */ /* 0x000fe20008000000 */
[----:B------:R-:W-:Y:S01]  /*11140*/  ULDC UR6, c[0x0][0xc3c] ;  /* 0x00030f0000067ab9 */ /* 0x000fe20000000800 */
[----:B------:R-:W-:Y:S02]  /*11150*/  IMAD.MOV.U32 R16, RZ, RZ, R0 ;  /* 0x000000ffff107224 */ /* 0x000fe400078e0000 */
[----:B------:R-:W-:Y:S02]  /*11160*/  IMAD.U32 R17, RZ, RZ, UR4 ;  /* 0x00000004ff117e24 */ /* 0x000fe4000f8e00ff */
[----:B------:R-:W-:Y:S02]  /*11170*/  IMAD.U32 R18, RZ, RZ, UR5 ;  /* 0x00000005ff127e24 */ /* 0x000fe4000f8e00ff */
[----:B------:R-:W-:-:S07]  /*11180*/  IMAD.U32 R19, RZ, RZ, UR6 ;  /* 0x00000006ff137e24 */ /* 0x000fce000f8e00ff */
.L_x_4760:
[----:B------:R4:W2:Y:S01]  /*11190*/  LDL R2, [R1+0x4] ;  /* 0x0000040001027983 */ /* 0x0008a20000100800 */
[----:B------:R-:W3:Y:S01]  /*111a0*/  S2R R0, SR_TID.X ;  /* 0x0000000000007919 */ /* 0x000ee20000002100 */
[----:B------:R-:W-:Y:S05]  /*111b0*/  WARPSYNC.ALL ;  /* 0x0000000000007948 */ /* 0x000fea0003800000 */
[----:B---3--:R-:W-:Y:S01]  /*111c0*/  LOP3.LUT R0, R0, 0x1f, RZ, 0xc0, !PT ;  /* 0x0000001f00007812 */ /* 0x008fe200078ec0ff */
[----:B------:R-:W-:Y:S03]  /*111d0*/  BAR.SYNC.DEFER_BLOCKING 0x4, 0x180 ;  /* 0x0106000000007b1d */ /* 0x000fe60000010000 */
[----:B------:R-:W-:-:S13]  /*111e0*/  ISETP.NE.AND P0, PT, R0, RZ, PT ;  /* 0x000000ff0000720c */ /* 0x000fda0003f05270 */
[----:B-1----:R-:W2:Y:S01]  /*111f0*/  @!P0 S2R R3, SR_CgaCtaId ;  /* 0x0000000000038919 */ /* 0x002ea20000008800 */
[----:B------:R-:W-:-:S04]  /*11200*/  @!P0 MOV R0, 0x400 ;  /* 0x0000040000008802 */ /* 0x000fc80000000f00 */
[----:B--2---:R-:W-:-:S05]  /*11210*/  @!P0 LEA R2, R3, R0, 0x18 ;  /* 0x0000000003028211 */ /* 0x004fca00078ec0ff */
[----:B------:R4:W-:Y:S04]  /*11220*/  @!P0 STS.128 [R2+0x228d0], R16 ;  /* 0x0228d01002008388 */ /* 0x0009e80000000c00 */
[----:B------:R4:W-:Y:S01]  /*11230*/  @!P0 STL [R1+0x4], R2 ;  /* 0x0000040201008387 */ /* 0x0009e20000100800 */
[----:B------:R-:W-:Y:S06]  /*11240*/  BAR.ARV 0x5, 0x180 ;  /* 0x0146000000007b1d */ /* 0x000fec0000002000 */
.L_x_4749:
[----:B------:R-:W-:Y:S02]  /*11250*/  ULDC UR4, c[0x0][0xc3c] ;  /* 0x00030f0000047ab9 */ /* 0x000fe40000000800 */
[----:B---3--:R-:W-:-:S13]  /*11260*/  ISETP.GE.AND P0, PT, R19, UR4, PT ;  /* 0x0000000413007c0c */ /* 0x008fda000bf06270 */
[----:B------:R-:W-:Y:S05]  /*11270*/  @!P0 BRA `(.L_x_4761) ;  /* 0xffffffac00308947 */ /* 0x000fea000383ffff */
[----:B------:R-:W-:Y:S05]  /*11280*/  BSYNC B8 ;  /* 0x0000000000087941 */ /* 0x000fea0003800000 */
.L_x_4659:
[----:B--2---:R-:W2:Y:S01]  /*11290*/  LDL.LU R0, [R1+0x3c] ;  /* 0x00003c0001007983 */ /* 0x004ea20000300800 */
[----:B------:R-:W-:Y:S01]  /*112a0*/  BSSY B0, `(.L_x_4762) ;  /* 0x000000b000007945 */ /* 0x000fe20003800000 */
[----:B------:R-:W3:Y:S01]  /*112b0*/  S2R R5, SR_CgaCtaId ;  /* 0x0000000000057919 */ /* 0x000ee20000008800 */
[----:B--2---:R-:W-:-:S05]  /*112c0*/  VIADD R0, R0, 0x1 ;  /* 0x0000000100007836 */ /* 0x004fca0000000000 */
[----:B----4-:R-:W-:-:S04]  /*112d0*/  LEA.HI R2, R0, R0, RZ, 0x1 ;  /* 0x0000000000027211 */ /* 0x010fc800078f08ff */
[----:B-1----:R-:W-:-:S05]  /*112e0*/  LOP3.LUT R3, R2, 0xfffffffe, RZ, 0xc0, !PT ;  /* 0xfffffffe02037812 */ /* 0x002fca00078ec0ff */
[----:B------:R-:W-:Y:S01]  /*112f0*/  IMAD.IADD R3, R0, 0x1, -R3 ;  /* 0x0000000100037824 */ /* 0x000fe200078e0a03 */
[----:B------:R-:W-:-:S04]  /*11300*/  MOV R0, 0x400 ;  /* 0x0000040000007802 */ /* 0x000fc80000000f00 */
[----:B---3--:R-:W-:Y:S02]  /*11310*/  LEA R0, R5, R0, 0x18 ;  /* 0x0000000005007211 */ /* 0x008fe400078ec0ff */
[----:B------:R-:W-:-:S04]  /*11320*/  SHF.L.U32 R3, R3, 0x1f, RZ ;  /* 0x0000001f03037819 */ /* 0x000fc800000006ff */
[----:B------:R-:W1:Y:S02]  /*11330*/  SYNCS.PHASECHK.TRANS64.TRYWAIT P0, [R0+URZ+0x22820], R3 ;  /* 0x02282003000075a7 */ /* 0x000e64000800017f */
[----:B-1----:R-:W-:Y:S05]  /*11340*/  @!P0 BRA `(.L_x_4763) ;  /* 0x0000001c005c8947 */ /* 0x002fea0003800000 */
.L_x_4831:
[----:B------:R-:W-:Y:S05]  /*11350*/  BSYNC B0 ;  /* 0x0000000000007941 */ /* 0x000fea0003800000 */
.L_x_4762:
[----:B------:R-:W-:-:S03]  /*11360*/  UMOV UR4, 0xffffffff ;  /* 0xffffffff00047882 */ /* 0x000fc60000000000 */
[----:B------:R-:W-:Y:S05]  /*11370*/  BRA.DIV UR4, `(.L_x_4764) ;  /* 0x0000001e04647947 */ /* 0x000fea000b800000 */
[----:B------:R-:W2:Y:S02]  /*11380*/  S2R R2, SR_TID.X ;  /* 0x0000000000027919 */ /* 0x000ea40000002100 */
[----:B--2---:R-:W-:-:S04]  /*11390*/  SHF.R.U32.HI R2, RZ, 0x5, R2 ;  /* 0x00000005ff027819 */ /* 0x004fc80000011602 */
[----:B------:R-:W-:-:S05]  /*113a0*/  LOP3.LUT R2, R2, 0x3, RZ, 0xc0, !PT ;  /* 0x0000000302027812 */ /* 0x000fca00078ec0ff */
[----:B------:R2:W3:Y:S02]  /*113b0*/  SHFL.IDX PT, R14, R2, RZ, 0x1f ;  /* 0x00001fff020e7589 */ /* 0x0004e400000e0000 */
.L_x_4834:
[----:B---3--:R-:W-:Y:S01]  /*113c0*/  ISETP.NE.AND P0, PT, R14, RZ, PT ;  /* 0x000000ff0e00720c */ /* 0x008fe20003f05270 */
[----:B------:R-:W-:-:S12]  /*113d0*/  BSSY B0, `(.L_x_4765) ;  /* 0x0000027000007945 */ /* 0x000fd80003800000 */
[----:B------:R-:W-:Y:S05]  /*113e0*/  @P0 BRA `(.L_x_4766) ;  /* 0x0000000000940947 */ /* 0x000fea0003800000 */
[----:B------:R-:W-:-:S03]  /*113f0*/  UMOV UR4, 0xffffffff ;  /* 0xffffffff00047882 */ /* 0x000fc60000000000 */
[----:B------:R-:W-:Y:S05]  /*11400*/  BRA.DIV UR4, `(.L_x_4767) ;  /* 0x0000001e04747947 */ /* 0x000fea000b800000 */
[----:B------:R-:W-:-:S13]  /*11410*/  ELECT P6, URZ, PT ;  /* 0x00000000003f782f */ /* 0x000fda00038c0000 */
.L_x_4837:
[----:B------:R-:W-:Y:S05]  /*11420*/  @!P6 BRA `(.L_x_4766) ;  /* 0x000000000084e947 */ /* 0x000fea0003800000 */
[----:B------:R-:W-:-:S06]  /*11430*/  ULOP3.LUT UR4, UR36, 0x2, URZ, 0xfc, !UPT ;  /* 0x0000000224047892 */ /* 0x000fcc000f8efc3f */
[----:B--2---:R-:W-:-:S05]  /*11440*/  IMAD.U32 R2, RZ, RZ, UR4 ;  /* 0x00000004ff027e24 */ /* 0x004fca000f8e00ff */
[----:B------:R-:W-:-:S13]  /*11450*/  ISETP.NE.AND P2, PT, R2, 0x3, PT ;  /* 0x000000030200780c */ /* 0x000fda0003f45270 */
[----:B------:R-:W-:Y:S05]  /*11460*/  @!P2 BRA `(.L_x_4768) ;  /* 0x000000000004a947 */ /* 0x000fea0003800000 */
[----:B------:R-:W-:Y:S01]  /*11470*/  BPT.TRAP 0x1 ;  /* 0x000000040000795c */ /* 0x000fe20000300000 */
.L_x_4768:
[----:B-1----:R-:W2:Y:S04]  /*11480*/  LDL R3, [R1+0x8] ;  /* 0x0000080001037983 */ /* 0x002ea80000100800 */
[----:B------:R-:W3:Y:S01]  /*11490*/  LDL.LU R7, [R1+0x10] ;  /* 0x0000100001077983 */ /* 0x000ee20000300800 */
[----:B------:R-:W-:-:S04]  /*114a0*/  VIADD R2, R0, 0x22840 ;  /* 0x0002284000027836 */ /* 0x000fc80000000000 */
[C---:B--2---:R-:W-:Y:S02]  /*114b0*/  IMAD R6, R3.reuse, 0x8, R2 ;  /* 0x0000000803067824 */ /* 0x044fe400078e0202 */
[----:B------:R-:W-:Y:S01]  /*114c0*/  VIADD R3, R3, 0x1 ;  /* 0x0000000103037836 */ /* 0x000fe20000000000 */
[----:B---3--:R-:W-:-:S04]  /*114d0*/  SHF.L.U32 R5, R7, 0x1f, RZ ;  /* 0x0000001f07057819 */ /* 0x008fc800000006ff */
[C---:B------:R-:W-:Y:S01]  /*114e0*/  ISETP.NE.AND P1, PT, R3.reuse, 0x2, PT ;  /* 0x000000020300780c */ /* 0x040fe20003f25270 */
[----:B------:R-:W1:Y:S03]  /*114f0*/  SYNCS.PHASECHK.TRANS64.TRYWAIT P0, [R6+URZ], R5 ;  /* 0x00000005060075a7 */ /* 0x000e66000800017f */
[----:B------:R-:W-:Y:S02]  /*11500*/  SEL R4, RZ, 0x1, P1 ;  /* 0x00000001ff047807 */ /* 0x000fe40000800000 */
[----:B------:R-:W-:Y:S02]  /*11510*/  SEL R3, R3, RZ, P1 ;  /* 0x000000ff03037207 */ /* 0x000fe40000800000 */
[----:B------:R-:W-:-:S03]  /*11520*/  LOP3.LUT R4, R7, R4, RZ, 0x3c, !PT ;  /* 0x0000000407047212 */ /* 0x000fc600078e3cff */
[----:B------:R-:W-:Y:S01]  /*11530*/  IMAD R7, R3, 0x8, R2 ;  /* 0x0000000803077824 */ /* 0x000fe200078e0202 */
[----:B------:R-:W-:Y:S01]  /*11540*/  SHF.L.U32 R2, R4, 0x1f, RZ ;  /* 0x0000001f04027819 */ /* 0x000fe200000006ff */
[----:B-1----:R-:W-:Y:S06]  /*11550*/  @!P0 BRA `(.L_x_4769) ;  /* 0x0000001c00408947 */ /* 0x002fec0003800000 */
.L_x_4838:
[----:B------:R-:W2:Y:S02]  /*11560*/  SYNCS.PHASECHK.TRANS64.TRYWAIT P0, [R7+URZ], R2 ;  /* 0x00000002070075a7 */ /* 0x000ea4000800017f */
[----:B--2---:R-:W-:Y:S05]  /*11570*/  @!P0 BRA `(.L_x_4770) ;  /* 0x0000001c004c8947 */ /* 0x004fea0003800000 */
.L_x_4839:
[----:B------:R-:W-:Y:S05]  /*11580*/  @!P2 BRA `(.L_x_4771) ;  /* 0x000000000004a947 */ /* 0x000fea0003800000 */
[----:B------:R-:W-:Y:S01]  /*11590*/  BPT.TRAP 0x1 ;  /* 0x000000040000795c */ /* 0x000fe20000300000 */
.L_x_4771:
[----:B------:R-:W3:Y:S01]  /*115a0*/  LDL.LU R4, [R1+0x8] ;  /* 0x0000080001047983 */ /* 0x000ee20000300800 */
[----:B------:R-:W-:-:S04]  /*115b0*/  VIADD R0, R0, 0x22860 ;  /* 0x0002286000007836 */ /* 0x000fc80000000000 */
[----:B---3--:R-:W-:-:S04]  /*115c0*/  IMAD R4, R4, 0x8, R0 ;  /* 0x0000000804047824 */ /* 0x008fc800078e0200 */
[----:B------:R-:W3:Y:S02]  /*115d0*/  SYNCS.PHASECHK.TRANS64.TRYWAIT P0, [R4+URZ], R5 ;  /* 0x00000005040075a7 */ /* 0x000ee4000800017f */
[----:B---3--:R-:W-:Y:S05]  /*115e0*/  @!P0 BRA `(.L_x_4772) ;  /* 0x0000001c00448947 */ /* 0x008fea0003800000 */
.L_x_4840:
[----:B------:R-:W-:-:S07]  /*115f0*/  IMAD R3, R3, 0x8, R0 ;  /* 0x0000000803037824 */ /* 0x000fce00078e0200 */
.L_x_4773:
[----:B----4-:R4:W0:Y:S02]  /*11600*/  SYNCS.PHASECHK.TRANS64.TRYWAIT P0, [R3+URZ], R2 ;  /* 0x00000002030075a7 */ /* 0x010824000800017f */
[----:B0-----:R-:W-:Y:S05]  /*11610*/  @!P0 NANOSLEEP.SYNCS 0x989680 ;  /* 0x009896800000895d */ /* 0x001fea0003900000 */
[----:B------:R-:W0:Y:S02]  /*11620*/  @!P0 SYNCS.PHASECHK.TRANS64 P0, [R3+URZ], R2 ;  /* 0x00000002030085a7 */ /* 0x000e24000800007f */
[----:B0-----:R-:W-:Y:S05]  /*11630*/  @!P0 BRA `(.L_x_4773) ;  /* 0xfffffffc00f08947 */ /* 0x001fea000383ffff */
.L_x_4766:
[----:B------:R-:W-:Y:S05]  /*11640*/  BSYNC B0 ;  /* 0x0000000000007941 */ /* 0x000fea0003800000 */
.L_x_4765:
[----:B------:R-:W-:Y:S05]  /*11650*/  EXIT ;  /* 0x000000000000794d */ /* 0x000fea0003800000 */
.L_x_4601:
[----:B0-----:R0:W1:Y:S02]  /*11660*/  SYNCS.PHASECHK.TRANS64.TRYWAIT P0, [R7+URZ+0x22800], R0 ;  /* 0x02280000070075a7 */ /* 0x001064000800017f */
[----:B-1----:R-:W-:Y:S05]  /*11670*/  @!P0 NANOSLEEP.SYNCS 0x989680 ;  /* 0x009896800000895d */ /* 0x002fea0003900000 */
[----:B------:R-:W1:Y:S02]  /*11680*/  @!P0 SYNCS.PHASECHK.TRANS64 P0, [R7+URZ+0x22800], R0 ;  /* 0x02280000070085a7 */ /* 0x000e64000800007f */
[----:B-1----:R-:W-:Y:S05]  /*11690*/  @!P0 BRA `(.L_x_4601) ;  /* 0xfffffffc00f08947 */ /* 0x002fea000383ffff */
[----:B------:R-:W-:Y:S05]  /*116a0*/  BRA `(.L_x_4774) ;  /* 0xffffff04002c7947 */ /* 0x000fea000383ffff */
.L_x_4605:
[----:B-1----:R1:W2:Y:S02]  /*116b0*/  SYNCS.PHASECHK.TRANS64.TRYWAIT P1, [R6+URZ+0x22830], R11 ;  /* 0x0228300b060075a7 */ /* 0x0022a4000802017f */
[----:B--2---:R-:W-:Y:S05]  /*116c0*/  @!P1 NANOSLEEP.SYNCS 0x989680 ;  /* 0x009896800000995d */ /* 0x004fea0003900000 */
[----:B------:R-:W2:Y:S02]  /*116d0*/  @!P1 SYNCS.PHASECHK.TRANS64 P1, [R6+URZ+0x22830], R11 ;  /* 0x0228300b060095a7 */ /* 0x000ea4000802007f */
[----:B--2---:R-:W-:Y:S05]  /*116e0*/  @!P1 BRA `(.L_x_4605) ;  /* 0xfffffffc00f09947 */ /* 0x004fea000383ffff */
[----:B------:R-:W-:Y:S05]  /*116f0*/  BRA `(.L_x_4604) ;  /* 0xffffff0400587947 */ /* 0x000fea000383ffff */
.L_x_4609:
[----:B---3--:R3:W4:Y:S02]  /*11700*/  SYNCS.PHASECHK.TRANS64.TRYWAIT P3, [R6+URZ+0x22850], R11 ;  /* 0x0228500b060075a7 */ /* 0x008724000806017f */
[----:B----4-:R-:W-:Y:S05]  /*11710*/  @!P3 NANOSLEEP.SYNCS 0x989680 ;  /* 0x009896800000b95d */ /* 0x010fea0003900000 */
[----:B------:R-:W4:Y:S02]  /*11720*/  @!P3 SYNCS.PHASECHK.TRANS64 P3, [R6+URZ+0x22850], R11 ;  /* 0x0228500b0600b5a7 */ /* 0x000f24000806007f */
[----:B----4-:R-:W-:Y:S05]  /*11730*/  @!P3 BRA `(.L_x_4609) ;  /* 0xfffffffc00f0b947 */ /* 0x010fea000383ffff */
[----:B------:R-:W-:Y:S05]  /*11740*/  BRA `(.L_x_4608) ;  /* 0xffffff1c005c7947 */ /* 0x000fea000383ffff */
.L_x_4614:
[----:B-1----:R-:W-:-:S04]  /*11750*/  IMAD.U32 R5, RZ, RZ, UR25 ;  /* 0x00000019ff057e24 */ /* 0x002fc8000f8e00ff */
[----:B------:R1:W2:Y:S03]  /*11760*/  SYNCS.PHASECHK.TRANS64.TRYWAIT P3, [R5+URZ+0x22830], R6 ;  /* 0x02283006050075a7 */ /* 0x0002a6000806017f */
[----:B--2---:R-:W-:Y:S05]  /*11770*/  @!P3 NANOSLEEP.SYNCS 0x989680 ;  /* 0x009896800000b95d */ /* 0x004fea0003900000 */
[----:B------:R-:W2:Y:S02]  /*11780*/  @!P3 SYNCS.PHASECHK.TRANS64 P3, [R5+URZ+0x22830], R6 ;  /* 0x022830060500b5a7 */ /* 0x000ea4000806007f */
[----:B--2---:R-:W-:Y:S05]  /*11790*/  @!P3 BRA `(.L_x_4614) ;  /* 0xfffffffc00ecb947 */ /* 0x004fea000383ffff */
[----:B------:R-:W-:Y:S05]  /*117a0*/  BRA `(.L_x_4613) ;  /* 0xffffff20008c7947 */ /* 0x000fea000383ffff */
.L_x_4618:
[----:B--2---:R2:W3:Y:S02]  /*117b0*/  SYNCS.PHASECHK.TRANS64.TRYWAIT P3, [R177+URZ+0x22850], R6 ;  /* 0x02285006b10075a7 */ /* 0x0044e4000806017f */
[----:B---3--:R-:W-:Y:S05]  /*117c0*/  @!P3 NANOSLEEP.SYNCS 0x989680 ;  /* 0x009896800000b95d */ /* 0x008fea0003900000 */
[----:B------:R-:W3:Y:S02]  /*117d0*/  @!P3 SYNCS.PHASECHK.TRANS64 P3, [R177+URZ+0x22850], R6 ;  /* 0x02285006b100b5a7 */ /* 0x000ee4000806007f */
[----:B---3--:R-:W-:Y:S05]  /*117e0*/  @!P3 BRA `(.L_x_4618) ;  /* 0xfffffffc00f0b947 */ /* 0x008fea000383ffff */
[----:B------:R-:W-:Y:S05]  /*117f0*/  BRA `(.L_x_4617) ;  /* 0xffffff4000807947 */ /* 0x000fea000383ffff */
.L_x_4624:
[----:B-1----:R-:W-:-:S04]  /*11800*/  IMAD.U32 R5, RZ, RZ, UR24 ;  /* 0x00000018ff057e24 */ /* 0x002fc8000f8e00ff */
[----:B------:R1:W2:Y:S03]  /*11810*/  SYNCS.PHASECHK.TRANS64.TRYWAIT P1, [R5+URZ+0x22830], R6 ;  /* 0x02283006050075a7 */ /* 0x0002a6000802017f */
[----:B--2---:R-:W-:Y:S05]  /*11820*/  @!P1 NANOSLEEP.SYNCS 0x989680 ;  /* 0x009896800000995d */ /* 0x004fea0003900000 */
[----:B------:R-:W2:Y:S02]  /*11830*/  @!P1 SYNCS.PHASECHK.TRANS64 P1, [R5+URZ+0x22830], R6 ;  /* 0x02283006050095a7 */ /* 0x000ea4000802007f */
[----:B--2---:R-:W-:Y:S05]  /*11840*/  @!P1 BRA `(.L_x_4624) ;  /* 0xfffffffc00ec9947 */ /* 0x004fea000383ffff */
[----:B------:R-:W-:Y:S05]  /*11850*/  BRA `(.L_x_4623) ;  /* 0xffffff44008c7947 */ /* 0x000fea000383ffff */
.L_x_4628:
[----:B--2---:R2:W3:Y:S02]  /*11860*/  SYNCS.PHASECHK.TRANS64.TRYWAIT P1, [R183+URZ+0x22850], R6 ;  /* 0x02285006b70075a7 */ /* 0x0044e4000802017f */
[----:B---3--:R-:W-:Y:S05]  /*11870*/  @!P1 NANOSLEEP.SYNCS 0x989680 ;  /* 0x009896800000995d */ /* 0x008fea0003900000 */
[----:B------:R-:W3:Y:S02]  /*11880*/  @!P1 SYNCS.PHASECHK.TRANS64 P1, [R183+URZ+0x22850], R6 ;  /* 0x02285006b70095a7 */ /* 0x000ee4000802007f */
[----:B---3--:R-:W-:Y:S05]  /*11890*/  @!P1 BRA `(.L_x_4628) ;  /* 0xfffffffc00f09947 */ /* 0x008fea000383ffff */
[----:B------:R-:W-:Y:S05]  /*118a0*/  BRA `(.L_x_4627) ;  /* 0xffffff5c00ac7947 */ /* 0x000fea000383ffff */
.L_x_4671:
        /* <DEDUP_REMOVED lines=11> */
.L_x_4776:
[----:B------:R-:W-:Y:S05]  /*11960*/  BSYNC B0 ;  /* 0x0000000000007941 */ /* 0x000fea0003800000 */
.L_x_4775:
[----:B------:R-:W-:Y:S05]  /*11970*/  BRA `(.L_x_4777) ;  /* 0xffffffb000847947 */ /* 0x000fea000383ffff */
.L_x_4673:
[----:B------:R-:W-:Y:S01]  /*11980*/  BSSY B0, `(.L_x_4778) ;  /* 0x0000006000007945 */ /* 0x000fe20003800000 */
[----:B------:R-:W-:-:S07]  /*11990*/  IMAD.MOV.U32 R15, RZ, RZ, -0x1 ;  /* 0xffffffffff0f7424 */ /* 0x000fce00078e00ff */
[----:B0123--:R-:W-:Y:S05]  /*119a0*/  WARPSYNC.COLLECTIVE R15, `(.L_x_4779) ;  /* 0x000000000f0c7348 */ /* 0x00ffea0003c00000 */
[----:B------:R-:W-:Y:S02]  /*119b0*/  ELECT P6, UR62, PT ;  /* 0x00000000003e782f */ /* 0x000fe400038c0000 */
[----:B------:R-:W-:Y:S01]  /*119c0*/  MOV R14, UR62 ;  /* 0x0000003e000e7c02 */ /* 0x000fe20008000f00 */
[----:B0123--:R-:W-:Y:S10]  /*119d0*/  ENDCOLLECTIVE ;  /* 0x000000000000791b */ /* 0x00fff40003800000 */
.L_x_4779:
[----:B------:R-:W-:Y:S05]  /*119e0*/  BSYNC B0 ;  /* 0x0000000000007941 */ /* 0x000fea0003800000 */
.L_x_4778:
[----:B------:R-:W-:Y:S05]  /*119f0*/  BRA `(.L_x_4780) ;  /* 0xffffffb0008c7947 */ /* 0x000fea000383ffff */
.L_x_4675:
[----:B---3--:R3:W4:Y:S02]  /*11a00*/  SYNCS.PHASECHK.TRANS64.TRYWAIT P0, [R0+URZ+0x22840], R2 ;  /* 0x02284002000075a7 */ /* 0x008724000800017f */
[----:B----4-:R-:W-:Y:S05]  /*11a10*/  @!P0 NANOSLEEP.SYNCS 0x989680 ;  /* 0x009896800000895d */ /* 0x010fea0003900000 */
[----:B------:R-:W4:Y:S02]  /*11a20*/  @!P0 SYNCS.PHASECHK.TRANS64 P0, [R0+URZ+0x22840], R2 ;  /* 0x02284002000085a7 */ /* 0x000f24000800007f */
[----:B----4-:R-:W-:Y:S05]  /*11a30*/  @!P0 BRA `(.L_x_4675) ;  /* 0xfffffffc00f08947 */ /* 0x010fea000383ffff */
[----:B------:R-:W-:Y:S05]  /*11a40*/  BRA `(.L_x_4781) ;  /* 0xffffffb000f87947 */ /* 0x000fea000383ffff */
.L_x_4679:
[----:B------:R-:W2:Y:S01]  /*11a50*/  LDL.LU R11, [R1+0x34] ;  /* 0x00003400010b7983 */ /* 0x000ea20000300800 */
[----:B------:R-:W-:Y:S02]  /*11a60*/  IMAD.MOV.U32 R13, RZ, RZ, R0 ;  /* 0x000000ffff0d7224 */ /* 0x000fe400078e0000 */
[----:B------:R-:W-:Y:S02]  /*11a70*/  IMAD.MOV.U32 R12, RZ, RZ, RZ ;  /* 0x000000ffff0c7224 */ /* 0x000fe400078e00ff */
[----:B------:R-:W-:Y:S02]  /*11a80*/  IMAD.MOV.U32 R15, RZ, RZ, -0x1 ;  /* 0xffffffffff0f7424 */ /* 0x000fe400078e00ff */
[----:B------:R-:W-:-:S04]  /*11a90*/  IMAD R17, R17, 0x80, R8 ;  /* 0x0000008011117824 */ /* 0x000fc800078e0208 */
[----:B------:R-:W-:Y:S02]  /*11aa0*/  VIADD R6, R17, 0x60 ;  /* 0x0000006011067836 */ /* 0x000fe40000000000 */
[----:B--2---:R-:W-:Y:S02]  /*11ab0*/  IMAD R3, R11, R7, RZ ;  /* 0x000000070b037224 */ /* 0x004fe400078e02ff */
[----:B------:R-:W-:-:S03]  /*11ac0*/  IMAD.MOV.U32 R11, RZ, RZ, 0x181f ;  /* 0x0000181fff0b7424 */ /* 0x000fc600078e00ff */
[----:B------:R-:W-:-:S13]  /*11ad0*/  ISETP.GE.AND P1, PT, R17, R3, PT ;  /* 0x000000031100720c */ /* 0x000fda0003f26270 */
[----:B-----5:R-:W-:Y:S05]  /*11ae0*/  WARPSYNC.COLLECTIVE R15, `(.L_x_4782) ;  /* 0x000000000f087348 */ /* 0x020fea0003c00000 */
[----:B------:R0:W1:Y:S02]  /*11af0*/  SHFL.IDX P6, R14, R13, R12, R11 ;  /* 0x0000000c0d0e7389 */ /* 0x00006400000c000b */
[----:B01---5:R-:W-:Y:S01]  /*11b00*/  ENDCOLLECTIVE ;  /* 0x000000000000791b */ /* 0x023fe20003800000 */
.L_x_4782:
[----:B------:R-:W-:Y:S02]  /*11b10*/  IMAD.MOV.U32 R13, RZ, RZ, R2 ;  /* 0x000000ffff0d7224 */ /* 0x000fe400078e0002 */
[----:B------:R-:W-:-:S07]  /*11b20*/  IMAD.MOV.U32 R4, RZ, RZ, R14 ;  /* 0x000000ffff047224 */ /* 0x000fce00078e000e */
[----:B------:R-:W-:Y:S05]  /*11b30*/  WARPSYNC.COLLECTIVE R15, `(.L_x_4783) ;  /* 0x000000000f087348 */ /* 0x000fea0003c00000 */
[----:B------:R0:W1:Y:S02]  /*11b40*/  SHFL.IDX P6, R14, R13, R12, R11 ;  /* 0x0000000c0d0e7389 */ /* 0x00006400000c000b */
[----:B01----:R-:W-:Y:S01]  /*11b50*/  ENDCOLLECTIVE ;  /* 0x000000000000791b */ /* 0x003fe20003800000 */
.L_x_4783:
[----:B------:R-:W-:Y:S02]  /*11b60*/  IMAD.MOV.U32 R13, RZ, RZ, R0 ;  /* 0x000000ffff0d7224 */ /* 0x000fe400078e0000 */
[----:B------:R-:W-:Y:S02]  /*11b70*/  IMAD.MOV.U32 R12, RZ, RZ, 0x1 ;  /* 0x00000001ff0c7424 */ /* 0x000fe400078e00ff */
[----:B------:R-:W-:-:S07]  /*11b80*/  IMAD.MOV.U32 R5, RZ, RZ, R14 ;  /* 0x000000ffff057224 */ /* 0x000fce00078e000e */
[----:B------:R-:W-:Y:S05]  /*11b90*/  WARPSYNC.COLLECTIVE R15, `(.L_x_4784) ;  /* 0x000000000f087348 */ /* 0x000fea0003c00000 */
[----:B------:R0:W1:Y:S02]  /*11ba0*/  SHFL.IDX P6, R14, R13, R12, R11 ;  /* 0x0000000c0d0e7389 */ /* 0x00006400000c000b */
[----:B01----:R-:W-:Y:S01]  /*11bb0*/  ENDCOLLECTIVE ;  /* 0x000000000000791b */ /* 0x003fe20003800000 */
.L_x_4784:
        /* <DEDUP_REMOVED lines=10> */
[----:B0-----:R-:W-:-:S05]  /*11c60*/  VIADD R4, R17, 0x10 ;  /* 0x0000001011047836 */ /* 0x001fca0000000000 */
[----:B------:R-:W-:Y:S01]  /*11c70*/  ISETP.GE.AND P1, PT, R4, R3, PT ;  /* 0x000000030400720c */ /* 0x000fe20003f26270 */
[----:B------:R-:W-:-:S12]  /*11c80*/  IMAD.MOV.U32 R4, RZ, RZ, R14 ;  /* 0x000000ffff047224 */ /* 0x000fd800078e000e */
[----:B------:R-:W-:Y:S05]  /*11c90*/  WARPSYNC.COLLECTIVE R15, `(.L_x_4785) ;  /* 0x000000000f087348 */ /* 0x000fea0003c00000 */
[----:B------:R0:W1:Y:S02]  /*11ca0*/  SHFL.IDX P6, R14, R13, R12, R11 ;  /* 0x0000000c0d0e7389 */ /* 0x00006400000c000b */
[----:B01----:R-:W-:Y:S01]  /*11cb0*/  ENDCOLLECTIVE ;  /* 0x000000000000791b */ /* 0x003fe20003800000 */
.L_x_4785:
[----:B------:R-:W-:Y:S02]  /*11cc0*/  IMAD.MOV.U32 R13, RZ, RZ, R0 ;  /* 0x000000ffff0d7224 */ /* 0x000fe400078e0000 */
[----:B------:R-:W-:Y:S02]  /*11cd0*/  IMAD.MOV.U32 R12, RZ, RZ, 0x2 ;  /* 0x00000002ff0c7424 */ /* 0x000fe400078e00ff */
[----:B------:R-:W-:-:S07]  /*11ce0*/  IMAD.MOV.U32 R5, RZ, RZ, R14 ;  /* 0x000000ffff057224 */ /* 0x000fce00078e000e */
[----:B------:R-:W-:Y:S05]  /*11cf0*/  WARPSYNC.COLLECTIVE R15, `(.L_x_4786) ;  /* 0x000000000f087348 */ /* 0x000fea0003c00000 */
[----:B------:R0:W1:Y:S02]  /*11d00*/  SHFL.IDX P6, R14, R13, R12, R11 ;  /* 0x0000000c0d0e7389 */ /* 0x00006400000c000b */
[----:B01----:R-:W-:Y:S01]  /*11d10*/  ENDCOLLECTIVE ;  /* 0x000000000000791b */ /* 0x003fe20003800000 */
.L_x_4786:
        /* <DEDUP_REMOVED lines=16> */
.L_x_4787:
[----:B------:R-:W-:Y:S02]  /*11e20*/  IMAD.MOV.U32 R13, RZ, RZ, R0 ;  /* 0x000000ffff0d7224 */ /* 0x000fe400078e0000 */
[----:B------:R-:W-:Y:S02]  /*11e30*/  IMAD.MOV.U32 R12, RZ, RZ, 0x3 ;  /* 0x00000003ff0c7424 */ /* 0x000fe400078e00ff */
[----:B------:R-:W-:-:S07]  /*11e40*/  IMAD.MOV.U32 R5, RZ, RZ, R14 ;  /* 0x000000ffff057224 */ /* 0x000fce00078e000e */
[----:B------:R-:W-:Y:S05]  /*11e50*/  WARPSYNC.COLLECTIVE R15, `(.L_x_4788) ;  /* 0x000000000f087348 */ /* 0x000fea0003c00000 */
[----:B------:R0:W1:Y:S02]  /*11e60*/  SHFL.IDX P6, R14, R13, R12, R11 ;  /* 0x0000000c0d0e7389 */ /* 0x00006400000c000b */
[----:B01----:R-:W-:Y:S01]  /*11e70*/  ENDCOLLECTIVE ;  /* 0x000000000000791b */ /* 0x003fe20003800000 */
.L_x_4788:
        /* <DEDUP_REMOVED lines=16> */
.L_x_4789:
[----:B------:R-:W-:Y:S02]  /*11f80*/  IMAD.MOV.U32 R13, RZ, RZ, R0 ;  /* 0x000000ffff0d7224 */ /* 0x000fe400078e0000 */
[----:B------:R-:W-:Y:S02]  /*11f90*/  IMAD.MOV.U32 R12, RZ, RZ, 0x4 ;  /* 0x00000004ff0c7424 */ /* 0x000fe400078e00ff */
[----:B------:R-:W-:-:S07]  /*11fa0*/  IMAD.MOV.U32 R5, RZ, RZ, R14 ;  /* 0x000000ffff057224 */ /* 0x000fce00078e000e */
[----:B------:R-:W-:Y:S05]  /*11fb0*/  WARPSYNC.COLLECTIVE R15, `(.L_x_4790) ;  /* 0x000000000f087348 */ /* 0x000fea0003c00000 */
[----:B------:R0:W1:Y:S02]  /*11fc0*/  SHFL.IDX P6, R14, R13, R12, R11 ;  /* 0x0000000c0d0e7389 */ /* 0x00006400000c000b */
[----:B01----:R-:W-:Y:S01]  /*11fd0*/  ENDCOLLECTIVE ;  /* 0x000000000000791b */ /* 0x003fe20003800000 */
.L_x_4790:
        /* <DEDUP_REMOVED lines=16> */
.L_x_4791:
[----:B------:R-:W-:Y:S02]  /*120e0*/  IMAD.MOV.U32 R13, RZ, RZ, R0 ;  /* 0x000000ffff0d7224 */ /* 0x000fe400078e0000 */
[----:B------:R-:W-:Y:S02]  /*120f0*/  IMAD.MOV.U32 R12, RZ, RZ, 0x5 ;  /* 0x00000005ff0c7424 */ /* 0x000fe400078e00ff */
[----:B------:R-:W-:-:S07]  /*12100*/  IMAD.MOV.U32 R5, RZ, RZ, R14 ;  /* 0x000000ffff057224 */ /* 0x000fce00078e000e */
[----:B------:R-:W-:Y:S05]  /*12110*/  WARPSYNC.COLLECTIVE R15, `(.L_x_4792) ;  /* 0x000000000f087348 */ /* 0x000fea0003c00000 */
[----:B------:R0:W1:Y:S02]  /*12120*/  SHFL.IDX P6, R14, R13, R12, R11 ;  /* 0x0000000c0d0e7389 */ /* 0x00006400000c000b */
[----:B01----:R-:W-:Y:S01]  /*12130*/  ENDCOLLECTIVE ;  /* 0x000000000000791b */ /* 0x003fe20003800000 */
.L_x_4792:
        /* <DEDUP_REMOVED lines=16> */
.L_x_4793:
[----:B------:R-:W-:Y:S02]  /*12240*/  IMAD.MOV.U32 R13, RZ, RZ, R0 ;  /* 0x000000ffff0d7224 */ /* 0x000fe400078e0000 */
[----:B------:R-:W-:Y:S02]  /*12250*/  IMAD.MOV.U32 R12, RZ, RZ, 0x6 ;  /* 0x00000006ff0c7424 */ /* 0x000fe400078e00ff */
[----:B------:R-:W-:-:S07]  /*12260*/  IMAD.MOV.U32 R5, RZ, RZ, R14 ;  /* 0x000000ffff057224 */ /* 0x000fce00078e000e */
[----:B------:R-:W-:Y:S05]  /*12270*/  WARPSYNC.COLLECTIVE R15, `(.L_x_4794) ;  /* 0x000000000f087348 */ /* 0x000fea0003c00000 */
[----:B------:R0:W1:Y:S02]  /*12280*/  SHFL.IDX P6, R14, R13, R12, R11 ;  /* 0x0000000c0d0e7389 */ /* 0x00006400000c000b */
[----:B01----:R-:W-:Y:S01]  /*12290*/  ENDCOLLECTIVE ;  /* 0x000000000000791b */ /* 0x003fe20003800000 */
.L_x_4794:
        /* <DEDUP_REMOVED lines=15> */
.L_x_4795:
[----:B------:R-:W-:Y:S02]  /*12390*/  IMAD.MOV.U32 R13, RZ, RZ, R0 ;  /* 0x000000ffff0d7224 */ /* 0x000fe400078e0000 */
[----:B------:R-:W-:Y:S02]  /*123a0*/  IMAD.MOV.U32 R12, RZ, RZ, 0x7 ;  /* 0x00000007ff0c7424 */ /* 0x000fe400078e00ff */
[----:B------:R-:W-:-:S07]  /*123b0*/  IMAD.MOV.U32 R5, RZ, RZ, R14 ;  /* 0x000000ffff057224 */ /* 0x000fce00078e000e */
[----:B------:R-:W-:Y:S05]  /*123c0*/  WARPSYNC.COLLECTIVE R15, `(.L_x_4796) ;  /* 0x000000000f087348 */ /* 0x000fea0003c00000 */
[----:B------:R0:W1:Y:S02]  /*123d0*/  SHFL.IDX P6, R14, R13, R12, R11 ;  /* 0x0000000c0d0e7389 */ /* 0x00006400000c000b */
[----:B01----:R-:W-:Y:S01]  /*123e0*/  ENDCOLLECTIVE ;  /* 0x000000000000791b */ /* 0x003fe20003800000 */
.L_x_4796:
        /* <DEDUP_REMOVED lines=10> */
.L_x_4797:
[----:B------:R-:W-:Y:S01]  /*12490*/  @!PT LDS RZ, [RZ] ;  /* 0x00000000fffff984 */ /* 0x000fe20000000800 */
[----:B------:R-:W-:Y:S01]  /*124a0*/  @!PT LDS RZ, [RZ] ;  /* 0x00000000fffff984 */ /* 0x000fe20000000800 */
[----:B------:R-:W-:Y:S01]  /*124b0*/  @!PT LDS RZ, [RZ] ;  /* 0x00000000fffff984 */ /* 0x000fe20000000800 */
[----:B------:R0:W-:Y:S01]  /*124c0*/  @!P1 LDGSTS.E.BYPASS.LTC128B.128 [R9+0x1b400], desc[UR40][R4.64], !P0 ;  /* 0x1b40000004099fae */ /* 0x0001e2000c101d68 */
[----:B------:R-:W-:Y:S01]  /*124d0*/  IMAD.MOV.U32 R2, RZ, RZ, R14 ;  /* 0x000000ffff027224 */ /* 0x000fe200078e000e */
[----:B------:R-:W-:Y:S06]  /*124e0*/  BRA `(.L_x_4798) ;  /* 0xffffffb400a07947 */ /* 0x000fec000383ffff */
.L_x_4682:
[----:B--2---:R-:W2:Y:S02]  /*124f0*/  LDL R2, [R1+0x4] ;  /* 0x0000040001027983 */ /* 0x004ea40000100800 */
[----:B--2---:R2:W3:Y:S02]  /*12500*/  SYNCS.PHASECHK.TRANS64.TRYWAIT P0, [R2+URZ+0x22820], R0 ;  /* 0x02282000020075a7 */ /* 0x0044e4000800017f */
[----:B---3--:R-:W-:Y:S05]  /*12510*/  @!P0 NANOSLEEP.SYNCS 0x989680 ;  /* 0x009896800000895d */ /* 0x008fea0003900000 */
[----:B------:R-:W3:Y:S02]  /*12520*/  @!P0 SYNCS.PHASECHK.TRANS64 P0, [R2+URZ+0x22820], R0 ;  /* 0x02282000020085a7 */ /* 0x000ee4000800007f */
[----:B---3--:R-:W-:Y:S05]  /*12530*/  @!P0 BRA `(.L_x_4682) ;  /* 0xfffffffc00ec8947 */ /* 0x008fea000383ffff */
[----:B------:R-:W-:Y:S05]  /*12540*/  BRA `(.L_x_4799) ;  /* 0xffffffb800007947 */ /* 0x000fea000383ffff */
.L_x_4686:
[----:B0-----:R0:W1:Y:S02]  /*12550*/  SYNCS.PHASECHK.TRANS64.TRYWAIT P0, [R2+URZ+0x22860], R0 ;  /* 0x02286000020075a7 */ /* 0x001064000800017f */
[----:B-1----:R-:W-:Y:S05]  /*12560*/  @!P0 NANOSLEEP.SYNCS 0x989680 ;  /* 0x009896800000895d */ /* 0x002fea0003900000 */
[----:B------:R-:W1:Y:S02]  /*12570*/  @!P0 SYNCS.PHASECHK.TRANS64 P0, [R2+URZ+0x22860], R0 ;  /* 0x02286000020085a7 */ /* 0x000e64000800007f */
[----:B-1----:R-:W-:Y:S05]  /*12580*/  @!P0 BRA `(.L_x_4686) ;  /* 0xfffffffc00f08947 */ /* 0x002fea000383ffff */
[----:B------:R-:W-:Y:S05]  /*12590*/  BRA `(.L_x_4800) ;  /* 0xffffffb800307947 */ /* 0x000fea000383ffff */
.L_x_4701:
[----:B-1----:R1:W2:Y:S02]  /*125a0*/  SYNCS.PHASECHK.TRANS64.TRYWAIT P0, [R3+URZ+0x22840], R2 ;  /* 0x02284002030075a7 */ /* 0x0022a4000800017f */
[----:B--2---:R-:W-:Y:S05]  /*125b0*/  @!P0 NANOSLEEP.SYNCS 0x989680 ;  /* 0x009896800000895d */ /* 0x004fea0003900000 */
[----:B------:R-:W2:Y:S02]  /*125c0*/  @!P0 SYNCS.PHASECHK.TRANS64 P0, [R3+URZ+0x22840], R2 ;  /* 0x02284002030085a7 */ /* 0x000ea4000800007f */
[----:B--2---:R-:W-:Y:S05]  /*125d0*/  @!P0 BRA `(.L_x_4701) ;  /* 0xfffffffc00f08947 */ /* 0x004fea000383ffff */
[----:B------:R-:W-:Y:S05]  /*125e0*/  BRA `(.L_x_4801) ;  /* 0xffffffc000547947 */ /* 0x000fea000383ffff */
.L_x_4706:
[----:B0-----:R0:W2:Y:S02]  /*125f0*/  SYNCS.PHASECHK.TRANS64.TRYWAIT P0, [R3+URZ+0x22860], R2 ;  /* 0x02286002030075a7 */ /* 0x0010a4000800017f */
[----:B--2---:R-:W-:Y:S05]  /*12600*/  @!P0 NANOSLEEP.SYNCS 0x989680 ;  /* 0x009896800000895d */ /* 0x004fea0003900000 */
[----:B------:R-:W2:Y:S02]  /*12610*/  @!P0 SYNCS.PHASECHK.TRANS64 P0, [R3+URZ+0x22860], R2 ;  /* 0x02286002030085a7 */ /* 0x000ea4000800007f */
[----:B--2---:R-:W-:Y:S05]  /*12620*/  @!P0 BRA `(.L_x_4706) ;  /* 0xfffffffc00f08947 */ /* 0x004fea000383ffff */
[----:B------:R-:W-:Y:S05]  /*12630*/  BRA `(.L_x_4802) ;  /* 0xffffffc000dc7947 */ /* 0x000fea000383ffff */
.L_x_4717:
[----:B0-----:R0:W1:Y:S02]  /*12640*/  SYNCS.PHASECHK.TRANS64.TRYWAIT P0, [R4+URZ+0x22840], R2 ;  /* 0x02284002040075a7 */ /* 0x001064000800017f */
[----:B-1----:R-:W-:Y:S05]  /*12650*/  @!P0 NANOSLEEP.SYNCS 0x989680 ;  /* 0x009896800000895d */ /* 0x002fea0003900000 */
[----:B------:R-:W1:Y:S02]  /*12660*/  @!P0 SYNCS.PHASECHK.TRANS64 P0, [R4+URZ+0x22840], R2 ;  /* 0x02284002040085a7 */ /* 0x000e64000800007f */
[----:B-1----:R-:W-:Y:S05]  /*12670*/  @!P0 BRA `(.L_x_4717) ;  /* 0xfffffffc00f08947 */ /* 0x002fea000383ffff */
[----:B------:R-:W-:Y:S05]  /*12680*/  BRA `(.L_x_4803) ;  /* 0xffffffc800e47947 */ /* 0x000fea000383ffff */
.L_x_4722:
[----:B-1----:R1:W2:Y:S02]  /*12690*/  SYNCS.PHASECHK.TRANS64.TRYWAIT P0, [R4+URZ+0x22860], R2 ;  /* 0x02286002040075a7 */ /* 0x0022a4000800017f */
[----:B--2---:R-:W-:Y:S05]  /*126a0*/  @!P0 NANOSLEEP.SYNCS 0x989680 ;  /* 0x009896800000895d */ /* 0x004fea0003900000 */
[----:B------:R-:W2:Y:S02]  /*126b0*/  @!P0 SYNCS.PHASECHK.TRANS64 P0, [R4+URZ+0x22860], R2 ;  /* 0x02286002040085a7 */ /* 0x000ea4000800007f */
[----:B--2---:R-:W-:Y:S05]  /*126c0*/  @!P0 BRA `(.L_x_4722) ;  /* 0xfffffffc00f08947 */ /* 0x004fea000383ffff */
[----:B------:R-:W-:Y:S05]  /*126d0*/  BRA `(.L_x_4804) ;  /* 0xffffffcc00687947 */ /* 0x000fea000383ffff */
.L_x_4733:
[----:B-1----:R1:W2:Y:S02]  /*126e0*/  SYNCS.PHASECHK.TRANS64.TRYWAIT P0, [R4+URZ+0x22840], R2 ;  /* 0x02284002040075a7 */ /* 0x0022a4000800017f */
[----:B--2---:R-:W-:Y:S05]  /*126f0*/  @!P0 NANOSLEEP.SYNCS 0x989680 ;  /* 0x009896800000895d */ /* 0x004fea0003900000 */
[----:B------:R-:W2:Y:S02]  /*12700*/  @!P0 SYNCS.PHASECHK.TRANS64 P0, [R4+URZ+0x22840], R2 ;  /* 0x02284002040085a7 */ /* 0x000ea4000800007f */
[----:B--2---:R-:W-:Y:S05]  /*12710*/  @!P0 BRA `(.L_x_4733) ;  /* 0xfffffffc00f08947 */ /* 0x004fea000383ffff */
[----:B------:R-:W-:Y:S05]  /*12720*/  BRA `(.L_x_4805) ;  /* 0xffffffd400547947 */ /* 0x000fea000383ffff */
.L_x_4738:
[----:B0-----:R0:W2:Y:S02]  /*12730*/  SYNCS.PHASECHK.TRANS64.TRYWAIT P0, [R4+URZ+0x22860], R2 ;  /* 0x02286002040075a7 */ /* 0x0010a4000800017f */
[----:B--2---:R-:W-:Y:S05]  /*12740*/  @!P0 NANOSLEEP.SYNCS 0x989680 ;  /* 0x009896800000895d */ /* 0x004fea0003900000 */
[----:B------:R-:W2:Y:S02]  /*12750*/  @!P0 SYNCS.PHASECHK.TRANS64 P0, [R4+URZ+0x22860], R2 ;  /* 0x02286002040085a7 */ /* 0x000ea4000800007f */
[----:B--2---:R-:W-:Y:S05]  /*12760*/  @!P0 BRA `(.L_x_4738) ;  /* 0xfffffffc00f08947 */ /* 0x004fea000383ffff */
[----:B------:R-:W-:Y:S05]  /*12770*/  BRA `(.L_x_4806) ;  /* 0xffffffd400dc7947 */ /* 0x000fea000383ffff */
.L_x_4750:
        /* <DEDUP_REMOVED lines=8> */
.L_x_4808:
[----:B------:R-:W-:Y:S05]  /*12800*/  BSYNC B0 ;  /* 0x0000000000007941 */ /* 0x000fea0003800000 */
.L_x_4807:
        /* <DEDUP_REMOVED lines=9> */
.L_x_4809:
        /* <DEDUP_REMOVED lines=18> */
.L_x_4810:
[----:B------:R-:W-:Y:S01]  /*129c0*/  IMAD.MOV.U32 R12, RZ, RZ, 0x2 ;  /* 0x00000002ff0c7424 */ /* 0x000fe200078e00ff */
[----:B------:R-:W-:-:S05]  /*129d0*/  SEL R7, R14, RZ, P1 ;  /* 0x000000ff0e077207 */ /* 0x000fca0000800000 */
[----:B------:R-:W-:-:S04]  /*129e0*/  IMAD.IADD R3, R2, 0x1, R7 ;  /* 0x0000000102037824 */ /* 0x000fc800078e0207 */
[----:B------:R-:W-:-:S07]  /*129f0*/  IMAD.MOV.U32 R13, RZ, RZ, R3 ;  /* 0x000000ffff0d7224 */ /* 0x000fce00078e0003 */
[----:B------:R-:W-:Y:S05]  /*12a00*/  WARPSYNC.COLLECTIVE R15, `(.L_x_4811) ;  /* 0x000000000f087348 */ /* 0x000fea0003c00000 */
[----:B------:R0:W1:Y:S02]  /*12a10*/  SHFL.UP P6, R14, R13, R12, R11 ;  /* 0x0400000c0d0e7389 */ /* 0x00006400000c000b */
[----:B01----:R-:W-:Y:S01]  /*12a20*/  ENDCOLLECTIVE ;  /* 0x000000000000791b */ /* 0x003fe20003800000 */
.L_x_4811:
[----:B------:R-:W-:Y:S01]  /*12a30*/  IMAD.MOV.U32 R12, RZ, RZ, 0x4 ;  /* 0x00000004ff0c7424 */ /* 0x000fe200078e00ff */
[----:B------:R-:W-:-:S05]  /*12a40*/  SEL R14, R14, RZ, P2 ;  /* 0x000000ff0e0e7207 */ /* 0x000fca0001000000 */
[----:B------:R-:W-:-:S04]  /*12a50*/  IMAD.IADD R3, R3, 0x1, R14 ;  /* 0x0000000103037824 */ /* 0x000fc800078e020e */
[----:B------:R-:W-:-:S07]  /*12a60*/  IMAD.MOV.U32 R13, RZ, RZ, R3 ;  /* 0x000000ffff0d7224 */ /* 0x000fce00078e0003 */
[----:B------:R-:W-:Y:S05]  /*12a70*/  WARPSYNC.COLLECTIVE R15, `(.L_x_4812) ;  /* 0x000000000f087348 */ /* 0x000fea0003c00000 */
[----:B------:R0:W1:Y:S02]  /*12a80*/  SHFL.UP P6, R14, R13, R12, R11 ;  /* 0x0400000c0d0e7389 */ /* 0x00006400000c000b */
[----:B01----:R-:W-:Y:S01]  /*12a90*/  ENDCOLLECTIVE ;  /* 0x000000000000791b */ /* 0x003fe20003800000 */
.L_x_4812:
[----:B------:R-:W-:Y:S01]  /*12aa0*/  IMAD.MOV.U32 R12, RZ, RZ, 0x8 ;  /* 0x00000008ff0c7424 */ /* 0x000fe200078e00ff */
[----:B------:R-:W-:-:S05]  /*12ab0*/  SEL R14, R14, RZ, P3 ;  /* 0x000000ff0e0e7207 */ /* 0x000fca0001800000 */
[----:B------:R-:W-:-:S04]  /*12ac0*/  IMAD.IADD R3, R3, 0x1, R14 ;  /* 0x0000000103037824 */ /* 0x000fc800078e020e */
[----:B------:R-:W-:-:S07]  /*12ad0*/  IMAD.MOV.U32 R13, RZ, RZ, R3 ;  /* 0x000000ffff0d7224 */ /* 0x000fce00078e0003 */
[----:B------:R-:W-:Y:S05]  /*12ae0*/  WARPSYNC.COLLECTIVE R15, `(.L_x_4813) ;  /* 0x000000000f087348 */ /* 0x000fea0003c00000 */
[----:B------:R0:W1:Y:S02]  /*12af0*/  SHFL.UP P6, R14, R13, R12, R11 ;  /* 0x0400000c0d0e7389 */ /* 0x00006400000c000b */
[----:B01----:R-:W-:Y:S01]  /*12b00*/  ENDCOLLECTIVE ;  /* 0x000000000000791b */ /* 0x003fe20003800000 */
.L_x_4813:
[----:B------:R-:W-:Y:S01]  /*12b10*/  IMAD.MOV.U32 R12, RZ, RZ, 0x10 ;  /* 0x00000010ff0c7424 */ /* 0x000fe200078e00ff */
[----:B------:R-:W-:-:S05]  /*12b20*/  SEL R14, R14, RZ, P4 ;  /* 0x000000ff0e0e7207 */ /* 0x000fca0002000000 */
[----:B------:R-:W-:-:S04]  /*12b30*/  IMAD.IADD R3, R3, 0x1, R14 ;  /* 0x0000000103037824 */ /* 0x000fc800078e020e */
[----:B------:R-:W-:-:S07]  /*12b40*/  IMAD.MOV.U32 R13, RZ, RZ, R3 ;  /* 0x000000ffff0d7224 */ /* 0x000fce00078e0003 */
[----:B------:R-:W-:Y:S05]  /*12b50*/  WARPSYNC.COLLECTIVE R15, `(.L_x_4814) ;  /* 0x000000000f087348 */ /* 0x000fea0003c00000 */
[----:B------:R0:W1:Y:S02]  /*12b60*/  SHFL.UP P6, R14, R13, R12, R11 ;  /* 0x0400000c0d0e7389 */ /* 0x00006400000c000b */
[----:B01----:R-:W-:Y:S01]  /*12b70*/  ENDCOLLECTIVE ;  /* 0x000000000000791b */ /* 0x003fe20003800000 */
.L_x_4814:
        /* <DEDUP_REMOVED lines=8> */
.L_x_4815:
[----:B------:R-:W-:Y:S05]  /*12c00*/  BRA `(.L_x_4816) ;  /* 0xffffffdc004c7947 */ /* 0x000fea000383ffff */
.L_x_4755:
[----:B------:R-:W-:Y:S01]  /*12c10*/  BSSY B0, `(.L_x_4817) ;  /* 0x0000008000007945 */ /* 0x000fe20003800000 */
[----:B-----5:R-:W-:Y:S02]  /*12c20*/  IMAD.MOV.U32 R13, RZ, RZ, R2 ;  /* 0x000000ffff0d7224 */ /* 0x020fe400078e0002 */
[----:B------:R-:W-:Y:S02]  /*12c30*/  IMAD.MOV.U32 R12, RZ, RZ, 0x1 ;  /* 0x00000001ff0c7424 */ /* 0x000fe400078e00ff */
[----:B------:R-:W-:Y:S02]  /*12c40*/  IMAD.MOV.U32 R11, RZ, RZ, RZ ;  /* 0x000000ffff0b7224 */ /* 0x000fe400078e00ff */
[----:B------:R-:W-:-:S07]  /*12c50*/  IMAD.MOV.U32 R15, RZ, RZ, -0x1 ;  /* 0xffffffffff0f7424 */ /* 0x000fce00078e00ff */
[----:B012---:R-:W-:Y:S05]  /*12c60*/  WARPSYNC.COLLECTIVE R15, `(.L_x_4818) ;  /* 0x000000000f087348 */ /* 0x007fea0003c00000 */
[----:B------:R3:W4:Y:S02]  /*12c70*/  SHFL.UP P6, R14, R13, R12, R11 ;  /* 0x0400000c0d0e7389 */ /* 0x00072400000c000b */
[----:B01234-:R-:W-:Y:S01]  /*12c80*/  ENDCOLLECTIVE ;  /* 0x000000000000791b */ /* 0x01ffe20003800000 */
.L_x_4818:
[----:B------:R-:W-:Y:S05]  /*12c90*/  BSYNC B0 ;  /* 0x0000000000007941 */ /* 0x000fea0003800000 */
.L_x_4817:
        /* <DEDUP_REMOVED lines=8> */
.L_x_4819:
[----:B------:R-:W-:Y:S01]  /*12d20*/  IMAD.MOV.U32 R12, RZ, RZ, 0x4 ;  /* 0x00000004ff0c7424 */ /* 0x000fe200078e00ff */
[----:B------:R-:W-:-:S05]  /*12d30*/  SEL R4, R14, RZ, P2 ;  /* 0x000000ff0e047207 */ /* 0x000fca0001000000 */
[----:B------:R-:W-:-:S04]  /*12d40*/  IMAD.IADD R4, R13, 0x1, R4 ;  /* 0x000000010d047824 */ /* 0x000fc800078e0204 */
[----:B------:R-:W-:-:S07]  /*12d50*/  IMAD.MOV.U32 R13, RZ, RZ, R4 ;  /* 0x000000ffff0d7224 */ /* 0x000fce00078e0004 */
[----:B------:R-:W-:Y:S05]  /*12d60*/  WARPSYNC.COLLECTIVE R15, `(.L_x_4820) ;  /* 0x000000000f087348 */ /* 0x000fea0003c00000 */
[----:B------:R0:W1:Y:S02]  /*12d70*/  SHFL.UP P6, R14, R13, R12, R11 ;  /* 0x0400000c0d0e7389 */ /* 0x00006400000c000b */
[----:B01----:R-:W-:Y:S01]  /*12d80*/  ENDCOLLECTIVE ;  /* 0x000000000000791b */ /* 0x003fe20003800000 */
.L_x_4820:
[----:B------:R-:W-:Y:S01]  /*12d90*/  IMAD.MOV.U32 R12, RZ, RZ, 0x8 ;  /* 0x00000008ff0c7424 */ /* 0x000fe200078e00ff */
[----:B------:R-:W-:-:S05]  /*12da0*/  SEL R3, R14, RZ, P3 ;  /* 0x000000ff0e037207 */ /* 0x000fca0001800000 */
[----:B------:R-:W-:-:S04]  /*12db0*/  IMAD.IADD R6, R4, 0x1, R3 ;  /* 0x0000000104067824 */ /* 0x000fc800078e0203 */
[----:B------:R-:W-:-:S07]  /*12dc0*/  IMAD.MOV.U32 R13, RZ, RZ, R6 ;  /* 0x000000ffff0d7224 */ /* 0x000fce00078e0006 */
[----:B------:R-:W-:Y:S05]  /*12dd0*/  WARPSYNC.COLLECTIVE R15, `(.L_x_4821) ;  /* 0x000000000f087348 */ /* 0x000fea0003c00000 */
[----:B------:R0:W1:Y:S02]  /*12de0*/  SHFL.UP P6, R14, R13, R12, R11 ;  /* 0x0400000c0d0e7389 */ /* 0x00006400000c000b */
[----:B01----:R-:W-:Y:S01]  /*12df0*/  ENDCOLLECTIVE ;  /* 0x000000000000791b */ /* 0x003fe20003800000 */
.L_x_4821:
[----:B------:R-:W-:Y:S01]  /*12e00*/  IMAD.MOV.U32 R12, RZ, RZ, 0x10 ;  /* 0x00000010ff0c7424 */ /* 0x000fe200078e00ff */
[----:B------:R-:W-:-:S05]  /*12e10*/  SEL R7, R14, RZ, P4 ;  /* 0x000000ff0e077207 */ /* 0x000fca0002000000 */
[----:B------:R-:W-:-:S04]  /*12e20*/  IMAD.IADD R7, R6, 0x1, R7 ;  /* 0x0000000106077824 */ /* 0x000fc800078e0207 */
[----:B------:R-:W-:-:S07]  /*12e30*/  IMAD.MOV.U32 R13, RZ, RZ, R7 ;  /* 0x000000ffff0d7224 */ /* 0x000fce00078e0007 */
[----:B------:R-:W-:Y:S05]  /*12e40*/  WARPSYNC.COLLECTIVE R15, `(.L_x_4822) ;  /* 0x000000000f087348 */ /* 0x000fea0003c00000 */
[----:B------:R0:W1:Y:S02]  /*12e50*/  SHFL.UP P6, R14, R13, R12, R11 ;  /* 0x0400000c0d0e7389 */ /* 0x00006400000c000b */
[----:B01----:R-:W-:Y:S01]  /*12e60*/  ENDCOLLECTIVE ;  /* 0x000000000000791b */ /* 0x003fe20003800000 */
.L_x_4822:
        /* <DEDUP_REMOVED lines=8> */
.L_x_4823:
[----:B------:R-:W-:Y:S05]  /*12ef0*/  BRA `(.L_x_4824) ;  /* 0xffffffdc002c7947 */ /* 0x000fea000383ffff */
.L_x_4757:
[----:B------:R-:W-:Y:S01]  /*12f00*/  BSSY B0, `(.L_x_4825) ;  /* 0x0000006000007945 */ /* 0x000fe20003800000 */
[----:B------:R-:W-:Y:S01]  /*12f10*/  PLOP3.LUT P6, PT, P6, PT, PT, 0x8, 0x0 ;  /* 0x000000000000781c */ /* 0x000fe200037ce170 */
[----:B------:R-:W-:-:S12]  /*12f20*/  IMAD.MOV.U32 R15, RZ, RZ, -0x1 ;  /* 0xffffffffff0f7424 */ /* 0x000fd800078e00ff */
[----:B01---5:R-:W-:Y:S05]  /*12f30*/  WARPSYNC.COLLECTIVE R15, `(.L_x_4826) ;  /* 0x000000000f087348 */ /* 0x023fea0003c00000 */
[----:B------:R-:W-:Y:S01]  /*12f40*/  VOTE.ANY R14, PT, P6 ;  /* 0x00000000000e7806 */ /* 0x000fe200030e0100 */
[----:B01---5:R-:W-:Y:S06]  /*12f50*/  ENDCOLLECTIVE ;  /* 0x000000000000791b */ /* 0x023fec0003800000 */
.L_x_4826:
[----:B------:R-:W-:Y:S05]  /*12f60*/  BSYNC B0 ;  /* 0x0000000000007941 */ /* 0x000fea0003800000 */
.L_x_4825:
        /* <DEDUP_REMOVED lines=9> */
.L_x_4827:
[----:B------:R-:W-:Y:S01]  /*13000*/  IMAD.MOV.U32 R17, RZ, RZ, R14 ;  /* 0x000000ffff117224 */ /* 0x000fe200078e000e */
[----:B------:R-:W-:Y:S06]  /*13010*/  BRA `(.L_x_4828) ;  /* 0xffffffdc001c7947 */ /* 0x000fec000383ffff */
.L_x_4759:
[----:B------:R-:W-:Y:S01]  /*13020*/  BSSY B0, `(.L_x_4829) ;  /* 0x0000007000007945 */ /* 0x000fe20003800000 */
[----:B------:R-:W-:Y:S02]  /*13030*/  IMAD.MOV.U32 R13, RZ, RZ, R3 ;  /* 0x000000ffff0d7224 */ /* 0x000fe400078e0003 */
[----:B------:R-:W-:Y:S02]  /*13040*/  IMAD.MOV.U32 R11, RZ, RZ, 0x1f ;  /* 0x0000001fff0b7424 */ /* 0x000fe400078e00ff */
[----:B------:R-:W-:-:S07]  /*13050*/  IMAD.MOV.U32 R15, RZ, RZ, -0x1 ;  /* 0xffffffffff0f7424 */ /* 0x000fce00078e00ff */
[----:B0123-5:R-:W-:Y:S05]  /*13060*/  WARPSYNC.COLLECTIVE R15, `(.L_x_4830) ;  /* 0x000000000f087348 */ /* 0x02ffea0003c00000 */
[----:B------:R4:W0:Y:S02]  /*13070*/  SHFL.IDX P6, R14, R13, R12, R11 ;  /* 0x0000000c0d0e7389 */ /* 0x00082400000c000b */
[----:B012345:R-:W-:Y:S01]  /*13080*/  ENDCOLLECTIVE ;  /* 0x000000000000791b */ /* 0x03ffe20003800000 */
.L_x_4830:
[----:B------:R-:W-:Y:S05]  /*13090*/  BSYNC B0 ;  /* 0x0000000000007941 */ /* 0x000fea0003800000 */
.L_x_4829:
[----:B------:R-:W-:Y:S01]  /*130a0*/  IMAD.MOV.U32 R5, RZ, RZ, R14 ;  /* 0x000000ffff057224 */ /* 0x000fe200078e000e */
[----:B------:R-:W-:Y:S06]  /*130b0*/  BRA `(.L_x_4758) ;  /* 0xffffffdc00107947 */ /* 0x000fec000383ffff */
.L_x_4763:
[----:B-1----:R1:W2:Y:S02]  /*130c0*/  SYNCS.PHASECHK.TRANS64.TRYWAIT P0, [R0+URZ+0x22820], R3 ;  /* 0x02282003000075a7 */ /* 0x0022a4000800017f */
[----:B--2---:R-:W-:Y:S05]  /*130d0*/  @!P0 NANOSLEEP.SYNCS 0x989680 ;  /* 0x009896800000895d */ /* 0x004fea0003900000 */
[----:B------:R-:W2:Y:S02]  /*130e0*/  @!P0 SYNCS.PHASECHK.TRANS64 P0, [R0+URZ+0x22820], R3 ;  /* 0x02282003000085a7 */ /* 0x000ea4000800007f */
[----:B--2---:R-:W-:Y:S05]  /*130f0*/  @!P0 BRA `(.L_x_4763) ;  /* 0xfffffffc00f08947 */ /* 0x004fea000383ffff */
[----:B------:R-:W-:Y:S05]  /*13100*/  BRA `(.L_x_4831) ;  /* 0xffffffe000907947 */ /* 0x000fea000383ffff */
.L_x_4764:
        /* <DEDUP_REMOVED lines=11> */
.L_x_4833:
[----:B------:R-:W-:Y:S05]  /*131c0*/  BSYNC B0 ;  /* 0x0000000000007941 */ /* 0x000fea0003800000 */
.L_x_4832:
[----:B------:R-:W-:Y:S05]  /*131d0*/  BRA `(.L_x_4834) ;  /* 0xffffffe000787947 */ /* 0x000fea000383ffff */
.L_x_4767:
[----:B------:R-:W-:Y:S01]  /*131e0*/  BSSY B1, `(.L_x_4835) ;  /* 0x0000006000017945 */ /* 0x000fe20003800000 */
[----:B------:R-:W-:-:S07]  /*131f0*/  IMAD.MOV.U32 R15, RZ, RZ, -0x1 ;  /* 0xffffffffff0f7424 */ /* 0x000fce00078e00ff */
[----:B012--5:R-:W-:Y:S05]  /*13200*/  WARPSYNC.COLLECTIVE R15, `(.L_x_4836) ;  /* 0x000000000f0c7348 */ /* 0x027fea0003c00000 */
[----:B------:R-:W-:Y:S02]  /*13210*/  ELECT P6, UR62, PT ;  /* 0x00000000003e782f */ /* 0x000fe400038c0000 */
[----:B------:R-:W-:Y:S01]  /*13220*/  MOV R14, UR62 ;  /* 0x0000003e000e7c02 */ /* 0x000fe20008000f00 */
[----:B012--5:R-:W-:Y:S10]  /*13230*/  ENDCOLLECTIVE ;  /* 0x000000000000791b */ /* 0x027ff40003800000 */
.L_x_4836:
[----:B------:R-:W-:Y:S05]  /*13240*/  BSYNC B1 ;  /* 0x0000000000017941 */ /* 0x000fea0003800000 */
.L_x_4835:
[----:B------:R-:W-:Y:S05]  /*13250*/  BRA `(.L_x_4837) ;  /* 0xffffffe000707947 */ /* 0x000fea000383ffff */
.L_x_4769:
[----:B-1----:R1:W2:Y:S02]  /*13260*/  SYNCS.PHASECHK.TRANS64.TRYWAIT P0, [R6+URZ], R5 ;  /* 0x00000005060075a7 */ /* 0x0022a4000800017f */
[----:B--2---:R-:W-:Y:S05]  /*13270*/  @!P0 NANOSLEEP.SYNCS 0x989680 ;  /* 0x009896800000895d */ /* 0x004fea0003900000 */
[----:B------:R-:W2:Y:S02]  /*13280*/  @!P0 SYNCS.PHASECHK.TRANS64 P0, [R6+URZ], R5 ;  /* 0x00000005060085a7 */ /* 0x000ea4000800007f */
[----:B--2---:R-:W-:Y:S05]  /*13290*/  @!P0 BRA `(.L_x_4769) ;  /* 0xfffffffc00f08947 */ /* 0x004fea000383ffff */
[----:B------:R-:W-:Y:S05]  /*132a0*/  BRA `(.L_x_4838) ;  /* 0xffffffe000ac7947 */ /* 0x000fea000383ffff */
.L_x_4770:
[----:B--2---:R2:W3:Y:S02]  /*132b0*/  SYNCS.PHASECHK.TRANS64.TRYWAIT P0, [R7+URZ], R2 ;  /* 0x00000002070075a7 */ /* 0x0044e4000800017f */
[----:B---3--:R-:W-:Y:S05]  /*132c0*/  @!P0 NANOSLEEP.SYNCS 0x989680 ;  /* 0x009896800000895d */ /* 0x008fea0003900000 */
[----:B------:R-:W3:Y:S02]  /*132d0*/  @!P0 SYNCS.PHASECHK.TRANS64 P0, [R7+URZ], R2 ;  /* 0x00000002070085a7 */ /* 0x000ee4000800007f */
[----:B---3--:R-:W-:Y:S05]  /*132e0*/  @!P0 BRA `(.L_x_4770) ;  /* 0xfffffffc00f08947 */ /* 0x008fea000383ffff */
[----:B------:R-:W-:Y:S05]  /*132f0*/  BRA `(.L_x_4839) ;  /* 0xffffffe000a07947 */ /* 0x000fea000383ffff */
.L_x_4772:
[----:B---3--:R3:W4:Y:S02]  /*13300*/  SYNCS.PHASECHK.TRANS64.TRYWAIT P0, [R4+URZ], R5 ;  /* 0x00000005040075a7 */ /* 0x008724000800017f */
[----:B----4-:R-:W-:Y:S05]  /*13310*/  @!P0 NANOSLEEP.SYNCS 0x989680 ;  /* 0x009896800000895d */ /* 0x010fea0003900000 */
[----:B------:R-:W4:Y:S02]  /*13320*/  @!P0 SYNCS.PHASECHK.TRANS64 P0, [R4+URZ], R5 ;  /* 0x00000005040085a7 */ /* 0x000f24000800007f */
[----:B----4-:R-:W-:Y:S05]  /*13330*/  @!P0 BRA `(.L_x_4772) ;  /* 0xfffffffc00f08947 */ /* 0x010fea000383ffff */
[----:B------:R-:W-:Y:S05]  /*13340*/  BRA `(.L_x_4840) ;  /* 0xffffffe000a87947 */ /* 0x000fea000383ffff */
.L_x_4841:
        /* <DEDUP_REMOVED lines=11> */
.L_x_6051:


//--------------------- .text._ZN7cutlass13device_kernelIN5flash11enable_sm90INS1_16FlashAttnFwdSm90INS1_25CollectiveMainloopFwdSm90ILi2EN4cute5tupleIJNS5_1CILi1EEES8_S8_EEENS6_IJNS7_ILi128EEENS7_ILi96EEENS7_ILi64EEEEEELi256ENS_10bfloat16_tEfNS_4arch4Sm90ELb1ELb0ELb0ELb1ELb0ELb1ELb0ELb1ELb0ELb1ELb0ELb0EEENS1_21CollectiveEpilogueFwdINS6_IJSA_NS7_ILi256EEESB_EEES9_SE_SG_Li256ELb1ELb1ELb0ELb0EEENS1_36VarlenDynamicPersistentTileSchedulerILi128ELi96ELi256ELi128ELb0ELb1ELb1ELb1ELb1ELb1EEEEEEEEEvNT_6ParamsE --------------------------
	.section	.text._ZN7cutlass13device_kernelIN5flash11enable_sm90INS1_16FlashAttnFwdSm90INS1_25CollectiveMainloopFwdSm90ILi2EN4cute5tupleIJNS5_1CILi1EEES8_S8_EEENS6_IJNS7_ILi128EEENS7_ILi96EEENS7_ILi64EEEEEELi256ENS_10bfloat16_tEfNS_4arch4Sm90ELb1ELb0ELb0ELb1ELb0ELb1ELb0ELb1ELb0ELb1ELb0ELb0EEENS1_21CollectiveEpilogueFwdINS6_IJSA_NS7_ILi256EEESB_EEES9_SE_SG_Li256ELb1ELb1ELb0ELb0EEENS1_36VarlenDynamicPersistentTileSchedulerILi128ELi96ELi256ELi128ELb0ELb1ELb1ELb1ELb1ELb1EEEEEEEEEvNT_6ParamsE,"ax",@progbits
	.align	128
.text._ZN7cutlass13device_kernelIN5flash11enable_sm90INS1_16FlashAttnFwdSm90INS1_25CollectiveMainloopFwdSm90ILi2EN4cute5tupleIJNS5_1CILi1EEES8_S8_EEENS6_IJNS7_ILi128EEENS7_ILi96EEENS7_ILi64EEEEEELi256ENS_10bfloat16_tEfNS_4arch4Sm90ELb1ELb0ELb0ELb1ELb0ELb1ELb0ELb1ELb0ELb1ELb0ELb0EEENS1_21CollectiveEpilogueFwdINS6_IJSA_NS7_ILi256EEESB_EEES9_SE_SG_Li256ELb1ELb1ELb0ELb0EEENS1_36VarlenDynamicPersistentTileSchedulerILi128ELi96ELi256ELi128ELb0ELb1ELb1ELb1ELb1ELb1EEEEEEEEEvNT_6ParamsE:
        .type           _ZN7cutlass13device_kernelIN5flash11enable_sm90INS1_16FlashAttnFwdSm90INS1_25CollectiveMainloopFwdSm90ILi2EN4cute5tupleIJNS5_1CILi1EEES8_S8_EEENS6_IJNS7_ILi128EEENS7_ILi96EEENS7_ILi64EEEEEELi256ENS_10bfloat16_tEfNS_4arch4Sm90ELb1ELb0ELb0ELb1ELb0ELb1ELb0ELb1ELb0ELb1ELb0ELb0EEENS1_21CollectiveEpilogueFwdINS6_IJSA_NS7_ILi256EEESB_EEES9_SE_SG_Li256ELb1ELb1ELb0ELb0EEENS1_36VarlenDynamicPersistentTileSchedulerILi128ELi96ELi256ELi128ELb0ELb1ELb1ELb1ELb1ELb1EEEEEEEEEvNT_6ParamsE,@function
        .size           _ZN7cutlass13device_kernelIN5flash11enable_sm90INS1_16FlashAttnFwdSm90INS1_25CollectiveMainloopFwdSm90ILi2EN4cute5tupleIJNS5_1CILi1EEES8_S8_EEENS6_IJNS7_ILi128EEENS7_ILi96EEENS7_ILi64EEEEEELi256ENS_10bfloat16_tEfNS_4arch4Sm90ELb1ELb0ELb0ELb1ELb0ELb1ELb0ELb1ELb0ELb1ELb0ELb0EEENS1_21CollectiveEpilogueFwdINS6_IJSA_NS7_ILi256EEESB_EEES9_SE_SG_Li256ELb1ELb1ELb0ELb0EEENS1_36VarlenDynamicPersistentTileSchedulerILi128ELi96ELi256ELi128ELb0ELb1ELb1ELb1ELb1ELb1EEEEEEEEEvNT_6ParamsE,(.L_x_6052 - _ZN7cutlass13device_kernelIN5flash11enable_sm90INS1_16FlashAttnFwdSm90INS1_25CollectiveMainloopFwdSm90ILi2EN4cute5tupleIJNS5_1CILi1EEES8_S8_EEENS6_IJNS7_ILi128EEENS7_ILi96EEENS7_ILi64EEEEEELi256ENS_10bfloat16_tEfNS_4arch4Sm90ELb1ELb0ELb0ELb1ELb0ELb1ELb0ELb1ELb0ELb1ELb0ELb0EEENS1_21CollectiveEpilogueFwdINS6_IJSA_NS7_ILi256EEESB_EEES9_SE_SG_Li256ELb1ELb1ELb0ELb0EEENS1_36VarlenDynamicPersistentTileSchedulerILi128ELi96ELi256ELi128ELb0ELb1ELb1ELb1ELb1ELb1EEEEEEEEEvNT_6ParamsE)
        .other          _ZN7cutlass13device_kernelIN5flash11enable_sm90INS1_16FlashAttnFwdSm90INS1_25CollectiveMainloopFwdSm90ILi2EN4cute5tupleIJNS5_1CILi1EEES8_S8_EEENS6_IJNS7_ILi128EEENS7_ILi96EEENS7_ILi64EEEEEELi256ENS_10bfloat16_tEfNS_4arch4Sm90ELb1ELb0ELb0ELb1ELb0ELb1ELb0ELb1ELb0ELb1ELb0ELb0EEENS1_21CollectiveEpilogueFwdINS6_IJSA_NS7_ILi256EEESB_EEES9_SE_SG_Li256ELb1ELb1ELb0ELb0EEENS1_36VarlenDynamicPersistentTileSchedulerILi128ELi96ELi256ELi128ELb0ELb1ELb1ELb1ELb1ELb1EEEEEEEEEvNT_6ParamsE,@"STO_CUDA_ENTRY STV_DEFAULT"
_ZN7cutlass13device_kernelIN5flash11enable_sm90INS1_16FlashAttnFwdSm90INS1_25CollectiveMainloopFwdSm90ILi2EN4cute5tupleIJNS5_1CILi1EEES8_S8_EEENS6_IJNS7_ILi128EEENS7_ILi96EEENS7_ILi64EEEEEELi256ENS_10bfloat16_tEfNS_4arch4Sm90ELb1ELb0ELb0ELb1ELb0ELb1ELb0ELb1ELb0ELb1ELb0ELb0EEENS1_21CollectiveEpilogueFwdINS6_IJSA_NS7_ILi256EEESB_EEES9_SE_SG_Li256ELb1ELb1ELb0ELb0EEENS1_36VarlenDynamicPersistentTileSchedulerILi128ELi96ELi256ELi128ELb0ELb1ELb1ELb1ELb1ELb1EEEEEEEEEvNT_6ParamsE:
        /* <DEDUP_REMOVED lines=23> */
.L_x_4843:
[----:B------:R-:W-:Y:S05]  /*0170*/  BSYNC B0 ;  /* 0x0000000000007941 */ /* 0x000fea0003800000 */
.L_x_4842:
        /* <DEDUP_REMOVED lines=40> */
.L_x_4844:
        /* <DEDUP_REMOVED lines=22> */
.L_x_4845:
        /* <DEDUP_REMOVED lines=18> */
.L_x_4846:
        /* <DEDUP_REMOVED lines=22> */
.L_x_4847:
        /* <DEDUP_REMOVED lines=22> */
.L_x_4848:
        /* <DEDUP_REMOVED lines=9> */
.L_x_4851:
[----:B------:R-:W-:-:S08]  /*09d0*/  NOP ;  /* 0x0000000000007918 */ /* 0x000fd00000000000 */
[----:B------:R-:W0:Y:S02]  /*09e0*/  USETMAXREG.TRY_ALLOC.CTAPOOL UP0, 0xf0 ;  /* 0x000000f0000079c8 */ /* 0x000e240008000600 */
[----:B0-----:R-:W-:-:S13]  /*09f0*/  PLOP3.LUT P0, PT, PT, PT, UP0, 0x80, 0x0 ;  /* 0x000000000000781c */ /* 0x001fda0003f0f008 */
[----:B------:R-:W-:Y:S05]  /*0a00*/  @!P0 BRA `(.L_x_4851) ;  /* 0xfffffffc00f08947 */ /* 0x000fea000383ffff */
[----:B------:R-:W3:Y:S01]  /*0a10*/  LDL.LU R0, [R1+0x4] ;  /* 0x0000040001007983 */ /* 0x000ee20000300800 */
        /* <DEDUP_REMOVED lines=15> */
[----:B------:R0:W-:Y:S10]  /*0b10*/  STL [R1+0x4], R0 ;  /* 0x0000040001007387 */ /* 0x0001f40000100800 */
        /* <DEDUP_REMOVED lines=9> */
[-C--:B------:R-:W-:Y:S02]  /*0bb0*/  LEA.HI R214, R0, R11.reuse, RZ, 0x5 ;  /* 0x0000000b00d67211 */ /* 0x080fe400078f28ff */
[----:B------:R-:W-:Y:S02]  /*0bc0*/  LOP3.LUT R3, R2, 0xffffff80, RZ, 0xc0, !PT ;  /* 0xffffff8002037812 */ /* 0x000fe400078ec0ff */
[----:B------:R-:W-:Y:S02]  /*0bd0*/  LEA.HI R235, R0, R11, RZ, 0x3 ;  /* 0x0000000b00eb7211 */ /* 0x000fe400078f18ff */
[----:B------:R-:W-:Y:S01]  /*0be0*/  SHF.R.S32.HI R214, RZ, 0x5, R214 ;  /* 0x00000005ffd67819 */ /* 0x000fe200000114d6 */
[----:B------:R-:W-:Y:S01]  /*0bf0*/  IMAD.IADD R10, R11, 0x1, -R3 ;  /* 0x000000010b0a7824 */ /* 0x000fe200078e0a03 */
[----:B------:R-:W-:Y:S02]  /*0c00*/  SHF.R.S32.HI R13, RZ, 0x7, R2 ;  /* 0x00000007ff0d7819 */ /* 0x000fe40000011402 */
[----:B------:R-:W-:-:S02]  /*0c10*/  LOP3.LUT R224, R235, 0xfffffff8, RZ, 0xc0, !PT ;  /* 0xfffffff8ebe07812 */ /* 0x000fc400078ec0ff */
[----:B------:R-:W-:Y:S02]  /*0c20*/  SHF.R.S32.HI R5, RZ, 0x1f, R10 ;  /* 0x0000001fff057819 */ /* 0x000fe4000001140a */
[----:B------:R-:W-:Y:S01]  /*0c30*/  LEA.HI R2, R2, R13, RZ, 0x1 ;  /* 0x0000000d02027211 */ /* 0x000fe200078f08ff */
[----:B------:R-:W-:Y:S01]  /*0c40*/  IMAD.IADD R224, R11, 0x1, -R224 ;  /* 0x000000010be07824 */ /* 0x000fe200078e0ae0 */
[CC--:B------:R-:W-:Y:S02]  /*0c50*/  LEA.HI R7, R5.reuse, R10.reuse, RZ, 0x2 ;  /* 0x0000000a05077211 */ /* 0x0c0fe400078f10ff */
[----:B------:R-:W-:Y:S01]  /*0c60*/  LEA.HI R8, R5, R10, RZ, 0x5 ;  /* 0x0000000a05087211 */ /* 0x000fe200078f28ff */
[----:B------:R-:W-:Y:S01]  /*0c70*/  IMAD.SHL.U32 R209, R224, 0x8, RZ ;  /* 0x00000008e0d17824 */ /* 0x000fe200078e00ff */
[--C-:B------:R-:W-:Y:S02]  /*0c80*/  SHF.R.S32.HI R4, RZ, 0x2, R7.reuse ;  /* 0x00000002ff047819 */ /* 0x100fe40000011407 */
[----:B------:R-:W-:Y:S01]  /*0c90*/  SHF.R.S32.HI R3, RZ, 0x1f, R7 ;  /* 0x0000001fff037819 */ /* 0x000fe20000011407 */
[C---:B------:R-:W-:Y:S01]  /*0ca0*/  VIADD R219, R209.reuse, 0x80 ;  /* 0x00000080d1db7836 */ /* 0x040fe20000000000 */
[----:B------:R-:W-:Y:S01]  /*0cb0*/  SHF.R.S32.HI R8, RZ, 0x5, R8 ;  /* 0x00000005ff087819 */ /* 0x000fe20000011408 */
[----:B------:R-:W-:Y:S01]  /*0cc0*/  VIADD R220, R209, 0x40 ;  /* 0x00000040d1dc7836 */ /* 0x000fe20000000000 */
[----:B------:R-:W-:Y:S01]  /*0cd0*/  LEA.HI R6, R3, R4, RZ, 0x3 ;  /* 0x0000000403067211 */ /* 0x000fe200078f18ff */
[----:B------:R-:W-:Y:S01]  /*0ce0*/  VIADD R221, R209, 0xc0 ;  /* 0x000000c0d1dd7836 */ /* 0x000fe20000000000 */
[----:B------:R-:W-:-:S02]  /*0cf0*/  LEA.HI R3, R0, R11, RZ, 0x4 ;  /* 0x0000000b00037211 */ /* 0x000fc400078f20ff */
[----:B------:R-:W-:Y:S02]  /*0d00*/  LOP3.LUT R9, R6, 0xfffffff8, RZ, 0xc0, !PT ;  /* 0xfffffff806097812 */ /* 0x000fe400078ec0ff */
[----:B------:R-:W-:Y:S02]  /*0d10*/  SHF.R.S32.HI R6, RZ, 0x4, R3 ;  /* 0x00000004ff067819 */ /* 0x000fe40000011403 */
[----:B------:R-:W-:Y:S01]  /*0d20*/  LEA.HI R0, R0, R11, RZ, 0x2 ;  /* 0x0000000b00007211 */ /* 0x000fe200078f10ff */
[----:B------:R-:W-:Y:S01]  /*0d30*/  IMAD.IADD R9, R4, 0x1, -R9 ;  /* 0x0000000104097824 */ /* 0x000fe200078e0a09 */
[C---:B------:R-:W-:Y:S02]  /*0d40*/  LOP3.LUT R4, R3.reuse, 0x3fffff0, RZ, 0xc0, !PT ;  /* 0x03fffff003047812 */ /* 0x040fe400078ec0ff */
[----:B------:R-:W-:Y:S01]  /*0d50*/  LEA.HI R3, R3, R6, RZ, 0x1 ;  /* 0x0000000603037211 */ /* 0x000fe200078f08ff */
[----:B------:R-:W-:Y:S01]  /*0d60*/  IMAD R9, R8, 0x10, R9 ;  /* 0x0000001008097824 */ /* 0x000fe200078e0209 */
[----:B------:R-:W-:-:S02]  /*0d70*/  SHF.R.S32.HI R22, RZ, 0x2, R0 ;  /* 0x00000002ff167819 */ /* 0x000fc40000011400 */
[----:B------:R-:W-:Y:S01]  /*0d80*/  LOP3.LUT R5, R3, 0x1ffffffe, RZ, 0xc0, !PT ;  /* 0x1ffffffe03057812 */ /* 0x000fe200078ec0ff */
[----:B------:R-:W-:Y:S01]  /*0d90*/  IMAD.IADD R3, R11, 0x1, -R4 ;  /* 0x000000010b037824 */ /* 0x000fe200078e0a04 */
[----:B------:R-:W-:Y:S01]  /*0da0*/  LOP3.LUT R237, R0, 0xfffffffc, RZ, 0xc0, !PT ;  /* 0xfffffffc00ed7812 */ /* 0x000fe200078ec0ff */
[----:B------:R-:W-:Y:S01]  /*0db0*/  VIADD R231, R22, 0x40 ;  /* 0x0000004016e77836 */ /* 0x000fe20000000000 */
[----:B------:R-:W-:Y:S01]  /*0dc0*/  LOP3.LUT R2, R2, 0x3fffffe, RZ, 0xc0, !PT ;  /* 0x03fffffe02027812 */ /* 0x000fe200078ec0ff */
[----:B------:R-:W-:Y:S01]  /*0dd0*/  IMAD.IADD R5, R6, 0x1, -R5 ;  /* 0x0000000106057824 */ /* 0x000fe200078e0a05 */
[----:B------:R-:W-:Y:S01]  /*0de0*/  LOP3.LUT R218, R7, 0x7ffffffc, RZ, 0xc0, !PT ;  /* 0x7ffffffc07da7812 */ /* 0x000fe200078ec0ff */
[----:B------:R-:W-:Y:S01]  /*0df0*/  IMAD R4, R214, 0x10, R3 ;  /* 0x00000010d6047824 */ /* 0x000fe200078e0203 */
[----:B------:R-:W-:Y:S01]  /*0e00*/  SHF.R.S32.HI R3, RZ, 0x1f, R0 ;  /* 0x0000001fff037819 */ /* 0x000fe20000011400 */
[----:B------:R-:W-:Y:S01]  /*0e10*/  IMAD.IADD R237, R11, 0x1, -R237 ;  /* 0x000000010bed7824 */ /* 0x000fe200078e0aed */
[----:B------:R-:W-:Y:S01]  /*0e20*/  SHF.R.S32.HI R235, RZ, 0x3, R235 ;  /* 0x00000003ffeb7819 */ /* 0x000fe200000114eb */
[----:B------:R-:W-:Y:S01]  /*0e30*/  IMAD R5, R4, 0x8, R5 ;  /* 0x0000000804057824 */ /* 0x000fe200078e0205 */
[----:B------:R-:W-:Y:S01]  /*0e40*/  SHF.R.S32.HI R4, RZ, 0x1f, R231 ;  /* 0x0000001fff047819 */ /* 0x000fe200000114e7 */
[----:B------:R-:W-:Y:S01]  /*0e50*/  IMAD.SHL.U32 R212, R231, 0x40, RZ ;  /* 0x00000040e7d47824 */ /* 0x000fe200078e00ff */
[----:B------:R-:W-:Y:S01]  /*0e60*/  LEA.HI R3, R3, R22, RZ, 0x3 ;  /* 0x0000001603037211 */ /* 0x000fe200078f18ff */
[C---:B------:R-:W-:Y:S01]  /*0e70*/  IMAD.SHL.U32 R204, R237.reuse, 0x4, RZ ;  /* 0x00000004edcc7824 */ /* 0x040fe200078e00ff */
[----:B------:R-:W-:Y:S01]  /*0e80*/  LEA.HI R4, R4, R231, RZ, 0x3 ;  /* 0x000000e704047211 */ /* 0x000fe200078f18ff */
[----:B------:R-:W-:Y:S01]  /*0e90*/  IMAD.SHL.U32 R16, R237, 0x8, RZ ;  /* 0x00000008ed107824 */ /* 0x000fe200078e00ff */
[----:B------:R-:W-:Y:S01]  /*0ea0*/  LOP3.LUT R3, R3, 0xfffffff8, RZ, 0xc0, !PT ;  /* 0xfffffff803037812 */ /* 0x000fe200078ec0ff */
[----:B------:R-:W-:Y:S01]  /*0eb0*/  IMAD.IADD R2, R13, 0x1, -R2 ;  /* 0x000000010d027824 */ /* 0x000fe200078e0a02 */
[----:B------:R-:W-:Y:S01]  /*0ec0*/  LOP3.LUT R212, R212, 0x1c0, RZ, 0xc0, !PT ;  /* 0x000001c0d4d47812 */ /* 0x000fe200078ec0ff */
[----:B------:R-:W-:Y:S01]  /*0ed0*/  IMAD.SHL.U32 R4, R4, 0x40, RZ ;  /* 0x0000004004047824 */ /* 0x000fe200078e00ff */
[----:B------:R-:W-:Y:S01]  /*0ee0*/  LEA.HI R0, R237, R237, RZ, 0x1 ;  /* 0x000000eded007211 */ /* 0x000fe200078f08ff */
[----:B------:R-:W-:Y:S01]  /*0ef0*/  VIADD R207, R204, 0x10 ;  /* 0x00000010cccf7836 */ /* 0x000fe20000000000 */
[----:B------:R-:W-:Y:S01]  /*0f00*/  LOP3.LUT R6, R212, 0x38, R16, 0xf8, !PT ;  /* 0x00000038d4067812 */ /* 0x000fe200078ef810 */
[----:B------:R-:W-:Y:S01]  /*0f10*/  IMAD.IADD R234, R22, 0x1, -R3 ;  /* 0x0000000116ea7824 */ /* 0x000fe200078e0a03 */
[----:B------:R-:W-:Y:S01]  /*0f20*/  SHF.R.S32.HI R3, RZ, 0x1f, R209 ;  /* 0x0000001fff037819 */ /* 0x000fe200000114d1 */
[----:B------:R-:W-:Y:S01]  /*0f30*/  IMAD R8, R2, 0x40, R9 ;  /* 0x0000004002087824 */ /* 0x000fe200078e0209 */
[----:B------:R-:W-:Y:S01]  /*0f40*/  SHF.R.U32.HI R3, RZ, 0x3, R212 ;  /* 0x00000003ff037819 */ /* 0x000fe200000116d4 */
[----:B------:R-:W-:Y:S01]  /*0f50*/  IMAD.MOV.U32 R2, RZ, RZ, RZ ;  /* 0x000000ffff027224 */ /* 0x000fe200078e00ff */
[----:B------:R-:W-:Y:S01]  /*0f60*/  LOP3.LUT R215, R4, 0xfffffe00, RZ, 0xc0, !PT ;  /* 0xfffffe0004d77812 */ /* 0x000fe200078ec0ff */
[----:B------:R-:W-:Y:S01]  /*0f70*/  IMAD.IADD R218, R10, 0x1, -R218 ;  /* 0x000000010ada7824 */ /* 0x000fe200078e0ada */
[----:B------:R-:W-:Y:S01]  /*0f80*/  SHF.R.S32.HI R4, RZ, 0x1f, R207 ;  /* 0x0000001fff047819 */ /* 0x000fe200000114cf */
[----:B------:R-:W-:Y:S01]  /*0f90*/  STL [R1+0x1c], R8 ;  /* 0x00001c0801007387 */ /* 0x000fe20000100800 */
[----:B------:R-:W-:-:S02]  /*0fa0*/  LOP3.LUT R3, R215, R6, R3, 0xf6, !PT ;  /* 0x00000006d7037212 */ /* 0x000fc400078ef603 */
[----:B------:R-:W-:Y:S01]  /*0fb0*/  LOP3.LUT R0, R0, 0x1ffffffe, RZ, 0xc0, !PT ;  /* 0x1ffffffe00007812 */ /* 0x000fe200078ec0ff */
[----:B------:R0:W-:Y:S01]  /*0fc0*/  STL [R1+0x8], R4 ;  /* 0x0000080401007387 */ /* 0x0001e20000100800 */
[----:B------:R-:W-:Y:S01]  /*0fd0*/  SHF.R.S32.HI R233, RZ, 0x1f, R22 ;  /* 0x0000001fffe97819 */ /* 0x000fe20000011416 */
[----:B------:R-:W-:Y:S01]  /*0fe0*/  IMAD R3, R3, 0x2, R18 ;  /* 0x0000000203037824 */ /* 0x000fe200078e0212 */
[----:B------:R-:W-:Y:S01]  /*0ff0*/  SHF.R.S32.HI R17, RZ, 0x1f, R16 ;  /* 0x0000001fff117819 */ /* 0x000fe20000011410 */
[----:B------:R-:W-:Y:S01]  /*1000*/  IMAD.IADD R0, R237, 0x1, -R0 ;  /* 0x00000001ed007824 */ /* 0x000fe200078e0a00 */
[----:B------:R-:W-:Y:S02]  /*1010*/  SHF.R.S32.HI R7, RZ, 0x1f, R220 ;  /* 0x0000001fff077819 */ /* 0x000fe400000114dc */
[----:B------:R-:W-:Y:S01]  /*1020*/  SHF.R.S32.HI R6, RZ, 0x1f, R221 ;  /* 0x0000001fff067819 */ /* 0x000fe200000114dd */
[----:B------:R-:W-:Y:S01]  /*1030*/  IMAD R217, R0, 0x8, R8 ;  /* 0x0000000800d97824 */ /* 0x000fe200078e0208 */
[----:B0-----:R-:W-:Y:S01]  /*1040*/  SHF.R.S32.HI R4, RZ, 0x1f, R219 ;  /* 0x0000001fff047819 */ /* 0x001fe200000114db */
[----:B------:R-:W-:-:S05]  /*1050*/  IMAD.SHL.U32 R4, R5, 0x8, RZ ;  /* 0x0000000805047824 */ /* 0x000fca00078e00ff */
[----:B------:R0:W-:Y:S04]  /*1060*/  STL [R1+0x20], R4 ;  /* 0x0000200401007387 */ /* 0x0001e80000100800 */
[----:B------:R0:W-:Y:S02]  /*1070*/  STL [R1+0x10], R3 ;  /* 0x0000100301007387 */ /* 0x0001e40000100800 */
[----:B0-2---:R-:W-:-:S07]  /*1080*/  LOP3.LUT R208, R12, 0x1, RZ, 0xfc, !PT ;  /* 0x000000010cd07812 */ /* 0x005fce00078efcff */
.L_x_4999:
        /* <DEDUP_REMOVED lines=50> */
.L_x_4853:
[----:B------:R-:W-:Y:S01]  /*13b0*/  ULDC.64 UR4, c[0x0][0xa20] ;  /* 0x0002880000047ab9 */ /* 0x000fe20000000a00 */
[----:B------:R-:W-:Y:S01]  /*13c0*/  IMAD.MOV.U32 R226, RZ, RZ, R94 ;  /* 0x000000ffffe27224 */ /* 0x000fe200078e005e */
[----:B------:R-:W-:-:S04]  /*13d0*/  ISETP.NE.U32.AND P1, PT, RZ, UR4, PT ;  /* 0x00000004ff007c0c */ /* 0x000fc8000bf25070 */
[----:B------:R-:W-:-:S13]  /*13e0*/  ISETP.NE.AND.EX P1, PT, RZ, UR5, PT, P1 ;  /* 0x00000005ff007c0c */ /* 0x000fda000bf25310 */
[----:B------:R-:W-:Y:S05]  /*13f0*/  @!P1 BRA `(.L_x_4854) ;  /* 0x0000000000109947 */ /* 0x000fea0003800000 */
[----:B------:R-:W-:-:S04]  /*1400*/  IADD3 R4, P0, R228, UR4, RZ ;  /* 0x00000004e4047c10 */ /* 0x000fc8000ff1e0ff */
[----:B------:R-:W-:-:S05]  /*1410*/  IADD3.X R5, R229, UR5, RZ, P0, !PT ;  /* 0x00000005e5057c10 */ /* 0x000fca00087fe4ff */
[----:B------:R0:W5:Y:S01]  /*1420*/  LDG.E R30, desc[UR40][R4.64] ;  /* 0x00000028041e7981 */ /* 0x000162000c1e1900 */
[----:B------:R-:W-:Y:S05]  /*1430*/  BRA `(.L_x_4855) ;  /* 0x0000000000107947 */ /* 0x000fea0003800000 */
.L_x_4854:
[----:B------:R-:W-:Y:S05]  /*1440*/  @!P0 BRA `(.L_x_4855) ;  /* 0x00000000000c8947 */ /* 0x000fea0003800000 */
[----:B------:R-:W2:Y:S04]  /*1450*/  LDG.E R5, desc[UR40][R8.64] ;  /* 0x0000002808057981 */ /* 0x000ea8000c1e1900 */
[----:B------:R-:W2:Y:S02]  /*1460*/  LDG.E R30, desc[UR40][R8.64+0x4] ;  /* 0x00000428081e7981 */ /* 0x000ea4000c1e1900 */
[----:B--2---:R-:W-:-:S07]  /*1470*/  IMAD.IADD R30, R30, 0x1, -R5 ;  /* 0x000000011e1e7824 */ /* 0x004fce00078e0a05 */
.L_x_4855:
[----:B------:R-:W-:Y:S01]  /*1480*/  ULDC.64 UR4, c[0x0][0xa10] ;  /* 0x0002840000047ab9 */ /* 0x000fe20000000a00 */
[----:B------:R-:W1:Y:S01]  /*1490*/  LDC R8, c[0x0][0x448] ;  /* 0x00011200ff087b82 */ /* 0x000e620000000800 */
[----:B------:R-:W-:-:S04]  /*14a0*/  ISETP.NE.U32.AND P0, PT, RZ, UR4, PT ;  /* 0x00000004ff007c0c */ /* 0x000fc8000bf05070 */
[----:B------:R-:W-:Y:S01]  /*14b0*/  ISETP.NE.AND.EX P0, PT, RZ, UR5, PT, P0 ;  /* 0x00000005ff007c0c */ /* 0x000fe2000bf05300 */
[----:B------:R-:W-:-:S12]  /*14c0*/  ULDC.64 UR4, c[0x0][0xa30] ;  /* 0x00028c0000047ab9 */ /* 0x000fd80000000a00 */
[----:B0-----:R-:W0:Y:S02]  /*14d0*/  @P0 LDC.64 R4, c[0x0][0xa10] ;  /* 0x00028400ff040b82 */ /* 0x001e240000000a00 */
[----:B0-----:R-:W-:-:S05]  /*14e0*/  @P0 IMAD.WIDE R4, R31, 0x4, R4 ;  /* 0x000000041f040825 */ /* 0x001fca00078e0204 */
[----:B------:R-:W2:Y:S04]  /*14f0*/  @P0 LDG.E R0, desc[UR40][R4.64] ;  /* 0x0000002804000981 */ /* 0x000ea8000c1e1900 */
[----:B------:R0:W2:Y:S01]  /*1500*/  @P0 LDG.E R9, desc[UR40][R4.64+0x4] ;  /* 0x0000042804090981 */ /* 0x0000a2000c1e1900 */
[----:B------:R-:W-:Y:S01]  /*1510*/  ISETP.NE.U32.AND P1, PT, RZ, UR4, PT ;  /* 0x00000004ff007c0c */ /* 0x000fe2000bf25070 */
[----:B-----5:R-:W-:-:S03]  /*1520*/  IMAD.MOV.U32 R38, RZ, RZ, R30 ;  /* 0x000000ffff267224 */ /* 0x020fc600078e001e */
[----:B------:R-:W-:-:S13]  /*1530*/  ISETP.NE.AND.EX P1, PT, RZ, UR5, PT, P1 ;  /* 0x00000005ff007c0c */ /* 0x000fda000bf25310 */
[----:B------:R-:W-:-:S04]  /*1540*/  @P1 IADD3 R6, P2, R228, UR4, RZ ;  /* 0x00000004e4061c10 */ /* 0x000fc8000ff5e0ff */
[----:B------:R-:W-:-:S05]  /*1550*/  @P1 IADD3.X R7, R229, UR5, RZ, P2, !PT ;  /* 0x00000005e5071c10 */ /* 0x000fca00097fe4ff */
[----:B------:R3:W5:Y:S01]  /*1560*/  @P1 LDG.E R38, desc[UR40][R6.64] ;  /* 0x0000002806261981 */ /* 0x000762000c1e1900 */
[----:B-1----:R-:W-:Y:S01]  /*1570*/  ISETP.NE.AND P1, PT, R8, 0x1, PT ;  /* 0x000000010800780c */ /* 0x002fe20003f25270 */
[----:B------:R-:W-:Y:S02]  /*1580*/  IMAD.SHL.U32 R210, R93, 0x80, RZ ;  /* 0x000000805dd27824 */ /* 0x000fe400078e00ff */
[----:B------:R-:W-:Y:S02]  /*1590*/  IMAD.IADD R8, R30, 0x1, -R3 ;  /* 0x000000011e087824 */ /* 0x000fe400078e0a03 */
[----:B0-----:R-:W-:-:S08]  /*15a0*/  VIADD R4, R210, 0x7f ;  /* 0x0000007fd2047836 */ /* 0x001fd00000000000 */
[----:B------:R-:W0:Y:S08]  /*15b0*/  @P1 LDC R11, c[0x0][0x44c] ;  /* 0x00011300ff0b1b82 */ /* 0x000e300000000800 */
[----:B------:R-:W1:Y:S01]  /*15c0*/  @P1 LDC R5, c[0x0][0x450] ;  /* 0x00011400ff051b82 */ /* 0x000e620000000800 */
[----:B--2---:R-:W-:Y:S02]  /*15d0*/  @P0 IMAD.IADD R24, R9, 0x1, -R0 ;  /* 0x0000000109180824 */ /* 0x004fe400078e0a00 */
[----:B0-----:R-:W-:-:S04]  /*15e0*/  @P1 IMAD.HI.U32 R0, R4, R11, RZ ;  /* 0x0000000b04001227 */ /* 0x001fc800078e00ff */
[----:B------:R-:W-:Y:S01]  /*15f0*/  IMAD.IADD R213, R8, 0x1, R24 ;  /* 0x0000000108d57824 */ /* 0x000fe200078e0218 */
[----:B-1----:R-:W-:-:S03]  /*1600*/  @P1 SHF.R.U32.HI R4, RZ, R5, R0 ;  /* 0x00000005ff041219 */ /* 0x002fc60000011600 */
        /* <DEDUP_REMOVED lines=8> */
[----:B------:R-:W-:Y:S01]  /*1690*/  LEA.HI.SX32 R5, R4, R5, 0x1c ;  /* 0x0000000504057211 */ /* 0x000fe200078fe2ff */
[----:B------:R-:W-:-:S03]  /*16a0*/  IMAD.MOV R4, RZ, RZ, -R8 ;  /* 0x000000ffff047224 */ /* 0x000fc600078e0a08 */
[----:B------:R-:W-:Y:S02]  /*16b0*/  VIMNMX R5, R216, R5, PT ;  /* 0x00000005d8057248 */ /* 0x000fe40003fe0100 */
[----:B------:R-:W-:-:S03]  /*16c0*/  VIMNMX R4, RZ, R4, !PT ;  /* 0x00000004ff047248 */ /* 0x000fc60007fe0100 */
        /* <DEDUP_REMOVED lines=12> */
[----:B---3--:R-:W-:Y:S05]  /*1790*/  @!P1 BRA `(.L_x_4856) ;  /* 0x0000004000709947 */ /* 0x008fea0003800000 */
        /* <DEDUP_REMOVED lines=20> */
.L_x_4858:
[----:B------:R-:W-:Y:S05]  /*18e0*/  BSYNC B6 ;  /* 0x0000000000067941 */ /* 0x000fea0003800000 */
.L_x_4857:
        /* <DEDUP_REMOVED lines=20> */
.L_x_4860:
[----:B------:R-:W-:Y:S05]  /*1a30*/  BSYNC B6 ;  /* 0x0000000000067941 */ /* 0x000fea0003800000 */
.L_x_4859:
        /* <DEDUP_REMOVED lines=8> */
[C---:B------:R-:W-:Y:S02]  /*1ac0*/  VIADD R62, R16.reuse, 0x20 ;  /* 0x00000020103e7836 */ /* 0x040fe40000000000 */
[----:B------:R-:W-:Y:S01]  /*1ad0*/  VIADD R63, R16, 0x40 ;  /* 0x00000040103f7836 */ /* 0x000fe20000000000 */
[----:B------:R-:W2:Y:S07]  /*1ae0*/  LDC.64 R14, c[0x0][0x408] ;  /* 0x00010200ff0e7b82 */ /* 0x000eae0000000a00 */
[----:B------:R-:W-:Y:S01]  /*1af0*/  @P0 IADD3 R4, P1, R228, UR4, RZ ;  /* 0x00000004e4040c10 */ /* 0x000fe2000ff3e0ff */
[----:B------:R-:W-:Y:S01]  /*1b00*/  VIADD R64, R16, 0x60 ;  /* 0x0000006010407836 */ /* 0x000fe20000000000 */
[----:B------:R-:W3:Y:S02]  /*1b10*/  LDC.64 R36, c[0x0][0x3f8] ;  /* 0x0000fe00ff247b82 */ /* 0x000ee40000000a00 */
[----:B------:R-:W-:Y:S01]  /*1b20*/  @P0 IADD3.X R5, R229, UR5, RZ, P1, !PT ;  /* 0x00000005e5050c10 */ /* 0x000fe20008ffe4ff */
[----:B------:R-:W-:-:S04]  /*1b30*/  ULDC.64 UR4, c[0x0][0x308] ;  /* 0x0000c20000047ab9 */ /* 0x000fc80000000a00 */
[----:B------:R4:W4:Y:S01]  /*1b40*/  @P0 LDG.E R31, desc[UR40][R4.64] ;  /* 0x00000028041f0981 */ /* 0x000922000c1e1900 */
[----:B------:R-:W-:Y:S01]  /*1b50*/  SHF.R.S32.HI R42, RZ, 0x1f, R61 ;  /* 0x0000001fff2a7819 */ /* 0x000fe2000001143d */
[-C--:B-1----:R-:W-:Y:S01]  /*1b60*/  IMAD.WIDE.U32 R6, R61, R8.reuse, RZ ;  /* 0x000000083d067225 */ /* 0x082fe200078e00ff */
[----:B------:R-:W-:Y:S01]  /*1b70*/  ISETP.NE.U32.AND P0, PT, RZ, UR6, PT ;  /* 0x00000006ff007c0c */ /* 0x000fe2000bf05070 */
[----:B------:R-:W1:Y:S01]  /*1b80*/  LDC R43, c[0x0][0x3f4] ;  /* 0x0000fd00ff2b7b82 */ /* 0x000e620000000800 */
        /* <DEDUP_REMOVED lines=8> */
[----:B------:R-:W-:Y:S01]  /*1c10*/  SHF.L.U64.HI R67, R8, 0x6, R9 ;  /* 0x0000000608437819 */ /* 0x000fe20000010209 */
[----:B------:R-:W-:Y:S01]  /*1c20*/  IMAD.IADD R7, R7, 0x1, R3 ;  /* 0x0000000107077824 */ /* 0x000fe200078e0203 */
[----:B--2---:R-:W-:Y:S01]  /*1c30*/  SHF.L.U64.HI R69, R14, 0x6, R15 ;  /* 0x000000060e457819 */ /* 0x004fe2000001020f */
[----:B------:R-:W-:Y:S01]  /*1c40*/  IMAD R3, R11, UR4, RZ ;  /* 0x000000040b037c24 */ /* 0x000fe2000f8e02ff */
[----:B---3--:R-:W-:Y:S01]  /*1c50*/  SHF.L.U64.HI R72, R36, 0x6, R37 ;  /* 0x0000000624487819 */ /* 0x008fe20000010225 */
[----:B----4-:R-:W-:Y:S01]  /*1c60*/  IMAD.WIDE.U32 R4, R94, UR4, R6 ;  /* 0x000000045e047c25 */ /* 0x010fe2000f8e0006 */
[----:B------:R-:W-:-:S03]  /*1c70*/  SHF.R.S32.HI R75, RZ, 0x1f, R231 ;  /* 0x0000001fff4b7819 */ /* 0x000fc600000114e7 */
[----:B------:R-:W-:Y:S01]  /*1c80*/  IMAD R3, R94, UR5, R3 ;  /* 0x000000055e037c24 */ /* 0x000fe2000f8e0203 */
[----:B------:R-:W-:Y:S01]  /*1c90*/  ULDC.64 UR4, c[0x0][0x310] ;  /* 0x0000c40000047ab9 */ /* 0x000fe20000000a00 */
[----:B------:R-:W-:-:S04]  /*1ca0*/  IMAD.WIDE.U32 R6, R22, R8, R16 ;  /* 0x0000000816067225 */ /* 0x000fc800078e0010 */
[----:B------:R-:W-:Y:S02]  /*1cb0*/  IMAD.IADD R5, R5, 0x1, R3 ;  /* 0x0000000105057824 */ /* 0x000fe400078e0203 */
[C---:B------:R-:W-:Y:S02]  /*1cc0*/  VIADD R65, R16.reuse, 0x80 ;  /* 0x0000008010417836 */ /* 0x040fe40000000000 */
[C---:B------:R-:W-:Y:S02]  /*1cd0*/  VIADD R66, R16.reuse, 0xa0 ;  /* 0x000000a010427836 */ /* 0x040fe40000000000 */
[----:B------:R-:W-:Y:S02]  /*1ce0*/  VIADD R30, R16, 0xe0 ;  /* 0x000000e0101e7836 */ /* 0x000fe40000000000 */
[----:B------:R-:W-:Y:S02]  /*1cf0*/  IMAD.SHL.U32 R71, R234, 0x40, RZ ;  /* 0x00000040ea477824 */ /* 0x000fe400078e00ff */
[----:B------:R-:W-:-:S02]  /*1d00*/  IMAD.MOV.U32 R77, RZ, RZ, 0x20 ;  /* 0x00000020ff4d7424 */ /* 0x000fc400078e00ff */
[----:B------:R-:W-:Y:S01]  /*1d10*/  VIADD R76, R44, 0x8 ;  /* 0x000000082c4c7836 */ /* 0x000fe20000000000 */
[----:B------:R-:W-:Y:S01]  /*1d20*/  LOP3.LUT R71, R71, 0x1c0, RZ, 0xc0, !PT ;  /* 0x000001c047477812 */ /* 0x000fe200078ec0ff */
[----:B------:R-:W-:Y:S01]  /*1d30*/  IMAD.SHL.U32 R68, R8, 0x40, RZ ;  /* 0x0000004008447824 */ /* 0x000fe200078e00ff */
[----:B------:R-:W-:Y:S01]  /*1d40*/  SHF.R.U32.HI R44, RZ, 0x3, R212 ;  /* 0x00000003ff2c7819 */ /* 0x000fe200000116d4 */
[----:B------:R-:W-:Y:S01]  /*1d50*/  IMAD R81, R15, 0x60, RZ ;  /* 0x000000600f517824 */ /* 0x000fe200078e02ff */
[----:B------:R-:W-:Y:S01]  /*1d60*/  SHF.R.U32.HI R74, RZ, 0x3, R71 ;  /* 0x00000003ff4a7819 */ /* 0x000fe20000011647 */
[----:B------:R-:W-:Y:S02]  /*1d70*/  IMAD.SHL.U32 R70, R14, 0x40, RZ ;  /* 0x000000400e467824 */ /* 0x000fe400078e00ff */
[----:B------:R-:W-:Y:S02]  /*1d80*/  IMAD.SHL.U32 R73, R36, 0x40, RZ ;  /* 0x0000004024497824 */ /* 0x000fe400078e00ff */
[----:B-1----:R-:W-:Y:S01]  /*1d90*/  IMAD.SHL.U32 R78, R43, 0x2, RZ ;  /* 0x000000022b4e7824 */ /* 0x002fe200078e00ff */
[----:B------:R-:W-:-:S02]  /*1da0*/  SHF.R.S32.HI R0, RZ, 0x1f, R31 ;  /* 0x0000001fff007819 */ /* 0x000fc4000001141f */
[----:B------:R-:W-:Y:S02]  /*1db0*/  SEL R21, R31, RZ, !P0 ;  /* 0x000000ff1f157207 */ /* 0x000fe40004000000 */
[----:B------:R-:W-:-:S03]  /*1dc0*/  SEL R20, R0, RZ, !P0 ;  /* 0x000000ff00147207 */ /* 0x000fc60004000000 */
[----:B------:R-:W-:-:S04]  /*1dd0*/  IMAD.WIDE.U32 R4, R21, UR4, R4 ;  /* 0x0000000415047c25 */ /* 0x000fc8000f8e0004 */
[----:B------:R-:W-:Y:S01]  /*1de0*/  IMAD R0, R20, UR4, RZ ;  /* 0x0000000414007c24 */ /* 0x000fe2000f8e02ff */
[----:B------:R-:W-:-:S03]  /*1df0*/  IADD3 R39, P0, R4, R6, RZ ;  /* 0x0000000604277210 */ /* 0x000fc60007f1e0ff */
[----:B------:R-:W-:Y:S01]  /*1e00*/  IMAD R3, R21, UR5, R0 ;  /* 0x0000000515037c24 */ /* 0x000fe2000f8e0200 */
[----:B------:R-:W-:Y:S05]  /*1e10*/  @!P6 WARPSYNC.ALL ;  /* 0x000000000000e948 */ /* 0x000fea0003800000 */
[----:B------:R-:W-:Y:S01]  /*1e20*/  ULDC UR4, c[0x0][0x320] ;  /* 0x0000c80000047ab9 */ /* 0x000fe20000000800 */
[----:B------:R-:W-:Y:S01]  /*1e30*/  IMAD R0, R22, R9, R10 ;  /* 0x0000000916007224 */ /* 0x000fe200078e020a */
[----:B------:R-:W-:Y:S01]  /*1e40*/  @!P6 BAR.SYNC.DEFER_BLOCKING 0x9, 0x100 ;  /* 0x024400000000eb1d */ /* 0x000fe20000010000 */
[----:B------:R-:W-:Y:S01]  /*1e50*/  IMAD.IADD R3, R5, 0x1, R3 ;  /* 0x0000000105037824 */ /* 0x000fe200078e0203 */
[----:B------:R-:W-:-:S02]  /*1e60*/  ISETP.GE.AND P1, PT, R62, UR4, PT ;  /* 0x000000043e007c0c */ /* 0x000fc4000bf26270 */
[----:B------:R-:W-:Y:S02]  /*1e70*/  ISETP.GE.AND P2, PT, R12, UR4, PT ;  /* 0x000000040c007c0c */ /* 0x000fe4000bf46270 */
        /* <DEDUP_REMOVED lines=25> */
[----:B------:R-:W-:Y:S01]  /*2010*/  IMAD R30, R233, R36, RZ ;  /* 0x00000024e91e7224 */ /* 0x000fe200078e02ff */
[----:B------:R-:W-:Y:S01]  /*2020*/  ISETP.GE.AND P0, PT, R16, R43, PT ;  /* 0x0000002b1000720c */ /* 0x000fe20003f06270 */
[----:B------:R-:W-:Y:S01]  /*2030*/  IMAD R93, R21, UR5, R12 ;  /* 0x00000005155d7c24 */ /* 0x000fe2000f8e020c */
[----:B------:R-:W-:Y:S01]  /*2040*/  LOP3.LUT R95, R11, R10, RZ, 0xfc, !PT ;  /* 0x0000000a0b5f7212 */ /* 0x000fe200078efcff */
[-C--:B------:R-:W-:Y:S01]  /*2050*/  IMAD R10, R233, R14.reuse, RZ ;  /* 0x0000000ee90a7224 */ /* 0x080fe200078e02ff */
[----:B------:R-:W-:Y:S01]  /*2060*/  SEL R35, R43, RZ, P0 ;  /* 0x000000ff2b237207 */ /* 0x000fe20000000000 */
[----:B------:R-:W-:Y:S01]  /*2070*/  IMAD.WIDE.U32 R6, R21, UR4, R6 ;  /* 0x0000000415067c25 */ /* 0x000fe2000f8e0006 */
[----:B------:R-:W-:Y:S01]  /*2080*/  LOP3.LUT P1, RZ, R234, 0x4, RZ, 0xc0, !PT ;  /* 0x00000004eaff7812 */ /* 0x000fe2000782c0ff */
[----:B------:R-:W-:Y:S01]  /*2090*/  ULDC UR4, c[0x0][0x2f4] ;  /* 0x0000bd0000047ab9 */ /* 0x000fe20000000800 */
[C---:B------:R-:W-:Y:S01]  /*20a0*/  IADD3 R60, P2, R22.reuse, R61, RZ ;  /* 0x0000003d163c7210 */ /* 0x040fe20007f5e0ff */
[C---:B------:R-:W-:Y:S01]  /*20b0*/  IMAD R33, R22.reuse, R15, R10 ;  /* 0x0000000f16217224 */ /* 0x040fe200078e020a */
[----:B------:R-:W-:Y:S01]  /*20c0*/  SEL R77, R77, 0xffffffe0, !P1 ;  /* 0xffffffe04d4d7807 */ /* 0x000fe20004800000 */
[----:B------:R-:W-:Y:S01]  /*20d0*/  IMAD.WIDE.U32 R12, R22, R14, R204 ;  /* 0x0000000e160c7225 */ /* 0x000fe200078e00cc */
[----:B------:R-:W-:-:S02]  /*20e0*/  SEL R94, RZ, 0xffffff80, P3 ;  /* 0xffffff80ff5e7807 */ /* 0x000fc40001800000 */
[----:B------:R-:W-:Y:S01]  /*20f0*/  ISETP.GE.AND P1, PT, R16, UR4, PT ;  /* 0x0000000410007c0c */ /* 0x000fe2000bf26270 */
[C---:B------:R-:W-:Y:S01]  /*2100*/  IMAD.WIDE.U32 R20, R22.reuse, R14, R16 ;  /* 0x0000000e16147225 */ /* 0x040fe200078e0010 */
[C---:B------:R-:W-:Y:S02]  /*2110*/  LOP3.LUT R94, R95.reuse, 0x80, R94, 0xc8, !PT ;  /* 0x000000805f5e7812 */ /* 0x040fe400078ec85e */
[----:B------:R-:W-:Y:S01]  /*2120*/  LOP3.LUT R95, R95, 0x40, RZ, 0xc0, !PT ;  /* 0x000000405f5f7812 */ /* 0x000fe200078ec0ff */
[----:B------:R-:W-:-:S04]  /*2130*/  IMAD.WIDE.U32 R10, R22, R36, R204 ;  /* 0x00000024160a7225 */ /* 0x000fc800078e00cc */
[----:B------:R-:W-:Y:S02]  /*2140*/  IMAD R41, R22, R37, R30 ;  /* 0x0000002516297224 */ /* 0x000fe400078e021e */
[----:B------:R-:W-:Y:S02]  /*2150*/  IMAD.IADD R13, R13, 0x1, R33 ;  /* 0x000000010d0d7824 */ /* 0x000fe400078e0221 */
[----:B------:R-:W-:Y:S02]  /*2160*/  IMAD.IADD R33, R33, 0x1, R21 ;  /* 0x0000000121217824 */ /* 0x000fe400078e0215 */
[----:B------:R-:W-:Y:S01]  /*2170*/  IMAD.IADD R21, R11, 0x1, R41 ;  /* 0x000000010b157824 */ /* 0x000fe200078e0229 */
[----:B-----5:R-:W-:Y:S01]  /*2180*/  SHF.R.S32.HI R11, RZ, 0x1f, R38 ;  /* 0x0000001fff0b7819 */ /* 0x020fe20000011426 */
[----:B------:R-:W-:Y:S02]  /*2190*/  IMAD.MOV.U32 R32, RZ, RZ, R20 ;  /* 0x000000ffff207224 */ /* 0x000fe400078e0014 */
[----:B------:R-:W-:-:S02]  /*21a0*/  IMAD.MOV.U32 R20, RZ, RZ, R10 ;  /* 0x000000ffff147224 */ /* 0x000fc400078e000a */
[C---:B------:R-:W-:Y:S02]  /*21b0*/  IMAD R10, R11.reuse, R14, RZ ;  /* 0x0000000e0b0a7224 */ /* 0x040fe400078e02ff */
[----:B------:R-:W-:Y:S02]  /*21c0*/  IMAD.IADD R35, R16, 0x1, R35 ;  /* 0x0000000110237824 */ /* 0x000fe400078e0223 */
[C---:B------:R-:W-:Y:S02]  /*21d0*/  IMAD R85, R38.reuse, R15, R10 ;  /* 0x0000000f26557224 */ /* 0x040fe400078e020a */
[----:B------:R-:W-:Y:S01]  /*21e0*/  IMAD R40, R11, R36, RZ ;  /* 0x000000240b287224 */ /* 0x000fe200078e02ff */
[----:B------:R-:W-:Y:S01]  /*21f0*/  SHF.R.S32.HI R34, RZ, 0x1f, R35 ;  /* 0x0000001fff227819 */ /* 0x000fe20000011423 */
[----:B------:R-:W-:-:S03]  /*2200*/  IMAD.WIDE.U32 R10, R38, R14, R12 ;  /* 0x0000000e260a7225 */ /* 0x000fc600078e000c */
[----:B------:R-:W-:Y:S01]  /*2210*/  LEA.HI R34, R34, R35, RZ, 0x3 ;  /* 0x0000002322227211 */ /* 0x000fe200078f18ff */
[----:B------:R-:W-:Y:S01]  /*2220*/  IMAD.WIDE.U32 R12, R38, R14, R32 ;  /* 0x0000000e260c7225 */ /* 0x000fe200078e0020 */
[----:B------:R-:W-:Y:S02]  /*2230*/  LOP3.LUT R33, R71, 0x18, R16, 0xf8, !PT ;  /* 0x0000001847217812 */ /* 0x000fe400078ef810 */
[----:B------:R-:W-:Y:S01]  /*2240*/  LOP3.LUT R32, R212, 0x38, R34, 0xf8, !PT ;  /* 0x00000038d4207812 */ /* 0x000fe200078ef822 */
[----:B------:R-:W-:Y:S01]  /*2250*/  IMAD.WIDE.U32 R30, R22, R36, R16 ;  /* 0x00000024161e7225 */ /* 0x000fe200078e0010 */
[----:B------:R-:W-:Y:S02]  /*2260*/  LOP3.LUT R33, R33, R74, RZ, 0x3c, !PT ;  /* 0x0000004a21217212 */ /* 0x000fe400078e3cff */
[----:B------:R-:W-:Y:S01]  /*2270*/  LOP3.LUT R32, R32, R44, RZ, 0x3c, !PT ;  /* 0x0000002c20207212 */ /* 0x000fe200078e3cff */
[----:B------:R-:W-:Y:S01]  /*2280*/  IMAD.IADD R31, R41, 0x1, R31 ;  /* 0x00000001291f7824 */ /* 0x000fe200078e021f */
[----:B------:R-:W-:Y:S01]  /*2290*/  LOP3.LUT R89, R34, 0xfffffff8, RZ, 0xc0, !PT ;  /* 0xfffffff822597812 */ /* 0x000fe200078ec0ff */
[----:B------:R-:W-:Y:S01]  /*22a0*/  IMAD R79, R214, 0x200, R33 ;  /* 0x00000200d64f7824 */ /* 0x000fe200078e0221 */
[--C-:B------:R-:W-:Y:S01]  /*22b0*/  LOP3.LUT R33, R71, 0x38, R34.reuse, 0xf8, !PT ;  /* 0x0000003847217812 */ /* 0x100fe200078ef822 */
[----:B------:R-:W-:Y:S01]  /*22c0*/  IMAD R35, R9, 0x60, RZ ;  /* 0x0000006009237824 */ /* 0x000fe200078e02ff */
[----:B------:R-:W-:Y:S01]  /*22d0*/  SHF.R.S32.HI R88, RZ, 0x3, R34 ;  /* 0x00000003ff587819 */ /* 0x000fe20000011422 */
[C---:B------:R-:W-:Y:S01]  /*22e0*/  IMAD R87, R38.reuse, R37, R40 ;  /* 0x0000002526577224 */ /* 0x040fe200078e0228 */
[----:B------:R-:W-:Y:S01]  /*22f0*/  LOP3.LUT R33, R33, R74, RZ, 0x3c, !PT ;  /* 0x0000004a21217212 */ /* 0x000fe200078e3cff */
[----:B------:R-:W-:Y:S01]  /*2300*/  IMAD R41, R37, 0x60, RZ ;  /* 0x0000006025297824 */ /* 0x000fe200078e02ff */
[----:B------:R-:W-:Y:S01]  /*2310*/  SHF.R.S32.HI R90, RZ, 0x1f, R89 ;  /* 0x0000001fff5a7819 */ /* 0x000fe20000011459 */
[----:B------:R-:W-:-:S04]  /*2320*/  IMAD.WIDE.U32 R20, R38, R36, R20 ;  /* 0x0000002426147225 */ /* 0x000fc800078e0014 */
        /* <DEDUP_REMOVED lines=17> */
.L_x_4908:
        /* <DEDUP_REMOVED lines=17> */
[C---:B------:R-:W-:Y:S01]  /*2550*/  IMAD R27, R2.reuse, 0x1800, R79 ;  /* 0x00001800021b7824 */ /* 0x040fe200078e024f */
        /* <DEDUP_REMOVED lines=50> */
.L_x_4865:
[----:B------:R-:W-:Y:S05]  /*2880*/  BSYNC B1 ;  /* 0x0000000000017941 */ /* 0x000fea0003800000 */
.L_x_4864:
        /* <DEDUP_REMOVED lines=28> */
.L_x_4867:
[----:B------:R-:W-:Y:S05]  /*2a50*/  BSYNC B1 ;  /* 0x0000000000017941 */ /* 0x000fea0003800000 */
.L_x_4866:
        /* <DEDUP_REMOVED lines=33> */
.L_x_4868:
[----:B------:R-:W-:Y:S01]  /*2c70*/  IMAD R96, R2, 0x8, R18 ;  /* 0x0000000802607824 */ /* 0x000fe200078e0212 */
[----:B------:R-:W-:Y:S01]  /*2c80*/  SHF.L.U32 R107, R206, 0x1f, RZ ;  /* 0x0000001fce6b7819 */ /* 0x000fe200000006ff */
[----:B------:R-:W-:Y:S03]  /*2c90*/  BSSY B1, `(.L_x_4869) ;  /* 0x0000003000017945 */ /* 0x000fe60003800000 */
[----:B------:R-:W0:Y:S02]  /*2ca0*/  SYNCS.PHASECHK.TRANS64.TRYWAIT P6, [R96+URZ+0x22890], R107 ;  /* 0x0228906b600075a7 */ /* 0x000e2400080c017f */
[----:B0-----:R-:W-:Y:S05]  /*2cb0*/  @!P6 BRA `(.L_x_4870) ;  /* 0x0000017c0000e947 */ /* 0x001fea0003800000 */
.L_x_5160:
[----:B------:R-:W-:Y:S05]  /*2cc0*/  BSYNC B1 ;  /* 0x0000000000017941 */ /* 0x000fea0003800000 */
.L_x_4869:
        /* <DEDUP_REMOVED lines=54> */
.L_x_4876:
[----:B------:R-:W-:Y:S05]  /*3030*/  BSYNC B3 ;  /* 0x0000000000037941 */ /* 0x000fea0003800000 */
.L_x_4875:
[----:B--2---:R1:W-:Y:S02]  /*3040*/  STG.E.128 desc[UR40][R46.64], R32 ;  /* 0x000000202e007986 */ /* 0x0043e4000c101d28 */
.L_x_4874:
[----:B------:R-:W-:Y:S05]  /*3050*/  BSYNC B2 ;  /* 0x0000000000027941 */ /* 0x000fea0003800000 */
.L_x_4873:
        /* <DEDUP_REMOVED lines=51> */
.L_x_4878:
[----:B------:R-:W-:Y:S05]  /*3390*/  BSYNC B2 ;  /* 0x0000000000027941 */ /* 0x000fea0003800000 */
.L_x_4877:
[----:B--2---:R2:W-:Y:S02]  /*33a0*/  STG.E.128 desc[UR40][R46.64+0x40], R32 ;  /* 0x000040202e007986 */ /* 0x0045e4000c101d28 */
.L_x_4872:
[----:B------:R-:W-:Y:S05]  /*33b0*/  BSYNC B1 ;  /* 0x0000000000017941 */ /* 0x000fea0003800000 */
.L_x_4871:
        /* <DEDUP_REMOVED lines=11> */
[----:B------:R-:W-:Y:S02]  /*3470*/  PRMT R105, R105, 0x5410, R50 ;  /* 0x0000541069697816 */ /* 0x000fe40000000032 */
[----:B------:R-:W-:Y:S01]  /*3480*/  SHF.R.U64 R55, R48, 0x10, R49 ;  /* 0x0000001030377819 */ /* 0x000fe20000001231 */
[----:B------:R-:W-:Y:S01]  /*3490*/  IMAD.U32 R48, R35, 0x10000, RZ ;  /* 0x0001000023307824 */ /* 0x000fe200078e00ff */
[----:B------:R-:W-:-:S02]  /*34a0*/  PRMT R109, R109, 0x5410, R52 ;  /* 0x000054106d6d7816 */ /* 0x000fc40000000034 */
[----:B------:R-:W-:Y:S01]  /*34b0*/  PRMT R108, R108, 0x5410, R53 ;  /* 0x000054106c6c7816 */ /* 0x000fe20000000035 */
[----:B------:R-:W-:Y:S01]  /*34c0*/  IMAD.U32 R53, R105, 0x10000, RZ ;  /* 0x0001000069357824 */ /* 0x000fe200078e00ff */
[----:B------:R-:W-:Y:S01]  /*34d0*/  LOP3.LUT R47, R34, 0xffff0000, RZ, 0xc0, !PT ;  /* 0xffff0000222f7812 */ /* 0x000fe200078ec0ff */
[----:B------:R-:W-:Y:S01]  /*34e0*/  IMAD.U32 R51, R109, 0x10000, RZ ;  /* 0x000100006d337824 */ /* 0x000fe200078e00ff */
[----:B------:R-:W-:Y:S01]  /*34f0*/  LOP3.LUT R49, R35, 0xffff0000, RZ, 0xc0, !PT ;  /* 0xffff000023317812 */ /* 0x000fe200078ec0ff */
[----:B------:R-:W-:Y:S01]  /*3500*/  IMAD.U32 R34, R33, 0x10000, RZ ;  /* 0x0001000021227824 */ /* 0x000fe200078e00ff */
[----:B------:R-:W-:Y:S01]  /*3510*/  PRMT R110, R110, 0x5410, R55 ;  /* 0x000054106e6e7816 */ /* 0x000fe20000000037 */
[----:B------:R-:W-:Y:S01]  /*3520*/  FMUL.FTZ R57, R47, R53 ;  /* 0x000000352f397220 */ /* 0x000fe20000410000 */
[----:B------:R-:W-:Y:S01]  /*3530*/  LOP3.LUT R35, R33, 0xffff0000, RZ, 0xc0, !PT ;  /* 0xffff000021237812 */ /* 0x000fe200078ec0ff */
[-C--:B------:R-:W-:Y:S01]  /*3540*/  FMUL.FTZ R47, R47, R51.reuse ;  /* 0x000000332f2f7220 */ /* 0x080fe20000410000 */
[----:B------:R-:W-:Y:S01]  /*3550*/  LOP3.LUT R52, R108, 0xffff0000, RZ, 0xc0, !PT ;  /* 0xffff00006c347812 */ /* 0x000fe200078ec0ff */
[----:B------:R-:W-:Y:S01]  /*3560*/  IMAD.U32 R33, R32, 0x10000, RZ ;  /* 0x0001000020217824 */ /* 0x000fe200078e00ff */
[----:B------:R-:W-:Y:S01]  /*3570*/  LOP3.LUT R50, R110, 0xffff0000, RZ, 0xc0, !PT ;  /* 0xffff00006e327812 */ /* 0x000fe200078ec0ff */
[----:B------:R-:W-:Y:S01]  /*3580*/  FFMA.FTZ R57, R46, R51, -R57 ;  /* 0x000000332e397223 */ /* 0x000fe20000010839 */
[----:B------:R-:W-:Y:S01]  /*3590*/  LOP3.LUT R105, R105, 0xffff0000, RZ, 0xc0, !PT ;  /* 0xffff000069697812 */ /* 0x000fe200078ec0ff */
[----:B------:R-:W-:Y:S01]  /*35a0*/  FMUL.FTZ R55, R35, R52 ;  /* 0x0000003423377220 */ /* 0x000fe20000410000 */
[----:B------:R-:W-:Y:S01]  /*35b0*/  LOP3.LUT R109, R109, 0xffff0000, RZ, 0xc0, !PT ;  /* 0xffff00006d6d7812 */ /* 0x000fe200078ec0ff */
        /* <DEDUP_REMOVED lines=21> */
.L_x_4883:
[----:B------:R-:W-:Y:S05]  /*3710*/  BSYNC B2 ;  /* 0x0000000000027941 */ /* 0x000fea0003800000 */
.L_x_4882:
[----:B--2---:R3:W-:Y:S02]  /*3720*/  STG.E.128 desc[UR40][R44.64], R32 ;  /* 0x000000202c007986 */ /* 0x0047e4000c101d28 */
.L_x_4881:
[----:B------:R-:W-:Y:S05]  /*3730*/  BSYNC B1 ;  /* 0x0000000000017941 */ /* 0x000fea0003800000 */
.L_x_4880:
        /* <DEDUP_REMOVED lines=51> */
.L_x_4885:
[----:B------:R-:W-:Y:S05]  /*3a70*/  BSYNC B1 ;  /* 0x0000000000017941 */ /* 0x000fea0003800000 */
.L_x_4884:
[----:B--2---:R1:W-:Y:S01]  /*3a80*/  STG.E.128 desc[UR40][R44.64+0x40], R32 ;  /* 0x000040202c007986 */ /* 0x0043e2000c101d28 */
[----:B------:R-:W-:Y:S05]  /*3a90*/  BRA `(.L_x_4879) ;  /* 0x0000001400b47947 */ /* 0x000fea0003800000 */
.L_x_4863:
        /* <DEDUP_REMOVED lines=72> */
.L_x_4886:
        /* <DEDUP_REMOVED lines=9> */
.L_x_5161:
[----:B------:R-:W-:Y:S05]  /*3fb0*/  BSYNC B1 ;  /* 0x0000000000017941 */ /* 0x000fea0003800000 */
.L_x_4887:
        /* <DEDUP_REMOVED lines=32> */
[----:B------:R-:W-:Y:S01]  /*41c0*/  SHF.R.U64 R127, R40, 0x10, R41 ;  /* 0x00000010287f7819 */ /* 0x000fe20000001229 */
        /* <DEDUP_REMOVED lines=9> */
[-C--:B------:R-:W-:Y:S01]  /*4260*/  FMUL.FTZ R133, R43, R129.reuse ;  /* 0x000000812b857220 */ /* 0x080fe20000410000 */
[----:B------:R-:W-:Y:S01]  /*4270*/  LOP3.LUT R35, R53, 0xffff0000, RZ, 0xc0, !PT ;  /* 0xffff000035237812 */ /* 0x000fe200078ec0ff */
[-C--:B------:R-:W-:Y:S01]  /*4280*/  FMUL.FTZ R135, R43, R124.reuse ;  /* 0x0000007c2b877220 */ /* 0x080fe20000410000 */
[----:B------:R-:W-:Y:S01]  /*4290*/  LOP3.LUT R53, R57, 0xffff0000, RZ, 0xc0, !PT ;  /* 0xffff000039357812 */ /* 0x000fe200078ec0ff */
[----:B------:R-:W-:Y:S01]  /*42a0*/  FFMA.FTZ R133, R34, R124, -R133 ;  /* 0x0000007c22857223 */ /* 0x000fe20000010885 */
[----:B------:R-:W-:Y:S01]  /*42b0*/  PRMT R126, R114, 0x5432, R126 ;  /* 0x00005432727e7816 */ /* 0x000fe2000000007e */
[----:B------:R-:W-:Y:S01]  /*42c0*/  FFMA.FTZ R135, R34, R129, R135 ;  /* 0x0000008122877223 */ /* 0x000fe20000010087 */
[----:B------:R-:W-:Y:S01]  /*42d0*/  PRMT R131, R132, 0x5410, R131 ;  /* 0x0000541084837816 */ /* 0x000fe20000000083 */
[----:B------:R-:W-:Y:S01]  /*42e0*/  IMAD.U32 R57, R59, 0x10000, RZ ;  /* 0x000100003b397824 */ /* 0x000fe200078e00ff */
[----:B------:R-:W-:Y:S01]  /*42f0*/  LOP3.LUT R128, R128, 0xffff0000, RZ, 0xc0, !PT ;  /* 0xffff000080807812 */ /* 0x000fe200078ec0ff */
[----:B------:R-:W-:Y:S01]  /*4300*/  IMAD.U32 R34, R126, 0x10000, RZ ;  /* 0x000100007e227824 */ /* 0x000fe200078e00ff */
[----:B------:R-:W-:Y:S01]  /*4310*/  LOP3.LUT R124, R123, 0xffff0000, RZ, 0xc0, !PT ;  /* 0xffff00007b7c7812 */ /* 0x000fe200078ec0ff */
[----:B------:R-:W-:Y:S01]  /*4320*/  IMAD.U32 R43, R131, 0x10000, RZ ;  /* 0x00010000832b7824 */ /* 0x000fe200078e00ff */
[----:B------:R-:W-:Y:S01]  /*4330*/  SHF.R.U64 R122, R32, 0x10, R33 ;  /* 0x00000010207a7819 */ /* 0x000fe20000001221 */
[----:B------:R-:W-:Y:S01]  /*4340*/  FMUL.FTZ R132, R53, R128 ;  /* 0x0000008035847220 */ /* 0x000fe20000410000 */
[----:B------:R-:W-:Y:S01]  /*4350*/  FMUL.FTZ R136, R57, R34 ;  /* 0x0000002239887220 */ /* 0x000fe20000410000 */
[-C--:B------:R-:W-:Y:S01]  /*4360*/  FMUL.FTZ R134, R53, R124.reuse ;  /* 0x0000007c35867220 */ /* 0x080fe20000410000 */
[-C--:B------:R-:W-:Y:S01]  /*4370*/  FMUL.FTZ R53, R57, R43.reuse ;  /* 0x0000002b39357220 */ /* 0x080fe20000410000 */
[----:B------:R-:W-:Y:S01]  /*4380*/  FFMA.FTZ R132, R35, R124, -R132 ;  /* 0x0000007c23847223 */ /* 0x000fe20000010884 */
[----:B------:R-:W-:Y:S01]  /*4390*/  LOP3.LUT R59, R59, 0xffff0000, RZ, 0xc0, !PT ;  /* 0xffff00003b3b7812 */ /* 0x000fe200078ec0ff */
[C---:B------:R-:W-:Y:S01]  /*43a0*/  FFMA.FTZ R136, R40.reuse, R43, R136 ;  /* 0x0000002b28887223 */ /* 0x040fe20000010088 */
[----:B------:R-:W-:Y:S01]  /*43b0*/  LOP3.LUT R124, R131, 0xffff0000, RZ, 0xc0, !PT ;  /* 0xffff0000837c7812 */ /* 0x000fe200078ec0ff */
[----:B------:R-:W-:Y:S01]  /*43c0*/  FFMA.FTZ R123, R40, R34, -R53 ;  /* 0x00000022287b7223 */ /* 0x000fe20000010835 */
[----:B------:R-:W-:Y:S01]  /*43d0*/  LOP3.LUT R126, R126, 0xffff0000, RZ, 0xc0, !PT ;  /* 0xffff00007e7e7812 */ /* 0x000fe200078ec0ff */
[----:B------:R-:W-:Y:S01]  /*43e0*/  FFMA.FTZ R134, R35, R128, R134 ;  /* 0x0000008023867223 */ /* 0x000fe20000010086 */
[----:B------:R-:W-:Y:S01]  /*43f0*/  PRMT R122, R115, 0x5432, R122 ;  /* 0x00005432737a7816 */ /* 0x000fe2000000007a */
[----:B------:R-:W-:Y:S01]  /*4400*/  IMAD.U32 R40, R127, 0x10000, RZ ;  /* 0x000100007f287824 */ /* 0x000fe200078e00ff */
[----:B------:R-:W-:Y:S01]  /*4410*/  LOP3.LUT R41, R55, 0xffff0000, RZ, 0xc0, !PT ;  /* 0xffff000037297812 */ /* 0x000fe200078ec0ff */
[C---:B------:R-:W-:Y:S01]  /*4420*/  FMUL.FTZ R128, R59.reuse, R124 ;  /* 0x0000007c3b807220 */ /* 0x040fe20000410000 */
[----:B------:R-:W-:Y:S01]  /*4430*/  LOP3.LUT R56, R56, 0xffff0000, RZ, 0xc0, !PT ;  /* 0xffff000038387812 */ /* 0x000fe200078ec0ff */
[----:B------:R-:W-:Y:S01]  /*4440*/  FMUL.FTZ R138, R59, R126 ;  /* 0x0000007e3b8a7220 */ /* 0x000fe20000410000 */
[----:B------:R-:W-:Y:S01]  /*4450*/  LOP3.LUT R127, R127, 0xffff0000, RZ, 0xc0, !PT ;  /* 0xffff00007f7f7812 */ /* 0x000fe200078ec0ff */
[----:B------:R-:W-:-:S02]  /*4460*/  IMAD.U32 R34, R122, 0x10000, RZ ;  /* 0x000100007a227824 */ /* 0x000fc400078e00ff */
[C---:B------:R-:W-:Y:S01]  /*4470*/  FFMA.FTZ R128, R41.reuse, R126, -R128 ;  /* 0x0000007e29807223 */ /* 0x040fe20000010880 */
[C---:B------:R-:W-:Y:S01]  /*4480*/  IMAD.U32 R33, R52.reuse, 0x10000, RZ ;  /* 0x0001000034217824 */ /* 0x040fe200078e00ff */
[----:B------:R-:W-:Y:S01]  /*4490*/  LOP3.LUT R52, R52, 0xffff0000, RZ, 0xc0, !PT ;  /* 0xffff000034347812 */ /* 0x000fe200078ec0ff */
[----:B------:R-:W-:Y:S01]  /*44a0*/  FFMA.FTZ R59, R41, R124, R138 ;  /* 0x0000007c293b7223 */ /* 0x000fe2000001008a */
[----:B------:R-:W-:Y:S01]  /*44b0*/  LOP3.LUT R35, R122, 0xffff0000, RZ, 0xc0, !PT ;  /* 0xffff00007a237812 */ /* 0x000fe200078ec0ff */
[----:B------:R-:W-:Y:S01]  /*44c0*/  FMUL.FTZ R122, R42, R40 ;  /* 0x000000282a7a7220 */ /* 0x000fe20000410000 */
[----:B------:R-:W-:Y:S01]  /*44d0*/  PRMT R130, R116, 0x5432, R130 ;  /* 0x0000543274827816 */ /* 0x000fe20000000082 */
[-C--:B------:R-:W-:Y:S01]  /*44e0*/  FMUL.FTZ R43, R42, R34.reuse ;  /* 0x000000222a2b7220 */ /* 0x080fe20000410000 */
[----:B------:R-:W-:Y:S01]  /*44f0*/  FMUL.FTZ R41, R56, R127 ;  /* 0x0000007f38297220 */ /* 0x000fe20000410000 */
[----:B------:R-:W-:Y:S02]  /*4500*/  IMAD.U32 R55, R58, 0x10000, RZ ;  /* 0x000100003a377824 */ /* 0x000fe400078e00ff */
[C---:B------:R-:W-:Y:S01]  /*4510*/  FFMA.FTZ R122, R33.reuse, R34, -R122 ;  /* 0x00000022217a7223 */ /* 0x040fe2000001087a */
[----:B------:R-:W-:Y:S01]  /*4520*/  FFMA.FTZ R43, R33, R40, R43 ;  /* 0x00000028212b7223 */ /* 0x000fe2000001002b */
[-C--:B------:R-:W-:Y:S01]  /*4530*/  FMUL.FTZ R53, R56, R35.reuse ;  /* 0x0000002338357220 */ /* 0x080fe20000410000 */
[----:B------:R-:W-:Y:S01]  /*4540*/  FFMA.FTZ R41, R52, R35, -R41 ;  /* 0x0000002334297223 */ /* 0x000fe20000010829 */
[----:B------:R-:W-:Y:S01]  /*4550*/  LOP3.LUT R58, R58, 0xffff0000, RZ, 0xc0, !PT ;  /* 0xffff00003a3a7812 */ /* 0x000fe200078ec0ff */
[C---:B------:R-:W-:Y:S01]  /*4560*/  IMAD.U32 R34, R130.reuse, 0x10000, RZ ;  /* 0x0001000082227824 */ /* 0x040fe200078e00ff */
[----:B------:R-:W-:Y:S01]  /*4570*/  LOP3.LUT R35, R130, 0xffff0000, RZ, 0xc0, !PT ;  /* 0xffff000082237812 */ /* 0x000fe200078ec0ff */
[C---:B------:R-:W-:Y:S01]  /*4580*/  IMAD.U32 R33, R125.reuse, 0x10000, RZ ;  /* 0x000100007d217824 */ /* 0x040fe200078e00ff */
[----:B------:R-:W-:Y:S01]  /*4590*/  LOP3.LUT R125, R125, 0xffff0000, RZ, 0xc0, !PT ;  /* 0xffff00007d7d7812 */ /* 0x000fe200078ec0ff */
[----:B------:R-:W-:Y:S01]  /*45a0*/  FFMA.FTZ R52, R52, R127, R53 ;  /* 0x0000007f34347223 */ /* 0x000fe20000010035 */
[----:B------:R-:W-:-:S02]  /*45b0*/  IMAD.U32 R32, R54, 0x10000, RZ ;  /* 0x0001000036207824 */ /* 0x000fc400078e00ff */
[CC--:B------:R-:W-:Y:S01]  /*45c0*/  FMUL.FTZ R53, R55.reuse, R34.reuse ;  /* 0x0000002237357220 */ /* 0x0c0fe20000410000 */
[----:B------:R-:W-:Y:S01]  /*45d0*/  LOP3.LUT R54, R54, 0xffff0000, RZ, 0xc0, !PT ;  /* 0xffff000036367812 */ /* 0x000fe200078ec0ff */
[----:B------:R-:W-:Y:S01]  /*45e0*/  FMUL.FTZ R55, R55, R33 ;  /* 0x0000002137377220 */ /* 0x000fe20000410000 */
[C---:B------:R-:W-:Y:S01]  /*45f0*/  FMUL.FTZ R57, R58.reuse, R35 ;  /* 0x000000233a397220 */ /* 0x040fe20000410000 */
[----:B------:R-:W-:Y:S01]  /*4600*/  FMUL.FTZ R58, R58, R125 ;  /* 0x0000007d3a3a7220 */ /* 0x000fe20000410000 */
[C---:B------:R-:W-:Y:S01]  /*4610*/  FFMA.FTZ R53, R32.reuse, R33, -R53 ;  /* 0x0000002120357223 */ /* 0x040fe20000010835 */
[----:B------:R-:W-:Y:S01]  /*4620*/  FFMA.FTZ R55, R32, R34, R55 ;  /* 0x0000002220377223 */ /* 0x000fe20000010037 */
[C---:B------:R-:W-:Y:S01]  /*4630*/  FFMA.FTZ R32, R54.reuse, R125, -R57 ;  /* 0x0000007d36207223 */ /* 0x040fe20000010839 */
[----:B------:R-:W-:Y:S01]  /*4640*/  FFMA.FTZ R58, R54, R35, R58 ;  /* 0x00000023363a7223 */ /* 0x000fe2000001003a */
[----:B------:R-:W-:Y:S02]  /*4650*/  F2FP.BF16.F32.PACK_AB R132, R132, R133 ;  /* 0x000000858484723e */ /* 0x000fe400000010ff */
        /* <DEDUP_REMOVED lines=9> */
[----:B------:R-:W-:-:S07]  /*46f0*/  F2FP.BF16.F32.PACK_AB R59, R59, R136 ;  /* 0x000000883b3b723e */ /* 0x000fce00000010ff */
.L_x_4892:
[----:B------:R-:W-:Y:S05]  /*4700*/  BSYNC B2 ;  /* 0x0000000000027941 */ /* 0x000fea0003800000 */
.L_x_4891:
        /* <DEDUP_REMOVED lines=12> */
.L_x_4890:
[----:B------:R-:W-:Y:S05]  /*47d0*/  BSYNC B1 ;  /* 0x0000000000017941 */ /* 0x000fea0003800000 */
.L_x_4889:
        /* <DEDUP_REMOVED lines=117> */
.L_x_4894:
[----:B------:R-:W-:Y:S05]  /*4f30*/  BSYNC B1 ;  /* 0x0000000000017941 */ /* 0x000fea0003800000 */
.L_x_4893:
        /* <DEDUP_REMOVED lines=10> */
.L_x_4862:
[----:B------:R-:W-:-:S13]  /*4fe0*/  ISETP.NE.AND P3, PT, R208, 0x3, PT ;  /* 0x00000003d000780c */ /* 0x000fda0003f65270 */
[----:B------:R-:W-:Y:S05]  /*4ff0*/  @!P3 BRA `(.L_x_4895) ;  /* 0x000000000004b947 */ /* 0x000fea0003800000 */
[----:B------:R-:W-:Y:S01]  /*5000*/  BPT.TRAP 0x1 ;  /* 0x000000040000795c */ /* 0x000fe20000300000 */
.L_x_4895:
[----:B------:R-:W-:Y:S01]  /*5010*/  IMAD R96, R2, 0x8, R18 ;  /* 0x0000000802607824 */ /* 0x000fe200078e0212 */
[----:B------:R-:W-:Y:S01]  /*5020*/  SHF.L.U32 R107, R206, 0x1f, RZ ;  /* 0x0000001fce6b7819 */ /* 0x000fe200000006ff */
[----:B------:R-:W-:Y:S01]  /*5030*/  IMAD R106, R27, -0x60, R24 ;  /* 0xffffffa01b6a7824 */ /* 0x000fe200078e0218 */
[----:B------:R-:W-:Y:S02]  /*5040*/  BSSY B1, `(.L_x_4896) ;  /* 0x0000004000017945 */ /* 0x000fe40003800000 */
[----:B------:R-:W0:Y:S02]  /*5050*/  SYNCS.PHASECHK.TRANS64.TRYWAIT P4, [R96+URZ+0x22890], R107 ;  /* 0x0228906b600075a7 */ /* 0x000e24000808017f */
[----:B------:R-:W-:Y:S01]  /*5060*/  VIMNMX R106, R106, 0x60, PT ;  /* 0x000000606a6a7848 */ /* 0x000fe20003fe0100 */
[----:B0-----:R-:W-:Y:S06]  /*5070*/  @!P4 BRA `(.L_x_4897) ;  /* 0x000001580038c947 */ /* 0x001fec0003800000 */
.L_x_5162:
[----:B------:R-:W-:Y:S05]  /*5080*/  BSYNC B1 ;  /* 0x0000000000017941 */ /* 0x000fea0003800000 */
.L_x_4896:
        /* <DEDUP_REMOVED lines=8> */
.L_x_4899:
[----:B------:R-:W-:Y:S05]  /*5110*/  BSYNC B1 ;  /* 0x0000000000017941 */ /* 0x000fea0003800000 */
.L_x_4898:
[----:B------:R-:W-:Y:S05]  /*5120*/  @P4 BRA `(.L_x_4879) ;  /* 0x0000000000104947 */ /* 0x000fea0003800000 */
[----:B-1----:R-:W1:Y:S04]  /*5130*/  @!P1 LDS.128 R32, [R104+0x2000] ;  /* 0x0020000068209984 */ /* 0x002e680000000c00 */
[----:B------:R-:W2:Y:S04]  /*5140*/  @!P2 LDS.128 R40, [R102+0x2000] ;  /* 0x002000006628a984 */ /* 0x000ea80000000c00 */
[----:B-1----:R3:W-:Y:S04]  /*5150*/  @!P1 STG.E.128 desc[UR40][R44.64], R32 ;  /* 0x000000202c009986 */ /* 0x0027e8000c101d28 */
[----:B--2---:R3:W-:Y:S02]  /*5160*/  @!P2 STG.E.128 desc[UR40][R44.64+0x40], R40 ;  /* 0x000040282c00a986 */ /* 0x0047e4000c101d28 */
.L_x_4879:
[----:B------:R-:W-:Y:S05]  /*5170*/  BSYNC B0 ;  /* 0x0000000000007941 */ /* 0x000fea0003800000 */
.L_x_4861:
        /* <DEDUP_REMOVED lines=17> */
.L_x_4901:
[----:B------:R-:W-:Y:S05]  /*5290*/  BSYNC B0 ;  /* 0x0000000000007941 */ /* 0x000fea0003800000 */
.L_x_4900:
[----:B------:R-:W2:Y:S01]  /*52a0*/  SYNCS.PHASECHK.TRANS64.TRYWAIT P3, [R96+URZ+0x228b0], R107 ;  /* 0x0228b06b600075a7 */ /* 0x000ea2000806017f */
[----:B------:R-:W-:Y:S01]  /*52b0*/  ULDC UR44, c[0x0][0x320] ;  /* 0x0000c800002c7ab9 */ /* 0x000fe20000000800 */
[----:B------:R-:W-:Y:S01]  /*52c0*/  ULDC.64 UR38, c[0x0][0x328] ;  /* 0x0000ca0000267ab9 */ /* 0x000fe20000000a00 */
[----:B------:R-:W-:Y:S01]  /*52d0*/  ULDC.64 UR36, c[0x0][0x318] ;  /* 0x0000c60000247ab9 */ /* 0x000fe20000000a00 */
[----:B------:R-:W-:Y:S01]  /*52e0*/  BSSY B0, `(.L_x_4902) ;  /* 0x0000003000007945 */ /* 0x000fe20003800000 */
[----:B-1----:R-:W-:-:S03]  /*52f0*/  IMAD R32, R2, 0x6000, R79 ;  /* 0x0000600002207824 */ /* 0x002fc600078e024f */
[----:B--2---:R-:W-:Y:S05]  /*5300*/  @!P3 BRA `(.L_x_4903) ;  /* 0x0000015400a8b947 */ /* 0x004fea0003800000 */
.L_x_5163:
[----:B------:R-:W-:Y:S05]  /*5310*/  BSYNC B0 ;  /* 0x0000000000007941 */ /* 0x000fea0003800000 */
.L_x_4902:
        /* <DEDUP_REMOVED lines=39> */
.L_x_4905:
[----:B------:R-:W-:Y:S05]  /*5590*/  BSYNC B0 ;  /* 0x0000000000007941 */ /* 0x000fea0003800000 */
.L_x_4904:
        /* <DEDUP_REMOVED lines=37> */
.L_x_4907:
[----:B------:R-:W-:Y:S05]  /*57f0*/  BSYNC B0 ;  /* 0x0000000000007941 */ /* 0x000fea0003800000 */
.L_x_4906:
        /* <DEDUP_REMOVED lines=22> */
.L_x_4856:
[----:B------:R-:W0:Y:S01]  /*5960*/  LDC R0, c[0x0][0x448] ;  /* 0x00011200ff007b82 */ /* 0x000e220000000800 */
[----:B------:R-:W-:Y:S01]  /*5970*/  CS2R R6, SRZ ;  /* 0x0000000000067805 */ /* 0x000fe2000001ff00 */
[----:B------:R-:W-:Y:S01]  /*5980*/  IMAD.MOV.U32 R150, RZ, RZ, RZ ;  /* 0x000000ffff967224 */ /* 0x000fe200078e00ff */
        /* <DEDUP_REMOVED lines=18> */
[----:B----4-:R-:W-:Y:S02]  /*5ab0*/  CS2R R96, SRZ ;  /* 0x0000000000607805 */ /* 0x010fe4000001ff00 */
[----:B------:R-:W-:Y:S02]  /*5ac0*/  CS2R R88, SRZ ;  /* 0x0000000000587805 */ /* 0x000fe4000001ff00 */
[----:B------:R-:W-:Y:S02]  /*5ad0*/  CS2R R84, SRZ ;  /* 0x0000000000547805 */ /* 0x000fe4000001ff00 */
[----:B0-----:R-:W-:Y:S01]  /*5ae0*/  ISETP.NE.AND P1, PT, R0, 0x1, PT ;  /* 0x000000010000780c */ /* 0x001fe20003f25270 */
[----:B------:R-:W-:Y:S01]  /*5af0*/  VIADD R0, R210, 0x7f ;  /* 0x0000007fd2007836 */ /* 0x000fe20000000000 */
        /* <DEDUP_REMOVED lines=11> */
[----:B------:R-:W0:Y:S01]  /*5bb0*/  @P1 LDC R3, c[0x0][0x44c] ;  /* 0x00011300ff031b82 */ /* 0x000e220000000800 */
[----:B------:R-:W-:Y:S02]  /*5bc0*/  CS2R R58, SRZ ;  /* 0x00000000003a7805 */ /* 0x000fe4000001ff00 */
[----:B------:R-:W-:Y:S02]  /*5bd0*/  CS2R R56, SRZ ;  /* 0x0000000000387805 */ /* 0x000fe4000001ff00 */
[----:B------:R-:W-:-:S02]  /*5be0*/  CS2R R54, SRZ ;  /* 0x0000000000367805 */ /* 0x000fc4000001ff00 */
[----:B------:R-:W-:Y:S02]  /*5bf0*/  CS2R R52, SRZ ;  /* 0x0000000000347805 */ /* 0x000fe4000001ff00 */
[----:B------:R-:W-:Y:S02]  /*5c00*/  CS2R R168, SRZ ;  /* 0x0000000000a87805 */ /* 0x000fe4000001ff00 */
[----:B------:R-:W-:Y:S02]  /*5c10*/  CS2R R90, SRZ ;  /* 0x00000000005a7805 */ /* 0x000fe4000001ff00 */
[----:B------:R-:W-:Y:S01]  /*5c20*/  CS2R R86, SRZ ;  /* 0x0000000000567805 */ /* 0x000fe2000001ff00 */
[----:B------:R-:W1:Y:S01]  /*5c30*/  @P1 LDC R4, c[0x0][0x450] ;  /* 0x00011400ff041b82 */ /* 0x000e620000000800 */
        /* <DEDUP_REMOVED lines=14> */
[----:B------:R-:W-:Y:S01]  /*5d20*/  CS2R R48, SRZ ;  /* 0x0000000000307805 */ /* 0x000fe2000001ff00 */
[----:B0-----:R-:W-:Y:S01]  /*5d30*/  @P1 IMAD.HI.U32 R3, R0, R3, RZ ;  /* 0x0000000300031227 */ /* 0x001fe200078e00ff */
[----:B------:R-:W-:-:S02]  /*5d40*/  CS2R R42, SRZ ;  /* 0x00000000002a7805 */ /* 0x000fc4000001ff00 */
[----:B------:R-:W-:Y:S02]  /*5d50*/  CS2R R44, SRZ ;  /* 0x00000000002c7805 */ /* 0x000fe4000001ff00 */
[----:B------:R-:W-:Y:S02]  /*5d60*/  CS2R R40, SRZ ;  /* 0x0000000000287805 */ /* 0x000fe4000001ff00 */
[----:B------:R-:W-:Y:S02]  /*5d70*/  CS2R R34, SRZ ;  /* 0x0000000000227805 */ /* 0x000fe4000001ff00 */
[----:B------:R-:W-:Y:S02]  /*5d80*/  CS2R R36, SRZ ;  /* 0x0000000000247805 */ /* 0x000fe4000001ff00 */
[----:B------:R-:W-:Y:S02]  /*5d90*/  CS2R R32, SRZ ;  /* 0x0000000000207805 */ /* 0x000fe4000001ff00 */
[----:B------:R-:W-:-:S02]  /*5da0*/  CS2R R26, SRZ ;  /* 0x00000000001a7805 */ /* 0x000fc4000001ff00 */
[----:B-1----:R-:W-:Y:S01]  /*5db0*/  @P1 SHF.R.U32.HI R0, RZ, R4, R3 ;  /* 0x00000004ff001219 */ /* 0x002fe20000011603 */
[----:B------:R-:W-:Y:S01]  /*5dc0*/  IMAD.MOV.U32 R4, RZ, RZ, RZ ;  /* 0x000000ffff047224 */ /* 0x000fe200078e00ff */
[----:B------:R-:W-:-:S03]  /*5dd0*/  PLOP3.LUT P1, PT, PT, PT, PT, 0x80, 0x0 ;  /* 0x000000000000781c */ /* 0x000fc60003f2f070 */
[----:B------:R-:W-:Y:S01]  /*5de0*/  IMAD.IADD R0, R29, 0x1, R0 ;  /* 0x000000011d007824 */ /* 0x000fe200078e0200 */
[----:B------:R-:W-:-:S03]  /*5df0*/  CS2R R28, SRZ ;  /* 0x00000000001c7805 */ /* 0x000fc6000001ff00 */
[----:B------:R-:W-:-:S05]  /*5e00*/  IMAD.HI R0, R0, 0x2aaaaaab, RZ ;  /* 0x2aaaaaab00007827 */ /* 0x000fca00078e02ff */
[----:B------:R-:W-:-:S04]  /*5e10*/  SHF.R.U32.HI R3, RZ, 0x1f, R0 ;  /* 0x0000001fff037819 */ /* 0x000fc80000011600 */
[----:B------:R-:W-:Y:S01]  /*5e20*/  LEA.HI.SX32 R3, R0, R3, 0x1c ;  /* 0x0000000300037211 */ /* 0x000fe200078fe2ff */
[----:B------:R-:W-:-:S03]  /*5e30*/  IMAD.MOV.U32 R0, RZ, RZ, RZ ;  /* 0x000000ffff007224 */ /* 0x000fc600078e00ff */
[----:B------:R-:W-:Y:S01]  /*5e40*/  VIMNMX R216, R216, R3, PT ;  /* 0x00000003d8d87248 */ /* 0x000fe20003fe0100 */
[----:B------:R-:W-:-:S03]  /*5e50*/  IMAD.MOV.U32 R3, RZ, RZ, RZ ;  /* 0x000000ffff037224 */ /* 0x000fc600078e00ff */
[----:B------:R-:W-:Y:S01]  /*5e60*/  ISETP.GE.AND P2, PT, R216, 0x1, PT ;  /* 0x00000001d800780c */ /* 0x000fe20003f46270 */
[----:B------:R-:W-:-:S12]  /*5e70*/  @P0 BRA `(.L_x_4909) ;  /* 0x00000000000c0947 */ /* 0x000fd80003800000 */
[----:B------:R-:W0:Y:S01]  /*5e80*/  FENCE.VIEW.ASYNC.G ;  /* 0x00000000000073c6 */ /* 0x000e220000000100 */
[----:B------:R-:W-:Y:S05]  /*5e90*/  WARPSYNC.ALL ;  /* 0x0000000000007948 */ /* 0x000fea0003800000 */
[----:B0-----:R-:W-:Y:S06]  /*5ea0*/  BAR.ARV 0xc, 0x180 ;  /* 0x0306000000007b1d */ /* 0x001fec0000002000 */
.L_x_4909:
        /* <DEDUP_REMOVED lines=10> */
.L_x_5166:
        /* <DEDUP_REMOVED lines=26> */
.L_x_4913:
[----:B------:R-:W-:Y:S05]  /*60f0*/  BSYNC B6 ;  /* 0x0000000000067941 */ /* 0x000fea0003800000 */
.L_x_4912:
        /* <DEDUP_REMOVED lines=12> */
.L_x_4917:
[----:B-1----:R1:W2:Y:S02]  /*61c0*/  SYNCS.PHASECHK.TRANS64.TRYWAIT P0, [R18+URZ+0x22800], R3 ;  /* 0x02280003120075a7 */ /* 0x0022a4000800017f */
[----:B--2---:R-:W-:Y:S05]  /*61d0*/  @!P0 NANOSLEEP.SYNCS 0x989680 ;  /* 0x009896800000895d */ /* 0x004fea0003900000 */
[----:B------:R-:W2:Y:S02]  /*61e0*/  @!P0 SYNCS.PHASECHK.TRANS64 P0, [R18+URZ+0x22800], R3 ;  /* 0x02280003120085a7 */ /* 0x000ea4000800007f */
[----:B--2---:R-:W-:Y:S05]  /*61f0*/  @!P0 BRA `(.L_x_4917) ;  /* 0xfffffffc00f08947 */ /* 0x004fea000383ffff */
.L_x_4916:
[----:B------:R-:W-:Y:S05]  /*6200*/  BSYNC B0 ;  /* 0x0000000000007941 */ /* 0x000fea0003800000 */
.L_x_4915:
[----:B------:R-:W-:Y:S05]  /*6210*/  BRA `(.L_x_4918) ;  /* 0x0000002c00747947 */ /* 0x000fea0003800000 */
.L_x_4914:
        /* <DEDUP_REMOVED lines=30> */
.L_x_4920:
[----:B------:R-:W-:Y:S05]  /*6400*/  BSYNC B6 ;  /* 0x0000000000067941 */ /* 0x000fea0003800000 */
.L_x_4919:
[----:B------:R-:W-:Y:S01]  /*6410*/  ULDC.U8 UR4, c[0x0][0x410] ;  /* 0x0001040000047ab9 */ /* 0x000fe20000000000 */
[----:B------:R-:W-:Y:S01]  /*6420*/  BSSY B0, `(.L_x_4921) ;  /* 0x00002b4000007945 */ /* 0x000fe20003800000 */
[----:B------:R-:W-:Y:S01]  /*6430*/  ISETP.NE.AND P0, PT, RZ, UR4, PT ;  /* 0x00000004ff007c0c */ /* 0x000fe2000bf05270 */
[----:B------:R-:W-:-:S12]  /*6440*/  IMAD.IADD R34, R22, 0x1, R210 ;  /* 0x0000000116227824 */ /* 0x000fd800078e02d2 */
[----:B------:R-:W-:Y:S05]  /*6450*/  @!P0 BRA `(.L_x_4922) ;  /* 0x0000001400948947 */ /* 0x000fea0003800000 */
[----:B------:R-:W0:Y:S01]  /*6460*/  LDC R10, c[0x0][0x448] ;  /* 0x00011200ff0a7b82 */ /* 0x000e220000000800 */
[----:B------:R-:W-:Y:S01]  /*6470*/  IMAD R3, R237, 0x40, R34 ;  /* 0x00000040ed037824 */ /* 0x000fe200078e0222 */
[----:B------:R-:W-:Y:S01]  /*6480*/  ULDC.64 UR4, c[0x0][0x3f8] ;  /* 0x0000fe0000047ab9 */ /* 0x000fe20000000a00 */
[----:B------:R-:W-:Y:S01]  /*6490*/  ULDC.64 UR6, c[0x0][0x408] ;  /* 0x0001020000067ab9 */ /* 0x000fe20000000a00 */
[----:B------:R-:W-:Y:S02]  /*64a0*/  IMAD.MOV.U32 R6, RZ, RZ, R24 ;  /* 0x000000ffff067224 */ /* 0x000fe400078e0018 */
        /* <DEDUP_REMOVED lines=29> */
.L_x_5172:
        /* <DEDUP_REMOVED lines=8> */
[----:B------:R-:W4:Y:S01]  /*6700*/  LDL R9, [R1+0x8] ;  /* 0x0000080001097983 */ /* 0x000f220000100800 */
        /* <DEDUP_REMOVED lines=8> */
[----:B------:R-:W-:Y:S02]  /*6790*/  CS2R R30, SRZ ;  /* 0x00000000001e7805 */ /* 0x000fe4000001ff00 */
[----:B------:R-:W-:Y:S01]  /*67a0*/  CS2R R24, SRZ ;  /* 0x0000000000187805 */ /* 0x000fe2000001ff00 */
[----:B------:R-:W-:Y:S01]  /*67b0*/  @!P2 IMAD.WIDE R10, R204, 0x2, R10 ;  /* 0x00000002cc0aa825 */ /* 0x000fe200078e020a */
[-C--:B------:R-:W-:Y:S02]  /*67c0*/  @!P3 IADD3 R26, P0, R0, R33.reuse, RZ ;  /* 0x00000021001ab210 */ /* 0x080fe40007f1e0ff */
[----:B----4-:R-:W-:Y:S01]  /*67d0*/  @!P3 IADD3 R32, P1, R14, R33, RZ ;  /* 0x000000210e20b210 */ /* 0x010fe20007f3e0ff */
[----:B------:R-:W-:Y:S01]  /*67e0*/  @!P2 IMAD.WIDE R12, R204, 0x2, R14 ;  /* 0x00000002cc0ca825 */ /* 0x000fe200078e020e */
[----:B------:R1:W5:Y:S04]  /*67f0*/  @!P2 LD.E.64 R28, desc[UR40][R10.64] ;  /* 0x000000280a1ca980 */ /* 0x000368000c101b00 */
[----:B------:R1:W5:Y:S01]  /*6800*/  @!P2 LD.E.64 R30, desc[UR40][R12.64] ;  /* 0x000000280c1ea980 */ /* 0x000362000c101b00 */
[----:B------:R-:W-:-:S05]  /*6810*/  @!P3 SHF.L.U64.HI R20, R207, 0x1, R9 ;  /* 0x00000001cf14b819 */ /* 0x000fca0000010209 */
[--C-:B------:R-:W-:Y:S02]  /*6820*/  @!P3 IMAD.X R27, R3, 0x1, R20.reuse, P0 ;  /* 0x00000001031bb824 */ /* 0x100fe400000e0614 */
[----:B------:R-:W-:Y:S01]  /*6830*/  @!P3 IMAD.X R33, R5, 0x1, R20, P1 ;  /* 0x000000010521b824 */ /* 0x000fe200008e0614 */
[----:B------:R-:W-:Y:S02]  /*6840*/  CS2R R20, SRZ ;  /* 0x0000000000147805 */ /* 0x000fe4000001ff00 */
[----:B------:R1:W5:Y:S04]  /*6850*/  @!P3 LD.E.64 R24, desc[UR40][R26.64] ;  /* 0x000000281a18b980 */ /* 0x000368000c101b00 */
[----:B------:R1:W5:Y:S02]  /*6860*/  @!P3 LD.E.64 R20, desc[UR40][R32.64] ;  /* 0x000000282014b980 */ /* 0x000364000c101b00 */
.L_x_4925:
[----:B------:R-:W-:Y:S05]  /*6870*/  BSYNC B1 ;  /* 0x0000000000017941 */ /* 0x000fea0003800000 */
.L_x_4924:
        /* <DEDUP_REMOVED lines=10> */
[----:B------:R-:W-:Y:S01]  /*6920*/  IMAD.MOV.U32 R5, RZ, RZ, R24 ;  /* 0x000000ffff057224 */ /* 0x000fe200078e0018 */
[----:B------:R-:W-:Y:S01]  /*6930*/  PRMT R39, R39, 0x5410, R0 ;  /* 0x0000541027277816 */ /* 0x000fe20000000000 */
[----:B------:R-:W-:-:S03]  /*6940*/  IMAD.MOV.U32 R9, RZ, RZ, R25 ;  /* 0x000000ffff097224 */ /* 0x000fc600078e0019 */
[----:B------:R-:W-:Y:S02]  /*6950*/  PRMT R43, R43, 0x5410, R5 ;  /* 0x000054102b2b7816 */ /* 0x000fe40000000005 */
[----:B------:R-:W-:Y:S01]  /*6960*/  PRMT R42, R9, 0x5410, R3 ;  /* 0x00005410092a7816 */ /* 0x000fe20000000003 */
[----:B------:R-:W-:Y:S06]  /*6970*/  BRA.DIV UR4, `(.L_x_4926) ;  /* 0x0000014204cc7947 */ /* 0x000fec000b800000 */
[----:B------:R1:W2:Y:S04]  /*6980*/  SHFL.IDX PT, R3, R6, 0x1, 0x1c1f ;  /* 0x003c1f0006037f89 */ /* 0x0002a800000e0000 */
[----:B------:R1:W3:Y:S04]  /*6990*/  SHFL.IDX PT, R0, R4, 0x1, 0x1c1f ;  /* 0x003c1f0004007f89 */ /* 0x0002e800000e0000 */
[----:B------:R1:W0:Y:S04]  /*69a0*/  SHFL.IDX PT, R5, R8, 0x1, 0x1c1f ;  /* 0x003c1f0008057f89 */ /* 0x00022800000e0000 */
[----:B----4-:R1:W4:Y:S02]  /*69b0*/  SHFL.IDX PT, R14, R7, 0x1, 0x1c1f ;  /* 0x003c1f00070e7f89 */ /* 0x01032400000e0000 */
.L_x_5178:
        /* <DEDUP_REMOVED lines=12> */
[----:B------:R-:W4:Y:S01]  /*6a80*/  LDL R15, [R1+0x8] ;  /* 0x00000800010f7983 */ /* 0x000f220000100800 */
[----:B------:R-:W-:Y:S01]  /*6a90*/  ULDC UR4, c[0x0][0x3f4] ;  /* 0x0000fd0000047ab9 */ /* 0x000fe20000000800 */
[----:B---3--:R-:W-:Y:S01]  /*6aa0*/  IMAD.MOV.U32 R6, RZ, RZ, R0 ;  /* 0x000000ffff067224 */ /* 0x008fe200078e0000 */
[----:B------:R-:W-:Y:S01]  /*6ab0*/  ISETP.GE.AND P3, PT, R207, UR4, PT ;  /* 0x00000004cf007c0c */ /* 0x000fe2000bf66270 */
[----:B--2---:R-:W-:Y:S01]  /*6ac0*/  IMAD.MOV.U32 R7, RZ, RZ, R3 ;  /* 0x000000ffff077224 */ /* 0x004fe200078e0003 */
[----:B------:R-:W-:Y:S02]  /*6ad0*/  ISETP.GE.AND P2, PT, R204, UR4, PT ;  /* 0x00000004cc007c0c */ /* 0x000fe4000bf46270 */
[----:B------:R-:W-:-:S09]  /*6ae0*/  CS2R R12, SRZ ;  /* 0x00000000000c7805 */ /* 0x000fd2000001ff00 */
[C---:B------:R-:W-:Y:S01]  /*6af0*/  @!P3 IMAD.SHL.U32 R9, R207.reuse, 0x2, RZ ;  /* 0x00000002cf09b824 */ /* 0x040fe200078e00ff */
[----:B------:R-:W-:Y:S02]  /*6b00*/  CS2R R26, SRZ ;  /* 0x00000000001a7805 */ /* 0x000fe4000001ff00 */
[----:B------:R-:W-:Y:S01]  /*6b10*/  CS2R R10, SRZ ;  /* 0x00000000000a7805 */ /* 0x000fe2000001ff00 */
[----:B------:R-:W-:Y:S01]  /*6b20*/  @!P2 IMAD.WIDE R6, R204, 0x2, R6 ;  /* 0x00000002cc06a825 */ /* 0x000fe200078e0206 */
[-C--:B------:R-:W-:Y:S02]  /*6b30*/  @!P3 IADD3 R32, P0, R0, R9.reuse, RZ ;  /* 0x000000090020b210 */ /* 0x080fe40007f1e0ff */
[----:B----4-:R-:W-:Y:S02]  /*6b40*/  @!P3 IADD3 R4, P1, R14, R9, RZ ;  /* 0x000000090e04b210 */ /* 0x010fe40007f3e0ff */
[----:B------:R0:W5:Y:S01]  /*6b50*/  @!P2 LD.E.64 R12, desc[UR40][R6.64] ;  /* 0x00000028060ca980 */ /* 0x000162000c101b00 */
[----:B------:R-:W-:Y:S01]  /*6b60*/  @!P3 SHF.L.U64.HI R8, R207, 0x1, R15 ;  /* 0x00000001cf08b819 */ /* 0x000fe2000001020f */
[----:B------:R-:W-:-:S04]  /*6b70*/  IMAD.MOV.U32 R15, RZ, RZ, R5 ;  /* 0x000000ffff0f7224 */ /* 0x000fc800078e0005 */
[--C-:B------:R-:W-:Y:S02]  /*6b80*/  @!P3 IMAD.X R33, R3, 0x1, R8.reuse, P0 ;  /* 0x000000010321b824 */ /* 0x100fe400000e0608 */
[----:B------:R-:W-:Y:S01]  /*6b90*/  @!P3 IMAD.X R5, R5, 0x1, R8, P1 ;  /* 0x000000010505b824 */ /* 0x000fe200008e0608 */
[----:B------:R-:W-:Y:S01]  /*6ba0*/  CS2R R8, SRZ ;  /* 0x0000000000087805 */ /* 0x000fe2000001ff00 */
[----:B------:R-:W-:Y:S01]  /*6bb0*/  @!P2 IMAD.WIDE R14, R204, 0x2, R14 ;  /* 0x00000002cc0ea825 */ /* 0x000fe200078e020e */
[----:B------:R0:W5:Y:S04]  /*6bc0*/  @!P3 LD.E.64 R10, desc[UR40][R32.64] ;  /* 0x00000028200ab980 */ /* 0x000168000c101b00 */
[----:B------:R0:W5:Y:S04]  /*6bd0*/  @!P2 LD.E.64 R26, desc[UR40][R14.64] ;  /* 0x000000280e1aa980 */ /* 0x000168000c101b00 */
[----:B------:R0:W5:Y:S02]  /*6be0*/  @!P3 LD.E.64 R8, desc[UR40][R4.64] ;  /* 0x000000280408b980 */ /* 0x000164000c101b00 */
.L_x_4928:
[----:B------:R-:W-:Y:S05]  /*6bf0*/  BSYNC B1 ;  /* 0x0000000000017941 */ /* 0x000fea0003800000 */
.L_x_4927:
[----:B------:R-:W1:Y:S01]  /*6c00*/  SYNCS.PHASECHK.TRANS64.TRYWAIT P0, [R18+URZ+0x22800], R35 ;  /* 0x02280023120075a7 */ /* 0x000e62000800017f */
[----:B--2---:R-:W-:Y:S01]  /*6c10*/  LOP3.LUT R3, R34, 0x1c0, RZ, 0xc0, !PT ;  /* 0x000001c022037812 */ /* 0x004fe200078ec0ff */
[----:B0----5:R-:W-:Y:S01]  /*6c20*/  IMAD.MOV.U32 R4, RZ, RZ, R26 ;  /* 0x000000ffff047224 */ /* 0x021fe200078e001a */
[----:B------:R-:W-:Y:S01]  /*6c30*/  VIADDMNMX R40, R37, -R210, 0x80, PT ;  /* 0x0000008025287446 */ /* 0x000fe200038009d2 */
[----:B------:R-:W-:Y:S01]  /*6c40*/  IMAD.MOV.U32 R5, RZ, RZ, R9 ;  /* 0x000000ffff057224 */ /* 0x000fe200078e0009 */
[----:B---3--:R-:W-:Y:S01]  /*6c50*/  LOP3.LUT R0, R3, 0x18, R16, 0xf8, !PT ;  /* 0x0000001803007812 */ /* 0x008fe200078ef810 */
[----:B------:R-:W-:Y:S01]  /*6c60*/  IMAD.MOV.U32 R6, RZ, RZ, R12 ;  /* 0x000000ffff067224 */ /* 0x000fe200078e000c */
[----:B------:R-:W-:Y:S01]  /*6c70*/  SHF.R.U32.HI R3, RZ, 0x3, R3 ;  /* 0x00000003ff037819 */ /* 0x000fe20000011603 */
[----:B------:R-:W-:Y:S01]  /*6c80*/  BSSY B1, `(.L_x_4929) ;  /* 0x0000014000017945 */ /* 0x000fe20003800000 */
[----:B------:R-:W-:Y:S01]  /*6c90*/  PRMT R43, R4, 0x7610, R43 ;  /* 0x00007610042b7816 */ /* 0x000fe2000000002b */
[----:B------:R-:W-:Y:S01]  /*6ca0*/  IMAD.MOV.U32 R4, RZ, RZ, R8 ;  /* 0x000000ffff047224 */ /* 0x000fe200078e0008 */
[----:B------:R-:W-:Y:S01]  /*6cb0*/  LOP3.LUT R3, R0, R3, RZ, 0x3c, !PT ;  /* 0x0000000300037212 */ /* 0x000fe200078e3cff */
[----:B------:R-:W-:Y:S01]  /*6cc0*/  IMAD.MOV.U32 R0, RZ, RZ, R27 ;  /* 0x000000ffff007224 */ /* 0x000fe200078e001b */
[----:B------:R-:W-:-:S02]  /*6cd0*/  PRMT R46, R46, 0x5410, R6 ;  /* 0x000054102e2e7816 */ /* 0x000fc40000000006 */
[----:B------:R-:W-:Y:S01]  /*6ce0*/  PRMT R45, R45, 0x5410, R4 ;  /* 0x000054102d2d7816 */ /* 0x000fe20000000004 */
[----:B------:R-:W-:Y:S01]  /*6cf0*/  IMAD R3, R214, 0x200, R3 ;  /* 0x00000200d6037824 */ /* 0x000fe200078e0203 */
[----:B------:R-:W-:Y:S01]  /*6d00*/  PRMT R44, R5, 0x5410, R0 ;  /* 0x00005410052c7816 */ /* 0x000fe20000000000 */
[----:B------:R-:W-:Y:S01]  /*6d10*/  IMAD.MOV.U32 R0, RZ, RZ, R13 ;  /* 0x000000ffff007224 */ /* 0x000fe200078e000d */
[----:B------:R-:W-:Y:S01]  /*6d20*/  LOP3.LUT P2, RZ, R234, 0x4, RZ, 0xc0, !PT ;  /* 0x00000004eaff7812 */ /* 0x000fe2000784c0ff */
[----:B------:R-:W-:Y:S01]  /*6d30*/  IMAD.MOV.U32 R4, RZ, RZ, R10 ;  /* 0x000000ffff047224 */ /* 0x000fe200078e000a */
[----:B------:R-:W-:Y:S01]  /*6d40*/  ISETP.GE.AND P1, PT, R22, R40, PT ;  /* 0x000000281600720c */ /* 0x000fe20003f26270 */
[----:B------:R-:W-:Y:S01]  /*6d50*/  IMAD R3, R3, 0x2, R18 ;  /* 0x0000000203037824 */ /* 0x000fe200078e0212 */
[----:B------:R-:W-:Y:S01]  /*6d60*/  PRMT R45, R0, 0x7610, R45 ;  /* 0x00007610002d7816 */ /* 0x000fe2000000002d */
[----:B------:R-:W-:Y:S01]  /*6d70*/  IMAD.MOV.U32 R5, RZ, RZ, R11 ;  /* 0x000000ffff057224 */ /* 0x000fe200078e000b */
[----:B------:R-:W-:Y:S01]  /*6d80*/  PRMT R46, R4, 0x7610, R46 ;  /* 0x00007610042e7816 */ /* 0x000fe2000000002e */
[----:B------:R-:W-:-:S02]  /*6d90*/  VIADD R4, R3, 0x18400 ;  /* 0x0001840003047836 */ /* 0x000fc40000000000 */
[----:B------:R-:W-:Y:S01]  /*6da0*/  VIADD R0, R3, 0x18440 ;  /* 0x0001844003007836 */ /* 0x000fe20000000000 */
[----:B-1----:R-:W-:Y:S06]  /*6db0*/  @!P0 BRA `(.L_x_4930) ;  /* 0x00000140002c8947 */ /* 0x002fec0003800000 */
.L_x_5179:
[----:B------:R-:W-:Y:S05]  /*6dc0*/  BSYNC B1 ;  /* 0x0000000000017941 */ /* 0x000fea0003800000 */
.L_x_4929:
        /* <DEDUP_REMOVED lines=20> */
[----:B------:R-:W-:Y:S02]  /*6f10*/  PRMT R33, R38, 0x5410, R33 ;  /* 0x0000541026217816 */ /* 0x000fe40000000021 */
[----:B------:R-:W-:Y:S02]  /*6f20*/  LOP3.LUT R31, R31, 0xffff0000, RZ, 0xc0, !PT ;  /* 0xffff00001f1f7812 */ /* 0x000fe400078ec0ff */
        /* <DEDUP_REMOVED lines=33> */
.L_x_4934:
[----:B------:R-:W-:Y:S05]  /*7140*/  BSYNC B2 ;  /* 0x0000000000027941 */ /* 0x000fea0003800000 */
.L_x_4933:
        /* <DEDUP_REMOVED lines=47> */
.L_x_4932:
[----:B------:R-:W-:Y:S05]  /*7440*/  BSYNC B1 ;  /* 0x0000000000017941 */ /* 0x000fea0003800000 */
.L_x_4931:
        /* <DEDUP_REMOVED lines=53> */
.L_x_4937:
[----:B------:R-:W-:Y:S05]  /*77a0*/  BSYNC B1 ;  /* 0x0000000000017941 */ /* 0x000fea0003800000 */
.L_x_4936:
[----:B------:R-:W-:Y:S05]  /*77b0*/  @P1 BRA `(.L_x_4935) ;  /* 0x0000001400e81947 */ /* 0x000fea0003800000 */
[----:B-1----:R-:W1:Y:S01]  /*77c0*/  LDS.128 R4, [R0+0x2000] ;  /* 0x0020000000047984 */ /* 0x002e620000000c00 */
[----:B------:R-:W-:Y:S02]  /*77d0*/  SHF.R.U32.HI R15, RZ, 0x10, R9 ;  /* 0x00000010ff0f7819 */ /* 0x000fe40000011609 */
[----:B------:R-:W-:Y:S02]  /*77e0*/  SHF.R.U32.HI R12, RZ, 0x10, R11 ;  /* 0x00000010ff0c7819 */ /* 0x000fe4000001160b */
[----:B------:R-:W-:Y:S02]  /*77f0*/  PRMT R15, R44, 0x5410, R15 ;  /* 0x000054102c0f7816 */ /* 0x000fe4000000000f */
[----:B------:R-:W-:Y:S02]  /*7800*/  PRMT R12, R47, 0x5432, R12 ;  /* 0x000054322f0c7816 */ /* 0x000fe4000000000c */
[----:B----4-:R-:W-:Y:S01]  /*7810*/  SHF.R.U64 R14, R8, 0x10, R9 ;  /* 0x00000010080e7819 */ /* 0x010fe20000001209 */
[C---:B------:R-:W-:Y:S01]  /*7820*/  IMAD.U32 R20, R15.reuse, 0x10000, RZ ;  /* 0x000100000f147824 */ /* 0x040fe200078e00ff */
[----:B------:R-:W-:Y:S01]  /*7830*/  SHF.R.U64 R3, R10, 0x10, R11 ;  /* 0x000000100a037819 */ /* 0x000fe2000000120b */
[----:B------:R-:W-:Y:S01]  /*7840*/  IMAD.U32 R13, R12, 0x10000, RZ ;  /* 0x000100000c0d7824 */ /* 0x000fe200078e00ff */
[----:B------:R-:W-:-:S02]  /*7850*/  LOP3.LUT R15, R15, 0xffff0000, RZ, 0xc0, !PT ;  /* 0xffff00000f0f7812 */ /* 0x000fc400078ec0ff */
[----:B------:R-:W-:Y:S02]  /*7860*/  LOP3.LUT R12, R12, 0xffff0000, RZ, 0xc0, !PT ;  /* 0xffff00000c0c7812 */ /* 0x000fe400078ec0ff */
[----:B------:R-:W-:Y:S02]  /*7870*/  PRMT R11, R46, 0x5410, R3 ;  /* 0x000054102e0b7816 */ /* 0x000fe40000000003 */
[----:B------:R-:W-:Y:S02]  /*7880*/  PRMT R14, R45, 0x5432, R14 ;  /* 0x000054322d0e7816 */ /* 0x000fe4000000000e */
[C---:B-1----:R-:W-:Y:S01]  /*7890*/  LOP3.LUT R9, R6.reuse, 0xffff0000, RZ, 0xc0, !PT ;  /* 0xffff000006097812 */ /* 0x042fe200078ec0ff */
[C---:B------:R-:W-:Y:S01]  /*78a0*/  IMAD.U32 R10, R7.reuse, 0x10000, RZ ;  /* 0x00010000070a7824 */ /* 0x040fe200078e00ff */
[----:B------:R-:W-:Y:S01]  /*78b0*/  LOP3.LUT R7, R7, 0xffff0000, RZ, 0xc0, !PT ;  /* 0xffff000007077812 */ /* 0x000fe200078ec0ff */
[----:B------:R-:W-:Y:S02]  /*78c0*/  IMAD.U32 R8, R6, 0x10000, RZ ;  /* 0x0001000006087824 */ /* 0x000fe400078e00ff */
[C---:B------:R-:W-:Y:S01]  /*78d0*/  FMUL.FTZ R21, R9.reuse, R20 ;  /* 0x0000001409157220 */ /* 0x040fe20000410000 */
[----:B------:R-:W-:Y:S01]  /*78e0*/  FMUL.FTZ R9, R9, R13 ;  /* 0x0000000d09097220 */ /* 0x000fe20000410000 */
[----:B------:R-:W-:Y:S01]  /*78f0*/  FMUL.FTZ R25, R7, R15 ;  /* 0x0000000f07197220 */ /* 0x000fe20000410000 */
[----:B------:R-:W-:-:S02]  /*7900*/  IMAD.U32 R3, R4, 0x10000, RZ ;  /* 0x0001000004037824 */ /* 0x000fc400078e00ff */
[C---:B------:R-:W-:Y:S01]  /*7910*/  FFMA.FTZ R21, R8.reuse, R13, -R21 ;  /* 0x0000000d08157223 */ /* 0x040fe20000010815 */
[----:B------:R-:W-:Y:S01]  /*7920*/  FFMA.FTZ R20, R8, R20, R9 ;  /* 0x0000001408147223 */ /* 0x000fe20000010009 */
[-C--:B------:R-:W-:Y:S01]  /*7930*/  FMUL.FTZ R9, R7, R12.reuse ;  /* 0x0000000c07097220 */ /* 0x080fe20000410000 */
[C---:B------:R-:W-:Y:S01]  /*7940*/  IMAD.U32 R6, R5.reuse, 0x10000, RZ ;  /* 0x0001000005067824 */ /* 0x040fe200078e00ff */
[----:B------:R-:W-:Y:S01]  /*7950*/  LOP3.LUT R4, R4, 0xffff0000, RZ, 0xc0, !PT ;  /* 0xffff000004047812 */ /* 0x000fe200078ec0ff */
[C---:B------:R-:W-:Y:S01]  /*7960*/  IMAD.U32 R8, R14.reuse, 0x10000, RZ ;  /* 0x000100000e087824 */ /* 0x040fe200078e00ff */
        /* <DEDUP_REMOVED lines=20> */
.L_x_4922:
[----:B------:R-:W0:Y:S01]  /*7ab0*/  LDC R8, c[0x0][0x448] ;  /* 0x00011200ff087b82 */ /* 0x000e220000000800 */
[----:B------:R-:W-:Y:S01]  /*7ac0*/  IMAD R3, R237, 0x40, R34 ;  /* 0x00000040ed037824 */ /* 0x000fe200078e0222 */
[----:B------:R-:W-:Y:S01]  /*7ad0*/  ULDC.64 UR4, c[0x0][0x3f8] ;  /* 0x0000fe0000047ab9 */ /* 0x000fe20000000a00 */
[----:B------:R-:W-:Y:S01]  /*7ae0*/  ULDC.64 UR6, c[0x0][0x408] ;  /* 0x0001020000067ab9 */ /* 0x000fe20000000a00 */
[----:B------:R-:W-:Y:S02]  /*7af0*/  IMAD.MOV.U32 R20, RZ, RZ, R24 ;  /* 0x000000ffff147224 */ /* 0x000fe400078e0018 */
[----:B------:R-:W-:Y:S02]  /*7b00*/  IMAD.MOV.U32 R21, RZ, RZ, R27 ;  /* 0x000000ffff157224 */ /* 0x000fe400078e001b */
[----:B------:R-:W-:Y:S01]  /*7b10*/  IMAD.MOV.U32 R4, RZ, RZ, R38 ;  /* 0x000000ffff047224 */ /* 0x000fe200078e0026 */
        /* <DEDUP_REMOVED lines=66> */
[----:B------:R-:W-:Y:S02]  /*7f40*/  IMAD.MOV.U32 R13, RZ, RZ, R4 ;  /* 0x000000ffff0d7224 */ /* 0x000fe400078e0004 */
[----:B------:R-:W-:Y:S01]  /*7f50*/  IMAD.MOV.U32 R15, RZ, RZ, R5 ;  /* 0x000000ffff0f7224 */ /* 0x000fe200078e0005 */
[----:B------:R-:W-:-:S02]  /*7f60*/  PRMT R21, R11, 0x5410, R12 ;  /* 0x000054100b157816 */ /* 0x000fc4000000000c */
[----:B------:R-:W-:Y:S02]  /*7f70*/  PRMT R9, R9, 0x5410, R13 ;  /* 0x0000541009097816 */ /* 0x000fe4000000000d */
[----:B012---:R-:W-:-:S07]  /*7f80*/  PRMT R42, R15, 0x7610, R42 ;  /* 0x000076100f2a7816 */ /* 0x007fce000000002a */
.L_x_5189:
        /* <DEDUP_REMOVED lines=23> */
.L_x_4940:
[----:B------:R-:W-:Y:S05]  /*8100*/  BSYNC B1 ;  /* 0x0000000000017941 */ /* 0x000fea0003800000 */
.L_x_4939:
        /* <DEDUP_REMOVED lines=20> */
.L_x_5190:
[----:B------:R-:W-:Y:S05]  /*8250*/  BSYNC B1 ;  /* 0x0000000000017941 */ /* 0x000fea0003800000 */
.L_x_4941:
[----:B------:R-:W-:Y:S04]  /*8260*/  BSSY B1, `(.L_x_4943) ;  /* 0x000006a000017945 */ /* 0x000fe80003800000 */
[----:B------:R-:W-:Y:S05]  /*8270*/  @P2 BRA `(.L_x_4944) ;  /* 0x0000000400a02947 */ /* 0x000fea0003800000 */
[----:B------:R-:W-:Y:S01]  /*8280*/  IMAD.SHL.U32 R0, R234, 0x40, RZ ;  /* 0x00000040ea007824 */ /* 0x000fe200078e00ff */
[----:B------:R-:W-:Y:S01]  /*8290*/  SHF.R.U64 R20, R40, 0x10, R41 ;  /* 0x0000001028147819 */ /* 0x000fe20000001229 */
[----:B------:R-:W-:Y:S01]  /*82a0*/  IMAD.IADD R8, R16, 0x1, R37 ;  /* 0x0000000110087824 */ /* 0x000fe200078e0225 */
[----:B------:R-:W-:Y:S02]  /*82b0*/  SHF.R.U32.HI R40, RZ, 0x10, R41 ;  /* 0x00000010ff287819 */ /* 0x000fe40000011629 */
[----:B-1----:R-:W-:Y:S02]  /*82c0*/  LOP3.LUT R11, R0, 0x1c0, RZ, 0xc0, !PT ;  /* 0x000001c0000b7812 */ /* 0x002fe400078ec0ff */
[----:B------:R-:W-:Y:S02]  /*82d0*/  SHF.R.U64 R41, R6, 0x10, R7 ;  /* 0x0000001006297819 */ /* 0x000fe40000001207 */
[----:B------:R-:W-:Y:S02]  /*82e0*/  SHF.R.U32.HI R13, RZ, 0x3, R11 ;  /* 0x00000003ff0d7819 */ /* 0x000fe4000001160b */
[----:B------:R-:W-:-:S02]  /*82f0*/  LOP3.LUT R8, R11, 0x38, R8, 0xf8, !PT ;  /* 0x000000380b087812 */ /* 0x000fc400078ef808 */
[----:B------:R-:W-:Y:S02]  /*8300*/  LOP3.LUT R0, R11, 0x38, R16, 0xf8, !PT ;  /* 0x000000380b007812 */ /* 0x000fe400078ef810 */
[-C--:B------:R-:W-:Y:S02]  /*8310*/  LOP3.LUT R11, R8, R13.reuse, RZ, 0x3c, !PT ;  /* 0x0000000d080b7212 */ /* 0x080fe400078e3cff */
[----:B------:R-:W-:Y:S02]  /*8320*/  LOP3.LUT R3, R0, R13, RZ, 0x3c, !PT ;  /* 0x0000000d00037212 */ /* 0x000fe400078e3cff */
[----:B------:R-:W-:Y:S01]  /*8330*/  SHF.R.U64 R0, R38, 0x10, R39 ;  /* 0x0000001026007819 */ /* 0x000fe20000001227 */
[----:B------:R-:W-:Y:S01]  /*8340*/  IMAD R11, R214, 0x200, R11 ;  /* 0x00000200d60b7824 */ /* 0x000fe200078e020b */
[----:B------:R-:W-:Y:S01]  /*8350*/  SHF.R.U64 R44, R4, 0x10, R5 ;  /* 0x00000010042c7819 */ /* 0x000fe20000001205 */
[----:B------:R-:W-:Y:S01]  /*8360*/  IMAD R3, R214, 0x200, R3 ;  /* 0x00000200d6037824 */ /* 0x000fe200078e0203 */
[----:B------:R-:W-:Y:S01]  /*8370*/  PRMT R41, R21, 0x5410, R41 ;  /* 0x0000541015297816 */ /* 0x000fe20000000029 */
[--C-:B------:R-:W-:Y:S01]  /*8380*/  IMAD R49, R11, 0x2, R18.reuse ;  /* 0x000000020b317824 */ /* 0x100fe200078e0212 */
[----:B------:R-:W-:Y:S01]  /*8390*/  SHF.R.U32.HI R43, RZ, 0x10, R7 ;  /* 0x00000010ff2b7819 */ /* 0x000fe20000011607 */
        /* <DEDUP_REMOVED lines=8> */
[----:B------:R-:W-:Y:S02]  /*8420*/  SHF.R.U32.HI R45, RZ, 0x10, R5 ;  /* 0x00000010ff2d7819 */ /* 0x000fe40000011605 */
[----:B------:R-:W-:-:S02]  /*8430*/  PRMT R40, R10, 0x5410, R3 ;  /* 0x000054100a287816 */ /* 0x000fc40000000003 */
[----:B------:R-:W-:Y:S01]  /*8440*/  PRMT R43, R21, 0x5432, R43 ;  /* 0x00005432152b7816 */ /* 0x000fe2000000002b */
[----:B------:R-:W-:Y:S01]  /*8450*/  IMAD.U32 R21, R20, 0x10000, RZ ;  /* 0x0001000014157824 */ /* 0x000fe200078e00ff */
[----:B------:R-:W-:Y:S02]  /*8460*/  PRMT R45, R42, 0x5410, R45 ;  /* 0x000054102a2d7816 */ /* 0x000fe4000000002d */
[----:B------:R-:W-:Y:S02]  /*8470*/  LOP3.LUT R42, R41, 0xffff0000, RZ, 0xc0, !PT ;  /* 0xffff0000292a7812 */ /* 0x000fe400078ec0ff */
[----:B------:R-:W-:Y:S01]  /*8480*/  LOP3.LUT R20, R20, 0xffff0000, RZ, 0xc0, !PT ;  /* 0xffff000014147812 */ /* 0x000fe200078ec0ff */
[C---:B-1----:R-:W-:Y:S01]  /*8490*/  IMAD.U32 R8, R32.reuse, 0x10000, RZ ;  /* 0x0001000020087824 */ /* 0x042fe200078e00ff */
[----:B------:R-:W-:Y:S01]  /*84a0*/  LOP3.LUT R9, R32, 0xffff0000, RZ, 0xc0, !PT ;  /* 0xffff000020097812 */ /* 0x000fe200078ec0ff */
[C---:B------:R-:W-:Y:S01]  /*84b0*/  IMAD.U32 R10, R33.reuse, 0x10000, RZ ;  /* 0x00010000210a7824 */ /* 0x040fe200078e00ff */
[----:B------:R-:W-:Y:S01]  /*84c0*/  LOP3.LUT R32, R33, 0xffff0000, RZ, 0xc0, !PT ;  /* 0xffff000021207812 */ /* 0x000fe200078ec0ff */
[----:B------:R-:W-:Y:S01]  /*84d0*/  IMAD.U32 R33, R41, 0x10000, RZ ;  /* 0x0001000029217824 */ /* 0x000fe200078e00ff */
[C---:B0-----:R-:W-:Y:S01]  /*84e0*/  LOP3.LUT R3, R12.reuse, 0xffff0000, RZ, 0xc0, !PT ;  /* 0xffff00000c037812 */ /* 0x041fe200078ec0ff */
[----:B------:R-:W-:Y:S01]  /*84f0*/  IMAD.U32 R0, R12, 0x10000, RZ ;  /* 0x000100000c007824 */ /* 0x000fe200078e00ff */
[C---:B------:R-:W-:Y:S01]  /*8500*/  LOP3.LUT R12, R13.reuse, 0xffff0000, RZ, 0xc0, !PT ;  /* 0xffff00000d0c7812 */ /* 0x040fe200078ec0ff */
[----:B------:R-:W-:Y:S01]  /*8510*/  FMUL.FTZ R47, R8, R33 ;  /* 0x00000021082f7220 */ /* 0x000fe20000410000 */
[----:B------:R-:W-:Y:S01]  /*8520*/  IMAD.U32 R4, R13, 0x10000, RZ ;  /* 0x000100000d047824 */ /* 0x000fe200078e00ff */
[C---:B------:R-:W-:Y:S01]  /*8530*/  LOP3.LUT R6, R14.reuse, 0xffff0000, RZ, 0xc0, !PT ;  /* 0xffff00000e067812 */ /* 0x040fe200078ec0ff */
[----:B------:R-:W-:Y:S01]  /*8540*/  IMAD.U32 R5, R14, 0x10000, RZ ;  /* 0x000100000e057824 */ /* 0x000fe200078e00ff */
[C---:B------:R-:W-:Y:S01]  /*8550*/  LOP3.LUT R14, R15.reuse, 0xffff0000, RZ, 0xc0, !PT ;  /* 0xffff00000f0e7812 */ /* 0x040fe200078ec0ff */
[----:B------:R-:W-:Y:S01]  /*8560*/  IMAD.U32 R7, R15, 0x10000, RZ ;  /* 0x000100000f077824 */ /* 0x000fe200078e00ff */
[C---:B------:R-:W-:Y:S01]  /*8570*/  LOP3.LUT R13, R34.reuse, 0xffff0000, RZ, 0xc0, !PT ;  /* 0xffff0000220d7812 */ /* 0x040fe200078ec0ff */
[----:B------:R-:W-:-:S02]  /*8580*/  IMAD.U32 R11, R34, 0x10000, RZ ;  /* 0x00010000220b7824 */ /* 0x000fc400078e00ff */
[-C--:B------:R-:W-:Y:S01]  /*8590*/  FMUL.FTZ R41, R8, R21.reuse ;  /* 0x0000001508297220 */ /* 0x080fe20000410000 */
[C---:B------:R-:W-:Y:S01]  /*85a0*/  IMAD.U32 R15, R35.reuse, 0x10000, RZ ;  /* 0x00010000230f7824 */ /* 0x040fe200078e00ff */
[----:B------:R-:W-:Y:S01]  /*85b0*/  LOP3.LUT R34, R35, 0xffff0000, RZ, 0xc0, !PT ;  /* 0xffff000023227812 */ /* 0x000fe200078ec0ff */
[----:B------:R-:W-:Y:S01]  /*85c0*/  FFMA.FTZ R47, R0, R21, -R47 ;  /* 0x00000015002f7223 */ /* 0x000fe2000001082f */
[----:B------:R-:W-:Y:S02]  /*85d0*/  IMAD.U32 R35, R43, 0x10000, RZ ;  /* 0x000100002b237824 */ /* 0x000fe400078e00ff */
[C---:B------:R-:W-:Y:S01]  /*85e0*/  FMUL.FTZ R8, R9.reuse, R42 ;  /* 0x0000002a09087220 */ /* 0x040fe20000410000 */
[----:B------:R-:W-:Y:S02]  /*85f0*/  IMAD.U32 R21, R38, 0x10000, RZ ;  /* 0x0001000026157824 */ /* 0x000fe400078e00ff */
[----:B------:R-:W-:Y:S01]  /*8600*/  FFMA.FTZ R41, R0, R33, R41 ;  /* 0x0000002100297223 */ /* 0x000fe20000010029 */
[-C--:B------:R-:W-:Y:S01]  /*8610*/  FMUL.FTZ R0, R9, R20.reuse ;  /* 0x0000001409007220 */ /* 0x080fe20000410000 */
[----:B------:R-:W-:Y:S01]  /*8620*/  FFMA.FTZ R20, R3, R20, -R8 ;  /* 0x0000001403147223 */ /* 0x000fe20000010808 */
[C---:B------:R-:W-:Y:S01]  /*8630*/  FMUL.FTZ R9, R10.reuse, R35 ;  /* 0x000000230a097220 */ /* 0x040fe20000410000 */
[----:B------:R-:W-:Y:S01]  /*8640*/  LOP3.LUT R43, R43, 0xffff0000, RZ, 0xc0, !PT ;  /* 0xffff00002b2b7812 */ /* 0x000fe200078ec0ff */
[----:B------:R-:W-:Y:S01]  /*8650*/  FMUL.FTZ R10, R10, R21 ;  /* 0x000000150a0a7220 */ /* 0x000fe20000410000 */
[----:B------:R-:W-:-:S02]  /*8660*/  IMAD.U32 R8, R44, 0x10000, RZ ;  /* 0x000100002c087824 */ /* 0x000fc400078e00ff */
[----:B------:R-:W-:Y:S01]  /*8670*/  FFMA.FTZ R42, R3, R42, R0 ;  /* 0x0000002a032a7223 */ /* 0x000fe20000010000 */
[----:B------:R-:W-:Y:S01]  /*8680*/  LOP3.LUT R3, R38, 0xffff0000, RZ, 0xc0, !PT ;  /* 0xffff000026037812 */ /* 0x000fe200078ec0ff */
[C---:B------:R-:W-:Y:S01]  /*8690*/  FFMA.FTZ R9, R4.reuse, R21, -R9 ;  /* 0x0000001504097223 */ /* 0x040fe20000010809 */
[----:B------:R-:W-:Y:S01]  /*86a0*/  FFMA.FTZ R35, R4, R35, R10 ;  /* 0x0000002304237223 */ /* 0x000fe2000001000a */
[----:B------:R-:W-:Y:S02]  /*86b0*/  IMAD.U32 R0, R39, 0x10000, RZ ;  /* 0x0001000027007824 */ /* 0x000fe400078e00ff */
[----:B------:R-:W-:Y:S01]  /*86c0*/  FMUL.FTZ R38, R11, R8 ;  /* 0x000000080b267220 */ /* 0x000fe20000410000 */
[C---:B------:R-:W-:Y:S01]  /*86d0*/  FMUL.FTZ R21, R32.reuse, R43 ;  /* 0x0000002b20157220 */ /* 0x040fe20000410000 */
[----:B------:R-:W-:Y:S02]  /*86e0*/  IMAD.U32 R10, R45, 0x10000, RZ ;  /* 0x000100002d0a7824 */ /* 0x000fe400078e00ff */
[----:B------:R-:W-:Y:S01]  /*86f0*/  FMUL.FTZ R33, R32, R3 ;  /* 0x0000000320217220 */ /* 0x000fe20000410000 */
[----:B------:R-:W-:-:S02]  /*8700*/  IMAD.U32 R4, R40, 0x10000, RZ ;  /* 0x0001000028047824 */ /* 0x000fc400078e00ff */
[-C--:B------:R-:W-:Y:S01]  /*8710*/  FMUL.FTZ R11, R11, R0.reuse ;  /* 0x000000000b0b7220 */ /* 0x080fe20000410000 */
[----:B------:R-:W-:Y:S01]  /*8720*/  FFMA.FTZ R38, R5, R0, -R38 ;  /* 0x0000000005267223 */ /* 0x000fe20000010826 */
[----:B------:R-:W-:Y:S01]  /*8730*/  LOP3.LUT R44, R44, 0xffff0000, RZ, 0xc0, !PT ;  /* 0xffff00002c2c7812 */ /* 0x000fe200078ec0ff */
[----:B------:R-:W-:Y:S01]  /*8740*/  FFMA.FTZ R32, R12, R3, -R21 ;  /* 0x000000030c207223 */ /* 0x000fe20000010815 */
[C---:B------:R-:W-:Y:S01]  /*8750*/  FMUL.FTZ R46, R15.reuse, R10 ;  /* 0x0000000a0f2e7220 */ /* 0x040fe20000410000 */
[----:B------:R-:W-:Y:S01]  /*8760*/  FMUL.FTZ R0, R15, R4 ;  /* 0x000000040f007220 */ /* 0x000fe20000410000 */
[----:B------:R-:W-:Y:S01]  /*8770*/  LOP3.LUT R39, R39, 0xffff0000, RZ, 0xc0, !PT ;  /* 0xffff000027277812 */ /* 0x000fe200078ec0ff */
[----:B------:R-:W-:Y:S01]  /*8780*/  FFMA.FTZ R11, R5, R8, R11 ;  /* 0x00000008050b7223 */ /* 0x000fe2000001000b */
[----:B------:R-:W-:Y:S01]  /*8790*/  LOP3.LUT R45, R45, 0xffff0000, RZ, 0xc0, !PT ;  /* 0xffff00002d2d7812 */ /* 0x000fe200078ec0ff */
[C---:B------:R-:W-:Y:S01]  /*87a0*/  FFMA.FTZ R46, R7.reuse, R4, -R46 ;  /* 0x00000004072e7223 */ /* 0x040fe2000001082e */
[----:B------:R-:W-:Y:S01]  /*87b0*/  LOP3.LUT R3, R40, 0xffff0000, RZ, 0xc0, !PT ;  /* 0xffff000028037812 */ /* 0x000fe200078ec0ff */
[----:B------:R-:W-:Y:S01]  /*87c0*/  FFMA.FTZ R0, R7, R10, R0 ;  /* 0x0000000a07007223 */ /* 0x000fe20000010000 */
[CC--:B------:R-:W-:Y:S01]  /*87d0*/  FMUL.FTZ R5, R13.reuse, R44.reuse ;  /* 0x0000002c0d057220 */ /* 0x0c0fe20000410000 */
[----:B------:R-:W-:Y:S01]  /*87e0*/  FMUL.FTZ R13, R13, R39 ;  /* 0x000000270d0d7220 */ /* 0x000fe20000410000 */
[C---:B------:R-:W-:Y:S01]  /*87f0*/  FMUL.FTZ R7, R34.reuse, R45 ;  /* 0x0000002d22077220 */ /* 0x040fe20000410000 */
[----:B------:R-:W-:Y:S01]  /*8800*/  FMUL.FTZ R34, R34, R3 ;  /* 0x0000000322227220 */ /* 0x000fe20000410000 */
        /* <DEDUP_REMOVED lines=15> */
.L_x_4944:
[----:B------:R-:W-:Y:S05]  /*8900*/  BSYNC B1 ;  /* 0x0000000000017941 */ /* 0x000fea0003800000 */
.L_x_4943:
        /* <DEDUP_REMOVED lines=12> */
[--C-:B------:R-:W-:Y:S02]  /*89d0*/  SHF.R.U64 R30, R24, 0x10, R25.reuse ;  /* 0x00000010181e7819 */ /* 0x100fe40000001219 */
[----:B------:R-:W-:Y:S02]  /*89e0*/  SHF.R.U32.HI R32, RZ, 0x10, R25 ;  /* 0x00000010ff207819 */ /* 0x000fe40000011619 */
[----:B------:R-:W-:Y:S02]  /*89f0*/  PRMT R30, R50, 0x5432, R30 ;  /* 0x00005432321e7816 */ /* 0x000fe4000000001e */
[----:B------:R-:W-:-:S02]  /*8a00*/  SHF.R.U32.HI R0, RZ, 0x10, R29 ;  /* 0x00000010ff007819 */ /* 0x000fc4000001161d */
[----:B------:R-:W-:Y:S02]  /*8a10*/  PRMT R25, R53, 0x5432, R12 ;  /* 0x0000543235197816 */ /* 0x000fe4000000000c */
[----:B------:R-:W-:Y:S01]  /*8a20*/  SHF.R.U32.HI R29, RZ, 0x10, R31 ;  /* 0x00000010ff1d7819 */ /* 0x000fe2000001161f */
[----:B------:R-:W-:Y:S01]  /*8a30*/  IMAD.U32 R31, R30, 0x10000, RZ ;  /* 0x000100001e1f7824 */ /* 0x000fe200078e00ff */
[----:B------:R-:W-:Y:S02]  /*8a40*/  PRMT R32, R51, 0x5432, R32 ;  /* 0x0000543233207816 */ /* 0x000fe40000000020 */
[--C-:B------:R-:W-:Y:S02]  /*8a50*/  SHF.R.U32.HI R35, RZ, 0x10, R27.reuse ;  /* 0x00000010ff237819 */ /* 0x100fe4000001161b */
[----:B------:R-:W-:Y:S01]  /*8a60*/  SHF.R.U64 R34, R26, 0x10, R27 ;  /* 0x000000101a227819 */ /* 0x000fe2000000121b */
[----:B------:R-:W-:Y:S01]  /*8a70*/  IMAD.U32 R26, R25, 0x10000, RZ ;  /* 0x00010000191a7824 */ /* 0x000fe200078e00ff */
[----:B------:R-:W-:Y:S01]  /*8a80*/  PRMT R27, R54, 0x5432, R0 ;  /* 0x00005432361b7816 */ /* 0x000fe20000000000 */
[----:B------:R-:W-:Y:S01]  /*8a90*/  IMAD.U32 R33, R32, 0x10000, RZ ;  /* 0x0001000020217824 */ /* 0x000fe200078e00ff */
[----:B------:R-:W-:-:S02]  /*8aa0*/  PRMT R35, R50, 0x5410, R35 ;  /* 0x0000541032237816 */ /* 0x000fc40000000023 */
        /* <DEDUP_REMOVED lines=14> */
[----:B------:R-:W-:Y:S01]  /*8b90*/  IMAD.U32 R21, R10, 0x10000, RZ ;  /* 0x000100000a157824 */ /* 0x000fe200078e00ff */
[----:B------:R-:W-:-:S03]  /*8ba0*/  PRMT R28, R13, 0x5432, R28 ;  /* 0x000054320d1c7816 */ /* 0x000fc6000000001c */
        /* <DEDUP_REMOVED lines=59> */
.L_x_4935:
[----:B------:R-:W-:Y:S05]  /*8f60*/  BSYNC B0 ;  /* 0x0000000000007941 */ /* 0x000fea0003800000 */
.L_x_4921:
        /* <DEDUP_REMOVED lines=8> */
.L_x_4918:
        /* <DEDUP_REMOVED lines=8> */
.L_x_4945:
[----:B------:R-:W-:Y:S01]  /*9070*/  IMAD R21, R19, 0x8, R18 ;  /* 0x0000000813157824 */ /* 0x000fe200078e0212 */
[----:B------:R-:W-:-:S04]  /*9080*/  SHF.L.U32 R72, R23, 0x1f, RZ ;  /* 0x0000001f17487819 */ /* 0x000fc800000006ff */
[----:B------:R2:W0:Y:S01]  /*9090*/  SYNCS.PHASECHK.TRANS64.TRYWAIT P2, [R21+URZ+0x22830], R72 ;  /* 0x02283048150075a7 */ /* 0x000422000804017f */
[----:B------:R-:W-:Y:S05]  /*90a0*/  @!P0 BRA `(.L_x_4946) ;  /* 0x0000000000048947 */ /* 0x000fea0003800000 */
[----:B------:R-:W-:Y:S01]  /*90b0*/  BPT.TRAP 0x1 ;  /* 0x000000040000795c */ /* 0x000fe20000300000 */
.L_x_4946:
[----:B0--3--:R-:W0:Y:S01]  /*90c0*/  S2R R3, SR_TID.X ;  /* 0x0000000000037919 */ /* 0x009e220000002100 */
[----:B------:R-:W-:-:S05]  /*90d0*/  VIADD R0, R18, 0x1c400 ;  /* 0x0001c40012007836 */ /* 0x000fca0000000000 */
[----:B------:R-:W-:-:S04]  /*90e0*/  SHF.R.U32.HI R0, RZ, 0x4, R0 ;  /* 0x00000004ff007819 */ /* 0x000fc80000011600 */
[----:B------:R-:W-:Y:S02]  /*90f0*/  LOP3.LUT R0, R0, 0x3fff, RZ, 0xc0, !PT ;  /* 0x00003fff00007812 */ /* 0x000fe400078ec0ff */
[----:B0-----:R-:W-:-:S04]  /*9100*/  LOP3.LUT R3, R3, 0x7f, RZ, 0xc0, !PT ;  /* 0x0000007f03037812 */ /* 0x001fc800078ec0ff */
[----:B------:R-:W-:Y:S01]  /*9110*/  ISETP.NE.AND P1, PT, R3, RZ, PT ;  /* 0x000000ff0300720c */ /* 0x000fe20003f25270 */
[----:B------:R-:W-:-:S12]  /*9120*/  @P2 BRA `(.L_x_4947) ;  /* 0x0000000000082947 */ /* 0x000fd80003800000 */
[----:B------:R-:W0:Y:S02]  /*9130*/  SYNCS.PHASECHK.TRANS64.TRYWAIT P2, [R21+URZ+0x22830], R72 ;  /* 0x02283048150075a7 */ /* 0x000e24000804017f */
[----:B0-----:R-:W-:Y:S05]  /*9140*/  @!P2 BRA `(.L_x_4948) ;  /* 0x0000012000d8a947 */ /* 0x001fea0003800000 */
.L_x_4947:
[----:B------:R-:W-:Y:S05]  /*9150*/  WARPSYNC.ALL ;  /* 0x0000000000007948 */ /* 0x000fea0003800000 */
[----:B------:R-:W-:-:S05]  /*9160*/  LOP3.LUT R20, R0, 0x10000, RZ, 0xfc, !PT ;  /* 0x0001000000147812 */ /* 0x000fca00078efcff */
[----:B------:R-:W-:Y:S01]  /*9170*/  IMAD R4, R19, 0x300, R20 ;  /* 0x0000030013047824 */ /* 0x000fe200078e0214 */
[----:B------:R-:W-:Y:S01]  /*9180*/  LOP3.LUT R6, R36, 0x10000, RZ, 0xfc, !PT ;  /* 0x0001000024067812 */ /* 0x000fe200078efcff */
[----:B------:R-:W-:Y:S01]  /*9190*/  IMAD.MOV.U32 R5, RZ, RZ, 0x40000040 ;  /* 0x40000040ff057424 */ /* 0x000fe200078e00ff */
[----:B------:R-:W3:Y:S01]  /*91a0*/  LDL.LU R3, [R1+0x4] ;  /* 0x0000040001037983 */ /* 0x000ee20000300800 */
[----:B------:R-:W-:Y:S01]  /*91b0*/  IMAD.MOV.U32 R7, RZ, RZ, 0x40000040 ;  /* 0x40000040ff077424 */ /* 0x000fe200078e00ff */
[C---:B------:R-:W-:Y:S01]  /*91c0*/  R2UR UR6, R4.reuse ;  /* 0x00000000040672ca */ /* 0x040fe200000e0000 */
[----:B-----5:R-:W-:Y:S01]  /*91d0*/  WARPGROUP.ARRIVE ;  /* 0x00000000000079c5 */ /* 0x020fe20000000000 */
[----:B------:R-:W-:Y:S01]  /*91e0*/  R2UR UR7, R5 ;  /* 0x00000000050772ca */ /* 0x000fe200000e0000 */
[----:B------:R-:W-:Y:S01]  /*91f0*/  VIADD R8, R4, 0x2 ;  /* 0x0000000204087836 */ /* 0x000fe20000000000 */
[C---:B------:R-:W-:Y:S01]  /*9200*/  R2UR UR4, R6.reuse ;  /* 0x00000000060472ca */ /* 0x040fe200000e0000 */
[C---:B----4-:R-:W-:Y:S01]  /*9210*/  VIADD R14, R6.reuse, 0x2 ;  /* 0x00000002060e7836 */ /* 0x050fe20000000000 */
[----:B------:R-:W-:Y:S01]  /*9220*/  R2UR UR5, R7 ;  /* 0x00000000070572ca */ /* 0x000fe200000e0000 */
[----:B------:R-:W-:Y:S01]  /*9230*/  IMAD.MOV.U32 R9, RZ, RZ, 0x40000040 ;  /* 0x40000040ff097424 */ /* 0x000fe200078e00ff */
[----:B------:R-:W4:Y:S01]  /*9240*/  LDC R0, c[0x0][0x448] ;  /* 0x00011200ff007b82 */ /* 0x000f220000000800 */
[----:B------:R-:W-:Y:S01]  /*9250*/  IMAD.MOV.U32 R15, RZ, RZ, 0x40000040 ;  /* 0x40000040ff0f7424 */ /* 0x000fe200078e00ff */
[----:B------:R-:W0:Y:S01]  /*9260*/  S2R R74, SR_TID.X ;  /* 0x00000000004a7919 */ /* 0x000e220000002100 */
[----:B------:R-:W-:-:S02]  /*9270*/  VIADD R12, R6, 0x4 ;  /* 0x00000004060c7836 */ /* 0x000fc40000000000 */
[----:B------:R-:W-:Y:S02]  /*9280*/  IMAD.MOV.U32 R13, RZ, RZ, 0x40000040 ;  /* 0x40000040ff0d7424 */ /* 0x000fe400078e00ff */
[----:B------:R-:W-:Y:S02]  /*9290*/  VIADD R10, R6, 0x6 ;  /* 0x00000006060a7836 */ /* 0x000fe40000000000 */
[----:B------:R-:W-:Y:S02]  /*92a0*/  IMAD.MOV.U32 R5, RZ, RZ, 0x40000040 ;  /* 0x40000040ff057424 */ /* 0x000fe400078e00ff */
        /* <DEDUP_REMOVED lines=8> */
[----:B------:R-:W-:Y:S01]  /*9330*/  IMAD.MOV.U32 R11, RZ, RZ, 0x40000040 ;  /* 0x40000040ff0b7424 */ /* 0x000fe200078e00ff */
[----:B----4-:R-:W-:Y:S01]  /*9340*/  ISETP.NE.AND P2, PT, R0, 0x1, PT ;  /* 0x000000010000780c */ /* 0x010fe20003f45270 */
[----:B------:R-:W-:Y:S01]  /*9350*/  IMAD.IADD R0, R217, 0x1, R210 ;  /* 0x00000001d9007824 */ /* 0x000fe200078e02d2 */
[----:B0-----:R-:W-:-:S04]  /*9360*/  SHF.R.U32.HI R74, RZ, 0x7, R74 ;  /* 0x00000007ff4a7819 */ /* 0x001fc8000001164a */
[----:B------:R-:W-:Y:S01]  /*9370*/  IADD3 R176, -R74, 0xb, RZ ;  /* 0x0000000b4ab07810 */ /* 0x000fe20007ffe1ff */
        /* <DEDUP_REMOVED lines=11> */
[----:B------:R-:W-:Y:S01]  /*9430*/  R2UR UR7, R5 ;  /* 0x00000000050772ca */ /* 0x000fe200000e0000 */
[----:B------:R-:W0:Y:S01]  /*9440*/  @P2 LDC R4, c[0x0][0x450] ;  /* 0x00011400ff042b82 */ /* 0x000e220000000800 */
[----:B------:R-:W-:Y:S02]  /*9450*/  R2UR UR4, R10 ;  /* 0x000000000a0472ca */ /* 0x000fe400000e0000 */
[----:B------:R-:W-:Y:S02]  /*9460*/  R2UR UR5, R11 ;  /* 0x000000000b0572ca */ /* 0x000fe400000e0000 */
[----:B---3--:R-:W-:-:S04]  /*9470*/  LOP3.LUT R3, R3, 0xfff7ffff, RZ, 0xc0, !PT ;  /* 0xfff7ffff03037812 */ /* 0x008fc800078ec0ff */
[----:B------:R-:W-:-:S05]  /*9480*/  @P2 LOP3.LUT R3, R3, 0x80000, RZ, 0xfc, !PT ;  /* 0x0008000003032812 */ /* 0x000fca00078efcff */
[----:B------:R3:W-:Y:S02]  /*9490*/  STL [R1+0x4], R3 ;  /* 0x0000040301007387 */ /* 0x0007e40000100800 */
[----:B---3--:R-:W3:Y:S01]  /*94a0*/  @P2 LDC R3, c[0x0][0x44c] ;  /* 0x00011300ff032b82 */ /* 0x008ee20000000800 */
[----:B------:R-:W-:Y:S02]  /*94b0*/  WARPGROUP.DEPBAR.LE gsb0, 0x0 ;  /* 0x00008000000079c5 */ /* 0x000fe40000010000 */
[----:B------:R-:W-:Y:S01]  /*94c0*/  WARPGROUP.ARRIVE ;  /* 0x00000000000079c5 */ /* 0x000fe20000000000 */
[----:B---3--:R-:W-:-:S05]  /*94d0*/  @P2 IMAD.HI.U32 R3, R0, R3, RZ ;  /* 0x0000000300032227 */ /* 0x008fca00078e00ff */
[----:B------:R-:W-:Y:S01]  /*94e0*/  HGMMA.64x96x16.F32.BF16 R24, gdesc[UR4], R24, gsb0 ;  /* 0x01600000041879f0 */ /* 0x000fe20008001818 */
[----:B0-----:R-:W-:Y:S01]  /*94f0*/  @P2 SHF.R.U32.HI R0, RZ, R4, R3 ;  /* 0x00000004ff002219 */ /* 0x001fe20000011603 */
[----:B------:R-:W-:Y:S01]  /*9500*/  IMAD R3, R216, -0x60, R213 ;  /* 0xffffffa0d8037824 */ /* 0x000fe200078e02d5 */
[----:B------:R-:W-:-:S03]  /*9510*/  ULDC UR4, c[0x0][0x988] ;  /* 0x0002620000047ab9 */ /* 0x000fc60000000800 */
[----:B------:R-:W0:Y:S01]  /*9520*/  SHFL.IDX PT, R5, R0, 0x1, 0x1c1f ;  /* 0x003c1f0000057f89 */ /* 0x000e2200000e0000 */
[----:B------:R-:W-:-:S03]  /*9530*/  VIADD R3, R3, 0x60 ;  /* 0x0000006003037836 */ /* 0x000fc60000000000 */
[----:B------:R-:W3:Y:S01]  /*9540*/  SHFL.IDX PT, R0, R0, RZ, 0x1c1f ;  /* 0x001c1fff00007589 */ /* 0x000ee200000e0000 */
[----:B------:R-:W-:-:S05]  /*9550*/  IMAD R4, R218, -0x2, R3 ;  /* 0xfffffffeda047824 */ /* 0x000fca00078e0203 */
[----:B------:R-:W-:-:S04]  /*9560*/  IADD3 R3, -R211, 0x1, R4 ;  /* 0x00000001d3037810 */ /* 0x000fc80007ffe104 */
[----:B0-----:R-:W-:-:S04]  /*9570*/  VIADDMNMX R5, R5, R3, R4, PT ;  /* 0x0000000305057246 */ /* 0x001fc80003800104 */
[C---:B------:R-:W-:Y:S02]  /*9580*/  ISETP.GT.AND P3, PT, R5.reuse, RZ, PT ;  /* 0x000000ff0500720c */ /* 0x040fe40003f64270 */
[C---:B------:R-:W-:Y:S02]  /*9590*/  ISETP.GT.AND P4, PT, R5.reuse, 0x1, PT ;  /* 0x000000010500780c */ /* 0x040fe40003f84270 */
[----:B------:R-:W-:Y:S02]  /*95a0*/  ISETP.GT.AND P2, PT, R5, 0x8, PT ;  /* 0x000000080500780c */ /* 0x000fe40003f44270 */
[----:B---3--:R-:W-:Y:S01]  /*95b0*/  VIADDMNMX R3, R0, R3, R4, PT ;  /* 0x0000000300037246 */ /* 0x008fe20003800104 */
[----:B------:R-:W-:Y:S01]  /*95c0*/  IMAD.U32 R0, RZ, RZ, UR4 ;  /* 0x00000004ff007e24 */ /* 0x000fe2000f8e00ff */
[----:B------:R-:W-:Y:S02]  /*95d0*/  WARPGROUP.DEPBAR.LE gsb0, 0x0 ;  /* 0x00008000000079c5 */ /* 0x000fe40000010000 */
[----:B------:R-:W-:-:S02]  /*95e0*/  FSEL R73, R26, -INF , P3 ;  /* 0xff8000001a497808 */ /* 0x000fc40001800000 */
[----:B------:R-:W-:Y:S01]  /*95f0*/  FSEL R26, R27, -INF , P4 ;  /* 0xff8000001b1a7808 */ /* 0x000fe20002000000 */
[----:B------:R0:W-:Y:S06]  /*9600*/  BAR.ARV R176, 0x100 ;  /* 0x000400b00000751d */ /* 0x0001ec0000002000 */
        /* <DEDUP_REMOVED lines=63> */
[----:B------:R-:W-:Y:S02]  /*9a00*/  FSEL R71, R71, -INF , P3 ;  /* 0xff80000047477808 */ /* 0x000fe40001800000 */
[----:B------:R-:W-:Y:S02]  /*9a10*/  FMNMX.FTZ R8, R115, R8, !PT ;  /* 0x0000000873087209 */ /* 0x000fe40007810000 */
[----:B------:R-:W-:Y:S02]  /*9a20*/  ISETP.GT.AND P3, PT, R3, RZ, PT ;  /* 0x000000ff0300720c */ /* 0x000fe40003f64270 */
[----:B------:R-:W-:Y:S02]  /*9a30*/  FMNMX.FTZ R5, R71, R8, !PT ;  /* 0x0000000847057209 */ /* 0x000fe40007810000 */
[C---:B------:R-:W-:Y:S02]  /*9a40*/  ISETP.GT.AND P4, PT, R3.reuse, 0x1, PT ;  /* 0x000000010300780c */ /* 0x040fe40003f84270 */
[----:B------:R-:W-:Y:S01]  /*9a50*/  ISETP.GT.AND P2, PT, R3, 0x8, PT ;  /* 0x000000080300780c */ /* 0x000fe20003f44270 */
[----:B------:R-:W3:Y:S01]  /*9a60*/  SHFL.BFLY PT, R8, R5, 0x2, 0x1f ;  /* 0x0c401f0005087f89 */ /* 0x000ee200000e0000 */
[----:B------:R-:W-:-:S02]  /*9a70*/  FSEL R9, R24, -INF , P3 ;  /* 0xff80000018097808 */ /* 0x000fc40001800000 */
[----:B------:R-:W-:Y:S02]  /*9a80*/  FSEL R25, R25, -INF , P4 ;  /* 0xff80000019197808 */ /* 0x000fe40002000000 */
[----:B------:R-:W-:Y:S02]  /*9a90*/  ISETP.GT.AND P3, PT, R3, 0x9, PT ;  /* 0x000000090300780c */ /* 0x000fe40003f64270 */
[----:B------:R-:W-:Y:S02]  /*9aa0*/  FMNMX.FTZ R4, R9, R25, !PT ;  /* 0x0000001909047209 */ /* 0x000fe40007810000 */
[----:B------:R-:W-:Y:S02]  /*9ab0*/  FSEL R29, R29, -INF , P3 ;  /* 0xff8000001d1d7808 */ /* 0x000fe40001800000 */
[----:B------:R-:W-:-:S04]  /*9ac0*/  ISETP.GT.AND P3, PT, R3, 0x11, PT ;  /* 0x000000110300780c */ /* 0x000fc80003f64270 */
[----:B------:R-:W-:Y:S02]  /*9ad0*/  FSEL R33, R33, -INF , P3 ;  /* 0xff80000021217808 */ /* 0x000fe40001800000 */
[----:B------:R-:W-:-:S04]  /*9ae0*/  ISETP.GT.AND P3, PT, R3, 0x19, PT ;  /* 0x000000190300780c */ /* 0x000fc80003f64270 */
[----:B------:R-:W-:Y:S02]  /*9af0*/  FSEL R37, R37, -INF , P3 ;  /* 0xff80000025257808 */ /* 0x000fe40001800000 */
[----:B------:R-:W-:Y:S02]  /*9b00*/  ISETP.GT.AND P3, PT, R3, 0x21, PT ;  /* 0x000000210300780c */ /* 0x000fe40003f64270 */
[----:B---3--:R-:W-:Y:S02]  /*9b10*/  FMNMX.FTZ R27, R5, R8, !PT ;  /* 0x00000008051b7209 */ /* 0x008fe40007810000 */
[----:B------:R-:W-:Y:S02]  /*9b20*/  FSEL R41, R41, -INF , P3 ;  /* 0xff80000029297808 */ /* 0x000fe40001800000 */
[----:B------:R-:W-:Y:S01]  /*9b30*/  ISETP.GT.AND P3, PT, R3, 0x29, PT ;  /* 0x000000290300780c */ /* 0x000fe20003f64270 */
[----:B------:R-:W3:Y:S03]  /*9b40*/  SHFL.BFLY PT, R8, R27, 0x1, 0x1f ;  /* 0x0c201f001b087f89 */ /* 0x000ee600000e0000 */
        /* <DEDUP_REMOVED lines=11> */
[----:B------:R-:W-:Y:S01]  /*9c00*/  FMUL.FTZ R5, R8, R0 ;  /* 0x0000000008057220 */ /* 0x000fe20000410000 */
[----:B------:R-:W-:-:S02]  /*9c10*/  FMNMX.FTZ R4, R27, R4, !PT ;  /* 0x000000041b047209 */ /* 0x000fc40007810000 */
[----:B------:R-:W-:Y:S02]  /*9c20*/  FSEL R31, R32, -INF , P2 ;  /* 0xff800000201f7808 */ /* 0x000fe40001000000 */
[----:B------:R-:W-:Y:S02]  /*9c30*/  FMNMX.FTZ R4, R29, R4, !PT ;  /* 0x000000041d047209 */ /* 0x000fe40007810000 */
[----:B------:R-:W-:Y:S02]  /*9c40*/  ISETP.GT.AND P2, PT, R3, 0x18, PT ;  /* 0x000000180300780c */ /* 0x000fe40003f44270 */
[----:B------:R-:W-:Y:S02]  /*9c50*/  FMNMX.FTZ R4, R31, R4, !PT ;  /* 0x000000041f047209 */ /* 0x000fe40007810000 */
[----:B------:R-:W-:Y:S02]  /*9c60*/  FSEL R35, R36, -INF , P2 ;  /* 0xff80000024237808 */ /* 0x000fe40001000000 */
[----:B------:R-:W-:-:S02]  /*9c70*/  FMNMX.FTZ R24, R33, R4, !PT ;  /* 0x0000000421187209 */ /* 0x000fc40007810000 */
[----:B------:R-:W-:Y:S02]  /*9c80*/  FSETP.NEU.FTZ.AND P4, PT, R8, -INF , PT ;  /* 0xff8000000800780b */ /* 0x000fe40003f9d000 */
[----:B------:R-:W-:Y:S02]  /*9c90*/  ISETP.GT.AND P2, PT, R3, 0x20, PT ;  /* 0x000000200300780c */ /* 0x000fe40003f44270 */
[----:B------:R-:W-:Y:S02]  /*9ca0*/  FMNMX.FTZ R24, R35, R24, !PT ;  /* 0x0000001823187209 */ /* 0x000fe40007810000 */
[----:B------:R-:W-:Y:S02]  /*9cb0*/  FSEL R34, R5, RZ, P4 ;  /* 0x000000ff05227208 */ /* 0x000fe40002000000 */
[----:B------:R-:W-:Y:S02]  /*9cc0*/  FSEL R39, R40, -INF , P2 ;  /* 0xff80000028277808 */ /* 0x000fe40001000000 */
[----:B------:R-:W-:Y:S01]  /*9cd0*/  FMNMX.FTZ R24, R37, R24, !PT ;  /* 0x0000001825187209 */ /* 0x000fe20007810000 */
[-CC-:B------:R-:W-:Y:S01]  /*9ce0*/  FFMA.FTZ R26, R26, R0.reuse, -R34.reuse ;  /* 0x000000001a1a7223 */ /* 0x180fe20000010822 */
[----:B------:R-:W-:Y:S01]  /*9cf0*/  ISETP.GT.AND P2, PT, R3, 0x28, PT ;  /* 0x000000280300780c */ /* 0x000fe20003f44270 */
[--C-:B------:R-:W-:Y:S01]  /*9d00*/  FFMA.FTZ R201, R73, R0, -R34.reuse ;  /* 0x0000000049c97223 */ /* 0x100fe20000010822 */
[----:B------:R-:W-:Y:S01]  /*9d10*/  FMNMX.FTZ R24, R39, R24, !PT ;  /* 0x0000001827187209 */ /* 0x000fe20007810000 */
[----:B------:R3:W-:Y:S01]  /*9d20*/  MUFU.EX2 R4, R26 ;  /* 0x0000001a00047308 */ /* 0x0007e20000000800 */
[----:B------:R-:W-:Y:S01]  /*9d30*/  FSEL R43, R44, -INF , P2 ;  /* 0xff8000002c2b7808 */ /* 0x000fe20001000000 */
[-CC-:B------:R-:W-:Y:S01]  /*9d40*/  FFMA.FTZ R203, R75, R0.reuse, -R34.reuse ;  /* 0x000000004bcb7223 */ /* 0x180fe20000010822 */
[----:B------:R-:W-:Y:S01]  /*9d50*/  ISETP.GT.AND P2, PT, R3, 0x30, PT ;  /* 0x000000300300780c */ /* 0x000fe20003f44270 */
[-CC-:B------:R-:W-:Y:S01]  /*9d60*/  FFMA.FTZ R77, R77, R0.reuse, -R34.reuse ;  /* 0x000000004d4d7223 */ /* 0x180fe20000010822 */
[----:B------:R-:W-:Y:S01]  /*9d70*/  FSEL R61, R61, -INF , P3 ;  /* 0xff8000003d3d7808 */ /* 0x000fe20001800000 */
[--C-:B------:R-:W-:Y:S01]  /*9d80*/  FFMA.FTZ R153, R79, R0, -R34.reuse ;  /* 0x000000004f997223 */ /* 0x100fe20000010822 */
[----:B------:R-:W-:Y:S01]  /*9d90*/  FSEL R47, R48, -INF , P2 ;  /* 0xff800000302f7808 */ /* 0x000fe20001000000 */
[----:B------:R-:W4:Y:S01]  /*9da0*/  MUFU.EX2 R201, R201 ;  /* 0x000000c900c97308 */ /* 0x000f220000000800 */
[----:B---3--:R-:W-:Y:S01]  /*9db0*/  FMNMX.FTZ R26, R41, R24, !PT ;  /* 0x00000018291a7209 */ /* 0x008fe20007810000 */
[-CC-:B------:R-:W-:Y:S01]  /*9dc0*/  FFMA.FTZ R81, R81, R0.reuse, -R34.reuse ;  /* 0x0000000051517223 */ /* 0x180fe20000010822 */
[----:B------:R-:W-:Y:S01]  /*9dd0*/  ISETP.GT.AND P2, PT, R3, 0x38, PT ;  /* 0x000000380300780c */ /* 0x000fe20003f44270 */
[--C-:B------:R-:W-:Y:S01]  /*9de0*/  FFMA.FTZ R155, R83, R0, -R34.reuse ;  /* 0x00000000539b7223 */ /* 0x100fe20000010822 */
[----:B------:R-:W-:Y:S01]  /*9df0*/  FMNMX.FTZ R26, R43, R26, !PT ;  /* 0x0000001a2b1a7209 */ /* 0x000fe20007810000 */
[--C-:B------:R-:W-:Y:S01]  /*9e00*/  FFMA.FTZ R85, R85, R0, -R34.reuse ;  /* 0x0000000055557223 */ /* 0x100fe20000010822 */
[----:B------:R-:W-:Y:S01]  /*9e10*/  FSEL R51, R52, -INF , P2 ;  /* 0xff80000034337808 */ /* 0x000fe20001000000 */
[----:B------:R-:W-:Y:S01]  /*9e20*/  MUFU.EX2 R203, R203 ;  /* 0x000000cb00cb7308 */ /* 0x000fe20000000800 */
[----:B------:R-:W-:Y:S01]  /*9e30*/  FMNMX.FTZ R26, R45, R26, !PT ;  /* 0x0000001a2d1a7209 */ /* 0x000fe20007810000 */
[-CC-:B------:R-:W-:Y:S01]  /*9e40*/  FFMA.FTZ R157, R87, R0.reuse, -R34.reuse ;  /* 0x00000000579d7223 */ /* 0x180fe20000010822 */
[----:B------:R-:W-:Y:S01]  /*9e50*/  ISETP.GT.AND P2, PT, R3, 0x40, PT ;  /* 0x000000400300780c */ /* 0x000fe20003f44270 */
[--C-:B------:R-:W-:Y:S01]  /*9e60*/  FFMA.FTZ R89, R89, R0, -R34.reuse ;  /* 0x0000000059597223 */ /* 0x100fe20000010822 */
[----:B------:R-:W-:Y:S01]  /*9e70*/  FMNMX.FTZ R26, R47, R26, !PT ;  /* 0x0000001a2f1a7209 */ /* 0x000fe20007810000 */
[----:B------:R-:W-:Y:S01]  /*9e80*/  FFMA.FTZ R91, R91, R0, -R34 ;  /* 0x000000005b5b7223 */ /* 0x000fe20000010822 */
[----:B------:R-:W-:Y:S01]  /*9e90*/  FSEL R55, R56, -INF , P2 ;  /* 0xff80000038377808 */ /* 0x000fe20001000000 */
[----:B------:R-:W-:Y:S01]  /*9ea0*/  MUFU.EX2 R24, R77 ;  /* 0x0000004d00187308 */ /* 0x000fe20000000800 */
[----:B------:R-:W-:Y:S01]  /*9eb0*/  FMNMX.FTZ R28, R49, R26, !PT ;  /* 0x0000001a311c7209 */ /* 0x000fe20007810000 */
[----:B----4-:R-:W-:Y:S01]  /*9ec0*/  FADD.FTZ R48, R201, R4 ;  /* 0x00000004c9307221 */ /* 0x010fe20000010000 */
        /* <DEDUP_REMOVED lines=11> */
[--C-:B------:R-:W-:Y:S01]  /*9f80*/  FFMA.FTZ R101, R101, R0, -R34.reuse ;  /* 0x0000000065657223 */ /* 0x100fe20000010822 */
[----:B------:R-:W-:Y:S01]  /*9f90*/  ISETP.GT.AND P3, PT, R3, 0x51, PT ;  /* 0x000000510300780c */ /* 0x000fe20003f64270 */
[----:B------:R-:W-:Y:S01]  /*9fa0*/  MUFU.EX2 R26, R81 ;  /* 0x00000051001a7308 */ /* 0x000fe20000000800 */
[----:B------:R-:W-:Y:S01]  /*9fb0*/  FMNMX.FTZ R30, R57, R28, !PT ;  /* 0x0000001c391e7209 */ /* 0x000fe20007810000 */
[-CC-:B------:R-:W-:Y:S01]  /*9fc0*/  FFMA.FTZ R103, R103, R0.reuse, -R34.reuse ;  /* 0x0000000067677223 */ /* 0x180fe20000010822 */
[----:B------:R-:W-:Y:S01]  /*9fd0*/  FSEL R63, R64, -INF , P2 ;  /* 0xff800000403f7808 */ /* 0x000fe20001000000 */
        /* <DEDUP_REMOVED lines=10> */
[-CC-:B------:R-:W-:Y:S01]  /*a080*/  FFMA.FTZ R113, R113, R0.reuse, -R34.reuse ;  /* 0x0000000071717223 */ /* 0x180fe20000010822 */
[----:B------:R-:W-:Y:S01]  /*a090*/  ISETP.GT.AND P3, PT, R3, 0x59, PT ;  /* 0x000000590300780c */ /* 0x000fe20003f64270 */
[----:B------:R-:W-:Y:S01]  /*a0a0*/  MUFU.EX2 R28, R85 ;  /* 0x00000055001c7308 */ /* 0x000fe20000000800 */
[----:B------:R-:W-:Y:S01]  /*a0b0*/  FSEL R67, R68, -INF , P2 ;  /* 0xff80000044437808 */ /* 0x000fe20001000000 */
[--C-:B------:R-:W-:Y:S01]  /*a0c0*/  FFMA.FTZ R115, R115, R0, -R34.reuse ;  /* 0x0000000073737223 */ /* 0x100fe20000010822 */
[----:B------:R-:W-:Y:S01]  /*a0d0*/  FMNMX.FTZ R30, R65, R30, !PT ;  /* 0x0000001e411e7209 */ /* 0x000fe20007810000 */
[----:B------:R-:W-:Y:S01]  /*a0e0*/  FFMA.FTZ R34, R71, R0, -R34 ;  /* 0x0000000047227223 */ /* 0x000fe20000010822 */
[----:B------:R-:W-:-:S02]  /*a0f0*/  FSEL R69, R69, -INF , P3 ;  /* 0xff80000045457808 */ /* 0x000fc40001800000 */
[----:B------:R-:W-:Y:S01]  /*a100*/  FMNMX.FTZ R30, R67, R30, !PT ;  /* 0x0000001e431e7209 */ /* 0x000fe20007810000 */
[----:B------:R-:W-:Y:S01]  /*a110*/  MUFU.EX2 R157, R157 ;  /* 0x0000009d009d7308 */ /* 0x000fe20000000800 */
[----:B------:R-:W-:Y:S02]  /*a120*/  F2FP.BF16.F32.PACK_AB R201, R4, R201 ;  /* 0x000000c904c9723e */ /* 0x000fe400000010ff */
[----:B------:R-:W-:-:S05]  /*a130*/  FMNMX.FTZ R30, R69, R30, !PT ;  /* 0x0000001e451e7209 */ /* 0x000fca0007810000 */
[----:B------:R-:W3:Y:S01]  /*a140*/  SHFL.BFLY PT, R3, R30, 0x2, 0x1f ;  /* 0x0c401f001e037f89 */ /* 0x000ee200000e0000 */
[----:B------:R-:W-:Y:S08]  /*a150*/  MUFU.EX2 R32, R89 ;  /* 0x0000005900207308 */ /* 0x000ff00000000800 */
[----:B------:R-:W-:Y:S08]  /*a160*/  MUFU.EX2 R91, R91 ;  /* 0x0000005b005b7308 */ /* 0x000ff00000000800 */
[----:B------:R-:W4:Y:S01]  /*a170*/  MUFU.EX2 R36, R93 ;  /* 0x0000005d00247308 */ /* 0x000f220000000800 */
[----:B---3--:R-:W-:-:S07]  /*a180*/  FMNMX.FTZ R3, R30, R3, !PT ;  /* 0x000000031e037209 */ /* 0x008fce0007810000 */
[----:B------:R-:W-:Y:S01]  /*a190*/  MUFU.EX2 R95, R95 ;  /* 0x0000005f005f7308 */ /* 0x000fe20000000800 */
[----:B------:R-:W3:Y:S07]  /*a1a0*/  SHFL.BFLY PT, R30, R3, 0x1, 0x1f ;  /* 0x0c201f00031e7f89 */ /* 0x000eee00000e0000 */
[----:B------:R-:W1:Y:S01]  /*a1b0*/  MUFU.EX2 R38, R97 ;  /* 0x0000006100267308 */ /* 0x000e620000000800 */
[----:B----4-:R-:W-:-:S07]  /*a1c0*/  F2FP.BF16.F32.PACK_AB R159, R36, R91 ;  /* 0x0000005b249f723e */ /* 0x010fce00000010ff */
[----:B------:R-:W-:Y:S08]  /*a1d0*/  MUFU.EX2 R99, R99 ;  /* 0x0000006300637308 */ /* 0x000ff00000000800 */
[----:B------:R-:W-:Y:S01]  /*a1e0*/  MUFU.EX2 R40, R101 ;  /* 0x0000006500287308 */ /* 0x000fe20000000800 */
[----:B-1----:R-:W-:Y:S02]  /*a1f0*/  F2FP.BF16.F32.PACK_AB R161, R38, R95 ;  /* 0x0000005f26a1723e */ /* 0x002fe400000010ff */
[----:B---3--:R-:W-:-:S04]  /*a200*/  FMNMX.FTZ R5, R3, R30, !PT ;  /* 0x0000001e03057209 */ /* 0x008fc80007810000 */
[C---:B------:R-:W-:Y:S01]  /*a210*/  FSETP.NEU.FTZ.AND P2, PT, R5.reuse, -INF , PT ;  /* 0xff8000000500780b */ /* 0x040fe20003f5d000 */
[-C--:B------:R-:W-:Y:S01]  /*a220*/  FMUL.FTZ R3, R5, R0.reuse ;  /* 0x0000000005037220 */ /* 0x080fe20000410000 */
[----:B------:R-:W-:Y:S04]  /*a230*/  MUFU.EX2 R103, R103 ;  /* 0x0000006700677308 */ /* 0x000fe80000000800 */
[----:B------:R-:W-:Y:S01]  /*a240*/  FSEL R30, R3, RZ, P2 ;  /* 0x000000ff031e7208 */ /* 0x000fe20001000000 */
[----:B------:R-:W-:Y:S01]  /*a250*/  FADD.FTZ R3, R203, R48 ;  /* 0x00000030cb037221 */ /* 0x000fe20000010000 */
[C---:B------:R-:W-:Y:S02]  /*a260*/  F2FP.BF16.F32.PACK_AB R203, R24.reuse, R203 ;  /* 0x000000cb18cb723e */ /* 0x040fe400000010ff */
[----:B------:R-:W-:Y:S01]  /*a270*/  MUFU.EX2 R42, R105 ;  /* 0x00000069002a7308 */ /* 0x000fe20000000800 */
[-CC-:B------:R-:W-:Y:S01]  /*a280*/  FFMA.FTZ R9, R9, R0.reuse, -R30.reuse ;  /* 0x0000000009097223 */ /* 0x180fe2000001081e */
[-CC-:B------:R-:W-:Y:S01]  /*a290*/  FFMA.FTZ R25, R25, R0.reuse, -R30.reuse ;  /* 0x0000000019197223 */ /* 0x180fe2000001081e */
[-CC-:B------:R-:W-:Y:S01]  /*a2a0*/  FFMA.FTZ R27, R27, R0.reuse, -R30.reuse ;  /* 0x000000001b1b7223 */ /* 0x180fe2000001081e */
[-CC-:B------:R-:W-:Y:S01]  /*a2b0*/  FFMA.FTZ R29, R29, R0.reuse, -R30.reuse ;  /* 0x000000001d1d7223 */ /* 0x180fe2000001081e */
[-CC-:B------:R-:W-:Y:S01]  /*a2c0*/  FFMA.FTZ R31, R31, R0.reuse, -R30.reuse ;  /* 0x000000001f1f7223 */ /* 0x180fe2000001081e */
[-CC-:B------:R-:W-:Y:S01]  /*a2d0*/  FFMA.FTZ R33, R33, R0.reuse, -R30.reuse ;  /* 0x0000000021217223 */ /* 0x180fe2000001081e */
[----:B------:R-:W-:Y:S01]  /*a2e0*/  FADD.FTZ R48, R24, R3 ;  /* 0x0000000318307221 */ /* 0x000fe20000010000 */
[----:B------:R-:W-:Y:S01]  /*a2f0*/  MUFU.EX2 R9, R9 ;  /* 0x0000000900097308 */ /* 0x000fe20000000800 */
[-CC-:B------:R-:W-:Y:S01]  /*a300*/  FFMA.FTZ R35, R35, R0.reuse, -R30.reuse ;  /* 0x0000000023237223 */ /* 0x180fe2000001081e */
[-C--:B------:R-:W-:Y:S01]  /*a310*/  FFMA.FTZ R37, R37, R0.reuse, -R30 ;  /* 0x0000000025257223 */ /* 0x080fe2000001081e */
[----:B------:R-:W-:Y:S01]  /*a320*/  FADD.FTZ R3, R153, R48 ;  /* 0x0000003099037221 */ /* 0x000fe20000010000 */
[-CC-:B------:R-:W-:Y:S01]  /*a330*/  FFMA.FTZ R39, R39, R0.reuse, -R30.reuse ;  /* 0x0000000027277223 */ /* 0x180fe2000001081e */
[-CC-:B------:R-:W-:Y:S01]  /*a340*/  FFMA.FTZ R41, R41, R0.reuse, -R30.reuse ;  /* 0x0000000029297223 */ /* 0x180fe2000001081e */
[-CC-:B------:R-:W-:Y:S01]  /*a350*/  FFMA.FTZ R43, R43, R0.reuse, -R30.reuse ;  /* 0x000000002b2b7223 */ /* 0x180fe2000001081e */
[----:B------:R-:W-:Y:S01]  /*a360*/  FADD.FTZ R50, R26, R3 ;  /* 0x000000031a327221 */ /* 0x000fe20000010000 */
[----:B------:R1:W3:Y:S01]  /*a370*/  MUFU.EX2 R200, R25 ;  /* 0x0000001900c87308 */ /* 0x0002e20000000800 */
[-CC-:B------:R-:W-:Y:S01]  /*a380*/  FFMA.FTZ R45, R45, R0.reuse, -R30.reuse ;  /* 0x000000002d2d7223 */ /* 0x180fe2000001081e */
[-CC-:B------:R-:W-:Y:S01]  /*a390*/  FFMA.FTZ R47, R47, R0.reuse, -R30.reuse ;  /* 0x000000002f2f7223 */ /* 0x180fe2000001081e */
[-CC-:B------:R-:W-:Y:S01]  /*a3a0*/  FFMA.FTZ R49, R49, R0.reuse, -R30.reuse ;  /* 0x0000000031317223 */ /* 0x180fe2000001081e */
[-CC-:B------:R-:W-:Y:S01]  /*a3b0*/  FFMA.FTZ R51, R51, R0.reuse, -R30.reuse ;  /* 0x0000000033337223 */ /* 0x180fe2000001081e */
[-CC-:B------:R-:W-:Y:S01]  /*a3c0*/  FFMA.FTZ R53, R53, R0.reuse, -R30.reuse ;  /* 0x0000000035357223 */ /* 0x180fe2000001081e */
[-CC-:B------:R-:W-:Y:S01]  /*a3d0*/  FFMA.FTZ R55, R55, R0.reuse, -R30.reuse ;  /* 0x0000000037377223 */ /* 0x180fe2000001081e */
[-C--:B------:R-:W-:Y:S01]  /*a3e0*/  FFMA.FTZ R57, R57, R0.reuse, -R30 ;  /* 0x0000000039397223 */ /* 0x080fe2000001081e */
[----:B------:R-:W4:Y:S01]  /*a3f0*/  MUFU.EX2 R27, R27 ;  /* 0x0000001b001b7308 */ /* 0x000f220000000800 */
[----:B-1----:R-:W-:Y:S01]  /*a400*/  FADD.FTZ R25, R155, R50 ;  /* 0x000000329b197221 */ /* 0x002fe20000010000 */
[-CC-:B------:R-:W-:Y:S01]  /*a410*/  FFMA.FTZ R59, R59, R0.reuse, -R30.reuse ;  /* 0x000000003b3b7223 */ /* 0x180fe2000001081e */
[-CC-:B------:R-:W-:Y:S01]  /*a420*/  FFMA.FTZ R61, R61, R0.reuse, -R30.reuse ;  /* 0x000000003d3d7223 */ /* 0x180fe2000001081e */
[-CC-:B------:R-:W-:Y:S01]  /*a430*/  FFMA.FTZ R63, R63, R0.reuse, -R30.reuse ;  /* 0x000000003f3f7223 */ /* 0x180fe2000001081e */
[----:B------:R-:W-:Y:S01]  /*a440*/  FADD.FTZ R50, R28, R25 ;  /* 0x000000191c327221 */ /* 0x000fe20000010000 */
[-CC-:B------:R-:W-:Y:S01]  /*a450*/  FFMA.FTZ R65, R65, R0.reuse, -R30.reuse ;  /* 0x0000000041417223 */ /* 0x180fe2000001081e */
[-C--:B------:R-:W-:Y:S01]  /*a460*/  FFMA.FTZ R67, R67, R0.reuse, -R30 ;  /* 0x0000000043437223 */ /* 0x080fe2000001081e */
[----:B------:R1:W2:Y:S01]  /*a470*/  MUFU.EX2 R202, R29 ;  /* 0x0000001d00ca7308 */ /* 0x0002a20000000800 */
[----:B---3--:R-:W-:Y:S01]  /*a480*/  FADD.FTZ R48, R9, R200 ;  /* 0x000000c809307221 */ /* 0x008fe20000010000 */
[----:B------:R-:W-:Y:S01]  /*a490*/  FFMA.FTZ R30, R69, R0, -R30 ;  /* 0x00000000451e7223 */ /* 0x000fe2000001081e */
[----:B------:R-:W-:-:S02]  /*a4a0*/  F2FP.BF16.F32.PACK_AB R200, R200, R9 ;  /* 0x00000009c8c8723e */ /* 0x000fc400000010ff */
[----:B------:R-:W-:Y:S02]  /*a4b0*/  F2FP.BF16.F32.PACK_AB R153, R26, R153 ;  /* 0x000000991a99723e */ /* 0x000fe400000010ff */
[----:B------:R-:W-:Y:S01]  /*a4c0*/  F2FP.BF16.F32.PACK_AB R155, R28, R155 ;  /* 0x0000009b1c9b723e */ /* 0x000fe200000010ff */
[----:B------:R-:W3:Y:S01]  /*a4d0*/  MUFU.EX2 R31, R31 ;  /* 0x0000001f001f7308 */ /* 0x000ee20000000800 */
[----:B----4-:R-:W-:Y:S01]  /*a4e0*/  FADD.FTZ R3, R27, R48 ;  /* 0x000000301b037221 */ /* 0x010fe20000010000 */
[----:B-1----:R-:W-:Y:S01]  /*a4f0*/  FADD.FTZ R29, R157, R50 ;  /* 0x000000329d1d7221 */ /* 0x002fe20000010000 */
[----:B------:R-:W-:Y:S02]  /*a500*/  F2FP.BF16.F32.PACK_AB R157, R32, R157 ;  /* 0x0000009d209d723e */ /* 0x000fe400000010ff */
[----:B------:R-:W-:Y:S01]  /*a510*/  F2FP.BF16.F32.PACK_AB R163, R40, R99 ;  /* 0x0000006328a3723e */ /* 0x000fe200000010ff */
[----:B------:R-:W-:Y:S01]  /*a520*/  FADD.FTZ R50, R32, R29 ;  /* 0x0000001d20327221 */ /* 0x000fe20000010000 */
[----:B------:R-:W-:Y:S01]  /*a530*/  F2FP.BF16.F32.PACK_AB R165, R42, R103 ;  /* 0x000000672aa5723e */ /* 0x000fe200000010ff */
[----:B------:R-:W1:Y:S01]  /*a540*/  MUFU.EX2 R152, R33 ;  /* 0x0000002100987308 */ /* 0x000e620000000800 */
[----:B--2---:R-:W-:Y:S01]  /*a550*/  FADD.FTZ R48, R202, R3 ;  /* 0x00000003ca307221 */ /* 0x004fe20000010000 */
[----:B------:R-:W-:-:S02]  /*a560*/  @!P1 VIADD R3, R21, 0x22840 ;  /* 0x0002284015039836 */ /* 0x000fc40000000000 */
[----:B------:R-:W-:Y:S01]  /*a570*/  FADD.FTZ R29, R91, R50 ;  /* 0x000000325b1d7221 */ /* 0x000fe20000010000 */
[----:B------:R-:W-:Y:S02]  /*a580*/  F2FP.BF16.F32.PACK_AB R202, R202, R27 ;  /* 0x0000001bcaca723e */ /* 0x000fe400000010ff */
[----:B------:R-:W-:Y:S01]  /*a590*/  @!P1 PRMT R3, RZ, 0x654, R3 ;  /* 0x00000654ff039816 */ /* 0x000fe20000000003 */
[----:B------:R-:W2:Y:S01]  /*a5a0*/  MUFU.EX2 R35, R35 ;  /* 0x0000002300237308 */ /* 0x000ea20000000800 */
[----:B---3--:R-:W-:Y:S01]  /*a5b0*/  FADD.FTZ R25, R31, R48 ;  /* 0x000000301f197221 */ /* 0x008fe20000010000 */
[----:B------:R-:W-:Y:S01]  /*a5c0*/  FADD.FTZ R50, R36, R29 ;  /* 0x0000001d24327221 */ /* 0x000fe20000010000 */
[----:B------:R3:W-:Y:S05]  /*a5d0*/  @!P1 SYNCS.ARRIVE.TRANS64.RED.A1T0 RZ, [R3+URZ], RZ ;  /* 0x000000ff03ff99a7 */ /* 0x0007ea000810043f */
[----:B------:R-:W4:Y:S01]  /*a5e0*/  MUFU.EX2 R154, R37 ;  /* 0x00000025009a7308 */ /* 0x000f220000000800 */
[C---:B-1----:R-:W-:Y:S01]  /*a5f0*/  FADD.FTZ R48, R152.reuse, R25 ;  /* 0x0000001998307221 */ /* 0x042fe20000010000 */
[----:B------:R-:W-:-:S06]  /*a600*/  F2FP.BF16.F32.PACK_AB R152, R152, R31 ;  /* 0x0000001f9898723e */ /* 0x000fcc00000010ff */
[----:B------:R-:W3:Y:S01]  /*a610*/  MUFU.EX2 R39, R39 ;  /* 0x0000002700277308 */ /* 0x000ee20000000800 */
[----:B--2---:R-:W-:-:S07]  /*a620*/  FADD.FTZ R25, R35, R48 ;  /* 0x0000003023197221 */ /* 0x004fce0000010000 */
[----:B------:R-:W1:Y:S01]  /*a630*/  MUFU.EX2 R156, R41 ;  /* 0x00000029009c7308 */ /* 0x000e620000000800 */
[C---:B----4-:R-:W-:Y:S01]  /*a640*/  FADD.FTZ R48, R154.reuse, R25 ;  /* 0x000000199a307221 */ /* 0x050fe20000010000 */
[----:B------:R-:W-:Y:S01]  /*a650*/  FADD.FTZ R25, R95, R50 ;  /* 0x000000325f197221 */ /* 0x000fe20000010000 */
[----:B------:R-:W-:-:S03]  /*a660*/  F2FP.BF16.F32.PACK_AB R154, R154, R35 ;  /* 0x000000239a9a723e */ /* 0x000fc600000010ff */
[----:B------:R-:W-:Y:S02]  /*a670*/  FADD.FTZ R50, R38, R25 ;  /* 0x0000001926327221 */ /* 0x000fe40000010000 */
[----:B------:R-:W2:Y:S01]  /*a680*/  MUFU.EX2 R43, R43 ;  /* 0x0000002b002b7308 */ /* 0x000ea20000000800 */
[----:B---3--:R-:W-:Y:S01]  /*a690*/  FADD.FTZ R3, R39, R48 ;  /* 0x0000003027037221 */ /* 0x008fe20000010000 */
[----:B------:R-:W-:-:S04]  /*a6a0*/  FADD.FTZ R25, R99, R50 ;  /* 0x0000003263197221 */ /* 0x000fc80000010000 */
[----:B------:R-:W-:Y:S02]  /*a6b0*/  FADD.FTZ R50, R40, R25 ;  /* 0x0000001928327221 */ /* 0x000fe40000010000 */
[----:B------:R-:W3:Y:S01]  /*a6c0*/  MUFU.EX2 R158, R45 ;  /* 0x0000002d009e7308 */ /* 0x000ee20000000800 */
[C---:B-1----:R-:W-:Y:S01]  /*a6d0*/  FADD.FTZ R48, R156.reuse, R3 ;  /* 0x000000039c307221 */ /* 0x042fe20000010000 */
[----:B------:R-:W-:Y:S01]  /*a6e0*/  FADD.FTZ R25, R103, R50 ;  /* 0x0000003267197221 */ /* 0x000fe20000010000 */
[----:B------:R-:W-:-:S03]  /*a6f0*/  F2FP.BF16.F32.PACK_AB R156, R156, R39 ;  /* 0x000000279c9c723e */ /* 0x000fc600000010ff */
[----:B------:R-:W-:Y:S02]  /*a700*/  FADD.FTZ R24, R42, R25 ;  /* 0x000000192a187221 */ /* 0x000fe40000010000 */
        /* <DEDUP_REMOVED lines=23> */
[----:B--2---:R-:W-:-:S07]  /*a880*/  FADD.FTZ R3, R59, R4 ;  /* 0x000000043b037221 */ /* 0x004fce0000010000 */
[----:B------:R-:W2:Y:S01]  /*a890*/  MUFU.EX2 R111, R111 ;  /* 0x0000006f006f7308 */ /* 0x000ea20000000800 */
[C---:B---3--:R-:W-:Y:S01]  /*a8a0*/  FADD.FTZ R24, R44.reuse, R25 ;  /* 0x000000192c187221 */ /* 0x048fe20000010000 */
[----:B------:R-:W-:-:S06]  /*a8b0*/  F2FP.BF16.F32.PACK_AB R167, R44, R107 ;  /* 0x0000006b2ca7723e */ /* 0x000fcc00000010ff */
[----:B------:R-:W3:Y:S01]  /*a8c0*/  MUFU.EX2 R63, R63 ;  /* 0x0000003f003f7308 */ /* 0x000ee20000000800 */
[C---:B-1----:R-:W-:Y:S01]  /*a8d0*/  FADD.FTZ R4, R166.reuse, R3 ;  /* 0x00000003a6047221 */ /* 0x042fe20000010000 */
[----:B------:R-:W-:-:S06]  /*a8e0*/  F2FP.BF16.F32.PACK_AB R166, R166, R59 ;  /* 0x0000003ba6a6723e */ /* 0x000fcc00000010ff */
[----:B------:R-:W1:Y:S01]  /*a8f0*/  MUFU.EX2 R46, R113 ;  /* 0x00000071002e7308 */ /* 0x000e620000000800 */
[----:B--2---:R-:W-:-:S07]  /*a900*/  FADD.FTZ R25, R111, R24 ;  /* 0x000000186f197221 */ /* 0x004fce0000010000 */
[----:B------:R-:W2:Y:S01]  /*a910*/  MUFU.EX2 R168, R65 ;  /* 0x0000004100a87308 */ /* 0x000ea20000000800 */
[----:B---3--:R-:W-:-:S07]  /*a920*/  FADD.FTZ R9, R63, R4 ;  /* 0x000000043f097221 */ /* 0x008fce0000010000 */
[----:B------:R-:W3:Y:S01]  /*a930*/  MUFU.EX2 R115, R115 ;  /* 0x0000007300737308 */ /* 0x000ee20000000800 */
[C---:B-1----:R-:W-:Y:S01]  /*a940*/  FADD.FTZ R24, R46.reuse, R25 ;  /* 0x000000192e187221 */ /* 0x042fe20000010000 */
[----:B------:R-:W-:-:S06]  /*a950*/  F2FP.BF16.F32.PACK_AB R169, R46, R111 ;  /* 0x0000006f2ea9723e */ /* 0x000fcc00000010ff */
[----:B------:R-:W1:Y:S01]  /*a960*/  MUFU.EX2 R67, R67 ;  /* 0x0000004300437308 */ /* 0x000e620000000800 */
[C---:B--2---:R-:W-:Y:S01]  /*a970*/  FADD.FTZ R4, R168.reuse, R9 ;  /* 0x00000009a8047221 */ /* 0x044fe20000010000 */
[----:B------:R-:W-:-:S06]  /*a980*/  F2FP.BF16.F32.PACK_AB R168, R168, R63 ;  /* 0x0000003fa8a8723e */ /* 0x000fcc00000010ff */
[----:B------:R-:W2:Y:S01]  /*a990*/  MUFU.EX2 R34, R34 ;  /* 0x0000002200227308 */ /* 0x000ea20000000800 */
[----:B---3--:R-:W-:-:S07]  /*a9a0*/  FADD.FTZ R25, R115, R24 ;  /* 0x0000001873197221 */ /* 0x008fce0000010000 */
[----:B------:R-:W3:Y:S01]  /*a9b0*/  MUFU.EX2 R30, R30 ;  /* 0x0000001e001e7308 */ /* 0x000ee20000000800 */
[----:B-1----:R-:W-:Y:S01]  /*a9c0*/  FADD.FTZ R9, R67, R4 ;  /* 0x0000000443097221 */ /* 0x002fe20000010000 */
[C---:B--2---:R-:W-:Y:S01]  /*a9d0*/  FADD.FTZ R3, R34.reuse, R25 ;  /* 0x0000001922037221 */ /* 0x044fe20000010000 */
[----:B------:R-:W-:Y:S02]  /*a9e0*/  F2FP.BF16.F32.PACK_AB R171, R34, R115 ;  /* 0x0000007322ab723e */ /* 0x000fe400000010ff */
[C---:B---3--:R-:W-:Y:S01]  /*a9f0*/  FADD.FTZ R4, R30.reuse, R9 ;  /* 0x000000091e047221 */ /* 0x048fe20000010000 */
[----:B------:R-:W-:Y:S01]  /*aa00*/  F2FP.BF16.F32.PACK_AB R170, R30, R67 ;  /* 0x000000431eaa723e */ /* 0x000fe200000010ff */
[----:B0-----:R-:W-:Y:S06]  /*aa10*/  @!P0 BRA `(.L_x_4949) ;  /* 0x0000000000048947 */ /* 0x001fec0003800000 */
[----:B------:R-:W-:Y:S01]  /*aa20*/  BPT.TRAP 0x1 ;  /* 0x000000040000795c */ /* 0x000fe20000300000 */
.L_x_4949:
[----:B------:R0:W1:Y:S01]  /*aa30*/  SYNCS.PHASECHK.TRANS64.TRYWAIT P2, [R21+URZ+0x22850], R72 ;  /* 0x02285048150075a7 */ /* 0x000062000804017f */
[----:B------:R-:W-:Y:S05]  /*aa40*/  @!P0 BRA `(.L_x_4950) ;  /* 0x0000000000048947 */ /* 0x000fea0003800000 */
[----:B------:R-:W-:Y:S01]  /*aa50*/  BPT.TRAP 0x1 ;  /* 0x000000040000795c */ /* 0x000fe20000300000 */
.L_x_4950:
[----:B------:R-:W-:Y:S04]  /*aa60*/  BSSY B0, `(.L_x_4951) ;  /* 0x0000004000007945 */ /* 0x000fe80003800000 */
[----:B-1----:R-:W-:Y:S05]  /*aa70*/  @P2 BRA `(.L_x_4952) ;  /* 0x0000000000082947 */ /* 0x002fea0003800000 */
[----:B------:R-:W1:Y:S02]  /*aa80*/  SYNCS.PHASECHK.TRANS64.TRYWAIT P2, [R21+URZ+0x22850], R72 ;  /* 0x02285048150075a7 */ /* 0x000e64000804017f */
[----:B-1----:R-:W-:Y:S05]  /*aa90*/  @!P2 BRA `(.L_x_4953) ;  /* 0x000001080098a947 */ /* 0x002fea0003800000 */
.L_x_4952:
[----:B------:R-:W-:Y:S05]  /*aaa0*/  BSYNC B0 ;  /* 0x0000000000007941 */ /* 0x000fea0003800000 */
.L_x_4951:
[----:B------:R-:W-:Y:S05]  /*aab0*/  WARPSYNC.ALL ;  /* 0x0000000000007948 */ /* 0x000fea0003800000 */
[----:B------:R-:W-:Y:S01]  /*aac0*/  VIADD R9, R18, 0x400 ;  /* 0x0000040012097836 */ /* 0x000fe20000000000 */
[----:B------:R2:W-:Y:S01]  /*aad0*/  BAR.SYNC.DEFER_BLOCKING R177, 0x100 ;  /* 0x000400b10000751d */ /* 0x0005e20000010000 */
[----:B------:R-:W-:Y:S02]  /*aae0*/  IMAD.MOV.U32 R173, RZ, RZ, 0x40000040 ;  /* 0x40000040ffad7424 */ /* 0x000fe400078e00ff */
[----:B------:R-:W-:Y:S01]  /*aaf0*/  IMAD.MOV.U32 R175, RZ, RZ, 0x40000040 ;  /* 0x40000040ffaf7424 */ /* 0x000fe200078e00ff */
[----:B------:R-:W-:Y:S01]  /*ab00*/  SHF.R.U32.HI R9, RZ, 0x4, R9 ;  /* 0x00000004ff097819 */ /* 0x000fe20000011609 */
[----:B01----:R-:W-:Y:S01]  /*ab10*/  @!P1 VIADD R21, R21, 0x22860 ;  /* 0x0002286015159836 */ /* 0x003fe20000000000 */
[----:B------:R-:W-:Y:S01]  /*ab20*/  R2UR UR7, R173 ;  /* 0x00000000ad0772ca */ /* 0x000fe200000e0000 */
[----:B------:R-:W-:Y:S01]  /*ab30*/  IMAD.MOV.U32 R173, RZ, RZ, 0x40000040 ;  /* 0x40000040ffad7424 */ /* 0x000fe200078e00ff */
[----:B------:R-:W-:Y:S01]  /*ab40*/  LOP3.LUT R9, R9, 0x3fff, RZ, 0xc0, !PT ;  /* 0x00003fff09097812 */ /* 0x000fe200078ec0ff */
[----:B------:R-:W0:Y:S01]  /*ab50*/  LDC R178, c[0x0][0x448] ;  /* 0x00011200ffb27b82 */ /* 0x000e220000000800 */
[----:B------:R-:W-:Y:S01]  /*ab60*/  @!P1 PRMT R21, RZ, 0x654, R21 ;  /* 0x00000654ff159816 */ /* 0x000fe20000000015 */
[----:B------:R-:W-:Y:S01]  /*ab70*/  VIADD R216, R216, 0xfffffffe ;  /* 0xfffffffed8d87836 */ /* 0x000fe20000000000 */
[----:B------:R-:W-:Y:S01]  /*ab80*/  LOP3.LUT R9, R9, 0x3000000, RZ, 0xfc, !PT ;  /* 0x0300000009097812 */ /* 0x000fe200078efcff */
[----:B------:R-:W-:Y:S01]  /*ab90*/  ULDC UR42, c[0x0][0x988] ;  /* 0x00026200002a7ab9 */ /* 0x000fe20000000800 */
[----:B------:R-:W-:-:S03]  /*aba0*/  ULDC UR43, c[0x0][0x988] ;  /* 0x00026200002b7ab9 */ /* 0x000fc60000000800 */
[----:B------:R-:W-:-:S04]  /*abb0*/  IMAD R172, R19, 0xc00, R9 ;  /* 0x00000c0013ac7824 */ /* 0x000fc800078e0209 */
[C---:B------:R-:W-:Y:S01]  /*abc0*/  VIADD R174, R172.reuse, 0x80 ;  /* 0x00000080acae7836 */ /* 0x040fe20000000000 */
[----:B------:R-:W-:Y:S01]  /*abd0*/  R2UR UR6, R172 ;  /* 0x00000000ac0672ca */ /* 0x000fe200000e0000 */
[----:B------:R-:W-:Y:S01]  /*abe0*/  WARPGROUP.ARRIVE ;  /* 0x00000000000079c5 */ /* 0x000fe20000000000 */
[----:B0-----:R-:W-:-:S11]  /*abf0*/  ISETP.NE.AND P2, PT, R178, 0x1, PT ;  /* 0x00000001b200780c */ /* 0x001fd60003f45270 */
        /* <DEDUP_REMOVED lines=10> */
[----:B------:R-:W-:Y:S01]  /*aca0*/  IMAD.MOV.U32 R153, RZ, RZ, 0x40000040 ;  /* 0x40000040ff997424 */ /* 0x000fe200078e00ff */
[----:B------:R-:W0:Y:S02]  /*acb0*/  @P2 LDC R154, c[0x0][0x450] ;  /* 0x00011400ff9a2b82 */ /* 0x000e240000000800 */
        /* <DEDUP_REMOVED lines=14> */
[----:B------:R-:W-:Y:S01]  /*ada0*/  R2UR UR6, R152 ;  /* 0x00000000980672ca */ /* 0x000fe200000e0000 */
[----:B------:R-:W-:Y:S01]  /*adb0*/  IMAD.MOV.U32 R152, RZ, RZ, R210 ;  /* 0x000000ffff987224 */ /* 0x000fe200078e00d2 */
[----:B------:R-:W-:Y:S02]  /*adc0*/  R2UR UR7, R153 ;  /* 0x00000000990772ca */ /* 0x000fe400000e0000 */
[----:B------:R-:W1:Y:S02]  /*add0*/  @P2 LDC R153, c[0x0][0x44c] ;  /* 0x00011300ff992b82 */ /* 0x000e640000000800 */
[----:B-1----:R-:W-:-:S05]  /*ade0*/  @P2 IMAD.HI.U32 R153, R210, R153, RZ ;  /* 0x00000099d2992227 */ /* 0x002fca00078e00ff */
[----:B0-----:R-:W-:-:S04]  /*adf0*/  @P2 SHF.R.U32.HI R152, RZ, R154, R153 ;  /* 0x0000009aff982219 */ /* 0x001fc80000011699 */
[----:B------:R-:W-:-:S05]  /*ae00*/  IADD3 R152, R152, R213, -R211 ;  /* 0x000000d598987210 */ /* 0x000fca0007ffe8d3 */
[----:B------:R-:W-:-:S05]  /*ae10*/  IMAD.HI R152, R152, 0x2aaaaaab, RZ ;  /* 0x2aaaaaab98987827 */ /* 0x000fca00078e02ff */
[----:B------:R-:W-:Y:S01]  /*ae20*/  SHF.R.U32.HI R153, RZ, 0x1f, R152 ;  /* 0x0000001fff997819 */ /* 0x000fe20000011698 */
[----:B------:R-:W-:Y:S02]  /*ae30*/  WARPGROUP.DEPBAR.LE gsb0, 0x0 ;  /* 0x00008000000079c5 */ /* 0x000fe40000010000 */
[----:B------:R-:W-:-:S06]  /*ae40*/  WARPGROUP.ARRIVE ;  /* 0x00000000000079c5 */ /* 0x000fcc0000000000 */
        /* <DEDUP_REMOVED lines=9> */
[----:B0-----:R-:W-:-:S04]  /*aee0*/  LEA.HI.SX32 R21, R152, R153, 0x1c ;  /* 0x0000009998157211 */ /* 0x001fc800078fe2ff */
[----:B------:R-:W-:-:S04]  /*aef0*/  VIMNMX R21, RZ, R21, !PT ;  /* 0x00000015ff157248 */ /* 0x000fc80007fe0100 */
[----:B------:R-:W-:-:S13]  /*af00*/  ISETP.GE.AND P2, PT, R216, R21, PT ;  /* 0x00000015d800720c */ /* 0x000fda0003f46270 */
[----:B--2---:R-:W-:Y:S05]  /*af10*/  @!P2 BRA `(.L_x_4954) ;  /* 0x0000002400d8a947 */ /* 0x004fea0003800000 */
[----:B------:R-:W-:Y:S02]  /*af20*/  IMAD.MOV.U32 R203, RZ, RZ, R8 ;  /* 0x000000ffffcb7224 */ /* 0x000fe400078e0008 */
[----:B------:R-:W-:Y:S02]  /*af30*/  IMAD.MOV.U32 R222, RZ, RZ, R5 ;  /* 0x000000ffffde7224 */ /* 0x000fe400078e0005 */
[----:B------:R-:W-:-:S07]  /*af40*/  IMAD.MOV.U32 R200, RZ, RZ, R216 ;  /* 0x000000ffffc87224 */ /* 0x000fce00078e00d8 */
.L_x_4964:
        /* <DEDUP_REMOVED lines=8> */
.L_x_4955:
[----:B------:R-:W-:Y:S01]  /*afd0*/  IMAD R201, R19, 0x8, R18 ;  /* 0x0000000813c97824 */ /* 0x000fe200078e0212 */
[----:B------:R-:W-:-:S04]  /*afe0*/  SHF.L.U32 R202, R23, 0x1f, RZ ;  /* 0x0000001f17ca7819 */ /* 0x000fc800000006ff */
[----:B------:R0:W1:Y:S01]  /*aff0*/  SYNCS.PHASECHK.TRANS64.TRYWAIT P2, [R201+URZ+0x22830], R202 ;  /* 0x022830cac90075a7 */ /* 0x000062000804017f */
[----:B------:R-:W-:Y:S05]  /*b000*/  @!P0 BRA `(.L_x_4956) ;  /* 0x0000000000048947 */ /* 0x000fea0003800000 */
[----:B------:R-:W-:Y:S01]  /*b010*/  BPT.TRAP 0x1 ;  /* 0x000000040000795c */ /* 0x000fe20000300000 */
.L_x_4956:
[----:B------:R-:W2:Y:S02]  /*b020*/  LDC R0, c[0x0][0x448] ;  /* 0x00011200ff007b82 */ /* 0x000ea40000000800 */
[----:B--2---:R-:W-:Y:S01]  /*b030*/  ISETP.NE.AND P3, PT, R0, 0x1, PT ;  /* 0x000000010000780c */ /* 0x004fe20003f65270 */
[----:B------:R-:W-:-:S12]  /*b040*/  IMAD.IADD R0, R217, 0x1, R210 ;  /* 0x00000001d9007824 */ /* 0x000fd800078e02d2 */
[----:B------:R-:W2:Y:S08]  /*b050*/  @P3 LDC R5, c[0x0][0x44c] ;  /* 0x00011300ff053b82 */ /* 0x000eb00000000800 */
[----:B------:R-:W3:Y:S01]  /*b060*/  @P3 LDC R8, c[0x0][0x450] ;  /* 0x00011400ff083b82 */ /* 0x000ee20000000800 */
[----:B--2---:R-:W-:-:S05]  /*b070*/  @P3 IMAD.HI.U32 R5, R0, R5, RZ ;  /* 0x0000000500053227 */ /* 0x004fca00078e00ff */
[----:B---3--:R-:W-:Y:S01]  /*b080*/  @P3 SHF.R.U32.HI R0, RZ, R8, R5 ;  /* 0x00000008ff003219 */ /* 0x008fe20000011605 */
[----:B-1----:R-:W-:Y:S06]  /*b090*/  @P2 BRA `(.L_x_4957) ;  /* 0x0000000000082947 */ /* 0x002fec0003800000 */
[----:B------:R-:W1:Y:S02]  /*b0a0*/  SYNCS.PHASECHK.TRANS64.TRYWAIT P2, [R201+URZ+0x22830], R202 ;  /* 0x022830cac90075a7 */ /* 0x000e64000804017f */
[----:B-1----:R-:W-:Y:S05]  /*b0b0*/  @!P2 BRA `(.L_x_4958) ;  /* 0x000001040024a947 */ /* 0x002fea0003800000 */
.L_x_4957:
[----:B------:R-:W-:Y:S05]  /*b0c0*/  WARPSYNC.ALL ;  /* 0x0000000000007948 */ /* 0x000fea0003800000 */
[----:B------:R-:W2:Y:S04]  /*b0d0*/  SHFL.IDX PT, R153, R0, RZ, 0x1c1f ;  /* 0x001c1fff00997589 */ /* 0x000ea800000e0000 */
[----:B------:R2:W3:Y:S01]  /*b0e0*/  SHFL.IDX PT, R155, R0, 0x1, 0x1c1f ;  /* 0x003c1f00009b7f89 */ /* 0x0004e200000e0000 */
[----:B------:R-:W-:-:S03]  /*b0f0*/  IMAD.MOV.U32 R5, RZ, RZ, -0x60 ;  /* 0xffffffa0ff057424 */ /* 0x000fc600078e00ff */
[----:B------:R-:W4:Y:S01]  /*b100*/  LDL.LU R216, [R1+0x4] ;  /* 0x0000040001d87983 */ /* 0x000f220000300800 */
[----:B------:R-:W-:Y:S01]  /*b110*/  IMAD R5, R200, R5, 0x1 ;  /* 0x00000001c8057424 */ /* 0x000fe200078e0205 */
[----:B------:R-:W-:Y:S01]  /*b120*/  R2UR UR4, R6 ;  /* 0x00000000060472ca */ /* 0x000fe200000e0000 */
[----:B------:R-:W-:Y:S01]  /*b130*/  IMAD R156, R19, 0x300, R20 ;  /* 0x00000300139c7824 */ /* 0x000fe200078e0214 */
[----:B------:R-:W-:Y:S01]  /*b140*/  R2UR UR5, R7 ;  /* 0x00000000070572ca */ /* 0x000fe200000e0000 */
[----:B------:R-:W-:Y:S01]  /*b150*/  IMAD R8, R218, -0x2, R5 ;  /* 0xfffffffeda087824 */ /* 0x000fe200078e0205 */
[----:B------:R-:W-:Y:S01]  /*b160*/  R2UR UR8, R14 ;  /* 0x000000000e0872ca */ /* 0x000fe200000e0000 */
[----:B------:R-:W-:Y:S01]  /*b170*/  IMAD.MOV.U32 R157, RZ, RZ, 0x40000040 ;  /* 0x40000040ff9d7424 */ /* 0x000fe200078e00ff */
[C---:B------:R-:W-:Y:S01]  /*b180*/  R2UR UR6, R156.reuse ;  /* 0x000000009c0672ca */ /* 0x040fe200000e0000 */
[C---:B------:R-:W-:Y:S01]  /*b190*/  VIADD R154, R156.reuse, 0x2 ;  /* 0x000000029c9a7836 */ /* 0x040fe20000000000 */
[----:B------:R-:W-:Y:S01]  /*b1a0*/  IADD3 R8, -R211, R8, R213 ;  /* 0x00000008d3087210 */ /* 0x000fe20007ffe1d5 */
[C---:B------:R-:W-:Y:S01]  /*b1b0*/  VIADD R152, R156.reuse, 0x4 ;  /* 0x000000049c987836 */ /* 0x040fe20000000000 */
[C---:B------:R-:W-:Y:S01]  /*b1c0*/  R2UR UR7, R157.reuse ;  /* 0x000000009d0772ca */ /* 0x040fe200000e0000 */
[----:B------:R-:W-:Y:S01]  /*b1d0*/  VIADD R156, R156, 0x6 ;  /* 0x000000069c9c7836 */ /* 0x000fe20000000000 */
[----:B------:R-:W-:Y:S01]  /*b1e0*/  R2UR UR10, R154 ;  /* 0x000000009a0a72ca */ /* 0x000fe200000e0000 */
[----:B--2---:R-:W-:Y:S01]  /*b1f0*/  IMAD.IADD R0, R8, 0x1, R153 ;  /* 0x0000000108007824 */ /* 0x004fe200078e0299 */
[----:B------:R-:W-:Y:S01]  /*b200*/  R2UR UR14, R152 ;  /* 0x00000000980e72ca */ /* 0x000fe200000e0000 */
[----:B------:R-:W-:Y:S01]  /*b210*/  IMAD.MOV.U32 R153, RZ, RZ, 0x40000040 ;  /* 0x40000040ff997424 */ /* 0x000fe200078e00ff */
[----:B------:R-:W-:Y:S01]  /*b220*/  R2UR UR18, R156 ;  /* 0x000000009c1272ca */ /* 0x000fe200000e0000 */
[----:B---3--:R-:W-:Y:S01]  /*b230*/  IMAD.IADD R8, R8, 0x1, R155 ;  /* 0x0000000108087824 */ /* 0x008fe200078e029b */
[----:B------:R-:W-:Y:S01]  /*b240*/  R2UR UR19, R157 ;  /* 0x000000009d1372ca */ /* 0x000fe200000e0000 */
[----:B------:R-:W-:Y:S01]  /*b250*/  IMAD.MOV.U32 R155, RZ, RZ, 0x40000040 ;  /* 0x40000040ff9b7424 */ /* 0x000fe200078e00ff */
[----:B------:R-:W-:-:S02]  /*b260*/  R2UR UR15, R153 ;  /* 0x00000000990f72ca */ /* 0x000fc400000e0000 */
        /* <DEDUP_REMOVED lines=8> */
[C---:B------:R-:W-:Y:S02]  /*b2f0*/  ISETP.GT.AND P2, PT, R0.reuse, 0x49, PT ;  /* 0x000000490000780c */ /* 0x040fe40003f44270 */
[C---:B------:R-:W-:Y:S02]  /*b300*/  ISETP.GT.AND P3, PT, R0.reuse, 0x50, PT ;  /* 0x000000500000780c */ /* 0x040fe40003f64270 */
[C---:B------:R-:W-:Y:S02]  /*b310*/  ISETP.GT.AND P4, PT, R0.reuse, 0x51, PT ;  /* 0x000000510000780c */ /* 0x040fe40003f84270 */
[C---:B------:R-:W-:Y:S02]  /*b320*/  ISETP.GT.AND P5, PT, R0.reuse, 0x58, PT ;  /* 0x000000580000780c */ /* 0x040fe40003fa4270 */
[----:B------:R-:W-:Y:S01]  /*b330*/  ISETP.GT.AND P6, PT, R0, 0x59, PT ;  /* 0x000000590000780c */ /* 0x000fe20003fc4270 */
[----:B------:R-:W-:Y:S02]  /*b340*/  WARPGROUP.DEPBAR.LE gsb0, 0x0 ;  /* 0x00008000000079c5 */ /* 0x000fe40000010000 */
[----:B------:R-:W-:-:S06]  /*b350*/  WARPGROUP.ARRIVE ;  /* 0x00000000000079c5 */ /* 0x000fcc0000000000 */
[----:B------:R-:W-:Y:S03]  /*b360*/  HGMMA.64x96x16.F32.BF16 R152, gdesc[UR8], R152, gsb0 ;  /* 0x01600000089879f0 */ /* 0x000fe60008001898 */
[----:B------:R-:W-:Y:S02]  /*b370*/  WARPGROUP.DEPBAR.LE gsb0, 0x0 ;  /* 0x00008000000079c5 */ /* 0x000fe40000010000 */
[----:B------:R-:W-:-:S06]  /*b380*/  WARPGROUP.ARRIVE ;  /* 0x00000000000079c5 */ /* 0x000fcc0000000000 */
[----:B------:R-:W-:Y:S01]  /*b390*/  HGMMA.64x96x16.F32.BF16 R152, gdesc[UR12], R152, gsb0 ;  /* 0x016000000c9879f0 */ /* 0x000fe20008001898 */
[----:B----4-:R-:W-:-:S04]  /*b3a0*/  LOP3.LUT R216, R216, 0xffbfffff, RZ, 0xc0, !PT ;  /* 0xffbfffffd8d87812 */ /* 0x010fc800078ec0ff */
[----:B------:R-:W-:Y:S02]  /*b3b0*/  @P1 LOP3.LUT R216, R216, 0x400000, RZ, 0xfc, !PT ;  /* 0x00400000d8d81812 */ /* 0x000fe400078efcff */
[----:B------:R-:W-:Y:S02]  /*b3c0*/  ISETP.GT.AND P1, PT, R0, 0x41, PT ;  /* 0x000000410000780c */ /* 0x000fe40003f24270 */
[----:B------:R-:W-:-:S04]  /*b3d0*/  LOP3.LUT R216, R216, 0xffdfffff, RZ, 0xc0, !PT ;  /* 0xffdfffffd8d87812 */ /* 0x000fc800078ec0ff */
[----:B------:R-:W-:Y:S02]  /*b3e0*/  @P0 LOP3.LUT R216, R216, 0x200000, RZ, 0xfc, !PT ;  /* 0x00200000d8d80812 */ /* 0x000fe400078efcff */
[----:B------:R-:W-:Y:S02]  /*b3f0*/  ISETP.GT.AND P0, PT, R0, 0x48, PT ;  /* 0x000000480000780c */ /* 0x000fe40003f04270 */
[----:B------:R-:W-:-:S04]  /*b400*/  LOP3.LUT R216, R216, 0xff7fffff, RZ, 0xc0, !PT ;  /* 0xff7fffffd8d87812 */ /* 0x000fc800078ec0ff */
[----:B------:R-:W-:Y:S02]  /*b410*/  @P1 LOP3.LUT R216, R216, 0x800000, RZ, 0xfc, !PT ;  /* 0x00800000d8d81812 */ /* 0x000fe400078efcff */
[----:B------:R-:W-:Y:S02]  /*b420*/  ISETP.GT.AND P1, PT, R0, RZ, PT ;  /* 0x000000ff0000720c */ /* 0x000fe40003f24270 */
[----:B------:R-:W-:-:S04]  /*b430*/  LOP3.LUT R216, R216, 0xfeffffff, RZ, 0xc0, !PT ;  /* 0xfeffffffd8d87812 */ /* 0x000fc800078ec0ff */
[----:B------:R-:W-:Y:S02]  /*b440*/  @P0 LOP3.LUT R216, R216, 0x1000000, RZ, 0xfc, !PT ;  /* 0x01000000d8d80812 */ /* 0x000fe400078efcff */
[----:B------:R-:W-:Y:S02]  /*b450*/  ISETP.GT.AND P0, PT, R0, 0x9, PT ;  /* 0x000000090000780c */ /* 0x000fe40003f04270 */
[----:B------:R-:W-:-:S04]  /*b460*/  LOP3.LUT R216, R216, 0xfdffffff, RZ, 0xc0, !PT ;  /* 0xfdffffffd8d87812 */ /* 0x000fc800078ec0ff */
[----:B------:R-:W-:Y:S02]  /*b470*/  @P2 LOP3.LUT R216, R216, 0x2000000, RZ, 0xfc, !PT ;  /* 0x02000000d8d82812 */ /* 0x000fe400078efcff */
[----:B------:R-:W-:Y:S02]  /*b480*/  ISETP.GT.AND P2, PT, R0, 0x8, PT ;  /* 0x000000080000780c */ /* 0x000fe40003f44270 */
[----:B------:R-:W-:-:S04]  /*b490*/  LOP3.LUT R216, R216, 0xfbffffff, RZ, 0xc0, !PT ;  /* 0xfbffffffd8d87812 */ /* 0x000fc800078ec0ff */
[----:B------:R-:W-:Y:S02]  /*b4a0*/  @P3 LOP3.LUT R216, R216, 0x4000000, RZ, 0xfc, !PT ;  /* 0x04000000d8d83812 */ /* 0x000fe400078efcff */
[----:B------:R-:W-:-:S03]  /*b4b0*/  ISETP.GT.AND P3, PT, R0, 0x1, PT ;  /* 0x000000010000780c */ /* 0x000fc60003f64270 */
[----:B------:R-:W-:Y:S01]  /*b4c0*/  STL [R1+0x4], R216 ;  /* 0x000004d801007387 */ /* 0x000fe20000100800 */
        /* <DEDUP_REMOVED lines=9> */
[----:B------:R-:W-:Y:S02]  /*b560*/  FSEL R160, R160, -INF , P1 ;  /* 0xff800000a0a07808 */ /* 0x000fe40000800000 */
[C---:B------:R-:W-:Y:S02]  /*b570*/  ISETP.GT.AND P3, PT, R0.reuse, 0x11, PT ;  /* 0x000000110000780c */ /* 0x040fe40003f64270 */
[C---:B------:R-:W-:Y:S02]  /*b580*/  ISETP.GT.AND P2, PT, R0.reuse, 0x18, PT ;  /* 0x000000180000780c */ /* 0x040fe40003f44270 */
[C---:B------:R-:W-:Y:S02]  /*b590*/  ISETP.GT.AND P0, PT, R0.reuse, 0x19, PT ;  /* 0x000000190000780c */ /* 0x040fe40003f04270 */
[----:B------:R-:W-:-:S02]  /*b5a0*/  ISETP.GT.AND P1, PT, R0, 0x20, PT ;  /* 0x000000200000780c */ /* 0x000fc40003f24270 */
[----:B------:R-:W-:Y:S02]  /*b5b0*/  FSEL R161, R161, -INF , P3 ;  /* 0xff800000a1a17808 */ /* 0x000fe40001800000 */
[----:B------:R-:W-:Y:S02]  /*b5c0*/  FSEL R164, R164, -INF , P2 ;  /* 0xff800000a4a47808 */ /* 0x000fe40001000000 */
[----:B------:R-:W-:Y:S02]  /*b5d0*/  FSEL R165, R165, -INF , P0 ;  /* 0xff800000a5a57808 */ /* 0x000fe40000000000 */
[----:B------:R-:W-:Y:S02]  /*b5e0*/  FSEL R168, R168, -INF , P1 ;  /* 0xff800000a8a87808 */ /* 0x000fe40000800000 */
[C---:B------:R-:W-:Y:S02]  /*b5f0*/  ISETP.GT.AND P3, PT, R0.reuse, 0x21, PT ;  /* 0x000000210000780c */ /* 0x040fe40003f64270 */
[----:B------:R-:W-:-:S02]  /*b600*/  ISETP.GT.AND P2, PT, R0, 0x28, PT ;  /* 0x000000280000780c */ /* 0x000fc40003f44270 */
[C---:B------:R-:W-:Y:S02]  /*b610*/  ISETP.GT.AND P0, PT, R0.reuse, 0x29, PT ;  /* 0x000000290000780c */ /* 0x040fe40003f04270 */
[----:B------:R-:W-:Y:S02]  /*b620*/  ISETP.GT.AND P1, PT, R0, 0x30, PT ;  /* 0x000000300000780c */ /* 0x000fe40003f24270 */
[----:B------:R-:W-:Y:S02]  /*b630*/  FSEL R169, R169, -INF , P3 ;  /* 0xff800000a9a97808 */ /* 0x000fe40001800000 */
[----:B------:R-:W-:Y:S02]  /*b640*/  FSEL R172, R172, -INF , P2 ;  /* 0xff800000acac7808 */ /* 0x000fe40001000000 */
[----:B------:R-:W-:Y:S02]  /*b650*/  FSEL R173, R173, -INF , P0 ;  /* 0xff800000adad7808 */ /* 0x000fe40000000000 */
[----:B------:R-:W-:-:S02]  /*b660*/  FSEL R176, R176, -INF , P1 ;  /* 0xff800000b0b07808 */ /* 0x000fc40000800000 */
[C---:B------:R-:W-:Y:S02]  /*b670*/  ISETP.GT.AND P3, PT, R0.reuse, 0x31, PT ;  /* 0x000000310000780c */ /* 0x040fe40003f64270 */
[C---:B------:R-:W-:Y:S02]  /*b680*/  ISETP.GT.AND P2, PT, R0.reuse, 0x38, PT ;  /* 0x000000380000780c */ /* 0x040fe40003f44270 */
[C---:B------:R-:W-:Y:S02]  /*b690*/  ISETP.GT.AND P0, PT, R0.reuse, 0x39, PT ;  /* 0x000000390000780c */ /* 0x040fe40003f04270 */
[----:B------:R-:W-:Y:S02]  /*b6a0*/  ISETP.GT.AND P1, PT, R0, 0x40, PT ;  /* 0x000000400000780c */ /* 0x000fe40003f24270 */
        /* <DEDUP_REMOVED lines=8> */
[----:B------:R-:W-:Y:S02]  /*b730*/  FMNMX.FTZ R0, R160, R0, !PT ;  /* 0x00000000a0007209 */ /* 0x000fe40007810000 */
[C---:B------:R-:W-:Y:S02]  /*b740*/  LOP3.LUT P1, RZ, R216.reuse, 0x800000, RZ, 0xc0, !PT ;  /* 0x00800000d8ff7812 */ /* 0x040fe4000782c0ff */
[----:B------:R-:W-:Y:S02]  /*b750*/  FMNMX.FTZ R0, R161, R0, !PT ;  /* 0x00000000a1007209 */ /* 0x000fe40007810000 */
[----:B------:R-:W-:Y:S02]  /*b760*/  LOP3.LUT P0, RZ, R216, 0x1000000, RZ, 0xc0, !PT ;  /* 0x01000000d8ff7812 */ /* 0x000fe4000780c0ff */
[----:B------:R-:W-:Y:S02]  /*b770*/  FMNMX.FTZ R0, R164, R0, !PT ;  /* 0x00000000a4007209 */ /* 0x000fe40007810000 */
[----:B------:R-:W-:-:S02]  /*b780*/  FSEL R185, R185, -INF , P1 ;  /* 0xff800000b9b97808 */ /* 0x000fc40000800000 */
[----:B------:R-:W-:Y:S02]  /*b790*/  FMNMX.FTZ R0, R165, R0, !PT ;  /* 0x00000000a5007209 */ /* 0x000fe40007810000 */
[----:B------:R-:W-:Y:S02]  /*b7a0*/  LOP3.LUT P2, RZ, R216, 0x2000000, RZ, 0xc0, !PT ;  /* 0x02000000d8ff7812 */ /* 0x000fe4000784c0ff */
[----:B------:R-:W-:Y:S02]  /*b7b0*/  FMNMX.FTZ R0, R168, R0, !PT ;  /* 0x00000000a8007209 */ /* 0x000fe40007810000 */
[----:B------:R-:W-:Y:S02]  /*b7c0*/  FSEL R188, R188, -INF , P0 ;  /* 0xff800000bcbc7808 */ /* 0x000fe40000000000 */
[----:B------:R-:W-:Y:S02]  /*b7d0*/  FMNMX.FTZ R0, R169, R0, !PT ;  /* 0x00000000a9007209 */ /* 0x000fe40007810000 */
[----:B------:R-:W-:-:S02]  /*b7e0*/  LOP3.LUT P3, RZ, R216, 0x4000000, RZ, 0xc0, !PT ;  /* 0x04000000d8ff7812 */ /* 0x000fc4000786c0ff */
[----:B------:R-:W-:Y:S02]  /*b7f0*/  FMNMX.FTZ R0, R172, R0, !PT ;  /* 0x00000000ac007209 */ /* 0x000fe40007810000 */
[----:B------:R-:W-:Y:S02]  /*b800*/  FSEL R189, R189, -INF , P2 ;  /* 0xff800000bdbd7808 */ /* 0x000fe40001000000 */
[----:B------:R-:W-:Y:S02]  /*b810*/  FMNMX.FTZ R0, R173, R0, !PT ;  /* 0x00000000ad007209 */ /* 0x000fe40007810000 */
[----:B------:R-:W-:Y:S02]  /*b820*/  FSEL R192, R192, -INF , P3 ;  /* 0xff800000c0c07808 */ /* 0x000fe40001800000 */
[----:B------:R-:W-:Y:S02]  /*b830*/  FMNMX.FTZ R0, R176, R0, !PT ;  /* 0x00000000b0007209 */ /* 0x000fe40007810000 */
[----:B------:R-:W-:-:S02]  /*b840*/  FSEL R193, R193, -INF , P4 ;  /* 0xff800000c1c17808 */ /* 0x000fc40002000000 */
[----:B------:R-:W-:Y:S02]  /*b850*/  FMNMX.FTZ R0, R177, R0, !PT ;  /* 0x00000000b1007209 */ /* 0x000fe40007810000 */
[----:B------:R-:W-:Y:S02]  /*b860*/  FSEL R196, R196, -INF , P5 ;  /* 0xff800000c4c47808 */ /* 0x000fe40002800000 */
[----:B------:R-:W-:Y:S02]  /*b870*/  FMNMX.FTZ R0, R180, R0, !PT ;  /* 0x00000000b4007209 */ /* 0x000fe40007810000 */
[----:B------:R-:W-:Y:S02]  /*b880*/  FSEL R197, R197, -INF , P6 ;  /* 0xff800000c5c57808 */ /* 0x000fe40003000000 */
[----:B------:R-:W-:Y:S02]  /*b890*/  FMNMX.FTZ R0, R181, R0, !PT ;  /* 0x00000000b5007209 */ /* 0x000fe40007810000 */
[----:B------:R-:W-:-:S02]  /*b8a0*/  LOP3.LUT P1, RZ, R216, 0x400000, RZ, 0xc0, !PT ;  /* 0x00400000d8ff7812 */ /* 0x000fc4000782c0ff */
[----:B------:R-:W-:Y:S02]  /*b8b0*/  FMNMX.FTZ R0, R184, R0, !PT ;  /* 0x00000000b8007209 */ /* 0x000fe40007810000 */
[----:B------:R-:W-:Y:S02]  /*b8c0*/  LOP3.LUT P0, RZ, R216, 0x200000, RZ, 0xc0, !PT ;  /* 0x00200000d8ff7812 */ /* 0x000fe4000780c0ff */
[----:B------:R-:W-:Y:S02]  /*b8d0*/  FMNMX.FTZ R0, R185, R0, !PT ;  /* 0x00000000b9007209 */ /* 0x000fe40007810000 */
[----:B------:R-:W-:Y:S02]  /*b8e0*/  ISETP.GT.AND P4, PT, R8, 0x1, PT ;  /* 0x000000010800780c */ /* 0x000fe40003f84270 */
[----:B------:R-:W-:Y:S02]  /*b8f0*/  FMNMX.FTZ R0, R188, R0, !PT ;  /* 0x00000000bc007209 */ /* 0x000fe40007810000 */
[----:B------:R-:W-:-:S02]  /*b900*/  ISETP.GT.AND P3, PT, R8, 0x8, PT ;  /* 0x000000080800780c */ /* 0x000fc40003f64270 */
[----:B------:R-:W-:Y:S02]  /*b910*/  FMNMX.FTZ R0, R189, R0, !PT ;  /* 0x00000000bd007209 */ /* 0x000fe40007810000 */
[----:B------:R-:W-:Y:S02]  /*b920*/  FSEL R155, R155, -INF , P4 ;  /* 0xff8000009b9b7808 */ /* 0x000fe40002000000 */
[----:B------:R-:W-:Y:S02]  /*b930*/  FMNMX.FTZ R0, R192, R0, !PT ;  /* 0x00000000c0007209 */ /* 0x000fe40007810000 */
[----:B------:R-:W-:Y:S02]  /*b940*/  FSEL R158, R158, -INF , P3 ;  /* 0xff8000009e9e7808 */ /* 0x000fe40001800000 */
[----:B------:R-:W-:Y:S02]  /*b950*/  FMNMX.FTZ R0, R193, R0, !PT ;  /* 0x00000000c1007209 */ /* 0x000fe40007810000 */
[----:B------:R-:W-:-:S02]  /*b960*/  ISETP.GT.AND P4, PT, R8, 0x10, PT ;  /* 0x000000100800780c */ /* 0x000fc40003f84270 */
[----:B------:R-:W-:Y:S02]  /*b970*/  FMNMX.FTZ R0, R196, R0, !PT ;  /* 0x00000000c4007209 */ /* 0x000fe40007810000 */
[----:B------:R-:W-:Y:S02]  /*b980*/  ISETP.GT.AND P3, PT, R8, 0x11, PT ;  /* 0x000000110800780c */ /* 0x000fe40003f64270 */
[----:B------:R-:W-:Y:S02]  /*b990*/  FMNMX.FTZ R0, R197, R0, !PT ;  /* 0x00000000c5007209 */ /* 0x000fe40007810000 */
[----:B------:R-:W-:Y:S02]  /*b9a0*/  FSEL R162, R162, -INF , P4 ;  /* 0xff800000a2a27808 */ /* 0x000fe40002000000 */
[----:B------:R-:W-:Y:S01]  /*b9b0*/  FSEL R163, R163, -INF , P3 ;  /* 0xff800000a3a37808 */ /* 0x000fe20001800000 */
[----:B------:R-:W2:Y:S01]  /*b9c0*/  SHFL.BFLY PT, R5, R0, 0x2, 0x1f ;  /* 0x0c401f0000057f89 */ /* 0x000ea200000e0000 */
[----:B------:R-:W-:-:S02]  /*b9d0*/  ISETP.GT.AND P4, PT, R8, 0x19, PT ;  /* 0x000000190800780c */ /* 0x000fc40003f84270 */
[----:B------:R-:W-:Y:S02]  /*b9e0*/  ISETP.GT.AND P3, PT, R8, 0x20, PT ;  /* 0x000000200800780c */ /* 0x000fe40003f64270 */
[----:B------:R-:W-:Y:S02]  /*b9f0*/  FSEL R167, R167, -INF , P4 ;  /* 0xff800000a7a77808 */ /* 0x000fe40002000000 */
[----:B------:R-:W-:Y:S02]  /*ba00*/  FSEL R170, R170, -INF , P3 ;  /* 0xff800000aaaa7808 */ /* 0x000fe40001800000 */
[C---:B------:R-:W-:Y:S02]  /*ba10*/  ISETP.GT.AND P4, PT, R8.reuse, 0x28, PT ;  /* 0x000000280800780c */ /* 0x040fe40003f84270 */
[----:B------:R-:W-:Y:S02]  /*ba20*/  ISETP.GT.AND P3, PT, R8, 0x29, PT ;  /* 0x000000290800780c */ /* 0x000fe40003f64270 */
[----:B------:R-:W-:-:S02]  /*ba30*/  FSEL R174, R174, -INF , P4 ;  /* 0xff800000aeae7808 */ /* 0x000fc40002000000 */
[----:B------:R-:W-:Y:S02]  /*ba40*/  FSEL R175, R175, -INF , P3 ;  /* 0xff800000afaf7808 */ /* 0x000fe40001800000 */
[C---:B------:R-:W-:Y:S02]  /*ba50*/  ISETP.GT.AND P4, PT, R8.reuse, 0x31, PT ;  /* 0x000000310800780c */ /* 0x040fe40003f84270 */
[----:B------:R-:W-:Y:S02]  /*ba60*/  ISETP.GT.AND P3, PT, R8, 0x38, PT ;  /* 0x000000380800780c */ /* 0x000fe40003f64270 */
[----:B------:R-:W-:Y:S02]  /*ba70*/  FSEL R179, R179, -INF , P4 ;  /* 0xff800000b3b37808 */ /* 0x000fe40002000000 */
[----:B------:R-:W-:Y:S02]  /*ba80*/  FSEL R182, R182, -INF , P3 ;  /* 0xff800000b6b67808 */ /* 0x000fe40001800000 */
[----:B--2---:R-:W-:-:S02]  /*ba90*/  FMNMX.FTZ R5, R0, R5, !PT ;  /* 0x0000000500057209 */ /* 0x004fc40007810000 */
[C---:B------:R-:W-:Y:S02]  /*baa0*/  ISETP.GT.AND P4, PT, R8.reuse, 0x40, PT ;  /* 0x000000400800780c */ /* 0x040fe40003f84270 */
[----:B------:R-:W-:Y:S01]  /*bab0*/  ISETP.GT.AND P3, PT, R8, 0x41, PT ;  /* 0x000000410800780c */ /* 0x000fe20003f64270 */
[----:B------:R-:W2:Y:S01]  /*bac0*/  SHFL.BFLY PT, R0, R5, 0x1, 0x1f ;  /* 0x0c201f0005007f89 */ /* 0x000ea200000e0000 */
[----:B------:R-:W-:Y:S02]  /*bad0*/  FSEL R186, R186, -INF , P4 ;  /* 0xff800000baba7808 */ /* 0x000fe40002000000 */
[----:B------:R-:W-:Y:S02]  /*bae0*/  FSEL R187, R187, -INF , P3 ;  /* 0xff800000bbbb7808 */ /* 0x000fe40001800000 */
        /* <DEDUP_REMOVED lines=8> */
[----:B--2---:R-:W-:Y:S01]  /*bb70*/  FMNMX.FTZ R5, R5, R0, !PT ;  /* 0x0000000005057209 */ /* 0x004fe20007810000 */
[----:B------:R-:W-:-:S03]  /*bb80*/  IMAD.U32 R0, RZ, RZ, UR43 ;  /* 0x0000002bff007e24 */ /* 0x000fc6000f8e00ff */
[C---:B------:R-:W-:Y:S01]  /*bb90*/  FSETP.NEU.FTZ.AND P2, PT, R5.reuse, -INF , PT ;  /* 0xff8000000500780b */ /* 0x040fe20003f5d000 */
[----:B------:R-:W-:-:S03]  /*bba0*/  FMUL.FTZ R223, R5, R0 ;  /* 0x0000000005df7220 */ /* 0x000fc60000410000 */
[----:B------:R-:W-:Y:S02]  /*bbb0*/  FSEL R216, R5, RZ, P2 ;  /* 0x000000ff05d87208 */ /* 0x000fe40001000000 */
[----:B------:R-:W-:Y:S02]  /*bbc0*/  FSEL R223, R223, RZ, P2 ;  /* 0x000000ffdfdf7208 */ /* 0x000fe40001000000 */
[----:B------:R-:W-:Y:S01]  /*bbd0*/  ISETP.GT.AND P2, PT, R8, RZ, PT ;  /* 0x000000ff0800720c */ /* 0x000fe20003f44270 */
[----:B------:R-:W-:Y:S02]  /*bbe0*/  FADD.FTZ R216, -R216, R222 ;  /* 0x000000ded8d87221 */ /* 0x000fe40000010100 */
[-CC-:B------:R-:W-:Y:S01]  /*bbf0*/  FFMA.FTZ R152, R152, R0.reuse, -R223.reuse ;  /* 0x0000000098987223 */ /* 0x180fe200000108df */
[----:B------:R-:W-:Y:S01]  /*bc00*/  FSEL R154, R154, -INF , P2 ;  /* 0xff8000009a9a7808 */ /* 0x000fe20001000000 */
[-C--:B------:R-:W-:Y:S01]  /*bc10*/  FMUL.FTZ R216, R216, R0.reuse ;  /* 0x00000000d8d87220 */ /* 0x080fe20000410000 */
[----:B------:R-:W-:Y:S01]  /*bc20*/  ISETP.GT.AND P2, PT, R8, 0x9, PT ;  /* 0x000000090800780c */ /* 0x000fe20003f44270 */
[-CC-:B------:R-:W-:Y:S01]  /*bc30*/  FFMA.FTZ R153, R153, R0.reuse, -R223.reuse ;  /* 0x0000000099997223 */ /* 0x180fe200000108df */
[-CC-:B------:R-:W-:Y:S01]  /*bc40*/  FFMA.FTZ R156, R156, R0.reuse, -R223.reuse ;  /* 0x000000009c9c7223 */ /* 0x180fe200000108df */
[----:B------:R-:W-:Y:S01]  /*bc50*/  MUFU.EX2 R152, R152 ;  /* 0x0000009800987308 */ /* 0x000fe20000000800 */
[----:B------:R-:W-:Y:S01]  /*bc60*/  FSEL R159, R159, -INF , P2 ;  /* 0xff8000009f9f7808 */ /* 0x000fe20001000000 */
[-CC-:B------:R-:W-:Y:S01]  /*bc70*/  FFMA.FTZ R160, R160, R0.reuse, -R223.reuse ;  /* 0x00000000a0a07223 */ /* 0x180fe200000108df */
[----:B------:R-:W-:Y:S01]  /*bc80*/  ISETP.GT.AND P2, PT, R8, 0x18, PT ;  /* 0x000000180800780c */ /* 0x000fe20003f44270 */
[-CC-:B------:R-:W-:Y:S01]  /*bc90*/  FFMA.FTZ R168, R168, R0.reuse, -R223.reuse ;  /* 0x00000000a8a87223 */ /* 0x180fe200000108df */
[-CC-:B------:R-:W-:Y:S01]  /*bca0*/  FFMA.FTZ R176, R176, R0.reuse, -R223.reuse ;  /* 0x00000000b0b07223 */ /* 0x180fe200000108df */
[-CC-:B------:R-:W-:Y:S01]  /*bcb0*/  FFMA.FTZ R157, R157, R0.reuse, -R223.reuse ;  /* 0x000000009d9d7223 */ /* 0x180fe200000108df */
[----:B------:R-:W-:Y:S01]  /*bcc0*/  FSEL R166, R166, -INF , P2 ;  /* 0xff800000a6a67808 */ /* 0x000fe20001000000 */
[----:B------:R-:W2:Y:S01]  /*bcd0*/  MUFU.EX2 R216, R216 ;  /* 0x000000d800d87308 */ /* 0x000ea20000000800 */
[----:B------:R-:W-:Y:S01]  /*bce0*/  ISETP.GT.AND P2, PT, R8, 0x21, PT ;  /* 0x000000210800780c */ /* 0x000fe20003f44270 */
[-CC-:B------:R-:W-:Y:S01]  /*bcf0*/  FFMA.FTZ R161, R161, R0.reuse, -R223.reuse ;  /* 0x00000000a1a17223 */ /* 0x180fe200000108df */
[-CC-:B------:R-:W-:Y:S01]  /*bd00*/  FFMA.FTZ R164, R164, R0.reuse, -R223.reuse ;  /* 0x00000000a4a47223 */ /* 0x180fe200000108df */
[-CC-:B------:R-:W-:Y:S01]  /*bd10*/  FFMA.FTZ R165, R165, R0.reuse, -R223.reuse ;  /* 0x00000000a5a57223 */ /* 0x180fe200000108df */
[----:B------:R-:W-:Y:S01]  /*bd20*/  FSEL R171, R171, -INF , P2 ;  /* 0xff800000abab7808 */ /* 0x000fe20001000000 */
[-CC-:B------:R-:W-:Y:S01]  /*bd30*/  FFMA.FTZ R169, R169, R0.reuse, -R223.reuse ;  /* 0x00000000a9a97223 */ /* 0x180fe200000108df */
[----:B------:R-:W-:Y:S01]  /*bd40*/  ISETP.GT.AND P2, PT, R8, 0x30, PT ;  /* 0x000000300800780c */ /* 0x000fe20003f44270 */
[----:B------:R-:W3:Y:S01]  /*bd50*/  MUFU.EX2 R153, R153 ;  /* 0x0000009900997308 */ /* 0x000ee20000000800 */
[-CC-:B------:R-:W-:Y:S01]  /*bd60*/  FFMA.FTZ R172, R172, R0.reuse, -R223.reuse ;  /* 0x00000000acac7223 */ /* 0x180fe200000108df */
[-CC-:B------:R-:W-:Y:S01]  /*bd70*/  FFMA.FTZ R173, R173, R0.reuse, -R223.reuse ;  /* 0x00000000adad7223 */ /* 0x180fe200000108df */
[----:B------:R-:W-:Y:S01]  /*bd80*/  FSEL R178, R178, -INF , P2 ;  /* 0xff800000b2b27808 */ /* 0x000fe20001000000 */
[-CC-:B------:R-:W-:Y:S01]  /*bd90*/  FFMA.FTZ R177, R177, R0.reuse, -R223.reuse ;  /* 0x00000000b1b17223 */ /* 0x180fe200000108df */
[----:B------:R-:W-:Y:S01]  /*bda0*/  ISETP.GT.AND P2, PT, R8, 0x39, PT ;  /* 0x000000390800780c */ /* 0x000fe20003f44270 */
[-CC-:B------:R-:W-:Y:S01]  /*bdb0*/  FFMA.FTZ R180, R180, R0.reuse, -R223.reuse ;  /* 0x00000000b4b47223 */ /* 0x180fe200000108df */
[--C-:B------:R-:W-:Y:S01]  /*bdc0*/  FFMA.FTZ R181, R181, R0, -R223.reuse ;  /* 0x00000000b5b57223 */ /* 0x100fe200000108df */
[----:B------:R-:W-:Y:S01]  /*bdd0*/  MUFU.EX2 R157, R157 ;  /* 0x0000009d009d7308 */ /* 0x000fe20000000800 */
[----:B------:R-:W-:Y:S01]  /*bde0*/  FSEL R183, R183, -INF , P2 ;  /* 0xff800000b7b77808 */ /* 0x000fe20001000000 */
[-C--:B--2---:R-:W-:Y:S01]  /*bdf0*/  FMUL.FTZ R24, R24, R216.reuse ;  /* 0x000000d818187220 */ /* 0x084fe20000410000 */
[----:B------:R-:W-:Y:S01]  /*be00*/  ISETP.GT.AND P2, PT, R8, 0x48, PT ;  /* 0x000000480800780c */ /* 0x000fe20003f44270 */
[-C--:B------:R-:W-:Y:S01]  /*be10*/  FMUL.FTZ R25, R25, R216.reuse ;  /* 0x000000d819197220 */ /* 0x080fe20000410000 */
[-C--:B------:R-:W-:Y:S01]  /*be20*/  FMUL.FTZ R28, R28, R216.reuse ;  /* 0x000000d81c1c7220 */ /* 0x080fe20000410000 */
[-C--:B------:R-:W-:Y:S01]  /*be30*/  FMUL.FTZ R29, R29, R216.reuse ;  /* 0x000000d81d1d7220 */ /* 0x080fe20000410000 */
[----:B------:R-:W-:Y:S01]  /*be40*/  FSEL R190, R190, -INF , P2 ;  /* 0xff800000bebe7808 */ /* 0x000fe20001000000 */
[-C--:B------:R-:W-:Y:S01]  /*be50*/  FMUL.FTZ R32, R32, R216.reuse ;  /* 0x000000d820207220 */ /* 0x080fe20000410000 */
[----:B------:R-:W-:Y:S01]  /*be60*/  ISETP.GT.AND P2, PT, R8, 0x51, PT ;  /* 0x000000510800780c */ /* 0x000fe20003f44270 */
[-C--:B------:R-:W-:Y:S01]  /*be70*/  FMUL.FTZ R33, R33, R216.reuse ;  /* 0x000000d821217220 */ /* 0x080fe20000410000 */
[----:B------:R-:W-:Y:S01]  /*be80*/  FMNMX.FTZ R8, R154, R203, !PT ;  /* 0x000000cb9a087209 */ /* 0x000fe20007810000 */
[-C--:B------:R-:W-:Y:S01]  /*be90*/  FMUL.FTZ R36, R36, R216.reuse ;  /* 0x000000d824247220 */ /* 0x080fe20000410000 */
[----:B------:R-:W-:Y:S01]  /*bea0*/  FSEL R195, R195, -INF , P2 ;  /* 0xff800000c3c37808 */ /* 0x000fe20001000000 */
        /* <DEDUP_REMOVED lines=75> */
[----:B------:R-:W-:Y:S01]  /*c360*/  FMUL.FTZ R149, R149, R216 ;  /* 0x000000d895957220 */ /* 0x000fe20000410000 */
[----:B------:R-:W-:Y:S01]  /*c370*/  FFMA.FTZ R4, R216, R4, R152 ;  /* 0x00000004d8047223 */ /* 0x000fe20000010098 */
[----:B------:R-:W-:Y:S01]  /*c380*/  FMNMX.FTZ R8, R194, R8, !PT ;  /* 0x00000008c2087209 */ /* 0x000fe20007810000 */
[--C-:B------:R-:W-:Y:S01]  /*c390*/  FFMA.FTZ R184, R184, R0, -R223.reuse ;  /* 0x00000000b8b87223 */ /* 0x100fe200000108df */
[C---:B---3--:R-:W-:Y:S01]  /*c3a0*/  F2FP.BF16.F32.PACK_AB R152, R153.reuse, R152 ;  /* 0x000000989998723e */ /* 0x048fe200000010ff */
[----:B------:R-:W-:Y:S01]  /*c3b0*/  FADD.FTZ R4, R153, R4 ;  /* 0x0000000499047221 */ /* 0x000fe20000010000 */
[----:B------:R-:W-:Y:S01]  /*c3c0*/  FMNMX.FTZ R8, R195, R8, !PT ;  /* 0x00000008c3087209 */ /* 0x000fe20007810000 */
[----:B------:R-:W2:Y:S01]  /*c3d0*/  MUFU.EX2 R153, R156 ;  /* 0x0000009c00997308 */ /* 0x000ea20000000800 */
[-CC-:B------:R-:W-:Y:S01]  /*c3e0*/  FFMA.FTZ R185, R185, R0.reuse, -R223.reuse ;  /* 0x00000000b9b97223 */ /* 0x180fe200000108df */
[--C-:B------:R-:W-:Y:S01]  /*c3f0*/  FFMA.FTZ R188, R188, R0, -R223.reuse ;  /* 0x00000000bcbc7223 */ /* 0x100fe200000108df */
[----:B------:R-:W-:Y:S01]  /*c400*/  FMNMX.FTZ R8, R198, R8, !PT ;  /* 0x00000008c6087209 */ /* 0x000fe20007810000 */
[-CC-:B------:R-:W-:Y:S01]  /*c410*/  FFMA.FTZ R189, R189, R0.reuse, -R223.reuse ;  /* 0x00000000bdbd7223 */ /* 0x180fe200000108df */
[-CC-:B------:R-:W-:Y:S01]  /*c420*/  FFMA.FTZ R192, R192, R0.reuse, -R223.reuse ;  /* 0x00000000c0c07223 */ /* 0x180fe200000108df */
[--C-:B------:R-:W-:Y:S01]  /*c430*/  FFMA.FTZ R193, R193, R0, -R223.reuse ;  /* 0x00000000c1c17223 */ /* 0x100fe200000108df */
[----:B------:R-:W-:Y:S01]  /*c440*/  FMNMX.FTZ R8, R199, R8, !PT ;  /* 0x00000008c7087209 */ /* 0x000fe20007810000 */
[----:B------:R-:W3:Y:S01]  /*c450*/  MUFU.EX2 R156, R160 ;  /* 0x000000a0009c7308 */ /* 0x000ee20000000800 */
[-CC-:B------:R-:W-:Y:S01]  /*c460*/  FFMA.FTZ R196, R196, R0.reuse, -R223.reuse ;  /* 0x00000000c4c47223 */ /* 0x180fe200000108df */
[----:B------:R-:W-:-:S02]  /*c470*/  FFMA.FTZ R197, R197, R0, -R223 ;  /* 0x00000000c5c57223 */ /* 0x000fc400000108df */
[----:B------:R-:W4:Y:S04]  /*c480*/  SHFL.BFLY PT, R216, R8, 0x2, 0x1f ;  /* 0x0c401f0008d87f89 */ /* 0x000f2800000e0000 */
[----:B------:R-:W-:Y:S01]  /*c490*/  MUFU.EX2 R160, R168 ;  /* 0x000000a800a07308 */ /* 0x000fe20000000800 */
[----:B--2---:R-:W-:-:S04]  /*c4a0*/  FADD.FTZ R4, R153, R4 ;  /* 0x0000000499047221 */ /* 0x004fc80000010000 */
[----:B------:R-:W-:-:S03]  /*c4b0*/  FADD.FTZ R4, R157, R4 ;  /* 0x000000049d047221 */ /* 0x000fc60000010000 */
[----:B------:R2:W-:Y:S01]  /*c4c0*/  MUFU.EX2 R168, R176 ;  /* 0x000000b000a87308 */ /* 0x0005e20000000800 */
[----:B---3--:R-:W-:-:S07]  /*c4d0*/  FADD.FTZ R4, R156, R4 ;  /* 0x000000049c047221 */ /* 0x008fce0000010000 */
[----:B------:R-:W3:Y:S01]  /*c4e0*/  MUFU.EX2 R161, R161 ;  /* 0x000000a100a17308 */ /* 0x000ee20000000800 */
[----:B--2---:R-:W2:Y:S01]  /*c4f0*/  S2R R176, SR_TID.X ;  /* 0x0000000000b07919 */ /* 0x004ea20000002100 */
[----:B----4-:R-:W-:-:S06]  /*c500*/  FMNMX.FTZ R8, R8, R216, !PT ;  /* 0x000000d808087209 */ /* 0x010fcc0007810000 */
[----:B------:R-:W4:Y:S01]  /*c510*/  MUFU.EX2 R164, R164 ;  /* 0x000000a400a47308 */ /* 0x000f220000000800 */
[----:B------:R-:W5:Y:S07]  /*c520*/  SHFL.BFLY PT, R216, R8, 0x1, 0x1f ;  /* 0x0c201f0008d87f89 */ /* 0x000f6e00000e0000 */
[----:B------:R-:W0:Y:S01]  /*c530*/  MUFU.EX2 R165, R165 ;  /* 0x000000a500a57308 */ /* 0x000e220000000800 */
[C---:B---3--:R-:W-:Y:S01]  /*c540*/  FADD.FTZ R4, R161.reuse, R4 ;  /* 0x00000004a1047221 */ /* 0x048fe20000010000 */
[----:B------:R-:W-:-:S06]  /*c550*/  F2FP.BF16.F32.PACK_AB R156, R161, R156 ;  /* 0x0000009ca19c723e */ /* 0x000fcc00000010ff */
[----:B------:R-:W3:Y:S01]  /*c560*/  MUFU.EX2 R169, R169 ;  /* 0x000000a900a97308 */ /* 0x000ee20000000800 */
[----:B----4-:R-:W-:-:S07]  /*c570*/  FADD.FTZ R4, R164, R4 ;  /* 0x00000004a4047221 */ /* 0x010fce0000010000 */
[----:B------:R-:W4:Y:S01]  /*c580*/  MUFU.EX2 R172, R172 ;  /* 0x000000ac00ac7308 */ /* 0x000f220000000800 */
[----:B-----5:R-:W-:Y:S01]  /*c590*/  FMNMX.FTZ R8, R8, R216, !PT ;  /* 0x000000d808087209 */ /* 0x020fe20007810000 */
[----:B0-----:R-:W-:Y:S01]  /*c5a0*/  FADD.FTZ R4, R165, R4 ;  /* 0x00000004a5047221 */ /* 0x001fe20000010000 */
[----:B--2---:R-:W-:Y:S02]  /*c5b0*/  SHF.R.U32.HI R176, RZ, 0x7, R176 ;  /* 0x00000007ffb07819 */ /* 0x004fe400000116b0 */
[C---:B------:R-:W-:Y:S01]  /*c5c0*/  FSETP.NEU.FTZ.AND P2, PT, R8.reuse, -INF , PT ;  /* 0xff8000000800780b */ /* 0x040fe20003f5d000 */
[----:B------:R-:W-:Y:S01]  /*c5d0*/  FMUL.FTZ R223, R8, R0 ;  /* 0x0000000008df7220 */ /* 0x000fe20000410000 */
[----:B------:R-:W-:Y:S01]  /*c5e0*/  IADD3 R176, -R176, 0xb, RZ ;  /* 0x0000000bb0b07810 */ /* 0x000fe20007ffe1ff */
[----:B------:R-:W0:Y:S01]  /*c5f0*/  MUFU.EX2 R173, R173 ;  /* 0x000000ad00ad7308 */ /* 0x000e220000000800 */
[----:B------:R-:W-:Y:S01]  /*c600*/  FADD.FTZ R4, R160, R4 ;  /* 0x00000004a0047221 */ /* 0x000fe20000010000 */
[----:B---3--:R-:W-:-:S02]  /*c610*/  F2FP.BF16.F32.PACK_AB R160, R169, R160 ;  /* 0x000000a0a9a0723e */ /* 0x008fc400000010ff */
[----:B------:R-:W-:Y:S01]  /*c620*/  FSEL R223, R223, RZ, P2 ;  /* 0x000000ffdfdf7208 */ /* 0x000fe20001000000 */
[----:B------:R-:W-:-:S03]  /*c630*/  FADD.FTZ R4, R169, R4 ;  /* 0x00000004a9047221 */ /* 0x000fc60000010000 */
        /* <DEDUP_REMOVED lines=23> */
[----:B------:R-:W-:Y:S01]  /*c7b0*/  FFMA.FTZ R194, R194, R0, -R223 ;  /* 0x00000000c2c27223 */ /* 0x000fe200000108df */
[----:B------:R-:W5:Y:S01]  /*c7c0*/  MUFU.EX2 R155, R155 ;  /* 0x0000009b009b7308 */ /* 0x000f620000000800 */
[----:B---3--:R-:W-:Y:S01]  /*c7d0*/  F2FP.BF16.F32.PACK_AB R154, R157, R153 ;  /* 0x000000999d9a723e */ /* 0x008fe200000010ff */
[----:B------:R-:W-:-:S02]  /*c7e0*/  @!P1 VIADD R153, R201, 0x22840 ;  /* 0x00022840c9999836 */ /* 0x000fc40000000000 */
[-CC-:B------:R-:W-:Y:S01]  /*c7f0*/  FFMA.FTZ R195, R195, R0.reuse, -R223.reuse ;  /* 0x00000000c3c37223 */ /* 0x180fe200000108df */
[-CC-:B------:R-:W-:Y:S01]  /*c800*/  FFMA.FTZ R198, R198, R0.reuse, -R223.reuse ;  /* 0x00000000c6c67223 */ /* 0x180fe200000108df */
[----:B------:R-:W-:Y:S01]  /*c810*/  FFMA.FTZ R199, R199, R0, -R223 ;  /* 0x00000000c7c77223 */ /* 0x000fe200000108df */
[----:B----4-:R-:W-:Y:S01]  /*c820*/  FADD.FTZ R4, R172, R4 ;  /* 0x00000004ac047221 */ /* 0x010fe20000010000 */
[----:B------:R-:W-:Y:S01]  /*c830*/  @!P1 PRMT R153, RZ, 0x654, R153 ;  /* 0x00000654ff999816 */ /* 0x000fe20000000099 */
[----:B------:R3:W-:Y:S06]  /*c840*/  BAR.ARV R176, 0x100 ;  /* 0x000400b00000751d */ /* 0x0007ec0000002000 */
[----:B------:R4:W-:Y:S01]  /*c850*/  @!P1 SYNCS.ARRIVE.TRANS64.RED.A1T0 RZ, [R153+URZ], RZ ;  /* 0x000000ff99ff99a7 */ /* 0x0009e2000810043f */
[----:B------:R1:W-:Y:S01]  /*c860*/  MUFU.EX2 R222, R158 ;  /* 0x0000009e00de7308 */ /* 0x0003e20000000800 */
[----:B0-----:R-:W-:-:S04]  /*c870*/  FADD.FTZ R4, R173, R4 ;  /* 0x00000004ad047221 */ /* 0x001fc80000010000 */
[----:B------:R-:W-:Y:S01]  /*c880*/  FADD.FTZ R4, R168, R4 ;  /* 0x00000004a8047221 */ /* 0x000fe20000010000 */
[----:B----4-:R-:W-:Y:S02]  /*c890*/  FSEL R153, R8, RZ, P2 ;  /* 0x000000ff08997208 */ /* 0x010fe40001000000 */
[----:B------:R-:W-:Y:S01]  /*c8a0*/  MUFU.EX2 R159, R159 ;  /* 0x0000009f009f7308 */ /* 0x000fe20000000800 */
[----:B-1----:R-:W-:Y:S01]  /*c8b0*/  F2FP.BF16.F32.PACK_AB R158, R165, R164 ;  /* 0x000000a4a59e723e */ /* 0x002fe200000010ff */
[C---:B--2---:R-:W-:Y:S01]  /*c8c0*/  FADD.FTZ R4, R177.reuse, R4 ;  /* 0x00000004b1047221 */ /* 0x044fe20000010000 */
[----:B------:R-:W-:Y:S01]  /*c8d0*/  F2FP.BF16.F32.PACK_AB R164, R177, R168 ;  /* 0x000000a8b1a4723e */ /* 0x000fe200000010ff */
[----:B------:R-:W-:-:S04]  /*c8e0*/  FADD.FTZ R153, -R153, R203 ;  /* 0x000000cb99997221 */ /* 0x000fc80000010100 */
[----:B------:R-:W-:Y:S01]  /*c8f0*/  FMUL.FTZ R153, R153, R0 ;  /* 0x0000000099997220 */ /* 0x000fe20000410000 */
[----:B------:R0:W-:Y:S08]  /*c900*/  MUFU.EX2 R223, R162 ;  /* 0x000000a200df7308 */ /* 0x0001f00000000800 */
[----:B------:R5:W1:Y:S01]  /*c910*/  MUFU.EX2 R203, R153 ;  /* 0x0000009900cb7308 */ /* 0x000a620000000800 */
[----:B0-----:R-:W-:-:S07]  /*c920*/  F2FP.BF16.F32.PACK_AB R162, R173, R172 ;  /* 0x000000acada2723e */ /* 0x001fce00000010ff */
[----:B------:R-:W0:Y:S01]  /*c930*/  MUFU.EX2 R163, R163 ;  /* 0x000000a300a37308 */ /* 0x000e220000000800 */
[----:B-----5:R-:W-:-:S07]  /*c940*/  F2FP.BF16.F32.PACK_AB R153, R155, R197 ;  /* 0x000000c59b99723e */ /* 0x020fce00000010ff */
[----:B------:R-:W2:Y:S01]  /*c950*/  MUFU.EX2 R225, R166 ;  /* 0x000000a600e17308 */ /* 0x000ea20000000800 */
[----:B-1----:R-:W-:Y:S01]  /*c960*/  FFMA.FTZ R3, R203, R3, R197 ;  /* 0x00000003cb037223 */ /* 0x002fe200000100c5 */
[-C--:B------:R-:W-:Y:S01]  /*c970*/  FMUL.FTZ R26, R26, R203.reuse ;  /* 0x000000cb1a1a7220 */ /* 0x080fe20000410000 */
[-C--:B------:R-:W-:Y:S01]  /*c980*/  FMUL.FTZ R27, R27, R203.reuse ;  /* 0x000000cb1b1b7220 */ /* 0x080fe20000410000 */
[-C--:B------:R-:W-:Y:S01]  /*c990*/  FMUL.FTZ R30, R30, R203.reuse ;  /* 0x000000cb1e1e7220 */ /* 0x080fe20000410000 */
[----:B------:R-:W-:Y:S01]  /*c9a0*/  FADD.FTZ R3, R155, R3 ;  /* 0x000000039b037221 */ /* 0x000fe20000010000 */
[----:B------:R-:W-:Y:S01]  /*c9b0*/  F2FP.BF16.F32.PACK_AB R155, R159, R222 ;  /* 0x000000de9f9b723e */ /* 0x000fe200000010ff */
[----:B------:R-:W-:Y:S01]  /*c9c0*/  FMUL.FTZ R31, R31, R203 ;  /* 0x000000cb1f1f7220 */ /* 0x000fe20000410000 */
[----:B------:R-:W1:Y:S01]  /*c9d0*/  MUFU.EX2 R167, R167 ;  /* 0x000000a700a77308 */ /* 0x000e620000000800 */
[----:B------:R-:W-:Y:S01]  /*c9e0*/  FADD.FTZ R3, R222, R3 ;  /* 0x00000003de037221 */ /* 0x000fe20000010000 */
[----:B0-----:R-:W-:Y:S01]  /*c9f0*/  F2FP.BF16.F32.PACK_AB R157, R163, R223 ;  /* 0x000000dfa39d723e */ /* 0x001fe200000010ff */
[-C--:B------:R-:W-:Y:S01]  /*ca00*/  FMUL.FTZ R34, R34, R203.reuse ;  /* 0x000000cb22227220 */ /* 0x080fe20000410000 */
[-C--:B------:R-:W-:Y:S01]  /*ca10*/  FMUL.FTZ R35, R35, R203.reuse ;  /* 0x000000cb23237220 */ /* 0x080fe20000410000 */
[----:B------:R-:W-:Y:S01]  /*ca20*/  FADD.FTZ R3, R159, R3 ;  /* 0x000000039f037221 */ /* 0x000fe20000010000 */
[-C--:B------:R-:W-:Y:S01]  /*ca30*/  FMUL.FTZ R38, R38, R203.reuse ;  /* 0x000000cb26267220 */ /* 0x080fe20000410000 */
[-C--:B------:R-:W-:Y:S01]  /*ca40*/  FMUL.FTZ R39, R39, R203.reuse ;  /* 0x000000cb27277220 */ /* 0x080fe20000410000 */
[----:B------:R-:W0:Y:S01]  /*ca50*/  MUFU.EX2 R227, R170 ;  /* 0x000000aa00e37308 */ /* 0x000e220000000800 */
[----:B------:R-:W-:Y:S01]  /*ca60*/  FADD.FTZ R3, R223, R3 ;  /* 0x00000003df037221 */ /* 0x000fe20000010000 */
[-C--:B------:R-:W-:Y:S01]  /*ca70*/  FMUL.FTZ R42, R42, R203.reuse ;  /* 0x000000cb2a2a7220 */ /* 0x080fe20000410000 */
[-C--:B------:R-:W-:Y:S01]  /*ca80*/  FMUL.FTZ R43, R43, R203.reuse ;  /* 0x000000cb2b2b7220 */ /* 0x080fe20000410000 */
[-C--:B------:R-:W-:Y:S01]  /*ca90*/  FMUL.FTZ R46, R46, R203.reuse ;  /* 0x000000cb2e2e7220 */ /* 0x080fe20000410000 */
[----:B------:R-:W-:Y:S01]  /*caa0*/  FADD.FTZ R3, R163, R3 ;  /* 0x00000003a3037221 */ /* 0x000fe20000010000 */
[-C--:B------:R-:W-:Y:S01]  /*cab0*/  FMUL.FTZ R47, R47, R203.reuse ;  /* 0x000000cb2f2f7220 */ /* 0x080fe20000410000 */
[----:B------:R-:W-:Y:S01]  /*cac0*/  FMUL.FTZ R50, R50, R203 ;  /* 0x000000cb32327220 */ /* 0x000fe20000410000 */
        /* <DEDUP_REMOVED lines=17> */
[C---:B----4-:R-:W-:Y:S01]  /*cbe0*/  FADD.FTZ R3, R171.reuse, R3 ;  /* 0x00000003ab037221 */ /* 0x050fe20000010000 */
        /* <DEDUP_REMOVED lines=58> */
[----:B------:R-:W-:-:S04]  /*cf90*/  FMUL.FTZ R151, R151, R203 ;  /* 0x000000cb97977220 */ /* 0x000fc80000410000 */
[----:B------:R-:W1:Y:S01]  /*cfa0*/  MUFU.EX2 R169, R186 ;  /* 0x000000ba00a97308 */ /* 0x000e620000000800 */
[C---:B0-----:R-:W-:Y:S01]  /*cfb0*/  FADD.FTZ R178, R183.reuse, R178 ;  /* 0x000000b2b7b27221 */ /* 0x041fe20000010000 */
[----:B------:R-:W-:-:S06]  /*cfc0*/  F2FP.BF16.F32.PACK_AB R167, R183, R182 ;  /* 0x000000b6b7a7723e */ /* 0x000fcc00000010ff */
[----:B------:R-:W0:Y:S01]  /*cfd0*/  MUFU.EX2 R185, R185 ;  /* 0x000000b900b97308 */ /* 0x000e220000000800 */
[----:B--2---:R-:W-:-:S07]  /*cfe0*/  FADD.FTZ R4, R184, R4 ;  /* 0x00000004b8047221 */ /* 0x004fce0000010000 */
[----:B------:R-:W2:Y:S01]  /*cff0*/  MUFU.EX2 R187, R187 ;  /* 0x000000bb00bb7308 */ /* 0x000ea20000000800 */
[----:B-1----:R-:W-:-:S07]  /*d000*/  FADD.FTZ R178, R169, R178 ;  /* 0x000000b2a9b27221 */ /* 0x002fce0000010000 */
[----:B------:R-:W1:Y:S01]  /*d010*/  MUFU.EX2 R188, R188 ;  /* 0x000000bc00bc7308 */ /* 0x000e620000000800 */
[C---:B0-----:R-:W-:Y:S01]  /*d020*/  FADD.FTZ R4, R185.reuse, R4 ;  /* 0x00000004b9047221 */ /* 0x041fe20000010000 */
[----:B------:R-:W-:-:S06]  /*d030*/  F2FP.BF16.F32.PACK_AB R168, R185, R184 ;  /* 0x000000b8b9a8723e */ /* 0x000fcc00000010ff */
[----:B------:R-:W0:Y:S01]  /*d040*/  MUFU.EX2 R190, R190 ;  /* 0x000000be00be7308 */ /* 0x000e220000000800 */
[C---:B--2---:R-:W-:Y:S01]  /*d050*/  FADD.FTZ R3, R187.reuse, R178 ;  /* 0x000000b2bb037221 */ /* 0x044fe20000010000 */
[----:B------:R-:W-:-:S06]  /*d060*/  F2FP.BF16.F32.PACK_AB R169, R187, R169 ;  /* 0x000000a9bba9723e */ /* 0x000fcc00000010ff */
[----:B------:R-:W2:Y:S01]  /*d070*/  MUFU.EX2 R189, R189 ;  /* 0x000000bd00bd7308 */ /* 0x000ea20000000800 */
[----:B-1----:R-:W-:-:S07]  /*d080*/  FADD.FTZ R4, R188, R4 ;  /* 0x00000004bc047221 */ /* 0x002fce0000010000 */
[----:B------:R-:W1:Y:S01]  /*d090*/  MUFU.EX2 R191, R191 ;  /* 0x000000bf00bf7308 */ /* 0x000e620000000800 */
[----:B0-----:R-:W-:-:S07]  /*d0a0*/  FADD.FTZ R178, R190, R3 ;  /* 0x00000003beb27221 */ /* 0x001fce0000010000 */
[----:B------:R-:W0:Y:S01]  /*d0b0*/  MUFU.EX2 R192, R192 ;  /* 0x000000c000c07308 */ /* 0x000e220000000800 */
[C---:B--2---:R-:W-:Y:S01]  /*d0c0*/  FADD.FTZ R4, R189.reuse, R4 ;  /* 0x00000004bd047221 */ /* 0x044fe20000010000 */
[----:B------:R-:W-:-:S06]  /*d0d0*/  F2FP.BF16.F32.PACK_AB R170, R189, R188 ;  /* 0x000000bcbdaa723e */ /* 0x000fcc00000010ff */
[----:B------:R-:W2:Y:S01]  /*d0e0*/  MUFU.EX2 R173, R194 ;  /* 0x000000c200ad7308 */ /* 0x000ea20000000800 */
[C---:B-1----:R-:W-:Y:S01]  /*d0f0*/  FADD.FTZ R178, R191.reuse, R178 ;  /* 0x000000b2bfb27221 */ /* 0x042fe20000010000 */
[----:B------:R-:W-:-:S06]  /*d100*/  F2FP.BF16.F32.PACK_AB R171, R191, R190 ;  /* 0x000000bebfab723e */ /* 0x000fcc00000010ff */
[----:B------:R-:W1:Y:S01]  /*d110*/  MUFU.EX2 R193, R193 ;  /* 0x000000c100c17308 */ /* 0x000e620000000800 */
[----:B0-----:R-:W-:-:S07]  /*d120*/  FADD.FTZ R4, R192, R4 ;  /* 0x00000004c0047221 */ /* 0x001fce0000010000 */
[----:B------:R-:W0:Y:S01]  /*d130*/  MUFU.EX2 R195, R195 ;  /* 0x000000c300c37308 */ /* 0x000e220000000800 */
[----:B--2---:R-:W-:-:S07]  /*d140*/  FADD.FTZ R178, R173, R178 ;  /* 0x000000b2adb27221 */ /* 0x004fce0000010000 */
[----:B------:R-:W2:Y:S01]  /*d150*/  MUFU.EX2 R196, R196 ;  /* 0x000000c400c47308 */ /* 0x000ea20000000800 */
[C---:B-1----:R-:W-:Y:S01]  /*d160*/  FADD.FTZ R4, R193.reuse, R4 ;  /* 0x00000004c1047221 */ /* 0x042fe20000010000 */
[----:B------:R-:W-:-:S06]  /*d170*/  F2FP.BF16.F32.PACK_AB R172, R193, R192 ;  /* 0x000000c0c1ac723e */ /* 0x000fcc00000010ff */
[----:B------:R-:W1:Y:S01]  /*d180*/  MUFU.EX2 R198, R198 ;  /* 0x000000c600c67308 */ /* 0x000e620000000800 */
[C---:B0-----:R-:W-:Y:S01]  /*d190*/  FADD.FTZ R3, R195.reuse, R178 ;  /* 0x000000b2c3037221 */ /* 0x041fe20000010000 */
[----:B------:R-:W-:-:S06]  /*d1a0*/  F2FP.BF16.F32.PACK_AB R173, R195, R173 ;  /* 0x000000adc3ad723e */ /* 0x000fcc00000010ff */
[----:B------:R-:W0:Y:S01]  /*d1b0*/  MUFU.EX2 R199, R199 ;  /* 0x000000c700c77308 */ /* 0x000e220000000800 */
[----:B--2---:R-:W-:-:S04]  /*d1c0*/  FADD.FTZ R4, R196, R4 ;  /* 0x00000004c4047221 */ /* 0x004fc80000010000 */
[C---:B------:R-:W-:Y:S01]  /*d1d0*/  FADD.FTZ R4, R174.reuse, R4 ;  /* 0x00000004ae047221 */ /* 0x040fe20000010000 */
[----:B------:R-:W-:Y:S01]  /*d1e0*/  F2FP.BF16.F32.PACK_AB R174, R174, R196 ;  /* 0x000000c4aeae723e */ /* 0x000fe200000010ff */
[----:B-1----:R-:W-:-:S04]  /*d1f0*/  FADD.FTZ R178, R198, R3 ;  /* 0x00000003c6b27221 */ /* 0x002fc80000010000 */
[C---:B0-----:R-:W-:Y:S01]  /*d200*/  FADD.FTZ R3, R199.reuse, R178 ;  /* 0x000000b2c7037221 */ /* 0x041fe20000010000 */
[----:B------:R-:W-:Y:S01]  /*d210*/  F2FP.BF16.F32.PACK_AB R175, R199, R198 ;  /* 0x000000c6c7af723e */ /* 0x000fe200000010ff */
[----:B---3--:R-:W-:Y:S06]  /*d220*/  @!P0 BRA `(.L_x_4959) ;  /* 0x0000000000048947 */ /* 0x008fec0003800000 */
[----:B------:R-:W-:Y:S01]  /*d230*/  BPT.TRAP 0x1 ;  /* 0x000000040000795c */ /* 0x000fe20000300000 */
.L_x_4959:
[----:B------:R0:W1:Y:S01]  /*d240*/  SYNCS.PHASECHK.TRANS64.TRYWAIT P2, [R201+URZ+0x22850], R202 ;  /* 0x022850cac90075a7 */ /* 0x000062000804017f */
[----:B------:R-:W-:Y:S05]  /*d250*/  @!P0 BRA `(.L_x_4960) ;  /* 0x0000000000048947 */ /* 0x000fea0003800000 */
[----:B------:R-:W-:Y:S01]  /*d260*/  BPT.TRAP 0x1 ;  /* 0x000000040000795c */ /* 0x000fe20000300000 */
.L_x_4960:
[----:B------:R-:W-:Y:S04]  /*d270*/  BSSY B0, `(.L_x_4961) ;  /* 0x0000004000007945 */ /* 0x000fe80003800000 */
[----:B-1----:R-:W-:Y:S05]  /*d280*/  @P2 BRA `(.L_x_4962) ;  /* 0x0000000000082947 */ /* 0x002fea0003800000 */
[----:B------:R-:W1:Y:S02]  /*d290*/  SYNCS.PHASECHK.TRANS64.TRYWAIT P2, [R201+URZ+0x22850], R202 ;  /* 0x022850cac90075a7 */ /* 0x000e64000804017f */
[----:B-1----:R-:W-:Y:S05]  /*d2a0*/  @!P2 BRA `(.L_x_4963) ;  /* 0x000000e000bca947 */ /* 0x002fea0003800000 */
.L_x_4962:
[----:B------:R-:W-:Y:S05]  /*d2b0*/  BSYNC B0 ;  /* 0x0000000000007941 */ /* 0x000fea0003800000 */
.L_x_4961:
[----:B------:R-:W2:Y:S01]  /*d2c0*/  S2R R177, SR_TID.X ;  /* 0x0000000000b17919 */ /* 0x000ea20000002100 */
[----:B------:R-:W-:Y:S05]  /*d2d0*/  WARPSYNC.ALL ;  /* 0x0000000000007948 */ /* 0x000fea0003800000 */
[----:B------:R-:W-:Y:S01]  /*d2e0*/  IMAD R178, R19, 0xc00, R9 ;  /* 0x00000c0013b27824 */ /* 0x000fe200078e0209 */
[----:B------:R-:W-:Y:S01]  /*d2f0*/  ISETP.GT.AND P2, PT, R200, R21, PT ;  /* 0x00000015c800720c */ /* 0x000fe20003f44270 */
[----:B------:R-:W-:Y:S02]  /*d300*/  IMAD.MOV.U32 R179, RZ, RZ, 0x40000040 ;  /* 0x40000040ffb37424 */ /* 0x000fe400078e00ff */
[----:B01----:R-:W-:Y:S01]  /*d310*/  @!P1 VIADD R201, R201, 0x22860 ;  /* 0x00022860c9c99836 */ /* 0x003fe20000000000 */
[----:B------:R-:W-:Y:S01]  /*d320*/  R2UR UR6, R178 ;  /* 0x00000000b20672ca */ /* 0x000fe200000e0000 */
[----:B------:R-:W-:Y:S01]  /*d330*/  VIADD R200, R200, 0xffffffff ;  /* 0xffffffffc8c87836 */ /* 0x000fe20000000000 */
[----:B------:R-:W-:Y:S01]  /*d340*/  R2UR UR7, R179 ;  /* 0x00000000b30772ca */ /* 0x000fe200000e0000 */
[----:B------:R-:W-:Y:S01]  /*d350*/  IMAD.MOV.U32 R179, RZ, RZ, 0x40000040 ;  /* 0x40000040ffb37424 */ /* 0x000fe200078e00ff */
[----:B------:R-:W-:Y:S01]  /*d360*/  @!P1 PRMT R201, RZ, 0x654, R201 ;  /* 0x00000654ffc99816 */ /* 0x000fe200000000c9 */
[----:B------:R-:W-:-:S02]  /*d370*/  IMAD.MOV.U32 R203, RZ, RZ, R8 ;  /* 0x000000ffffcb7224 */ /* 0x000fc400078e0008 */
[----:B------:R-:W-:Y:S01]  /*d380*/  IMAD.MOV.U32 R222, RZ, RZ, R5 ;  /* 0x000000ffffde7224 */ /* 0x000fe200078e0005 */
[----:B--2---:R-:W-:-:S05]  /*d390*/  SHF.R.U32.HI R177, RZ, 0x7, R177 ;  /* 0x00000007ffb17819 */ /* 0x004fca00000116b1 */
[----:B------:R-:W-:-:S05]  /*d3a0*/  VIADD R177, R177, 0x8 ;  /* 0x00000008b1b17836 */ /* 0x000fca0000000000 */
[----:B------:R0:W-:Y:S06]  /*d3b0*/  BAR.SYNC.DEFER_BLOCKING R177, 0x100 ;  /* 0x000400b10000751d */ /* 0x0001ec0000010000 */
        /* <DEDUP_REMOVED lines=43> */
[----:B------:R-:W-:-:S07]  /*d670*/  IMAD.MOV.U32 R216, RZ, RZ, R200 ;  /* 0x000000ffffd87224 */ /* 0x000fce00078e00c8 */
.L_x_4954:
[----:B------:R-:W-:-:S13]  /*d680*/  ISETP.GE.AND P2, PT, R216, RZ, PT ;  /* 0x000000ffd800720c */ /* 0x000fda0003f46270 */
[----:B------:R-:W-:Y:S05]  /*d690*/  @!P2 BRA `(.L_x_4965) ;  /* 0x0000001c00b0a947 */ /* 0x000fea0003800000 */
[----:B0-----:R-:W-:Y:S02]  /*d6a0*/  IMAD.MOV.U32 R201, RZ, RZ, R8 ;  /* 0x000000ffffc97224 */ /* 0x001fe400078e0008 */
[----:B------:R-:W-:-:S07]  /*d6b0*/  IMAD.MOV.U32 R200, RZ, RZ, R5 ;  /* 0x000000ffffc87224 */ /* 0x000fce00078e0005 */
.L_x_4975:
[----:B------:R-:W-:Y:S01]  /*d6c0*/  VIADD R19, R19, 0x1 ;  /* 0x0000000113137836 */ /* 0x000fe20000000000 */
[----:B------:R-:W-:Y:S05]  /*d6d0*/  YIELD ;  /* 0x0000000000007946 */ /* 0x000fea0003800000 */
[----:B------:R-:W-:-:S04]  /*d6e0*/  ISETP.NE.AND P2, PT, R19, 0x2, PT ;  /* 0x000000021300780c */ /* 0x000fc80003f45270 */
[----:B------:R-:W-:Y:S02]  /*d6f0*/  SEL R0, RZ, 0x1, P2 ;  /* 0x00000001ff007807 */ /* 0x000fe40001000000 */
[----:B------:R-:W-:Y:S02]  /*d700*/  SEL R19, R19, RZ, P2 ;  /* 0x000000ff13137207 */ /* 0x000fe40001000000 */
[----:B------:R-:W-:Y:S01]  /*d710*/  LOP3.LUT R23, R23, R0, RZ, 0x3c, !PT ;  /* 0x0000000017177212 */ /* 0x000fe200078e3cff */
[----:B-1----:R-:W-:Y:S06]  /*d720*/  @!P0 BRA `(.L_x_4966) ;  /* 0x0000000000048947 */ /* 0x002fec0003800000 */
[----:B------:R-:W-:Y:S01]  /*d730*/  BPT.TRAP 0x1 ;  /* 0x000000040000795c */ /* 0x000fe20000300000 */
.L_x_4966:
[----:B------:R-:W-:Y:S01]  /*d740*/  IMAD R21, R19, 0x8, R18 ;  /* 0x0000000813157824 */ /* 0x000fe200078e0212 */
[----:B------:R-:W-:-:S04]  /*d750*/  SHF.L.U32 R211, R23, 0x1f, RZ ;  /* 0x0000001f17d37819 */ /* 0x000fc800000006ff */
[----:B------:R0:W1:Y:S01]  /*d760*/  SYNCS.PHASECHK.TRANS64.TRYWAIT P2, [R21+URZ+0x22830], R211 ;  /* 0x022830d3150075a7 */ /* 0x000062000804017f */
[----:B------:R-:W-:Y:S05]  /*d770*/  @!P0 BRA `(.L_x_4967) ;  /* 0x0000000000048947 */ /* 0x000fea0003800000 */
[----:B------:R-:W-:Y:S01]  /*d780*/  BPT.TRAP 0x1 ;  /* 0x000000040000795c */ /* 0x000fe20000300000 */
.L_x_4967:
[----:B------:R-:W-:Y:S02]  /*d790*/  IMAD R156, R19, 0x300, R20 ;  /* 0x00000300139c7824 */ /* 0x000fe400078e0214 */
[----:B------:R-:W-:Y:S01]  /*d7a0*/  IMAD.MOV.U32 R157, RZ, RZ, 0x40000040 ;  /* 0x40000040ff9d7424 */ /* 0x000fe200078e00ff */
[----:B-1----:R-:W-:Y:S06]  /*d7b0*/  @P2 BRA `(.L_x_4968) ;  /* 0x0000000000082947 */ /* 0x002fec0003800000 */
[----:B------:R-:W1:Y:S02]  /*d7c0*/  SYNCS.PHASECHK.TRANS64.TRYWAIT P2, [R21+URZ+0x22830], R211 ;  /* 0x022830d3150075a7 */ /* 0x000e64000804017f */
[----:B-1----:R-:W-:Y:S05]  /*d7d0*/  @!P2 BRA `(.L_x_4969) ;  /* 0x000000dc0084a947 */ /* 0x002fea0003800000 */
.L_x_4968:
        /* <DEDUP_REMOVED lines=14> */
[----:B------:R-:W2:Y:S01]  /*d8c0*/  S2R R213, SR_TID.X ;  /* 0x0000000000d57919 */ /* 0x000ea20000002100 */
        /* <DEDUP_REMOVED lines=262> */
[-C--:B------:R-:W-:Y:S01]  /*e930*/  FMUL.FTZ R34, R34, R157.reuse ;  /* 0x0000009d22227220 */ /* 0x080fe20000410000 */
[-C--:B------:R-:W-:Y:S01]  /*e940*/  FMUL.FTZ R35, R35, R157.reuse ;  /* 0x0000009d23237220 */ /* 0x080fe20000410000 */
[----:B----4-:R-:W-:Y:S01]  /*e950*/  FADD.FTZ R172, R155, R172 ;  /* 0x000000ac9bac7221 */ /* 0x010fe20000010000 */
        /* <DEDUP_REMOVED lines=42> */
[----:B----4-:R-:W-:Y:S01]  /*ec00*/  IADD3 R176, -R213, 0xb, RZ ;  /* 0x0000000bd5b07810 */ /* 0x010fe20007ffe1ff */
[----:B--2---:R-:W-:Y:S01]  /*ec10*/  FADD.FTZ R4, R170, R169 ;  /* 0x000000a9aa047221 */ /* 0x004fe20000010000 */
[-C--:B------:R-:W-:Y:S01]  /*ec20*/  FMUL.FTZ R98, R98, R157.reuse ;  /* 0x0000009d62627220 */ /* 0x080fe20000410000 */
[-C--:B------:R-:W-:Y:S01]  /*ec30*/  FMUL.FTZ R99, R99, R157.reuse ;  /* 0x0000009d63637220 */ /* 0x080fe20000410000 */
[-C--:B------:R-:W-:Y:S01]  /*ec40*/  FMUL.FTZ R102, R102, R157.reuse ;  /* 0x0000009d66667220 */ /* 0x080fe20000410000 */
[----:B------:R2:W-:Y:S06]  /*ec50*/  BAR.ARV R176, 0x100 ;  /* 0x000400b00000751d */ /* 0x0005ec0000002000 */
[----:B------:R-:W4:Y:S01]  /*ec60*/  MUFU.EX2 R171, R171 ;  /* 0x000000ab00ab7308 */ /* 0x000f220000000800 */
[----:B-----5:R-:W-:Y:S01]  /*ec70*/  FADD.FTZ R172, R197, R172 ;  /* 0x000000acc5ac7221 */ /* 0x020fe20000010000 */
[----:B------:R5:W-:Y:S01]  /*ec80*/  @!P1 SYNCS.ARRIVE.TRANS64.RED.A1T0 RZ, [R154+URZ], RZ ;  /* 0x000000ff9aff99a7 */ /* 0x000be2000810043f */
[-C--:B------:R-:W-:Y:S01]  /*ec90*/  FMUL.FTZ R103, R103, R157.reuse ;  /* 0x0000009d67677220 */ /* 0x080fe20000410000 */
[-C--:B------:R-:W-:Y:S01]  /*eca0*/  FMUL.FTZ R106, R106, R157.reuse ;  /* 0x0000009d6a6a7220 */ /* 0x080fe20000410000 */
[----:B---3--:R-:W-:Y:S01]  /*ecb0*/  FADD.FTZ R172, R167, R172 ;  /* 0x000000aca7ac7221 */ /* 0x008fe20000010000 */
[-C--:B------:R-:W-:Y:S01]  /*ecc0*/  FMUL.FTZ R107, R107, R157.reuse ;  /* 0x0000009d6b6b7220 */ /* 0x080fe20000410000 */
[-C--:B------:R-:W-:Y:S01]  /*ecd0*/  FMUL.FTZ R110, R110, R157.reuse ;  /* 0x0000009d6e6e7220 */ /* 0x080fe20000410000 */
[----:B------:R-:W3:Y:S01]  /*ece0*/  MUFU.EX2 R174, R174 ;  /* 0x000000ae00ae7308 */ /* 0x000ee20000000800 */
[-C--:B------:R-:W-:Y:S01]  /*ecf0*/  FMUL.FTZ R111, R111, R157.reuse ;  /* 0x0000009d6f6f7220 */ /* 0x080fe20000410000 */
[----:B-----5:R-:W-:Y:S01]  /*ed00*/  F2FP.BF16.F32.PACK_AB R154, R165, R164 ;  /* 0x000000a4a59a723e */ /* 0x020fe200000010ff */
[-C--:B------:R-:W-:Y:S01]  /*ed10*/  FMUL.FTZ R114, R114, R157.reuse ;  /* 0x0000009d72727220 */ /* 0x080fe20000410000 */
[-C--:B------:R-:W-:Y:S01]  /*ed20*/  FMUL.FTZ R115, R115, R157.reuse ;  /* 0x0000009d73737220 */ /* 0x080fe20000410000 */
        /* <DEDUP_REMOVED lines=20> */
[C---:B-----5:R-:W-:Y:S01]  /*ee70*/  FADD.FTZ R172, R175.reuse, R172 ;  /* 0x000000acafac7221 */ /* 0x060fe20000010000 */
[----:B------:R-:W-:Y:S01]  /*ee80*/  F2FP.BF16.F32.PACK_AB R159, R175, R174 ;  /* 0x000000aeaf9f723e */ /* 0x000fe200000010ff */
[-C--:B------:R-:W-:Y:S01]  /*ee90*/  FMUL.FTZ R147, R147, R157.reuse ;  /* 0x0000009d93937220 */ /* 0x080fe20000410000 */
[-C--:B------:R-:W-:Y:S01]  /*eea0*/  FMUL.FTZ R150, R150, R157.reuse ;  /* 0x0000009d96967220 */ /* 0x080fe20000410000 */
[----:B------:R-:W-:Y:S01]  /*eeb0*/  FMUL.FTZ R151, R151, R157 ;  /* 0x0000009d97977220 */ /* 0x000fe20000410000 */
[----:B------:R-:W-:-:S02]  /*eec0*/  F2FP.BF16.F32.PACK_AB R201, R155, R201 ;  /* 0x000000c99bc9723e */ /* 0x000fc400000010ff */
[----:B------:R-:W5:Y:S01]  /*eed0*/  MUFU.EX2 R182, R182 ;  /* 0x000000b600b67308 */ /* 0x000f620000000800 */
[----:B----4-:R-:W-:Y:S01]  /*eee0*/  FADD.FTZ R172, R161, R172 ;  /* 0x000000aca1ac7221 */ /* 0x010fe20000010000 */
[----:B------:R-:W-:Y:S02]  /*eef0*/  F2FP.BF16.F32.PACK_AB R153, R163, R153 ;  /* 0x00000099a399723e */ /* 0x000fe400000010ff */
[----:B------:R-:W-:Y:S02]  /*ef00*/  F2FP.BF16.F32.PACK_AB R157, R171, R167 ;  /* 0x000000a7ab9d723e */ /* 0x000fe400000010ff */
[----:B------:R-:W-:Y:S02]  /*ef10*/  F2FP.BF16.F32.PACK_AB R162, R181, R180 ;  /* 0x000000b4b5a2723e */ /* 0x000fe400000010ff */
[----:B------:R-:W4:Y:S01]  /*ef20*/  MUFU.EX2 R183, R183 ;  /* 0x000000b700b77308 */ /* 0x000f220000000800 */
[----:B---3--:R-:W-:Y:S01]  /*ef30*/  FADD.FTZ R3, R179, R172 ;  /* 0x000000acb3037221 */ /* 0x008fe20000010000 */
[----:B------:R-:W-:-:S02]  /*ef40*/  F2FP.BF16.F32.PACK_AB R164, R185, R184 ;  /* 0x000000b8b9a4723e */ /* 0x000fc400000010ff */
[----:B------:R-:W-:Y:S02]  /*ef50*/  F2FP.BF16.F32.PACK_AB R166, R189, R188 ;  /* 0x000000bcbda6723e */ /* 0x000fe400000010ff */
[----:B------:R-:W-:Y:S02]  /*ef60*/  F2FP.BF16.F32.PACK_AB R168, R193, R168 ;  /* 0x000000a8c1a8723e */ /* 0x000fe400000010ff */
[----:B------:R-:W3:Y:S01]  /*ef70*/  MUFU.EX2 R165, R186 ;  /* 0x000000ba00a57308 */ /* 0x000ee20000000800 */
[----:B-----5:R-:W-:Y:S01]  /*ef80*/  FADD.FTZ R178, R182, R3 ;  /* 0x00000003b6b27221 */ /* 0x020fe20000010000 */
[----:B------:R-:W-:Y:S02]  /*ef90*/  F2FP.BF16.F32.PACK_AB R170, R170, R196 ;  /* 0x000000c4aaaa723e */ /* 0x000fe400000010ff */
[----:B------:R-:W-:Y:S02]  /*efa0*/  F2FP.BF16.F32.PACK_AB R155, R197, R192 ;  /* 0x000000c0c59b723e */ /* 0x000fe400000010ff */
[----:B------:R-:W-:-:S02]  /*efb0*/  F2FP.BF16.F32.PACK_AB R161, R179, R161 ;  /* 0x000000a1b3a1723e */ /* 0x000fc400000010ff */
[----:B------:R-:W5:Y:S01]  /*efc0*/  MUFU.EX2 R187, R187 ;  /* 0x000000bb00bb7308 */ /* 0x000f620000000800 */
[C---:B----4-:R-:W-:Y:S01]  /*efd0*/  FADD.FTZ R178, R183.reuse, R178 ;  /* 0x000000b2b7b27221 */ /* 0x050fe20000010000 */
[----:B------:R-:W-:-:S06]  /*efe0*/  F2FP.BF16.F32.PACK_AB R163, R183, R182 ;  /* 0x000000b6b7a3723e */ /* 0x000fcc00000010ff */
[----:B------:R-:W4:Y:S01]  /*eff0*/  MUFU.EX2 R190, R190 ;  /* 0x000000be00be7308 */ /* 0x000f220000000800 */
[----:B---3--:R-:W-:-:S07]  /*f000*/  FADD.FTZ R178, R165, R178 ;  /* 0x000000b2a5b27221 */ /* 0x008fce0000010000 */
[----:B------:R-:W3:Y:S01]  /*f010*/  MUFU.EX2 R191, R191 ;  /* 0x000000bf00bf7308 */ /* 0x000ee20000000800 */
[C---:B-----5:R-:W-:Y:S01]  /*f020*/  FADD.FTZ R3, R187.reuse, R178 ;  /* 0x000000b2bb037221 */ /* 0x060fe20000010000 */
[----:B------:R-:W-:-:S06]  /*f030*/  F2FP.BF16.F32.PACK_AB R165, R187, R165 ;  /* 0x000000a5bba5723e */ /* 0x000fcc00000010ff */
[----:B------:R-:W5:Y:S01]  /*f040*/  MUFU.EX2 R169, R194 ;  /* 0x000000c200a97308 */ /* 0x000f620000000800 */
[----:B----4-:R-:W-:-:S07]  /*f050*/  FADD.FTZ R178, R190, R3 ;  /* 0x00000003beb27221 */ /* 0x010fce0000010000 */
[----:B------:R-:W4:Y:S01]  /*f060*/  MUFU.EX2 R172, R195 ;  /* 0x000000c300ac7308 */ /* 0x000f220000000800 */
[C---:B---3--:R-:W-:Y:S01]  /*f070*/  FADD.FTZ R178, R191.reuse, R178 ;  /* 0x000000b2bfb27221 */ /* 0x048fe20000010000 */
[----:B------:R-:W-:-:S06]  /*f080*/  F2FP.BF16.F32.PACK_AB R167, R191, R190 ;  /* 0x000000bebfa7723e */ /* 0x000fcc00000010ff */
[----:B------:R-:W3:Y:S01]  /*f090*/  MUFU.EX2 R198, R198 ;  /* 0x000000c600c67308 */ /* 0x000ee20000000800 */
[----:B-----5:R-:W-:-:S07]  /*f0a0*/  FADD.FTZ R3, R169, R178 ;  /* 0x000000b2a9037221 */ /* 0x020fce0000010000 */
[----:B------:R-:W5:Y:S01]  /*f0b0*/  MUFU.EX2 R199, R199 ;  /* 0x000000c700c77308 */ /* 0x000f620000000800 */
[C---:B----4-:R-:W-:Y:S01]  /*f0c0*/  FADD.FTZ R3, R172.reuse, R3 ;  /* 0x00000003ac037221 */ /* 0x050fe20000010000 */
[----:B------:R-:W-:-:S03]  /*f0d0*/  F2FP.BF16.F32.PACK_AB R169, R172, R169 ;  /* 0x000000a9aca9723e */ /* 0x000fc600000010ff */
[----:B---3--:R-:W-:-:S04]  /*f0e0*/  FADD.FTZ R174, R198, R3 ;  /* 0x00000003c6ae7221 */ /* 0x008fc80000010000 */
[C---:B-----5:R-:W-:Y:S01]  /*f0f0*/  FADD.FTZ R3, R199.reuse, R174 ;  /* 0x000000aec7037221 */ /* 0x060fe20000010000 */
[----:B------:R-:W-:Y:S01]  /*f100*/  F2FP.BF16.F32.PACK_AB R171, R199, R198 ;  /* 0x000000c6c7ab723e */ /* 0x000fe200000010ff */
[----:B--2---:R-:W-:Y:S06]  /*f110*/  @!P0 BRA `(.L_x_4970) ;  /* 0x0000000000048947 */ /* 0x004fec0003800000 */
[----:B------:R-:W-:Y:S01]  /*f120*/  BPT.TRAP 0x1 ;  /* 0x000000040000795c */ /* 0x000fe20000300000 */
.L_x_4970:
[----:B------:R2:W3:Y:S01]  /*f130*/  SYNCS.PHASECHK.TRANS64.TRYWAIT P2, [R21+URZ+0x22850], R211 ;  /* 0x022850d3150075a7 */ /* 0x0004e2000804017f */
[----:B------:R-:W-:Y:S05]  /*f140*/  @!P0 BRA `(.L_x_4971) ;  /* 0x0000000000048947 */ /* 0x000fea0003800000 */
[----:B------:R-:W-:Y:S01]  /*f150*/  BPT.TRAP 0x1 ;  /* 0x000000040000795c */ /* 0x000fe20000300000 */
.L_x_4971:
[----:B------:R-:W-:Y:S04]  /*f160*/  BSSY B0, `(.L_x_4972) ;  /* 0x0000004000007945 */ /* 0x000fe80003800000 */
[----:B---3--:R-:W-:Y:S05]  /*f170*/  @P2 BRA `(.L_x_4973) ;  /* 0x0000000000082947 */ /* 0x008fea0003800000 */
[----:B------:R-:W3:Y:S02]  /*f180*/  SYNCS.PHASECHK.TRANS64.TRYWAIT P2, [R21+URZ+0x22850], R211 ;  /* 0x022850d3150075a7 */ /* 0x000ee4000804017f */
[----:B---3--:R-:W-:Y:S05]  /*f190*/  @!P2 BRA `(.L_x_4974) ;  /* 0x000000c40028a947 */ /* 0x008fea0003800000 */
.L_x_4973:
[----:B------:R-:W-:Y:S05]  /*f1a0*/  BSYNC B0 ;  /* 0x0000000000007941 */ /* 0x000fea0003800000 */
.L_x_4972:
[----:B------:R-:W4:Y:S01]  /*f1b0*/  S2R R174, SR_TID.X ;  /* 0x0000000000ae7919 */ /* 0x000f220000002100 */
[----:B------:R-:W-:Y:S01]  /*f1c0*/  IMAD.MOV.U32 R173, RZ, RZ, 0x40000040 ;  /* 0x40000040ffad7424 */ /* 0x000fe200078e00ff */
[----:B------:R-:W-:Y:S05]  /*f1d0*/  WARPSYNC.ALL ;  /* 0x0000000000007948 */ /* 0x000fea0003800000 */
[----:B------:R-:W-:Y:S01]  /*f1e0*/  R2UR UR7, R173 ;  /* 0x00000000ad0772ca */ /* 0x000fe200000e0000 */
[----:B------:R-:W-:Y:S01]  /*f1f0*/  IMAD R172, R19, 0xc00, R9 ;  /* 0x00000c0013ac7824 */ /* 0x000fe200078e0209 */
[----:B------:R-:W-:Y:S01]  /*f200*/  ISETP.GT.AND P2, PT, R216, RZ, PT ;  /* 0x000000ffd800720c */ /* 0x000fe20003f44270 */
[----:B------:R-:W-:-:S02]  /*f210*/  IMAD.MOV.U32 R175, RZ, RZ, 0x40000040 ;  /* 0x40000040ffaf7424 */ /* 0x000fc400078e00ff */
[----:B0123--:R-:W-:Y:S01]  /*f220*/  @!P1 VIADD R21, R21, 0x22860 ;  /* 0x0002286015159836 */ /* 0x00ffe20000000000 */
[----:B------:R-:W-:Y:S01]  /*f230*/  R2UR UR6, R172 ;  /* 0x00000000ac0672ca */ /* 0x000fe200000e0000 */
[----:B------:R-:W-:-:S03]  /*f240*/  VIADD R216, R216, 0xffffffff ;  /* 0xffffffffd8d87836 */ /* 0x000fc60000000000 */
[----:B------:R-:W-:Y:S02]  /*f250*/  @!P1 PRMT R21, RZ, 0x654, R21 ;  /* 0x00000654ff159816 */ /* 0x000fe40000000015 */
[----:B----4-:R-:W-:-:S05]  /*f260*/  SHF.R.U32.HI R174, RZ, 0x7, R174 ;  /* 0x00000007ffae7819 */ /* 0x010fca00000116ae */
        /* <DEDUP_REMOVED lines=47> */
.L_x_4965:
[----:B------:R-:W-:Y:S05]  /*f560*/  WARPSYNC.ALL ;  /* 0x0000000000007948 */ /* 0x000fea0003800000 */
[----:B------:R-:W2:Y:S01]  /*f570*/  SHFL.BFLY PT, R7, R4, 0x2, 0x1f ;  /* 0x0c401f0004077f89 */ /* 0x000ea200000e0000 */
[----:B------:R-:W-:Y:S01]  /*f580*/  VIADD R19, R19, 0x1 ;  /* 0x0000000113137836 */ /* 0x000fe20000000000 */
[----:B------:R3:W-:Y:S08]  /*f590*/  BAR.ARV R176, 0x100 ;  /* 0x000400b00000751d */ /* 0x0007f00000002000 */
[----:B------:R-:W-:Y:S06]  /*f5a0*/  BAR.ARV 0x8, 0x180 ;  /* 0x0206000000007b1d */ /* 0x000fec0000002000 */
[----:B------:R-:W-:Y:S01]  /*f5b0*/  ISETP.NE.AND P0, PT, R19, 0x2, PT ;  /* 0x000000021300780c */ /* 0x000fe20003f05270 */
[----:B------:R-:W-:Y:S01]  /*f5c0*/  VIADD R232, R232, 0x1 ;  /* 0x00000001e8e87836 */ /* 0x000fe20000000000 */
[----:B------:R-:W4:Y:S01]  /*f5d0*/  SHFL.BFLY PT, R10, R3, 0x2, 0x1f ;  /* 0x0c401f00030a7f89 */ /* 0x000f2200000e0000 */
[----:B------:R-:W-:-:S02]  /*f5e0*/  PLOP3.LUT P1, PT, PT, PT, PT, 0x8, 0x0 ;  /* 0x000000000000781c */ /* 0x000fc40003f2e170 */
[----:B------:R-:W-:Y:S01]  /*f5f0*/  SEL R19, R19, RZ, P0 ;  /* 0x000000ff13137207 */ /* 0x000fe20000000000 */
[----:B--2---:R-:W-:Y:S01]  /*f600*/  FADD.FTZ R7, R7, R4 ;  /* 0x0000000407077221 */ /* 0x004fe20000010000 */
[----:B------:R-:W-:-:S04]  /*f610*/  SEL R4, RZ, 0x1, P0 ;  /* 0x00000001ff047807 */ /* 0x000fc80000000000 */
[----:B------:R-:W2:Y:S01]  /*f620*/  SHFL.BFLY PT, R6, R7, 0x1, 0x1f ;  /* 0x0c201f0007067f89 */ /* 0x000ea200000e0000 */
[----:B------:R-:W-:Y:S01]  /*f630*/  LOP3.LUT R23, R23, R4, RZ, 0x3c, !PT ;  /* 0x0000000417177212 */ /* 0x000fe200078e3cff */
[----:B----4-:R-:W-:Y:S01]  /*f640*/  FADD.FTZ R11, R10, R3 ;  /* 0x000000030a0b7221 */ /* 0x010fe20000010000 */
[----:B------:R-:W-:-:S04]  /*f650*/  IMAD.MOV.U32 R3, RZ, RZ, RZ ;  /* 0x000000ffff037224 */ /* 0x000fc800078e00ff */
[----:B------:R-:W4:Y:S01]  /*f660*/  SHFL.BFLY PT, R10, R11, 0x1, 0x1f ;  /* 0x0c201f000b0a7f89 */ /* 0x000f2200000e0000 */
[----:B--2---:R-:W-:Y:S01]  /*f670*/  FADD.FTZ R9, R7, R6 ;  /* 0x0000000607097221 */ /* 0x004fe20000010000 */
[----:B------:R-:W-:Y:S02]  /*f680*/  IMAD.MOV.U32 R6, RZ, RZ, RZ ;  /* 0x000000ffff067224 */ /* 0x000fe400078e00ff */
[----:B------:R-:W-:Y:S02]  /*f690*/  IMAD.MOV.U32 R7, RZ, RZ, -0x800000 ;  /* 0xff800000ff077424 */ /* 0x000fe400078e00ff */
[----:B------:R-:W-:-:S13]  /*f6a0*/  FSETP.NE.FTZ.AND P2, PT, R9, RZ, PT ;  /* 0x000000ff0900720b */ /* 0x000fda0003f55000 */
[----:B------:R-:W2:Y:S01]  /*f6b0*/  @P2 MUFU.RCP R6, R9 ;  /* 0x0000000900062308 */ /* 0x000ea20000001000 */
[----:B------:R-:W-:Y:S01]  /*f6c0*/  @P2 FMUL.FTZ R18, R0, 0.69314718246459960938 ;  /* 0x3f31721800122820 */ /* 0x000fe20000410000 */
[----:B----4-:R-:W-:-:S05]  /*f6d0*/  FADD.FTZ R10, R11, R10 ;  /* 0x0000000a0b0a7221 */ /* 0x010fca0000010000 */
[----:B------:R-:W-:Y:S01]  /*f6e0*/  FSETP.NE.FTZ.AND P3, PT, R10, RZ, PT ;  /* 0x000000ff0a00720b */ /* 0x000fe20003f75000 */
[----:B-1----:R-:W1:Y:S01]  /*f6f0*/  @P2 MUFU.LG2 R21, R9 ;  /* 0x0000000900152308 */ /* 0x002e620000000c00 */
[-C--:B--2---:R-:W-:Y:S01]  /*f700*/  FMUL.FTZ R169, R92, R6.reuse ;  /* 0x000000065ca97220 */ /* 0x084fe20000410000 */
[-C--:B------:R-:W-:Y:S01]  /*f710*/  FMUL.FTZ R158, R48, R6.reuse ;  /* 0x00000006309e7220 */ /* 0x080fe20000410000 */
[----:B------:R-:W-:-:S09]  /*f720*/  FMUL.FTZ R157, R44, R6 ;  /* 0x000000062c9d7220 */ /* 0x000fd20000410000 */
[----:B------:R-:W2:Y:S01]  /*f730*/  @P3 MUFU.RCP R3, R10 ;  /* 0x0000000a00033308 */ /* 0x000ea20000001000 */
[----:B------:R-:W-:Y:S01]  /*f740*/  @P3 FMUL.FTZ R20, R0, 0.69314718246459960938 ;  /* 0x3f31721800143820 */ /* 0x000fe20000410000 */
[-C--:B------:R-:W-:Y:S01]  /*f750*/  FMUL.FTZ R24, R24, R6.reuse ;  /* 0x0000000618187220 */ /* 0x080fe20000410000 */
[-C--:B------:R-:W-:Y:S01]  /*f760*/  FMUL.FTZ R25, R25, R6.reuse ;  /* 0x0000000619197220 */ /* 0x080fe20000410000 */
[-C--:B------:R-:W-:Y:S01]  /*f770*/  FMUL.FTZ R28, R28, R6.reuse ;  /* 0x000000061c1c7220 */ /* 0x080fe20000410000 */
[----:B-1----:R-:W-:Y:S01]  /*f780*/  @P2 FMUL.FTZ R21, R21, 0.69314718246459960938 ;  /* 0x3f31721815152820 */ /* 0x002fe20000410000 */
        /* <DEDUP_REMOVED lines=127> */
.L_x_4910:
        /* <DEDUP_REMOVED lines=27> */
[----:B------:R-:W-:Y:S01]  /*10130*/  F2FP.BF16.F32.PACK_AB R10, R53, R159 ;  /* 0x0000009f350a723e */ /* 0x000fe200000010ff */
[----:B------:R-:W4:Y:S01]  /*10140*/  LDC R0, c[0x0][0xbe8] ;  /* 0x0002fa00ff007b82 */ /* 0x000f220000000800 */
        /* <DEDUP_REMOVED lines=18> */
[----:B--2---:R-:W-:-:S03]  /*10270*/  IMAD.WIDE R146, R8, 0x2, R20 ;  /* 0x0000000208927825 */ /* 0x004fc600078e0214 */
[C---:B------:R-:W-:Y:S02]  /*10280*/  IADD3 R5, P1, R146.reuse, 0x20, RZ ;  /* 0x0000002092057810 */ /* 0x040fe40007f3e0ff */
[C---:B------:R-:W-:Y:S02]  /*10290*/  IADD3 R8, P2, R146.reuse, 0x40, RZ ;  /* 0x0000004092087810 */ /* 0x040fe40007f5e0ff */
[----:B------:R-:W-:Y:S01]  /*102a0*/  LOP3.LUT R102, R5, 0x380, RZ, 0xc0, !PT ;  /* 0x0000038005667812 */ /* 0x000fe200078ec0ff */
[--C-:B------:R-:W-:Y:S01]  /*102b0*/  IMAD.X R51, RZ, RZ, R147.reuse, P1 ;  /* 0x000000ffff337224 */ /* 0x100fe200008e0693 */
[----:B-----5:R-:W-:Y:S01]  /*102c0*/  IADD3 R38, P3, R146, 0x60, RZ ;  /* 0x0000006092267810 */ /* 0x020fe20007f7e0ff */
[--C-:B------:R-:W-:Y:S01]  /*102d0*/  IMAD.X R99, RZ, RZ, R147.reuse, P2 ;  /* 0x000000ffff637224 */ /* 0x100fe200010e0693 */
[----:B------:R-:W-:Y:S02]  /*102e0*/  LOP3.LUT R50, R8, 0x380, RZ, 0xc0, !PT ;  /* 0x0000038008327812 */ /* 0x000fe400078ec0ff */
[----:B------:R-:W-:Y:S01]  /*102f0*/  SHF.R.U64 R102, R102, 0x3, RZ ;  /* 0x0000000366667819 */ /* 0x000fe200000012ff */
[----:B------:R-:W-:Y:S01]  /*10300*/  IMAD.X R103, RZ, RZ, R147, P3 ;  /* 0x000000ffff677224 */ /* 0x000fe200018e0693 */
[----:B------:R-:W-:-:S02]  /*10310*/  IADD3 R46, P4, R146, 0x4000, RZ ;  /* 0x00004000922e7810 */ /* 0x000fc40007f9e0ff */
[----:B------:R-:W-:Y:S02]  /*10320*/  LOP3.LUT R98, R38, 0x380, RZ, 0xc0, !PT ;  /* 0x0000038026627812 */ /* 0x000fe400078ec0ff */
[----:B------:R-:W-:Y:S01]  /*10330*/  SHF.R.U64 R181, R50, 0x3, RZ ;  /* 0x0000000332b57819 */ /* 0x000fe200000012ff */
[--C-:B------:R-:W-:Y:S01]  /*10340*/  IMAD.X R107, RZ, RZ, R147.reuse, P4 ;  /* 0x000000ffff6b7224 */ /* 0x100fe200020e0693 */
[----:B-1----:R-:W-:Y:S02]  /*10350*/  IADD3 R92, P5, R146, 0x4020, RZ ;  /* 0x00004020925c7810 */ /* 0x002fe40007fbe0ff */
[----:B------:R-:W-:Y:S02]  /*10360*/  LOP3.LUT R50, R102, R5, RZ, 0x3c, !PT ;  /* 0x0000000566327212 */ /* 0x000fe400078e3cff */
[----:B------:R-:W-:Y:S01]  /*10370*/  LOP3.LUT R5, R46, 0x380, RZ, 0xc0, !PT ;  /* 0x000003802e057812 */ /* 0x000fe200078ec0ff */
[----:B------:R-:W-:Y:S01]  /*10380*/  IMAD.X R111, RZ, RZ, R147, P5 ;  /* 0x000000ffff6f7224 */ /* 0x000fe200028e0693 */
[----:B------:R-:W-:-:S02]  /*10390*/  SHF.R.U64 R183, R98, 0x3, RZ ;  /* 0x0000000362b77819 */ /* 0x000fc400000012ff */
[C---:B------:R-:W-:Y:S02]  /*103a0*/  IADD3 R122, P2, R146.reuse, 0x8000, RZ ;  /* 0x00008000927a7810 */ /* 0x040fe40007f5e0ff */
[----:B------:R-:W-:Y:S02]  /*103b0*/  LOP3.LUT R98, R181, R8, RZ, 0x3c, !PT ;  /* 0x00000008b5627212 */ /* 0x000fe400078e3cff */
[----:B------:R-:W-:Y:S01]  /*103c0*/  IADD3 R114, P0, R146, 0x4040, RZ ;  /* 0x0000404092727810 */ /* 0x000fe20007f1e0ff */
[--C-:B------:R-:W-:Y:S01]  /*103d0*/  IMAD.X R123, RZ, RZ, R147.reuse, P2 ;  /* 0x000000ffff7b7224 */ /* 0x100fe200010e0693 */
[----:B------:R-:W-:Y:S02]  /*103e0*/  LOP3.LUT R181, R92, 0x380, RZ, 0xc0, !PT ;  /* 0x000003805cb57812 */ /* 0x000fe400078ec0ff */
[----:B------:R-:W-:Y:S01]  /*103f0*/  IADD3 R118, P1, R146, 0x4060, RZ ;  /* 0x0000406092767810 */ /* 0x000fe20007f3e0ff */
[----:B------:R-:W-:Y:S01]  /*10400*/  IMAD.X R115, RZ, RZ, R147, P0 ;  /* 0x000000ffff737224 */ /* 0x000fe200000e0693 */
[----:B------:R-:W-:-:S02]  /*10410*/  SHF.R.U64 R5, R5, 0x3, RZ ;  /* 0x0000000305057819 */ /* 0x000fc400000012ff */
[C---:B------:R-:W-:Y:S01]  /*10420*/  LOP3.LUT R47, R146.reuse, 0x380, RZ, 0xc0, !PT ;  /* 0x00000380922f7812 */ /* 0x040fe200078ec0ff */
[--C-:B------:R-:W-:Y:S01]  /*10430*/  IMAD.X R119, RZ, RZ, R147.reuse, P1 ;  /* 0x000000ffff777224 */ /* 0x100fe200008e0693 */
[----:B------:R-:W-:Y:S02]  /*10440*/  IADD3 R126, P3, R146, 0x8020, RZ ;  /* 0x00008020927e7810 */ /* 0x000fe40007f7e0ff */
[----:B------:R-:W-:Y:S02]  /*10450*/  LOP3.LUT R102, R183, R38, RZ, 0x3c, !PT ;  /* 0x00000026b7667212 */ /* 0x000fe400078e3cff */
[----:B------:R-:W-:Y:S01]  /*10460*/  LOP3.LUT R183, R114, 0x380, RZ, 0xc0, !PT ;  /* 0x0000038072b77812 */ /* 0x000fe200078ec0ff */
[----:B------:R-:W-:Y:S01]  /*10470*/  IMAD.X R127, RZ, RZ, R147, P3 ;  /* 0x000000ffff7f7224 */ /* 0x000fe200018e0693 */
[----:B------:R-:W-:Y:S02]  /*10480*/  SHF.R.U64 R181, R181, 0x3, RZ ;  /* 0x00000003b5b57819 */ /* 0x000fe400000012ff */
[----:B------:R-:W-:-:S02]  /*10490*/  IADD3 R151, P2, R146, 0xc040, RZ ;  /* 0x0000c04092977810 */ /* 0x000fc40007f5e0ff */
[----:B------:R-:W-:Y:S02]  /*104a0*/  LOP3.LUT R185, R118, 0x380, RZ, 0xc0, !PT ;  /* 0x0000038076b97812 */ /* 0x000fe400078ec0ff */
[----:B------:R-:W-:Y:S01]  /*104b0*/  LOP3.LUT R106, R5, R46, RZ, 0x3c, !PT ;  /* 0x0000002e056a7212 */ /* 0x000fe200078e3cff */
[----:B------:R-:W-:Y:S01]  /*104c0*/  IMAD.X R39, RZ, RZ, R147, P2 ;  /* 0x000000ffff277224 */ /* 0x000fe200010e0693 */
[----:B------:R-:W-:Y:S02]  /*104d0*/  SHF.R.U64 R47, R47, 0x3, RZ ;  /* 0x000000032f2f7819 */ /* 0x000fe400000012ff */
[----:B------:R-:W-:Y:S02]  /*104e0*/  LOP3.LUT R5, R122, 0x380, RZ, 0xc0, !PT ;  /* 0x000003807a057812 */ /* 0x000fe400078ec0ff */
[----:B------:R-:W-:Y:S02]  /*104f0*/  SHF.R.U64 R183, R183, 0x3, RZ ;  /* 0x00000003b7b77819 */ /* 0x000fe400000012ff */
[----:B------:R-:W-:-:S02]  /*10500*/  LOP3.LUT R110, R181, R92, RZ, 0x3c, !PT ;  /* 0x0000005cb56e7212 */ /* 0x000fc400078e3cff */
        /* <DEDUP_REMOVED lines=11> */
[----:B------:R-:W-:Y:S02]  /*105c0*/  LOP3.LUT R8, R151, 0x380, RZ, 0xc0, !PT ;  /* 0x0000038097087812 */ /* 0x000fe400078ec0ff */
[----:B------:R-:W-:Y:S01]  /*105d0*/  LOP3.LUT R146, R47, R146, RZ, 0x3c, !PT ;  /* 0x000000922f927212 */ /* 0x000fe200078e3cff */
[----:B------:R-:W-:Y:S01]  /*105e0*/  IMAD.X R47, RZ, RZ, R147, P3 ;  /* 0x000000ffff2f7224 */ /* 0x000fe200018e0693 */
[----:B------:R-:W-:Y:S02]  /*105f0*/  SHF.R.U64 R5, R5, 0x3, RZ ;  /* 0x0000000305057819 */ /* 0x000fe400000012ff */
[----:B------:R-:W-:Y:S02]  /*10600*/  LOP3.LUT R114, R183, R114, RZ, 0x3c, !PT ;  /* 0x00000072b7727212 */ /* 0x000fe400078e3cff */
[----:B------:R-:W-:Y:S02]  /*10610*/  LOP3.LUT R118, R185, R118, RZ, 0x3c, !PT ;  /* 0x00000076b9767212 */ /* 0x000fe400078e3cff */
[----:B------:R-:W-:-:S02]  /*10620*/  LOP3.LUT R183, R130, 0x380, RZ, 0xc0, !PT ;  /* 0x0000038082b77812 */ /* 0x000fc400078ec0ff */
[----:B------:R-:W-:Y:S02]  /*10630*/  SHF.R.U64 R181, R181, 0x3, RZ ;  /* 0x00000003b5b57819 */ /* 0x000fe400000012ff */
[----:B------:R-:W-:Y:S02]  /*10640*/  SHF.R.U64 R8, R8, 0x3, RZ ;  /* 0x0000000308087819 */ /* 0x000fe400000012ff */
[----:B------:R-:W-:Y:S02]  /*10650*/  LOP3.LUT R185, R134, 0x380, RZ, 0xc0, !PT ;  /* 0x0000038086b97812 */ /* 0x000fe400078ec0ff */
[----:B------:R-:W-:Y:S02]  /*10660*/  LOP3.LUT R122, R5, R122, RZ, 0x3c, !PT ;  /* 0x0000007a057a7212 */ /* 0x000fe400078e3cff */
[----:B------:R-:W-:Y:S02]  /*10670*/  MOV R146, R146 ;  /* 0x0000009200927202 */ /* 0x000fe40000000f00 */
[----:B------:R-:W-:-:S02]  /*10680*/  LOP3.LUT R5, R138, 0x380, RZ, 0xc0, !PT ;  /* 0x000003808a057812 */ /* 0x000fc400078ec0ff */
[----:B------:R-:W-:Y:S01]  /*10690*/  MOV R50, R50 ;  /* 0x0000003200327202 */ /* 0x000fe20000000f00 */
[----:B------:R1:W-:Y:S01]  /*106a0*/  STSM.16.M88.4 [R146], R24 ;  /* 0x0000001892007844 */ /* 0x0003e20000000200 */
[----:B------:R-:W-:Y:S02]  /*106b0*/  SHF.R.U64 R183, R183, 0x3, RZ ;  /* 0x00000003b7b77819 */ /* 0x000fe400000012ff */
[----:B------:R-:W-:Y:S01]  /*106c0*/  LOP3.LUT R126, R181, R126, RZ, 0x3c, !PT ;  /* 0x0000007eb57e7212 */ /* 0x000fe200078e3cff */
[----:B------:R2:W-:Y:S01]  /*106d0*/  STSM.16.M88.4 [R50], R32 ;  /* 0x0000002032007844 */ /* 0x0005e20000000200 */
[----:B------:R-:W-:Y:S02]  /*106e0*/  LOP3.LUT R38, R8, R151, RZ, 0x3c, !PT ;  /* 0x0000009708267212 */ /* 0x000fe400078e3cff */
[----:B------:R-:W-:Y:S02]  /*106f0*/  MOV R98, R98 ;  /* 0x0000006200627202 */ /* 0x000fe40000000f00 */
[----:B------:R-:W-:-:S02]  /*10700*/  SHF.R.U64 R185, R185, 0x3, RZ ;  /* 0x00000003b9b97819 */ /* 0x000fc400000012ff */
[----:B------:R-:W-:Y:S01]  /*10710*/  LOP3.LUT R181, R142, 0x380, RZ, 0xc0, !PT ;  /* 0x000003808eb57812 */ /* 0x000fe200078ec0ff */
[----:B------:R3:W-:Y:S01]  /*10720*/  STSM.16.M88.4 [R98], R40 ;  /* 0x0000002862007844 */ /* 0x0007e20000000200 */
[----:B------:R-:W-:Y:S02]  /*10730*/  MOV R102, R102 ;  /* 0x0000006600667202 */ /* 0x000fe40000000f00 */
[----:B------:R-:W-:Y:S02]  /*10740*/  F2FP.BF16.F32.PACK_AB R8, R49, R158 ;  /* 0x0000009e3108723e */ /* 0x000fe400000010ff */
[----:B------:R-:W-:Y:S02]  /*10750*/  SHF.R.U64 R5, R5, 0x3, RZ ;  /* 0x0000000305057819 */ /* 0x000fe400000012ff */
[----:B------:R-:W-:Y:S01]  /*10760*/  MOV R106, R106 ;  /* 0x0000006a006a7202 */ /* 0x000fe20000000f00 */
[----:B------:R0:W-:Y:S01]  /*10770*/  STSM.16.M88.4 [R102], R8 ;  /* 0x0000000866007844 */ /* 0x0001e20000000200 */
[----:B------:R-:W-:-:S02]  /*10780*/  LOP3.LUT R46, R179, 0x380, RZ, 0xc0, !PT ;  /* 0x00000380b32e7812 */ /* 0x000fc400078ec0ff */
[----:B------:R-:W-:Y:S01]  /*10790*/  MOV R110, R110 ;  /* 0x0000006e006e7202 */ /* 0x000fe20000000f00 */
[----:B------:R4:W-:Y:S01]  /*107a0*/  STSM.16.M88.4 [R106], R12 ;  /* 0x0000000c6a007844 */ /* 0x0009e20000000200 */
[----:B-1----:R-:W-:Y:S02]  /*107b0*/  F2FP.BF16.F32.PACK_AB R24, R65, R162 ;  /* 0x000000a24118723e */ /* 0x002fe400000010ff */
[----:B------:R-:W-:Y:S02]  /*107c0*/  F2FP.BF16.F32.PACK_AB R25, R67, R66 ;  /* 0x000000424319723e */ /* 0x000fe400000010ff */
[----:B------:R-:W-:Y:S02]  /*107d0*/  F2FP.BF16.F32.PACK_AB R26, R69, R163 ;  /* 0x000000a3451a723e */ /* 0x000fe400000010ff */
[----:B------:R-:W-:Y:S02]  /*107e0*/  F2FP.BF16.F32.PACK_AB R27, R71, R70 ;  /* 0x00000046471b723e */ /* 0x000fe400000010ff */
[----:B------:R-:W-:-:S02]  /*107f0*/  LOP3.LUT R130, R183, R130, RZ, 0x3c, !PT ;  /* 0x00000082b7827212 */ /* 0x000fc400078e3cff */
[----:B------:R-:W-:Y:S01]  /*10800*/  MOV R114, R114 ;  /* 0x0000007200727202 */ /* 0x000fe20000000f00 */
[----:B------:R1:W-:Y:S01]  /*10810*/  STSM.16.M88.4 [R110], R24 ;  /* 0x000000186e007844 */ /* 0x0003e20000000200 */
[----:B------:R-:W-:Y:S02]  /*10820*/  LOP3.LUT R134, R185, R134, RZ, 0x3c, !PT ;  /* 0x00000086b9867212 */ /* 0x000fe400078e3cff */
[----:B------:R-:W-:Y:S01]  /*10830*/  SHF.R.U64 R181, R181, 0x3, RZ ;  /* 0x00000003b5b57819 */ /* 0x000fe200000012ff */
[----:B------:R1:W-:Y:S01]  /*10840*/  STSM.16.M88.4 [R114], R28 ;  /* 0x0000001c72007844 */ /* 0x0003e20000000200 */
[----:B------:R-:W-:Y:S02]  /*10850*/  MOV R118, R118 ;  /* 0x0000007600767202 */ /* 0x000fe40000000f00 */
[----:B------:R-:W-:Y:S02]  /*10860*/  MOV R44, R38 ;  /* 0x00000026002c7202 */ /* 0x000fe40000000f00 */
[----:B--2---:R-:W-:-:S02]  /*10870*/  F2FP.BF16.F32.PACK_AB R32, R81, R166 ;  /* 0x000000a65120723e */ /* 0x004fc400000010ff */
[----:B------:R-:W-:Y:S02]  /*10880*/  F2FP.BF16.F32.PACK_AB R33, R83, R82 ;  /* 0x000000525321723e */ /* 0x000fe400000010ff */
[----:B------:R-:W-:Y:S02]  /*10890*/  F2FP.BF16.F32.PACK_AB R34, R85, R167 ;  /* 0x000000a75522723e */ /* 0x000fe400000010ff */
[----:B------:R-:W-:Y:S02]  /*108a0*/  F2FP.BF16.F32.PACK_AB R35, R87, R86 ;  /* 0x000000565723723e */ /* 0x000fe400000010ff */
[----:B------:R-:W-:Y:S02]  /*108b0*/  LOP3.LUT R138, R5, R138, RZ, 0x3c, !PT ;  /* 0x0000008a058a7212 */ /* 0x000fe400078e3cff */
[----:B------:R-:W-:Y:S01]  /*108c0*/  MOV R122, R122 ;  /* 0x0000007a007a7202 */ /* 0x000fe20000000f00 */
[----:B------:R-:W-:Y:S01]  /*108d0*/  STSM.16.M88.4 [R118], R32 ;  /* 0x0000002076007844 */ /* 0x000fe20000000200 */
[----:B------:R-:W-:-:S02]  /*108e0*/  F2FP.BF16.F32.PACK_AB R38, R4, R169 ;  /* 0x000000a90426723e */ /* 0x000fc400000010ff */
[----:B------:R-:W-:Y:S02]  /*108f0*/  F2FP.BF16.F32.PACK_AB R39, R54, R52 ;  /* 0x000000343627723e */ /* 0x000fe400000010ff */
[----:B------:R-:W-:Y:S02]  /*10900*/  SHF.R.U64 R46, R46, 0x3, RZ ;  /* 0x000000032e2e7819 */ /* 0x000fe400000012ff */
[----:B------:R-:W-:Y:S01]  /*10910*/  MOV R126, R126 ;  /* 0x0000007e007e7202 */ /* 0x000fe20000000f00 */
[----:B------:R-:W-:Y:S01]  /*10920*/  STSM.16.M88.4 [R122], R36 ;  /* 0x000000247a007844 */ /* 0x000fe20000000200 */
[----:B---3--:R-:W-:Y:S02]  /*10930*/  F2FP.BF16.F32.PACK_AB R40, R97, R170 ;  /* 0x000000aa6128723e */ /* 0x008fe400000010ff */
[----:B------:R-:W-:Y:S02]  /*10940*/  F2FP.BF16.F32.PACK_AB R41, R58, R56 ;  /* 0x000000383a29723e */ /* 0x000fe400000010ff */
[----:B------:R-:W-:-:S02]  /*10950*/  F2FP.BF16.F32.PACK_AB R42, R101, R171 ;  /* 0x000000ab652a723e */ /* 0x000fc400000010ff */
[----:B------:R-:W-:Y:S02]  /*10960*/  F2FP.BF16.F32.PACK_AB R43, R62, R60 ;  /* 0x0000003c3e2b723e */ /* 0x000fe400000010ff */
[----:B------:R-:W-:Y:S02]  /*10970*/  MOV R130, R130 ;  /* 0x0000008200827202 */ /* 0x000fe40000000f00 */
[----:B0-----:R-:W-:Y:S01]  /*10980*/  F2FP.BF16.F32.PACK_AB R8, R105, R172 ;  /* 0x000000ac6908723e */ /* 0x001fe200000010ff */
[----:B------:R-:W-:Y:S01]  /*10990*/  STSM.16.M88.4 [R126], R40 ;  /* 0x000000287e007844 */ /* 0x000fe20000000200 */
[----:B------:R-:W-:Y:S02]  /*109a0*/  F2FP.BF16.F32.PACK_AB R9, R68, R64 ;  /* 0x000000404409723e */ /* 0x000fe400000010ff */
[----:B------:R-:W-:Y:S02]  /*109b0*/  F2FP.BF16.F32.PACK_AB R10, R109, R173 ;  /* 0x000000ad6d0a723e */ /* 0x000fe400000010ff */
[----:B------:R-:W-:Y:S01]  /*109c0*/  F2FP.BF16.F32.PACK_AB R11, R76, R72 ;  /* 0x000000484c0b723e */ /* 0x000fe200000010ff */
[----:B------:R-:W-:Y:S01]  /*109d0*/  IMAD.MOV.U32 R76, RZ, RZ, RZ ;  /* 0x000000ffff4c7224 */ /* 0x000fe200078e00ff */
[----:B------:R-:W-:-:S02]  /*109e0*/  LOP3.LUT R142, R181, R142, RZ, 0x3c, !PT ;  /* 0x0000008eb58e7212 */ /* 0x000fc400078e3cff */
[----:B------:R-:W-:Y:S01]  /*109f0*/  MOV R134, R134 ;  /* 0x0000008600867202 */ /* 0x000fe20000000f00 */
[----:B------:R-:W-:Y:S01]  /*10a00*/  STSM.16.M88.4 [R130], R8 ;  /* 0x0000000882007844 */ /* 0x000fe20000000200 */
[----:B----4-:R-:W-:Y:S02]  /*10a10*/  F2FP.BF16.F32.PACK_AB R12, R113, R174 ;  /* 0x000000ae710c723e */ /* 0x010fe400000010ff */
[----:B------:R-:W-:Y:S02]  /*10a20*/  F2FP.BF16.F32.PACK_AB R13, R80, R78 ;  /* 0x0000004e500d723e */ /* 0x000fe400000010ff */
[----:B------:R-:W-:Y:S02]  /*10a30*/  F2FP.BF16.F32.PACK_AB R14, R117, R175 ;  /* 0x000000af750e723e */ /* 0x000fe400000010ff */
[----:B------:R-:W-:Y:S02]  /*10a40*/  F2FP.BF16.F32.PACK_AB R15, R88, R84 ;  /* 0x00000054580f723e */ /* 0x000fe400000010ff */
[----:B------:R-:W-:-:S02]  /*10a50*/  MOV R5, R138 ;  /* 0x0000008a00057202 */ /* 0x000fc40000000f00 */
[----:B-1----:R-:W-:Y:S01]  /*10a60*/  F2FP.BF16.F32.PACK_AB R24, R121, R176 ;  /* 0x000000b07918723e */ /* 0x002fe200000010ff */
[----:B------:R-:W-:Y:S01]  /*10a70*/  STSM.16.M88.4 [R134], R12 ;  /* 0x0000000c86007844 */ /* 0x000fe20000000200 */
[----:B------:R-:W-:Y:S02]  /*10a80*/  F2FP.BF16.F32.PACK_AB R25, R100, R96 ;  /* 0x000000606419723e */ /* 0x000fe400000010ff */
[----:B------:R-:W-:Y:S02]  /*10a90*/  F2FP.BF16.F32.PACK_AB R26, R125, R177 ;  /* 0x000000b17d1a723e */ /* 0x000fe400000010ff */
[----:B------:R-:W-:Y:S02]  /*10aa0*/  F2FP.BF16.F32.PACK_AB R27, R108, R104 ;  /* 0x000000686c1b723e */ /* 0x000fe400000010ff */
[----:B------:R-:W-:Y:S02]  /*10ab0*/  LOP3.LUT R46, R46, R179, RZ, 0x3c, !PT ;  /* 0x000000b32e2e7212 */ /* 0x000fe400078e3cff */
[----:B------:R-:W-:Y:S01]  /*10ac0*/  ISETP.NE.U32.AND P0, PT, RZ, UR4, PT ;  /* 0x00000004ff007c0c */ /* 0x000fe2000bf05070 */
[----:B------:R0:W-:Y:S01]  /*10ad0*/  STSM.16.M88.4 [R5], R24 ;  /* 0x0000001805007844 */ /* 0x0001e20000000200 */
[----:B------:R-:W-:-:S02]  /*10ae0*/  IADD3 R4, P1, R228, UR4, RZ ;  /* 0x00000004e4047c10 */ /* 0x000fc4000ff3e0ff */
[----:B------:R-:W-:Y:S02]  /*10af0*/  MOV R142, R142 ;  /* 0x0000008e008e7202 */ /* 0x000fe40000000f00 */
[----:B------:R-:W-:Y:S02]  /*10b00*/  F2FP.BF16.F32.PACK_AB R28, R129, R178 ;  /* 0x000000b2811c723e */ /* 0x000fe400000010ff */
[----:B------:R-:W-:Y:S02]  /*10b10*/  F2FP.BF16.F32.PACK_AB R29, R116, R112 ;  /* 0x00000070741d723e */ /* 0x000fe400000010ff */
[----:B------:R-:W-:Y:S02]  /*10b20*/  F2FP.BF16.F32.PACK_AB R30, R133, R132 ;  /* 0x00000084851e723e */ /* 0x000fe400000010ff */
[----:B------:R-:W-:Y:S02]  /*10b30*/  F2FP.BF16.F32.PACK_AB R31, R124, R120 ;  /* 0x000000787c1f723e */ /* 0x000fe400000010ff */
[----:B------:R-:W-:-:S02]  /*10b40*/  F2FP.BF16.F32.PACK_AB R138, R141, R140 ;  /* 0x0000008c8d8a723e */ /* 0x000fc400000010ff */
[----:B------:R-:W-:Y:S01]  /*10b50*/  F2FP.BF16.F32.PACK_AB R139, R154, R153 ;  /* 0x000000999a8b723e */ /* 0x000fe200000010ff */
[----:B------:R1:W-:Y:S01]  /*10b60*/  STSM.16.M88.4 [R142], R28 ;  /* 0x0000001c8e007844 */ /* 0x0003e20000000200 */
[----:B------:R-:W-:Y:S02]  /*10b70*/  MOV R46, R46 ;  /* 0x0000002e002e7202 */ /* 0x000fe40000000f00 */
[----:B------:R-:W-:Y:S01]  /*10b80*/  F2FP.BF16.F32.PACK_AB R146, R149, R148 ;  /* 0x000000949592723e */ /* 0x000fe200000010ff */
[----:B------:R1:W-:Y:S01]  /*10b90*/  STSM.16.M88.4 [R44], R136 ;  /* 0x000000882c007844 */ /* 0x0003e20000000200 */
[----:B------:R-:W-:Y:S02]  /*10ba0*/  F2FP.BF16.F32.PACK_AB R147, R3, R150 ;  /* 0x000000960393723e */ /* 0x000fe400000010ff */
[----:B------:R-:W-:Y:S02]  /*10bb0*/  ISETP.NE.AND.EX P0, PT, RZ, UR5, PT, P0 ;  /* 0x00000005ff007c0c */ /* 0x000fe4000bf05300 */
[----:B0-----:R-:W-:Y:S01]  /*10bc0*/  IADD3.X R5, R229, UR5, RZ, P1, !PT ;  /* 0x00000005e5057c10 */ /* 0x001fe20008ffe4ff */
[----:B------:R-:W-:Y:S01]  /*10bd0*/  ULDC.64 UR4, c[0x0][0xc08] ;  /* 0x0003020000047ab9 */ /* 0x000fe20000000a00 */
[----:B------:R1:W-:Y:S01]  /*10be0*/  STSM.16.M88.4 [R46], R144 ;  /* 0x000000902e007844 */ /* 0x0003e20000000200 */
[----:B------:R-:W-:Y:S01]  /*10bf0*/  BAR.SYNC.DEFER_BLOCKING 0x1, 0x100 ;  /* 0x0044000000007b1d */ /* 0x000fe20000010000 */
[----:B------:R-:W-:-:S04]  /*10c00*/  ISETP.NE.U32.AND P2, PT, RZ, UR4, PT ;  /* 0x00000004ff007c0c */ /* 0x000fc8000bf45070 */
[----:B------:R-:W-:-:S13]  /*10c10*/  ISETP.NE.AND.EX P2, PT, RZ, UR5, PT, P2 ;  /* 0x00000005ff007c0c */ /* 0x000fda000bf45320 */
[----:B------:R-:W-:Y:S01]  /*10c20*/  @P2 IADD3 R228, P3, R228, UR4, RZ ;  /* 0x00000004e4e42c10 */ /* 0x000fe2000ff7e0ff */
[----:B------:R-:W-:Y:S02]  /*10c30*/  ULDC UR4, c[0x0][0xa88] ;  /* 0x0002a20000047ab9 */ /* 0x000fe40000000800 */
[----:B------:R-:W-:Y:S01]  /*10c40*/  IMAD.U32 R11, RZ, RZ, UR4 ;  /* 0x00000004ff0b7e24 */ /* 0x000fe2000f8e00ff */
[----:B------:R-:W-:Y:S01]  /*10c50*/  @P2 IADD3.X R229, R229, UR5, RZ, P3, !PT ;  /* 0x00000005e5e52c10 */ /* 0x000fe20009ffe4ff */
[----:B------:R1:W5:Y:S01]  /*10c60*/  @P0 LDG.E R76, desc[UR40][R4.64] ;  /* 0x00000028044c0981 */ /* 0x000362000c1e1900 */
[----:B------:R-:W-:Y:S01]  /*10c70*/  ISETP.NE.AND P1, PT, R0, 0x1, PT ;  /* 0x000000010000780c */ /* 0x000fe20003f25270 */
[----:B------:R-:W-:Y:S02]  /*10c80*/  IMAD.IADD R27, R217, 0x1, R210 ;  /* 0x00000001d91b7824 */ /* 0x000fe400078e02d2 */
        /* <DEDUP_REMOVED lines=8> */
.L_x_4978:
[----:B------:R-:W3:Y:S01]  /*10d10*/  LDL R14, [R1+0x1c] ;  /* 0x00001c00010e7983 */ /* 0x000ee20000100800 */
[----:B------:R-:W-:Y:S01]  /*10d20*/  SHF.R.S32.HI R3, RZ, 0x1f, R226 ;  /* 0x0000001fff037819 */ /* 0x000fe200000114e2 */
[----:B0-----:R-:W-:Y:S01]  /*10d30*/  @P1 IMAD.HI.U32 R4, R27, R8, RZ ;  /* 0x000000081b041227 */ /* 0x001fe200078e00ff */
[----:B------:R-:W-:Y:S01]  /*10d40*/  ULDC.64 UR4, c[0x0][0xb90] ;  /* 0x0002e40000047ab9 */ /* 0x000fe20000000a00 */
[----:B-----5:R-:W-:Y:S01]  /*10d50*/  SHF.R.S32.HI R77, RZ, 0x1f, R76 ;  /* 0x0000001fff4d7819 */ /* 0x020fe2000001144c */
[----:B------:R-:W0:Y:S01]  /*10d60*/  S2R R30, SR_TID.X ;  /* 0x00000000001e7919 */ /* 0x000e220000002100 */
[----:B------:R-:W-:Y:S01]  /*10d70*/  IMAD R13, R3, UR4, RZ ;  /* 0x00000004030d7c24 */ /* 0x000fe2000f8e02ff */
[----:B------:R-:W-:Y:S01]  /*10d80*/  SEL R236, R236, RZ, !P0 ;  /* 0x000000ffecec7207 */ /* 0x000fe20004000000 */
[----:B------:R-:W-:Y:S01]  /*10d90*/  IMAD.MOV.U32 R9, RZ, RZ, R27 ;  /* 0x000000ffff097224 */ /* 0x000fe200078e001b */
[----:B--2---:R-:W-:Y:S01]  /*10da0*/  @P1 SHF.R.U32.HI R9, RZ, R15, R4 ;  /* 0x0000000fff091219 */ /* 0x004fe20000011604 */
[----:B------:R-:W-:Y:S01]  /*10db0*/  IMAD.WIDE.U32 R4, R226, UR4, R76 ;  /* 0x00000004e2047c25 */ /* 0x000fe2000f8e004c */
[----:B------:R-:W-:Y:S01]  /*10dc0*/  SEL R230, R230, RZ, !P0 ;  /* 0x000000ffe6e67207 */ /* 0x000fe20004000000 */
[----:B------:R-:W1:Y:S02]  /*10dd0*/  @P1 LDC R79, c[0x0][0xbec] ;  /* 0x0002fb00ff4f1b82 */ /* 0x000e640000000800 */
[----:B------:R-:W-:Y:S01]  /*10de0*/  IMAD R13, R226, UR5, R13 ;  /* 0x00000005e20d7c24 */ /* 0x000fe2000f8e020d */
[----:B------:R-:W-:Y:S01]  /*10df0*/  ULDC.64 UR4, c[0x0][0xb98] ;  /* 0x0002e60000047ab9 */ /* 0x000fe20000000a00 */
[----:B------:R-:W-:-:S02]  /*10e00*/  IMAD.MOV R25, RZ, RZ, -R9 ;  /* 0x000000ffff197224 */ /* 0x000fc400078e0a09 */
[----:B------:R-:W-:Y:S02]  /*10e10*/  IMAD.IADD R5, R5, 0x1, R13 ;  /* 0x0000000105057824 */ /* 0x000fe400078e020d */
        /* <DEDUP_REMOVED lines=22> */
[----:B------:R-:W-:-:S02]  /*10f80*/  IADD3 R13, P3, R20, 0x2000, RZ ;  /* 0x00002000140d7810 */ /* 0x000fc40007f7e0ff */
[----:B------:R-:W-:Y:S01]  /*10f90*/  IMAD.IADD R5, R5, 0x1, R15 ;  /* 0x0000000105057824 */ /* 0x000fe200078e020f */
[----:B------:R-:W-:Y:S02]  /*10fa0*/  LEA R10, P0, R4, UR4, 0x2 ;  /* 0x00000004040a7c11 */ /* 0x000fe4000f8010ff */
[----:B------:R-:W-:Y:S02]  /*10fb0*/  SHF.R.U64 R8, R8, 0x3, RZ ;  /* 0x0000000308087819 */ /* 0x000fe400000012ff */
[----:B------:R-:W-:Y:S01]  /*10fc0*/  LEA.HI.X R4, R4, UR5, R5, 0x2, P0 ;  /* 0x0000000504047c11 */ /* 0x000fe200080f1405 */
[----:B------:R-:W-:Y:S01]  /*10fd0*/  SHFL.IDX PT, R50, R10, RZ, 0x1c1f ;  /* 0x001c1fff0a327589 */ /* 0x000fe200000e0000 */
[----:B------:R-:W-:Y:S01]  /*10fe0*/  IADD3 R29, P0, R20, 0x4000, RZ ;  /* 0x00004000141d7810 */ /* 0x000fe20007f1e0ff */
[----:B------:R-:W-:Y:S01]  /*10ff0*/  ULDC.64 UR4, c[0x0][0xaa0] ;  /* 0x0002a80000047ab9 */ /* 0x000fe20000000a00 */
[----:B------:R-:W-:Y:S01]  /*11000*/  LOP3.LUT R12, R13, 0x380, RZ, 0xc0, !PT ;  /* 0x000003800d0c7812 */ /* 0x000fe200078ec0ff */
[----:B------:R-:W0:Y:S01]  /*11010*/  SHFL.IDX PT, R51, R4, RZ, 0x1c1f ;  /* 0x001c1fff04337589 */ /* 0x000e2200000e0000 */
[----:B------:R-:W-:Y:S01]  /*11020*/  LOP3.LUT R8, R8, R9, RZ, 0x3c, !PT ;  /* 0x0000000908087212 */ /* 0x000fe200078e3cff */
[----:B------:R-:W-:Y:S01]  /*11030*/  IMAD.X R9, RZ, RZ, R21, P2 ;  /* 0x000000ffff097224 */ /* 0x000fe200010e0615 */
[----:B------:R-:W-:Y:S01]  /*11040*/  LOP3.LUT R28, R29, 0x380, RZ, 0xc0, !PT ;  /* 0x000003801d1c7812 */ /* 0x000fe200078ec0ff */
[----:B------:R-:W-:Y:S01]  /*11050*/  SHFL.IDX PT, R54, R10, 0x1, 0x1c1f ;  /* 0x003c1f000a367f89 */ /* 0x000fe200000e0000 */
[----:B------:R-:W-:-:S02]  /*11060*/  SHF.R.U64 R12, R12, 0x3, RZ ;  /* 0x000000030c0c7819 */ /* 0x000fc400000012ff */
[----:B------:R-:W-:Y:S01]  /*11070*/  IADD3 R37, P2, R20, 0x6000, RZ ;  /* 0x0000600014257810 */ /* 0x000fe20007f5e0ff */
[----:B------:R4:W1:Y:S01]  /*11080*/  SHFL.IDX PT, R55, R4, 0x1, 0x1c1f ;  /* 0x003c1f0004377f89 */ /* 0x00086200000e0000 */
[----:B------:R-:W-:Y:S02]  /*11090*/  SHF.R.U64 R28, R28, 0x3, RZ ;  /* 0x000000031c1c7819 */ /* 0x000fe400000012ff */
[----:B------:R-:W-:Y:S01]  /*110a0*/  LOP3.LUT R12, R12, R13, RZ, 0x3c, !PT ;  /* 0x0000000d0c0c7212 */ /* 0x000fe200078e3cff */
[----:B------:R-:W-:Y:S01]  /*110b0*/  IMAD.X R13, RZ, RZ, R21, P3 ;  /* 0x000000ffff0d7224 */ /* 0x000fe200018e0615 */
[----:B------:R-:W-:Y:S02]  /*110c0*/  LOP3.LUT R36, R37, 0x380, RZ, 0xc0, !PT ;  /* 0x0000038025247812 */ /* 0x000fe400078ec0ff */
[C---:B------:R-:W-:Y:S02]  /*110d0*/  IADD3 R41, P3, R20.reuse, 0x7000, RZ ;  /* 0x0000700014297810 */ /* 0x040fe40007f7e0ff */
[----:B------:R-:W-:-:S02]  /*110e0*/  IADD3 R25, P5, R20, 0x3000, RZ ;  /* 0x0000300014197810 */ /* 0x000fc40007fbe0ff */
[----:B------:R-:W-:Y:S01]  /*110f0*/  LOP3.LUT R28, R28, R29, RZ, 0x3c, !PT ;  /* 0x0000001d1c1c7212 */ /* 0x000fe200078e3cff */
[----:B------:R-:W-:Y:S01]  /*11100*/  IMAD.X R29, RZ, RZ, R21, P0 ;  /* 0x000000ffff1d7224 */ /* 0x000fe200000e0615 */
[----:B------:R-:W-:Y:S02]  /*11110*/  SHF.R.U64 R36, R36, 0x3, RZ ;  /* 0x0000000324247819 */ /* 0x000fe400000012ff */
[----:B------:R-:W-:Y:S02]  /*11120*/  IADD3 R49, P0, R20, 0x9000, RZ ;  /* 0x0000900014317810 */ /* 0x000fe40007f1e0ff */
[----:B------:R-:W-:Y:S02]  /*11130*/  LOP3.LUT R40, R41, 0x380, RZ, 0xc0, !PT ;  /* 0x0000038029287812 */ /* 0x000fe400078ec0ff */
[----:B------:R-:W-:Y:S02]  /*11140*/  LEA.HI R26, R26, R30, RZ, 0x7 ;  /* 0x0000001e1a1a7211 */ /* 0x000fe400078f38ff */
[----:B------:R-:W-:-:S02]  /*11150*/  LOP3.LUT R24, R25, 0x380, RZ, 0xc0, !PT ;  /* 0x0000038019187812 */ /* 0x000fc400078ec0ff */
[----:B------:R-:W-:Y:S02]  /*11160*/  LOP3.LUT R32, R33, 0x380, RZ, 0xc0, !PT ;  /* 0x0000038021207812 */ /* 0x000fe400078ec0ff */
[----:B------:R-:W-:Y:S01]  /*11170*/  LOP3.LUT R36, R36, R37, RZ, 0x3c, !PT ;  /* 0x0000002524247212 */ /* 0x000fe200078e3cff */
[----:B------:R-:W-:Y:S01]  /*11180*/  IMAD.X R37, RZ, RZ, R21, P2 ;  /* 0x000000ffff257224 */ /* 0x000fe200010e0615 */
[----:B------:R-:W-:Y:S02]  /*11190*/  LOP3.LUT R48, R49, 0x380, RZ, 0xc0, !PT ;  /* 0x0000038031307812 */ /* 0x000fe400078ec0ff */
[----:B------:R-:W-:Y:S02]  /*111a0*/  SHF.R.U64 R40, R40, 0x3, RZ ;  /* 0x0000000328287819 */ /* 0x000fe400000012ff */
[----:B------:R-:W-:Y:S02]  /*111b0*/  IADD3 R57, P2, R20, 0xb000, RZ ;  /* 0x0000b00014397810 */ /* 0x000fe40007f5e0ff */
[----:B------:R-:W-:-:S02]  /*111c0*/  LOP3.LUT R26, R26, 0xffffff80, RZ, 0xc0, !PT ;  /* 0xffffff801a1a7812 */ /* 0x000fc400078ec0ff */
[----:B------:R-:W-:Y:S02]  /*111d0*/  SHF.R.U64 R24, R24, 0x3, RZ ;  /* 0x0000000318187819 */ /* 0x000fe400000012ff */
[----:B------:R-:W-:Y:S01]  /*111e0*/  SHF.R.U64 R32, R32, 0x3, RZ ;  /* 0x0000000320207819 */ /* 0x000fe200000012ff */
[----:B------:R-:W-:Y:S01]  /*111f0*/  IMAD.IADD R26, R30, 0x1, -R26 ;  /* 0x000000011e1a7824 */ /* 0x000fe200078e0a1a */
[----:B------:R-:W-:Y:S02]  /*11200*/  SHF.R.U64 R48, R48, 0x3, RZ ;  /* 0x0000000330307819 */ /* 0x000fe400000012ff */
[----:B------:R-:W-:Y:S01]  /*11210*/  LOP3.LUT R40, R40, R41, RZ, 0x3c, !PT ;  /* 0x0000002928287212 */ /* 0x000fe200078e3cff */
[--C-:B------:R-:W-:Y:S01]  /*11220*/  IMAD.X R41, RZ, RZ, R21.reuse, P3 ;  /* 0x000000ffff297224 */ /* 0x100fe200018e0615 */
[----:B------:R-:W-:Y:S02]  /*11230*/  LOP3.LUT R56, R57, 0x380, RZ, 0xc0, !PT ;  /* 0x0000038039387812 */ /* 0x000fe400078ec0ff */
[----:B------:R-:W-:Y:S01]  /*11240*/  LOP3.LUT R24, R24, R25, RZ, 0x3c, !PT ;  /* 0x0000001918187212 */ /* 0x000fe200078e3cff */
[--C-:B------:R-:W-:Y:S01]  /*11250*/  IMAD.X R25, RZ, RZ, R21.reuse, P5 ;  /* 0x000000ffff197224 */ /* 0x100fe200028e0615 */
[----:B------:R-:W-:Y:S01]  /*11260*/  LOP3.LUT R32, R32, R33, RZ, 0x3c, !PT ;  /* 0x0000002120207212 */ /* 0x000fe200078e3cff */
[----:B------:R-:W-:Y:S01]  /*11270*/  IMAD.X R33, RZ, RZ, R21, P4 ;  /* 0x000000ffff217224 */ /* 0x000fe200020e0615 */
[----:B------:R-:W-:-:S02]  /*11280*/  IADD3 R61, P3, R20, 0xc000, RZ ;  /* 0x0000c000143d7810 */ /* 0x000fc40007f7e0ff */
[C---:B------:R-:W-:Y:S02]  /*11290*/  IADD3 R45, P5, R20.reuse, 0x8000, RZ ;  /* 0x00008000142d7810 */ /* 0x040fe40007fbe0ff */
[----:B------:R-:W-:Y:S02]  /*112a0*/  IADD3 R53, P4, R20, 0xa000, RZ ;  /* 0x0000a00014357810 */ /* 0x000fe40007f9e0ff */
[----:B------:R-:W-:Y:S01]  /*112b0*/  LOP3.LUT R48, R48, R49, RZ, 0x3c, !PT ;  /* 0x0000003130307212 */ /* 0x000fe200078e3cff */
[----:B------:R-:W-:Y:S01]  /*112c0*/  IMAD.X R49, RZ, RZ, R21, P0 ;  /* 0x000000ffff317224 */ /* 0x000fe200000e0615 */
[----:B------:R-:W-:Y:S02]  /*112d0*/  SHF.R.U64 R56, R56, 0x3, RZ ;  /* 0x0000000338387819 */ /* 0x000fe400000012ff */
[----:B------:R-:W-:Y:S02]  /*112e0*/  LOP3.LUT R60, R61, 0x380, RZ, 0xc0, !PT ;  /* 0x000003803d3c7812 */ /* 0x000fe400078ec0ff */
[----:B------:R-:W-:-:S02]  /*112f0*/  LOP3.LUT P0, RZ, R26, 0x3, RZ, 0xc0, !PT ;  /* 0x000000031aff7812 */ /* 0x000fc4000780c0ff */
[----:B------:R-:W-:Y:S02]  /*11300*/  LOP3.LUT R44, R45, 0x380, RZ, 0xc0, !PT ;  /* 0x000003802d2c7812 */ /* 0x000fe400078ec0ff */
[----:B------:R-:W-:Y:S02]  /*11310*/  LOP3.LUT R52, R53, 0x380, RZ, 0xc0, !PT ;  /* 0x0000038035347812 */ /* 0x000fe400078ec0ff */
[----:B------:R-:W-:Y:S01]  /*11320*/  LOP3.LUT R56, R56, R57, RZ, 0x3c, !PT ;  /* 0x0000003938387212 */ /* 0x000fe200078e3cff */
[----:B------:R-:W-:Y:S01]  /*11330*/  IMAD.X R57, RZ, RZ, R21, P2 ;  /* 0x000000ffff397224 */ /* 0x000fe200010e0615 */
[----:B------:R-:W-:Y:S02]  /*11340*/  SHF.R.U64 R60, R60, 0x3, RZ ;  /* 0x000000033c3c7819 */ /* 0x000fe400000012ff */
[----:B------:R-:W-:Y:S02]  /*11350*/  SHF.R.U64 R44, R44, 0x3, RZ ;  /* 0x000000032c2c7819 */ /* 0x000fe400000012ff */
[----:B------:R-:W-:-:S02]  /*11360*/  SHF.R.U64 R52, R52, 0x3, RZ ;  /* 0x0000000334347819 */ /* 0x000fc400000012ff */
[----:B------:R-:W-:Y:S01]  /*11370*/  LOP3.LUT R60, R60, R61, RZ, 0x3c, !PT ;  /* 0x0000003d3c3c7212 */ /* 0x000fe200078e3cff */
[--C-:B------:R-:W-:Y:S01]  /*11380*/  IMAD.X R61, RZ, RZ, R21.reuse, P3 ;  /* 0x000000ffff3d7224 */ /* 0x100fe200018e0615 */
[----:B------:R-:W-:Y:S01]  /*11390*/  LOP3.LUT R44, R44, R45, RZ, 0x3c, !PT ;  /* 0x0000002d2c2c7212 */ /* 0x000fe200078e3cff */
[--C-:B------:R-:W-:Y:S01]  /*113a0*/  IMAD.X R45, RZ, RZ, R21.reuse, P5 ;  /* 0x000000ffff2d7224 */ /* 0x100fe200028e0615 */
[----:B------:R-:W-:Y:S01]  /*113b0*/  LOP3.LUT R52, R52, R53, RZ, 0x3c, !PT ;  /* 0x0000003534347212 */ /* 0x000fe200078e3cff */
[--C-:B------:R-:W-:Y:S01]  /*113c0*/  IMAD.X R53, RZ, RZ, R21.reuse, P4 ;  /* 0x000000ffff357224 */ /* 0x100fe200020e0615 */
[C---:B------:R-:W-:Y:S02]  /*113d0*/  IADD3 R11, P3, R20.reuse, 0xf000, RZ ;  /* 0x0000f000140b7810 */ /* 0x040fe40007f7e0ff */
[C---:B------:R-:W-:Y:S02]  /*113e0*/  IADD3 R65, P5, R20.reuse, 0xd000, RZ ;  /* 0x0000d00014417810 */ /* 0x040fe40007fbe0ff */
[C---:B------:R-:W-:Y:S01]  /*113f0*/  IADD3 R69, P4, R20.reuse, 0xe000, RZ ;  /* 0x0000e00014457810 */ /* 0x040fe20007f9e0ff */
[----:B------:R-:W-:Y:S01]  /*11400*/  IMAD.X R73, RZ, RZ, R21, P3 ;  /* 0x000000ffff497224 */ /* 0x000fe200018e0615 */
[----:B------:R-:W-:-:S02]  /*11410*/  LOP3.LUT R15, R20, 0x380, RZ, 0xc0, !PT ;  /* 0x00000380140f7812 */ /* 0x000fc400078ec0ff */
[----:B----4-:R-:W-:Y:S02]  /*11420*/  LOP3.LUT R4, R11, 0x380, RZ, 0xc0, !PT ;  /* 0x000003800b047812 */ /* 0x010fe400078ec0ff */
[----:B------:R-:W-:Y:S02]  /*11430*/  LOP3.LUT R64, R65, 0x380, RZ, 0xc0, !PT ;  /* 0x0000038041407812 */ /* 0x000fe400078ec0ff */
[----:B------:R-:W-:Y:S02]  /*11440*/  LOP3.LUT R68, R69, 0x380, RZ, 0xc0, !PT ;  /* 0x0000038045447812 */ /* 0x000fe400078ec0ff */
        /* <DEDUP_REMOVED lines=8> */
[----:B------:R-:W-:Y:S01]  /*114d0*/  IMAD.X R69, RZ, RZ, R21, P4 ;  /* 0x000000ffff457224 */ /* 0x000fe200020e0615 */
[----:B------:R-:W-:Y:S01]  /*114e0*/  LOP3.LUT R72, R4, R11, RZ, 0x3c, !PT ;  /* 0x0000000b04487212 */ /* 0x000fe200078e3cff */
[----:B------:R-:W-:Y:S01]  /*114f0*/  IMAD.IADD R85, R235, 0x1, R210 ;  /* 0x00000001eb557824 */ /* 0x000fe200078e02d2 */
        /* <DEDUP_REMOVED lines=8> */
[----:B------:R-:W-:-:S07]  /*11580*/  ISETP.GE.OR P0, PT, R5, R78, P0 ;  /* 0x0000004e0500720c */ /* 0x000fce0000706670 */
[----:B0-----:R-:W-:Y:S06]  /*11590*/  @!P2 ST.E desc[UR40][R50.64], R7 ;  /* 0x000000073200a985 */ /* 0x001fec000c101928 */
[----:B-1----:R0:W-:Y:S04]  /*115a0*/  @!P0 ST.E desc[UR40][R54.64], R6 ;  /* 0x0000000636008985 */ /* 0x0021e8000c101928 */
[----:B------:R-:W5:Y:S04]  /*115b0*/  LD.E.128 R8, desc[UR40][R8.64] ;  /* 0x0000002808087980 */ /* 0x000f68000c101d00 */
        /* <DEDUP_REMOVED lines=14> */
[----:B------:R-:W-:Y:S01]  /*116a0*/  IMAD.IADD R80, R210, 0x1, R77 ;  /* 0x00000001d2507824 */ /* 0x000fe200078e024d */
[----:B------:R-:W5:Y:S01]  /*116b0*/  LD.E.128 R44, desc[UR40][R44.64] ;  /* 0x000000282c2c7980 */ /* 0x000f62000c101d00 */
[C---:B------:R-:W-:Y:S02]  /*116c0*/  IMAD R3, R226.reuse, UR5, R3 ;  /* 0x00000005e2037c24 */ /* 0x040fe4000f8e0203 */
[----:B------:R-:W-:Y:S01]  /*116d0*/  IMAD.WIDE.U32 R20, R226, UR4, R20 ;  /* 0x00000004e2147c25 */ /* 0x000fe2000f8e0014 */
[----:B------:R-:W-:Y:S01]  /*116e0*/  ULDC.64 UR4, c[0x0][0xaf0] ;  /* 0x0002bc0000047ab9 */ /* 0x000fe20000000a00 */
[----:B------:R-:W5:Y:S02]  /*116f0*/  LD.E.128 R48, desc[UR40][R48.64] ;  /* 0x0000002830307980 */ /* 0x000f64000c101d00 */
[----:B------:R-:W-:Y:S02]  /*11700*/  @P1 IMAD.HI.U32 R76, R80, R79, RZ ;  /* 0x0000004f504c1227 */ /* 0x000fe400078e00ff */
[----:B------:R-:W5:Y:S02]  /*11710*/  LD.E.128 R52, desc[UR40][R52.64] ;  /* 0x0000002834347980 */ /* 0x000f64000c101d00 */
[----:B------:R-:W-:-:S02]  /*11720*/  IMAD.IADD R21, R21, 0x1, R3 ;  /* 0x0000000115157824 */ /* 0x000fc400078e0203 */
[----:B------:R-:W-:Y:S01]  /*11730*/  IMAD.MOV.U32 R3, RZ, RZ, R80 ;  /* 0x000000ffff037224 */ /* 0x000fe200078e0050 */
[----:B--2---:R-:W-:Y:S01]  /*11740*/  @P1 SHF.R.U32.HI R3, RZ, R81, R76 ;  /* 0x00000051ff031219 */ /* 0x004fe2000001164c */
[----:B------:R-:W-:Y:S01]  /*11750*/  IMAD R77, R236, UR4, RZ ;  /* 0x00000004ec4d7c24 */ /* 0x000fe2000f8e02ff */
[----:B------:R-:W5:Y:S01]  /*11760*/  LD.E.128 R56, desc[UR40][R56.64] ;  /* 0x0000002838387980 */ /* 0x000f62000c101d00 */
[C---:B------:R-:W-:Y:S01]  /*11770*/  IMAD.WIDE.U32 R20, R230.reuse, UR4, R20 ;  /* 0x00000004e6147c25 */ /* 0x040fe2000f8e0014 */
[----:B------:R-:W-:Y:S02]  /*11780*/  SHF.R.S32.HI R76, RZ, 0x1f, R3 ;  /* 0x0000001fff4c7819 */ /* 0x000fe40000011403 */
        /* <DEDUP_REMOVED lines=8> */
[----:B------:R-:W-:-:S03]  /*11810*/  IMAD R76, R76, UR4, RZ ;  /* 0x000000044c4c7c24 */ /* 0x000fc6000f8e02ff */
        /* <DEDUP_REMOVED lines=8> */
[C---:B------:R-:W-:Y:S02]  /*118a0*/  IMAD R79, R3.reuse, UR5, R76 ;  /* 0x00000005034f7c24 */ /* 0x040fe4000f8e024c */
[----:B------:R-:W-:Y:S01]  /*118b0*/  IMAD.WIDE.U32 R20, R3, UR4, R20 ;  /* 0x0000000403147c25 */ /* 0x000fe2000f8e0014 */
[----:B------:R-:W-:-:S03]  /*118c0*/  ULDC.64 UR4, c[0x0][0xad8] ;  /* 0x0002b60000047ab9 */ /* 0x000fc60000000a00 */
[----:B------:R-:W-:Y:S02]  /*118d0*/  IMAD.IADD R21, R21, 0x1, R79 ;  /* 0x0000000115157824 */ /* 0x000fe400078e024f */
[----:B------:R-:W-:Y:S02]  /*118e0*/  IMAD R0, R0, UR4, RZ ;  /* 0x0000000400007c24 */ /* 0x000fe4000f8e02ff */
[----:B------:R-:W-:Y:S01]  /*118f0*/  IMAD.WIDE.U32 R20, R77, UR4, R20 ;  /* 0x000000044d147c25 */ /* 0x000fe2000f8e0014 */
[----:B------:R-:W-:-:S03]  /*11900*/  ISETP.GE.AND P2, PT, R85, R78, PT ;  /* 0x0000004e5500720c */ /* 0x000fc60003f46270 */
[----:B------:R-:W-:Y:S01]  /*11910*/  IMAD R79, R77, UR5, R0 ;  /* 0x000000054d4f7c24 */ /* 0x000fe2000f8e0200 */
[----:B------:R-:W-:Y:S01]  /*11920*/  ULDC.64 UR4, c[0x0][0xa80] ;  /* 0x0002a00000047ab9 */ /* 0x000fe20000000a00 */
[----:B------:R-:W-:Y:S02]  /*11930*/  VIADD R0, R18, 0x22820 ;  /* 0x0002282012007836 */ /* 0x000fe40000000000 */
[----:B------:R-:W-:Y:S01]  /*11940*/  IMAD.IADD R21, R21, 0x1, R79 ;  /* 0x0000000115157824 */ /* 0x000fe200078e024f */
[C---:B------:R-:W-:Y:S01]  /*11950*/  LEA R79, P3, R20.reuse, UR4, 0x1 ;  /* 0x00000004144f7c11 */ /* 0x040fe2000f8608ff */
[----:B------:R-:W-:Y:S01]  /*11960*/  VIADD R3, R85, 0x20 ;  /* 0x0000002055037836 */ /* 0x000fe20000000000 */
[----:B------:R-:W-:Y:S02]  /*11970*/  PRMT R0, RZ, 0x654, R0 ;  /* 0x00000654ff007816 */ /* 0x000fe40000000000 */
[----:B------:R-:W-:Y:S02]  /*11980*/  LEA.HI.X R84, R20, UR5, R21, 0x1, P3 ;  /* 0x0000000514547c11 */ /* 0x000fe400098f0c15 */
[-C--:B------:R-:W-:Y:S01]  /*11990*/  ISETP.GE.AND P1, PT, R3, R78.reuse, PT ;  /* 0x0000004e0300720c */ /* 0x080fe20003f26270 */
[----:B------:R-:W-:Y:S01]  /*119a0*/  VIADD R3, R85, 0x40 ;  /* 0x0000004055037836 */ /* 0x000fe20000000000 */
[----:B0-----:R0:W-:Y:S01]  /*119b0*/  SYNCS.ARRIVE.TRANS64.RED.A1T0 RZ, [R0+URZ], RZ ;  /* 0x000000ff00ff79a7 */ /* 0x0011e2000810043f */
[----:B------:R1:W2:Y:S03]  /*119c0*/  SHFL.IDX PT, R82, R79, RZ, 0x181f ;  /* 0x00181fff4f527589 */ /* 0x0002a600000e0000 */
[----:B------:R-:W-:Y:S01]  /*119d0*/  ISETP.GE.AND P0, PT, R3, R78, PT ;  /* 0x0000004e0300720c */ /* 0x000fe20003f06270 */
[----:B0-----:R1:W0:Y:S01]  /*119e0*/  SHFL.IDX PT, R0, R84, RZ, 0x181f ;  /* 0x00181fff54007589 */ /* 0x00122200000e0000 */
[----:B------:R-:W-:Y:S11]  /*119f0*/  @P2 BRA `(.L_x_4980) ;  /* 0x0000000000442947 */ /* 0x000ff60003800000 */
        /* <DEDUP_REMOVED lines=17> */
.L_x_4980:
[----:B------:R-:W-:Y:S05]  /*11b10*/  BSYNC B1 ;  /* 0x0000000000017941 */ /* 0x000fea0003800000 */
.L_x_4979:
        /* <DEDUP_REMOVED lines=21> */
.L_x_4982:
[----:B------:R-:W-:Y:S05]  /*11c70*/  BSYNC B1 ;  /* 0x0000000000017941 */ /* 0x000fea0003800000 */
.L_x_4981:
        /* <DEDUP_REMOVED lines=21> */
.L_x_4984:
[----:B------:R-:W-:Y:S05]  /*11dd0*/  BSYNC B1 ;  /* 0x0000000000017941 */ /* 0x000fea0003800000 */
.L_x_4983:
        /* <DEDUP_REMOVED lines=24> */
.L_x_4977:
        /* <DEDUP_REMOVED lines=10> */
[----:B------:R3:W5:Y:S09]  /*12000*/  @P0 LDG.E R0, desc[UR40][R4.64] ;  /* 0x0000002804000981 */ /* 0x000772000c1e1900 */
[----:B------:R-:W-:Y:S01]  /*12010*/  @P1 IADD3 R228, P2, R228, UR4, RZ ;  /* 0x00000004e4e41c10 */ /* 0x000fe2000ff5e0ff */
[----:B------:R-:W-:-:S02]  /*12020*/  ULDC UR4, c[0x0][0xa88] ;  /* 0x0002a20000047ab9 */ /* 0x000fc40000000800 */
[----:B------:R-:W-:Y:S01]  /*12030*/  IMAD.U32 R8, RZ, RZ, UR4 ;  /* 0x00000004ff087e24 */ /* 0x000fe2000f8e00ff */
[----:B------:R-:W-:-:S05]  /*12040*/  @P1 IADD3.X R229, R229, UR5, RZ, P2, !PT ;  /* 0x00000005e5e51c10 */ /* 0x000fca00097fe4ff */
[----:B------:R3:W5:Y:S01]  /*12050*/  @P1 LDG.E R8, desc[UR40][R228.64] ;  /* 0x00000028e4081981 */ /* 0x000762000c1e1900 */
[----:B--2---:R-:W-:Y:S01]  /*12060*/  ISETP.NE.AND P2, PT, R25, 0x1, PT ;  /* 0x000000011900780c */ /* 0x004fe20003f45270 */
[----:B------:R-:W2:-:S12]  /*12070*/  S2R R3, SR_TID.X ;  /* 0x0000000000037919 */ /* 0x000e980000002100 */
[----:B------:R-:W4:Y:S01]  /*12080*/  @P2 LDC R27, c[0x0][0xbec] ;  /* 0x0002fb00ff1b2b82 */ /* 0x000f220000000800 */
[----:B--2---:R-:W-:-:S05]  /*12090*/  VIADD R3, R3, 0xffffff80 ;  /* 0xffffff8003037836 */ /* 0x004fca0000000000 */
[----:B------:R-:W-:Y:S01]  /*120a0*/  ISETP.GE.AND P3, PT, R3, 0x80, PT ;  /* 0x000000800300780c */ /* 0x000fe20003f66270 */
[----:B---3--:R-:W-:-:S12]  /*120b0*/  @P1 BRA `(.L_x_4986) ;  /* 0x0000000000101947 */ /* 0x008fd80003800000 */
[----:B------:R-:W-:Y:S05]  /*120c0*/  @!P0 BRA `(.L_x_4986) ;  /* 0x00000000000c8947 */ /* 0x000fea0003800000 */
[----:B------:R-:W2:Y:S04]  /*120d0*/  LDG.E R3, desc[UR40][R4.64] ;  /* 0x0000002804037981 */ /* 0x000ea8000c1e1900 */
[----:B-----5:R-:W2:Y:S02]  /*120e0*/  LDG.E R8, desc[UR40][R4.64+0x4] ;  /* 0x0000042804087981 */ /* 0x020ea4000c1e1900 */
[----:B--2---:R-:W-:-:S07]  /*120f0*/  IMAD.IADD R8, R8, 0x1, -R3 ;  /* 0x0000000108087824 */ /* 0x004fce00078e0a03 */
.L_x_4986:
[----:B------:R-:W-:Y:S01]  /*12100*/  BSSY B1, `(.L_x_4987) ;  /* 0x000002d000017945 */ /* 0x000fe20003800000 */
[----:B------:R-:W-:Y:S02]  /*12110*/  SHF.R.S32.HI R12, RZ, 0x1f, R226 ;  /* 0x0000001fff0c7819 */ /* 0x000fe400000114e2 */
[----:B------:R-:W-:Y:S02]  /*12120*/  SEL R13, R230, RZ, !P0 ;  /* 0x000000ffe60d7207 */ /* 0x000fe40004000000 */
[----:B------:R-:W-:Y:S02]  /*12130*/  SEL R236, R236, RZ, !P0 ;  /* 0x000000ffecec7207 */ /* 0x000fe40004000000 */
[----:B-----5:R-:W-:Y:S01]  /*12140*/  SHF.R.S32.HI R11, RZ, 0x1f, R0 ;  /* 0x0000001fff0b7819 */ /* 0x020fe20000011400 */
[----:B------:R-:W-:Y:S06]  /*12150*/  @P3 BRA `(.L_x_4988) ;  /* 0x00000000009c3947 */ /* 0x000fec0003800000 */
[----:B------:R-:W2:Y:S01]  /*12160*/  S2R R5, SR_TID.X ;  /* 0x0000000000057919 */ /* 0x000ea20000002100 */
[----:B------:R-:W3:Y:S02]  /*12170*/  LDC R9, c[0x0][0xbe8] ;  /* 0x0002fa00ff097b82 */ /* 0x000ee40000000800 */
[----:B---3--:R-:W-:Y:S01]  /*12180*/  IMAD R3, R8, R9, RZ ;  /* 0x0000000908037224 */ /* 0x008fe200078e02ff */
[----:B--2---:R-:W-:-:S04]  /*12190*/  IADD3 R10, R210, -0x80, R5 ;  /* 0xffffff80d20a7810 */ /* 0x004fc80007ffe005 */
        /* <DEDUP_REMOVED lines=9> */
[----:B------:R-:W2:Y:S01]  /*12230*/  @P0 LDC R15, c[0x0][0xbec] ;  /* 0x0002fb00ff0f0b82 */ /* 0x000ea20000000800 */
[----:B------:R-:W-:Y:S01]  /*12240*/  IMAD R7, R226, UR5, R7 ;  /* 0x00000005e2077c24 */ /* 0x000fe2000f8e0207 */
[----:B------:R-:W-:-:S03]  /*12250*/  ULDC.64 UR4, c[0x0][0xb98] ;  /* 0x0002e60000047ab9 */ /* 0x000fc60000000a00 */
[----:B------:R-:W-:-:S03]  /*12260*/  IMAD.IADD R5, R5, 0x1, R7 ;  /* 0x0000000105057824 */ /* 0x000fc600078e0207 */
[----:B------:R-:W3:Y:S01]  /*12270*/  @P0 LDC R21, c[0x0][0xbf0] ;  /* 0x0002fc00ff150b82 */ /* 0x000ee20000000800 */
[----:B------:R-:W-:-:S04]  /*12280*/  IMAD.WIDE.U32 R4, R13, UR4, R4 ;  /* 0x000000040d047c25 */ /* 0x000fc8000f8e0004 */
[----:B--2---:R-:W-:-:S05]  /*12290*/  @P0 IMAD.HI.U32 R6, R10, R15, RZ ;  /* 0x0000000f0a060227 */ /* 0x004fca00078e00ff */
[----:B---3--:R-:W-:Y:S01]  /*122a0*/  @P0 SHF.R.U32.HI R3, RZ, R21, R6 ;  /* 0x00000015ff030219 */ /* 0x008fe20000011606 */
        /* <DEDUP_REMOVED lines=18> */
.L_x_4988:
[----:B------:R-:W-:Y:S05]  /*123d0*/  BSYNC B1 ;  /* 0x0000000000017941 */ /* 0x000fea0003800000 */
.L_x_4987:
[----:B------:R-:W3:Y:S01]  /*123e0*/  @P2 LDC R9, c[0x0][0xbf0] ;  /* 0x0002fc00ff092b82 */ /* 0x000ee20000000800 */
[----:B------:R-:W-:Y:S01]  /*123f0*/  ULDC.64 UR4, c[0x0][0xaa0] ;  /* 0x0002a80000047ab9 */ /* 0x000fe20000000a00 */
[----:B--2---:R-:W-:Y:S02]  /*12400*/  IMAD R7, R224, 0x20, R235 ;  /* 0x00000020e0077824 */ /* 0x004fe400078e02eb */
[----:B------:R-:W-:Y:S02]  /*12410*/  IMAD R3, R11, UR4, RZ ;  /* 0x000000040b037c24 */ /* 0x000fe4000f8e02ff */
[----:B------:R-:W-:-:S04]  /*12420*/  IMAD.WIDE.U32 R4, R0, UR4, RZ ;  /* 0x0000000400047c25 */ /* 0x000fc8000f8e00ff */
[----:B------:R-:W-:Y:S01]  /*12430*/  IMAD R3, R0, UR5, R3 ;  /* 0x0000000500037c24 */ /* 0x000fe2000f8e0203 */
[----:B------:R-:W-:Y:S01]  /*12440*/  ULDC.64 UR4, c[0x0][0xae8] ;  /* 0x0002ba0000047ab9 */ /* 0x000fe20000000a00 */
[----:B------:R-:W-:Y:S02]  /*12450*/  IMAD.IADD R10, R210, 0x1, R7 ;  /* 0x00000001d20a7824 */ /* 0x000fe400078e0207 */
[----:B------:R-:W-:Y:S02]  /*12460*/  IMAD.IADD R5, R5, 0x1, R3 ;  /* 0x0000000105057824 */ /* 0x000fe400078e0203 */
[----:B------:R-:W-:Y:S02]  /*12470*/  IMAD R3, R12, UR4, RZ ;  /* 0x000000040c037c24 */ /* 0x000fe4000f8e02ff */
[----:B----4-:R-:W-:-:S04]  /*12480*/  @P2 IMAD.HI.U32 R0, R10, R27, RZ ;  /* 0x0000001b0a002227 */ /* 0x010fc800078e00ff */
[C---:B------:R-:W-:Y:S02]  /*12490*/  IMAD R7, R226.reuse, UR5, R3 ;  /* 0x00000005e2077c24 */ /* 0x040fe4000f8e0203 */
[----:B------:R-:W-:Y:S01]  /*124a0*/  IMAD.WIDE.U32 R4, R226, UR4, R4 ;  /* 0x00000004e2047c25 */ /* 0x000fe2000f8e0004 */
[----:B------:R-:W-:-:S03]  /*124b0*/  ULDC.64 UR4, c[0x0][0xaf0] ;  /* 0x0002bc0000047ab9 */ /* 0x000fc60000000a00 */
[----:B------:R-:W-:Y:S01]  /*124c0*/  IMAD.MOV.U32 R3, RZ, RZ, R10 ;  /* 0x000000ffff037224 */ /* 0x000fe200078e000a */
[----:B---3--:R-:W-:Y:S01]  /*124d0*/  @P2 SHF.R.U32.HI R3, RZ, R9, R0 ;  /* 0x00000009ff032219 */ /* 0x008fe20000011600 */
        /* <DEDUP_REMOVED lines=26> */
.L_x_5193:
        /* <DEDUP_REMOVED lines=26> */
.L_x_4991:
[----:B------:R-:W-:Y:S05]  /*12820*/  BSYNC B1 ;  /* 0x0000000000017941 */ /* 0x000fea0003800000 */
.L_x_4990:
[----:B------:R-:W-:-:S03]  /*12830*/  UMOV UR4, 0xffffffff ;  /* 0xffffffff00047882 */ /* 0x000fc60000000000 */
[----:B------:R-:W-:Y:S05]  /*12840*/  BRA.DIV UR4, `(.L_x_4992) ;  /* 0x0000008e04c47947 */ /* 0x000fea000b800000 */
[----:B---3--:R3:W0:Y:S04]  /*12850*/  SHFL.IDX PT, R0, R4, 0x1, 0x181f ;  /* 0x00381f0004007f89 */ /* 0x00862800000e0000 */
[----:B----4-:R3:W4:Y:S02]  /*12860*/  SHFL.IDX PT, R14, R3, 0x1, 0x181f ;  /* 0x00381f00030e7f89 */ /* 0x01072400000e0000 */
.L_x_5197:
        /* <DEDUP_REMOVED lines=25> */
.L_x_4994:
[----:B------:R-:W-:Y:S05]  /*12a00*/  BSYNC B1 ;  /* 0x0000000000017941 */ /* 0x000fea0003800000 */
.L_x_4993:
[----:B------:R-:W-:-:S03]  /*12a10*/  UMOV UR4, 0xffffffff ;  /* 0xffffffff00047882 */ /* 0x000fc60000000000 */
[----:B------:R-:W-:Y:S05]  /*12a20*/  BRA.DIV UR4, `(.L_x_4995) ;  /* 0x0000008e04947947 */ /* 0x000fea000b800000 */
[----:B0-----:R0:W0:Y:S04]  /*12a30*/  SHFL.IDX PT, R0, R4, 0x2, 0x181f ;  /* 0x00581f0004007f89 */ /* 0x00102800000e0000 */
[----:B----4-:R4:W0:Y:S02]  /*12a40*/  SHFL.IDX PT, R14, R3, 0x2, 0x181f ;  /* 0x00581f00030e7f89 */ /* 0x01082400000e0000 */
.L_x_5201:
        /* <DEDUP_REMOVED lines=25> */
.L_x_4997:
[----:B------:R-:W-:Y:S05]  /*12be0*/  BSYNC B1 ;  /* 0x0000000000017941 */ /* 0x000fea0003800000 */
.L_x_4996:
[----:B------:R-:W-:-:S03]  /*12bf0*/  UMOV UR4, 0xffffffff ;  /* 0xffffffff00047882 */ /* 0x000fc60000000000 */
[----:B------:R-:W-:Y:S05]  /*12c00*/  BRA.DIV UR4, `(.L_x_4998) ;  /* 0x0000008e04647947 */ /* 0x000fea000b800000 */
[----:B0-----:R0:W0:Y:S04]  /*12c10*/  SHFL.IDX PT, R0, R4, 0x3, 0x181f ;  /* 0x00781f0004007f89 */ /* 0x00102800000e0000 */
[----:B------:R0:W0:Y:S02]  /*12c20*/  SHFL.IDX PT, R14, R3, 0x3, 0x181f ;  /* 0x00781f00030e7f89 */ /* 0x00002400000e0000 */
.L_x_5205:
        /* <DEDUP_REMOVED lines=24> */
.L_x_4985:
[----:B------:R-:W-:Y:S05]  /*12db0*/  BSYNC B0 ;  /* 0x0000000000007941 */ /* 0x000fea0003800000 */
.L_x_4976:
[----:B------:R-:W-:Y:S02]  /*12dc0*/  ULDC UR4, c[0x0][0xc3c] ;  /* 0x00030f0000047ab9 */ /* 0x000fe40000000800 */
[----:B-1----:R-:W-:-:S13]  /*12dd0*/  ISETP.GE.AND P0, PT, R95, UR4, PT ;  /* 0x000000045f007c0c */ /* 0x002fda000bf06270 */
[----:B------:R-:W-:Y:S05]  /*12de0*/  @!P0 BRA `(.L_x_4999) ;  /* 0xfffffee000a88947 */ /* 0x000fea000383ffff */
[----:B------:R-:W-:Y:S05]  /*12df0*/  BRA `(.L_x_4852) ;  /* 0x0000007800a87947 */ /* 0x000fea0003800000 */
.L_x_4850:
[----:B------:R-:W-:-:S08]  /*12e00*/  NOP ;  /* 0x0000000000007918 */ /* 0x000fd00000000000 */
[----:B--2---:R-:W0:-:S00]  /*12e10*/  USETMAXREG.DEALLOC.CTAPOOL 0x18 ;  /* 0x00000018000079c8 */ /* 0x004e0000080e0500 */
        /* <DEDUP_REMOVED lines=16> */
.L_x_5000:
        /* <DEDUP_REMOVED lines=41> */
.L_x_5006:
        /* <DEDUP_REMOVED lines=12> */
.L_x_5005:
[----:B------:R-:W-:Y:S05]  /*13270*/  BSYNC B0 ;  /* 0x0000000000007941 */ /* 0x000fea0003800000 */
.L_x_5004:
        /* <DEDUP_REMOVED lines=21> */
.L_x_5002:
        /* <DEDUP_REMOVED lines=20> */
.L_x_5007:
        /* <DEDUP_REMOVED lines=56> */
.L_x_5003:
[----:B------:R-:W-:Y:S02]  /*13890*/  IMAD.MOV.U32 R17, RZ, RZ, RZ ;  /* 0x000000ffff117224 */ /* 0x000fe400078e00ff */
[----:B------:R-:W-:Y:S02]  /*138a0*/  IMAD.U32 R16, RZ, RZ, UR6 ;  /* 0x00000006ff107e24 */ /* 0x000fe4000f8e00ff */
[----:B------:R-:W-:-:S07]  /*138b0*/  IMAD.MOV.U32 R18, RZ, RZ, RZ ;  /* 0x000000ffff127224 */ /* 0x000fce00078e00ff */
.L_x_5008:
[----:B------:R-:W-:-:S13]  /*138c0*/  ISETP.NE.AND P0, PT, R0, RZ, PT ;  /* 0x000000ff0000720c */ /* 0x000fda0003f05270 */
[----:B------:R-:W1:Y:S01]  /*138d0*/  @!P0 S2R R3, SR_CgaCtaId ;  /* 0x0000000000038919 */ /* 0x000e620000008800 */
[----:B------:R-:W-:-:S04]  /*138e0*/  @!P0 MOV R0, 0x400 ;  /* 0x0000040000008802 */ /* 0x000fc80000000f00 */
[----:B-1----:R-:W-:-:S05]  /*138f0*/  @!P0 LEA R0, R3, R0, 0x18 ;  /* 0x0000000003008211 */ /* 0x002fca00078ec0ff */
[----:B------:R2:W-:Y:S01]  /*13900*/  @!P0 STS.128 [R0+0x228d0], R16 ;  /* 0x0228d01000008388 */ /* 0x0005e20000000c00 */
[----:B------:R-:W-:Y:S06]  /*13910*/  BAR.ARV 0x5, 0x180 ;  /* 0x0146000000007b1d */ /* 0x000fec0000002000 */
.L_x_5001:
        /* <DEDUP_REMOVED lines=32> */
.L_x_5149:
[----:B01--4-:R-:W0:Y:S02]  /*13b20*/  LDC.64 R2, c[0x0][0xc88] ;  /* 0x00032200ff027b82 */ /* 0x013e240000000a00 */
[----:B0-----:R-:W-:-:S05]  /*13b30*/  IMAD.WIDE R2, R19, 0x4, R2 ;  /* 0x0000000413027825 */ /* 0x001fca00078e0202 */
[----:B--2---:R-:W2:Y:S01]  /*13b40*/  LDG.E R13, desc[UR40][R2.64] ;  /* 0x00000028020d7981 */ /* 0x004ea2000c1e1900 */
[----:B------:R-:W-:Y:S05]  /*13b50*/  YIELD ;  /* 0x0000000000007946 */ /* 0x000fea0003800000 */
[----:B------:R-:W-:Y:S01]  /*13b60*/  ULDC.64 UR4, c[0x0][0xa28] ;  /* 0x00028a0000047ab9 */ /* 0x000fe20000000a00 */
[----:B------:R-:W-:Y:S01]  /*13b70*/  IMAD.MOV.U32 R0, RZ, RZ, RZ ;  /* 0x000000ffff007224 */ /* 0x000fe200078e00ff */
        /* <DEDUP_REMOVED lines=14> */
[----:B-----5:R1:W5:Y:S01]  /*13c60*/  @P0 LDG.E R0, desc[UR40][R2.64] ;  /* 0x0000002802000981 */ /* 0x020362000c1e1900 */
[----:B------:R-:W-:Y:S01]  /*13c70*/  ISETP.NE.AND.EX P2, PT, RZ, UR5, PT, P2 ;  /* 0x00000005ff007c0c */ /* 0x000fe2000bf45320 */
[----:B------:R-:W-:Y:S01]  /*13c80*/  IMAD.MOV.U32 R12, RZ, RZ, RZ ;  /* 0x000000ffff0c7224 */ /* 0x000fe200078e00ff */
[----:B------:R-:W-:Y:S01]  /*13c90*/  ISETP.NE.U32.AND P3, PT, RZ, UR10, PT ;  /* 0x0000000aff007c0c */ /* 0x000fe2000bf65070 */
[----:B------:R2:W-:Y:S01]  /*13ca0*/  STL [R1], R10 ;  /* 0x0000000a01007387 */ /* 0x0005e20000100800 */
[----:B------:R-:W-:-:S02]  /*13cb0*/  IADD3 R8, P5, R10, UR6, RZ ;  /* 0x000000060a087c10 */ /* 0x000fc4000ffbe0ff */
[C---:B0-----:R-:W-:Y:S01]  /*13cc0*/  IADD3 R4, P4, R10.reuse, UR4, RZ ;  /* 0x000000040a047c10 */ /* 0x041fe2000ff9e0ff */
[----:B------:R-:W-:Y:S01]  /*13cd0*/  STL [R1+0x20], R15 ;  /* 0x0000200f01007387 */ /* 0x000fe20000100800 */
[----:B------:R-:W-:Y:S02]  /*13ce0*/  ISETP.NE.AND.EX P3, PT, RZ, UR11, PT, P3 ;  /* 0x0000000bff007c0c */ /* 0x000fe4000bf65330 */
[----:B-1----:R-:W-:Y:S02]  /*13cf0*/  CS2R R2, SRZ ;  /* 0x0000000000027805 */ /* 0x002fe4000001ff00 */
[C---:B------:R-:W-:Y:S02]  /*13d00*/  IADD3.X R5, R15.reuse, UR5, RZ, P4, !PT ;  /* 0x000000050f057c10 */ /* 0x040fe4000a7fe4ff */
[----:B------:R-:W-:Y:S02]  /*13d10*/  IADD3 R6, P4, R10, UR8, RZ ;  /* 0x000000080a067c10 */ /* 0x000fe4000ff9e0ff */
[----:B------:R-:W-:Y:S01]  /*13d20*/  ISETP.NE.U32.AND P0, PT, RZ, UR6, PT ;  /* 0x00000006ff007c0c */ /* 0x000fe2000bf05070 */
[----:B------:R-:W3:Y:S01]  /*13d30*/  @P2 LDG.E R2, desc[UR40][R4.64] ;  /* 0x0000002804022981 */ /* 0x000ee2000c1e1900 */
[----:B------:R-:W-:Y:S01]  /*13d40*/  IADD3.X R7, R15, UR9, RZ, P4, !PT ;  /* 0x000000090f077c10 */ /* 0x000fe2000a7fe4ff */
[----:B------:R-:W-:Y:S01]  /*13d50*/  ULDC UR4, c[0x0][0x288] ;  /* 0x0000a20000047ab9 */ /* 0x000fe20000000800 */
[----:B------:R-:W-:-:S02]  /*13d60*/  ISETP.NE.U32.AND P1, PT, RZ, UR8, PT ;  /* 0x00000008ff007c0c */ /* 0x000fc4000bf25070 */
[----:B------:R-:W-:Y:S02]  /*13d70*/  ISETP.NE.AND.EX P0, PT, RZ, UR7, PT, P0 ;  /* 0x00000007ff007c0c */ /* 0x000fe4000bf05300 */
[----:B--2---:R-:W-:Y:S02]  /*13d80*/  @P3 IADD3 R10, P4, R10, UR10, RZ ;  /* 0x0000000a0a0a3c10 */ /* 0x004fe4000ff9e0ff */
[----:B------:R-:W-:Y:S02]  /*13d90*/  ISETP.NE.AND.EX P1, PT, RZ, UR9, PT, P1 ;  /* 0x00000009ff007c0c */ /* 0x000fe4000bf25310 */
[C---:B------:R-:W-:Y:S02]  /*13da0*/  @P3 IADD3.X R11, R15.reuse, UR11, RZ, P4, !PT ;  /* 0x0000000b0f0b3c10 */ /* 0x040fe4000a7fe4ff */
[----:B------:R-:W-:-:S05]  /*13db0*/  IADD3.X R9, R15, UR7, RZ, P5, !PT ;  /* 0x000000070f097c10 */ /* 0x000fca000affe4ff */
[----:B------:R0:W5:Y:S04]  /*13dc0*/  @P0 LDG.E R12, desc[UR40][R8.64] ;  /* 0x00000028080c0981 */ /* 0x000168000c1e1900 */
[----:B------:R0:W5:Y:S04]  /*13dd0*/  @P1 LDG.E R3, desc[UR40][R6.64] ;  /* 0x0000002806031981 */ /* 0x000168000c1e1900 */
[----:B---3--:R1:W-:Y:S02]  /*13de0*/  STL [R1+0x38], R2 ;  /* 0x0000380201007387 */ /* 0x0083e40000100800 */
[----:B-1----:R-:W-:Y:S01]  /*13df0*/  IMAD.U32 R2, RZ, RZ, UR4 ;  /* 0x00000004ff027e24 */ /* 0x002fe2000f8e00ff */
[----:B------:R-:W-:-:S05]  /*13e00*/  ULDC.64 UR4, c[0x0][0x418] ;  /* 0x0001060000047ab9 */ /* 0x000fca0000000a00 */
[----:B------:R-:W2:Y:S01]  /*13e10*/  @P3 LDG.E R2, desc[UR40][R10.64] ;  /* 0x000000280a023981 */ /* 0x000ea2000c1e1900 */
[----:B------:R-:W-:-:S03]  /*13e20*/  UISETP.NE.U32.AND UP0, UPT, UR4, URZ, UPT ;  /* 0x0000003f0400728c */ /* 0x000fc6000bf05070 */
[----:B------:R-:W-:Y:S01]  /*13e30*/  ULDC UR4, c[0x0][0x424] ;  /* 0x0001090000047ab9 */ /* 0x000fe20000000800 */
[----:B------:R-:W-:-:S03]  /*13e40*/  UISETP.NE.AND.EX UP0, UPT, UR5, URZ, UPT, UP0 ;  /* 0x0000003f0500728c */ /* 0x000fc6000bf05300 */
[----:B------:R-:W-:Y:S01]  /*13e50*/  ULDC UR5, c[0x0][0x2f0] ;  /* 0x0000bc0000057ab9 */ /* 0x000fe20000000800 */
[----:B------:R-:W-:Y:S01]  /*13e60*/  USEL UR4, UR4, 0x1, UP0 ;  /* 0x0000000104047887 */ /* 0x000fe20008000000 */
[----:B--2---:R1:W-:Y:S04]  /*13e70*/  STL [R1+0x3c], R2 ;  /* 0x00003c0201007387 */ /* 0x0043e80000100800 */
[----:B------:R0:W5:Y:S01]  /*13e80*/  LDL R14, [R1+0x3c] ;  /* 0x00003c00010e7983 */ /* 0x0001620000100800 */
[----:B------:R-:W-:-:S03]  /*13e90*/  UIMAD UR4, UR4, UR5, URZ ;  /* 0x00000005040472a4 */ /* 0x000fc6000f8e023f */
[----:B------:R-:W-:Y:S02]  /*13ea0*/  ULDC UR5, c[0x0][0x348] ;  /* 0x0000d20000057ab9 */ /* 0x000fe40000000800 */
[----:B-1----:R-:W-:Y:S02]  /*13eb0*/  IMAD.U32 R2, RZ, RZ, UR5 ;  /* 0x00000005ff027e24 */ /* 0x002fe4000f8e00ff */
[----:B------:R-:W-:Y:S01]  /*13ec0*/  IMAD.U32 R10, RZ, RZ, UR4 ;  /* 0x00000004ff0a7e24 */ /* 0x000fe2000f8e00ff */
[----:B0-----:R-:W-:Y:S06]  /*13ed0*/  @P3 BRA `(.L_x_5010) ;  /* 0x0000000000143947 */ /* 0x001fec0003800000 */
[----:B------:R-:W-:Y:S05]  /*13ee0*/  @!P2 BRA `(.L_x_5010) ;  /* 0x000000000010a947 */ /* 0x000fea0003800000 */
[----:B------:R-:W2:Y:S04]  /*13ef0*/  LDG.E R11, desc[UR40][R4.64] ;  /* 0x00000028040b7981 */ /* 0x000ea8000c1e1900 */
[----:B------:R-:W2:Y:S02]  /*13f00*/  LDG.E R4, desc[UR40][R4.64+0x4] ;  /* 0x0000042804047981 */ /* 0x000ea4000c1e1900 */
[----:B--2--5:R-:W-:-:S05]  /*13f10*/  IMAD.IADD R14, R4, 0x1, -R11 ;  /* 0x00000001040e7824 */ /* 0x024fca00078e0a0b */
[----:B------:R0:W-:Y:S02]  /*13f20*/  STL [R1+0x3c], R14 ;  /* 0x00003c0e01007387 */ /* 0x0001e40000100800 */
.L_x_5010:
[----:B-----5:R-:W-:Y:S01]  /*13f30*/  IMAD.IADD R4, R12, 0x1, R0 ;  /* 0x000000010c047824 */ /* 0x020fe200078e0200 */
[----:B------:R-:W-:Y:S01]  /*13f40*/  ULDC.64 UR4, c[0x0][0xa20] ;  /* 0x0002880000047ab9 */ /* 0x000fe20000000a00 */
[----:B------:R1:W-:Y:S01]  /*13f50*/  STL [R1+0x14], R13 ;  /* 0x0000140d01007387 */ /* 0x0003e20000100800 */
[----:B------:R-:W-:-:S03]  /*13f60*/  ISETP.NE.U32.AND P2, PT, RZ, UR4, PT ;  /* 0x00000004ff007c0c */ /* 0x000fc6000bf45070 */
[----:B------:R1:W-:Y:S01]  /*13f70*/  STL [R1+0x24], R4 ;  /* 0x0000240401007387 */ /* 0x0003e20000100800 */
[----:B------:R-:W-:-:S13]  /*13f80*/  ISETP.NE.AND.EX P2, PT, RZ, UR5, PT, P2 ;  /* 0x00000005ff007c0c */ /* 0x000fda000bf45320 */
[----:B-1----:R-:W-:Y:S05]  /*13f90*/  @!P2 BRA `(.L_x_5011) ;  /* 0x000000000014a947 */ /* 0x002fea0003800000 */
[----:B------:R-:W2:Y:S02]  /*13fa0*/  LDL R4, [R1] ;  /* 0x0000000001047983 */ /* 0x000ea40000100800 */
[----:B--2---:R-:W-:-:S04]  /*13fb0*/  IADD3 R10, P0, R4, UR4, RZ ;  /* 0x00000004040a7c10 */ /* 0x004fc8000ff1e0ff */
[----:B------:R-:W-:-:S05]  /*13fc0*/  IADD3.X R11, R15, UR5, RZ, P0, !PT ;  /* 0x000000050f0b7c10 */ /* 0x000fca00087fe4ff */
[----:B------:R1:W5:Y:S01]  /*13fd0*/  LDG.E R10, desc[UR40][R10.64] ;  /* 0x000000280a0a7981 */ /* 0x000362000c1e1900 */
[----:B------:R-:W-:Y:S05]  /*13fe0*/  BRA `(.L_x_5012) ;  /* 0x0000000000107947 */ /* 0x000fea0003800000 */
.L_x_5011:
[----:B------:R-:W-:Y:S05]  /*13ff0*/  @!P0 BRA `(.L_x_5012) ;  /* 0x00000000000c8947 */ /* 0x000fea0003800000 */
[----:B------:R-:W2:Y:S04]  /*14000*/  LDG.E R10, desc[UR40][R8.64] ;  /* 0x00000028080a7981 */ /* 0x000ea8000c1e1900 */
[----:B------:R-:W2:Y:S02]  /*14010*/  LDG.E R8, desc[UR40][R8.64+0x4] ;  /* 0x0000042808087981 */ /* 0x000ea4000c1e1900 */
[----:B--2---:R-:W-:-:S07]  /*14020*/  IMAD.IADD R10, R8, 0x1, -R10 ;  /* 0x00000001080a7824 */ /* 0x004fce00078e0a0a */
.L_x_5012:
[----:B------:R-:W2:Y:S01]  /*14030*/  @P1 LDG.E R4, desc[UR40][R6.64] ;  /* 0x0000002806041981 */ /* 0x000ea2000c1e1900 */
[----:B------:R-:W3:Y:S01]  /*14040*/  LDC R5, c[0x0][0x448] ;  /* 0x00011200ff057b82 */ /* 0x000ee20000000800 */
[----:B-----5:R-:W-:Y:S02]  /*14050*/  IMAD.IADD R0, R10, 0x1, -R0 ;  /* 0x000000010a007824 */ /* 0x020fe400078e0a00 */
[----:B------:R4:W2:Y:S01]  /*14060*/  @P1 LDG.E R6, desc[UR40][R6.64+0x4] ;  /* 0x0000042806061981 */ /* 0x0008a2000c1e1900 */
[----:B---3--:R-:W-:-:S13]  /*14070*/  ISETP.NE.AND P0, PT, R5, 0x1, PT ;  /* 0x000000010500780c */ /* 0x008fda0003f05270 */
[----:B----4-:R-:W3:Y:S01]  /*14080*/  @P0 LDC R7, c[0x0][0x450] ;  /* 0x00011400ff070b82 */ /* 0x010ee20000000800 */
[----:B------:R-:W-:Y:S01]  /*14090*/  BSSY B0, `(.L_x_5013) ;  /* 0x0000159000007945 */ /* 0x000fe20003800000 */
[----:B--2---:R-:W-:-:S06]  /*140a0*/  @P1 IMAD.IADD R2, R6, 0x1, -R4 ;  /* 0x0000000106021824 */ /* 0x004fcc00078e0a04 */
[----:B------:R-:W2:Y:S01]  /*140b0*/  @P0 LDC R6, c[0x0][0x44c] ;  /* 0x00011300ff060b82 */ /* 0x000ea20000000800 */
[----:B------:R-:W-:-:S04]  /*140c0*/  IMAD.SHL.U32 R4, R17, 0x80, RZ ;  /* 0x0000008011047824 */ /* 0x000fc800078e00ff */
[----:B------:R-:W-:-:S04]  /*140d0*/  VIADD R4, R4, 0x7f ;  /* 0x0000007f04047836 */ /* 0x000fc80000000000 */
[----:B------:R-:W-:Y:S02]  /*140e0*/  IMAD.MOV.U32 R5, RZ, RZ, R4 ;  /* 0x000000ffff057224 */ /* 0x000fe400078e0004 */
[----:B--2---:R-:W-:-:S04]  /*140f0*/  @P0 IMAD.HI.U32 R6, R4, R6, RZ ;  /* 0x0000000604060227 */ /* 0x004fc800078e00ff */
[----:B------:R-:W-:Y:S01]  /*14100*/  IMAD.IADD R4, R0, 0x1, R2 ;  /* 0x0000000100047824 */ /* 0x000fe200078e0202 */
[----:B---3--:R-:W-:-:S03]  /*14110*/  @P0 SHF.R.U32.HI R5, RZ, R7, R6 ;  /* 0x00000007ff050219 */ /* 0x008fc60000011606 */
        /* <DEDUP_REMOVED lines=9> */
[----:B------:R-:W-:-:S05]  /*141b0*/  VIMNMX R4, R10, R4, PT ;  /* 0x000000040a047248 */ /* 0x000fca0003fe0100 */
[--C-:B------:R-:W-:Y:S02]  /*141c0*/  IMAD R4, R4, 0x60, -R0.reuse ;  /* 0x0000006004047824 */ /* 0x100fe400078e0a00 */
[----:B------:R-:W-:-:S03]  /*141d0*/  IMAD.MOV R0, RZ, RZ, -R0 ;  /* 0x000000ffff007224 */ /* 0x000fc600078e0a00 */
[----:B------:R-:W-:Y:S02]  /*141e0*/  VIMNMX R2, R4, R2, PT ;  /* 0x0000000204027248 */ /* 0x000fe40003fe0100 */
[----:B------:R-:W-:-:S04]  /*141f0*/  VIMNMX R0, RZ, R0, !PT ;  /* 0x00000000ff007248 */ /* 0x000fc80007fe0100 */
[----:B------:R-:W-:Y:S01]  /*14200*/  ISETP.GT.AND P0, PT, R2, R0, PT ;  /* 0x000000000200720c */ /* 0x000fe20003f04270 */
[----:B------:R-:W-:-:S12]  /*14210*/  IMAD.WIDE.U32 R6, R0, -0x55555555, RZ ;  /* 0xaaaaaaab00067825 */ /* 0x000fd800078e00ff */
[----:B------:R-:W-:Y:S01]  /*14220*/  @P0 VIADD R4, R2, 0x5f ;  /* 0x0000005f02040836 */ /* 0x000fe20000000000 */
[----:B------:R-:W-:-:S03]  /*14230*/  SHF.R.U32.HI R2, RZ, 0x6, R7 ;  /* 0x00000006ff027819 */ /* 0x000fc60000011607 */
[----:B------:R-:W-:-:S05]  /*14240*/  @P0 IMAD.HI R0, R4, 0x2aaaaaab, RZ ;  /* 0x2aaaaaab04000827 */ /* 0x000fca00078e02ff */
[----:B------:R-:W-:Y:S01]  /*14250*/  @P0 SHF.R.U32.HI R4, RZ, 0x1f, R0 ;  /* 0x0000001fff040819 */ /* 0x000fe20000011600 */
[----:B------:R-:W-:-:S03]  /*14260*/  IMAD.MOV.U32 R8, RZ, RZ, R2 ;  /* 0x000000ffff087224 */ /* 0x000fc600078e0002 */
[----:B------:R-:W-:-:S04]  /*14270*/  @P0 LEA.HI.SX32 R8, R0, R4, 0x1c ;  /* 0x0000000400080211 */ /* 0x000fc800078fe2ff */
[----:B------:R-:W-:Y:S02]  /*14280*/  ISETP.GT.AND P2, PT, R8, R2, PT ;  /* 0x000000020800720c */ /* 0x000fe40003f44270 */
[----:B------:R-:W-:-:S11]  /*14290*/  PLOP3.LUT P0, PT, PT, PT, PT, 0x80, 0x0 ;  /* 0x000000000000781c */ /* 0x000fd60003f0f070 */
[----:B------:R-:W-:Y:S05]  /*142a0*/  @!P2 BRA `(.L_x_5014) ;  /* 0x0000001000dca947 */ /* 0x000fea0003800000 */
[----:B------:R-:W-:Y:S01]  /*142b0*/  UMOV UR4, 0xffffffff ;  /* 0xffffffff00047882 */ /* 0x000fe20000000000 */
[----:B------:R-:W-:Y:S02]  /*142c0*/  SEL R0, R13, RZ, !P1 ;  /* 0x000000ff0d007207 */ /* 0x000fe40004800000 */
[----:B------:R-:W-:Y:S05]  /*142d0*/  BRA.DIV UR4, `(.L_x_5015) ;  /* 0x0000007604f87947 */ /* 0x000fea000b800000 */
[----:B------:R-:W2:Y:S02]  /*142e0*/  S2R R4, SR_TID.X ;  /* 0x0000000000047919 */ /* 0x000ea40000002100 */
[----:B--2---:R-:W-:-:S04]  /*142f0*/  SHF.R.U32.HI R4, RZ, 0x5, R4 ;  /* 0x00000005ff047819 */ /* 0x004fc80000011604 */
[----:B------:R-:W-:-:S05]  /*14300*/  LOP3.LUT R4, R4, 0x3, RZ, 0xc0, !PT ;  /* 0x0000000304047812 */ /* 0x000fca00078ec0ff */
[----:B0-----:R0:W2:Y:S02]  /*14310*/  SHFL.IDX PT, R14, R4, RZ, 0x1f ;  /* 0x00001fff040e7589 */ /* 0x0010a400000e0000 */
.L_x_5208:
[----:B--2---:R-:W-:Y:S02]  /*14320*/  ISETP.NE.AND P0, PT, R14, RZ, PT ;  /* 0x000000ff0e00720c */ /* 0x004fe40003f05270 */
[----:B------:R-:W-:-:S11]  /*14330*/  PLOP3.LUT P6, PT, PT, PT, PT, 0x8, 0x0 ;  /* 0x000000000000781c */ /* 0x000fd60003fce170 */
[----:B------:R-:W-:Y:S05]  /*14340*/  @P0 BRA `(.L_x_5016) ;  /* 0x00000000000c0947 */ /* 0x000fea0003800000 */
[----:B------:R-:W-:-:S03]  /*14350*/  UMOV UR4, 0xffffffff ;  /* 0xffffffff00047882 */ /* 0x000fc60000000000 */
[----:B------:R-:W-:Y:S05]  /*14360*/  BRA.DIV UR4, `(.L_x_5017) ;  /* 0x0000007a04087947 */ /* 0x000fea000b800000 */
[----:B------:R-:W-:-:S13]  /*14370*/  ELECT P6, URZ, PT ;  /* 0x00000000003f782f */ /* 0x000fda00038c0000 */
.L_x_5016:
        /* <DEDUP_REMOVED lines=10> */
.L_x_5211:
[----:B------:R-:W-:Y:S05]  /*14420*/  BSYNC B1 ;  /* 0x0000000000017941 */ /* 0x000fea0003800000 */
.L_x_5018:
[----:B------:R-:W-:Y:S04]  /*14430*/  BSSY B1, `(.L_x_5020) ;  /* 0x0000082000017945 */ /* 0x000fe80003800000 */
[----:B------:R-:W-:Y:S05]  /*14440*/  @!P6 BRA `(.L_x_5021) ;  /* 0x000000080000e947 */ /* 0x000fea0003800000 */
[----:B------:R-:W2:Y:S04]  /*14450*/  LDL R9, [R1+0x8] ;  /* 0x0000080001097983 */ /* 0x000ea80000100800 */
[----:B------:R-:W2:Y:S04]  /*14460*/  LDL R7, [R1+0x10] ;  /* 0x0000100001077983 */ /* 0x000ea80000100800 */
[----:B------:R-:W3:Y:S01]  /*14470*/  LDL R6, [R1+0x1c] ;  /* 0x00001c0001067983 */ /* 0x000ee20000100800 */
[----:B------:R-:W-:Y:S01]  /*14480*/  BSSY B2, `(.L_x_5022) ;  /* 0x0000008000027945 */ /* 0x000fe20003800000 */
[----:B0-----:R-:W0:Y:S02]  /*14490*/  S2R R5, SR_TID.X ;  /* 0x0000000000057919 */ /* 0x001e240000002100 */
[----:B0-----:R-:W-:-:S04]  /*144a0*/  LOP3.LUT R5, R5, 0x7f, RZ, 0xc0, !PT ;  /* 0x0000007f05057812 */ /* 0x001fc800078ec0ff */
[----:B------:R-:W-:Y:S01]  /*144b0*/  ISETP.NE.AND P1, PT, R5, RZ, PT ;  /* 0x000000ff0500720c */ /* 0x000fe20003f25270 */
[----:B--2---:R-:W-:Y:S01]  /*144c0*/  IMAD R4, R7, 0x8, R9 ;  /* 0x0000000807047824 */ /* 0x004fe200078e0209 */
[----:B---3--:R-:W-:-:S04]  /*144d0*/  SHF.L.U32 R9, R6, 0x1f, RZ ;  /* 0x0000001f06097819 */ /* 0x008fc800000006ff */
[----:B------:R-:W0:Y:S02]  /*144e0*/  SYNCS.PHASECHK.TRANS64.TRYWAIT P0, [R4+URZ+0x228a0], R9 ;  /* 0x0228a009040075a7 */ /* 0x000e24000800017f */
[----:B0-----:R-:W-:Y:S05]  /*144f0*/  @!P0 BRA `(.L_x_5023) ;  /* 0x0000007400dc8947 */ /* 0x001fea0003800000 */
.L_x_5212:
[----:B------:R-:W-:Y:S05]  /*14500*/  BSYNC B2 ;  /* 0x0000000000027941 */ /* 0x000fea0003800000 */
.L_x_5022:
        /* <DEDUP_REMOVED lines=9> */
.L_x_5025:
[----:B------:R-:W-:Y:S05]  /*145a0*/  BSYNC B2 ;  /* 0x0000000000027941 */ /* 0x000fea0003800000 */
.L_x_5024:
[----:B------:R-:W2:Y:S04]  /*145b0*/  LDL R7, [R1+0x8] ;  /* 0x0000080001077983 */ /* 0x000ea80000100800 */
[----:B------:R-:W2:Y:S01]  /*145c0*/  LDL R6, [R1+0x10] ;  /* 0x0000100001067983 */ /* 0x000ea20000100800 */
[----:B-1----:R-:W-:Y:S01]  /*145d0*/  IMAD.MOV.U32 R11, RZ, RZ, RZ ;  /* 0x000000ffff0b7224 */ /* 0x002fe200078e00ff */
        /* <DEDUP_REMOVED lines=11> */
.L_x_5026:
        /* <DEDUP_REMOVED lines=13> */
.L_x_5213:
[----:B------:R-:W-:Y:S05]  /*14760*/  BSYNC B2 ;  /* 0x0000000000027941 */ /* 0x000fea0003800000 */
.L_x_5027:
        /* <DEDUP_REMOVED lines=11> */
.L_x_5030:
[----:B------:R-:W-:Y:S05]  /*14820*/  BSYNC B2 ;  /* 0x0000000000027941 */ /* 0x000fea0003800000 */
.L_x_5029:
        /* <DEDUP_REMOVED lines=11> */
.L_x_5031:
        /* <DEDUP_REMOVED lines=15> */
.L_x_5032:
        /* <DEDUP_REMOVED lines=15> */
.L_x_5033:
        /* <DEDUP_REMOVED lines=15> */
.L_x_5034:
        /* <DEDUP_REMOVED lines=10> */
.L_x_5021:
[----:B------:R-:W-:Y:S05]  /*14c50*/  BSYNC B1 ;  /* 0x0000000000017941 */ /* 0x000fea0003800000 */
.L_x_5020:
        /* <DEDUP_REMOVED lines=13> */
.L_x_5050:
[----:B------:R-:W-:Y:S05]  /*14d30*/  YIELD ;  /* 0x0000000000007946 */ /* 0x000fea0003800000 */
[----:B------:R-:W-:Y:S04]  /*14d40*/  BSSY B1, `(.L_x_5035) ;  /* 0x0000081000017945 */ /* 0x000fe80003800000 */
[----:B---3--:R-:W-:Y:S05]  /*14d50*/  @!P6 BRA `(.L_x_5036) ;  /* 0x0000000400fce947 */ /* 0x008fea0003800000 */
[----:B------:R-:W3:Y:S04]  /*14d60*/  LDL R8, [R1+0x8] ;  /* 0x0000080001087983 */ /* 0x000ee80000100800 */
[----:B--2---:R-:W3:Y:S04]  /*14d70*/  LDL R5, [R1+0x10] ;  /* 0x0000100001057983 */ /* 0x004ee80000100800 */
[----:B------:R-:W2:Y:S01]  /*14d80*/  LDL R6, [R1+0x1c] ;  /* 0x00001c0001067983 */ /* 0x000ea20000100800 */
[----:B------:R-:W-:Y:S01]  /*14d90*/  BSSY B2, `(.L_x_5037) ;  /* 0x0000008000027945 */ /* 0x000fe20003800000 */
[----:B------:R-:W0:Y:S02]  /*14da0*/  S2R R7, SR_TID.X ;  /* 0x0000000000077919 */ /* 0x000e240000002100 */
[----:B0-----:R-:W-:-:S04]  /*14db0*/  LOP3.LUT R7, R7, 0x7f, RZ, 0xc0, !PT ;  /* 0x0000007f07077812 */ /* 0x001fc800078ec0ff */
[----:B------:R-:W-:Y:S01]  /*14dc0*/  ISETP.NE.AND P2, PT, R7, RZ, PT ;  /* 0x000000ff0700720c */ /* 0x000fe20003f45270 */
[----:B---3--:R-:W-:Y:S01]  /*14dd0*/  IMAD R5, R5, 0x8, R8 ;  /* 0x0000000805057824 */ /* 0x008fe200078e0208 */
[----:B--2---:R-:W-:-:S04]  /*14de0*/  SHF.L.U32 R6, R6, 0x1f, RZ ;  /* 0x0000001f06067819 */ /* 0x004fc800000006ff */
[----:B------:R-:W0:Y:S02]  /*14df0*/  SYNCS.PHASECHK.TRANS64.TRYWAIT P1, [R5+URZ+0x228a0], R6 ;  /* 0x0228a006050075a7 */ /* 0x000e24000802017f */
[----:B0-----:R-:W-:Y:S05]  /*14e00*/  @!P1 BRA `(.L_x_5038) ;  /* 0x0000006c00c09947 */ /* 0x001fea0003800000 */
.L_x_5214:
[----:B------:R-:W-:Y:S05]  /*14e10*/  BSYNC B2 ;  /* 0x0000000000027941 */ /* 0x000fea0003800000 */
.L_x_5037:
        /* <DEDUP_REMOVED lines=9> */
.L_x_5040:
[----:B------:R-:W-:Y:S05]  /*14eb0*/  BSYNC B2 ;  /* 0x0000000000027941 */ /* 0x000fea0003800000 */
.L_x_5039:
[----:B------:R-:W2:Y:S04]  /*14ec0*/  LDL R8, [R1+0x8] ;  /* 0x0000080001087983 */ /* 0x000ea80000100800 */
[----:B------:R-:W2:Y:S01]  /*14ed0*/  LDL R7, [R1+0x10] ;  /* 0x0000100001077983 */ /* 0x000ea20000100800 */
[----:B-1----:R-:W-:Y:S01]  /*14ee0*/  IMAD.MOV.U32 R11, RZ, RZ, RZ ;  /* 0x000000ffff0b7224 */ /* 0x002fe200078e00ff */
        /* <DEDUP_REMOVED lines=10> */
.L_x_5041:
        /* <DEDUP_REMOVED lines=13> */
.L_x_5215:
[----:B------:R-:W-:Y:S05]  /*15060*/  BSYNC B2 ;  /* 0x0000000000027941 */ /* 0x000fea0003800000 */
.L_x_5042:
        /* <DEDUP_REMOVED lines=11> */
.L_x_5045:
[----:B------:R-:W-:Y:S05]  /*15120*/  BSYNC B2 ;  /* 0x0000000000027941 */ /* 0x000fea0003800000 */
.L_x_5044:
        /* <DEDUP_REMOVED lines=11> */
.L_x_5046:
        /* <DEDUP_REMOVED lines=15> */
.L_x_5047:
        /* <DEDUP_REMOVED lines=15> */
.L_x_5048:
        /* <DEDUP_REMOVED lines=15> */
.L_x_5049:
        /* <DEDUP_REMOVED lines=10> */
.L_x_5036:
[----:B------:R-:W-:Y:S05]  /*15550*/  BSYNC B1 ;  /* 0x0000000000017941 */ /* 0x000fea0003800000 */
.L_x_5035:
[----:B------:R-:W3:Y:S04]  /*15560*/  LDL.LU R9, [R1+0x10] ;  /* 0x0000100001097983 */ /* 0x000ee80000300800 */
[----:B--2---:R-:W2:Y:S01]  /*15570*/  LDL.LU R7, [R1+0x1c] ;  /* 0x00001c0001077983 */ /* 0x004ea20000300800 */
[C---:B------:R-:W-:Y:S01]  /*15580*/  ISETP.GT.AND P2, PT, R4.reuse, R2, PT ;  /* 0x000000020400720c */ /* 0x040fe20003f44270 */
[----:B------:R-:W-:Y:S02]  /*15590*/  VIADD R4, R4, 0xffffffff ;  /* 0xffffffff04047836 */ /* 0x000fe40000000000 */
[----:B---3--:R-:W-:-:S05]  /*155a0*/  VIADD R5, R9, 0x1 ;  /* 0x0000000109057836 */ /* 0x008fca0000000000 */
[----:B------:R-:W-:-:S04]  /*155b0*/  ISETP.NE.AND P1, PT, R5, 0x2, PT ;  /* 0x000000020500780c */ /* 0x000fc80003f25270 */
[----:B------:R-:W-:Y:S02]  /*155c0*/  SEL R6, RZ, 0x1, P1 ;  /* 0x00000001ff067807 */ /* 0x000fe40000800000 */
[----:B------:R-:W-:Y:S02]  /*155d0*/  SEL R5, R5, RZ, P1 ;  /* 0x000000ff05057207 */ /* 0x000fe40000800000 */
[----:B--2---:R-:W-:-:S05]  /*155e0*/  LOP3.LUT R7, R7, R6, RZ, 0x3c, !PT ;  /* 0x0000000607077212 */ /* 0x004fca00078e3cff */
[----:B------:R3:W-:Y:S04]  /*155f0*/  STL [R1+0x1c], R7 ;  /* 0x00001c0701007387 */ /* 0x0007e80000100800 */
[----:B------:R3:W-:Y:S01]  /*15600*/  STL [R1+0x10], R5 ;  /* 0x0000100501007387 */ /* 0x0007e20000100800 */
[----:B------:R-:W-:Y:S05]  /*15610*/  @P2 BRA `(.L_x_5050) ;  /* 0xfffffff400c42947 */ /* 0x000fea000383ffff */
.L_x_5014:
[----:B------:R-:W-:Y:S05]  /*15620*/  BSYNC B0 ;  /* 0x0000000000007941 */ /* 0x000fea0003800000 */
.L_x_5013:
[----:B------:R-:W4:Y:S01]  /*15630*/  LDC R0, c[0x0][0x448] ;  /* 0x00011200ff007b82 */ /* 0x000f220000000800 */
[----:B------:R-:W-:Y:S05]  /*15640*/  @!P0 WARPSYNC.ALL ;  /* 0x0000000000008948 */ /* 0x000fea0003800000 */
[----:B------:R-:W-:Y:S02]  /*15650*/  BSSY B7, `(.L_x_5051) ;  /* 0x0000423000077945 */ /* 0x000fe40003800000 */
[----:B------:R-:W-:Y:S01]  /*15660*/  @!P0 BAR.SYNC.DEFER_BLOCKING 0xc, 0x180 ;  /* 0x0306000000008b1d */ /* 0x000fe20000010000 */
[----:B----4-:R-:W-:Y:S02]  /*15670*/  ISETP.NE.AND P1, PT, R0, 0x1, PT ;  /* 0x000000010000780c */ /* 0x010fe40003f25270 */
[----:B------:R-:W-:-:S11]  /*15680*/  LEA R0, R17, 0x7f, 0x7 ;  /* 0x0000007f11007811 */ /* 0x000fd600078e38ff */
[----:B------:R-:W4:Y:S08]  /*15690*/  @P1 LDC R2, c[0x0][0x44c] ;  /* 0x00011300ff021b82 */ /* 0x000f300000000800 */
[----:B------:R-:W5:Y:S01]  /*156a0*/  @P1 LDC R3, c[0x0][0x450] ;  /* 0x00011400ff031b82 */ /* 0x000f620000000800 */
[----:B----4-:R-:W-:-:S05]  /*156b0*/  @P1 IMAD.HI.U32 R2, R0, R2, RZ ;  /* 0x0000000200021227 */ /* 0x010fca00078e00ff */
[----:B-----5:R-:W-:-:S05]  /*156c0*/  @P1 SHF.R.U32.HI R0, RZ, R3, R2 ;  /* 0x00000003ff001219 */ /* 0x020fca0000011602 */
[----:B------:R-:W-:-:S04]  /*156d0*/  IMAD.IADD R0, R20, 0x1, R0 ;  /* 0x0000000114007824 */ /* 0x000fc800078e0200 */
[----:B------:R-:W-:-:S05]  /*156e0*/  IMAD.HI R0, R0, 0x2aaaaaab, RZ ;  /* 0x2aaaaaab00007827 */ /* 0x000fca00078e02ff */
[----:B------:R-:W-:-:S04]  /*156f0*/  SHF.R.U32.HI R2, RZ, 0x1f, R0 ;  /* 0x0000001fff027819 */ /* 0x000fc80000011600 */
[----:B------:R-:W-:-:S04]  /*15700*/  LEA.HI.SX32 R0, R0, R2, 0x1c ;  /* 0x0000000200007211 */ /* 0x000fc800078fe2ff */
[----:B------:R-:W-:-:S04]  /*15710*/  VIMNMX R4, R10, R0, PT ;  /* 0x000000000a047248 */ /* 0x000fc80003fe0100 */
[----:B------:R-:W-:Y:S01]  /*15720*/  ISETP.GT.AND P0, PT, R4, RZ, PT ;  /* 0x000000ff0400720c */ /* 0x000fe20003f04270 */
[----:B------:R4:W-:-:S12]  /*15730*/  STL [R1+0x30], R4 ;  /* 0x0000300401007387 */ /* 0x0009d80000100800 */
[----:B----4-:R-:W-:Y:S05]  /*15740*/  @P0 BRA `(.L_x_5052) ;  /* 0x0000000000440947 */ /* 0x010fea0003800000 */
[----:B--23--:R-:W2:Y:S02]  /*15750*/  S2R R5, SR_TID.X ;  /* 0x0000000000057919 */ /* 0x00cea40000002100 */
[----:B--2---:R-:W-:-:S04]  /*15760*/  LOP3.LUT R5, R5, 0x7f, RZ, 0xc0, !PT ;  /* 0x0000007f05057812 */ /* 0x004fc800078ec0ff */
[----:B------:R-:W-:-:S13]  /*15770*/  ISETP.NE.AND P0, PT, R5, RZ, PT ;  /* 0x000000ff0500720c */ /* 0x000fda0003f05270 */
[----:B------:R-:W-:Y:S05]  /*15780*/  @P0 BRA `(.L_x_5053) ;  /* 0x00000040003c0947 */ /* 0x000fea0003800000 */
[----:B------:R-:W2:Y:S01]  /*15790*/  S2R R3, SR_LANEID ;  /* 0x0000000000037919 */ /* 0x000ea20000000000 */
[----:B------:R-:W-:Y:S02]  /*157a0*/  VOTEU.ANY UR4, UPT, PT ;  /* 0x0000000000047886 */ /* 0x000fe400038e0100 */
[----:B------:R-:W2:Y:S08]  /*157b0*/  FLO.U32 R0, UR4 ;  /* 0x0000000400007d00 */ /* 0x000eb000080e0000 */
[----:B------:R-:W3:Y:S01]  /*157c0*/  POPC R5, UR4 ;  /* 0x0000000400057d09 */ /* 0x000ee20008000000 */
[----:B--2---:R-:W-:-:S02]  /*157d0*/  ISETP.EQ.U32.AND P0, PT, R0, R3, PT ;  /* 0x000000030000720c */ /* 0x004fc40003f02070 */
[----:B------:R-:W3:Y:S11]  /*157e0*/  LDC.64 R2, c[0x0][0xc60] ;  /* 0x00031800ff027b82 */ /* 0x000ef60000000a00 */
[----:B---3--:R-:W2:Y:S01]  /*157f0*/  @P0 ATOMG.E.ADD.STRONG.GPU PT, R3, desc[UR40][R2.64], R5 ;  /* 0x00000005020309a8 */ /* 0x008ea200081ee1e8 */
[----:B------:R-:W3:Y:S02]  /*15800*/  S2R R4, SR_LTMASK ;  /* 0x0000000000047919 */ /* 0x000ee40000003900 */
[----:B---3--:R-:W-:-:S04]  /*15810*/  LOP3.LUT R4, R4, UR4, RZ, 0xc0, !PT ;  /* 0x0000000404047c12 */ /* 0x008fc8000f8ec0ff */
[----:B------:R-:W3:Y:S01]  /*15820*/  POPC R7, R4 ;  /* 0x0000000400077309 */ /* 0x000ee20000000000 */
[----:B--2---:R-:W3:Y:S02]  /*15830*/  SHFL.IDX PT, R0, R3, R0, 0x1f ;  /* 0x00001f0003007589 */ /* 0x004ee400000e0000 */
[----:B---3--:R-:W-:Y:S01]  /*15840*/  IADD3 R16, R0, UR36, R7 ;  /* 0x0000002400107c10 */ /* 0x008fe2000fffe007 */
[----:B------:R-:W-:Y:S06]  /*15850*/  BRA `(.L_x_5053) ;  /* 0x0000004000087947 */ /* 0x000fec0003800000 */
.L_x_5052:
[----:B------:R-:W4:Y:S01]  /*15860*/  LDL R0, [R1+0x8] ;  /* 0x0000080001007983 */ /* 0x000f220000100800 */
[----:B------:R-:W-:Y:S01]  /*15870*/  BSSY B6, `(.L_x_5054) ;  /* 0x0000014000067945 */ /* 0x000fe20003800000 */
[----:B----4-:R-:W-:-:S05]  /*15880*/  VIADD R0, R0, 0x1c400 ;  /* 0x0001c40000007836 */ /* 0x010fca0000000000 */
[----:B------:R-:W-:-:S13]  /*15890*/  LOP3.LUT P0, RZ, R0, 0x3ff, RZ, 0xc0, !PT ;  /* 0x000003ff00ff7812 */ /* 0x000fda000780c0ff */
[----:B------:R-:W-:Y:S05]  /*158a0*/  @!P0 BRA `(.L_x_5055) ;  /* 0x0000000000408947 */ /* 0x000fea0003800000 */
[----:B------:R-:W-:Y:S01]  /*158b0*/  MOV R2, 0x0 ;  /* 0x0000000000027802 */ /* 0x000fe20000000f00 */
[----:B------:R-:W-:Y:S01]  /*158c0*/  ULDC.64 UR6, c[0x4][0x98] ;  /* 0x0100260000067ab9 */ /* 0x000fe20000000a00 */
[----:B------:R-:W-:Y:S01]  /*158d0*/  ULDC.64 UR8, c[0x4][0xa0] ;  /* 0x0100280000087ab9 */ /* 0x000fe20000000a00 */
[----:B------:R-:W-:Y:S01]  /*158e0*/  ULDC.64 UR4, c[0x4][0x8] ;  /* 0x0100020000047ab9 */ /* 0x000fe20000000a00 */
[----:B------:R-:W-:Y:S02]  /*158f0*/  IMAD.U32 R4, RZ, RZ, UR6 ;  /* 0x00000006ff047e24 */ /* 0x000fe4000f8e00ff */
[----:B------:R-:W4:Y:S01]  /*15900*/  LDC.64 R2, c[0x4][R2] ;  /* 0x0100000002027b82 */ /* 0x000f220000000a00 */
[----:B--23--:R-:W-:Y:S02]  /*15910*/  IMAD.U32 R5, RZ, RZ, UR7 ;  /* 0x00000007ff057e24 */ /* 0x00cfe4000f8e00ff */
[----:B------:R-:W-:Y:S02]  /*15920*/  IMAD.U32 R6, RZ, RZ, UR8 ;  /* 0x00000008ff067e24 */ /* 0x000fe4000f8e00ff */
[----:B------:R-:W-:-:S02]  /*15930*/  IMAD.U32 R7, RZ, RZ, UR9 ;  /* 0x00000009ff077e24 */ /* 0x000fc4000f8e00ff */
[----:B------:R-:W-:Y:S02]  /*15940*/  IMAD.U32 R10, RZ, RZ, UR4 ;  /* 0x00000004ff0a7e24 */ /* 0x000fe4000f8e00ff */
[----:B-1----:R-:W-:Y:S02]  /*15950*/  IMAD.U32 R11, RZ, RZ, UR5 ;  /* 0x00000005ff0b7e24 */ /* 0x002fe4000f8e00ff */
[----:B------:R-:W-:Y:S02]  /*15960*/  IMAD.MOV.U32 R8, RZ, RZ, 0x70 ;  /* 0x00000070ff087424 */ /* 0x000fe400078e00ff */
[----:B------:R-:W-:Y:S02]  /*15970*/  IMAD.MOV.U32 R12, RZ, RZ, 0x1 ;  /* 0x00000001ff0c7424 */ /* 0x000fe400078e00ff */
[----:B------:R-:W-:-:S07]  /*15980*/  IMAD.MOV.U32 R13, RZ, RZ, RZ ;  /* 0x000000ffff0d7224 */ /* 0x000fce00078e00ff */
[----:B------:R-:W-:-:S07]  /*15990*/  LEPC R20, `(.L_x_5055) ;  /* 0x000000001014794e */ /* 0x000fce0000000000 */
[----:B0---4-:R-:W-:Y:S05]  /*159a0*/  CALL.ABS.NOINC R2 ;  /* 0x0000000002007343 */ /* 0x011fea0003c00000 */
.L_x_5055:
[----:B------:R-:W-:Y:S05]  /*159b0*/  BSYNC B6 ;  /* 0x0000000000067941 */ /* 0x000fea0003800000 */
.L_x_5054:
        /* <DEDUP_REMOVED lines=9> */
[----:B------:R4:W0:Y:S01]  /*15a50*/  LDC.64 R2, c[0x4][R0] ;  /* 0x0100000000027b82 */ /* 0x0008220000000a00 */
[----:B------:R-:W-:Y:S02]  /*15a60*/  IMAD.U32 R4, RZ, RZ, UR6 ;  /* 0x00000006ff047e24 */ /* 0x000fe4000f8e00ff */
[----:B--23--:R-:W-:Y:S02]  /*15a70*/  IMAD.U32 R5, RZ, RZ, UR7 ;  /* 0x00000007ff057e24 */ /* 0x00cfe4000f8e00ff */
[----:B------:R-:W-:Y:S02]  /*15a80*/  IMAD.U32 R6, RZ, RZ, UR8 ;  /* 0x00000008ff067e24 */ /* 0x000fe4000f8e00ff */
[----:B------:R-:W-:-:S02]  /*15a90*/  IMAD.U32 R7, RZ, RZ, UR9 ;  /* 0x00000009ff077e24 */ /* 0x000fc4000f8e00ff */
[----:B------:R-:W-:Y:S02]  /*15aa0*/  IMAD.U32 R10, RZ, RZ, UR4 ;  /* 0x00000004ff0a7e24 */ /* 0x000fe4000f8e00ff */
[----:B-1----:R-:W-:Y:S02]  /*15ab0*/  IMAD.U32 R11, RZ, RZ, UR5 ;  /* 0x00000005ff0b7e24 */ /* 0x002fe4000f8e00ff */
[----:B------:R-:W-:Y:S02]  /*15ac0*/  IMAD.MOV.U32 R8, RZ, RZ, 0x70 ;  /* 0x00000070ff087424 */ /* 0x000fe400078e00ff */
[----:B------:R-:W-:Y:S02]  /*15ad0*/  IMAD.MOV.U32 R12, RZ, RZ, 0x1 ;  /* 0x00000001ff0c7424 */ /* 0x000fe400078e00ff */
[----:B----4-:R-:W-:-:S07]  /*15ae0*/  IMAD.MOV.U32 R13, RZ, RZ, RZ ;  /* 0x000000ffff0d7224 */ /* 0x010fce00078e00ff */
[----:B------:R-:W-:-:S07]  /*15af0*/  LEPC R20, `(.L_x_5058) ;  /* 0x000000001014794e */ /* 0x000fce0000000000 */
[----:B0-----:R-:W-:Y:S05]  /*15b00*/  CALL.ABS.NOINC R2 ;  /* 0x0000000002007343 */ /* 0x001fea0003c00000 */
.L_x_5058:
        /* <DEDUP_REMOVED lines=16> */
.L_x_5057:
[----:B------:R-:W-:Y:S05]  /*15c10*/  BSYNC B6 ;  /* 0x0000000000067941 */ /* 0x000fea0003800000 */
.L_x_5056:
[----:B------:R-:W4:Y:S01]  /*15c20*/  LDL.LU R2, [R1] ;  /* 0x0000000001027983 */ /* 0x000f220000300800 */
[----:B------:R-:W-:-:S03]  /*15c30*/  ULDC.64 UR4, c[0x0][0x9f8] ;  /* 0x00027e0000047ab9 */ /* 0x000fc60000000a00 */
[----:B------:R-:W5:Y:S04]  /*15c40*/  LDL.LU R4, [R1+0x20] ;  /* 0x0000200001047983 */ /* 0x000f680000300800 */
[----:B--23--:R-:W2:Y:S01]  /*15c50*/  LDL R7, [R1+0x14] ;  /* 0x0000140001077983 */ /* 0x00cea20000100800 */
[----:B------:R-:W-:-:S03]  /*15c60*/  ISETP.NE.U32.AND P0, PT, RZ, UR4, PT ;  /* 0x00000004ff007c0c */ /* 0x000fc6000bf05070 */
[----:B------:R-:W3:Y:S01]  /*15c70*/  LDL R0, [R1+0x30] ;  /* 0x0000300001007983 */ /* 0x000ee20000100800 */
[----:B------:R-:W-:-:S13]  /*15c80*/  ISETP.NE.AND.EX P0, PT, RZ, UR5, PT, P0 ;  /* 0x00000005ff007c0c */ /* 0x000fda000bf05300 */
[----:B----4-:R-:W-:-:S04]  /*15c90*/  @P0 IADD3 R2, P1, R2, UR4, RZ ;  /* 0x0000000402020c10 */ /* 0x010fc8000ff3e0ff */
[----:B-----5:R-:W-:Y:S01]  /*15ca0*/  @P0 IADD3.X R3, R4, UR5, RZ, P1, !PT ;  /* 0x0000000504030c10 */ /* 0x020fe20008ffe4ff */
[----:B------:R-:W-:-:S04]  /*15cb0*/  ULDC.64 UR4, c[0x0][0xa08] ;  /* 0x0002820000047ab9 */ /* 0x000fc80000000a00 */
[----:B--2---:R2:W4:Y:S02]  /*15cc0*/  @P0 LDG.E R7, desc[UR40][R2.64] ;  /* 0x0000002802070981 */ /* 0x004524000c1e1900 */
[----:B--2---:R-:W2:Y:S01]  /*15cd0*/  LDC.64 R2, c[0x0][0x418] ;  /* 0x00010600ff027b82 */ /* 0x004ea20000000a00 */
[----:B---3--:R-:W-:Y:S01]  /*15ce0*/  VIADD R4, R0, 0xffffffff ;  /* 0xffffffff00047836 */ /* 0x008fe20000000000 */
[----:B----4-:R-:W-:Y:S01]  /*15cf0*/  SHF.R.S32.HI R8, RZ, 0x1f, R7 ;  /* 0x0000001fff087819 */ /* 0x010fe20000011407 */
        /* <DEDUP_REMOVED lines=10> */
[----:B0-----:R0:W2:Y:S02]  /*15da0*/  SHFL.IDX PT, R14, R5, RZ, 0x1f ;  /* 0x00001fff050e7589 */ /* 0x0010a400000e0000 */
.L_x_5218:
[----:B0-----:R-:W3:Y:S01]  /*15db0*/  LDL.LU R5, [R1+0x4] ;  /* 0x0000040001057983 */ /* 0x001ee20000300800 */
[----:B------:R-:W-:Y:S02]  /*15dc0*/  PLOP3.LUT P1, PT, PT, PT, PT, 0x8, 0x0 ;  /* 0x000000000000781c */ /* 0x000fe40003f2e170 */
[----:B--2---:R-:W-:Y:S01]  /*15dd0*/  ISETP.NE.AND P0, PT, R14, RZ, PT ;  /* 0x000000ff0e00720c */ /* 0x004fe20003f05270 */
[----:B------:R0:W-:Y:S04]  /*15de0*/  STL [R1], R0 ;  /* 0x0000000001007387 */ /* 0x0001e80000100800 */
[----:B------:R0:W-:Y:S01]  /*15df0*/  STL [R1+0x2c], R4 ;  /* 0x00002c0401007387 */ /* 0x0001e20000100800 */
[----:B---3--:R-:W-:-:S05]  /*15e00*/  LOP3.LUT R5, R5, 0xfffffffe, RZ, 0xc0, !PT ;  /* 0xfffffffe05057812 */ /* 0x008fca00078ec0ff */
[----:B------:R-:W-:-:S05]  /*15e10*/  @P1 LOP3.LUT R5, R5, 0x1, RZ, 0xfc, !PT ;  /* 0x0000000105051812 */ /* 0x000fca00078efcff */
[----:B------:R0:W-:Y:S01]  /*15e20*/  STL [R1+0x4], R5 ;  /* 0x0000040501007387 */ /* 0x0001e20000100800 */
[----:B------:R-:W-:Y:S05]  /*15e30*/  @P0 BRA `(.L_x_5060) ;  /* 0x0000000400240947 */ /* 0x000fea0003800000 */
[----:B------:R-:W-:-:S03]  /*15e40*/  UMOV UR4, 0xffffffff ;  /* 0xffffffff00047882 */ /* 0x000fc60000000000 */
[----:B------:R-:W-:Y:S05]  /*15e50*/  BRA.DIV UR4, `(.L_x_5061) ;  /* 0x0000006204087947 */ /* 0x000fea000b800000 */
[----:B------:R-:W-:-:S13]  /*15e60*/  ELECT P6, URZ, PT ;  /* 0x00000000003f782f */ /* 0x000fda00038c0000 */
.L_x_5221:
[----:B------:R-:W-:Y:S05]  /*15e70*/  @!P6 BRA `(.L_x_5060) ;  /* 0x000000040014e947 */ /* 0x000fea0003800000 */
[----:B------:R-:W-:-:S04]  /*15e80*/  ISETP.NE.U32.AND P0, PT, R2, RZ, PT ;  /* 0x000000ff0200720c */ /* 0x000fc80003f05070 */
[----:B------:R-:W-:-:S13]  /*15e90*/  ISETP.NE.AND.EX P0, PT, R3, RZ, PT, P0 ;  /* 0x000000ff0300720c */ /* 0x000fda0003f05300 */
[----:B------:R-:W-:Y:S05]  /*15ea0*/  @!P0 BRA `(.L_x_5062) ;  /* 0x0000000000548947 */ /* 0x000fea0003800000 */
[----:B------:R-:W2:Y:S01]  /*15eb0*/  LDC R6, c[0x0][0x43c] ;  /* 0x00010f00ff067b82 */ /* 0x000ea20000000800 */
[----:B------:R-:W-:Y:S01]  /*15ec0*/  IMAD.MOV.U32 R9, RZ, RZ, R4 ;  /* 0x000000ffff097224 */ /* 0x000fe200078e0004 */
[----:B------:R-:W-:-:S03]  /*15ed0*/  ULDC.64 UR4, c[0x0][0x428] ;  /* 0x00010a0000047ab9 */ /* 0x000fc60000000a00 */
[----:B0-----:R-:W-:Y:S01]  /*15ee0*/  IMAD.MOV.U32 R0, RZ, RZ, R9 ;  /* 0x000000ffff007224 */ /* 0x001fe200078e0009 */
[----:B--2---:R-:W-:-:S13]  /*15ef0*/  ISETP.NE.AND P0, PT, R6, 0x1, PT ;  /* 0x000000010600780c */ /* 0x004fda0003f05270 */
        /* <DEDUP_REMOVED lines=14> */
[----:B------:R-:W3:Y:S04]  /*15fe0*/  LDG.E R0, desc[UR40][R2.64] ;  /* 0x0000002802007981 */ /* 0x000ee8000c1e1900 */
[----:B---3--:R2:W-:Y:S02]  /*15ff0*/  STL [R1], R0 ;  /* 0x0000000001007387 */ /* 0x0085e40000100800 */
.L_x_5062:
[----:B------:R-:W3:Y:S04]  /*16000*/  LDL R7, [R1+0x8] ;  /* 0x0000080001077983 */ /* 0x000ee80000100800 */
[----:B0-2---:R-:W3:Y:S04]  /*16010*/  LDL R0, [R1+0xc] ;  /* 0x00000c0001007983 */ /* 0x005ee80000100800 */
[----:B------:R-:W2:Y:S01]  /*16020*/  LDL R2, [R1+0x18] ;  /* 0x0000180001027983 */ /* 0x000ea20000100800 */
[----:B---3--:R-:W-:Y:S01]  /*16030*/  IMAD R0, R0, 0x8, R7 ;  /* 0x0000000800007824 */ /* 0x008fe200078e0207 */
[----:B--2---:R-:W-:-:S04]  /*16040*/  SHF.L.U32 R2, R2, 0x1f, RZ ;  /* 0x0000001f02027819 */ /* 0x004fc800000006ff */
[----:B------:R-:W0:Y:S02]  /*16050*/  SYNCS.PHASECHK.TRANS64.TRYWAIT P0, [R0+URZ+0x22840], R2 ;  /* 0x02284002000075a7 */ /* 0x000e24000800017f */
[----:B0-----:R-:W-:Y:S05]  /*16060*/  @!P0 BRA `(.L_x_5063) ;  /* 0x0000005c00a48947 */ /* 0x001fea0003800000 */
.L_x_5222:
        /* <DEDUP_REMOVED lines=11> */
.L_x_5064:
        /* <DEDUP_REMOVED lines=27> */
.L_x_5060:
[----:B--2---:R-:W2:Y:S04]  /*162d0*/  LDL R2, [R1+0x8] ;  /* 0x0000080001027983 */ /* 0x004ea80000100800 */
[----:B------:R-:W3:Y:S04]  /*162e0*/  LDL.LU R3, [R1+0x38] ;  /* 0x0000380001037983 */ /* 0x000ee80000300800 */
[----:B0-----:R-:W4:Y:S04]  /*162f0*/  LDL.LU R5, [R1+0x28] ;  /* 0x0000280001057983 */ /* 0x001f280000300800 */
[----:B------:R-:W5:Y:S01]  /*16300*/  LDL.LU R4, [R1+0x50] ;  /* 0x0000500001047983 */ /* 0x000f620000300800 */
        /* <DEDUP_REMOVED lines=38> */
[----:B0-----:R-:W-:Y:S05]  /*16570*/  CALL.ABS.NOINC R2 ;  /* 0x0000000002007343 */ /* 0x001fea0003c00000 */
.L_x_5066:
[----:B------:R-:W-:Y:S05]  /*16580*/  BSYNC B6 ;  /* 0x0000000000067941 */ /* 0x000fea0003800000 */
.L_x_5065:
[----:B------:R-:W3:Y:S01]  /*16590*/  LDL.LU R6, [R1+0x38] ;  /* 0x0000380001067983 */ /* 0x000ee20000300800 */
[----:B------:R-:W-:Y:S01]  /*165a0*/  ULDC.64 UR4, c[0x0][0x2d8] ;  /* 0x0000b60000047ab9 */ /* 0x000fe20000000a00 */
[----:B------:R-:W0:Y:S01]  /*165b0*/  LDC R7, c[0x0][0x448] ;  /* 0x00011200ff077b82 */ /* 0x000e220000000800 */
[----:B------:R-:W-:Y:S01]  /*165c0*/  ULDC UR6, c[0x0][0x2b8] ;  /* 0x0000ae0000067ab9 */ /* 0x000fe20000000800 */
[----:B--2---:R-:W3:Y:S04]  /*165d0*/  LDL.LU.64 R2, [R1+0x48] ;  /* 0x0000480001027983 */ /* 0x004ee80000300a00 */
[----:B------:R-:W2:Y:S04]  /*165e0*/  LDL.LU R0, [R1+0x50] ;  /* 0x0000500001007983 */ /* 0x000ea80000300800 */
[----:B------:R-:W4:Y:S04]  /*165f0*/  LDL.LU R4, [R1+0x54] ;  /* 0x0000540001047983 */ /* 0x000f280000300800 */
[----:B------:R-:W4:Y:S04]  /*16600*/  LDL.LU R5, [R1+0x28] ;  /* 0x0000280001057983 */ /* 0x000f280000300800 */
[----:B------:R0:W5:Y:S02]  /*16610*/  LDL R9, [R1+0x34] ;  /* 0x0000340001097983 */ /* 0x0001640000100800 */
[----:B0-----:R-:W-:Y:S01]  /*16620*/  ISETP.NE.AND P0, PT, R7, 0x1, PT ;  /* 0x000000010700780c */ /* 0x001fe20003f05270 */
[----:B------:R-:W0:Y:S01]  /*16630*/  S2R R10, SR_TID.X ;  /* 0x00000000000a7919 */ /* 0x000e220000002100 */
[----:B------:R-:W1:Y:S01]  /*16640*/  S2R R8, SR_TID.X ;  /* 0x0000000000087919 */ /* 0x000e620000002100 */
[----:B0-----:R-:W-:-:S05]  /*16650*/  IMAD.SHL.U32 R10, R10, 0x8, RZ ;  /* 0x000000080a0a7824 */ /* 0x001fca00078e00ff */
[----:B------:R-:W-:Y:S02]  /*16660*/  LOP3.LUT R10, R10, 0x38, RZ, 0xc0, !PT ;  /* 0x000000380a0a7812 */ /* 0x000fe400078ec0ff */
[----:B-1----:R-:W-:-:S04]  /*16670*/  LOP3.LUT R8, R8, 0x7f, RZ, 0xc0, !PT ;  /* 0x0000007f08087812 */ /* 0x002fc800078ec0ff */
[----:B------:R-:W-:Y:S01]  /*16680*/  SHF.R.U32.HI R8, RZ, 0x3, R8 ;  /* 0x00000003ff087819 */ /* 0x000fe20000011608 */
[----:B---3--:R-:W-:Y:S02]  /*16690*/  IMAD.MOV.U32 R3, RZ, RZ, R6 ;  /* 0x000000ffff037224 */ /* 0x008fe400078e0006 */
[----:B------:R-:W0:Y:S01]  /*166a0*/  @P0 LDC R6, c[0x0][0x450] ;  /* 0x00011400ff060b82 */ /* 0x000e220000000800 */
[----:B--2---:R-:W-:Y:S02]  /*166b0*/  IMAD R0, R0, UR4, RZ ;  /* 0x0000000400007c24 */ /* 0x004fe4000f8e02ff */
[----:B------:R-:W-:-:S04]  /*166c0*/  IMAD.WIDE.U32 R2, R18, UR4, R2 ;  /* 0x0000000412027c25 */ /* 0x000fc8000f8e0002 */
[----:B------:R-:W-:Y:S01]  /*166d0*/  IMAD R0, R18, UR5, R0 ;  /* 0x0000000512007c24 */ /* 0x000fe2000f8e0200 */
[----:B------:R-:W-:-:S03]  /*166e0*/  ULDC.64 UR4, c[0x0][0x2e0] ;  /* 0x0000b80000047ab9 */ /* 0x000fc60000000a00 */
[----:B------:R-:W-:Y:S02]  /*166f0*/  IMAD.IADD R3, R3, 0x1, R0 ;  /* 0x0000000103037824 */ /* 0x000fe400078e0200 */
[----:B----4-:R-:W-:Y:S02]  /*16700*/  IMAD R0, R4, UR4, RZ ;  /* 0x0000000404007c24 */ /* 0x010fe4000f8e02ff */
[----:B------:R-:W1:Y:S01]  /*16710*/  S2R R4, SR_TID.X ;  /* 0x0000000000047919 */ /* 0x000e620000002100 */
[----:B------:R-:W-:-:S04]  /*16720*/  IMAD.WIDE.U32 R2, R5, UR4, R2 ;  /* 0x0000000405027c25 */ /* 0x000fc8000f8e0002 */
[----:B------:R-:W-:Y:S01]  /*16730*/  IMAD R0, R5, UR5, R0 ;  /* 0x0000000505007c24 */ /* 0x000fe2000f8e0200 */
[----:B------:R-:W-:-:S03]  /*16740*/  ULDC.64 UR4, c[0x0][0x2d0] ;  /* 0x0000b40000047ab9 */ /* 0x000fc60000000a00 */
[----:B------:R-:W-:Y:S01]  /*16750*/  IMAD.IADD R3, R3, 0x1, R0 ;  /* 0x0000000103037824 */ /* 0x000fe200078e0200 */
[----:B-1----:R-:W-:-:S04]  /*16760*/  LOP3.LUT R4, R4, 0x7f, RZ, 0xc0, !PT ;  /* 0x0000007f04047812 */ /* 0x002fc800078ec0ff */
[----:B------:R-:W-:Y:S02]  /*16770*/  SHF.R.U32.HI R5, RZ, 0x3, R4 ;  /* 0x00000003ff057819 */ /* 0x000fe40000011604 */
[----:B------:R-:W1:Y:S02]  /*16780*/  S2R R4, SR_TID.X ;  /* 0x0000000000047919 */ /* 0x000e640000002100 */
[----:B-1----:R-:W-:-:S05]  /*16790*/  IMAD.SHL.U32 R4, R4, 0x10, RZ ;  /* 0x0000001004047824 */ /* 0x002fca00078e00ff */
[----:B------:R-:W-:Y:S02]  /*167a0*/  LOP3.LUT R4, R5, 0x70, R4, 0xf8, !PT ;  /* 0x0000007005047812 */ /* 0x000fe400078ef804 */
[----:B------:R-:W1:Y:S03]  /*167b0*/  @P0 LDC R5, c[0x0][0x44c] ;  /* 0x00011300ff050b82 */ /* 0x000e660000000800 */
[----:B------:R-:W-:-:S04]  /*167c0*/  IMAD R4, R17, 0x80, R4 ;  /* 0x0000008011047824 */ /* 0x000fc800078e0204 */
[----:B------:R-:W-:Y:S02]  /*167d0*/  IMAD.MOV.U32 R0, RZ, RZ, R4 ;  /* 0x000000ffff007224 */ /* 0x000fe400078e0004 */
[----:B-1----:R-:W-:-:S05]  /*167e0*/  @P0 IMAD.HI.U32 R5, R4, R5, RZ ;  /* 0x0000000504050227 */ /* 0x002fca00078e00ff */
[----:B0-----:R-:W-:-:S05]  /*167f0*/  @P0 SHF.R.U32.HI R0, RZ, R6, R5 ;  /* 0x00000006ff000219 */ /* 0x001fca0000011605 */
        /* <DEDUP_REMOVED lines=18> */
[----:B------:R-:W-:Y:S09]  /*16920*/  BRA.DIV UR4, `(.L_x_5067) ;  /* 0x0000005604887947 */ /* 0x000ff2000b800000 */
[----:B------:R-:W2:Y:S01]  /*16930*/  LDL.LU R4, [R1+0x3c] ;  /* 0x00003c0001047983 */ /* 0x000ea20000300800 */
[----:B------:R-:W-:-:S03]  /*16940*/  IMAD R17, R17, 0x80, R8 ;  /* 0x0000008011117824 */ /* 0x000fc600078e0208 */
[----:B------:R-:W0:Y:S04]  /*16950*/  SHFL.IDX PT, R5, R3, RZ, 0x181f ;  /* 0x00181fff03057589 */ /* 0x000e2800000e0000 */
[----:B------:R-:W-:Y:S01]  /*16960*/  SHFL.IDX PT, R6, R0, 0x1, 0x181f ;  /* 0x00381f0000067f89 */ /* 0x000fe200000e0000 */
        /* <DEDUP_REMOVED lines=8> */
[----:B-----5:R0:W-:Y:S02]  /*169f0*/  @!P1 LDGSTS.E.BYPASS.LTC128B.128 [R9+0x18400], desc[UR40][R4.64], !P0 ;  /* 0x1840000004099fae */ /* 0x0201e4000c101d68 */
[----:B0-----:R-:W-:-:S05]  /*16a00*/  VIADD R4, R17, 0x10 ;  /* 0x0000001011047836 */ /* 0x001fca0000000000 */
[----:B------:R-:W-:Y:S02]  /*16a10*/  ISETP.GE.AND P1, PT, R4, R2, PT ;  /* 0x000000020400720c */ /* 0x000fe40003f26270 */
[----:B------:R-:W0:Y:S11]  /*16a20*/  SHFL.IDX PT, R4, R3, 0x1, 0x181f ;  /* 0x00381f0003047f89 */ /* 0x000e3600000e0000 */
[----:B0-----:R-:W-:-:S05]  /*16a30*/  @!P1 LEA R5, P2, R10, R4, 0x1 ;  /* 0x000000040a059211 */ /* 0x001fca00078408ff */
[----:B------:R-:W-:Y:S02]  /*16a40*/  @!P1 IMAD.X R4, RZ, RZ, R6, P2 ;  /* 0x000000ffff049224 */ /* 0x000fe400010e0606 */
[----:B------:R-:W-:Y:S03]  /*16a50*/  SHFL.IDX PT, R6, R0, 0x2, 0x181f ;  /* 0x00581f0000067f89 */ /* 0x000fe600000e0000 */
[----:B------:R-:W-:-:S04]  /*16a60*/  @!P1 LOP3.LUT R5, R5, R4, RZ, 0x3c, !PT ;  /* 0x0000000405059212 */ /* 0x000fc800078e3cff */
[----:B------:R-:W-:-:S04]  /*16a70*/  @!P1 LOP3.LUT R4, R5, R4, RZ, 0x3c, !PT ;  /* 0x0000000405049212 */ /* 0x000fc800078e3cff */
[----:B------:R-:W-:-:S05]  /*16a80*/  @!P1 LOP3.LUT R5, R5, R4, RZ, 0x3c, !PT ;  /* 0x0000000405059212 */ /* 0x000fca00078e3cff */
[----:B------:R0:W-:Y:S02]  /*16a90*/  @!P1 LDGSTS.E.BYPASS.LTC128B.128 [R9+0x18c00], desc[UR40][R4.64], !P0 ;  /* 0x18c0000004099fae */ /* 0x0001e4000c101d68 */
        /* <DEDUP_REMOVED lines=36> */
[-C--:B------:R-:W-:Y:S01]  /*16ce0*/  @!P1 LOP3.LUT R5, R5, R4.reuse, RZ, 0x3c, !PT ;  /* 0x0000000405059212 */ /* 0x080fe200078e3cff */
[----:B------:R-:W-:Y:S03]  /*16cf0*/  SHFL.IDX PT, R0, R0, 0x7, 0x181f ;  /* 0x00f81f0000007f89 */ /* 0x000fe600000e0000 */
[----:B------:R-:W-:-:S04]  /*16d00*/  @!P1 LOP3.LUT R4, R5, R4, RZ, 0x3c, !PT ;  /* 0x0000000405049212 */ /* 0x000fc800078e3cff */
[----:B------:R-:W-:-:S05]  /*16d10*/  @!P1 LOP3.LUT R5, R5, R4, RZ, 0x3c, !PT ;  /* 0x0000000405059212 */ /* 0x000fca00078e3cff */
[----:B------:R0:W-:Y:S02]  /*16d20*/  @!P1 LDGSTS.E.BYPASS.LTC128B.128 [R9+0x1ac00], desc[UR40][R4.64], !P0 ;  /* 0x1ac0000004099fae */ /* 0x0001e4000c101d68 */
[----:B0-----:R-:W-:-:S05]  /*16d30*/  VIADD R4, R17, 0x60 ;  /* 0x0000006011047836 */ /* 0x001fca0000000000 */
[----:B------:R-:W-:Y:S02]  /*16d40*/  ISETP.GE.AND P1, PT, R4, R2, PT ;  /* 0x000000020400720c */ /* 0x000fe40003f26270 */
[----:B------:R-:W0:Y:S04]  /*16d50*/  SHFL.IDX PT, R4, R3, 0x6, 0x181f ;  /* 0x00d81f0003047f89 */ /* 0x000e2800000e0000 */
[----:B------:R-:W1:Y:S07]  /*16d60*/  SHFL.IDX PT, R3, R3, 0x7, 0x181f ;  /* 0x00f81f0003037f89 */ /* 0x000e6e00000e0000 */
[----:B0-----:R-:W-:-:S05]  /*16d70*/  @!P1 LEA R5, P2, R10, R4, 0x1 ;  /* 0x000000040a059211 */ /* 0x001fca00078408ff */
[----:B------:R-:W-:-:S05]  /*16d80*/  @!P1 IMAD.X R4, RZ, RZ, R6, P2 ;  /* 0x000000ffff049224 */ /* 0x000fca00010e0606 */
[----:B------:R-:W-:-:S04]  /*16d90*/  @!P1 LOP3.LUT R5, R5, R4, RZ, 0x3c, !PT ;  /* 0x0000000405059212 */ /* 0x000fc800078e3cff */
[----:B------:R-:W-:-:S04]  /*16da0*/  @!P1 LOP3.LUT R4, R5, R4, RZ, 0x3c, !PT ;  /* 0x0000000405049212 */ /* 0x000fc800078e3cff */
[----:B------:R-:W-:-:S05]  /*16db0*/  @!P1 LOP3.LUT R5, R5, R4, RZ, 0x3c, !PT ;  /* 0x0000000405059212 */ /* 0x000fca00078e3cff */
[----:B-1----:R0:W-:Y:S02]  /*16dc0*/  @!P1 LDGSTS.E.BYPASS.LTC128B.128 [R9+0x1b400], desc[UR40][R4.64], !P0 ;  /* 0x1b40000004099fae */ /* 0x0021e4000c101d68 */
.L_x_5239:
        /* <DEDUP_REMOVED lines=11> */
.L_x_5068:
        /* <DEDUP_REMOVED lines=19> */
.L_x_5240:
[----:B------:R-:W-:Y:S05]  /*16fb0*/  BSYNC B0 ;  /* 0x0000000000007941 */ /* 0x000fea0003800000 */
.L_x_5069:
[----:B--2---:R-:W2:Y:S01]  /*16fc0*/  LDL R2, [R1+0x4] ;  /* 0x0000040001027983 */ /* 0x004ea20000100800 */
[----:B------:R-:W-:Y:S01]  /*16fd0*/  BSSY B0, `(.L_x_5071) ;  /* 0x0000062000007945 */ /* 0x000fe20003800000 */
[----:B--2---:R-:W-:-:S13]  /*16fe0*/  LOP3.LUT P0, RZ, R2, 0x1, RZ, 0xc0, !PT ;  /* 0x0000000102ff7812 */ /* 0x004fda000780c0ff */
[----:B------:R-:W-:Y:S05]  /*16ff0*/  @!P0 BRA `(.L_x_5072) ;  /* 0x00000004007c8947 */ /* 0x000fea0003800000 */
[----:B01----:R-:W2:Y:S04]  /*17000*/  LDL R5, [R1+0x8] ;  /* 0x0000080001057983 */ /* 0x003ea80000100800 */
        /* <DEDUP_REMOVED lines=10> */
.L_x_5241:
[----:B------:R-:W-:Y:S05]  /*170b0*/  BSYNC B1 ;  /* 0x0000000000017941 */ /* 0x000fea0003800000 */
.L_x_5073:
        /* <DEDUP_REMOVED lines=9> */
.L_x_5076:
[----:B------:R-:W-:Y:S05]  /*17150*/  BSYNC B1 ;  /* 0x0000000000017941 */ /* 0x000fea0003800000 */
.L_x_5075:
        /* <DEDUP_REMOVED lines=14> */
.L_x_5077:
        /* <DEDUP_REMOVED lines=16> */
.L_x_5078:
        /* <DEDUP_REMOVED lines=16> */
.L_x_5079:
        /* <DEDUP_REMOVED lines=16> */
.L_x_5080:
        /* <DEDUP_REMOVED lines=11> */
.L_x_5072:
[----:B------:R-:W-:Y:S05]  /*175f0*/  BSYNC B0 ;  /* 0x0000000000007941 */ /* 0x000fea0003800000 */
.L_x_5071:
        /* <DEDUP_REMOVED lines=29> */
[----:B------:R-:W1:Y:S03]  /*177d0*/  LDC R6, c[0x0][0x43c] ;  /* 0x00010f00ff067b82 */ /* 0x000e660000000800 */
[----:B------:R-:W3:Y:S01]  /*177e0*/  LDL R7, [R1+0x14] ;  /* 0x0000140001077983 */ /* 0x000ee20000100800 */
[----:B------:R-:W-:Y:S01]  /*177f0*/  IMAD.MOV.U32 R0, RZ, RZ, R4 ;  /* 0x000000ffff007224 */ /* 0x000fe200078e0004 */
[----:B------:R-:W-:Y:S01]  /*17800*/  ULDC.64 UR6, c[0x0][0x428] ;  /* 0x00010a0000067ab9 */ /* 0x000fe20000000a00 */
[----:B-1----:R-:W-:-:S13]  /*17810*/  ISETP.NE.AND P0, PT, R6, 0x1, PT ;  /* 0x000000010600780c */ /* 0x002fda0003f05270 */
[----:B------:R-:W1:Y:S02]  /*17820*/  @P0 LDC.64 R2, c[0x0][0x440] ;  /* 0x00011000ff020b82 */ /* 0x000e640000000a00 */
[----:B-1----:R-:W-:-:S05]  /*17830*/  @P0 IMAD.HI.U32 R2, R4, R2, RZ ;  /* 0x0000000204020227 */ /* 0x002fca00078e00ff */
[----:B------:R-:W-:-:S04]  /*17840*/  @P0 SHF.R.U32.HI R0, RZ, R3, R2 ;  /* 0x00000003ff000219 */ /* 0x000fc80000011602 */
[--C-:B------:R-:W-:Y:S01]  /*17850*/  SHF.R.S32.HI R3, RZ, 0x1f, R0.reuse ;  /* 0x0000001fff037819 */ /* 0x100fe20000011400 */
[----:B------:R-:W-:-:S04]  /*17860*/  IMAD.MOV R5, RZ, RZ, -R0 ;  /* 0x000000ffff057224 */ /* 0x000fc800078e0a00 */
[----:B------:R-:W-:Y:S02]  /*17870*/  IMAD R5, R6, R5, R4 ;  /* 0x0000000506057224 */ /* 0x000fe400078e0204 */
[----:B--2---:R-:W-:-:S04]  /*17880*/  IMAD R2, R10, UR6, RZ ;  /* 0x000000060a027c24 */ /* 0x004fc8000f8e02ff */
[----:B---3--:R-:W-:Y:S02]  /*17890*/  IMAD R6, R7, UR7, R2 ;  /* 0x0000000707067c24 */ /* 0x008fe4000f8e0202 */
[----:B------:R-:W-:-:S04]  /*178a0*/  IMAD.MOV.U32 R2, RZ, RZ, R0 ;  /* 0x000000ffff027224 */ /* 0x000fc800078e0000 */
[----:B------:R-:W-:-:S04]  /*178b0*/  IMAD.WIDE.U32 R2, R7, UR6, R2 ;  /* 0x0000000607027c25 */ /* 0x000fc8000f8e0002 */
[----:B------:R-:W-:Y:S01]  /*178c0*/  IMAD.IADD R0, R6, 0x1, R3 ;  /* 0x0000000106007824 */ /* 0x000fe200078e0203 */
[----:B------:R-:W-:-:S04]  /*178d0*/  LEA R6, P0, R2, UR4, 0x2 ;  /* 0x0000000402067c11 */ /* 0x000fc8000f8010ff */
[----:B------:R-:W-:-:S05]  /*178e0*/  LEA.HI.X R7, R2, UR5, R0, 0x2, P0 ;  /* 0x0000000502077c11 */ /* 0x000fca00080f1400 */
[----:B------:R-:W2:Y:S04]  /*178f0*/  LDG.E R0, desc[UR40][R6.64] ;  /* 0x0000002806007981 */ /* 0x000ea8000c1e1900 */
[----:B--2---:R1:W-:Y:S02]  /*17900*/  STL [R1], R0 ;  /* 0x0000000001007387 */ /* 0x0043e40000100800 */
.L_x_5087:
[----:B------:R-:W2:Y:S01]  /*17910*/  LDL R2, [R1+0x8] ;  /* 0x0000080001027983 */ /* 0x000ea20000100800 */
[----:B------:R-:W-:Y:S01]  /*17920*/  SHF.L.U32 R6, R8, 0x1f, RZ ;  /* 0x0000001f08067819 */ /* 0x000fe200000006ff */
[----:B------:R-:W-:Y:S01]  /*17930*/  BSSY B3, `(.L_x_5088) ;  /* 0x0000007000037945 */ /* 0x000fe20003800000 */
[----:B-1----:R-:W1:Y:S02]  /*17940*/  S2R R0, SR_TID.X ;  /* 0x0000000000007919 */ /* 0x002e640000002100 */
[----:B-1----:R-:W-:-:S04]  /*17950*/  LOP3.LUT R0, R0, 0x7f, RZ, 0xc0, !PT ;  /* 0x0000007f00007812 */ /* 0x002fc800078ec0ff */
[----:B------:R-:W-:Y:S01]  /*17960*/  ISETP.NE.AND P1, PT, R0, RZ, PT ;  /* 0x000000ff0000720c */ /* 0x000fe20003f25270 */
[----:B--2---:R-:W-:-:S04]  /*17970*/  IMAD R2, R9, 0x8, R2 ;  /* 0x0000000809027824 */ /* 0x004fc800078e0202 */
[----:B------:R-:W1:Y:S02]  /*17980*/  SYNCS.PHASECHK.TRANS64.TRYWAIT P0, [R2+URZ+0x22840], R6 ;  /* 0x02284006020075a7 */ /* 0x000e64000800017f */
[----:B-1----:R-:W-:Y:S06]  /*17990*/  @!P0 BRA `(.L_x_5089) ;  /* 0x0000005000408947 */ /* 0x002fec0003800000 */
.L_x_5242:
[----:B------:R-:W-:Y:S05]  /*179a0*/  BSYNC B3 ;  /* 0x0000000000037941 */ /* 0x000fea0003800000 */
.L_x_5088:
        /* <DEDUP_REMOVED lines=9> */
.L_x_5091:
[----:B------:R-:W-:Y:S05]  /*17a40*/  BSYNC B3 ;  /* 0x0000000000037941 */ /* 0x000fea0003800000 */
.L_x_5090:
        /* <DEDUP_REMOVED lines=14> */
.L_x_5092:
        /* <DEDUP_REMOVED lines=14> */
.L_x_5243:
[----:B------:R-:W-:Y:S05]  /*17c10*/  BSYNC B3 ;  /* 0x0000000000037941 */ /* 0x000fea0003800000 */
.L_x_5093:
        /* <DEDUP_REMOVED lines=11> */
.L_x_5096:
[----:B------:R-:W-:Y:S05]  /*17cd0*/  BSYNC B3 ;  /* 0x0000000000037941 */ /* 0x000fea0003800000 */
.L_x_5095:
        /* <DEDUP_REMOVED lines=11> */
.L_x_5097:
        /* <DEDUP_REMOVED lines=16> */
.L_x_5098:
        /* <DEDUP_REMOVED lines=16> */
.L_x_5099:
        /* <DEDUP_REMOVED lines=16> */
.L_x_5100:
        /* <DEDUP_REMOVED lines=11> */
.L_x_5086:
[----:B------:R-:W-:Y:S05]  /*18140*/  BSYNC B1 ;  /* 0x0000000000017941 */ /* 0x000fea0003800000 */
.L_x_5085:
[----:B------:R-:W2:Y:S02]  /*18150*/  LDL.LU R5, [R1+0x30] ;  /* 0x0000300001057983 */ /* 0x000ea40000300800 */
[----:B--2---:R-:W-:-:S07]  /*18160*/  VIADD R0, R5, 0xfffffffd ;  /* 0xfffffffd05007836 */ /* 0x004fce0000000000 */
.L_x_5084:
[----:B------:R-:W-:Y:S05]  /*18170*/  BSYNC B2 ;  /* 0x0000000000027941 */ /* 0x000fea0003800000 */
.L_x_5083:
[----:B------:R-:W-:-:S13]  /*18180*/  ISETP.NE.AND P0, PT, R4, RZ, PT ;  /* 0x000000ff0400720c */ /* 0x000fda0003f05270 */
[----:B------:R-:W-:Y:S05]  /*18190*/  @!P0 BRA `(.L_x_5082) ;  /* 0x0000001400488947 */ /* 0x000fea0003800000 */
.L_x_5133:
        /* <DEDUP_REMOVED lines=37> */
.L_x_5103:
[----:B0-----:R-:W2:Y:S01]  /*183f0*/  LDL R2, [R1+0x8] ;  /* 0x0000080001027983 */ /* 0x001ea20000100800 */
[----:B------:R-:W-:Y:S01]  /*18400*/  BSSY B2, `(.L_x_5104) ;  /* 0x0000008000027945 */ /* 0x000fe20003800000 */
[----:B------:R-:W0:Y:S02]  /*18410*/  S2R R4, SR_TID.X ;  /* 0x0000000000047919 */ /* 0x000e240000002100 */
[----:B0-----:R-:W-:-:S04]  /*18420*/  LOP3.LUT R4, R4, 0x7f, RZ, 0xc0, !PT ;  /* 0x0000007f04047812 */ /* 0x001fc800078ec0ff */
[----:B------:R-:W-:Y:S01]  /*18430*/  ISETP.NE.AND P1, PT, R4, RZ, PT ;  /* 0x000000ff0400720c */ /* 0x000fe20003f25270 */
[----:B--2---:R-:W-:Y:S01]  /*18440*/  IMAD R3, R7, 0x8, R2 ;  /* 0x0000000807037824 */ /* 0x004fe200078e0202 */
[----:B------:R-:W-:-:S04]  /*18450*/  SHF.L.U32 R2, R6, 0x1f, RZ ;  /* 0x0000001f06027819 */ /* 0x000fc800000006ff */
[----:B------:R-:W0:Y:S02]  /*18460*/  SYNCS.PHASECHK.TRANS64.TRYWAIT P0, [R3+URZ+0x22840], R2 ;  /* 0x02284002030075a7 */ /* 0x000e24000800017f */
[----:B0-----:R-:W-:Y:S05]  /*18470*/  @!P0 BRA `(.L_x_5105) ;  /* 0x0000004400b08947 */ /* 0x001fea0003800000 */
.L_x_5244:
[----:B------:R-:W-:Y:S05]  /*18480*/  BSYNC B2 ;  /* 0x0000000000027941 */ /* 0x000fea0003800000 */
.L_x_5104:
        /* <DEDUP_REMOVED lines=9> */
.L_x_5107:
[----:B------:R-:W-:Y:S05]  /*18520*/  BSYNC B2 ;  /* 0x0000000000027941 */ /* 0x000fea0003800000 */
.L_x_5106:
        /* <DEDUP_REMOVED lines=13> */
.L_x_5108:
        /* <DEDUP_REMOVED lines=14> */
.L_x_5245:
[----:B------:R-:W-:Y:S05]  /*186e0*/  BSYNC B2 ;  /* 0x0000000000027941 */ /* 0x000fea0003800000 */
.L_x_5109:
        /* <DEDUP_REMOVED lines=11> */
.L_x_5112:
[----:B------:R-:W-:Y:S05]  /*187a0*/  BSYNC B2 ;  /* 0x0000000000027941 */ /* 0x000fea0003800000 */
.L_x_5111:
        /* <DEDUP_REMOVED lines=10> */
.L_x_5113:
        /* <DEDUP_REMOVED lines=16> */
.L_x_5114:
        /* <DEDUP_REMOVED lines=16> */
.L_x_5115:
        /* <DEDUP_REMOVED lines=16> */
.L_x_5116:
        /* <DEDUP_REMOVED lines=11> */
.L_x_5102:
[----:B------:R-:W-:Y:S05]  /*18c00*/  BSYNC B1 ;  /* 0x0000000000017941 */ /* 0x000fea0003800000 */
.L_x_5101:
[----:B------:R-:W2:Y:S01]  /*18c10*/  LDL R5, [R1+0x4] ;  /* 0x0000040001057983 */ /* 0x000ea20000100800 */
[----:B------:R-:W-:Y:S01]  /*18c20*/  VIADD R7, R7, 0x1 ;  /* 0x0000000107077836 */ /* 0x000fe20000000000 */
[----:B------:R-:W-:Y:S04]  /*18c30*/  BSSY B1, `(.L_x_5117) ;  /* 0x00000a5000017945 */ /* 0x000fe80003800000 */
[----:B------:R-:W-:-:S04]  /*18c40*/  ISETP.NE.AND P0, PT, R7, 0x2, PT ;  /* 0x000000020700780c */ /* 0x000fc80003f05270 */
[----:B------:R-:W-:Y:S02]  /*18c50*/  SEL R2, RZ, 0x1, P0 ;  /* 0x00000001ff027807 */ /* 0x000fe40000000000 */
[----:B0-----:R-:W-:Y:S02]  /*18c60*/  SEL R9, R7, RZ, P0 ;  /* 0x000000ff07097207 */ /* 0x001fe40000000000 */
        /* <DEDUP_REMOVED lines=30> */
.L_x_5119:
        /* <DEDUP_REMOVED lines=9> */
.L_x_5246:
[----:B------:R-:W-:Y:S05]  /*18ee0*/  BSYNC B2 ;  /* 0x0000000000027941 */ /* 0x000fea0003800000 */
.L_x_5120:
        /* <DEDUP_REMOVED lines=9> */
.L_x_5123:
[----:B------:R-:W-:Y:S05]  /*18f80*/  BSYNC B2 ;  /* 0x0000000000027941 */ /* 0x000fea0003800000 */
.L_x_5122:
        /* <DEDUP_REMOVED lines=14> */
.L_x_5124:
        /* <DEDUP_REMOVED lines=14> */
.L_x_5247:
[----:B------:R-:W-:Y:S05]  /*19150*/  BSYNC B2 ;  /* 0x0000000000027941 */ /* 0x000fea0003800000 */
.L_x_5125:
        /* <DEDUP_REMOVED lines=11> */
.L_x_5128:
[----:B------:R-:W-:Y:S05]  /*19210*/  BSYNC B2 ;  /* 0x0000000000027941 */ /* 0x000fea0003800000 */
.L_x_5127:
        /* <DEDUP_REMOVED lines=11> */
.L_x_5129:
        /* <DEDUP_REMOVED lines=16> */
.L_x_5130:
        /* <DEDUP_REMOVED lines=16> */
.L_x_5131:
        /* <DEDUP_REMOVED lines=16> */
.L_x_5132:
        /* <DEDUP_REMOVED lines=11> */
.L_x_5118:
[----:B------:R-:W-:Y:S05]  /*19680*/  BSYNC B1 ;  /* 0x0000000000017941 */ /* 0x000fea0003800000 */
.L_x_5117:
[C---:B------:R-:W-:Y:S01]  /*19690*/  ISETP.GT.AND P0, PT, R0.reuse, 0x1, PT ;  /* 0x000000010000780c */ /* 0x040fe20003f04270 */
[----:B------:R-:W-:-:S12]  /*196a0*/  VIADD R0, R0, 0xfffffffe ;  /* 0xfffffffe00007836 */ /* 0x000fd80000000000 */
[----:B------:R-:W-:Y:S05]  /*196b0*/  @P0 BRA `(.L_x_5133) ;  /* 0xffffffe800b80947 */ /* 0x000fea000383ffff */
.L_x_5082:
[----:B------:R-:W-:Y:S05]  /*196c0*/  BSYNC B0 ;  /* 0x0000000000007941 */ /* 0x000fea0003800000 */
.L_x_5081:
        /* <DEDUP_REMOVED lines=21> */
[----:B------:R-:W1:Y:S01]  /*19820*/  POPC R7, R6 ;  /* 0x0000000600077309 */ /* 0x000e620000000000 */
[----:B--2---:R-:W1:Y:S02]  /*19830*/  SHFL.IDX PT, R4, R3, R4, 0x1f ;  /* 0x00001f0403047589 */ /* 0x004e6400000e0000 */
[----:B-1----:R-:W-:-:S07]  /*19840*/  IADD3 R16, R4, UR36, R7 ;  /* 0x0000002404107c10 */ /* 0x002fce000fffe007 */
.L_x_5135:
[----:B------:R-:W-:Y:S05]  /*19850*/  BSYNC B0 ;  /* 0x0000000000007941 */ /* 0x000fea0003800000 */
.L_x_5134:
[----:B------:R-:W-:-:S05]  /*19860*/  SEL R0, R0, RZ, P0 ;  /* 0x000000ff00007207 */ /* 0x000fca0000000000 */
[----:B------:R2:W-:Y:S02]  /*19870*/  STL [R1+0xc], R0 ;  /* 0x00000c0001007387 */ /* 0x0005e40000100800 */
.L_x_5053:
[----:B------:R-:W-:Y:S05]  /*19880*/  BSYNC B7 ;  /* 0x0000000000077941 */ /* 0x000fea0003800000 */
.L_x_5051:
        /* <DEDUP_REMOVED lines=13> */
.L_x_5136:
        /* <DEDUP_REMOVED lines=19> */
[----:B0-----:R-:W0:Y:S02]  /*19a90*/  SHFL.UP PT, R14, R2, 0x1, RZ ;  /* 0x04200000020e7989 */ /* 0x001e2400000e00ff */
        /* <DEDUP_REMOVED lines=16> */
.L_x_5257:
[----:B------:R-:W-:Y:S02]  /*19ba0*/  ULDC UR4, c[0x0][0xc38] ;  /* 0x00030e0000047ab9 */ /* 0x000fe40000000800 */
[----:B------:R-:W-:-:S04]  /*19bb0*/  IMAD.U32 R4, RZ, RZ, UR4 ;  /* 0x00000004ff047e24 */ /* 0x000fc8000f8e00ff */
[----:B-1----:R-:W-:-:S04]  /*19bc0*/  IMAD R16, R16, R4, RZ ;  /* 0x0000000410107224 */ /* 0x002fc800078e02ff */
[----:B------:R-:W-:-:S05]  /*19bd0*/  IMAD.IADD R5, R5, 0x1, R16 ;  /* 0x0000000105057824 */ /* 0x000fca00078e0210 */
[----:B------:R-:W-:-:S13]  /*19be0*/  ISETP.GT.AND P6, PT, R5, R0, PT ;  /* 0x000000000500720c */ /* 0x000fda0003fc4270 */
[----:B------:R-:W-:Y:S05]  /*19bf0*/  @P6 BRA `(.L_x_5139) ;  /* 0x00000000009c6947 */ /* 0x000fea0003800000 */
.L_x_5144:
        /* <DEDUP_REMOVED lines=14> */
.L_x_5142:
[----:B------:R-:W-:Y:S05]  /*19ce0*/  BSYNC B0 ;  /* 0x0000000000007941 */ /* 0x000fea0003800000 */
.L_x_5141:
        /* <DEDUP_REMOVED lines=18> */
.L_x_5265:
[----:B------:R-:W-:Y:S02]  /*19e10*/  ULDC UR4, c[0x0][0xc38] ;  /* 0x00030e0000047ab9 */ /* 0x000fe40000000800 */
[----:B------:R-:W-:-:S04]  /*19e20*/  IMAD.U32 R4, RZ, RZ, UR4 ;  /* 0x00000004ff047e24 */ /* 0x000fc8000f8e00ff */
[----:B-1----:R-:W-:-:S04]  /*19e30*/  IMAD R16, R16, R4, RZ ;  /* 0x0000000410107224 */ /* 0x002fc800078e02ff */
[----:B------:R-:W-:-:S05]  /*19e40*/  IMAD.IADD R5, R16, 0x1, R5 ;  /* 0x0000000110057824 */ /* 0x000fca00078e0205 */
[----:B------:R-:W-:-:S13]  /*19e50*/  ISETP.GT.AND P6, PT, R5, R0, PT ;  /* 0x000000000500720c */ /* 0x000fda0003fc4270 */
[----:B------:R-:W-:Y:S05]  /*19e60*/  @!P6 BRA `(.L_x_5144) ;  /* 0xfffffffc0064e947 */ /* 0x000fea000383ffff */
.L_x_5139:
        /* <DEDUP_REMOVED lines=8> */
.L_x_5269:
[----:B------:R-:W-:Y:S01]  /*19ef0*/  ISETP.NE.AND P0, PT, R5, RZ, PT ;  /* 0x000000ff0500720c */ /* 0x000fe20003f05270 */
[----:B------:R-:W-:-:S12]  /*19f00*/  IMAD.MOV.U32 R5, RZ, RZ, RZ ;  /* 0x000000ffff057224 */ /* 0x000fd800078e00ff */
[----:B------:R-:W-:Y:S05]  /*19f10*/  @!P0 BRA `(.L_x_5146) ;  /* 0x0000000000148947 */ /* 0x000fea0003800000 */
[----:B------:R-:W-:Y:S01]  /*19f20*/  UMOV UR4, 0xffffffff ;  /* 0xffffffff00047882 */ /* 0x000fe20000000000 */
[----:B------:R-:W-:Y:S02]  /*19f30*/  VIADD R12, R6, 0xffffffff ;  /* 0xffffffff060c7836 */ /* 0x000fe40000000000 */
[----:B------:R-:W-:Y:S05]  /*19f40*/  BRA.DIV UR4, `(.L_x_5147) ;  /* 0x0000003604907947 */ /* 0x000fea000b800000 */
[----:B0-----:R0:W3:Y:S02]  /*19f50*/  SHFL.IDX PT, R3, R3, R12, 0x1f ;  /* 0x00001f0c03037589 */ /* 0x0010e400000e0000 */
.L_x_5272:
[----:B---3--:R-:W-:-:S07]  /*19f60*/  IMAD.MOV.U32 R5, RZ, RZ, R3 ;  /* 0x000000ffff057224 */ /* 0x008fce00078e0003 */
.L_x_5146:
        /* <DEDUP_REMOVED lines=66> */
.L_x_5140:
[----:B------:R-:W-:Y:S01]  /*1a390*/  UMOV UR4, URZ ;  /* 0x0000003f00047c82 */ /* 0x000fe20008000000 */
[----:B------:R-:W-:Y:S01]  /*1a3a0*/  UMOV UR5, URZ ;  /* 0x0000003f00057c82 */ /* 0x000fe20008000000 */
[----:B------:R-:W-:Y:S01]  /*1a3b0*/  ULDC UR6, c[0x0][0xc3c] ;  /* 0x00030f0000067ab9 */ /* 0x000fe20000000800 */
[----:B------:R-:W-:Y:S02]  /*1a3c0*/  IMAD.MOV.U32 R16, RZ, RZ, R0 ;  /* 0x000000ffff107224 */ /* 0x000fe400078e0000 */
[----:B------:R-:W-:Y:S02]  /*1a3d0*/  IMAD.U32 R17, RZ, RZ, UR4 ;  /* 0x00000004ff117e24 */ /* 0x000fe4000f8e00ff */
[----:B------:R-:W-:Y:S02]  /*1a3e0*/  IMAD.U32 R18, RZ, RZ, UR5 ;  /* 0x00000005ff127e24 */ /* 0x000fe4000f8e00ff */
[----:B------:R-:W-:-:S07]  /*1a3f0*/  IMAD.U32 R19, RZ, RZ, UR6 ;  /* 0x00000006ff137e24 */ /* 0x000fce000f8e00ff */
.L_x_5148:
[----:B------:R4:W2:Y:S01]  /*1a400*/  LDL R2, [R1+0x8] ;  /* 0x0000080001027983 */ /* 0x0008a20000100800 */
[----:B------:R-:W1:Y:S01]  /*1a410*/  S2R R0, SR_TID.X ;  /* 0x0000000000007919 */ /* 0x000e620000002100 */
[----:B------:R-:W-:Y:S05]  /*1a420*/  WARPSYNC.ALL ;  /* 0x0000000000007948 */ /* 0x000fea0003800000 */
[----:B-1----:R-:W-:Y:S01]  /*1a430*/  LOP3.LUT R0, R0, 0x1f, RZ, 0xc0, !PT ;  /* 0x0000001f00007812 */ /* 0x002fe200078ec0ff */
[----:B------:R-:W-:Y:S03]  /*1a440*/  BAR.SYNC.DEFER_BLOCKING 0x4, 0x180 ;  /* 0x0106000000007b1d */ /* 0x000fe60000010000 */
[----:B------:R-:W-:-:S13]  /*1a450*/  ISETP.NE.AND P0, PT, R0, RZ, PT ;  /* 0x000000ff0000720c */ /* 0x000fda0003f05270 */
[----:B0-----:R-:W2:Y:S01]  /*1a460*/  @!P0 S2R R3, SR_CgaCtaId ;  /* 0x0000000000038919 */ /* 0x001ea20000008800 */
[----:B------:R-:W-:-:S04]  /*1a470*/  @!P0 MOV R0, 0x400 ;  /* 0x0000040000008802 */ /* 0x000fc80000000f00 */
[----:B--2---:R-:W-:-:S05]  /*1a480*/  @!P0 LEA R2, R3, R0, 0x18 ;  /* 0x0000000003028211 */ /* 0x004fca00078ec0ff */
[----:B------:R4:W-:Y:S04]  /*1a490*/  @!P0 STS.128 [R2+0x228d0], R16 ;  /* 0x0228d01002008388 */ /* 0x0009e80000000c00 */
[----:B------:R4:W-:Y:S01]  /*1a4a0*/  @!P0 STL [R1+0x8], R2 ;  /* 0x0000080201008387 */ /* 0x0009e20000100800 */
[----:B------:R-:W-:Y:S06]  /*1a4b0*/  BAR.ARV 0x5, 0x180 ;  /* 0x0146000000007b1d */ /* 0x000fec0000002000 */
.L_x_5137:
[----:B------:R-:W-:Y:S02]  /*1a4c0*/  ULDC UR4, c[0x0][0xc3c] ;  /* 0x00030f0000047ab9 */ /* 0x000fe40000000800 */
[----:B---3--:R-:W-:-:S13]  /*1a4d0*/  ISETP.GE.AND P0, PT, R19, UR4, PT ;  /* 0x0000000413007c0c */ /* 0x008fda000bf06270 */
[----:B------:R-:W-:Y:S05]  /*1a4e0*/  @!P0 BRA `(.L_x_5149) ;  /* 0xffffff94008c8947 */ /* 0x000fea000383ffff */
[----:B------:R-:W-:Y:S05]  /*1a4f0*/  BSYNC B8 ;  /* 0x0000000000087941 */ /* 0x000fea0003800000 */
.L_x_5009:
[----:B--2---:R-:W2:Y:S01]  /*1a500*/  LDL.LU R0, [R1+0x40] ;  /* 0x0000400001007983 */ /* 0x004ea20000300800 */
[----:B------:R-:W-:Y:S01]  /*1a510*/  BSSY B0, `(.L_x_5150) ;  /* 0x000000b000007945 */ /* 0x000fe20003800000 */
[----:B------:R-:W3:Y:S01]  /*1a520*/  S2R R5, SR_CgaCtaId ;  /* 0x0000000000057919 */ /* 0x000ee20000008800 */
[----:B--2---:R-:W-:-:S05]  /*1a530*/  VIADD R0, R0, 0x1 ;  /* 0x0000000100007836 */ /* 0x004fca0000000000 */
[----:B0---4-:R-:W-:-:S04]  /*1a540*/  LEA.HI R2, R0, R0, RZ, 0x1 ;  /* 0x0000000000027211 */ /* 0x011fc800078f08ff */
[----:B-1----:R-:W-:-:S05]  /*1a550*/  LOP3.LUT R3, R2, 0xfffffffe, RZ, 0xc0, !PT ;  /* 0xfffffffe02037812 */ /* 0x002fca00078ec0ff */
[----:B------:R-:W-:Y:S01]  /*1a560*/  IMAD.IADD R3, R0, 0x1, -R3 ;  /* 0x0000000100037824 */ /* 0x000fe200078e0a03 */
[----:B------:R-:W-:-:S04]  /*1a570*/  MOV R0, 0x400 ;  /* 0x0000040000007802 */ /* 0x000fc80000000f00 */
[----:B---3--:R-:W-:Y:S02]  /*1a580*/  LEA R0, R5, R0, 0x18 ;  /* 0x0000000005007211 */ /* 0x008fe400078ec0ff */
[----:B------:R-:W-:-:S04]  /*1a590*/  SHF.L.U32 R3, R3, 0x1f, RZ ;  /* 0x0000001f03037819 */ /* 0x000fc800000006ff */
[----:B------:R-:W0:Y:S02]  /*1a5a0*/  SYNCS.PHASECHK.TRANS64.TRYWAIT P0, [R0+URZ+0x22820], R3 ;  /* 0x02282003000075a7 */ /* 0x000e24000800017f */
[----:B0-----:R-:W-:Y:S05]  /*1a5b0*/  @!P0 BRA `(.L_x_5151) ;  /* 0x00000030001c8947 */ /* 0x001fea0003800000 */
.L_x_5273:
[----:B------:R-:W-:Y:S05]  /*1a5c0*/  BSYNC B0 ;  /* 0x0000000000007941 */ /* 0x000fea0003800000 */
.L_x_5150:
[----:B------:R-:W-:-:S03]  /*1a5d0*/  UMOV UR4, 0xffffffff ;  /* 0xffffffff00047882 */ /* 0x000fc60000000000 */
[----:B------:R-:W-:Y:S05]  /*1a5e0*/  BRA.DIV UR4, `(.L_x_5152) ;  /* 0x0000003204247947 */ /* 0x000fea000b800000 */
[----:B------:R-:W1:Y:S02]  /*1a5f0*/  S2R R2, SR_TID.X ;  /* 0x0000000000027919 */ /* 0x000e640000002100 */
[----:B-1----:R-:W-:-:S04]  /*1a600*/  SHF.R.U32.HI R2, RZ, 0x5, R2 ;  /* 0x00000005ff027819 */ /* 0x002fc80000011602 */
[----:B------:R-:W-:-:S05]  /*1a610*/  LOP3.LUT R2, R2, 0x3, RZ, 0xc0, !PT ;  /* 0x0000000302027812 */ /* 0x000fca00078ec0ff */
[----:B------:R1:W2:Y:S02]  /*1a620*/  SHFL.IDX PT, R14, R2, RZ, 0x1f ;  /* 0x00001fff020e7589 */ /* 0x0002a400000e0000 */
.L_x_5276:
[----:B--2---:R-:W-:-:S13]  /*1a630*/  ISETP.NE.AND P0, PT, R14, RZ, PT ;  /* 0x000000ff0e00720c */ /* 0x004fda0003f05270 */
[----:B------:R-:W-:Y:S05]  /*1a640*/  @P0 BRA `(.L_x_4852) ;  /* 0x0000000000940947 */ /* 0x000fea0003800000 */
[----:B------:R-:W-:-:S03]  /*1a650*/  UMOV UR4, 0xffffffff ;  /* 0xffffffff00047882 */ /* 0x000fc60000000000 */
[----:B------:R-:W-:Y:S05]  /*1a660*/  BRA.DIV UR4, `(.L_x_5153) ;  /* 0x0000003204387947 */ /* 0x000fea000b800000 */
[----:B------:R-:W-:-:S13]  /*1a670*/  ELECT P6, URZ, PT ;  /* 0x00000000003f782f */ /* 0x000fda00038c0000 */
.L_x_5279:
[----:B------:R-:W-:Y:S05]  /*1a680*/  @!P6 BRA `(.L_x_4852) ;  /* 0x000000000084e947 */ /* 0x000fea0003800000 */
[----:B-1----:R-:W2:Y:S02]  /*1a690*/  LDL.LU R2, [R1+0x58] ;  /* 0x0000580001027983 */ /* 0x002ea40000300800 */
[----:B--2---:R-:W-:-:S04]  /*1a6a0*/  LOP3.LUT R2, R2, 0x2, RZ, 0xfc, !PT ;  /* 0x0000000202027812 */ /* 0x004fc800078efcff */
[----:B------:R-:W-:-:S13]  /*1a6b0*/  ISETP.NE.AND P2, PT, R2, 0x3, PT ;  /* 0x000000030200780c */ /* 0x000fda0003f45270 */
[----:B------:R-:W-:Y:S05]  /*1a6c0*/  @!P2 BRA `(.L_x_5154) ;  /* 0x000000000004a947 */ /* 0x000fea0003800000 */
[----:B------:R-:W-:Y:S01]  /*1a6d0*/  BPT.TRAP 0x1 ;  /* 0x000000040000795c */ /* 0x000fe20000300000 */
.L_x_5154:
        /* <DEDUP_REMOVED lines=14> */
.L_x_5280:
[----:B------:R-:W1:Y:S02]  /*1a7c0*/  SYNCS.PHASECHK.TRANS64.TRYWAIT P0, [R7+URZ], R2 ;  /* 0x00000002070075a7 */ /* 0x000e64000800017f */
[----:B-1----:R-:W-:Y:S05]  /*1a7d0*/  @!P0 BRA `(.L_x_5156) ;  /* 0x0000003000108947 */ /* 0x002fea0003800000 */
.L_x_5281:
[----:B------:R-:W-:Y:S05]  /*1a7e0*/  @!P2 BRA `(.L_x_5157) ;  /* 0x000000000004a947 */ /* 0x000fea0003800000 */
[----:B------:R-:W-:Y:S01]  /*1a7f0*/  BPT.TRAP 0x1 ;  /* 0x000000040000795c */ /* 0x000fe20000300000 */
.L_x_5157:
[----:B------:R-:W2:Y:S01]  /*1a800*/  LDL.LU R4, [R1+0xc] ;  /* 0x00000c0001047983 */ /* 0x000ea20000300800 */
[----:B------:R-:W-:-:S04]  /*1a810*/  VIADD R0, R0, 0x22860 ;  /* 0x0002286000007836 */ /* 0x000fc80000000000 */
[----:B--2---:R-:W-:-:S04]  /*1a820*/  IMAD R4, R4, 0x8, R0 ;  /* 0x0000000804047824 */ /* 0x004fc800078e0200 */
[----:B------:R-:W2:Y:S02]  /*1a830*/  SYNCS.PHASECHK.TRANS64.TRYWAIT P0, [R4+URZ], R5 ;  /* 0x00000005040075a7 */ /* 0x000ea4000800017f */
[----:B--2---:R-:W-:Y:S05]  /*1a840*/  @!P0 BRA `(.L_x_5158) ;  /* 0x0000003000088947 */ /* 0x004fea0003800000 */
.L_x_5282:
[----:B------:R-:W-:-:S07]  /*1a850*/  IMAD R3, R3, 0x8, R0 ;  /* 0x0000000803037824 */ /* 0x000fce00078e0200 */
.L_x_5159:
[----:B---3--:R3:W4:Y:S02]  /*1a860*/  SYNCS.PHASECHK.TRANS64.TRYWAIT P0, [R3+URZ], R2 ;  /* 0x00000002030075a7 */ /* 0x008724000800017f */
[----:B----4-:R-:W-:Y:S05]  /*1a870*/  @!P0 NANOSLEEP.SYNCS 0x989680 ;  /* 0x009896800000895d */ /* 0x010fea0003900000 */
[----:B------:R-:W4:Y:S02]  /*1a880*/  @!P0 SYNCS.PHASECHK.TRANS64 P0, [R3+URZ], R2 ;  /* 0x00000002030085a7 */ /* 0x000f24000800007f */
[----:B----4-:R-:W-:Y:S05]  /*1a890*/  @!P0 BRA `(.L_x_5159) ;  /* 0xfffffffc00f08947 */ /* 0x010fea000383ffff */
.L_x_4852:
[----:B------:R-:W-:Y:S05]  /*1a8a0*/  BSYNC B9 ;  /* 0x0000000000097941 */ /* 0x000fea0003800000 */
.L_x_4849:
[----:B------:R-:W-:Y:S05]  /*1a8b0*/  EXIT ;  /* 0x000000000000794d */ /* 0x000fea0003800000 */
.L_x_4870:
[----:B0-----:R0:W1:Y:S02]  /*1a8c0*/  SYNCS.PHASECHK.TRANS64.TRYWAIT P6, [R96+URZ+0x22890], R107 ;  /* 0x0228906b600075a7 */ /* 0x00106400080c017f */
[----:B-1----:R-:W-:Y:S05]  /*1a8d0*/  @!P6 NANOSLEEP.SYNCS 0x989680 ;  /* 0x009896800000e95d */ /* 0x002fea0003900000 */
[----:B------:R-:W1:Y:S02]  /*1a8e0*/  @!P6 SYNCS.PHASECHK.TRANS64 P6, [R96+URZ+0x22890], R107 ;  /* 0x0228906b6000e5a7 */ /* 0x000e6400080c007f */
[----:B-1----:R-:W-:Y:S05]  /*1a8f0*/  @!P6 BRA `(.L_x_4870) ;  /* 0xfffffffc00f0e947 */ /* 0x002fea000383ffff */
[----:B------:R-:W-:Y:S05]  /*1a900*/  BRA `(.L_x_5160) ;  /* 0xfffffe8000ec7947 */ /* 0x000fea000383ffff */
.L_x_4888:
[----:B0-----:R0:W1:Y:S02]  /*1a910*/  SYNCS.PHASECHK.TRANS64.TRYWAIT P5, [R96+URZ+0x22890], R107 ;  /* 0x0228906b600075a7 */ /* 0x00106400080a017f */
[----:B-1----:R-:W-:Y:S05]  /*1a920*/  @!P5 NANOSLEEP.SYNCS 0x989680 ;  /* 0x009896800000d95d */ /* 0x002fea0003900000 */
[----:B------:R-:W1:Y:S02]  /*1a930*/  @!P5 SYNCS.PHASECHK.TRANS64 P5, [R96+URZ+0x22890], R107 ;  /* 0x0228906b6000d5a7 */ /* 0x000e6400080a007f */
[----:B-1----:R-:W-:Y:S05]  /*1a940*/  @!P5 BRA `(.L_x_4888) ;  /* 0xfffffffc00f0d947 */ /* 0x002fea000383ffff */
[----:B------:R-:W-:Y:S05]  /*1a950*/  BRA `(.L_x_5161) ;  /* 0xfffffe9400947947 */ /* 0x000fea000383ffff */
.L_x_4897:
[----:B0-----:R0:W1:Y:S02]  /*1a960*/  SYNCS.PHASECHK.TRANS64.TRYWAIT P4, [R96+URZ+0x22890], R107 ;  /* 0x0228906b600075a7 */ /* 0x001064000808017f */
[----:B-1----:R-:W-:Y:S05]  /*1a970*/  @!P4 NANOSLEEP.SYNCS 0x989680 ;  /* 0x009896800000c95d */ /* 0x002fea0003900000 */
[----:B------:R-:W1:Y:S02]  /*1a980*/  @!P4 SYNCS.PHASECHK.TRANS64 P4, [R96+URZ+0x22890], R107 ;  /* 0x0228906b6000c5a7 */ /* 0x000e64000808007f */
[----:B-1----:R-:W-:Y:S05]  /*1a990*/  @!P4 BRA `(.L_x_4897) ;  /* 0xfffffffc00f0c947 */ /* 0x002fea000383ffff */
[----:B------:R-:W-:Y:S05]  /*1a9a0*/  BRA `(.L_x_5162) ;  /* 0xfffffea400b47947 */ /* 0x000fea000383ffff */
.L_x_4903:
[----:B-1----:R1:W2:Y:S02]  /*1a9b0*/  SYNCS.PHASECHK.TRANS64.TRYWAIT P3, [R96+URZ+0x228b0], R107 ;  /* 0x0228b06b600075a7 */ /* 0x0022a4000806017f */
[----:B--2---:R-:W-:Y:S05]  /*1a9c0*/  @!P3 NANOSLEEP.SYNCS 0x989680 ;  /* 0x009896800000b95d */ /* 0x004fea0003900000 */
[----:B------:R-:W2:Y:S02]  /*1a9d0*/  @!P3 SYNCS.PHASECHK.TRANS64 P3, [R96+URZ+0x228b0], R107 ;  /* 0x0228b06b6000b5a7 */ /* 0x000ea4000806007f */
[----:B--2---:R-:W-:Y:S05]  /*1a9e0*/  @!P3 BRA `(.L_x_4903) ;  /* 0xfffffffc00f0b947 */ /* 0x004fea000383ffff */
[----:B------:R-:W-:Y:S05]  /*1a9f0*/  BRA `(.L_x_5163) ;  /* 0xfffffea800447947 */ /* 0x000fea000383ffff */
.L_x_4911:
[----:B------:R-:W0:Y:S01]  /*1aa00*/  S2R R8, SR_TID.X ;  /* 0x0000000000087919 */ /* 0x000e220000002100 */
[----:B------:R-:W-:Y:S01]  /*1aa10*/  BSSY B0, `(.L_x_5164) ;  /* 0x000000c000007945 */ /* 0x000fe20003800000 */
[----:B------:R-:W-:Y:S02]  /*1aa20*/  IMAD.MOV.U32 R12, RZ, RZ, RZ ;  /* 0x000000ffff0c7224 */ /* 0x000fe400078e00ff */
[----:B------:R-:W-:Y:S02]  /*1aa30*/  IMAD.MOV.U32 R11, RZ, RZ, 0x1f ;  /* 0x0000001fff0b7424 */ /* 0x000fe400078e00ff */
[----:B------:R-:W-:Y:S02]  /*1aa40*/  IMAD.MOV.U32 R15, RZ, RZ, -0x1 ;  /* 0xffffffffff0f7424 */ /* 0x000fe400078e00ff */
[----:B0-----:R-:W-:-:S05]  /*1aa50*/  VIADD R8, R8, 0xffffff80 ;  /* 0xffffff8008087836 */ /* 0x001fca0000000000 */
[----:B------:R-:W-:-:S04]  /*1aa60*/  SHF.R.S32.HI R5, RZ, 0x1f, R8 ;  /* 0x0000001fff057819 */ /* 0x000fc80000011408 */
[----:B------:R-:W-:-:S04]  /*1aa70*/  LEA.HI R5, R5, R8, RZ, 0x7 ;  /* 0x0000000805057211 */ /* 0x000fc800078f38ff */
[----:B------:R-:W-:-:S05]  /*1aa80*/  SHF.R.S32.HI R5, RZ, 0x7, R5 ;  /* 0x00000007ff057819 */ /* 0x000fca0000011405 */
[----:B------:R-:W-:-:S07]  /*1aa90*/  IMAD.MOV.U32 R13, RZ, RZ, R5 ;  /* 0x000000ffff0d7224 */ /* 0x000fce00078e0005 */
[----:B-----5:R-:W-:Y:S05]  /*1aaa0*/  WARPSYNC.COLLECTIVE R15, `(.L_x_5165) ;  /* 0x000000000f087348 */ /* 0x020fea0003c00000 */
[----:B------:R0:W1:Y:S02]  /*1aab0*/  SHFL.IDX P6, R14, R13, R12, R11 ;  /* 0x0000000c0d0e7389 */ /* 0x00006400000c000b */
[----:B01---5:R-:W-:Y:S01]  /*1aac0*/  ENDCOLLECTIVE ;  /* 0x000000000000791b */ /* 0x023fe20003800000 */
.L_x_5165:
[----:B------:R-:W-:Y:S05]  /*1aad0*/  BSYNC B0 ;  /* 0x0000000000007941 */ /* 0x000fea0003800000 */
.L_x_5164:
[----:B------:R-:W-:Y:S05]  /*1aae0*/  BRA `(.L_x_5166) ;  /* 0xfffffeb400187947 */ /* 0x000fea000383ffff */
.L_x_4923:
        /* <DEDUP_REMOVED lines=8> */
.L_x_5168:
[----:B------:R-:W-:Y:S05]  /*1ab70*/  BSYNC B1 ;  /* 0x0000000000017941 */ /* 0x000fea0003800000 */
.L_x_5167:
        /* <DEDUP_REMOVED lines=8> */
.L_x_5169:
[----:B------:R-:W-:Y:S02]  /*1ac00*/  IMAD.MOV.U32 R13, RZ, RZ, R8 ;  /* 0x000000ffff0d7224 */ /* 0x000fe400078e0008 */
[----:B------:R-:W-:-:S07]  /*1ac10*/  IMAD.MOV.U32 R0, RZ, RZ, R14 ;  /* 0x000000ffff007224 */ /* 0x000fce00078e000e */
[----:B------:R-:W-:Y:S05]  /*1ac20*/  WARPSYNC.COLLECTIVE R15, `(.L_x_5170) ;  /* 0x000000000f087348 */ /* 0x000fea0003c00000 */
[----:B------:R0:W1:Y:S02]  /*1ac30*/  SHFL.IDX P6, R14, R13, R12, R11 ;  /* 0x0000000c0d0e7389 */ /* 0x00006400000c000b */
[----:B01----:R-:W-:Y:S01]  /*1ac40*/  ENDCOLLECTIVE ;  /* 0x000000000000791b */ /* 0x003fe20003800000 */
.L_x_5170:
[----:B------:R-:W-:Y:S02]  /*1ac50*/  IMAD.MOV.U32 R13, RZ, RZ, R7 ;  /* 0x000000ffff0d7224 */ /* 0x000fe400078e0007 */
[----:B------:R-:W-:-:S07]  /*1ac60*/  IMAD.MOV.U32 R5, RZ, RZ, R14 ;  /* 0x000000ffff057224 */ /* 0x000fce00078e000e */
[----:B------:R-:W-:Y:S05]  /*1ac70*/  WARPSYNC.COLLECTIVE R15, `(.L_x_5171) ;  /* 0x000000000f087348 */ /* 0x000fea0003c00000 */
[----:B------:R0:W1:Y:S02]  /*1ac80*/  SHFL.IDX P6, R14, R13, R12, R11 ;  /* 0x0000000c0d0e7389 */ /* 0x00006400000c000b */
[----:B01----:R-:W-:Y:S01]  /*1ac90*/  ENDCOLLECTIVE ;  /* 0x000000000000791b */ /* 0x003fe20003800000 */
.L_x_5171:
[----:B------:R-:W-:Y:S05]  /*1aca0*/  BRA `(.L_x_5172) ;  /* 0xfffffeb800747947 */ /* 0x000fea000383ffff */
.L_x_4926:
        /* <DEDUP_REMOVED lines=8> */
.L_x_5174:
[----:B------:R-:W-:Y:S05]  /*1ad30*/  BSYNC B1 ;  /* 0x0000000000017941 */ /* 0x000fea0003800000 */
.L_x_5173:
        /* <DEDUP_REMOVED lines=8> */
.L_x_5175:
[----:B------:R-:W-:Y:S02]  /*1adc0*/  IMAD.MOV.U32 R13, RZ, RZ, R8 ;  /* 0x000000ffff0d7224 */ /* 0x000fe400078e0008 */
[----:B------:R-:W-:-:S07]  /*1add0*/  IMAD.MOV.U32 R0, RZ, RZ, R14 ;  /* 0x000000ffff007224 */ /* 0x000fce00078e000e */
[----:B------:R-:W-:Y:S05]  /*1ade0*/  WARPSYNC.COLLECTIVE R15, `(.L_x_5176) ;  /* 0x000000000f087348 */ /* 0x000fea0003c00000 */
[----:B------:R0:W1:Y:S02]  /*1adf0*/  SHFL.IDX P6, R14, R13, R12, R11 ;  /* 0x0000000c0d0e7389 */ /* 0x00006400000c000b */
[----:B01----:R-:W-:Y:S01]  /*1ae00*/  ENDCOLLECTIVE ;  /* 0x000000000000791b */ /* 0x003fe20003800000 */
.L_x_5176:
[----:B------:R-:W-:Y:S02]  /*1ae10*/  IMAD.MOV.U32 R13, RZ, RZ, R7 ;  /* 0x000000ffff0d7224 */ /* 0x000fe400078e0007 */
[----:B------:R-:W-:-:S07]  /*1ae20*/  IMAD.MOV.U32 R5, RZ, RZ, R14 ;  /* 0x000000ffff057224 */ /* 0x000fce00078e000e */
[----:B------:R-:W-:Y:S05]  /*1ae30*/  WARPSYNC.COLLECTIVE R15, `(.L_x_5177) ;  /* 0x000000000f087348 */ /* 0x000fea0003c00000 */
[----:B------:R0:W1:Y:S02]  /*1ae40*/  SHFL.IDX P6, R14, R13, R12, R11 ;  /* 0x0000000c0d0e7389 */ /* 0x00006400000c000b */
[----:B01----:R-:W-:Y:S01]  /*1ae50*/  ENDCOLLECTIVE ;  /* 0x000000000000791b */ /* 0x003fe20003800000 */
.L_x_5177:
[----:B------:R-:W-:Y:S05]  /*1ae60*/  BRA `(.L_x_5178) ;  /* 0xfffffeb800d47947 */ /* 0x000fea000383ffff */
.L_x_4930:
[----:B0-----:R0:W1:Y:S02]  /*1ae70*/  SYNCS.PHASECHK.TRANS64.TRYWAIT P0, [R18+URZ+0x22800], R35 ;  /* 0x02280023120075a7 */ /* 0x001064000800017f */
[----:B-1----:R-:W-:Y:S05]  /*1ae80*/  @!P0 NANOSLEEP.SYNCS 0x989680 ;  /* 0x009896800000895d */ /* 0x002fea0003900000 */
[----:B------:R-:W1:Y:S02]  /*1ae90*/  @!P0 SYNCS.PHASECHK.TRANS64 P0, [R18+URZ+0x22800], R35 ;  /* 0x02280023120085a7 */ /* 0x000e64000800007f */
[----:B-1----:R-:W-:Y:S05]  /*1aea0*/  @!P0 BRA `(.L_x_4930) ;  /* 0xfffffffc00f08947 */ /* 0x002fea000383ffff */
[----:B------:R-:W-:Y:S05]  /*1aeb0*/  BRA `(.L_x_5179) ;  /* 0xfffffebc00c07947 */ /* 0x000fea000383ffff */
.L_x_4938:
        /* <DEDUP_REMOVED lines=9> */
.L_x_5181:
[----:B------:R-:W-:Y:S05]  /*1af50*/  BSYNC B1 ;  /* 0x0000000000017941 */ /* 0x000fea0003800000 */
.L_x_5180:
        /* <DEDUP_REMOVED lines=10> */
.L_x_5182:
        /* <DEDUP_REMOVED lines=8> */
.L_x_5183:
        /* <DEDUP_REMOVED lines=8> */
.L_x_5184:
        /* <DEDUP_REMOVED lines=10> */
.L_x_5185:
        /* <DEDUP_REMOVED lines=10> */
.L_x_5186:
        /* <DEDUP_REMOVED lines=8> */
.L_x_5187:
[----:B------:R-:W-:Y:S01]  /*1b2c0*/  @!P1 IMAD.MOV.U32 R38, RZ, RZ, R6 ;  /* 0x000000ffff269224 */ /* 0x000fe200078e0006 */
[----:B------:R-:W-:Y:S01]  /*1b2d0*/  CS2R R4, SRZ ;  /* 0x0000000000047805 */ /* 0x000fe2000001ff00 */
[----:B------:R-:W-:Y:S01]  /*1b2e0*/  @!P1 IMAD.MOV.U32 R39, RZ, RZ, R7 ;  /* 0x000000ffff279224 */ /* 0x000fe200078e0007 */
[----:B------:R-:W-:Y:S01]  /*1b2f0*/  CS2R R6, SRZ ;  /* 0x0000000000067805 */ /* 0x000fe2000001ff00 */
[----:B------:R-:W-:Y:S02]  /*1b300*/  IMAD.MOV.U32 R10, RZ, RZ, R38 ;  /* 0x000000ffff0a7224 */ /* 0x000fe400078e0026 */
[----:B------:R-:W-:Y:S02]  /*1b310*/  IMAD.MOV.U32 R21, RZ, RZ, R39 ;  /* 0x000000ffff157224 */ /* 0x000fe400078e0027 */
[----:B------:R-:W-:Y:S02]  /*1b320*/  @!P1 IMAD.MOV.U32 R6, RZ, RZ, R24 ;  /* 0x000000ffff069224 */ /* 0x000fe400078e0018 */
[----:B------:R-:W-:-:S02]  /*1b330*/  IMAD.MOV.U32 R13, RZ, RZ, R28 ;  /* 0x000000ffff0d7224 */ /* 0x000fc400078e001c */
        /* <DEDUP_REMOVED lines=9> */
.L_x_5188:
[----:B------:R-:W-:Y:S02]  /*1b3d0*/  PRMT R10, R21, 0x7610, R10 ;  /* 0x00007610150a7816 */ /* 0x000fe4000000000a */
[----:B------:R-:W-:Y:S01]  /*1b3e0*/  CS2R R24, SRZ ;  /* 0x0000000000187805 */ /* 0x000fe2000001ff00 */
[----:B------:R-:W-:Y:S02]  /*1b3f0*/  IMAD.MOV.U32 R11, RZ, RZ, R7 ;  /* 0x000000ffff0b7224 */ /* 0x000fe400078e0007 */
[----:B------:R-:W-:Y:S02]  /*1b400*/  IMAD.MOV.U32 R12, RZ, RZ, R4 ;  /* 0x000000ffff0c7224 */ /* 0x000fe400078e0004 */
[----:B------:R-:W-:Y:S01]  /*1b410*/  IMAD.MOV.U32 R13, RZ, RZ, R5 ;  /* 0x000000ffff0d7224 */ /* 0x000fe200078e0005 */
[----:B------:R-:W-:Y:S02]  /*1b420*/  PRMT R21, R20, 0x5410, R11 ;  /* 0x0000541014157816 */ /* 0x000fe4000000000b */
[----:B------:R-:W-:-:S02]  /*1b430*/  PRMT R9, R9, 0x5410, R12 ;  /* 0x0000541009097816 */ /* 0x000fc4000000000c */
[----:B------:R-:W-:Y:S01]  /*1b440*/  PRMT R42, R13, 0x7610, R42 ;  /* 0x000076100d2a7816 */ /* 0x000fe2000000002a */
[----:B------:R-:W-:Y:S06]  /*1b450*/  BRA `(.L_x_5189) ;  /* 0xfffffec800cc7947 */ /* 0x000fec000383ffff */
.L_x_4942:
[----:B-1----:R1:W2:Y:S02]  /*1b460*/  SYNCS.PHASECHK.TRANS64.TRYWAIT P1, [R18+URZ+0x22800], R11 ;  /* 0x0228000b120075a7 */ /* 0x0022a4000802017f */
[----:B--2---:R-:W-:Y:S05]  /*1b470*/  @!P1 NANOSLEEP.SYNCS 0x989680 ;  /* 0x009896800000995d */ /* 0x004fea0003900000 */
[----:B------:R-:W2:Y:S02]  /*1b480*/  @!P1 SYNCS.PHASECHK.TRANS64 P1, [R18+URZ+0x22800], R11 ;  /* 0x0228000b120095a7 */ /* 0x000ea4000802007f */
[----:B--2---:R-:W-:Y:S05]  /*1b490*/  @!P1 BRA `(.L_x_4942) ;  /* 0xfffffffc00f09947 */ /* 0x004fea000383ffff */
[----:B------:R-:W-:Y:S05]  /*1b4a0*/  BRA `(.L_x_5190) ;  /* 0xfffffecc00687947 */ /* 0x000fea000383ffff */
.L_x_4948:
[----:B0-----:R0:W3:Y:S02]  /*1b4b0*/  SYNCS.PHASECHK.TRANS64.TRYWAIT P2, [R21+URZ+0x22830], R72 ;  /* 0x02283048150075a7 */ /* 0x0010e4000804017f */
[----:B---3--:R-:W-:Y:S05]  /*1b4c0*/  @!P2 NANOSLEEP.SYNCS 0x989680 ;  /* 0x009896800000a95d */ /* 0x008fea0003900000 */
[----:B------:R-:W3:Y:S02]  /*1b4d0*/  @!P2 SYNCS.PHASECHK.TRANS64 P2, [R21+URZ+0x22830], R72 ;  /* 0x022830481500a5a7 */ /* 0x000ee4000804007f */
[----:B---3--:R-:W-:Y:S05]  /*1b4e0*/  @!P2 BRA `(.L_x_4948) ;  /* 0xfffffffc00f0a947 */ /* 0x008fea000383ffff */
[----:B------:R-:W-:Y:S05]  /*1b4f0*/  BRA `(.L_x_4947) ;  /* 0xfffffedc00147947 */ /* 0x000fea000383ffff */
.L_x_4953:
[----:B-1----:R1:W2:Y:S02]  /*1b500*/  SYNCS.PHASECHK.TRANS64.TRYWAIT P2, [R21+URZ+0x22850], R72 ;  /* 0x02285048150075a7 */ /* 0x0022a4000804017f */
[----:B--2---:R-:W-:Y:S05]  /*1b510*/  @!P2 NANOSLEEP.SYNCS 0x989680 ;  /* 0x009896800000a95d */ /* 0x004fea0003900000 */
[----:B------:R-:W2:Y:S02]  /*1b520*/  @!P2 SYNCS.PHASECHK.TRANS64 P2, [R21+URZ+0x22850], R72 ;  /* 0x022850481500a5a7 */ /* 0x000ea4000804007f */
[----:B--2---:R-:W-:Y:S05]  /*1b530*/  @!P2 BRA `(.L_x_4953) ;  /* 0xfffffffc00f0a947 */ /* 0x004fea000383ffff */
[----:B------:R-:W-:Y:S05]  /*1b540*/  BRA `(.L_x_4952) ;  /* 0xfffffef400547947 */ /* 0x000fea000383ffff */
.L_x_4958:
[----:B-1----:R1:W2:Y:S02]  /*1b550*/  SYNCS.PHASECHK.TRANS64.TRYWAIT P2, [R201+URZ+0x22830], R202 ;  /* 0x022830cac90075a7 */ /* 0x0022a4000804017f */
[----:B--2---:R-:W-:Y:S05]  /*1b560*/  @!P2 NANOSLEEP.SYNCS 0x989680 ;  /* 0x009896800000a95d */ /* 0x004fea0003900000 */
[----:B------:R-:W2:Y:S02]  /*1b570*/  @!P2 SYNCS.PHASECHK.TRANS64 P2, [R201+URZ+0x22830], R202 ;  /* 0x022830cac900a5a7 */ /* 0x000ea4000804007f */
[----:B--2---:R-:W-:Y:S05]  /*1b580*/  @!P2 BRA `(.L_x_4958) ;  /* 0xfffffffc00f0a947 */ /* 0x004fea000383ffff */
[----:B------:R-:W-:Y:S05]  /*1b590*/  BRA `(.L_x_4957) ;  /* 0xfffffef800c87947 */ /* 0x000fea000383ffff */
.L_x_4963:
[----:B-1----:R1:W2:Y:S02]  /*1b5a0*/  SYNCS.PHASECHK.TRANS64.TRYWAIT P2, [R201+URZ+0x22850], R202 ;  /* 0x022850cac90075a7 */ /* 0x0022a4000804017f */
[----:B--2---:R-:W-:Y:S05]  /*1b5b0*/  @!P2 NANOSLEEP.SYNCS 0x989680 ;  /* 0x009896800000a95d */ /* 0x004fea0003900000 */
[----:B------:R-:W2:Y:S02]  /*1b5c0*/  @!P2 SYNCS.PHASECHK.TRANS64 P2, [R201+URZ+0x22850], R202 ;  /* 0x022850cac900a5a7 */ /* 0x000ea4000804007f */
[----:B--2---:R-:W-:Y:S05]  /*1b5d0*/  @!P2 BRA `(.L_x_4963) ;  /* 0xfffffffc00f0a947 */ /* 0x004fea000383ffff */
[----:B------:R-:W-:Y:S05]  /*1b5e0*/  BRA `(.L_x_4962) ;  /* 0xffffff1c00307947 */ /* 0x000fea000383ffff */
.L_x_4969:
[----:B-1----:R1:W2:Y:S02]  /*1b5f0*/  SYNCS.PHASECHK.TRANS64.TRYWAIT P2, [R21+URZ+0x22830], R211 ;  /* 0x022830d3150075a7 */ /* 0x0022a4000804017f */
[----:B--2---:R-:W-:Y:S05]  /*1b600*/  @!P2 NANOSLEEP.SYNCS 0x989680 ;  /* 0x009896800000a95d */ /* 0x004fea0003900000 */
[----:B------:R-:W2:Y:S02]  /*1b610*/  @!P2 SYNCS.PHASECHK.TRANS64 P2, [R21+URZ+0x22830], R211 ;  /* 0x022830d31500a5a7 */ /* 0x000ea4000804007f */
[----:B--2---:R-:W-:Y:S05]  /*1b620*/  @!P2 BRA `(.L_x_4969) ;  /* 0xfffffffc00f0a947 */ /* 0x004fea000383ffff */
[----:B------:R-:W-:Y:S05]  /*1b630*/  BRA `(.L_x_4968) ;  /* 0xffffff2000687947 */ /* 0x000fea000383ffff */
.L_x_4974:
[----:B---3--:R3:W4:Y:S02]  /*1b640*/  SYNCS.PHASECHK.TRANS64.TRYWAIT P2, [R21+URZ+0x22850], R211 ;  /* 0x022850d3150075a7 */ /* 0x008724000804017f */
[----:B----4-:R-:W-:Y:S05]  /*1b650*/  @!P2 NANOSLEEP.SYNCS 0x989680 ;  /* 0x009896800000a95d */ /* 0x010fea0003900000 */
[----:B------:R-:W4:Y:S02]  /*1b660*/  @!P2 SYNCS.PHASECHK.TRANS64 P2, [R21+URZ+0x22850], R211 ;  /* 0x022850d31500a5a7 */ /* 0x000f24000804007f */
[----:B----4-:R-:W-:Y:S05]  /*1b670*/  @!P2 BRA `(.L_x_4974) ;  /* 0xfffffffc00f0a947 */ /* 0x010fea000383ffff */
[----:B------:R-:W-:Y:S05]  /*1b680*/  BRA `(.L_x_4973) ;  /* 0xffffff3800c47947 */ /* 0x000fea000383ffff */
.L_x_4989:
[----:B------:R-:W-:Y:S02]  /*1b690*/  IMAD.MOV.U32 R13, RZ, RZ, R4 ;  /* 0x000000ffff0d7224 */ /* 0x000fe400078e0004 */
[----:B------:R-:W-:Y:S02]  /*1b6a0*/  IMAD.MOV.U32 R12, RZ, RZ, RZ ;  /* 0x000000ffff0c7224 */ /* 0x000fe400078e00ff */
[----:B------:R-:W-:Y:S02]  /*1b6b0*/  IMAD.MOV.U32 R11, RZ, RZ, 0x181f ;  /* 0x0000181fff0b7424 */ /* 0x000fe400078e00ff */
[----:B------:R-:W-:-:S07]  /*1b6c0*/  IMAD.MOV.U32 R15, RZ, RZ, -0x1 ;  /* 0xffffffffff0f7424 */ /* 0x000fce00078e00ff */
[----:B01----:R-:W-:Y:S05]  /*1b6d0*/  WARPSYNC.COLLECTIVE R15, `(.L_x_5191) ;  /* 0x000000000f087348 */ /* 0x003fea0003c00000 */
[----:B------:R2:W3:Y:S02]  /*1b6e0*/  SHFL.IDX P6, R14, R13, R12, R11 ;  /* 0x0000000c0d0e7389 */ /* 0x0004e400000c000b */
[----:B0123--:R-:W-:Y:S01]  /*1b6f0*/  ENDCOLLECTIVE ;  /* 0x000000000000791b */ /* 0x00ffe20003800000 */
.L_x_5191:
[----:B------:R-:W-:Y:S02]  /*1b700*/  IMAD.MOV.U32 R13, RZ, RZ, R3 ;  /* 0x000000ffff0d7224 */ /* 0x000fe400078e0003 */
[----:B------:R-:W-:-:S07]  /*1b710*/  IMAD.MOV.U32 R0, RZ, RZ, R14 ;  /* 0x000000ffff007224 */ /* 0x000fce00078e000e */
[----:B------:R-:W-:Y:S05]  /*1b720*/  WARPSYNC.COLLECTIVE R15, `(.L_x_5192) ;  /* 0x000000000f087348 */ /* 0x000fea0003c00000 */
[----:B------:R0:W1:Y:S02]  /*1b730*/  SHFL.IDX P6, R14, R13, R12, R11 ;  /* 0x0000000c0d0e7389 */ /* 0x00006400000c000b */
[----:B01----:R-:W-:Y:S01]  /*1b740*/  ENDCOLLECTIVE ;  /* 0x000000000000791b */ /* 0x003fe20003800000 */
.L_x_5192:
[----:B------:R-:W-:Y:S05]  /*1b750*/  BRA `(.L_x_5193) ;  /* 0xffffff6c00c87947 */ /* 0x000fea000383ffff */
.L_x_4992:
        /* <DEDUP_REMOVED lines=8> */
.L_x_5195:
[----:B------:R-:W-:Y:S05]  /*1b7e0*/  BSYNC B1 ;  /* 0x0000000000017941 */ /* 0x000fea0003800000 */
.L_x_5194:
        /* <DEDUP_REMOVED lines=8> */
.L_x_5196:
[----:B------:R-:W-:Y:S05]  /*1b870*/  BRA `(.L_x_5197) ;  /* 0xffffff6c00fc7947 */ /* 0x000fea000383ffff */
.L_x_4995:
        /* <DEDUP_REMOVED lines=8> */
.L_x_5199:
[----:B------:R-:W-:Y:S05]  /*1b900*/  BSYNC B1 ;  /* 0x0000000000017941 */ /* 0x000fea0003800000 */
.L_x_5198:
        /* <DEDUP_REMOVED lines=8> */
.L_x_5200:
[----:B------:R-:W-:Y:S05]  /*1b990*/  BRA `(.L_x_5201) ;  /* 0xffffff70002c7947 */ /* 0x000fea000383ffff */
.L_x_4998:
        /* <DEDUP_REMOVED lines=8> */
.L_x_5203:
[----:B------:R-:W-:Y:S05]  /*1ba20*/  BSYNC B1 ;  /* 0x0000000000017941 */ /* 0x000fea0003800000 */
.L_x_5202:
        /* <DEDUP_REMOVED lines=8> */
.L_x_5204:
[----:B------:R-:W-:Y:S05]  /*1bab0*/  BRA `(.L_x_5205) ;  /* 0xffffff70005c7947 */ /* 0x000fea000383ffff */
.L_x_5015:
[----:B------:R-:W2:Y:S01]  /*1bac0*/  S2R R9, SR_TID.X ;  /* 0x0000000000097919 */ /* 0x000ea20000002100 */
[----:B------:R-:W-:Y:S01]  /*1bad0*/  BSSY B1, `(.L_x_5206) ;  /* 0x000000a000017945 */ /* 0x000fe20003800000 */
[----:B------:R-:W-:Y:S02]  /*1bae0*/  IMAD.MOV.U32 R12, RZ, RZ, RZ ;  /* 0x000000ffff0c7224 */ /* 0x000fe400078e00ff */
[----:B-1----:R-:W-:Y:S02]  /*1baf0*/  IMAD.MOV.U32 R11, RZ, RZ, 0x1f ;  /* 0x0000001fff0b7424 */ /* 0x002fe400078e00ff */
[----:B------:R-:W-:Y:S01]  /*1bb00*/  IMAD.MOV.U32 R15, RZ, RZ, -0x1 ;  /* 0xffffffffff0f7424 */ /* 0x000fe200078e00ff */
[----:B--2---:R-:W-:-:S04]  /*1bb10*/  SHF.R.U32.HI R9, RZ, 0x5, R9 ;  /* 0x00000005ff097819 */ /* 0x004fc80000011609 */
[----:B------:R-:W-:-:S05]  /*1bb20*/  LOP3.LUT R9, R9, 0x3, RZ, 0xc0, !PT ;  /* 0x0000000309097812 */ /* 0x000fca00078ec0ff */
[----:B------:R-:W-:-:S07]  /*1bb30*/  IMAD.MOV.U32 R13, RZ, RZ, R9 ;  /* 0x000000ffff0d7224 */ /* 0x000fce00078e0009 */
[----:B0-----:R-:W-:Y:S05]  /*1bb40*/  WARPSYNC.COLLECTIVE R15, `(.L_x_5207) ;  /* 0x000000000f087348 */ /* 0x001fea0003c00000 */
[----:B0-----:R0:W1:Y:S02]  /*1bb50*/  SHFL.IDX P6, R14, R13, R12, R11 ;  /* 0x0000000c0d0e7389 */ /* 0x00106400000c000b */
[----:B01----:R-:W-:Y:S01]  /*1bb60*/  ENDCOLLECTIVE ;  /* 0x000000000000791b */ /* 0x003fe20003800000 */
.L_x_5207:
[----:B------:R-:W-:Y:S05]  /*1bb70*/  BSYNC B1 ;  /* 0x0000000000017941 */ /* 0x000fea0003800000 */
.L_x_5206:
[----:B------:R-:W-:Y:S05]  /*1bb80*/  BRA `(.L_x_5208) ;  /* 0xffffff8400e47947 */ /* 0x000fea000383ffff */
.L_x_5017:
[----:B------:R-:W-:Y:S01]  /*1bb90*/  BSSY B1, `(.L_x_5209) ;  /* 0x0000006000017945 */ /* 0x000fe20003800000 */
[----:B------:R-:W-:-:S07]  /*1bba0*/  IMAD.MOV.U32 R15, RZ, RZ, -0x1 ;  /* 0xffffffffff0f7424 */ /* 0x000fce00078e00ff */
[----:B01----:R-:W-:Y:S05]  /*1bbb0*/  WARPSYNC.COLLECTIVE R15, `(.L_x_5210) ;  /* 0x000000000f0c7348 */ /* 0x003fea0003c00000 */
[----:B------:R-:W-:Y:S02]  /*1bbc0*/  ELECT P6, UR62, PT ;  /* 0x00000000003e782f */ /* 0x000fe400038c0000 */
[----:B------:R-:W-:Y:S01]  /*1bbd0*/  MOV R14, UR62 ;  /* 0x0000003e000e7c02 */ /* 0x000fe20008000f00 */
[----:B01----:R-:W-:Y:S10]  /*1bbe0*/  ENDCOLLECTIVE ;  /* 0x000000000000791b */ /* 0x003ff40003800000 */
.L_x_5210:
[----:B------:R-:W-:Y:S05]  /*1bbf0*/  BSYNC B1 ;  /* 0x0000000000017941 */ /* 0x000fea0003800000 */
.L_x_5209:
[----:B------:R-:W-:Y:S05]  /*1bc00*/  BRA `(.L_x_5016) ;  /* 0xffffff8400dc7947 */ /* 0x000fea000383ffff */
.L_x_5019:
[----:B0-----:R-:W2:Y:S02]  /*1bc10*/  LDL R5, [R1+0x8] ;  /* 0x0000080001057983 */ /* 0x001ea40000100800 */
[----:B--2---:R0:W2:Y:S02]  /*1bc20*/  SYNCS.PHASECHK.TRANS64.TRYWAIT P0, [R5+URZ+0x22820], R4 ;  /* 0x02282004050075a7 */ /* 0x0040a4000800017f */
[----:B--2---:R-:W-:Y:S05]  /*1bc30*/  @!P0 NANOSLEEP.SYNCS 0x989680 ;  /* 0x009896800000895d */ /* 0x004fea0003900000 */
[----:B------:R-:W2:Y:S02]  /*1bc40*/  @!P0 SYNCS.PHASECHK.TRANS64 P0, [R5+URZ+0x22820], R4 ;  /* 0x02282004050085a7 */ /* 0x000ea4000800007f */
[----:B--2---:R-:W-:Y:S05]  /*1bc50*/  @!P0 BRA `(.L_x_5019) ;  /* 0xfffffffc00ec8947 */ /* 0x004fea000383ffff */
[----:B------:R-:W-:Y:S05]  /*1bc60*/  BRA `(.L_x_5211) ;  /* 0xffffff8400ec7947 */ /* 0x000fea000383ffff */
.L_x_5023:
[----:B0-----:R0:W2:Y:S02]  /*1bc70*/  SYNCS.PHASECHK.TRANS64.TRYWAIT P0, [R4+URZ+0x228a0], R9 ;  /* 0x0228a009040075a7 */ /* 0x0010a4000800017f */
[----:B--2---:R-:W-:Y:S05]  /*1bc80*/  @!P0 NANOSLEEP.SYNCS 0x989680 ;  /* 0x009896800000895d */ /* 0x004fea0003900000 */
[----:B------:R-:W2:Y:S02]  /*1bc90*/  @!P0 SYNCS.PHASECHK.TRANS64 P0, [R4+URZ+0x228a0], R9 ;  /* 0x0228a009040085a7 */ /* 0x000ea4000800007f */
[----:B--2---:R-:W-:Y:S05]  /*1bca0*/  @!P0 BRA `(.L_x_5023) ;  /* 0xfffffffc00f08947 */ /* 0x004fea000383ffff */
[----:B------:R-:W-:Y:S05]  /*1bcb0*/  BRA `(.L_x_5212) ;  /* 0xffffff8800107947 */ /* 0x000fea000383ffff */
.L_x_5028:
[----:B-1----:R1:W2:Y:S02]  /*1bcc0*/  SYNCS.PHASECHK.TRANS64.TRYWAIT P0, [R4+URZ+0x228c0], R9 ;  /* 0x0228c009040075a7 */ /* 0x0022a4000800017f */
[----:B--2---:R-:W-:Y:S05]  /*1bcd0*/  @!P0 NANOSLEEP.SYNCS 0x989680 ;  /* 0x009896800000895d */ /* 0x004fea0003900000 */
[----:B------:R-:W2:Y:S02]  /*1bce0*/  @!P0 SYNCS.PHASECHK.TRANS64 P0, [R4+URZ+0x228c0], R9 ;  /* 0x0228c009040085a7 */ /* 0x000ea4000800007f */
[----:B--2---:R-:W-:Y:S05]  /*1bcf0*/  @!P0 BRA `(.L_x_5028) ;  /* 0xfffffffc00f08947 */ /* 0x004fea000383ffff */
[----:B------:R-:W-:Y:S05]  /*1bd00*/  BRA `(.L_x_5213) ;  /* 0xffffff8800947947 */ /* 0x000fea000383ffff */
.L_x_5038:
[----:B0-----:R0:W2:Y:S02]  /*1bd10*/  SYNCS.PHASECHK.TRANS64.TRYWAIT P1, [R5+URZ+0x228a0], R6 ;  /* 0x0228a006050075a7 */ /* 0x0010a4000802017f */
[----:B--2---:R-:W-:Y:S05]  /*1bd20*/  @!P1 NANOSLEEP.SYNCS 0x989680 ;  /* 0x009896800000995d */ /* 0x004fea0003900000 */
[----:B------:R-:W2:Y:S02]  /*1bd30*/  @!P1 SYNCS.PHASECHK.TRANS64 P1, [R5+URZ+0x228a0], R6 ;  /* 0x0228a006050095a7 */ /* 0x000ea4000802007f */
[----:B--2---:R-:W-:Y:S05]  /*1bd40*/  @!P1 BRA `(.L_x_5038) ;  /* 0xfffffffc00f09947 */ /* 0x004fea000383ffff */
[----:B------:R-:W-:Y:S05]  /*1bd50*/  BRA `(.L_x_5214) ;  /* 0xffffff90002c7947 */ /* 0x000fea000383ffff */
.L_x_5043:
[----:B-1----:R1:W2:Y:S02]  /*1bd60*/  SYNCS.PHASECHK.TRANS64.TRYWAIT P1, [R5+URZ+0x228c0], R6 ;  /* 0x0228c006050075a7 */ /* 0x0022a4000802017f */
[----:B--2---:R-:W-:Y:S05]  /*1bd70*/  @!P1 NANOSLEEP.SYNCS 0x989680 ;  /* 0x009896800000995d */ /* 0x004fea0003900000 */
[----:B------:R-:W2:Y:S02]  /*1bd80*/  @!P1 SYNCS.PHASECHK.TRANS64 P1, [R5+URZ+0x228c0], R6 ;  /* 0x0228c006050095a7 */ /* 0x000ea4000802007f */
[----:B--2---:R-:W-:Y:S05]  /*1bd90*/  @!P1 BRA `(.L_x_5043) ;  /* 0xfffffffc00f09947 */ /* 0x004fea000383ffff */
[----:B------:R-:W-:Y:S05]  /*1bda0*/  BRA `(.L_x_5215) ;  /* 0xffffff9000ac7947 */ /* 0x000fea000383ffff */
.L_x_5059:
        /* <DEDUP_REMOVED lines=11> */
.L_x_5217:
[----:B------:R-:W-:Y:S05]  /*1be60*/  BSYNC B0 ;  /* 0x0000000000007941 */ /* 0x000fea0003800000 */
.L_x_5216:
[----:B------:R-:W-:Y:S05]  /*1be70*/  BRA `(.L_x_5218) ;  /* 0xffffff9c00cc7947 */ /* 0x000fea000383ffff */
.L_x_5061:
[----:B------:R-:W-:Y:S01]  /*1be80*/  BSSY B0, `(.L_x_5219) ;  /* 0x0000006000007945 */ /* 0x000fe20003800000 */
[----:B------:R-:W-:-:S07]  /*1be90*/  IMAD.MOV.U32 R15, RZ, RZ, -0x1 ;  /* 0xffffffffff0f7424 */ /* 0x000fce00078e00ff */
[----:B01----:R-:W-:Y:S05]  /*1bea0*/  WARPSYNC.COLLECTIVE R15, `(.L_x_5220) ;  /* 0x000000000f0c7348 */ /* 0x003fea0003c00000 */
[----:B------:R-:W-:Y:S02]  /*1beb0*/  ELECT P6, UR62, PT ;  /* 0x00000000003e782f */ /* 0x000fe400038c0000 */
[----:B------:R-:W-:Y:S01]  /*1bec0*/  MOV R14, UR62 ;  /* 0x0000003e000e7c02 */ /* 0x000fe20008000f00 */
[----:B01----:R-:W-:Y:S10]  /*1bed0*/  ENDCOLLECTIVE ;  /* 0x000000000000791b */ /* 0x003ff40003800000 */
.L_x_5220:
[----:B------:R-:W-:Y:S05]  /*1bee0*/  BSYNC B0 ;  /* 0x0000000000007941 */ /* 0x000fea0003800000 */
.L_x_5219:
[----:B------:R-:W-:Y:S05]  /*1bef0*/  BRA `(.L_x_5221) ;  /* 0xffffff9c00dc7947 */ /* 0x000fea000383ffff */
.L_x_5063:
[----:B0-----:R0:W2:Y:S02]  /*1bf00*/  SYNCS.PHASECHK.TRANS64.TRYWAIT P0, [R0+URZ+0x22840], R2 ;  /* 0x02284002000075a7 */ /* 0x0010a4000800017f */
[----:B--2---:R-:W-:Y:S05]  /*1bf10*/  @!P0 NANOSLEEP.SYNCS 0x989680 ;  /* 0x009896800000895d */ /* 0x004fea0003900000 */
[----:B------:R-:W2:Y:S02]  /*1bf20*/  @!P0 SYNCS.PHASECHK.TRANS64 P0, [R0+URZ+0x22840], R2 ;  /* 0x02284002000085a7 */ /* 0x000ea4000800007f */
[----:B--2---:R-:W-:Y:S05]  /*1bf30*/  @!P0 BRA `(.L_x_5063) ;  /* 0xfffffffc00f08947 */ /* 0x004fea000383ffff */
[----:B------:R-:W-:Y:S05]  /*1bf40*/  BRA `(.L_x_5222) ;  /* 0xffffffa000487947 */ /* 0x000fea000383ffff */
.L_x_5067:
[----:B------:R-:W2:Y:S01]  /*1bf50*/  LDL.LU R11, [R1+0x3c] ;  /* 0x00003c00010b7983 */ /* 0x000ea20000300800 */
[----:B------:R-:W-:Y:S02]  /*1bf60*/  IMAD.MOV.U32 R13, RZ, RZ, R0 ;  /* 0x000000ffff0d7224 */ /* 0x000fe400078e0000 */
[----:B------:R-:W-:Y:S02]  /*1bf70*/  IMAD.MOV.U32 R12, RZ, RZ, RZ ;  /* 0x000000ffff0c7224 */ /* 0x000fe400078e00ff */
[----:B------:R-:W-:Y:S02]  /*1bf80*/  IMAD.MOV.U32 R15, RZ, RZ, -0x1 ;  /* 0xffffffffff0f7424 */ /* 0x000fe400078e00ff */
[----:B------:R-:W-:Y:S02]  /*1bf90*/  IMAD R17, R17, 0x80, R8 ;  /* 0x0000008011117824 */ /* 0x000fe400078e0208 */
[----:B--2---:R-:W-:Y:S02]  /*1bfa0*/  IMAD R2, R11, R7, RZ ;  /* 0x000000070b027224 */ /* 0x004fe400078e02ff */
[----:B------:R-:W-:-:S03]  /*1bfb0*/  IMAD.MOV.U32 R11, RZ, RZ, 0x181f ;  /* 0x0000181fff0b7424 */ /* 0x000fc600078e00ff */
[----:B------:R-:W-:-:S13]  /*1bfc0*/  ISETP.GE.AND P1, PT, R17, R2, PT ;  /* 0x000000021100720c */ /* 0x000fda0003f26270 */
[----:B-----5:R-:W-:Y:S05]  /*1bfd0*/  WARPSYNC.COLLECTIVE R15, `(.L_x_5223) ;  /* 0x000000000f087348 */ /* 0x020fea0003c00000 */
[----:B------:R0:W1:Y:S02]  /*1bfe0*/  SHFL.IDX P6, R14, R13, R12, R11 ;  /* 0x0000000c0d0e7389 */ /* 0x00006400000c000b */
[----:B01---5:R-:W-:Y:S01]  /*1bff0*/  ENDCOLLECTIVE ;  /* 0x000000000000791b */ /* 0x023fe20003800000 */
.L_x_5223:
[----:B------:R-:W-:Y:S02]  /*1c000*/  IMAD.MOV.U32 R13, RZ, RZ, R3 ;  /* 0x000000ffff0d7224 */ /* 0x000fe400078e0003 */
[----:B------:R-:W-:-:S07]  /*1c010*/  IMAD.MOV.U32 R4, RZ, RZ, R14 ;  /* 0x000000ffff047224 */ /* 0x000fce00078e000e */
[----:B------:R-:W-:Y:S05]  /*1c020*/  WARPSYNC.COLLECTIVE R15, `(.L_x_5224) ;  /* 0x000000000f087348 */ /* 0x000fea0003c00000 */
[----:B------:R0:W1:Y:S02]  /*1c030*/  SHFL.IDX P6, R14, R13, R12, R11 ;  /* 0x0000000c0d0e7389 */ /* 0x00006400000c000b */
[----:B01----:R-:W-:Y:S01]  /*1c040*/  ENDCOLLECTIVE ;  /* 0x000000000000791b */ /* 0x003fe20003800000 */
.L_x_5224:
[----:B------:R-:W-:Y:S02]  /*1c050*/  IMAD.MOV.U32 R13, RZ, RZ, R0 ;  /* 0x000000ffff0d7224 */ /* 0x000fe400078e0000 */
[----:B------:R-:W-:Y:S02]  /*1c060*/  IMAD.MOV.U32 R12, RZ, RZ, 0x1 ;  /* 0x00000001ff0c7424 */ /* 0x000fe400078e00ff */
[----:B------:R-:W-:-:S07]  /*1c070*/  IMAD.MOV.U32 R5, RZ, RZ, R14 ;  /* 0x000000ffff057224 */ /* 0x000fce00078e000e */
[----:B------:R-:W-:Y:S05]  /*1c080*/  WARPSYNC.COLLECTIVE R15, `(.L_x_5225) ;  /* 0x000000000f087348 */ /* 0x000fea0003c00000 */
[----:B------:R0:W1:Y:S02]  /*1c090*/  SHFL.IDX P6, R14, R13, R12, R11 ;  /* 0x0000000c0d0e7389 */ /* 0x00006400000c000b */
[----:B01----:R-:W-:Y:S01]  /*1c0a0*/  ENDCOLLECTIVE ;  /* 0x000000000000791b */ /* 0x003fe20003800000 */
.L_x_5225:
        /* <DEDUP_REMOVED lines=10> */
.L_x_5226:
        /* <DEDUP_REMOVED lines=8> */
[----:B------:R-:W-:-:S12]  /*1c1d0*/  IMAD.MOV.U32 R4, RZ, RZ, R14 ;  /* 0x000000ffff047224 */ /* 0x000fd800078e000e */
[----:B------:R-:W-:Y:S05]  /*1c1e0*/  WARPSYNC.COLLECTIVE R15, `(.L_x_5227) ;  /* 0x000000000f087348 */ /* 0x000fea0003c00000 */
[----:B------:R0:W1:Y:S02]  /*1c1f0*/  SHFL.IDX P6, R14, R13, R12, R11 ;  /* 0x0000000c0d0e7389 */ /* 0x00006400000c000b */
[----:B01----:R-:W-:Y:S01]  /*1c200*/  ENDCOLLECTIVE ;  /* 0x000000000000791b */ /* 0x003fe20003800000 */
.L_x_5227:
[----:B------:R-:W-:-:S05]  /*1c210*/  @!P1 LEA R5, P2, R10, R4, 0x1 ;  /* 0x000000040a059211 */ /* 0x000fca00078408ff */
[----:B------:R-:W-:Y:S02]  /*1c220*/  @!P1 IMAD.X R4, RZ, RZ, R6, P2 ;  /* 0x000000ffff049224 */ /* 0x000fe400010e0606 */
[----:B------:R-:W-:-:S03]  /*1c230*/  IMAD.MOV.U32 R13, RZ, RZ, R3 ;  /* 0x000000ffff0d7224 */ /* 0x000fc600078e0003 */
[----:B------:R-:W-:-:S04]  /*1c240*/  @!P1 LOP3.LUT R5, R5, R4, RZ, 0x3c, !PT ;  /* 0x0000000405059212 */ /* 0x000fc800078e3cff */
[----:B------:R-:W-:Y:S01]  /*1c250*/  @!P1 LOP3.LUT R4, R5, R4, RZ, 0x3c, !PT ;  /* 0x0000000405049212 */ /* 0x000fe200078e3cff */
[----:B------:R-:W-:-:S07]  /*1c260*/  IMAD.MOV.U32 R6, RZ, RZ, R14 ;  /* 0x000000ffff067224 */ /* 0x000fce00078e000e */
[----:B------:R-:W-:Y:S05]  /*1c270*/  WARPSYNC.COLLECTIVE R15, `(.L_x_5228) ;  /* 0x000000000f087348 */ /* 0x000fea0003c00000 */
[----:B------:R0:W1:Y:S02]  /*1c280*/  SHFL.IDX P6, R14, R13, R12, R11 ;  /* 0x0000000c0d0e7389 */ /* 0x00006400000c000b */
[----:B01----:R-:W-:Y:S01]  /*1c290*/  ENDCOLLECTIVE ;  /* 0x000000000000791b */ /* 0x003fe20003800000 */
.L_x_5228:
        /* <DEDUP_REMOVED lines=8> */
[----:B------:R-:W-:Y:S01]  /*1c320*/  ISETP.GE.AND P1, PT, R4, R2, PT ;  /* 0x000000020400720c */ /* 0x000fe20003f26270 */
[----:B------:R-:W-:-:S12]  /*1c330*/  IMAD.MOV.U32 R4, RZ, RZ, R14 ;  /* 0x000000ffff047224 */ /* 0x000fd800078e000e */
[----:B------:R-:W-:Y:S05]  /*1c340*/  WARPSYNC.COLLECTIVE R15, `(.L_x_5229) ;  /* 0x000000000f087348 */ /* 0x000fea0003c00000 */
[----:B------:R0:W1:Y:S02]  /*1c350*/  SHFL.IDX P6, R14, R13, R12, R11 ;  /* 0x0000000c0d0e7389 */ /* 0x00006400000c000b */
[----:B01----:R-:W-:Y:S01]  /*1c360*/  ENDCOLLECTIVE ;  /* 0x000000000000791b */ /* 0x003fe20003800000 */
.L_x_5229:
[----:B------:R-:W-:Y:S01]  /*1c370*/  @!P1 LEA R5, P2, R10, R4, 0x1 ;  /* 0x000000040a059211 */ /* 0x000fe200078408ff */
[----:B------:R-:W-:-:S04]  /*1c380*/  IMAD.MOV.U32 R13, RZ, RZ, R3 ;  /* 0x000000ffff0d7224 */ /* 0x000fc800078e0003 */
[----:B------:R-:W-:-:S05]  /*1c390*/  @!P1 IMAD.X R4, RZ, RZ, R6, P2 ;  /* 0x000000ffff049224 */ /* 0x000fca00010e0606 */
[----:B------:R-:W-:Y:S01]  /*1c3a0*/  @!P1 LOP3.LUT R5, R5, R4, RZ, 0x3c, !PT ;  /* 0x0000000405059212 */ /* 0x000fe200078e3cff */
[----:B------:R-:W-:-:S03]  /*1c3b0*/  IMAD.MOV.U32 R6, RZ, RZ, R14 ;  /* 0x000000ffff067224 */ /* 0x000fc600078e000e */
[----:B------:R-:W-:-:S07]  /*1c3c0*/  @!P1 LOP3.LUT R4, R5, R4, RZ, 0x3c, !PT ;  /* 0x0000000405049212 */ /* 0x000fce00078e3cff */
[----:B------:R-:W-:Y:S05]  /*1c3d0*/  WARPSYNC.COLLECTIVE R15, `(.L_x_5230) ;  /* 0x000000000f087348 */ /* 0x000fea0003c00000 */
[----:B------:R0:W1:Y:S02]  /*1c3e0*/  SHFL.IDX P6, R14, R13, R12, R11 ;  /* 0x0000000c0d0e7389 */ /* 0x00006400000c000b */
[----:B01----:R-:W-:Y:S01]  /*1c3f0*/  ENDCOLLECTIVE ;  /* 0x000000000000791b */ /* 0x003fe20003800000 */
.L_x_5230:
        /* <DEDUP_REMOVED lines=13> */
.L_x_5231:
        /* <DEDUP_REMOVED lines=9> */
.L_x_5232:
        /* <DEDUP_REMOVED lines=13> */
.L_x_5233:
        /* <DEDUP_REMOVED lines=9> */
.L_x_5234:
        /* <DEDUP_REMOVED lines=13> */
.L_x_5235:
        /* <DEDUP_REMOVED lines=9> */
.L_x_5236:
[----:B------:R-:W-:-:S05]  /*1c820*/  @!P1 LOP3.LUT R5, R5, R4, RZ, 0x3c, !PT ;  /* 0x0000000405059212 */ /* 0x000fca00078e3cff */
[----:B------:R-:W-:Y:S01]  /*1c830*/  @!PT LDS RZ, [RZ] ;  /* 0x00000000fffff984 */ /* 0x000fe20000000800 */
[----:B------:R-:W-:Y:S01]  /*1c840*/  @!PT LDS RZ, [RZ] ;  /* 0x00000000fffff984 */ /* 0x000fe20000000800 */
[----:B------:R-:W-:Y:S01]  /*1c850*/  @!PT LDS RZ, [RZ] ;  /* 0x00000000fffff984 */ /* 0x000fe20000000800 */
[----:B------:R0:W-:Y:S01]  /*1c860*/  @!P1 LDGSTS.E.BYPASS.LTC128B.128 [R9+0x1ac00], desc[UR40][R4.64], !P0 ;  /* 0x1ac0000004099fae */ /* 0x0001e2000c101d68 */
[----:B------:R-:W-:Y:S02]  /*1c870*/  IMAD.MOV.U32 R13, RZ, RZ, R0 ;  /* 0x000000ffff0d7224 */ /* 0x000fe400078e0000 */
[----:B------:R-:W-:Y:S02]  /*1c880*/  IMAD.MOV.U32 R12, RZ, RZ, 0x7 ;  /* 0x00000007ff0c7424 */ /* 0x000fe400078e00ff */
[----:B0-----:R-:W-:Y:S02]  /*1c890*/  VIADD R5, R17, 0x60 ;  /* 0x0000006011057836 */ /* 0x001fe40000000000 */
[----:B------:R-:W-:-:S03]  /*1c8a0*/  IMAD.MOV.U32 R4, RZ, RZ, R14 ;  /* 0x000000ffff047224 */ /* 0x000fc600078e000e */
[----:B------:R-:W-:-:S13]  /*1c8b0*/  ISETP.GE.AND P1, PT, R5, R2, PT ;  /* 0x000000020500720c */ /* 0x000fda0003f26270 */
[----:B------:R-:W-:Y:S05]  /*1c8c0*/  WARPSYNC.COLLECTIVE R15, `(.L_x_5237) ;  /* 0x000000000f087348 */ /* 0x000fea0003c00000 */
[----:B------:R0:W1:Y:S02]  /*1c8d0*/  SHFL.IDX P6, R14, R13, R12, R11 ;  /* 0x0000000c0d0e7389 */ /* 0x00006400000c000b */
[----:B01----:R-:W-:Y:S01]  /*1c8e0*/  ENDCOLLECTIVE ;  /* 0x000000000000791b */ /* 0x003fe20003800000 */
.L_x_5237:
        /* <DEDUP_REMOVED lines=9> */
.L_x_5238:
[----:B------:R-:W-:-:S05]  /*1c980*/  @!P1 LOP3.LUT R5, R5, R4, RZ, 0x3c, !PT ;  /* 0x0000000405059212 */ /* 0x000fca00078e3cff */
[----:B------:R-:W-:Y:S01]  /*1c990*/  @!PT LDS RZ, [RZ] ;  /* 0x00000000fffff984 */ /* 0x000fe20000000800 */
[----:B------:R-:W-:Y:S01]  /*1c9a0*/  @!PT LDS RZ, [RZ] ;  /* 0x00000000fffff984 */ /* 0x000fe20000000800 */
[----:B------:R-:W-:Y:S01]  /*1c9b0*/  @!PT LDS RZ, [RZ] ;  /* 0x00000000fffff984 */ /* 0x000fe20000000800 */
[----:B------:R1:W-:Y:S01]  /*1c9c0*/  @!P1 LDGSTS.E.BYPASS.LTC128B.128 [R9+0x1b400], desc[UR40][R4.64], !P0 ;  /* 0x1b40000004099fae */ /* 0x0003e2000c101d68 */
[----:B------:R-:W-:Y:S01]  /*1c9d0*/  IMAD.MOV.U32 R3, RZ, RZ, R14 ;  /* 0x000000ffff037224 */ /* 0x000fe200078e000e */
[----:B------:R-:W-:Y:S06]  /*1c9e0*/  BRA `(.L_x_5239) ;  /* 0xffffffa000f87947 */ /* 0x000fec000383ffff */
.L_x_5070:
[----:B--2---:R-:W2:Y:S02]  /*1c9f0*/  LDL R2, [R1+0x8] ;  /* 0x0000080001027983 */ /* 0x004ea40000100800 */
[----:B--2---:R2:W3:Y:S02]  /*1ca00*/  SYNCS.PHASECHK.TRANS64.TRYWAIT P0, [R2+URZ+0x22820], R0 ;  /* 0x02282000020075a7 */ /* 0x0044e4000800017f */
[----:B---3--:R-:W-:Y:S05]  /*1ca10*/  @!P0 NANOSLEEP.SYNCS 0x989680 ;  /* 0x009896800000895d */ /* 0x008fea0003900000 */
[----:B------:R-:W3:Y:S02]  /*1ca20*/  @!P0 SYNCS.PHASECHK.TRANS64 P0, [R2+URZ+0x22820], R0 ;  /* 0x02282000020085a7 */ /* 0x000ee4000800007f */
[----:B---3--:R-:W-:Y:S05]  /*1ca30*/  @!P0 BRA `(.L_x_5070) ;  /* 0xfffffffc00ec8947 */ /* 0x008fea000383ffff */
[----:B------:R-:W-:Y:S05]  /*1ca40*/  BRA `(.L_x_5240) ;  /* 0xffffffa400587947 */ /* 0x000fea000383ffff */
.L_x_5074:
[----:B0-----:R0:W1:Y:S02]  /*1ca50*/  SYNCS.PHASECHK.TRANS64.TRYWAIT P0, [R2+URZ+0x22860], R0 ;  /* 0x02286000020075a7 */ /* 0x001064000800017f */
[----:B-1----:R-:W-:Y:S05]  /*1ca60*/  @!P0 NANOSLEEP.SYNCS 0x989680 ;  /* 0x009896800000895d */ /* 0x002fea0003900000 */
[----:B------:R-:W1:Y:S02]  /*1ca70*/  @!P0 SYNCS.PHASECHK.TRANS64 P0, [R2+URZ+0x22860], R0 ;  /* 0x02286000020085a7 */ /* 0x000e64000800007f */
[----:B-1----:R-:W-:Y:S05]  /*1ca80*/  @!P0 BRA `(.L_x_5074) ;  /* 0xfffffffc00f08947 */ /* 0x002fea000383ffff */
[----:B------:R-:W-:Y:S05]  /*1ca90*/  BRA `(.L_x_5241) ;  /* 0xffffffa400847947 */ /* 0x000fea000383ffff */
.L_x_5089:
[----:B-1----:R1:W2:Y:S02]  /*1caa0*/  SYNCS.PHASECHK.TRANS64.TRYWAIT P0, [R2+URZ+0x22840], R6 ;  /* 0x02284006020075a7 */ /* 0x0022a4000800017f */
[----:B--2---:R-:W-:Y:S05]  /*1cab0*/  @!P0 NANOSLEEP.SYNCS 0x989680 ;  /* 0x009896800000895d */ /* 0x004fea0003900000 */
[----:B------:R-:W2:Y:S02]  /*1cac0*/  @!P0 SYNCS.PHASECHK.TRANS64 P0, [R2+URZ+0x22840], R6 ;  /* 0x02284006020085a7 */ /* 0x000ea4000800007f */
[----:B--2---:R-:W-:Y:S05]  /*1cad0*/  @!P0 BRA `(.L_x_5089) ;  /* 0xfffffffc00f08947 */ /* 0x004fea000383ffff */
[----:B------:R-:W-:Y:S05]  /*1cae0*/  BRA `(.L_x_5242) ;  /* 0xffffffac00ac7947 */ /* 0x000fea000383ffff */
.L_x_5094:
[----:B0-----:R0:W2:Y:S02]  /*1caf0*/  SYNCS.PHASECHK.TRANS64.TRYWAIT P0, [R2+URZ+0x22860], R6 ;  /* 0x02286006020075a7 */ /* 0x0010a4000800017f */
[----:B--2---:R-:W-:Y:S05]  /*1cb00*/  @!P0 NANOSLEEP.SYNCS 0x989680 ;  /* 0x009896800000895d */ /* 0x004fea0003900000 */
[----:B------:R-:W2:Y:S02]  /*1cb10*/  @!P0 SYNCS.PHASECHK.TRANS64 P0, [R2+URZ+0x22860], R6 ;  /* 0x02286006020085a7 */ /* 0x000ea4000800007f */
[----:B--2---:R-:W-:Y:S05]  /*1cb20*/  @!P0 BRA `(.L_x_5094) ;  /* 0xfffffffc00f08947 */ /* 0x004fea000383ffff */
[----:B------:R-:W-:Y:S05]  /*1cb30*/  BRA `(.L_x_5243) ;  /* 0xffffffb000347947 */ /* 0x000fea000383ffff */
.L_x_5105:
[----:B0-----:R0:W1:Y:S02]  /*1cb40*/  SYNCS.PHASECHK.TRANS64.TRYWAIT P0, [R3+URZ+0x22840], R2 ;  /* 0x02284002030075a7 */ /* 0x001064000800017f */
[----:B-1----:R-:W-:Y:S05]  /*1cb50*/  @!P0 NANOSLEEP.SYNCS 0x989680 ;  /* 0x009896800000895d */ /* 0x002fea0003900000 */
[----:B------:R-:W1:Y:S02]  /*1cb60*/  @!P0 SYNCS.PHASECHK.TRANS64 P0, [R3+URZ+0x22840], R2 ;  /* 0x02284002030085a7 */ /* 0x000e64000800007f */
[----:B-1----:R-:W-:Y:S05]  /*1cb70*/  @!P0 BRA `(.L_x_5105) ;  /* 0xfffffffc00f08947 */ /* 0x002fea000383ffff */
[----:B------:R-:W-:Y:S05]  /*1cb80*/  BRA `(.L_x_5244) ;  /* 0xffffffb8003c7947 */ /* 0x000fea000383ffff */
.L_x_5110:
[----:B-1----:R1:W2:Y:S02]  /*1cb90*/  SYNCS.PHASECHK.TRANS64.TRYWAIT P0, [R3+URZ+0x22860], R2 ;  /* 0x02286002030075a7 */ /* 0x0022a4000800017f */
[----:B--2---:R-:W-:Y:S05]  /*1cba0*/  @!P0 NANOSLEEP.SYNCS 0x989680 ;  /* 0x009896800000895d */ /* 0x004fea0003900000 */
[----:B------:R-:W2:Y:S02]  /*1cbb0*/  @!P0 SYNCS.PHASECHK.TRANS64 P0, [R3+URZ+0x22860], R2 ;  /* 0x02286002030085a7 */ /* 0x000ea4000800007f */
[----:B--2---:R-:W-:Y:S05]  /*1cbc0*/  @!P0 BRA `(.L_x_5110) ;  /* 0xfffffffc00f08947 */ /* 0x004fea000383ffff */
[----:B------:R-:W-:Y:S05]  /*1cbd0*/  BRA `(.L_x_5245) ;  /* 0xffffffb800c07947 */ /* 0x000fea000383ffff */
.L_x_5121:
[----:B0-----:R0:W1:Y:S02]  /*1cbe0*/  SYNCS.PHASECHK.TRANS64.TRYWAIT P0, [R3+URZ+0x22840], R2 ;  /* 0x02284002030075a7 */ /* 0x001064000800017f */
[----:B-1----:R-:W-:Y:S05]  /*1cbf0*/  @!P0 NANOSLEEP.SYNCS 0x989680 ;  /* 0x009896800000895d */ /* 0x002fea0003900000 */
[----:B------:R-:W1:Y:S02]  /*1cc00*/  @!P0 SYNCS.PHASECHK.TRANS64 P0, [R3+URZ+0x22840], R2 ;  /* 0x02284002030085a7 */ /* 0x000e64000800007f */
[----:B-1----:R-:W-:Y:S05]  /*1cc10*/  @!P0 BRA `(.L_x_5121) ;  /* 0xfffffffc00f08947 */ /* 0x002fea000383ffff */
[----:B------:R-:W-:Y:S05]  /*1cc20*/  BRA `(.L_x_5246) ;  /* 0xffffffc000ac7947 */ /* 0x000fea000383ffff */
.L_x_5126:
[----:B-1----:R1:W2:Y:S02]  /*1cc30*/  SYNCS.PHASECHK.TRANS64.TRYWAIT P0, [R3+URZ+0x22860], R2 ;  /* 0x02286002030075a7 */ /* 0x0022a4000800017f */
[----:B--2---:R-:W-:Y:S05]  /*1cc40*/  @!P0 NANOSLEEP.SYNCS 0x989680 ;  /* 0x009896800000895d */ /* 0x004fea0003900000 */
[----:B------:R-:W2:Y:S02]  /*1cc50*/  @!P0 SYNCS.PHASECHK.TRANS64 P0, [R3+URZ+0x22860], R2 ;  /* 0x02286002030085a7 */ /* 0x000ea4000800007f */
[----:B--2---:R-:W-:Y:S05]  /*1cc60*/  @!P0 BRA `(.L_x_5126) ;  /* 0xfffffffc00f08947 */ /* 0x004fea000383ffff */
[----:B------:R-:W-:Y:S05]  /*1cc70*/  BRA `(.L_x_5247) ;  /* 0xffffffc400347947 */ /* 0x000fea000383ffff */
.L_x_5138:
[----:B------:R-:W-:Y:S01]  /*1cc80*/  BSSY B0, `(.L_x_5248) ;  /* 0x0000008000007945 */ /* 0x000fe20003800000 */
[----:B------:R-:W-:Y:S02]  /*1cc90*/  IMAD.MOV.U32 R13, RZ, RZ, R16 ;  /* 0x000000ffff0d7224 */ /* 0x000fe400078e0010 */
[----:B------:R-:W-:Y:S02]  /*1cca0*/  IMAD.MOV.U32 R12, RZ, RZ, RZ ;  /* 0x000000ffff0c7224 */ /* 0x000fe400078e00ff */
[----:B-1----:R-:W-:Y:S02]  /*1ccb0*/  IMAD.MOV.U32 R11, RZ, RZ, 0x1f ;  /* 0x0000001fff0b7424 */ /* 0x002fe400078e00ff */
[----:B------:R-:W-:-:S07]  /*1ccc0*/  IMAD.MOV.U32 R15, RZ, RZ, -0x1 ;  /* 0xffffffffff0f7424 */ /* 0x000fce00078e00ff */
[----:B0----5:R-:W-:Y:S05]  /*1ccd0*/  WARPSYNC.COLLECTIVE R15, `(.L_x_5249) ;  /* 0x000000000f087348 */ /* 0x021fea0003c00000 */
[----:B0-----:R0:W1:Y:S02]  /*1cce0*/  SHFL.IDX P6, R14, R13, R12, R11 ;  /* 0x0000000c0d0e7389 */ /* 0x00106400000c000b */
[----:B01---5:R-:W-:Y:S01]  /*1ccf0*/  ENDCOLLECTIVE ;  /* 0x000000000000791b */ /* 0x023fe20003800000 */
.L_x_5249:
[----:B------:R-:W-:Y:S05]  /*1cd00*/  BSYNC B0 ;  /* 0x0000000000007941 */ /* 0x000fea0003800000 */
.L_x_5248:
        /* <DEDUP_REMOVED lines=9> */
.L_x_5250:
        /* <DEDUP_REMOVED lines=18> */
.L_x_5251:
[----:B------:R-:W-:Y:S01]  /*1cec0*/  IMAD.MOV.U32 R12, RZ, RZ, 0x2 ;  /* 0x00000002ff0c7424 */ /* 0x000fe200078e00ff */
[----:B------:R-:W-:-:S05]  /*1ced0*/  SEL R7, R14, RZ, P1 ;  /* 0x000000ff0e077207 */ /* 0x000fca0000800000 */
[----:B------:R-:W-:-:S04]  /*1cee0*/  IMAD.IADD R3, R2, 0x1, R7 ;  /* 0x0000000102037824 */ /* 0x000fc800078e0207 */
[----:B------:R-:W-:-:S07]  /*1cef0*/  IMAD.MOV.U32 R13, RZ, RZ, R3 ;  /* 0x000000ffff0d7224 */ /* 0x000fce00078e0003 */
[----:B------:R-:W-:Y:S05]  /*1cf00*/  WARPSYNC.COLLECTIVE R15, `(.L_x_5252) ;  /* 0x000000000f087348 */ /* 0x000fea0003c00000 */
[----:B------:R0:W1:Y:S02]  /*1cf10*/  SHFL.UP P6, R14, R13, R12, R11 ;  /* 0x0400000c0d0e7389 */ /* 0x00006400000c000b */
[----:B01----:R-:W-:Y:S01]  /*1cf20*/  ENDCOLLECTIVE ;  /* 0x000000000000791b */ /* 0x003fe20003800000 */
.L_x_5252:
        /* <DEDUP_REMOVED lines=8> */
.L_x_5253:
        /* <DEDUP_REMOVED lines=8> */
.L_x_5254:
        /* <DEDUP_REMOVED lines=8> */
.L_x_5255:
        /* <DEDUP_REMOVED lines=9> */
.L_x_5256:
[----:B------:R-:W-:Y:S01]  /*1d140*/  IMAD.MOV.U32 R16, RZ, RZ, R14 ;  /* 0x000000ffff107224 */ /* 0x000fe200078e000e */
[----:B------:R-:W-:Y:S06]  /*1d150*/  BRA `(.L_x_5257) ;  /* 0xffffffc800907947 */ /* 0x000fec000383ffff */
.L_x_5143:
        /* <DEDUP_REMOVED lines=8> */
.L_x_5259:
[----:B------:R-:W-:Y:S05]  /*1d1e0*/  BSYNC B0 ;  /* 0x0000000000007941 */ /* 0x000fea0003800000 */
.L_x_5258:
        /* <DEDUP_REMOVED lines=9> */
.L_x_5260:
[----:B------:R-:W-:Y:S01]  /*1d280*/  IMAD.MOV.U32 R12, RZ, RZ, 0x4 ;  /* 0x00000004ff0c7424 */ /* 0x000fe200078e00ff */
[----:B------:R-:W-:-:S05]  /*1d290*/  SEL R14, R14, RZ, P2 ;  /* 0x000000ff0e0e7207 */ /* 0x000fca0001000000 */
[----:B------:R-:W-:-:S04]  /*1d2a0*/  IMAD.IADD R3, R3, 0x1, R14 ;  /* 0x0000000103037824 */ /* 0x000fc800078e020e */
[----:B------:R-:W-:-:S07]  /*1d2b0*/  IMAD.MOV.U32 R13, RZ, RZ, R3 ;  /* 0x000000ffff0d7224 */ /* 0x000fce00078e0003 */
[----:B------:R-:W-:Y:S05]  /*1d2c0*/  WARPSYNC.COLLECTIVE R15, `(.L_x_5261) ;  /* 0x000000000f087348 */ /* 0x000fea0003c00000 */
[----:B------:R0:W1:Y:S02]  /*1d2d0*/  SHFL.UP P6, R14, R13, R12, R11 ;  /* 0x0400000c0d0e7389 */ /* 0x00006400000c000b */
[----:B01----:R-:W-:Y:S01]  /*1d2e0*/  ENDCOLLECTIVE ;  /* 0x000000000000791b */ /* 0x003fe20003800000 */
.L_x_5261:
[----:B------:R-:W-:Y:S01]  /*1d2f0*/  IMAD.MOV.U32 R12, RZ, RZ, 0x8 ;  /* 0x00000008ff0c7424 */ /* 0x000fe200078e00ff */
[----:B------:R-:W-:-:S05]  /*1d300*/  SEL R14, R14, RZ, P3 ;  /* 0x000000ff0e0e7207 */ /* 0x000fca0001800000 */
[----:B------:R-:W-:-:S04]  /*1d310*/  IMAD.IADD R3, R3, 0x1, R14 ;  /* 0x0000000103037824 */ /* 0x000fc800078e020e */
[----:B------:R-:W-:-:S07]  /*1d320*/  IMAD.MOV.U32 R13, RZ, RZ, R3 ;  /* 0x000000ffff0d7224 */ /* 0x000fce00078e0003 */
[----:B------:R-:W-:Y:S05]  /*1d330*/  WARPSYNC.COLLECTIVE R15, `(.L_x_5262) ;  /* 0x000000000f087348 */ /* 0x000fea0003c00000 */
[----:B------:R0:W1:Y:S02]  /*1d340*/  SHFL.UP P6, R14, R13, R12, R11 ;  /* 0x0400000c0d0e7389 */ /* 0x00006400000c000b */
[----:B01----:R-:W-:Y:S01]  /*1d350*/  ENDCOLLECTIVE ;  /* 0x000000000000791b */ /* 0x003fe20003800000 */
.L_x_5262:
[----:B------:R-:W-:Y:S01]  /*1d360*/  IMAD.MOV.U32 R12, RZ, RZ, 0x10 ;  /* 0x00000010ff0c7424 */ /* 0x000fe200078e00ff */
[----:B------:R-:W-:-:S05]  /*1d370*/  SEL R14, R14, RZ, P4 ;  /* 0x000000ff0e0e7207 */ /* 0x000fca0002000000 */
[----:B------:R-:W-:-:S04]  /*1d380*/  IMAD.IADD R3, R3, 0x1, R14 ;  /* 0x0000000103037824 */ /* 0x000fc800078e020e */
[----:B------:R-:W-:-:S07]  /*1d390*/  IMAD.MOV.U32 R13, RZ, RZ, R3 ;  /* 0x000000ffff0d7224 */ /* 0x000fce00078e0003 */
[----:B------:R-:W-:Y:S05]  /*1d3a0*/  WARPSYNC.COLLECTIVE R15, `(.L_x_5263) ;  /* 0x000000000f087348 */ /* 0x000fea0003c00000 */
[----:B------:R0:W1:Y:S02]  /*1d3b0*/  SHFL.UP P6, R14, R13, R12, R11 ;  /* 0x0400000c0d0e7389 */ /* 0x00006400000c000b */
[----:B01----:R-:W-:Y:S01]  /*1d3c0*/  ENDCOLLECTIVE ;  /* 0x000000000000791b */ /* 0x003fe20003800000 */
.L_x_5263:
        /* <DEDUP_REMOVED lines=8> */
.L_x_5264:
[----:B------:R-:W-:Y:S01]  /*1d450*/  IMAD.MOV.U32 R16, RZ, RZ, R14 ;  /* 0x000000ffff107224 */ /* 0x000fe200078e000e */
[----:B------:R-:W-:Y:S06]  /*1d460*/  BRA `(.L_x_5265) ;  /* 0xffffffc800687947 */ /* 0x000fec000383ffff */
.L_x_5145:
[----:B------:R-:W-:Y:S01]  /*1d470*/  BSSY B0, `(.L_x_5266) ;  /* 0x0000006000007945 */ /* 0x000fe20003800000 */
[----:B------:R-:W-:Y:S01]  /*1d480*/  PLOP3.LUT P6, PT, P6, PT, PT, 0x8, 0x0 ;  /* 0x000000000000781c */ /* 0x000fe200037ce170 */
[----:B------:R-:W-:-:S12]  /*1d490*/  IMAD.MOV.U32 R15, RZ, RZ, -0x1 ;  /* 0xffffffffff0f7424 */ /* 0x000fd800078e00ff */
[----:B0----5:R-:W-:Y:S05]  /*1d4a0*/  WARPSYNC.COLLECTIVE R15, `(.L_x_5267) ;  /* 0x000000000f087348 */ /* 0x021fea0003c00000 */
[----:B------:R-:W-:Y:S01]  /*1d4b0*/  VOTE.ANY R14, PT, P6 ;  /* 0x00000000000e7806 */ /* 0x000fe200030e0100 */
[----:B0----5:R-:W-:Y:S06]  /*1d4c0*/  ENDCOLLECTIVE ;  /* 0x000000000000791b */ /* 0x021fec0003800000 */
.L_x_5267:
[----:B------:R-:W-:Y:S05]  /*1d4d0*/  BSYNC B0 ;  /* 0x0000000000007941 */ /* 0x000fea0003800000 */
.L_x_5266:
        /* <DEDUP_REMOVED lines=9> */
.L_x_5268:
[----:B------:R-:W-:Y:S01]  /*1d570*/  IMAD.MOV.U32 R17, RZ, RZ, R14 ;  /* 0x000000ffff117224 */ /* 0x000fe200078e000e */
[----:B------:R-:W-:Y:S06]  /*1d580*/  BRA `(.L_x_5269) ;  /* 0xffffffc800587947 */ /* 0x000fec000383ffff */
.L_x_5147:
[----:B------:R-:W-:Y:S01]  /*1d590*/  BSSY B0, `(.L_x_5270) ;  /* 0x0000007000007945 */ /* 0x000fe20003800000 */
[----:B------:R-:W-:Y:S02]  /*1d5a0*/  IMAD.MOV.U32 R13, RZ, RZ, R3 ;  /* 0x000000ffff0d7224 */ /* 0x000fe400078e0003 */
[----:B------:R-:W-:Y:S02]  /*1d5b0*/  IMAD.MOV.U32 R11, RZ, RZ, 0x1f ;  /* 0x0000001fff0b7424 */ /* 0x000fe400078e00ff */
[----:B------:R-:W-:-:S07]  /*1d5c0*/  IMAD.MOV.U32 R15, RZ, RZ, -0x1 ;  /* 0xffffffffff0f7424 */ /* 0x000fce00078e00ff */
[----:B012--5:R-:W-:Y:S05]  /*1d5d0*/  WARPSYNC.COLLECTIVE R15, `(.L_x_5271) ;  /* 0x000000000f087348 */ /* 0x027fea0003c00000 */
[----:B------:R3:W4:Y:S02]  /*1d5e0*/  SHFL.IDX P6, R14, R13, R12, R11 ;  /* 0x0000000c0d0e7389 */ /* 0x00072400000c000b */
[----:B012345:R-:W-:Y:S01]  /*1d5f0*/  ENDCOLLECTIVE ;  /* 0x000000000000791b */ /* 0x03ffe20003800000 */
.L_x_5271:
[----:B------:R-:W-:Y:S05]  /*1d600*/  BSYNC B0 ;  /* 0x0000000000007941 */ /* 0x000fea0003800000 */
.L_x_5270:
[----:B------:R-:W-:Y:S01]  /*1d610*/  IMAD.MOV.U32 R3, RZ, RZ, R14 ;  /* 0x000000ffff037224 */ /* 0x000fe200078e000e */
[----:B------:R-:W-:Y:S06]  /*1d620*/  BRA `(.L_x_5272) ;  /* 0xffffffc8004c7947 */ /* 0x000fec000383ffff */
.L_x_5151:
[----:B0-----:R0:W1:Y:S02]  /*1d630*/  SYNCS.PHASECHK.TRANS64.TRYWAIT P0, [R0+URZ+0x22820], R3 ;  /* 0x02282003000075a7 */ /* 0x001064000800017f */
[----:B-1----:R-:W-:Y:S05]  /*1d640*/  @!P0 NANOSLEEP.SYNCS 0x989680 ;  /* 0x009896800000895d */ /* 0x002fea0003900000 */
[----:B------:R-:W1:Y:S02]  /*1d650*/  @!P0 SYNCS.PHASECHK.TRANS64 P0, [R0+URZ+0x22820], R3 ;  /* 0x02282003000085a7 */ /* 0x000e64000800007f */
[----:B-1----:R-:W-:Y:S05]  /*1d660*/  @!P0 BRA `(.L_x_5151) ;  /* 0xfffffffc00f08947 */ /* 0x002fea000383ffff */
[----:B------:R-:W-:Y:S05]  /*1d670*/  BRA `(.L_x_5273) ;  /* 0xffffffcc00d07947 */ /* 0x000fea000383ffff */
.L_x_5152:
        /* <DEDUP_REMOVED lines=11> */
.L_x_5275:
[----:B------:R-:W-:Y:S05]  /*1d730*/  BSYNC B0 ;  /* 0x0000000000007941 */ /* 0x000fea0003800000 */
.L_x_5274:
[----:B------:R-:W-:Y:S05]  /*1d740*/  BRA `(.L_x_5276) ;  /* 0xffffffcc00b87947 */ /* 0x000fea000383ffff */
.L_x_5153:
[----:B------:R-:W-:Y:S01]  /*1d750*/  BSSY B0, `(.L_x_5277) ;  /* 0x0000006000007945 */ /* 0x000fe20003800000 */
[----:B------:R-:W-:-:S07]  /*1d760*/  IMAD.MOV.U32 R15, RZ, RZ, -0x1 ;  /* 0xffffffffff0f7424 */ /* 0x000fce00078e00ff */
[----:B01---5:R-:W-:Y:S05]  /*1d770*/  WARPSYNC.COLLECTIVE R15, `(.L_x_5278) ;  /* 0x000000000f0c7348 */ /* 0x023fea0003c00000 */
[----:B------:R-:W-:Y:S02]  /*1d780*/  ELECT P6, UR62, PT ;  /* 0x00000000003e782f */ /* 0x000fe400038c0000 */
[----:B------:R-:W-:Y:S01]  /*1d790*/  MOV R14, UR62 ;  /* 0x0000003e000e7c02 */ /* 0x000fe20008000f00 */
[----:B01---5:R-:W-:Y:S10]  /*1d7a0*/  ENDCOLLECTIVE ;  /* 0x000000000000791b */ /* 0x023ff40003800000 */
.L_x_5278:
[----:B------:R-:W-:Y:S05]  /*1d7b0*/  BSYNC B0 ;  /* 0x0000000000007941 */ /* 0x000fea0003800000 */
.L_x_5277:
[----:B------:R-:W-:Y:S05]  /*1d7c0*/  BRA `(.L_x_5279) ;  /* 0xffffffcc00ac7947 */ /* 0x000fea000383ffff */
.L_x_5155:
[----:B0-----:R0:W1:Y:S02]  /*1d7d0*/  SYNCS.PHASECHK.TRANS64.TRYWAIT P0, [R6+URZ], R5 ;  /* 0x00000005060075a7 */ /* 0x001064000800017f */
[----:B-1----:R-:W-:Y:S05]  /*1d7e0*/  @!P0 NANOSLEEP.SYNCS 0x989680 ;  /* 0x009896800000895d */ /* 0x002fea0003900000 */
[----:B------:R-:W1:Y:S02]  /*1d7f0*/  @!P0 SYNCS.PHASECHK.TRANS64 P0, [R6+URZ], R5 ;  /* 0x00000005060085a7 */ /* 0x000e64000800007f */
[----:B-1----:R-:W-:Y:S05]  /*1d800*/  @!P0 BRA `(.L_x_5155) ;  /* 0xfffffffc00f08947 */ /* 0x002fea000383ffff */
[----:B------:R-:W-:Y:S05]  /*1d810*/  BRA `(.L_x_5280) ;  /* 0xffffffcc00e87947 */ /* 0x000fea000383ffff */
.L_x_5156:
[----:B-1----:R1:W2:Y:S02]  /*1d820*/  SYNCS.PHASECHK.TRANS64.TRYWAIT P0, [R7+URZ], R2 ;  /* 0x00000002070075a7 */ /* 0x0022a4000800017f */
[----:B--2---:R-:W-:Y:S05]  /*1d830*/  @!P0 NANOSLEEP.SYNCS 0x989680 ;  /* 0x009896800000895d */ /* 0x004fea0003900000 */
[----:B------:R-:W2:Y:S02]  /*1d840*/  @!P0 SYNCS.PHASECHK.TRANS64 P0, [R7+URZ], R2 ;  /* 0x00000002070085a7 */ /* 0x000ea4000800007f */
[----:B--2---:R-:W-:Y:S05]  /*1d850*/  @!P0 BRA `(.L_x_5156) ;  /* 0xfffffffc00f08947 */ /* 0x004fea000383ffff */
[----:B------:R-:W-:Y:S05]  /*1d860*/  BRA `(.L_x_5281) ;  /* 0xffffffcc00dc7947 */ /* 0x000fea000383ffff */
.L_x_5158:
[----:B--2---:R2:W3:Y:S02]  /*1d870*/  SYNCS.PHASECHK.TRANS64.TRYWAIT P0, [R4+URZ], R5 ;  /* 0x00000005040075a7 */ /* 0x0044e4000800017f */
[----:B---3--:R-:W-:Y:S05]  /*1d880*/  @!P0 NANOSLEEP.SYNCS 0x989680 ;  /* 0x009896800000895d */ /* 0x008fea0003900000 */
[----:B------:R-:W3:Y:S02]  /*1d890*/  @!P0 SYNCS.PHASECHK.TRANS64 P0, [R4+URZ], R5 ;  /* 0x00000005040085a7 */ /* 0x000ee4000800007f */
[----:B---3--:R-:W-:Y:S05]  /*1d8a0*/  @!P0 BRA `(.L_x_5158) ;  /* 0xfffffffc00f08947 */ /* 0x008fea000383ffff */
[----:B------:R-:W-:Y:S05]  /*1d8b0*/  BRA `(.L_x_5282) ;  /* 0xffffffcc00e47947 */ /* 0x000fea000383ffff */
.L_x_5283:
        /* <DEDUP_REMOVED lines=12> */
.L_x_6052:


//--------------------- .text._ZN7cutlass13device_kernelIN5flash11enable_sm90INS1_16FlashAttnFwdSm90INS1_25CollectiveMainloopFwdSm90ILi2EN4cute5tupleIJNS5_1CILi1EEES8_S8_EEENS6_IJNS7_ILi128EEENS7_ILi96EEENS7_ILi64EEEEEELi256ENS_10bfloat16_tEfNS_4arch4Sm90ELb1ELb0ELb0ELb1ELb0ELb0ELb1ELb1ELb0ELb1ELb0ELb0EEENS1_21CollectiveEpilogueFwdINS6_IJSA_NS7_ILi256EEESB_EEES9_SE_SG_Li256ELb1ELb1ELb0ELb0EEENS1_36VarlenDynamicPersistentTileSchedulerILi128ELi96ELi256ELi128ELb0ELb1ELb1ELb1ELb1ELb1EEEEEEEEEvNT_6ParamsE --------------------------
	.section	.text._ZN7cutlass13device_kernelIN5flash11enable_sm90INS1_16FlashAttnFwdSm90INS1_25CollectiveMainloopFwdSm90ILi2EN4cute5tupleIJNS5_1CILi1EEES8_S8_EEENS6_IJNS7_ILi128EEENS7_ILi96EEENS7_ILi64EEEEEELi256ENS_10bfloat16_tEfNS_4arch4Sm90ELb1ELb0ELb0ELb1ELb0ELb0ELb1ELb1ELb0ELb1ELb0ELb0EEENS1_21CollectiveEpilogueFwdINS6_IJSA_NS7_ILi256EEESB_EEES9_SE_SG_Li256ELb1ELb1ELb0ELb0EEENS1_36VarlenDynamicPersistentTileSchedulerILi128ELi96ELi256ELi128ELb0ELb1ELb1ELb1ELb1ELb1EEEEEEEEEvNT_6ParamsE,"ax",@progbits
	.align	128
.text._ZN7cutlass13device_kernelIN5flash11enable_sm90INS1_16FlashAttnFwdSm90INS1_25CollectiveMainloopFwdSm90ILi2EN4cute5tupleIJNS5_1CILi1EEES8_S8_EEENS6_IJNS7_ILi128EEENS7_ILi96EEENS7_ILi64EEEEEELi256ENS_10bfloat16_tEfNS_4arch4Sm90ELb1ELb0ELb0ELb1ELb0ELb0ELb1ELb1ELb0ELb1ELb0ELb0EEENS1_21CollectiveEpilogueFwdINS6_IJSA_NS7_ILi256EEESB_EEES9_SE_SG_Li256ELb1ELb1ELb0ELb0EEENS1_36VarlenDynamicPersistentTileSchedulerILi128ELi96ELi256ELi128ELb0ELb1ELb1ELb1ELb1ELb1EEEEEEEEEvNT_6ParamsE:
        .type           _ZN7cutlass13device_kernelIN5flash11enable_sm90INS1_16FlashAttnFwdSm90INS1_25CollectiveMainloopFwdSm90ILi2EN4cute5tupleIJNS5_1CILi1EEES8_S8_EEENS6_IJNS7_ILi128EEENS7_ILi96EEENS7_ILi64EEEEEELi256ENS_10bfloat16_tEfNS_4arch4Sm90ELb1ELb0ELb0ELb1ELb0ELb0ELb1ELb1ELb0ELb1ELb0ELb0EEENS1_21CollectiveEpilogueFwdINS6_IJSA_NS7_ILi256EEESB_EEES9_SE_SG_Li256ELb1ELb1ELb0ELb0EEENS1_36VarlenDynamicPersistentTileSchedulerILi128ELi96ELi256ELi128ELb0ELb1ELb1ELb1ELb1ELb1EEEEEEEEEvNT_6ParamsE,@function
        .size           _ZN7cutlass13device_kernelIN5flash11enable_sm90INS1_16FlashAttnFwdSm90INS1_25CollectiveMainloopFwdSm90ILi2EN4cute5tupleIJNS5_1CILi1EEES8_S8_EEENS6_IJNS7_ILi128EEENS7_ILi96EEENS7_ILi64EEEEEELi256ENS_10bfloat16_tEfNS_4arch4Sm90ELb1ELb0ELb0ELb1ELb0ELb0ELb1ELb1ELb0ELb1ELb0ELb0EEENS1_21CollectiveEpilogueFwdINS6_IJSA_NS7_ILi256EEESB_EEES9_SE_SG_Li256ELb1ELb1ELb0ELb0EEENS1_36VarlenDynamicPersistentTileSchedulerILi128ELi96ELi256ELi128ELb0ELb1ELb1ELb1ELb1ELb1EEEEEEEEEvNT_6ParamsE,(.L_x_6053 - _ZN7cutlass13device_kernelIN5flash11enable_sm90INS1_16FlashAttnFwdSm90INS1_25CollectiveMainloopFwdSm90ILi2EN4cute5tupleIJNS5_1CILi1EEES8_S8_EEENS6_IJNS7_ILi128EEENS7_ILi96EEENS7_ILi64EEEEEELi256ENS_10bfloat16_tEfNS_4arch4Sm90ELb1ELb0ELb0ELb1ELb0ELb0ELb1ELb1ELb0ELb1ELb0ELb0EEENS1_21CollectiveEpilogueFwdINS6_IJSA_NS7_ILi256EEESB_EEES9_SE_SG_Li256ELb1ELb1ELb0ELb0EEENS1_36VarlenDynamicPersistentTileSchedulerILi128ELi96ELi256ELi128ELb0ELb1ELb1ELb1ELb1ELb1EEEEEEEEEvNT_6ParamsE)
        .other          _ZN7cutlass13device_kernelIN5flash11enable_sm90INS1_16FlashAttnFwdSm90INS1_25CollectiveMainloopFwdSm90ILi2EN4cute5tupleIJNS5_1CILi1EEES8_S8_EEENS6_IJNS7_ILi128EEENS7_ILi96EEENS7_ILi64EEEEEELi256ENS_10bfloat16_tEfNS_4arch4Sm90ELb1ELb0ELb0ELb1ELb0ELb0ELb1ELb1ELb0ELb1ELb0ELb0EEENS1_21CollectiveEpilogueFwdINS6_IJSA_NS7_ILi256EEESB_EEES9_SE_SG_Li256ELb1ELb1ELb0ELb0EEENS1_36VarlenDynamicPersistentTileSchedulerILi128ELi96ELi256ELi128ELb0ELb1ELb1ELb1ELb1ELb1EEEEEEEEEvNT_6ParamsE,@"STO_CUDA_ENTRY STV_DEFAULT"
_ZN7cutlass13device_kernelIN5flash11enable_sm90INS1_16FlashAttnFwdSm90INS1_25CollectiveMainloopFwdSm90ILi2EN4cute5tupleIJNS5_1CILi1EEES8_S8_EEENS6_IJNS7_ILi128EEENS7_ILi96EEENS7_ILi64EEEEEELi256ENS_10bfloat16_tEfNS_4arch4Sm90ELb1ELb0ELb0ELb1ELb0ELb0ELb1ELb1ELb0ELb1ELb0ELb0EEENS1_21CollectiveEpilogueFwdINS6_IJSA_NS7_ILi256EEESB_EEES9_SE_SG_Li256ELb1ELb1ELb0ELb0EEENS1_36VarlenDynamicPersistentTileSchedulerILi128ELi96ELi256ELi128ELb0ELb1ELb1ELb1ELb1ELb1EEEEEEEEEvNT_6ParamsE:
        /* <DEDUP_REMOVED lines=18> */
.L_x_5285:
[----:B------:R-:W-:Y:S05]  /*0120*/  BSYNC B0 ;  /* 0x0000000000007941 */ /* 0x000fea0003800000 */
.L_x_5284:
        /* <DEDUP_REMOVED lines=43> */
.L_x_5286:
        /* <DEDUP_REMOVED lines=22> */
.L_x_5287:
        /* <DEDUP_REMOVED lines=18> */
.L_x_5288:
        /* <DEDUP_REMOVED lines=22> */
.L_x_5289:
        /* <DEDUP_REMOVED lines=22> */
.L_x_5290:
        /* <DEDUP_REMOVED lines=9> */
.L_x_5292:
        /* <DEDUP_REMOVED lines=27> */
[----:B------:R-:W-:Y:S02]  /*0b60*/  LEA.HI R0, R3, R234, RZ, 0x4 ;  /* 0x000000ea03007211 */ /* 0x000fe400078f20ff */
[----:B------:R-:W-:Y:S02]  /*0b70*/  LOP3.LUT R225, R5, 0xffffff80, RZ, 0xc0, !PT ;  /* 0xffffff8005e17812 */ /* 0x000fe400078ec0ff */
[----:B------:R-:W-:Y:S02]  /*0b80*/  SHF.R.S32.HI R9, RZ, 0x4, R0 ;  /* 0x00000004ff097819 */ /* 0x000fe40000011400 */
[----:B------:R-:W-:Y:S01]  /*0b90*/  LOP3.LUT R7, R0, 0x3fffff0, RZ, 0xc0, !PT ;  /* 0x03fffff000077812 */ /* 0x000fe200078ec0ff */
[----:B------:R-:W-:Y:S01]  /*0ba0*/  IMAD.IADD R225, R234, 0x1, -R225 ;  /* 0x00000001eae17824 */ /* 0x000fe200078e0ae1 */
[----:B------:R-:W-:-:S02]  /*0bb0*/  LEA.HI R0, R0, R9, RZ, 0x1 ;  /* 0x0000000900007211 */ /* 0x000fc400078f08ff */
[----:B------:R-:W-:Y:S01]  /*0bc0*/  LEA.HI R10, R3, R234, RZ, 0x2 ;  /* 0x000000ea030a7211 */ /* 0x000fe200078f10ff */
[----:B------:R-:W-:Y:S01]  /*0bd0*/  IMAD.IADD R7, R234, 0x1, -R7 ;  /* 0x00000001ea077824 */ /* 0x000fe200078e0a07 */
[----:B------:R-:W-:Y:S02]  /*0be0*/  SHF.R.S32.HI R4, RZ, 0x1f, R225 ;  /* 0x0000001fff047819 */ /* 0x000fe400000114e1 */
[----:B------:R-:W-:Y:S02]  /*0bf0*/  LOP3.LUT R0, R0, 0x1ffffffe, RZ, 0xc0, !PT ;  /* 0x1ffffffe00007812 */ /* 0x000fe400078ec0ff */
[----:B------:R-:W-:Y:S02]  /*0c00*/  LEA.HI R6, R4, R225, RZ, 0x2 ;  /* 0x000000e104067211 */ /* 0x000fe400078f10ff */
[----:B------:R-:W-:Y:S01]  /*0c10*/  SHF.R.S32.HI R226, RZ, 0x7, R5 ;  /* 0x00000007ffe27819 */ /* 0x000fe20000011405 */
[----:B------:R-:W-:Y:S01]  /*0c20*/  IMAD.IADD R0, R9, 0x1, -R0 ;  /* 0x0000000109007824 */ /* 0x000fe200078e0a00 */
[----:B------:R-:W-:-:S02]  /*0c30*/  SHF.R.S32.HI R8, RZ, 0x2, R6 ;  /* 0x00000002ff087819 */ /* 0x000fc40000011406 */
[----:B------:R-:W-:Y:S02]  /*0c40*/  SHF.R.S32.HI R11, RZ, 0x1f, R6 ;  /* 0x0000001fff0b7819 */ /* 0x000fe40000011406 */
[----:B------:R-:W-:Y:S02]  /*0c50*/  LOP3.LUT R9, R10, 0xfffffffc, RZ, 0xc0, !PT ;  /* 0xfffffffc0a097812 */ /* 0x000fe400078ec0ff */
[----:B------:R-:W-:Y:S02]  /*0c60*/  LEA.HI R11, R11, R8, RZ, 0x3 ;  /* 0x000000080b0b7211 */ /* 0x000fe400078f18ff */
[----:B------:R-:W-:Y:S01]  /*0c70*/  LEA.HI R4, R4, R225, RZ, 0x5 ;  /* 0x000000e104047211 */ /* 0x000fe200078f28ff */
[----:B------:R-:W-:Y:S01]  /*0c80*/  IMAD.IADD R9, R234, 0x1, -R9 ;  /* 0x00000001ea097824 */ /* 0x000fe200078e0a09 */
[----:B------:R-:W-:Y:S02]  /*0c90*/  LOP3.LUT R11, R11, 0xfffffff8, RZ, 0xc0, !PT ;  /* 0xfffffff80b0b7812 */ /* 0x000fe400078ec0ff */
[----:B------:R-:W-:-:S02]  /*0ca0*/  LEA.HI R5, R5, R226, RZ, 0x1 ;  /* 0x000000e205057211 */ /* 0x000fc400078f08ff */
[----:B------:R-:W-:Y:S01]  /*0cb0*/  SHF.R.S32.HI R4, RZ, 0x5, R4 ;  /* 0x00000005ff047819 */ /* 0x000fe20000011404 */
[----:B------:R-:W-:Y:S01]  /*0cc0*/  IMAD.IADD R11, R8, 0x1, -R11 ;  /* 0x00000001080b7824 */ /* 0x000fe200078e0a0b */
[----:B------:R-:W-:Y:S02]  /*0cd0*/  LOP3.LUT R5, R5, 0x3fffffe, RZ, 0xc0, !PT ;  /* 0x03fffffe05057812 */ /* 0x000fe400078ec0ff */
[----:B------:R-:W-:Y:S01]  /*0ce0*/  LOP3.LUT R204, R6, 0x7ffffffc, RZ, 0xc0, !PT ;  /* 0x7ffffffc06cc7812 */ /* 0x000fe200078ec0ff */
[----:B------:R-:W-:Y:S02]  /*0cf0*/  IMAD R4, R4, 0x10, R11 ;  /* 0x0000001004047824 */ /* 0x000fe400078e020b */
[----:B------:R-:W-:Y:S02]  /*0d00*/  IMAD.IADD R5, R226, 0x1, -R5 ;  /* 0x00000001e2057824 */ /* 0x000fe400078e0a05 */
[----:B------:R-:W-:Y:S02]  /*0d10*/  IMAD.IADD R204, R225, 0x1, -R204 ;  /* 0x00000001e1cc7824 */ /* 0x000fe400078e0acc */
[----:B------:R-:W-:Y:S01]  /*0d20*/  IMAD R227, R5, 0x40, R4 ;  /* 0x0000004005e37824 */ /* 0x000fe200078e0204 */
[----:B--2---:R-:W-:-:S02]  /*0d30*/  R2UR UR4, R2 ;  /* 0x00000000020472ca */ /* 0x004fc400000e0000 */
[CC--:B------:R-:W-:Y:S02]  /*0d40*/  LEA.HI R2, R3.reuse, R234.reuse, RZ, 0x5 ;  /* 0x000000ea03027211 */ /* 0x0c0fe400078f28ff */
[----:B------:R-:W-:-:S03]  /*0d50*/  LEA.HI R3, R3, R234, RZ, 0x3 ;  /* 0x000000ea03037211 */ /* 0x000fc600078f18ff */
[----:B------:R-:W-:Y:S01]  /*0d60*/  IMAD.SHL.U32 R2, R2, 0x20, RZ ;  /* 0x0000002002027824 */ /* 0x000fe200078e00ff */
[----:B------:R-:W-:Y:S02]  /*0d70*/  LOP3.LUT R219, R3, 0xfffffff8, RZ, 0xc0, !PT ;  /* 0xfffffff803db7812 */ /* 0x000fe400078ec0ff */
[----:B------:R-:W-:Y:S02]  /*0d80*/  SHF.R.S32.HI R222, RZ, 0x3, R3 ;  /* 0x00000003ffde7819 */ /* 0x000fe40000011403 */
[----:B------:R-:W-:Y:S01]  /*0d90*/  LOP3.LUT R2, R2, 0xfffffc00, RZ, 0xc0, !PT ;  /* 0xfffffc0002027812 */ /* 0x000fe200078ec0ff */
[----:B------:R-:W-:Y:S01]  /*0da0*/  IMAD.IADD R219, R234, 0x1, -R219 ;  /* 0x00000001eadb7824 */ /* 0x000fe200078e0adb */
[----:B------:R-:W-:-:S03]  /*0db0*/  ULOP3.LUT UR4, UR4, 0x1, URZ, 0xfc, !UPT ;  /* 0x0000000104047892 */ /* 0x000fc6000f8efc3f */
[----:B------:R-:W-:Y:S01]  /*0dc0*/  IMAD R7, R7, 0x40, R2 ;  /* 0x0000004007077824 */ /* 0x000fe200078e0202 */
[----:B------:R-:W-:Y:S01]  /*0dd0*/  LEA.HI R2, R9, R9, RZ, 0x1 ;  /* 0x0000000909027211 */ /* 0x000fe200078f08ff */
[----:B------:R-:W-:Y:S02]  /*0de0*/  IMAD.SHL.U32 R200, R219, 0x8, RZ ;  /* 0x00000008dbc87824 */ /* 0x000fe400078e00ff */
[----:B------:R-:W-:Y:S01]  /*0df0*/  IMAD.U32 R229, RZ, RZ, UR4 ;  /* 0x00000004ffe57e24 */ /* 0x000fe2000f8e00ff */
[----:B------:R-:W-:Y:S01]  /*0e00*/  LOP3.LUT R2, R2, 0x1ffffffe, RZ, 0xc0, !PT ;  /* 0x1ffffffe02027812 */ /* 0x000fe200078ec0ff */
[C---:B------:R-:W-:Y:S01]  /*0e10*/  VIADD R206, R200.reuse, 0x40 ;  /* 0x00000040c8ce7836 */ /* 0x040fe20000000000 */
[----:B------:R-:W-:Y:S01]  /*0e20*/  UMOV UR4, URZ ;  /* 0x0000003f00047c82 */ /* 0x000fe20008000000 */
        /* <DEDUP_REMOVED lines=9> */
[----:B------:R-:W-:Y:S02]  /*0ec0*/  IMAD R203, R2, 0x8, R227 ;  /* 0x0000000802cb7824 */ /* 0x000fe400078e02e3 */
[----:B------:R-:W-:-:S07]  /*0ed0*/  IMAD.U32 R224, RZ, RZ, UR4 ;  /* 0x00000004ffe07e24 */ /* 0x000fce000f8e00ff */
.L_x_5347:
[----:B0-23--:R-:W0:Y:S01]  /*0ee0*/  LDC.64 R2, c[0x0][0xd88] ;  /* 0x00036200ff027b82 */ /* 0x00de220000000a00 */
[----:B------:R-:W-:Y:S01]  /*0ef0*/  ULDC.64 UR8, c[0x0][0xb20] ;  /* 0x0002c80000087ab9 */ /* 0x000fe20000000a00 */
[----:B------:R-:W-:Y:S01]  /*0f00*/  ULDC.64 UR10, c[0x0][0xb10] ;  /* 0x0002c400000a7ab9 */ /* 0x000fe20000000a00 */
[----:B0-----:R-:W-:-:S06]  /*0f10*/  IMAD.WIDE R2, R7, 0x4, R2 ;  /* 0x0000000407027825 */ /* 0x001fcc00078e0202 */
[----:B------:R-:W2:Y:S01]  /*0f20*/  LDG.E R2, desc[UR38][R2.64] ;  /* 0x0000002602027981 */ /* 0x000ea2000c1e1900 */
[----:B------:R-:W-:Y:S01]  /*0f30*/  UISETP.NE.U32.AND UP0, UPT, UR8, URZ, UPT ;  /* 0x0000003f0800728c */ /* 0x000fe2000bf05070 */
[----:B------:R-:W-:Y:S01]  /*0f40*/  IMAD.MOV.U32 R7, RZ, RZ, RZ ;  /* 0x000000ffff077224 */ /* 0x000fe200078e00ff */
[----:B------:R-:W-:Y:S02]  /*0f50*/  UISETP.NE.U32.AND UP1, UPT, UR10, URZ, UPT ;  /* 0x0000003f0a00728c */ /* 0x000fe4000bf25070 */
[----:B------:R-:W-:Y:S02]  /*0f60*/  UISETP.NE.AND.EX UP0, UPT, UR9, URZ, UPT, UP0 ;  /* 0x0000003f0900728c */ /* 0x000fe4000bf05300 */
[----:B------:R-:W-:-:S04]  /*0f70*/  UISETP.NE.AND.EX UP1, UPT, UR11, URZ, UPT, UP1 ;  /* 0x0000003f0b00728c */ /* 0x000fc8000bf25310 */
[----:B------:R-:W-:Y:S02]  /*0f80*/  PLOP3.LUT P0, PT, PT, PT, UP0, 0x80, 0x0 ;  /* 0x000000000000781c */ /* 0x000fe40003f0f008 */
[----:B------:R-:W-:Y:S02]  /*0f90*/  PLOP3.LUT P2, PT, PT, PT, UP1, 0x80, 0x0 ;  /* 0x000000000000781c */ /* 0x000fe40003f4f018 */
[----:B--2---:R-:W-:-:S13]  /*0fa0*/  R2UR UR4, R2 ;  /* 0x00000000020472ca */ /* 0x004fda00000e0000 */
[----:B------:R-:W-:Y:S02]  /*0fb0*/  USHF.R.S32.HI UR7, URZ, 0x1f, UR4 ;  /* 0x0000001f3f077899 */ /* 0x000fe40008011404 */
[----:B------:R-:W-:Y:S01]  /*0fc0*/  IMAD.U32 R220, RZ, RZ, UR4 ;  /* 0x00000004ffdc7e24 */ /* 0x000fe2000f8e00ff */
[----:B------:R-:W-:-:S04]  /*0fd0*/  @UP0 ULEA UR8, UP2, UR4, UR8, 0x2 ;  /* 0x0000000804080291 */ /* 0x000fc8000f84103f */
[----:B------:R-:W-:Y:S02]  /*0fe0*/  @UP0 ULEA.HI.X UR9, UR4, UR9, UR7, 0x2, UP2 ;  /* 0x0000000904090291 */ /* 0x000fe400090f1407 */
[----:B------:R-:W-:Y:S01]  /*0ff0*/  IMAD.U32 R223, RZ, RZ, UR7 ;  /* 0x00000007ffdf7e24 */ /* 0x000fe2000f8e00ff */
[----:B------:R-:W-:Y:S01]  /*1000*/  @UP1 ULEA UR10, UP0, UR4, UR10, 0x2 ;  /* 0x0000000a040a1291 */ /* 0x000fe2000f80103f */
[----:B------:R-:W-:-:S03]  /*1010*/  IMAD.U32 R2, RZ, RZ, UR8 ;  /* 0x00000008ff027e24 */ /* 0x000fc6000f8e00ff */
[----:B------:R-:W-:Y:S01]  /*1020*/  @UP1 ULEA.HI.X UR11, UR4, UR11, UR7, 0x2, UP0 ;  /* 0x0000000b040b1291 */ /* 0x000fe200080f1407 */
[----:B------:R-:W-:Y:S01]  /*1030*/  IMAD.U32 R3, RZ, RZ, UR9 ;  /* 0x00000009ff037e24 */ /* 0x000fe2000f8e00ff */
[----:B------:R-:W-:Y:S01]  /*1040*/  ULDC.64 UR8, c[0x0][0x418] ;  /* 0x0001060000087ab9 */ /* 0x000fe20000000a00 */
[----:B------:R-:W-:Y:S01]  /*1050*/  ULDC UR4, c[0x0][0x288] ;  /* 0x0000a20000047ab9 */ /* 0x000fe20000000800 */
[----:B------:R-:W-:Y:S01]  /*1060*/  IMAD.U32 R4, RZ, RZ, UR10 ;  /* 0x0000000aff047e24 */ /* 0x000fe2000f8e00ff */
[----:B------:R-:W-:Y:S01]  /*1070*/  ULDC UR7, c[0x0][0x2f0] ;  /* 0x0000bc0000077ab9 */ /* 0x000fe20000000800 */
[----:B------:R-:W-:Y:S01]  /*1080*/  IMAD.U32 R201, RZ, RZ, UR4 ;  /* 0x00000004ffc97e24 */ /* 0x000fe2000f8e00ff */
[----:B------:R0:W5:Y:S01]  /*1090*/  @P0 LDG.E R7, desc[UR38][R2.64] ;  /* 0x0000002602070981 */ /* 0x000162000c1e1900 */
[----:B------:R-:W-:Y:S01]  /*10a0*/  IMAD.U32 R5, RZ, RZ, UR11 ;  /* 0x0000000bff057e24 */ /* 0x000fe2000f8e00ff */
[----:B------:R-:W-:Y:S01]  /*10b0*/  UISETP.NE.U32.AND UP0, UPT, UR8, URZ, UPT ;  /* 0x0000003f0800728c */ /* 0x000fe2000bf05070 */
[----:B------:R-:W-:-:S03]  /*10c0*/  ULDC UR4, c[0x0][0x424] ;  /* 0x0001090000047ab9 */ /* 0x000fc60000000800 */
[----:B------:R0:W5:Y:S01]  /*10d0*/  @P2 LDG.E R201, desc[UR38][R4.64] ;  /* 0x0000002604c92981 */ /* 0x000162000c1e1900 */
[----:B------:R-:W-:Y:S01]  /*10e0*/  UISETP.NE.AND.EX UP0, UPT, UR9, URZ, UPT, UP0 ;  /* 0x0000003f0900728c */ /* 0x000fe2000bf05300 */
[----:B------:R-:W-:Y:S02]  /*10f0*/  IMAD.U32 R221, RZ, RZ, UR6 ;  /* 0x00000006ffdd7e24 */ /* 0x000fe4000f8e00ff */
[----:B------:R-:W-:Y:S01]  /*1100*/  ULDC.64 UR8, c[0x0][0xb18] ;  /* 0x0002c60000087ab9 */ /* 0x000fe20000000a00 */
[----:B------:R-:W-:Y:S01]  /*1110*/  USEL UR4, UR4, 0x1, UP0 ;  /* 0x0000000104047887 */ /* 0x000fe20008000000 */
[----:B------:R-:W-:-:S03]  /*1120*/  ISETP.NE.U32.AND P1, PT, RZ, UR8, PT ;  /* 0x00000008ff007c0c */ /* 0x000fc6000bf25070 */
[----:B------:R-:W-:Y:S01]  /*1130*/  UIMAD UR4, UR4, UR7, URZ ;  /* 0x00000007040472a4 */ /* 0x000fe2000f8e023f */
[----:B------:R-:W-:Y:S01]  /*1140*/  ISETP.NE.AND.EX P1, PT, RZ, UR9, PT, P1 ;  /* 0x00000009ff007c0c */ /* 0x000fe2000bf25310 */
[----:B01--4-:R-:W-:-:S12]  /*1150*/  @P2 BRA `(.L_x_5293) ;  /* 0x0000000000302947 */ /* 0x013fd80003800000 */
[----:B------:R-:W-:Y:S02]  /*1160*/  ULDC.64 UR6, c[0x0][0xaf8] ;  /* 0x0002be0000067ab9 */ /* 0x000fe40000000a00 */
[----:B------:R-:W-:-:S04]  /*1170*/  ISETP.NE.U32.AND P0, PT, RZ, UR6, PT ;  /* 0x00000006ff007c0c */ /* 0x000fc8000bf05070 */
[----:B------:R-:W-:-:S13]  /*1180*/  ISETP.NE.AND.EX P0, PT, RZ, UR7, PT, P0 ;  /* 0x00000007ff007c0c */ /* 0x000fda000bf05300 */
[----:B------:R-:W-:Y:S05]  /*1190*/  @!P0 BRA `(.L_x_5293) ;  /* 0x0000000000208947 */ /* 0x000fea0003800000 */
[----:B------:R-:W-:Y:S01]  /*11a0*/  R2UR UR10, R220 ;  /* 0x00000000dc0a72ca */ /* 0x000fe200000e0000 */
[----:B------:R-:W-:-:S12]  /*11b0*/  ULDC.64 UR6, c[0x0][0xaf8] ;  /* 0x0002be0000067ab9 */ /* 0x000fd80000000a00 */
[----:B------:R-:W-:-:S06]  /*11c0*/  UIMAD.WIDE UR6, UR10, 0x4, UR6 ;  /* 0x000000040a0678a5 */ /* 0x000fcc000f8e0206 */
[----:B------:R-:W-:Y:S02]  /*11d0*/  IMAD.U32 R2, RZ, RZ, UR6 ;  /* 0x00000006ff027e24 */ /* 0x000fe4000f8e00ff */
[----:B------:R-:W-:-:S05]  /*11e0*/  IMAD.U32 R3, RZ, RZ, UR7 ;  /* 0x00000007ff037e24 */ /* 0x000fca000f8e00ff */
[----:B-----5:R-:W2:Y:S04]  /*11f0*/  LDG.E R201, desc[UR38][R2.64] ;  /* 0x0000002602c97981 */ /* 0x020ea8000c1e1900 */
[----:B------:R-:W2:Y:S02]  /*1200*/  LDG.E R0, desc[UR38][R2.64+0x4] ;  /* 0x0000042602007981 */ /* 0x000ea4000c1e1900 */
[----:B--2---:R-:W-:-:S07]  /*1210*/  IMAD.IADD R201, R0, 0x1, -R201 ;  /* 0x0000000100c97824 */ /* 0x004fce00078e0ac9 */
.L_x_5293:
[----:B------:R-:W-:Y:S01]  /*1220*/  IMAD.U32 R202, RZ, RZ, UR4 ;  /* 0x00000004ffca7e24 */ /* 0x000fe2000f8e00ff */
[----:B------:R-:W-:Y:S06]  /*1230*/  @!P1 BRA `(.L_x_5294) ;  /* 0x0000000000209947 */ /* 0x000fec0003800000 */
[----:B------:R-:W-:Y:S02]  /*1240*/  R2UR UR6, R220 ;  /* 0x00000000dc0672ca */ /* 0x000fe400000e0000 */
[----:B------:R-:W-:-:S11]  /*1250*/  R2UR UR7, R223 ;  /* 0x00000000df0772ca */ /* 0x000fd600000e0000 */
[----:B------:R-:W-:-:S04]  /*1260*/  ULEA UR4, UP0, UR6, UR8, 0x2 ;  /* 0x0000000806047291 */ /* 0x000fc8000f80103f */
[----:B------:R-:W-:Y:S02]  /*1270*/  ULEA.HI.X UR6, UR6, UR9, UR7, 0x2, UP0 ;  /* 0x0000000906067291 */ /* 0x000fe400080f1407 */
[----:B------:R-:W-:-:S04]  /*1280*/  IMAD.U32 R2, RZ, RZ, UR4 ;  /* 0x00000004ff027e24 */ /* 0x000fc8000f8e00ff */
[----:B------:R-:W-:-:S05]  /*1290*/  IMAD.U32 R3, RZ, RZ, UR6 ;  /* 0x00000006ff037e24 */ /* 0x000fca000f8e00ff */
[----:B------:R0:W5:Y:S01]  /*12a0*/  LDG.E R202, desc[UR38][R2.64] ;  /* 0x0000002602ca7981 */ /* 0x000162000c1e1900 */
[----:B------:R-:W-:Y:S05]  /*12b0*/  BRA `(.L_x_5295) ;  /* 0x0000000000307947 */ /* 0x000fea0003800000 */
.L_x_5294:
        /* <DEDUP_REMOVED lines=9> */
[----:B------:R-:W2:Y:S04]  /*1350*/  LDG.E R202, desc[UR38][R2.64] ;  /* 0x0000002602ca7981 */ /* 0x000ea8000c1e1900 */
[----:B------:R-:W2:Y:S02]  /*1360*/  LDG.E R5, desc[UR38][R2.64+0x4] ;  /* 0x0000042602057981 */ /* 0x000ea4000c1e1900 */
[----:B--2---:R-:W-:-:S07]  /*1370*/  IMAD.IADD R202, R5, 0x1, -R202 ;  /* 0x0000000105ca7824 */ /* 0x004fce00078e0aca */
.L_x_5295:
[----:B------:R-:W1:Y:S01]  /*1380*/  LDC R0, c[0x0][0x448] ;  /* 0x00011200ff007b82 */ /* 0x000e620000000800 */
[----:B------:R-:W-:Y:S01]  /*1390*/  USHF.L.U32 UR60, UR5, 0x7, URZ ;  /* 0x00000007053c7899 */ /* 0x000fe2000800063f */
[----:B-----5:R-:W-:Y:S01]  /*13a0*/  IMAD.IADD R202, R202, 0x1, -R7 ;  /* 0x00000001caca7824 */ /* 0x020fe200078e0a07 */
[----:B------:R-:W-:Y:S01]  /*13b0*/  CS2R R148, SRZ ;  /* 0x0000000000947805 */ /* 0x000fe2000001ff00 */
[----:B------:R-:W-:Y:S01]  /*13c0*/  IMAD.MOV.U32 R150, RZ, RZ, RZ ;  /* 0x000000ffff967224 */ /* 0x000fe200078e00ff */
[----:B------:R-:W-:Y:S01]  /*13d0*/  UIADD3 UR4, UR60, 0x7f, URZ ;  /* 0x0000007f3c047890 */ /* 0x000fe2000fffe03f */
[----:B------:R-:W-:Y:S02]  /*13e0*/  CS2R R146, SRZ ;  /* 0x0000000000927805 */ /* 0x000fe4000001ff00 */
[----:B0-----:R-:W-:Y:S02]  /*13f0*/  IADD3 R3, R202, 0x60, -R201 ;  /* 0x00000060ca037810 */ /* 0x001fe40007ffe8c9 */
        /* <DEDUP_REMOVED lines=16> */
[----:B-1----:R-:W-:Y:S01]  /*1500*/  ISETP.NE.AND P0, PT, R0, 0x1, PT ;  /* 0x000000010000780c */ /* 0x002fe20003f05270 */
[----:B------:R-:W-:Y:S01]  /*1510*/  IMAD.U32 R0, RZ, RZ, UR4 ;  /* 0x00000004ff007e24 */ /* 0x000fe2000f8e00ff */
        /* <DEDUP_REMOVED lines=34> */
[----:B------:R-:W-:Y:S01]  /*1740*/  CS2R R52, SRZ ;  /* 0x0000000000347805 */ /* 0x000fe2000001ff00 */
[----:B0-----:R-:W-:Y:S01]  /*1750*/  @P0 IMAD.HI.U32 R2, R2, UR4, RZ ;  /* 0x0000000402020c27 */ /* 0x001fe2000f8e00ff */
        /* <DEDUP_REMOVED lines=8> */
[----:B------:R-:W-:Y:S01]  /*17e0*/  VIADD R2, R202, 0x5f ;  /* 0x0000005fca027836 */ /* 0x000fe20000000000 */
[----:B------:R-:W-:Y:S02]  /*17f0*/  PLOP3.LUT P0, PT, PT, PT, PT, 0x80, 0x0 ;  /* 0x000000000000781c */ /* 0x000fe40003f0f070 */
[----:B------:R-:W-:Y:S02]  /*1800*/  CS2R R36, SRZ ;  /* 0x0000000000247805 */ /* 0x000fe4000001ff00 */
[----:B------:R-:W-:Y:S01]  /*1810*/  CS2R R32, SRZ ;  /* 0x0000000000207805 */ /* 0x000fe2000001ff00 */
[----:B------:R-:W-:Y:S01]  /*1820*/  IMAD.IADD R0, R3, 0x1, R0 ;  /* 0x0000000103007824 */ /* 0x000fe200078e0200 */
[----:B------:R-:W-:Y:S01]  /*1830*/  CS2R R26, SRZ ;  /* 0x00000000001a7805 */ /* 0x000fe2000001ff00 */
[----:B------:R-:W-:Y:S01]  /*1840*/  IMAD.HI R2, R2, 0x2aaaaaab, RZ ;  /* 0x2aaaaaab02027827 */ /* 0x000fe200078e02ff */
[----:B------:R-:W-:-:S02]  /*1850*/  CS2R R28, SRZ ;  /* 0x00000000001c7805 */ /* 0x000fc4000001ff00 */
[----:B------:R-:W-:Y:S01]  /*1860*/  CS2R R24, SRZ ;  /* 0x0000000000187805 */ /* 0x000fe2000001ff00 */
[----:B------:R-:W-:Y:S01]  /*1870*/  IMAD.HI R0, R0, 0x2aaaaaab, RZ ;  /* 0x2aaaaaab00007827 */ /* 0x000fe200078e02ff */
[----:B------:R-:W-:-:S03]  /*1880*/  SHF.R.U32.HI R3, RZ, 0x1f, R2 ;  /* 0x0000001fff037819 */ /* 0x000fc60000011602 */
[----:B------:R-:W-:Y:S01]  /*1890*/  IMAD.MOV.U32 R10, RZ, RZ, RZ ;  /* 0x000000ffff0a7224 */ /* 0x000fe200078e00ff */
[----:B------:R-:W-:Y:S02]  /*18a0*/  SHF.R.U32.HI R5, RZ, 0x1f, R0 ;  /* 0x0000001fff057819 */ /* 0x000fe40000011600 */
[----:B------:R-:W-:Y:S02]  /*18b0*/  LEA.HI.SX32 R156, R2, R3, 0x1c ;  /* 0x00000003029c7211 */ /* 0x000fe400078fe2ff */
[----:B------:R-:W-:Y:S02]  /*18c0*/  CS2R R2, SRZ ;  /* 0x0000000000027805 */ /* 0x000fe4000001ff00 */
[----:B------:R-:W-:Y:S01]  /*18d0*/  LEA.HI.SX32 R5, R0, R5, 0x1c ;  /* 0x0000000500057211 */ /* 0x000fe200078fe2ff */
[----:B------:R-:W-:-:S03]  /*18e0*/  IMAD.MOV.U32 R0, RZ, RZ, RZ ;  /* 0x000000ffff007224 */ /* 0x000fc600078e00ff */
[----:B------:R-:W-:-:S04]  /*18f0*/  VIMNMX R156, R156, R5, PT ;  /* 0x000000059c9c7248 */ /* 0x000fc80003fe0100 */
[----:B------:R-:W-:-:S13]  /*1900*/  ISETP.GE.AND P1, PT, R156, 0x1, PT ;  /* 0x000000019c00780c */ /* 0x000fda0003f26270 */
[----:B------:R-:W-:Y:S05]  /*1910*/  @!P1 BRA `(.L_x_5296) ;  /* 0x0000008000289947 */ /* 0x000fea0003800000 */
        /* <DEDUP_REMOVED lines=39> */
.L_x_5297:
        /* <DEDUP_REMOVED lines=14> */
.L_x_5478:
[----:B------:R-:W-:Y:S05]  /*1c70*/  WARPSYNC.ALL ;  /* 0x0000000000007948 */ /* 0x000fea0003800000 */
[----:B------:R-:W-:Y:S01]  /*1c80*/  R2UR UR4, R229 ;  /* 0x00000000e50472ca */ /* 0x000fe200000e0000 */
[----:B------:R1:W-:-:S12]  /*1c90*/  BAR.SYNC.DEFER_BLOCKING R213, 0x100 ;  /* 0x000400d50000751d */ /* 0x0003d80000010000 */
[----:B------:R-:W-:-:S05]  /*1ca0*/  IMAD.U32 R0, RZ, RZ, UR4 ;  /* 0x00000004ff007e24 */ /* 0x000fca000f8e00ff */
[----:B------:R-:W-:-:S13]  /*1cb0*/  ISETP.NE.AND P0, PT, R0, 0x3, PT ;  /* 0x000000030000780c */ /* 0x000fda0003f05270 */
[----:B-1----:R-:W-:Y:S05]  /*1cc0*/  @!P0 BRA `(.L_x_5299) ;  /* 0x0000000000048947 */ /* 0x002fea0003800000 */
[----:B------:R-:W-:Y:S01]  /*1cd0*/  BPT.TRAP 0x1 ;  /* 0x000000040000795c */ /* 0x000fe20000300000 */
.L_x_5299:
[----:B------:R-:W-:Y:S02]  /*1ce0*/  IMAD.U32 R3, RZ, RZ, UR37 ;  /* 0x00000025ff037e24 */ /* 0x000fe4000f8e00ff */
[----:B------:R-:W-:-:S03]  /*1cf0*/  IMAD.U32 R0, RZ, RZ, UR36 ;  /* 0x00000024ff007e24 */ /* 0x000fc6000f8e00ff */
[----:B------:R-:W-:Y:S01]  /*1d00*/  SHF.L.U32 R3, R3, 0x1f, RZ ;  /* 0x0000001f03037819 */ /* 0x000fe200000006ff */
[----:B------:R-:W-:-:S04]  /*1d10*/  IMAD R0, R0, 0x8, R5 ;  /* 0x0000000800007824 */ /* 0x000fc800078e0205 */
[----:B------:R1:W2:Y:S01]  /*1d20*/  SYNCS.PHASECHK.TRANS64.TRYWAIT P1, [R0+URZ+0x32430], R3 ;  /* 0x03243003000075a7 */ /* 0x0002a2000802017f */
[----:B------:R-:W-:Y:S05]  /*1d30*/  @!P0 BRA `(.L_x_5300) ;  /* 0x0000000000048947 */ /* 0x000fea0003800000 */
[----:B------:R-:W-:Y:S01]  /*1d40*/  BPT.TRAP 0x1 ;  /* 0x000000040000795c */ /* 0x000fe20000300000 */
.L_x_5300:
[----:B--2---:R-:W-:Y:S05]  /*1d50*/  @P1 BRA `(.L_x_5301) ;  /* 0x0000000000081947 */ /* 0x004fea0003800000 */
[----:B------:R-:W2:Y:S02]  /*1d60*/  SYNCS.PHASECHK.TRANS64.TRYWAIT P1, [R0+URZ+0x32430], R3 ;  /* 0x03243003000075a7 */ /* 0x000ea4000802017f */
[----:B--2---:R-:W-:Y:S05]  /*1d70*/  @!P1 BRA `(.L_x_5302) ;  /* 0x0000011c000c9947 */ /* 0x004fea0003800000 */
.L_x_5301:
        /* <DEDUP_REMOVED lines=48> */
.L_x_5479:
[----:B------:R-:W-:Y:S05]  /*2080*/  @!P0 BRA `(.L_x_5304) ;  /* 0x0000000000048947 */ /* 0x000fea0003800000 */
[----:B------:R-:W-:Y:S01]  /*2090*/  BPT.TRAP 0x1 ;  /* 0x000000040000795c */ /* 0x000fe20000300000 */
.L_x_5304:
[----:B------:R4:W0:Y:S01]  /*20a0*/  SYNCS.PHASECHK.TRANS64.TRYWAIT P1, [R0+URZ+0x32450], R3 ;  /* 0x03245003000075a7 */ /* 0x000822000802017f */
[----:B------:R-:W-:Y:S05]  /*20b0*/  @!P0 BRA `(.L_x_5305) ;  /* 0x0000000000048947 */ /* 0x000fea0003800000 */
[----:B------:R-:W-:Y:S01]  /*20c0*/  BPT.TRAP 0x1 ;  /* 0x000000040000795c */ /* 0x000fe20000300000 */
.L_x_5305:
[----:B0-----:R-:W-:Y:S05]  /*20d0*/  @P1 BRA `(.L_x_5306) ;  /* 0x0000000000081947 */ /* 0x001fea0003800000 */
[----:B------:R-:W0:Y:S02]  /*20e0*/  SYNCS.PHASECHK.TRANS64.TRYWAIT P1, [R0+URZ+0x32450], R3 ;  /* 0x03245003000075a7 */ /* 0x000e24000802017f */
[----:B0-----:R-:W-:Y:S05]  /*20f0*/  @!P1 BRA `(.L_x_5307) ;  /* 0x0000011800549947 */ /* 0x001fea0003800000 */
.L_x_5306:
        /* <DEDUP_REMOVED lines=18> */
[----:B------:R-:W5:Y:S01]  /*2220*/  S2R R74, SR_TID.X ;  /* 0x00000000004a7919 */ /* 0x000f620000002100 */
[----:B------:R-:W-:Y:S01]  /*2230*/  UMOV UR31, 0x40000040 ;  /* 0x40000040001f7882 */ /* 0x000fe20000000000 */
[----:B------:R-:W-:Y:S01]  /*2240*/  UMOV UR33, 0x40000040 ;  /* 0x4000004000217882 */ /* 0x000fe20000000000 */
[----:B------:R-:W-:-:S02]  /*2250*/  ULOP3.LUT UR6, UR4, 0x3fff, URZ, 0xc0, !UPT ;  /* 0x00003fff04067892 */ /* 0x000fc4000f8ec03f */
[----:B------:R-:W-:Y:S02]  /*2260*/  ULOP3.LUT UR4, UR40, 0x10000, URZ, 0xfc, !UPT ;  /* 0x0001000028047892 */ /* 0x000fe4000f8efc3f */
[----:B------:R-:W-:Y:S02]  /*2270*/  ULOP3.LUT UR7, UR6, 0x10000, URZ, 0xfc, !UPT ;  /* 0x0001000006077892 */ /* 0x000fe4000f8efc3f */
[----:B------:R-:W-:Y:S02]  /*2280*/  UIADD3 UR16, UR4, 0x404, URZ ;  /* 0x0000040404107890 */ /* 0x000fe4000fffe03f */
[----:B------:R-:W-:Y:S01]  /*2290*/  UIMAD UR5, UR36, 0xc00, UR7 ;  /* 0x00000c00240578a4 */ /* 0x000fe2000f8e0207 */
[----:B------:R-:W-:Y:S01]  /*22a0*/  UMOV UR8, UR4 ;  /* 0x0000000400087c82 */ /* 0x000fe20008000000 */
[----:B------:R-:W-:Y:S01]  /*22b0*/  UIADD3 UR20, UR4, 0x406, URZ ;  /* 0x0000040604147890 */ /* 0x000fe2000fffe03f */
[----:B------:R-:W-:Y:S01]  /*22c0*/  IMAD.U32 R10, RZ, RZ, UR8 ;  /* 0x00000008ff0a7e24 */ /* 0x000fe2000f8e00ff */
[----:B------:R-:W-:-:S03]  /*22d0*/  UIADD3 UR18, UR5, 0x304, URZ ;  /* 0x0000030405127890 */ /* 0x000fc6000fffe03f */
[----:B------:R-:W-:Y:S01]  /*22e0*/  UMOV UR10, UR5 ;  /* 0x00000005000a7c82 */ /* 0x000fe20008000000 */
[----:B------:R-:W-:Y:S01]  /*22f0*/  UIADD3 UR22, UR5, 0x306, URZ ;  /* 0x0000030605167890 */ /* 0x000fe2000fffe03f */
[----:B------:R-:W-:Y:S01]  /*2300*/  HGMMA.64x96x16.F32.BF16 R24, gdesc[UR8], R24, gsb0 ;  /* 0x01600000081879f0 */ /* 0x000fe20008001818 */
[----:B------:R-:W-:Y:S01]  /*2310*/  UIADD3 UR8, UR4, 0x2, URZ ;  /* 0x0000000204087890 */ /* 0x000fe2000fffe03f */
[----:B0-----:R-:W-:Y:S01]  /*2320*/  ISETP.NE.AND P1, PT, R12, 0x1, PT ;  /* 0x000000010c00780c */ /* 0x001fe20003f25270 */
[----:B------:R-:W-:Y:S01]  /*2330*/  UIADD3 UR9, UR5, 0x2, URZ ;  /* 0x0000000205097890 */ /* 0x000fe2000fffe03f */
[----:B------:R-:W-:Y:S01]  /*2340*/  VIADD R12, R203, UR60 ;  /* 0x0000003ccb0c7c36 */ /* 0x000fe20008000000 */
[----:B------:R-:W-:Y:S01]  /*2350*/  UIADD3 UR10, UR5, 0x300, URZ ;  /* 0x00000300050a7890 */ /* 0x000fe2000fffe03f */
[----:B------:R-:W-:Y:S02]  /*2360*/  UMOV UR11, 0x40000040 ;  /* 0x40000040000b7882 */ /* 0x000fe40000000000 */
[----:B------:R-:W-:Y:S01]  /*2370*/  UMOV UR12, UR8 ;  /* 0x00000008000c7c82 */ /* 0x000fe20008000000 */
[----:B------:R-:W-:Y:S01]  /*2380*/  UIADD3 UR8, UR4, 0x4, URZ ;  /* 0x0000000404087890 */ /* 0x000fe2000fffe03f */
[----:B------:R-:W-:Y:S01]  /*2390*/  IMAD.U32 R8, RZ, RZ, UR12 ;  /* 0x0000000cff087e24 */ /* 0x000fe2000f8e00ff */
[----:B------:R-:W-:Y:S01]  /*23a0*/  UMOV UR14, UR9 ;  /* 0x00000009000e7c82 */ /* 0x000fe20008000000 */
[----:B------:R-:W-:-:S02]  /*23b0*/  UIADD3 UR9, UR5, 0x4, URZ ;  /* 0x0000000405097890 */ /* 0x000fc4000fffe03f */
[----:B------:R-:W-:Y:S01]  /*23c0*/  UIADD3 UR24, UR4, 0x800, URZ ;  /* 0x0000080004187890 */ /* 0x000fe2000fffe03f */
[----:B------:R-:W0:Y:S01]  /*23d0*/  @P1 LDC R13, c[0x0][0x44c] ;  /* 0x00011300ff0d1b82 */ /* 0x000e220000000800 */
[----:B------:R-:W-:Y:S02]  /*23e0*/  UIADD3 UR26, UR5, 0x600, URZ ;  /* 0x00000600051a7890 */ /* 0x000fe4000fffe03f */
[----:B------:R-:W-:Y:S02]  /*23f0*/  UIADD3 UR28, UR4, 0x802, URZ ;  /* 0x00000802041c7890 */ /* 0x000fe4000fffe03f */
[----:B------:R-:W-:Y:S02]  /*2400*/  UIADD3 UR30, UR5, 0x602, URZ ;  /* 0x00000602051e7890 */ /* 0x000fe4000fffe03f */
[----:B------:R-:W-:Y:S01]  /*2410*/  UIADD3 UR32, UR4, 0x804, URZ ;  /* 0x0000080404207890 */ /* 0x000fe2000fffe03f */
[----:B------:R-:W1:Y:S01]  /*2420*/  @P1 LDC R20, c[0x0][0x450] ;  /* 0x00011400ff141b82 */ /* 0x000e620000000800 */
[----:B------:R-:W-:Y:S01]  /*2430*/  UIADD3 UR34, UR5, 0x604, URZ ;  /* 0x0000060405227890 */ /* 0x000fe2000fffe03f */
        /* <DEDUP_REMOVED lines=9> */
[----:B------:R-:W-:Y:S01]  /*24d0*/  UIADD3 UR48, UR4, 0xc02, URZ ;  /* 0x00000c0204307890 */ /* 0x000fe2000fffe03f */
[----:B0-----:R-:W-:Y:S01]  /*24e0*/  @P1 IMAD.HI.U32 R13, R12, R13, RZ ;  /* 0x0000000d0c0d1227 */ /* 0x001fe200078e00ff */
[----:B------:R-:W-:Y:S01]  /*24f0*/  UIADD3 UR50, UR5, 0x902, URZ ;  /* 0x0000090205327890 */ /* 0x000fe2000fffe03f */
[----:B------:R-:W-:Y:S01]  /*2500*/  UMOV UR49, 0x40000040 ;  /* 0x4000004000317882 */ /* 0x000fe20000000000 */
[----:B------:R-:W-:Y:S01]  /*2510*/  UMOV UR51, 0x40000040 ;  /* 0x4000004000337882 */ /* 0x000fe20000000000 */
[----:B------:R-:W-:-:S02]  /*2520*/  UIADD3 UR52, UR4, 0xc04, URZ ;  /* 0x00000c0404347890 */ /* 0x000fc4000fffe03f */
[----:B------:R-:W-:Y:S01]  /*2530*/  UIADD3 UR54, UR5, 0x904, URZ ;  /* 0x0000090405367890 */ /* 0x000fe2000fffe03f */
[----:B-1----:R-:W-:Y:S01]  /*2540*/  @P1 SHF.R.U32.HI R12, RZ, R20, R13 ;  /* 0x00000014ff0c1219 */ /* 0x002fe2000001160d */
[----:B------:R-:W-:Y:S01]  /*2550*/  UMOV UR53, 0x40000040 ;  /* 0x4000004000357882 */ /* 0x000fe20000000000 */
[----:B------:R-:W-:Y:S01]  /*2560*/  UMOV UR55, 0x40000040 ;  /* 0x4000004000377882 */ /* 0x000fe20000000000 */
[----:B------:R-:W-:Y:S01]  /*2570*/  UMOV UR57, 0x40000040 ;  /* 0x4000004000397882 */ /* 0x000fe20000000000 */
[----:B------:R-:W-:Y:S01]  /*2580*/  UMOV UR59, 0x40000040 ;  /* 0x40000040003b7882 */ /* 0x000fe20000000000 */
[----:B------:R-:W0:Y:S01]  /*2590*/  SHFL.IDX PT, R21, R12, RZ, 0x1c1f ;  /* 0x001c1fff0c157589 */ /* 0x000e2200000e0000 */
[----:B------:R-:W-:Y:S01]  /*25a0*/  IMAD R13, R156, -0x60, R202 ;  /* 0xffffffa09c0d7824 */ /* 0x000fe200078e02ca */
[----:B------:R-:W-:Y:S01]  /*25b0*/  ULOP3.LUT UR6, UR6, 0x3000000, URZ, 0xfc, !UPT ;  /* 0x0300000006067892 */ /* 0x000fe2000f8efc3f */
[----:B--2-4-:R-:W-:Y:S01]  /*25c0*/  IMAD.U32 R3, RZ, RZ, UR57 ;  /* 0x00000039ff037e24 */ /* 0x014fe2000f8e00ff */
[----:B------:R-:W1:Y:S01]  /*25d0*/  SHFL.IDX PT, R72, R12, 0x1, 0x1c1f ;  /* 0x003c1f000c487f89 */ /* 0x000e6200000e0000 */
[----:B------:R-:W-:-:S04]  /*25e0*/  VIADD R13, R13, 0x60 ;  /* 0x000000600d0d7836 */ /* 0x000fc80000000000 */
[----:B------:R-:W-:-:S05]  /*25f0*/  IMAD R20, R204, -0x2, R13 ;  /* 0xfffffffecc147824 */ /* 0x000fca00078e020d */
[----:B------:R-:W-:-:S04]  /*2600*/  IADD3 R13, -R201, 0x1, R20 ;  /* 0x00000001c90d7810 */ /* 0x000fc80007ffe114 */
[----:B0-----:R-:W-:-:S04]  /*2610*/  VIADDMNMX R21, R21, R13, R20, PT ;  /* 0x0000000d15157246 */ /* 0x001fc80003800114 */
[C---:B------:R-:W-:Y:S02]  /*2620*/  ISETP.GT.AND P6, PT, R21.reuse, RZ, PT ;  /* 0x000000ff1500720c */ /* 0x040fe40003fc4270 */
[C---:B------:R-:W-:Y:S02]  /*2630*/  ISETP.GT.AND P5, PT, R21.reuse, 0x1, PT ;  /* 0x000000011500780c */ /* 0x040fe40003fa4270 */
[C---:B------:R-:W-:Y:S02]  /*2640*/  ISETP.GT.AND P3, PT, R21.reuse, 0x10, PT ;  /* 0x000000101500780c */ /* 0x040fe40003f64270 */
[C---:B------:R-:W-:Y:S02]  /*2650*/  ISETP.GT.AND P4, PT, R21.reuse, 0x8, PT ;  /* 0x000000081500780c */ /* 0x040fe40003f84270 */
[----:B------:R-:W-:Y:S02]  /*2660*/  ISETP.GT.AND P2, PT, R21, 0x9, PT ;  /* 0x000000091500780c */ /* 0x000fe40003f44270 */
[----:B-1----:R-:W-:Y:S01]  /*2670*/  VIADDMNMX R72, R72, R13, R20, PT ;  /* 0x0000000d48487246 */ /* 0x002fe20003800114 */
        /* <DEDUP_REMOVED lines=78> */
[----:B------:R-:W-:-:S02]  /*2b60*/  ISETP.GT.AND P5, PT, R21, 0x18, PT ;  /* 0x000000181500780c */ /* 0x000fc40003fa4270 */
[----:B------:R-:W-:Y:S02]  /*2b70*/  FSEL R157, R32, -INF , P3 ;  /* 0xff800000209d7808 */ /* 0x000fe40001800000 */
[----:B------:R-:W-:Y:S02]  /*2b80*/  FSEL R161, R33, -INF , P6 ;  /* 0xff80000021a17808 */ /* 0x000fe40003000000 */
[C---:B------:R-:W-:Y:S02]  /*2b90*/  ISETP.GT.AND P3, PT, R21.reuse, 0x21, PT ;  /* 0x000000211500780c */ /* 0x040fe40003f64270 */
[C---:B------:R-:W-:Y:S02]  /*2ba0*/  ISETP.GT.AND P6, PT, R21.reuse, 0x28, PT ;  /* 0x000000281500780c */ /* 0x040fe40003fc4270 */
[----:B------:R-:W-:Y:S02]  /*2bb0*/  FSEL R75, R28, -INF , P4 ;  /* 0xff8000001c4b7808 */ /* 0x000fe40002000000 */
[----:B------:R-:W-:-:S02]  /*2bc0*/  ISETP.GT.AND P4, PT, R21, 0x19, PT ;  /* 0x000000191500780c */ /* 0x000fc40003f84270 */
[----:B------:R-:W-:Y:S02]  /*2bd0*/  FSEL R166, R36, -INF , P5 ;  /* 0xff80000024a67808 */ /* 0x000fe40002800000 */
[----:B------:R-:W-:Y:S02]  /*2be0*/  ISETP.GT.AND P5, PT, R21, 0x29, PT ;  /* 0x000000291500780c */ /* 0x000fe40003fa4270 */
[----:B------:R-:W-:Y:S02]  /*2bf0*/  FSEL R162, R41, -INF , P3 ;  /* 0xff80000029a27808 */ /* 0x000fe40001800000 */
[----:B------:R-:W-:Y:S02]  /*2c00*/  FSEL R170, R44, -INF , P6 ;  /* 0xff8000002caa7808 */ /* 0x000fe40003000000 */
[C---:B------:R-:W-:Y:S02]  /*2c10*/  ISETP.GT.AND P3, PT, R21.reuse, 0x38, PT ;  /* 0x000000381500780c */ /* 0x040fe40003f64270 */
[----:B------:R-:W-:-:S02]  /*2c20*/  ISETP.GT.AND P6, PT, R21, 0x39, PT ;  /* 0x000000391500780c */ /* 0x000fc40003fc4270 */
[----:B------:R-:W-:Y:S02]  /*2c30*/  FSEL R171, R37, -INF , P4 ;  /* 0xff80000025ab7808 */ /* 0x000fe40002000000 */
[----:B------:R-:W-:Y:S02]  /*2c40*/  ISETP.GT.AND P4, PT, R21, 0x30, PT ;  /* 0x000000301500780c */ /* 0x000fe40003f84270 */
[----:B------:R-:W-:Y:S02]  /*2c50*/  FSEL R174, R45, -INF , P5 ;  /* 0xff8000002dae7808 */ /* 0x000fe40002800000 */
        /* <DEDUP_REMOVED lines=8> */
[----:B------:R-:W-:-:S02]  /*2ce0*/  ISETP.GT.AND P4, PT, R21, 0x41, PT ;  /* 0x000000411500780c */ /* 0x000fc40003f84270 */
[----:B------:R-:W-:Y:S02]  /*2cf0*/  FSEL R160, R56, -INF , P5 ;  /* 0xff80000038a07808 */ /* 0x000fe40002800000 */
[----:B------:R-:W-:Y:S02]  /*2d00*/  FMNMX.FTZ R20, R75, R12, !PT ;  /* 0x0000000c4b147209 */ /* 0x000fe40007810000 */
[C---:B------:R-:W-:Y:S02]  /*2d10*/  ISETP.GT.AND P2, PT, R21.reuse, 0x20, PT ;  /* 0x000000201500780c */ /* 0x040fe40003f44270 */
[----:B------:R-:W-:Y:S02]  /*2d20*/  ISETP.GT.AND P5, PT, R21, 0x51, PT ;  /* 0x000000511500780c */ /* 0x000fe40003fa4270 */
[----:B------:R-:W-:Y:S02]  /*2d30*/  FSEL R173, R61, -INF , P3 ;  /* 0xff8000003dad7808 */ /* 0x000fe40001800000 */
[----:B------:R-:W-:-:S02]  /*2d40*/  FSEL R12, R64, -INF , P6 ;  /* 0xff800000400c7808 */ /* 0x000fc40003000000 */
[C---:B------:R-:W-:Y:S02]  /*2d50*/  ISETP.GT.AND P3, PT, R72.reuse, RZ, PT ;  /* 0x000000ff4800720c */ /* 0x040fe40003f64270 */
[----:B------:R-:W-:Y:S02]  /*2d60*/  ISETP.GT.AND P6, PT, R72, 0x1, PT ;  /* 0x000000014800780c */ /* 0x000fe40003fc4270 */
[----:B------:R-:W-:Y:S02]  /*2d70*/  FSEL R164, R57, -INF , P4 ;  /* 0xff80000039a47808 */ /* 0x000fe40002000000 */
[----:B------:R-:W-:Y:S02]  /*2d80*/  FSEL R158, R40, -INF , P2 ;  /* 0xff800000289e7808 */ /* 0x000fe40001000000 */
[----:B------:R-:W-:Y:S02]  /*2d90*/  ISETP.GT.AND P4, PT, R21, 0x58, PT ;  /* 0x000000581500780c */ /* 0x000fe40003f84270 */
[----:B------:R-:W-:-:S02]  /*2da0*/  FSEL R165, R65, -INF , P5 ;  /* 0xff80000041a57808 */ /* 0x000fc40002800000 */
[----:B------:R-:W-:Y:S02]  /*2db0*/  ISETP.GT.AND P2, PT, R21, 0x31, PT ;  /* 0x000000311500780c */ /* 0x000fe40003f44270 */
[----:B------:R-:W-:Y:S02]  /*2dc0*/  ISETP.GT.AND P5, PT, R72, 0x8, PT ;  /* 0x000000084800780c */ /* 0x000fe40003fa4270 */
[----:B------:R-:W-:Y:S02]  /*2dd0*/  FSEL R26, R26, -INF , P3 ;  /* 0xff8000001a1a7808 */ /* 0x000fe40001800000 */
[----:B------:R-:W-:Y:S02]  /*2de0*/  FSEL R24, R27, -INF , P6 ;  /* 0xff8000001b187808 */ /* 0x000fe40003000000 */
[----:B------:R-:W-:Y:S02]  /*2df0*/  FMNMX.FTZ R20, R29, R20, !PT ;  /* 0x000000141d147209 */ /* 0x000fe40007810000 */
[----:B------:R-:W-:-:S02]  /*2e00*/  FSEL R169, R68, -INF , P4 ;  /* 0xff80000044a97808 */ /* 0x000fc40002000000 */
[----:B------:R-:W-:Y:S02]  /*2e10*/  FSEL R163, R49, -INF , P2 ;  /* 0xff80000031a37808 */ /* 0x000fe40001000000 */
[----:B------:R-:W-:Y:S02]  /*2e20*/  ISETP.GT.AND P4, PT, R72, 0x9, PT ;  /* 0x000000094800780c */ /* 0x000fe40003f84270 */
[----:B------:R-:W-:Y:S02]  /*2e30*/  FSEL R30, R30, -INF , P5 ;  /* 0xff8000001e1e7808 */ /* 0x000fe40002800000 */
[----:B------:R-:W-:Y:S02]  /*2e40*/  FMNMX.FTZ R13, R26, R24, !PT ;  /* 0x000000181a0d7209 */ /* 0x000fe40007810000 */
[----:B------:R-:W-:Y:S02]  /*2e50*/  ISETP.GT.AND P2, PT, R21, 0x48, PT ;  /* 0x000000481500780c */ /* 0x000fe40003f44270 */
[----:B------:R-:W-:-:S02]  /*2e60*/  FMNMX.FTZ R20, R157, R20, !PT ;  /* 0x000000149d147209 */ /* 0x000fc40007810000 */
[----:B------:R-:W-:Y:S02]  /*2e70*/  ISETP.GT.AND P3, PT, R72, 0x10, PT ;  /* 0x000000104800780c */ /* 0x000fe40003f64270 */
[----:B------:R-:W-:Y:S02]  /*2e80*/  FSEL R28, R31, -INF , P4 ;  /* 0xff8000001f1c7808 */ /* 0x000fe40002000000 */
[----:B------:R-:W-:Y:S02]  /*2e90*/  FMNMX.FTZ R13, R30, R13, !PT ;  /* 0x0000000d1e0d7209 */ /* 0x000fe40007810000 */
[----:B------:R-:W-:Y:S02]  /*2ea0*/  FSEL R168, R60, -INF , P2 ;  /* 0xff8000003ca87808 */ /* 0x000fe40001000000 */
[----:B------:R-:W-:Y:S02]  /*2eb0*/  ISETP.GT.AND P2, PT, R21, 0x59, PT ;  /* 0x000000591500780c */ /* 0x000fe40003f44270 */
        /* <DEDUP_REMOVED lines=98> */
[----:B-----5:R-:W-:Y:S01]  /*34e0*/  LOP3.LUT P2, RZ, R74, 0x7f, RZ, 0xc0, !PT ;  /* 0x0000007f4aff7812 */ /* 0x020fe2000784c0ff */
        /* <DEDUP_REMOVED lines=94> */
[----:B------:R-:W1:Y:S08]  /*3ad0*/  MUFU.EX2 R163, R163 ;  /* 0x000000a300a37308 */ /* 0x000e700000000800 */
        /* <DEDUP_REMOVED lines=39> */
[----:B------:R-:W0:Y:S03]  /*3d50*/  MUFU.EX2 R196, R196 ;  /* 0x000000c400c47308 */ /* 0x000e260000000800 */
[----:B------:R-:W-:Y:S01]  /*3d60*/  FADD.FTZ R171, R170, R171 ;  /* 0x000000abaaab7221 */ /* 0x000fe20000010000 */
        /* <DEDUP_REMOVED lines=11> */
[C---:B------:R-:W-:Y:S02]  /*3e20*/  FADD.FTZ R174, R163.reuse, R174 ;  /* 0x000000aea3ae7221 */ /* 0x040fe40000010000 */
[----:B------:R-:W-:Y:S02]  /*3e30*/  FADD.FTZ R189, R178, R189 ;  /* 0x000000bdb2bd7221 */ /* 0x000fe40000010000 */
[----:B------:R-:W-:Y:S01]  /*3e40*/  HGMMA.64x256x16.F32.BF16 R24, R152, gdesc[UR8].tnspB, R24, gsb0 ;  /* 0x43e0000898187df0 */ /* 0x000fe20008001818 */
[----:B------:R-:W-:Y:S01]  /*3e50*/  UIADD3 UR10, UR4, 0x180, URZ ;  /* 0x00000180040a7890 */ /* 0x000fe2000fffe03f */
        /* <DEDUP_REMOVED lines=48> */
[----:B-1----:R-:W-:-:S04]  /*4160*/  @P1 SHF.R.U32.HI R152, RZ, R154, R153 ;  /* 0x0000009aff981219 */ /* 0x002fc80000011699 */
[----:B------:R-:W-:-:S05]  /*4170*/  IADD3 R152, R152, R202, -R201 ;  /* 0x000000ca98987210 */ /* 0x000fca0007ffe8c9 */
        /* <DEDUP_REMOVED lines=14> */
.L_x_5317:
[----:B------:R-:W-:-:S04]  /*4260*/  UIADD3 UR36, UR36, 0x1, URZ ;  /* 0x0000000124247890 */ /* 0x000fc8000fffe03f */
[----:B------:R-:W-:-:S04]  /*4270*/  UISETP.NE.AND UP0, UPT, UR36, 0x2, UPT ;  /* 0x000000022400788c */ /* 0x000fc8000bf05270 */
[----:B------:R-:W-:Y:S02]  /*4280*/  USEL UR4, URZ, 0x1, UP0 ;  /* 0x000000013f047887 */ /* 0x000fe40008000000 */
[----:B------:R-:W-:Y:S02]  /*4290*/  USEL UR36, UR36, URZ, UP0 ;  /* 0x0000003f24247287 */ /* 0x000fe40008000000 */
[----:B------:R-:W-:Y:S01]  /*42a0*/  ULOP3.LUT UR37, UR37, UR4, URZ, 0x3c, !UPT ;  /* 0x0000000425257292 */ /* 0x000fe2000f8e3c3f */
[----:B0-----:R-:W-:Y:S11]  /*42b0*/  @!P0 BRA `(.L_x_5309) ;  /* 0x0000000000048947 */ /* 0x001ff60003800000 */
[----:B------:R-:W-:Y:S01]  /*42c0*/  BPT.TRAP 0x1 ;  /* 0x000000040000795c */ /* 0x000fe20000300000 */
.L_x_5309:
        /* <DEDUP_REMOVED lines=9> */
.L_x_5310:
[----:B-1----:R-:W-:Y:S05]  /*4360*/  @P3 BRA `(.L_x_5311) ;  /* 0x0000000000083947 */ /* 0x002fea0003800000 */
[----:B------:R-:W1:Y:S02]  /*4370*/  SYNCS.PHASECHK.TRANS64.TRYWAIT P3, [UR4+0x32430], R13 ;  /* 0x0324300dff0075a7 */ /* 0x000e640008060144 */
[----:B-1----:R-:W-:Y:S05]  /*4380*/  @!P3 BRA `(.L_x_5312) ;  /* 0x000000f400c4b947 */ /* 0x002fea0003800000 */
.L_x_5311:
        /* <DEDUP_REMOVED lines=31> */
.L_x_5313:
[----:B------:R2:W3:Y:S01]  /*4580*/  SYNCS.PHASECHK.TRANS64.TRYWAIT P3, [UR4+0x32450], R13 ;  /* 0x0324500dff0075a7 */ /* 0x0004e20008060144 */
[----:B------:R-:W-:Y:S05]  /*4590*/  @!P0 BRA `(.L_x_5314) ;  /* 0x0000000000048947 */ /* 0x000fea0003800000 */
[----:B------:R-:W-:Y:S01]  /*45a0*/  BPT.TRAP 0x1 ;  /* 0x000000040000795c */ /* 0x000fe20000300000 */
.L_x_5314:
[----:B---3--:R-:W-:Y:S05]  /*45b0*/  @P3 BRA `(.L_x_5315) ;  /* 0x0000000000083947 */ /* 0x008fea0003800000 */
[----:B------:R-:W3:Y:S02]  /*45c0*/  SYNCS.PHASECHK.TRANS64.TRYWAIT P3, [UR4+0x32450], R13 ;  /* 0x0324500dff0075a7 */ /* 0x000ee40008060144 */
[----:B---3--:R-:W-:Y:S05]  /*45d0*/  @!P3 BRA `(.L_x_5316) ;  /* 0x000000f40048b947 */ /* 0x008fea0003800000 */
.L_x_5315:
        /* <DEDUP_REMOVED lines=13> */
[----:B------:R-:W-:Y:S01]  /*46b0*/  IMAD.MOV.U32 R214, RZ, RZ, -0x60 ;  /* 0xffffffa0ffd67424 */ /* 0x000fe200078e00ff */
        /* <DEDUP_REMOVED lines=10> */
[----:B------:R-:W2:Y:S01]  /*4760*/  S2R R217, SR_TID.X ;  /* 0x0000000000d97919 */ /* 0x000ea20000002100 */
[----:B------:R-:W-:Y:S01]  /*4770*/  UMOV UR27, 0x40000040 ;  /* 0x40000040001b7882 */ /* 0x000fe20000000000 */
[----:B------:R-:W-:Y:S01]  /*4780*/  UIADD3 UR30, UR5, 0x602, URZ ;  /* 0x00000602051e7890 */ /* 0x000fe2000fffe03f */
[----:B------:R-:W-:Y:S01]  /*4790*/  UMOV UR31, 0x40000040 ;  /* 0x40000040001f7882 */ /* 0x000fe20000000000 */
[----:B------:R-:W-:Y:S01]  /*47a0*/  UIADD3 UR34, UR5, 0x604, URZ ;  /* 0x0000060405227890 */ /* 0x000fe2000fffe03f */
[----:B-1----:R-:W-:Y:S01]  /*47b0*/  @P1 IMAD.HI.U32 R20, R21, R20, RZ ;  /* 0x0000001415141227 */ /* 0x002fe200078e00ff */
        /* <DEDUP_REMOVED lines=10> */
[----:B------:R-:W-:-:S04]  /*4860*/  IMAD R13, R207, R214, 0x1 ;  /* 0x00000001cf0d7424 */ /* 0x000fc800078e02d6 */
[----:B------:R-:W0:Y:S01]  /*4870*/  SHFL.IDX PT, R20, R21, RZ, 0x1c1f ;  /* 0x001c1fff15147589 */ /* 0x000e2200000e0000 */
[----:B------:R-:W-:-:S03]  /*4880*/  IMAD R13, R204, -0x2, R13 ;  /* 0xfffffffecc0d7824 */ /* 0x000fc600078e020d */
[----:B------:R-:W1:Y:S02]  /*4890*/  SHFL.IDX PT, R212, R21, 0x1, 0x1c1f ;  /* 0x003c1f0015d47f89 */ /* 0x000e6400000e0000 */
[----:B------:R-:W-:Y:S02]  /*48a0*/  IADD3 R13, -R201, R13, R202 ;  /* 0x0000000dc90d7210 */ /* 0x000fe40007ffe1ca */
[----:B--2---:R-:W-:-:S05]  /*48b0*/  SHF.R.U32.HI R217, RZ, 0x7, R217 ;  /* 0x00000007ffd97819 */ /* 0x004fca00000116d9 */
[----:B------:R-:W-:Y:S02]  /*48c0*/  VIADD R235, R217, 0x8 ;  /* 0x00000008d9eb7836 */ /* 0x000fe40000000000 */
[C---:B0-----:R-:W-:Y:S02]  /*48d0*/  IMAD.IADD R20, R13.reuse, 0x1, R20 ;  /* 0x000000010d147824 */ /* 0x041fe400078e0214 */
[----:B-1----:R-:W-:-:S03]  /*48e0*/  IMAD.IADD R13, R13, 0x1, R212 ;  /* 0x000000010d0d7824 */ /* 0x002fc600078e02d4 */
[C---:B------:R-:W-:Y:S02]  /*48f0*/  ISETP.GT.AND P6, PT, R20.reuse, RZ, PT ;  /* 0x000000ff1400720c */ /* 0x040fe40003fc4270 */
[C---:B------:R-:W-:Y:S02]  /*4900*/  ISETP.GT.AND P5, PT, R20.reuse, 0x1, PT ;  /* 0x000000011400780c */ /* 0x040fe40003fa4270 */
[C---:B------:R-:W-:Y:S02]  /*4910*/  ISETP.GT.AND P3, PT, R20.reuse, 0x8, PT ;  /* 0x000000081400780c */ /* 0x040fe40003f64270 */
[----:B------:R-:W-:Y:S01]  /*4920*/  ISETP.GT.AND P4, PT, R20, 0x9, PT ;  /* 0x000000091400780c */ /* 0x000fe20003f84270 */
        /* <DEDUP_REMOVED lines=215> */
[----:B------:R-:W-:Y:S01]  /*56a0*/  FSEL R153, R20, RZ, P4 ;  /* 0x000000ff14997208 */ /* 0x000fe20002000000 */
[--C-:B------:R-:W-:Y:S01]  /*56b0*/  FFMA.FTZ R156, R156, UR5, -R199.reuse ;  /* 0x000000059c9c7c23 */ /* 0x100fe200080108c7 */
[----:B------:R-:W-:Y:S01]  /*56c0*/  FSEL R216, R216, RZ, P4 ;  /* 0x000000ffd8d87208 */ /* 0x000fe20002000000 */
[----:B------:R0:W-:Y:S01]  /*56d0*/  MUFU.EX2 R158, R152 ;  /* 0x00000098009e7308 */ /* 0x0001e20000000800 */
[--C-:B------:R-:W-:Y:S01]  /*56e0*/  FFMA.FTZ R157, R157, UR5, -R199.reuse ;  /* 0x000000059d9d7c23 */ /* 0x100fe200080108c7 */
[--C-:B------:R-:W-:Y:S01]  /*56f0*/  FFMA.FTZ R160, R160, UR5, -R199.reuse ;  /* 0x00000005a0a07c23 */ /* 0x100fe200080108c7 */
[----:B------:R-:W-:Y:S01]  /*5700*/  FFMA.FTZ R161, R161, UR5, -R199 ;  /* 0x00000005a1a17c23 */ /* 0x000fe200080108c7 */
[--C-:B------:R-:W-:Y:S01]  /*5710*/  FFMA.FTZ R213, R154, UR5, -R216.reuse ;  /* 0x000000059ad57c23 */ /* 0x100fe200080108d8 */
[----:B------:R-:W-:Y:S01]  /*5720*/  FFMA.FTZ R154, R211, UR5, -R216 ;  /* 0x00000005d39a7c23 */ /* 0x000fe200080108d8 */
[----:B------:R-:W-:-:S02]  /*5730*/  IMAD.U32 R211, RZ, RZ, UR4 ;  /* 0x00000004ffd37e24 */ /* 0x000fc4000f8e00ff */
[--C-:B------:R-:W-:Y:S01]  /*5740*/  FFMA.FTZ R215, R21, UR5, -R216.reuse ;  /* 0x0000000515d77c23 */ /* 0x100fe200080108d8 */
[----:B------:R-:W-:Y:S01]  /*5750*/  FFMA.FTZ R214, R155, UR5, -R216 ;  /* 0x000000059bd67c23 */ /* 0x000fe200080108d8 */
[----:B0-----:R-:W-:Y:S01]  /*5760*/  FSEL R152, R13, RZ, P3 ;  /* 0x000000ff0d987208 */ /* 0x001fe20001800000 */
[----:B------:R-:W0:Y:S01]  /*5770*/  MUFU.EX2 R159, R159 ;  /* 0x0000009f009f7308 */ /* 0x000e220000000800 */
[----:B------:R-:W-:Y:S01]  /*5780*/  UIMAD UR4, UR36, 0xc00, UR6 ;  /* 0x00000c00240478a4 */ /* 0x000fe2000f8e0206 */
[--C-:B------:R-:W-:Y:S01]  /*5790*/  FFMA.FTZ R164, R164, UR5, -R199.reuse ;  /* 0x00000005a4a47c23 */ /* 0x100fe200080108c7 */
[----:B------:R-:W-:Y:S01]  /*57a0*/  FFMA.FTZ R165, R165, UR5, -R199 ;  /* 0x00000005a5a57c23 */ /* 0x000fe200080108c7 */
[----:B------:R-:W-:Y:S01]  /*57b0*/  FADD.FTZ R21, -R152, R209 ;  /* 0x000000d198157221 */ /* 0x000fe20000010100 */
[----:B------:R-:W-:Y:S01]  /*57c0*/  FADD.FTZ R152, -R153, R210 ;  /* 0x000000d299987221 */ /* 0x000fe20000010100 */
[----:B------:R-:W-:Y:S02]  /*57d0*/  @!P2 VIADD R153, R211, 0x32440 ;  /* 0x00032440d399a836 */ /* 0x000fe40000000000 */
[--C-:B------:R-:W-:Y:S01]  /*57e0*/  FFMA.FTZ R162, R162, UR5, -R216.reuse ;  /* 0x00000005a2a27c23 */ /* 0x100fe200080108d8 */
[----:B------:R-:W-:Y:S01]  /*57f0*/  FMUL.FTZ R210, R21, UR5 ;  /* 0x0000000515d27c20 */ /* 0x000fe20008410000 */
[----:B------:R-:W-:Y:S01]  /*5800*/  IADD3 R21, -R217, 0xb, RZ ;  /* 0x0000000bd9157810 */ /* 0x000fe20007ffe1ff */
[----:B------:R-:W-:Y:S01]  /*5810*/  FMUL.FTZ R217, R152, UR5 ;  /* 0x0000000598d97c20 */ /* 0x000fe20008410000 */
[----:B------:R-:W-:Y:S01]  /*5820*/  @!P2 PRMT R153, RZ, 0x654, R153 ;  /* 0x00000654ff99a816 */ /* 0x000fe20000000099 */
[----:B------:R-:W-:Y:S01]  /*5830*/  MUFU.EX2 R156, R156 ;  /* 0x0000009c009c7308 */ /* 0x000fe20000000800 */
[----:B------:R-:W-:Y:S01]  /*5840*/  UMOV UR10, UR4 ;  /* 0x00000004000a7c82 */ /* 0x000fe20008000000 */
[----:B------:R1:W-:Y:S06]  /*5850*/  BAR.ARV R21, 0x100 ;  /* 0x000400150000751d */ /* 0x0003ec0000002000 */
[----:B------:R2:W-:Y:S01]  /*5860*/  @!P2 SYNCS.ARRIVE.TRANS64.RED.A1T0 RZ, [R153+URZ], RZ ;  /* 0x000000ff99ffa9a7 */ /* 0x0005e2000810043f */
[----:B------:R-:W3:Y:S01]  /*5870*/  MUFU.EX2 R210, R210 ;  /* 0x000000d200d27308 */ /* 0x000ee20000000800 */
[----:B0-----:R-:W-:Y:S01]  /*5880*/  F2FP.BF16.F32.PACK_AB R152, R159, R158 ;  /* 0x0000009e9f98723e */ /* 0x001fe200000010ff */
[--C-:B------:R-:W-:Y:S01]  /*5890*/  FFMA.FTZ R163, R163, UR5, -R216.reuse ;  /* 0x00000005a3a37c23 */ /* 0x100fe200080108d8 */
        /* <DEDUP_REMOVED lines=13> */
[----:B------:R-:W4:Y:S01]  /*5970*/  MUFU.EX2 R157, R157 ;  /* 0x0000009d009d7308 */ /* 0x000f220000000800 */
        /* <DEDUP_REMOVED lines=31> */
[----:B------:R4:W3:Y:S01]  /*5b70*/  MUFU.EX2 R209, R154 ;  /* 0x0000009a00d17308 */ /* 0x0008e20000000800 */
        /* <DEDUP_REMOVED lines=100> */
[----:B----4-:R-:W-:Y:S01]  /*61c0*/  F2FP.BF16.F32.PACK_AB R154, R157, R156 ;  /* 0x0000009c9d9a723e */ /* 0x010fe200000010ff */
[----:B------:R-:W-:Y:S01]  /*61d0*/  MUFU.EX2 R160, R160 ;  /* 0x000000a000a07308 */ /* 0x000fe20000000800 */
[----:B--2---:R-:W-:Y:S01]  /*61e0*/  F2FP.BF16.F32.PACK_AB R153, R214, R213 ;  /* 0x000000d5d699723e */ /* 0x004fe200000010ff */
[--C-:B------:R-:W-:Y:S01]  /*61f0*/  FFMA.FTZ R180, R180, UR5, -R199.reuse ;  /* 0x00000005b4b47c23 */ /* 0x100fe200080108c7 */
[----:B---3--:R-:W-:Y:S01]  /*6200*/  F2FP.BF16.F32.PACK_AB R155, R209, R215 ;  /* 0x000000d7d19b723e */ /* 0x008fe200000010ff */
        /* <DEDUP_REMOVED lines=24> */
[----:B------:R-:W-:Y:S01]  /*6390*/  WARPGROUP.ARRIVE ;  /* 0x00000000000079c5 */ /* 0x000fe20000000000 */
[----:B------:R-:W-:Y:S01]  /*63a0*/  FFMA.FTZ R199, R212, UR5, -R216 ;  /* 0x00000005d4c77c23 */ /* 0x000fe200080108d8 */
[----:B------:R-:W-:Y:S01]  /*63b0*/  FFMA.FTZ R0, R210, R0, R158 ;  /* 0x00000000d2007223 */ /* 0x000fe2000001009e */
[----:B------:R-:W-:Y:S01]  /*63c0*/  FFMA.FTZ R213, R217, R12, R213 ;  /* 0x0000000cd9d57223 */ /* 0x000fe200000100d5 */
[----:B------:R-:W-:Y:S01]  /*63d0*/  ISETP.GT.AND P3, PT, R207, R208, PT ;  /* 0x000000d0cf00720c */ /* 0x000fe20003f64270 */
[----:B------:R-:W-:Y:S01]  /*63e0*/  @!P2 VIADD R211, R211, 0x32460 ;  /* 0x00032460d3d3a836 */ /* 0x000fe20000000000 */
[----:B------:R-:W-:Y:S01]  /*63f0*/  HGMMA.64x256x16.F32.BF16 R24, R152, gdesc[UR8].tnspB, R24, gsb0 ;  /* 0x43e0000898187df0 */ /* 0x000fe20008001818 */
[----:B------:R-:W-:Y:S01]  /*6400*/  MUFU.EX2 R162, R162 ;  /* 0x000000a200a27308 */ /* 0x000fe20000000800 */
[----:B------:R-:W-:Y:S01]  /*6410*/  UIADD3 UR10, UR4, 0x80, URZ ;  /* 0x00000080040a7890 */ /* 0x000fe2000fffe03f */
[----:B------:R-:W-:Y:S01]  /*6420*/  FADD.FTZ R159, R159, R0 ;  /* 0x000000009f9f7221 */ /* 0x000fe20000010000 */
[----:B------:R-:W-:Y:S01]  /*6430*/  UMOV UR11, 0x40000040 ;  /* 0x40000040000b7882 */ /* 0x000fe20000000000 */
[----:B------:R-:W-:Y:S01]  /*6440*/  FADD.FTZ R214, R214, R213 ;  /* 0x000000d5d6d67221 */ /* 0x000fe20000010000 */
[----:B------:R-:W-:Y:S01]  /*6450*/  @!P2 PRMT R211, RZ, 0x654, R211 ;  /* 0x00000654ffd3a816 */ /* 0x000fe200000000d3 */
[----:B------:R-:W-:Y:S01]  /*6460*/  FADD.FTZ R156, R156, R159 ;  /* 0x0000009f9c9c7221 */ /* 0x000fe20000010000 */
[----:B------:R-:W-:Y:S01]  /*6470*/  VIADD R207, R207, 0xffffffff ;  /* 0xffffffffcfcf7836 */ /* 0x000fe20000000000 */
[----:B------:R-:W2:Y:S01]  /*6480*/  MUFU.EX2 R163, R163 ;  /* 0x000000a300a37308 */ /* 0x000ea20000000800 */
[----:B------:R-:W-:Y:S01]  /*6490*/  FADD.FTZ R214, R215, R214 ;  /* 0x000000d6d7d67221 */ /* 0x000fe20000010000 */
[----:B------:R-:W-:Y:S01]  /*64a0*/  FADD.FTZ R157, R157, R156 ;  /* 0x0000009c9d9d7221 */ /* 0x000fe20000010000 */
[----:B------:R-:W-:-:S02]  /*64b0*/  IMAD.MOV.U32 R210, RZ, RZ, R20 ;  /* 0x000000ffffd27224 */ /* 0x000fc400078e0014 */
[----:B------:R-:W-:-:S03]  /*64c0*/  FADD.FTZ R209, R209, R214 ;  /* 0x000000d6d1d17221 */ /* 0x000fc60000010000 */
        /* <DEDUP_REMOVED lines=121> */
.L_x_5308:
[----:B------:R-:W-:-:S13]  /*6c60*/  ISETP.GE.AND P1, PT, R207, RZ, PT ;  /* 0x000000ffcf00720c */ /* 0x000fda0003f26270 */
[----:B------:R-:W-:Y:S05]  /*6c70*/  @!P1 BRA `(.L_x_5318) ;  /* 0x0000002000bc9947 */ /* 0x000fea0003800000 */
[----:B------:R-:W-:Y:S02]  /*6c80*/  IMAD.MOV.U32 R209, RZ, RZ, R20 ;  /* 0x000000ffffd17224 */ /* 0x000fe400078e0014 */
[----:B------:R-:W-:-:S07]  /*6c90*/  IMAD.MOV.U32 R201, RZ, RZ, R13 ;  /* 0x000000ffffc97224 */ /* 0x000fce00078e000d */
.L_x_5327:
[----:B------:R-:W-:-:S04]  /*6ca0*/  UIADD3 UR36, UR36, 0x1, URZ ;  /* 0x0000000124247890 */ /* 0x000fc8000fffe03f */
[----:B------:R-:W-:-:S04]  /*6cb0*/  UISETP.NE.AND UP0, UPT, UR36, 0x2, UPT ;  /* 0x000000022400788c */ /* 0x000fc8000bf05270 */
[----:B------:R-:W-:Y:S02]  /*6cc0*/  USEL UR4, URZ, 0x1, UP0 ;  /* 0x000000013f047887 */ /* 0x000fe40008000000 */
[----:B------:R-:W-:Y:S02]  /*6cd0*/  USEL UR36, UR36, URZ, UP0 ;  /* 0x0000003f24247287 */ /* 0x000fe40008000000 */
[----:B------:R-:W-:Y:S01]  /*6ce0*/  ULOP3.LUT UR37, UR37, UR4, URZ, 0x3c, !UPT ;  /* 0x0000000425257292 */ /* 0x000fe2000f8e3c3f */
[----:B-1----:R-:W-:Y:S11]  /*6cf0*/  @!P0 BRA `(.L_x_5319) ;  /* 0x0000000000048947 */ /* 0x002ff60003800000 */
[----:B------:R-:W-:Y:S01]  /*6d00*/  BPT.TRAP 0x1 ;  /* 0x000000040000795c */ /* 0x000fe20000300000 */
.L_x_5319:
        /* <DEDUP_REMOVED lines=9> */
.L_x_5320:
[----:B--2---:R-:W-:Y:S05]  /*6da0*/  @P1 BRA `(.L_x_5321) ;  /* 0x0000000000081947 */ /* 0x004fea0003800000 */
[----:B------:R-:W2:Y:S02]  /*6db0*/  SYNCS.PHASECHK.TRANS64.TRYWAIT P1, [UR4+0x32430], R13 ;  /* 0x0324300dff0075a7 */ /* 0x000ea40008020144 */
[----:B--2---:R-:W-:Y:S05]  /*6dc0*/  @!P1 BRA `(.L_x_5322) ;  /* 0x000000cc00649947 */ /* 0x004fea0003800000 */
.L_x_5321:
        /* <DEDUP_REMOVED lines=31> */
.L_x_5323:
[----:B------:R3:W4:Y:S01]  /*6fc0*/  SYNCS.PHASECHK.TRANS64.TRYWAIT P1, [UR4+0x32450], R13 ;  /* 0x0324500dff0075a7 */ /* 0x0007220008020144 */
[----:B------:R-:W-:Y:S05]  /*6fd0*/  @!P0 BRA `(.L_x_5324) ;  /* 0x0000000000048947 */ /* 0x000fea0003800000 */
[----:B------:R-:W-:Y:S01]  /*6fe0*/  BPT.TRAP 0x1 ;  /* 0x000000040000795c */ /* 0x000fe20000300000 */
.L_x_5324:
[----:B----4-:R-:W-:Y:S05]  /*6ff0*/  @P1 BRA `(.L_x_5325) ;  /* 0x0000000000081947 */ /* 0x010fea0003800000 */
[----:B------:R-:W4:Y:S02]  /*7000*/  SYNCS.PHASECHK.TRANS64.TRYWAIT P1, [UR4+0x32450], R13 ;  /* 0x0324500dff0075a7 */ /* 0x000f240008020144 */
[----:B----4-:R-:W-:Y:S05]  /*7010*/  @!P1 BRA `(.L_x_5326) ;  /* 0x000000c800e89947 */ /* 0x010fea0003800000 */
.L_x_5325:
        /* <DEDUP_REMOVED lines=10> */
[----:B------:R-:W-:Y:S01]  /*70c0*/  IMAD.U32 R212, RZ, RZ, UR4 ;  /* 0x00000004ffd47e24 */ /* 0x000fe2000f8e00ff */
[----:B------:R-:W-:Y:S01]  /*70d0*/  UMOV UR15, 0x40000040 ;  /* 0x40000040000f7882 */ /* 0x000fe20000000000 */
[----:B------:R-:W-:Y:S01]  /*70e0*/  UIADD3 UR18, UR5, 0x304, URZ ;  /* 0x0000030405127890 */ /* 0x000fe2000fffe03f */
[----:B------:R-:W-:Y:S01]  /*70f0*/  ISETP.GT.AND P1, PT, R207, RZ, PT ;  /* 0x000000ffcf00720c */ /* 0x000fe20003f24270 */
[----:B------:R-:W-:Y:S01]  /*7100*/  UMOV UR19, 0x40000040 ;  /* 0x4000004000137882 */ /* 0x000fe20000000000 */
[----:B------:R-:W-:Y:S01]  /*7110*/  HGMMA.64x96x16.F32.BF16 R152, gdesc[UR56], R152, gsb0 ;  /* 0x01600000389879f0 */ /* 0x000fe20008001898 */
[----:B------:R-:W-:Y:S01]  /*7120*/  R2UR UR56, R8 ;  /* 0x00000000083872ca */ /* 0x000fe200000e0000 */
[----:B------:R-:W-:Y:S01]  /*7130*/  UIADD3 UR58, UR5, 0x2, URZ ;  /* 0x00000002053a7890 */ /* 0x000fe2000fffe03f */
[----:B------:R-:W-:Y:S01]  /*7140*/  R2UR UR57, R9 ;  /* 0x00000000093972ca */ /* 0x000fe200000e0000 */
[----:B------:R-:W-:Y:S01]  /*7150*/  UMOV UR59, 0x40000040 ;  /* 0x40000040003b7882 */ /* 0x000fe20000000000 */
[----:B------:R-:W-:Y:S01]  /*7160*/  UIADD3 UR22, UR5, 0x306, URZ ;  /* 0x0000030605167890 */ /* 0x000fe2000fffe03f */
[----:B------:R-:W-:Y:S01]  /*7170*/  VIADD R207, R207, 0xffffffff ;  /* 0xffffffffcfcf7836 */ /* 0x000fe20000000000 */
        /* <DEDUP_REMOVED lines=16> */
[----:B------:R-:W-:Y:S01]  /*7280*/  UIMAD UR4, UR36, 0xc00, UR6 ;  /* 0x00000c00240478a4 */ /* 0x000fe2000f8e0206 */
        /* <DEDUP_REMOVED lines=104> */
[----:B0-----:R-:W0:Y:S01]  /*7910*/  SHFL.BFLY PT, R211, R202, 0x2, 0x1f ;  /* 0x0c401f00cad37f89 */ /* 0x001e2200000e0000 */
        /* <DEDUP_REMOVED lines=16> */
[----:B------:R-:W-:Y:S02]  /*7a20*/  @!P2 VIADD R152, R212, 0x32440 ;  /* 0x00032440d498a836 */ /* 0x000fe40000000000 */
[----:B------:R-:W-:Y:S01]  /*7a30*/  FMUL.FTZ R201, R201, UR5 ;  /* 0x00000005c9c97c20 */ /* 0x000fe20008410000 */
[--C-:B------:R-:W-:Y:S01]  /*7a40*/  FFMA.FTZ R156, R156, UR5, -R210.reuse ;  /* 0x000000059c9c7c23 */ /* 0x100fe200080108d2 */
[----:B------:R-:W-:Y:S01]  /*7a50*/  MUFU.EX2 R202, R202 ;  /* 0x000000ca00ca7308 */ /* 0x000fe20000000800 */
[----:B------:R-:W-:Y:S01]  /*7a60*/  FFMA.FTZ R160, R160, UR5, -R210 ;  /* 0x00000005a0a07c23 */ /* 0x000fe200080108d2 */
[----:B------:R-:W-:Y:S01]  /*7a70*/  @!P2 PRMT R152, RZ, 0x654, R152 ;  /* 0x00000654ff98a816 */ /* 0x000fe20000000098 */
[--C-:B------:R-:W-:Y:S01]  /*7a80*/  FFMA.FTZ R161, R161, UR5, -R210.reuse ;  /* 0x00000005a1a17c23 */ /* 0x100fe200080108d2 */
[--C-:B------:R-:W-:Y:S01]  /*7a90*/  FFMA.FTZ R164, R164, UR5, -R210.reuse ;  /* 0x00000005a4a47c23 */ /* 0x100fe200080108d2 */
[--C-:B------:R-:W-:Y:S01]  /*7aa0*/  FFMA.FTZ R165, R165, UR5, -R210.reuse ;  /* 0x00000005a5a57c23 */ /* 0x100fe200080108d2 */
[--C-:B------:R-:W-:Y:S01]  /*7ab0*/  FFMA.FTZ R168, R168, UR5, -R210.reuse ;  /* 0x00000005a8a87c23 */ /* 0x100fe200080108d2 */
[----:B-1----:R-:W-:Y:S01]  /*7ac0*/  FMNMX.FTZ R20, R20, R213, !PT ;  /* 0x000000d514147209 */ /* 0x002fe20007810000 */
[----:B------:R-:W0:Y:S01]  /*7ad0*/  MUFU.EX2 R201, R201 ;  /* 0x000000c900c97308 */ /* 0x000e220000000800 */
[--C-:B------:R-:W-:Y:S01]  /*7ae0*/  FFMA.FTZ R169, R169, UR5, -R210.reuse ;  /* 0x00000005a9a97c23 */ /* 0x100fe200080108d2 */
[--C-:B------:R-:W-:Y:S01]  /*7af0*/  FFMA.FTZ R172, R172, UR5, -R210.reuse ;  /* 0x00000005acac7c23 */ /* 0x100fe200080108d2 */
[--C-:B------:R-:W-:Y:S01]  /*7b00*/  FFMA.FTZ R173, R173, UR5, -R210.reuse ;  /* 0x00000005adad7c23 */ /* 0x100fe200080108d2 */
[C---:B------:R-:W-:Y:S01]  /*7b10*/  FADD.FTZ R21, -R20.reuse, R209 ;  /* 0x000000d114157221 */ /* 0x040fe20000010100 */
[----:B------:R-:W-:Y:S01]  /*7b20*/  FMUL.FTZ R214, R20, UR5 ;  /* 0x0000000514d67c20 */ /* 0x000fe20008410000 */
[--C-:B------:R-:W-:Y:S01]  /*7b30*/  FFMA.FTZ R176, R176, UR5, -R210.reuse ;  /* 0x00000005b0b07c23 */ /* 0x100fe200080108d2 */
[----:B------:R-:W-:Y:S01]  /*7b40*/  FFMA.FTZ R177, R177, UR5, -R210 ;  /* 0x00000005b1b17c23 */ /* 0x000fe200080108d2 */
[----:B------:R-:W-:Y:S01]  /*7b50*/  FMUL.FTZ R157, R21, UR5 ;  /* 0x00000005159d7c20 */ /* 0x000fe20008410000 */
[----:B------:R-:W-:Y:S01]  /*7b60*/  IADD3 R21, -R215, 0xb, RZ ;  /* 0x0000000bd7157810 */ /* 0x000fe20007ffe1ff */
[----:B------:R1:W-:Y:S01]  /*7b70*/  MUFU.EX2 R209, R153 ;  /* 0x0000009900d17308 */ /* 0x0003e20000000800 */
[--C-:B------:R-:W-:Y:S01]  /*7b80*/  FFMA.FTZ R211, R154, UR5, -R214.reuse ;  /* 0x000000059ad37c23 */ /* 0x100fe200080108d6 */
[--C-:B------:R-:W-:Y:S01]  /*7b90*/  FFMA.FTZ R213, R155, UR5, -R214.reuse ;  /* 0x000000059bd57c23 */ /* 0x100fe200080108d6 */
        /* <DEDUP_REMOVED lines=142> */
[--C-:B------:R-:W-:Y:S01]  /*8480*/  FFMA.FTZ R162, R162, UR5, -R214.reuse ;  /* 0x00000005a2a27c23 */ /* 0x100fe200080108d6 */
[----:B0-----:R-:W-:Y:S01]  /*8490*/  F2FP.BF16.F32.PACK_AB R154, R209, R156 ;  /* 0x0000009cd19a723e */ /* 0x001fe200000010ff */
[--C-:B------:R-:W-:Y:S01]  /*84a0*/  FFMA.FTZ R163, R163, UR5, -R214.reuse ;  /* 0x00000005a3a37c23 */ /* 0x100fe200080108d6 */
[----:B----4-:R-:W-:Y:S01]  /*84b0*/  F2FP.BF16.F32.PACK_AB R153, R213, R211 ;  /* 0x000000d3d599723e */ /* 0x010fe200000010ff */
[--C-:B------:R-:W-:Y:S01]  /*84c0*/  FFMA.FTZ R166, R166, UR5, -R214.reuse ;  /* 0x00000005a6a67c23 */ /* 0x100fe200080108d6 */
[----:B-----5:R-:W-:Y:S01]  /*84d0*/  F2FP.BF16.F32.PACK_AB R155, R159, R158 ;  /* 0x0000009e9f9b723e */ /* 0x020fe200000010ff */
[--C-:B------:R-:W-:Y:S01]  /*84e0*/  FFMA.FTZ R167, R167, UR5, -R214.reuse ;  /* 0x00000005a7a77c23 */ /* 0x100fe200080108d6 */
[----:B------:R-:W-:Y:S01]  /*84f0*/  MUFU.EX2 R160, R160 ;  /* 0x000000a000a07308 */ /* 0x000fe20000000800 */
[--C-:B------:R-:W-:Y:S01]  /*8500*/  FFMA.FTZ R170, R170, UR5, -R214.reuse ;  /* 0x00000005aaaa7c23 */ /* 0x100fe200080108d6 */
[----:B------:R-:W-:Y:S01]  /*8510*/  WARPGROUP.ARRIVE ;  /* 0x00000000000079c5 */ /* 0x000fe20000000000 */
[--C-:B------:R-:W-:Y:S01]  /*8520*/  FFMA.FTZ R171, R171, UR5, -R214.reuse ;  /* 0x00000005abab7c23 */ /* 0x100fe200080108d6 */
[--C-:B------:R-:W-:Y:S01]  /*8530*/  FFMA.FTZ R174, R174, UR5, -R214.reuse ;  /* 0x00000005aeae7c23 */ /* 0x100fe200080108d6 */
[----:B------:R-:W-:Y:S01]  /*8540*/  FFMA.FTZ R175, R175, UR5, -R214 ;  /* 0x00000005afaf7c23 */ /* 0x000fe200080108d6 */
[--C-:B------:R-:W-:Y:S01]  /*8550*/  FFMA.FTZ R180, R180, UR5, -R210.reuse ;  /* 0x00000005b4b47c23 */ /* 0x100fe200080108d2 */
[----:B------:R-:W-:Y:S01]  /*8560*/  FFMA.FTZ R181, R181, UR5, -R210 ;  /* 0x00000005b5b57c23 */ /* 0x000fe200080108d2 */
[----:B------:R-:W-:Y:S01]  /*8570*/  HGMMA.64x256x16.F32.BF16 R24, R152, gdesc[UR8].tnspB, R24, gsb0 ;  /* 0x43e0000898187df0 */ /* 0x000fe20008001818 */
[----:B------:R-:W0:Y:S01]  /*8580*/  MUFU.EX2 R161, R161 ;  /* 0x000000a100a17308 */ /* 0x000e220000000800 */
[----:B------:R-:W-:Y:S01]  /*8590*/  UIADD3 UR10, UR4, 0x80, URZ ;  /* 0x00000080040a7890 */ /* 0x000fe2000fffe03f */
[--C-:B------:R-:W-:Y:S01]  /*85a0*/  FFMA.FTZ R178, R178, UR5, -R214.reuse ;  /* 0x00000005b2b27c23 */ /* 0x100fe200080108d6 */
[----:B------:R-:W-:Y:S01]  /*85b0*/  UMOV UR11, 0x40000040 ;  /* 0x40000040000b7882 */ /* 0x000fe20000000000 */
        /* <DEDUP_REMOVED lines=8> */
[--C-:B------:R-:W-:Y:S01]  /*8640*/  FFMA.FTZ R186, R186, UR5, -R214.reuse ;  /* 0x00000005baba7c23 */ /* 0x100fe200080108d6 */
[--C-:B------:R-:W-:Y:S01]  /*8650*/  FFMA.FTZ R187, R187, UR5, -R214.reuse ;  /* 0x00000005bbbb7c23 */ /* 0x100fe200080108d6 */
[--C-:B------:R-:W-:Y:S01]  /*8660*/  FFMA.FTZ R190, R190, UR5, -R214.reuse ;  /* 0x00000005bebe7c23 */ /* 0x100fe200080108d6 */
[----:B------:R-:W-:Y:S01]  /*8670*/  FFMA.FTZ R191, R191, UR5, -R214 ;  /* 0x00000005bfbf7c23 */ /* 0x000fe200080108d6 */
[----:B------:R-:W1:Y:S01]  /*8680*/  MUFU.EX2 R165, R165 ;  /* 0x000000a500a57308 */ /* 0x000e620000000800 */
[--C-:B------:R-:W-:Y:S01]  /*8690*/  FFMA.FTZ R192, R192, UR5, -R210.reuse ;  /* 0x00000005c0c07c23 */ /* 0x100fe200080108d2 */
[--C-:B------:R-:W-:Y:S01]  /*86a0*/  FFMA.FTZ R193, R193, UR5, -R210.reuse ;  /* 0x00000005c1c17c23 */ /* 0x100fe200080108d2 */
[--C-:B------:R-:W-:Y:S01]  /*86b0*/  FFMA.FTZ R196, R196, UR5, -R210.reuse ;  /* 0x00000005c4c47c23 */ /* 0x100fe200080108d2 */
[----:B------:R-:W-:Y:S01]  /*86c0*/  FFMA.FTZ R197, R197, UR5, -R210 ;  /* 0x00000005c5c57c23 */ /* 0x000fe200080108d2 */
[--C-:B------:R-:W-:Y:S01]  /*86d0*/  FFMA.FTZ R194, R194, UR5, -R214.reuse ;  /* 0x00000005c2c27c23 */ /* 0x100fe200080108d6 */
[--C-:B------:R-:W-:Y:S01]  /*86e0*/  FFMA.FTZ R195, R195, UR5, -R214.reuse ;  /* 0x00000005c3c37c23 */ /* 0x100fe200080108d6 */
[--C-:B------:R-:W-:Y:S01]  /*86f0*/  FFMA.FTZ R198, R198, UR5, -R214.reuse ;  /* 0x00000005c6c67c23 */ /* 0x100fe200080108d6 */
[----:B------:R-:W-:Y:S01]  /*8700*/  MUFU.EX2 R162, R162 ;  /* 0x000000a200a27308 */ /* 0x000fe20000000800 */
[----:B------:R-:W-:Y:S01]  /*8710*/  FFMA.FTZ R199, R199, UR5, -R214 ;  /* 0x00000005c7c77c23 */ /* 0x000fe200080108d6 */
[----:B------:R-:W-:Y:S01]  /*8720*/  FFMA.FTZ R201, R201, R0, R202 ;  /* 0x00000000c9c97223 */ /* 0x000fe200000100ca */
[----:B------:R-:W-:Y:S01]  /*8730*/  FFMA.FTZ R12, R157, R12, R211 ;  /* 0x0000000c9d0c7223 */ /* 0x000fe200000100d3 */
[----:B------:R-:W-:-:S02]  /*8740*/  @!P2 VIADD R212, R212, 0x32460 ;  /* 0x00032460d4d4a836 */ /* 0x000fc40000000000 */
[----:B------:R-:W-:Y:S01]  /*8750*/  FADD.FTZ R201, R208, R201 ;  /* 0x000000c9d0c97221 */ /* 0x000fe20000010000 */
[----:B------:R-:W-:Y:S01]  /*8760*/  FADD.FTZ R213, R213, R12 ;  /* 0x0000000cd5d57221 */ /* 0x000fe20000010000 */
[----:B------:R-:W3:Y:S01]  /*8770*/  MUFU.EX2 R163, R163 ;  /* 0x000000a300a37308 */ /* 0x000ee20000000800 */
[----:B------:R-:W-:Y:S01]  /*8780*/  @!P2 PRMT R212, RZ, 0x654, R212 ;  /* 0x00000654ffd4a816 */ /* 0x000fe200000000d4 */
[----:B------:R-:W-:Y:S01]  /*8790*/  FADD.FTZ R156, R156, R201 ;  /* 0x000000c99c9c7221 */ /* 0x000fe20000010000 */
[----:B------:R-:W-:Y:S01]  /*87a0*/  FADD.FTZ R158, R158, R213 ;  /* 0x000000d59e9e7221 */ /* 0x000fe20000010000 */
[----:B------:R-:W-:Y:S02]  /*87b0*/  IMAD.MOV.U32 R201, RZ, RZ, R13 ;  /* 0x000000ffffc97224 */ /* 0x000fe400078e000d */
[----:B------:R-:W-:Y:S01]  /*87c0*/  FADD.FTZ R209, R209, R156 ;  /* 0x0000009cd1d17221 */ /* 0x000fe20000010000 */
        /* <DEDUP_REMOVED lines=36> */
[----:B------:R-:W-:Y:S01]  /*8a10*/  FADD.FTZ R162, R162, R159 ;  /* 0x0000009fa2a27221 */ /* 0x000fe20000010000 */
[----:B----4-:R-:W-:Y:S01]  /*8a20*/  F2FP.BF16.F32.PACK_AB R155, R167, R166 ;  /* 0x000000a6a79b723e */ /* 0x010fe200000010ff */
[----:B------:R-:W-:Y:S01]  /*8a30*/  FADD.FTZ R161, R161, R160 ;  /* 0x000000a0a1a17221 */ /* 0x000fe20000010000 */
[----:B------:R-:W-:Y:S01]  /*8a40*/  IMAD.MOV.U32 R209, RZ, RZ, R20 ;  /* 0x000000ffffd17224 */ /* 0x000fe200078e0014 */
[----:B------:R-:W-:Y:S01]  /*8a50*/  MUFU.EX2 R194, R194 ;  /* 0x000000c200c27308 */ /* 0x000fe20000000800 */
[----:B------:R-:W-:Y:S01]  /*8a60*/  WARPGROUP.ARRIVE ;  /* 0x00000000000079c5 */ /* 0x000fe20000000000 */
[----:B------:R-:W-:Y:S01]  /*8a70*/  FADD.FTZ R163, R163, R162 ;  /* 0x000000a2a3a37221 */ /* 0x000fe20000010000 */
[----:B------:R-:W-:-:S03]  /*8a80*/  FADD.FTZ R164, R164, R161 ;  /* 0x000000a1a4a47221 */ /* 0x000fc60000010000 */
[----:B------:R-:W-:Y:S01]  /*8a90*/  FADD.FTZ R166, R166, R163 ;  /* 0x000000a3a6a67221 */ /* 0x000fe20000010000 */
[----:B------:R-:W-:Y:S01]  /*8aa0*/  HGMMA.64x256x16.F32.BF16 R24, R152, gdesc[UR8].tnspB, R24, gsb0 ;  /* 0x43e0000898187df0 */ /* 0x000fe20008001818 */
[----:B------:R-:W-:Y:S01]  /*8ab0*/  UIADD3 UR10, UR4, 0x100, URZ ;  /* 0x00000100040a7890 */ /* 0x000fe2000fffe03f */
[----:B------:R-:W1:Y:S01]  /*8ac0*/  MUFU.EX2 R195, R195 ;  /* 0x000000c300c37308 */ /* 0x000e620000000800 */
        /* <DEDUP_REMOVED lines=60> */
[----:B-1----:R-:W-:Y:S01]  /*8e90*/  F2FP.BF16.F32.PACK_AB R153, R195, R194 ;  /* 0x000000c2c399723e */ /* 0x002fe200000010ff */
        /* <DEDUP_REMOVED lines=11> */
[----:B------:R1:W-:Y:S01]  /*8f50*/  @!P2 SYNCS.ARRIVE.TRANS64.RED.A1T0 RZ, [R212+URZ], RZ ;  /* 0x000000ffd4ffa9a7 */ /* 0x0003e2000810043f */
[----:B------:R-:W-:Y:S05]  /*8f60*/  @P1 BRA `(.L_x_5327) ;  /* 0xffffffdc004c1947 */ /* 0x000fea000383ffff */
.L_x_5318:
[----:B------:R-:W2:Y:S01]  /*8f70*/  SHFL.BFLY PT, R3, R0, 0x2, 0x1f ;  /* 0x0c401f0000037f89 */ /* 0x000ea200000e0000 */
[----:B------:R-:W-:Y:S01]  /*8f80*/  IMAD.MOV.U32 R4, RZ, RZ, RZ ;  /* 0x000000ffff047224 */ /* 0x000fe200078e00ff */
[----:B------:R-:W-:Y:S01]  /*8f90*/  R2UR UR4, R224 ;  /* 0x00000000e00472ca */ /* 0x000fe200000e0000 */
[----:B------:R-:W-:Y:S01]  /*8fa0*/  UIADD3 UR36, UR36, 0x1, URZ ;  /* 0x0000000124247890 */ /* 0x000fe2000fffe03f */
[----:B------:R-:W3:Y:S01]  /*8fb0*/  SHFL.BFLY PT, R5, R12, 0x2, 0x1f ;  /* 0x0c401f000c057f89 */ /* 0x000ee200000e0000 */
[----:B------:R4:W-:Y:S06]  /*8fc0*/  BAR.ARV R21, 0x100 ;  /* 0x000400150000751d */ /* 0x0009ec0000002000 */
[----:B------:R-:W-:-:S02]  /*8fd0*/  UISETP.NE.AND UP0, UPT, UR36, 0x2, UPT ;  /* 0x000000022400788c */ /* 0x000fc4000bf05270 */
[----:B------:R-:W-:Y:S06]  /*8fe0*/  BAR.ARV 0x8, 0x180 ;  /* 0x0206000000007b1d */ /* 0x000fec0000002000 */
[----:B------:R-:W-:Y:S01]  /*8ff0*/  UIADD3 UR4, UR4, 0x1, URZ ;  /* 0x0000000104047890 */ /* 0x000fe2000fffe03f */
[----:B------:R-:W-:Y:S01]  /*9000*/  PLOP3.LUT P0, PT, PT, PT, PT, 0x8, 0x0 ;  /* 0x000000000000781c */ /* 0x000fe20003f0e170 */
[----:B--2---:R-:W-:Y:S01]  /*9010*/  FADD.FTZ R3, R3, R0 ;  /* 0x0000000003037221 */ /* 0x004fe20000010000 */
[----:B------:R-:W-:Y:S01]  /*9020*/  IMAD.MOV.U32 R0, RZ, RZ, RZ ;  /* 0x000000ffff007224 */ /* 0x000fe200078e00ff */
[----:B------:R-:W-:Y:S01]  /*9030*/  USEL UR36, UR36, URZ, UP0 ;  /* 0x0000003f24247287 */ /* 0x000fe20008000000 */
[----:B---3--:R-:W-:-:S02]  /*9040*/  FADD.FTZ R5, R5, R12 ;  /* 0x0000000c05057221 */ /* 0x008fc40000010000 */
[----:B------:R-:W2:Y:S01]  /*9050*/  SHFL.BFLY PT, R2, R3, 0x1, 0x1f ;  /* 0x0c201f0003027f89 */ /* 0x000ea200000e0000 */
[----:B------:R-:W-:Y:S02]  /*9060*/  IMAD.U32 R12, RZ, RZ, UR5 ;  /* 0x00000005ff0c7e24 */ /* 0x000fe4000f8e00ff */
[----:B------:R-:W-:Y:S01]  /*9070*/  IMAD.U32 R224, RZ, RZ, UR4 ;  /* 0x00000004ffe07e24 */ /* 0x000fe2000f8e00ff */
[----:B------:R-:W-:-:S04]  /*9080*/  USEL UR4, URZ, 0x1, UP0 ;  /* 0x000000013f047887 */ /* 0x000fc80008000000 */
[----:B------:R-:W-:Y:S01]  /*9090*/  ULOP3.LUT UR37, UR37, UR4, URZ, 0x3c, !UPT ;  /* 0x0000000425257292 */ /* 0x000fe2000f8e3c3f */
[----:B--2---:R-:W-:Y:S01]  /*90a0*/  FADD.FTZ R7, R3, R2 ;  /* 0x0000000203077221 */ /* 0x004fe20000010000 */
[----:B------:R-:W-:Y:S01]  /*90b0*/  IMAD.MOV.U32 R3, RZ, RZ, -0x800000 ;  /* 0xff800000ff037424 */ /* 0x000fe200078e00ff */
[----:B------:R-:W2:Y:S03]  /*90c0*/  SHFL.BFLY PT, R2, R5, 0x1, 0x1f ;  /* 0x0c201f0005027f89 */ /* 0x000ea600000e0000 */
[----:B------:R-:W-:-:S13]  /*90d0*/  FSETP.NE.FTZ.AND P1, PT, R7, RZ, PT ;  /* 0x000000ff0700720b */ /* 0x000fda0003f35000 */
[----:B------:R-:W3:Y:S01]  /*90e0*/  @P1 MUFU.RCP R4, R7 ;  /* 0x0000000700041308 */ /* 0x000ee20000001000 */
[----:B--2---:R-:W-:Y:S01]  /*90f0*/  FADD.FTZ R6, R5, R2 ;  /* 0x0000000205067221 */ /* 0x004fe20000010000 */
[----:B------:R-:W-:-:S06]  /*9100*/  IMAD.MOV.U32 R2, RZ, RZ, -0x800000 ;  /* 0xff800000ff027424 */ /* 0x000fcc00078e00ff */
[----:B------:R-:W2:Y:S01]  /*9110*/  @P1 MUFU.LG2 R5, R7 ;  /* 0x0000000700051308 */ /* 0x000ea20000000c00 */
[----:B------:R-:W-:Y:S01]  /*9120*/  FSETP.NE.FTZ.AND P2, PT, R6, RZ, PT ;  /* 0x000000ff0600720b */ /* 0x000fe20003f55000 */
        /* <DEDUP_REMOVED lines=17> */
[----:B------:R-:W3:Y:S01]  /*9240*/  @P2 MUFU.LG2 R6, R6 ;  /* 0x0000000600062308 */ /* 0x000ee20000000c00 */
        /* <DEDUP_REMOVED lines=50> */
[----:B--2---:R-:W-:Y:S01]  /*9570*/  @P1 FMUL.FTZ R5, R5, 0.69314718246459960938 ;  /* 0x3f31721805051820 */ /* 0x004fe20000410000 */
[----:B---3--:R-:W-:Y:S01]  /*9580*/  @P2 FMUL.FTZ R7, R6, 0.69314718246459960938 ;  /* 0x3f31721806072820 */ /* 0x008fe20000410000 */
        /* <DEDUP_REMOVED lines=66> */
[----:B----4-:R-:W-:-:S07]  /*99b0*/  @P2 FFMA.FTZ R3, R12, R20, R7 ;  /* 0x000000140c032223 */ /* 0x010fce0000010007 */
.L_x_5296:
[----:B------:R-:W2:Y:S01]  /*99c0*/  S2R R4, SR_CgaCtaId ;  /* 0x0000000000047919 */ /* 0x000ea20000008800 */
[----:B------:R-:W-:Y:S01]  /*99d0*/  MOV R151, 0x400 ;  /* 0x0000040000977802 */ /* 0x000fe20000000f00 */
[----:B------:R-:W-:Y:S01]  /*99e0*/  BSSY B0, `(.L_x_5328) ;  /* 0x00002df000007945 */ /* 0x000fe20003800000 */
[----:B------:R-:W-:Y:S02]  /*99f0*/  BAR.SYNC.DEFER_BLOCKING 0x5, 0x180 ;  /* 0x0146000000007b1d */ /* 0x000fe40000010000 */
[----:B--2---:R-:W-:-:S05]  /*9a00*/  LEA R151, R4, R151, 0x18 ;  /* 0x0000009704977211 */ /* 0x004fca00078ec0ff */
[----:B------:R-:W2:Y:S02]  /*9a10*/  LDS.128 R4, [R151+0x324d0] ;  /* 0x0324d00097047984 */ /* 0x000ea40000000c00 */
[----:B--2---:R-:W-:Y:S02]  /*9a20*/  R2UR UR5, R5 ;  /* 0x00000000050572ca */ /* 0x004fe400000e0000 */
[----:B------:R-:W-:Y:S01]  /*9a30*/  R2UR UR6, R6 ;  /* 0x00000000060672ca */ /* 0x000fe200000e0000 */
[----:B------:R-:W-:Y:S06]  /*9a40*/  BAR.ARV 0x4, 0x180 ;  /* 0x0106000000007b1d */ /* 0x000fec0000002000 */
[----:B------:R-:W-:Y:S08]  /*9a50*/  @P0 BRA `(.L_x_5329) ;  /* 0x0000001c00e80947 */ /* 0x000ff00003800000 */
[----:B------:R-:W2:Y:S01]  /*9a60*/  S2R R6, SR_SWINHI ;  /* 0x0000000000067919 */ /* 0x000ea20000002f00 */
        /* <DEDUP_REMOVED lines=20> */
[----:B--2---:R-:W-:-:S02]  /*9bb0*/  MOV R5, R6 ;  /* 0x0000000600057202 */ /* 0x004fc40000000f00 */
[----:B------:R-:W-:Y:S02]  /*9bc0*/  F2FP.BF16.F32.PACK_AB R51, R158, R51 ;  /* 0x000000339e33723e */ /* 0x000fe400000010ff */
[----:B------:R-:W-:Y:S01]  /*9bd0*/  F2FP.BF16.F32.PACK_AB R57, R157, R58 ;  /* 0x0000003a9d39723e */ /* 0x000fe200000010ff */
[----:B------:R-:W-:Y:S01]  /*9be0*/  IMAD.WIDE R98, R228, 0x2, R4 ;  /* 0x00000002e4627825 */ /* 0x000fe200078e0204 */
[----:B------:R-:W-:Y:S02]  /*9bf0*/  F2FP.BF16.F32.PACK_AB R64, R65, R64 ;  /* 0x000000404140723e */ /* 0x000fe400000010ff */
[----:B------:R-:W-:Y:S02]  /*9c00*/  F2FP.BF16.F32.PACK_AB R58, R61, R60 ;  /* 0x0000003c3d3a723e */ /* 0x000fe400000010ff */
[C---:B------:R-:W-:Y:S02]  /*9c10*/  IADD3 R169, P1, R98.reuse, 0x20, RZ ;  /* 0x0000002062a97810 */ /* 0x040fe40007f3e0ff */
[----:B------:R-:W-:-:S02]  /*9c20*/  IADD3 R171, P0, R98, 0x40, RZ ;  /* 0x0000004062ab7810 */ /* 0x000fc40007f1e0ff */
[C---:B------:R-:W-:Y:S01]  /*9c30*/  LOP3.LUT R11, R98.reuse, 0x380, RZ, 0xc0, !PT ;  /* 0x00000380620b7812 */ /* 0x040fe200078ec0ff */
[--C-:B------:R-:W-:Y:S01]  /*9c40*/  IMAD.X R13, RZ, RZ, R99.reuse, P1 ;  /* 0x000000ffff0d7224 */ /* 0x100fe200008e0663 */
[C---:B------:R-:W-:Y:S01]  /*9c50*/  IADD3 R173, P4, R98.reuse, 0x60, RZ ;  /* 0x0000006062ad7810 */ /* 0x040fe20007f9e0ff */
[--C-:B------:R-:W-:Y:S01]  /*9c60*/  IMAD.X R15, RZ, RZ, R99.reuse, P0 ;  /* 0x000000ffff0f7224 */ /* 0x100fe200000e0663 */
        /* <DEDUP_REMOVED lines=13> */
[----:B------:R-:W-:-:S02]  /*9d40*/  SHF.R.U64 R11, R11, 0x3, RZ ;  /* 0x000000030b0b7819 */ /* 0x000fc400000012ff */
[----:B------:R-:W-:Y:S02]  /*9d50*/  LOP3.LUT R16, R173, 0x380, RZ, 0xc0, !PT ;  /* 0x00000380ad107812 */ /* 0x000fe400078ec0ff */
[----:B------:R-:W-:Y:S02]  /*9d60*/  LOP3.LUT R18, R175, 0x380, RZ, 0xc0, !PT ;  /* 0x00000380af127812 */ /* 0x000fe400078ec0ff */
[----:B------:R-:W-:Y:S02]  /*9d70*/  IADD3 R185, P0, R98, 0x8020, RZ ;  /* 0x0000802062b97810 */ /* 0x000fe40007f1e0ff */
[----:B------:R-:W-:Y:S02]  /*9d80*/  SHF.R.U64 R12, R12, 0x3, RZ ;  /* 0x000000030c0c7819 */ /* 0x000fe400000012ff */
[----:B------:R-:W-:Y:S01]  /*9d90*/  LOP3.LUT R20, R177, 0x380, RZ, 0xc0, !PT ;  /* 0x00000380b1147812 */ /* 0x000fe200078ec0ff */
[----:B------:R-:W-:Y:S01]  /*9da0*/  IMAD.X R47, RZ, RZ, R99, P0 ;  /* 0x000000ffff2f7224 */ /* 0x000fe200000e0663 */
        /* <DEDUP_REMOVED lines=17> */
[----:B------:R-:W-:Y:S02]  /*9ec0*/  SHF.R.U64 R18, R18, 0x3, RZ ;  /* 0x0000000312127819 */ /* 0x000fe400000012ff */
[----:B------:R-:W-:Y:S02]  /*9ed0*/  LOP3.LUT R38, R183, 0x380, RZ, 0xc0, !PT ;  /* 0x00000380b7267812 */ /* 0x000fe400078ec0ff */
        /* <DEDUP_REMOVED lines=9> */
[----:B------:R-:W-:Y:S01]  /*9f70*/  MOV R98, R98 ;  /* 0x0000006200627202 */ /* 0x000fe20000000f00 */
[----:B------:R-:W-:Y:S01]  /*9f80*/  BAR.SYNC.DEFER_BLOCKING 0x1, 0x100 ;  /* 0x0044000000007b1d */ /* 0x000fe20000010000 */
[----:B------:R-:W-:Y:S02]  /*9f90*/  LOP3.LUT R18, R18, R175, RZ, 0x3c, !PT ;  /* 0x000000af12127212 */ /* 0x000fe400078e3cff */
[----:B------:R-:W-:Y:S02]  /*9fa0*/  SHF.R.U64 R38, R38, 0x3, RZ ;  /* 0x0000000326267819 */ /* 0x000fe400000012ff */
[----:B------:R-:W-:-:S02]  /*9fb0*/  LOP3.LUT R70, R191, 0x380, RZ, 0xc0, !PT ;  /* 0x00000380bf467812 */ /* 0x000fc400078ec0ff */
[----:B------:R-:W-:Y:S02]  /*9fc0*/  LOP3.LUT R99, R94, 0x380, RZ, 0xc0, !PT ;  /* 0x000003805e637812 */ /* 0x000fe400078ec0ff */
[----:B------:R-:W-:Y:S02]  /*9fd0*/  LOP3.LUT R20, R20, R177, RZ, 0x3c, !PT ;  /* 0x000000b114147212 */ /* 0x000fe400078e3cff */
[----:B------:R-:W-:Y:S02]  /*9fe0*/  SHF.R.U64 R46, R46, 0x3, RZ ;  /* 0x000000032e2e7819 */ /* 0x000fe400000012ff */
[----:B------:R-:W-:Y:S02]  /*9ff0*/  LOP3.LUT R78, R6, 0x380, RZ, 0xc0, !PT ;  /* 0x00000380064e7812 */ /* 0x000fe400078ec0ff */
[----:B------:R-:W-:Y:S02]  /*a000*/  MOV R12, R12 ;  /* 0x0000000c000c7202 */ /* 0x000fe40000000f00 */
[----:B------:R-:W-:-:S02]  /*a010*/  LOP3.LUT R22, R22, R179, RZ, 0x3c, !PT ;  /* 0x000000b316167212 */ /* 0x000fc400078e3cff */
[----:B------:R-:W-:Y:S02]  /*a020*/  SHF.R.U64 R54, R54, 0x3, RZ ;  /* 0x0000000336367819 */ /* 0x000fe400000012ff */
[----:B------:R-:W-:Y:S02]  /*a030*/  MOV R14, R14 ;  /* 0x0000000e000e7202 */ /* 0x000fe40000000f00 */
[----:B------:R-:W-:Y:S01]  /*a040*/  LOP3.LUT R30, R30, R181, RZ, 0x3c, !PT ;  /* 0x000000b51e1e7212 */ /* 0x000fe200078e3cff */
[----:B------:R-:W-:Y:S01]  /*a050*/  STSM.16.M88.4 [R98], R24 ;  /* 0x0000001862007844 */ /* 0x000fe20000000200 */
[----:B------:R-:W-:Y:S02]  /*a060*/  SHF.R.U64 R62, R62, 0x3, RZ ;  /* 0x000000033e3e7819 */ /* 0x000fe400000012ff */
[----:B------:R-:W-:Y:S01]  /*a070*/  LOP3.LUT R169, R156, 0x380, RZ, 0xc0, !PT ;  /* 0x000003809ca97812 */ /* 0x000fe200078ec0ff */
[----:B------:R-:W-:Y:S01]  /*a080*/  STSM.16.M88.4 [R12], R32 ;  /* 0x000000200c007844 */ /* 0x000fe20000000200 */
[----:B------:R-:W-:-:S02]  /*a090*/  MOV R16, R16 ;  /* 0x0000001000107202 */ /* 0x000fc40000000f00 */
[----:B------:R-:W-:Y:S01]  /*a0a0*/  LOP3.LUT R38, R38, R183, RZ, 0x3c, !PT ;  /* 0x000000b726267212 */ /* 0x000fe200078e3cff */
[----:B------:R-:W-:Y:S01]  /*a0b0*/  STSM.16.M88.4 [R14], R40 ;  /* 0x000000280e007844 */ /* 0x000fe20000000200 */
[----:B------:R-:W-:Y:S02]  /*a0c0*/  SHF.R.U64 R70, R70, 0x3, RZ ;  /* 0x0000000346467819 */ /* 0x000fe400000012ff */
[----:B------:R-:W-:Y:S01]  /*a0d0*/  SHF.R.U64 R99, R99, 0x3, RZ ;  /* 0x0000000363637819 */ /* 0x000fe200000012ff */
[----:B------:R-:W-:Y:S01]  /*a0e0*/  STSM.16.M88.4 [R16], R48 ;  /* 0x0000003010007844 */ /* 0x000fe20000000200 */
[----:B------:R-:W-:Y:S02]  /*a0f0*/  MOV R18, R18 ;  /* 0x0000001200127202 */ /* 0x000fe40000000f00 */
[----:B------:R-:W-:Y:S02]  /*a100*/  F2FP.BF16.F32.PACK_AB R59, R155, R59 ;  /* 0x0000003b9b3b723e */ /* 0x000fe400000010ff */
[----:B------:R-:W-:-:S02]  /*a110*/  F2FP.BF16.F32.PACK_AB R65, R154, R66 ;  /* 0x000000429a41723e */ /* 0x000fc400000010ff */
[----:B------:R-:W-:Y:S01]  /*a120*/  F2FP.BF16.F32.PACK_AB R72, R73, R72 ;  /* 0x000000484948723e */ /* 0x000fe200000010ff */
[----:B------:R-:W-:Y:S01]  /*a130*/  STSM.16.M88.4 [R18], R56 ;  /* 0x0000003812007844 */ /* 0x000fe20000000200 */
[----:B------:R-:W-:Y:S02]  /*a140*/  LOP3.LUT R46, R46, R185, RZ, 0x3c, !PT ;  /* 0x000000b92e2e7212 */ /* 0x000fe400078e3cff */
[----:B------:R-:W-:Y:S02]  /*a150*/  SHF.R.U64 R29, R78, 0x3, RZ ;  /* 0x000000034e1d7819 */ /* 0x000fe400000012ff */
[----:B------:R-:W-:Y:S02]  /*a160*/  MOV R20, R20 ;  /* 0x0000001400147202 */ /* 0x000fe40000000f00 */
[----:B------:R-:W-:Y:S02]  /*a170*/  F2FP.BF16.F32.PACK_AB R66, R69, R68 ;  /* 0x000000444542723e */ /* 0x000fe400000010ff */
[----:B------:R-:W-:-:S02]  /*a180*/  F2FP.BF16.F32.PACK_AB R67, R153, R67 ;  /* 0x000000439943723e */ /* 0x000fc400000010ff */
[----:B------:R-:W-:Y:S02]  /*a190*/  F2FP.BF16.F32.PACK_AB R73, R152, R74 ;  /* 0x0000004a9849723e */ /* 0x000fe400000010ff */
[----:B------:R-:W-:Y:S01]  /*a1a0*/  F2FP.BF16.F32.PACK_AB R80, R81, R80 ;  /* 0x000000505150723e */ /* 0x000fe200000010ff */
[----:B------:R-:W-:Y:S01]  /*a1b0*/  STSM.16.M88.4 [R20], R64 ;  /* 0x0000004014007844 */ /* 0x000fe20000000200 */
[----:B------:R-:W-:Y:S02]  /*a1c0*/  LOP3.LUT R54, R54, R187, RZ, 0x3c, !PT ;  /* 0x000000bb36367212 */ /* 0x000fe400078e3cff */
[----:B------:R-:W-:Y:S02]  /*a1d0*/  MOV R22, R22 ;  /* 0x0000001600167202 */ /* 0x000fe40000000f00 */
[----:B------:R-:W-:Y:S02]  /*a1e0*/  F2FP.BF16.F32.PACK_AB R74, R77, R76 ;  /* 0x0000004c4d4a723e */ /* 0x000fe400000010ff */
[----:B------:R-:W-:-:S02]  /*a1f0*/  F2FP.BF16.F32.PACK_AB R75, R9, R75 ;  /* 0x0000004b094b723e */ /* 0x000fc400000010ff */
[----:B------:R-:W-:Y:S02]  /*a200*/  F2FP.BF16.F32.PACK_AB R81, R8, R82 ;  /* 0x000000520851723e */ /* 0x000fe400000010ff */
[----:B------:R-:W-:Y:S01]  /*a210*/  LOP3.LUT R62, R62, R189, RZ, 0x3c, !PT ;  /* 0x000000bd3e3e7212 */ /* 0x000fe200078e3cff */
[----:B------:R2:W-:Y:S01]  /*a220*/  STSM.16.M88.4 [R22], R72 ;  /* 0x0000004816007844 */ /* 0x0005e20000000200 */
[----:B------:R-:W-:Y:S02]  /*a230*/  SHF.R.U64 R169, R169, 0x3, RZ ;  /* 0x00000003a9a97819 */ /* 0x000fe400000012ff */
[----:B------:R-:W-:Y:S02]  /*a240*/  MOV R30, R30 ;  /* 0x0000001e001e7202 */ /* 0x000fe40000000f00 */
[----:B------:R-:W-:Y:S02]  /*a250*/  F2FP.BF16.F32.PACK_AB R82, R85, R84 ;  /* 0x000000545552723e */ /* 0x000fe400000010ff */
[----:B------:R-:W-:-:S02]  /*a260*/  F2FP.BF16.F32.PACK_AB R83, R83, R86 ;  /* 0x000000565353723e */ /* 0x000fc400000010ff */
[----:B------:R-:W-:Y:S02]  /*a270*/  LOP3.LUT R70, R70, R191, RZ, 0x3c, !PT ;  /* 0x000000bf46467212 */ /* 0x000fe400078e3cff */
[----:B------:R-:W-:Y:S01]  /*a280*/  LOP3.LUT R94, R99, R94, RZ, 0x3c, !PT ;  /* 0x0000005e635e7212 */ /* 0x000fe200078e3cff */
[----:B------:R3:W-:Y:S01]  /*a290*/  STSM.16.M88.4 [R30], R80 ;  /* 0x000000501e007844 */ /* 0x0007e20000000200 */
[----:B------:R-:W-:Y:S02]  /*a2a0*/  MOV R38, R38 ;  /* 0x0000002600267202 */ /* 0x000fe40000000f00 */
[----:B------:R-:W-:Y:S01]  /*a2b0*/  F2FP.BF16.F32.PACK_AB R84, R89, R88 ;  /* 0x000000585954723e */ /* 0x000fe200000010ff */
[----:B--2---:R-:W2:Y:S01]  /*a2c0*/  LDC R73, c[0x0][0xce8] ;  /* 0x00033a00ff497b82 */ /* 0x004ea20000000800 */
[----:B------:R-:W-:Y:S02]  /*a2d0*/  F2FP.BF16.F32.PACK_AB R85, R91, R90 ;  /* 0x0000005a5b55723e */ /* 0x000fe400000010ff */
[----:B------:R-:W-:-:S02]  /*a2e0*/  F2FP.BF16.F32.PACK_AB R86, R93, R92 ;  /* 0x0000005c5d56723e */ /* 0x000fc400000010ff */
[----:B------:R-:W-:Y:S02]  /*a2f0*/  F2FP.BF16.F32.PACK_AB R87, R165, R87 ;  /* 0x00000057a557723e */ /* 0x000fe400000010ff */
[----:B------:R-:W-:Y:S02]  /*a300*/  F2FP.BF16.F32.PACK_AB R96, R97, R96 ;  /* 0x000000606160723e */ /* 0x000fe400000010ff */
[----:B------:R-:W-:Y:S01]  /*a310*/  F2FP.BF16.F32.PACK_AB R104, R105, R104 ;  /* 0x000000686968723e */ /* 0x000fe200000010ff */
[----:B------:R3:W-:Y:S01]  /*a320*/  STSM.16.M88.4 [R38], R84 ;  /* 0x0000005426007844 */ /* 0x0007e20000000200 */
[----:B------:R-:W-:Y:S02]  /*a330*/  LOP3.LUT R78, R29, R6, RZ, 0x3c, !PT ;  /* 0x000000061d4e7212 */ /* 0x000fe400078e3cff */
[----:B------:R-:W-:Y:S02]  /*a340*/  MOV R46, R46 ;  /* 0x0000002e002e7202 */ /* 0x000fe40000000f00 */
[----:B------:R-:W-:-:S02]  /*a350*/  F2FP.BF16.F32.PACK_AB R97, R167, R166 ;  /* 0x000000a6a761723e */ /* 0x000fc400000010ff */
[----:B------:R-:W-:Y:S02]  /*a360*/  F2FP.BF16.F32.PACK_AB R98, R101, R100 ;  /* 0x000000646562723e */ /* 0x000fe400000010ff */
[----:B------:R-:W-:Y:S02]  /*a370*/  F2FP.BF16.F32.PACK_AB R99, R103, R102 ;  /* 0x000000666763723e */ /* 0x000fe400000010ff */
[----:B------:R-:W-:Y:S02]  /*a380*/  F2FP.BF16.F32.PACK_AB R105, R107, R106 ;  /* 0x0000006a6b69723e */ /* 0x000fe400000010ff */
[----:B------:R-:W-:Y:S01]  /*a390*/  F2FP.BF16.F32.PACK_AB R112, R113, R112 ;  /* 0x000000707170723e */ /* 0x000fe200000010ff */
[----:B------:R3:W-:Y:S01]  /*a3a0*/  STSM.16.M88.4 [R46], R96 ;  /* 0x000000602e007844 */ /* 0x0007e20000000200 */
[----:B------:R-:W-:Y:S02]  /*a3b0*/  MOV R54, R54 ;  /* 0x0000003600367202 */ /* 0x000fe40000000f00 */
        /* <DEDUP_REMOVED lines=18> */
[----:B------:R-:W-:Y:S02]  /*a4e0*/  R2UR UR4, R220 ;  /* 0x00000000dc0472ca */ /* 0x000fe400000e0000 */
[----:B------:R-:W-:Y:S02]  /*a4f0*/  MOV R78, R78 ;  /* 0x0000004e004e7202 */ /* 0x000fe40000000f00 */
[----:B------:R-:W-:Y:S02]  /*a500*/  F2FP.BF16.F32.PACK_AB R130, R133, R132 ;  /* 0x000000848582723e */ /* 0x000fe400000010ff */
[----:B------:R-:W-:-:S02]  /*a510*/  F2FP.BF16.F32.PACK_AB R131, R135, R134 ;  /* 0x000000868783723e */ /* 0x000fc400000010ff */
[----:B------:R-:W-:Y:S02]  /*a520*/  F2FP.BF16.F32.PACK_AB R137, R139, R138 ;  /* 0x0000008a8b89723e */ /* 0x000fe400000010ff */
[----:B------:R-:W-:Y:S01]  /*a530*/  F2FP.BF16.F32.PACK_AB R144, R145, R144 ;  /* 0x000000909190723e */ /* 0x000fe200000010ff */
[----:B------:R3:W-:Y:S01]  /*a540*/  STSM.16.M88.4 [R78], R128 ;  /* 0x000000804e007844 */ /* 0x0007e20000000200 */
[----:B------:R-:W-:Y:S01]  /*a550*/  MOV R94, R94 ;  /* 0x0000005e005e7202 */ /* 0x000fe20000000f00 */
[----:B------:R-:W-:Y:S01]  /*a560*/  USHF.L.U32 UR10, UR4, 0x2, URZ ;  /* 0x00000002040a7899 */ /* 0x000fe2000800063f */
[----:B------:R-:W-:Y:S02]  /*a570*/  F2FP.BF16.F32.PACK_AB R138, R141, R140 ;  /* 0x0000008c8d8a723e */ /* 0x000fe400000010ff */
[----:B------:R-:W-:Y:S02]  /*a580*/  F2FP.BF16.F32.PACK_AB R139, R143, R142 ;  /* 0x0000008e8f8b723e */ /* 0x000fe400000010ff */
[----:B------:R-:W-:-:S02]  /*a590*/  F2FP.BF16.F32.PACK_AB R145, R147, R146 ;  /* 0x000000929391723e */ /* 0x000fc400000010ff */
[----:B------:R-:W-:Y:S01]  /*a5a0*/  MOV R10, R10 ;  /* 0x0000000a000a7202 */ /* 0x000fe20000000f00 */
[----:B------:R3:W-:Y:S01]  /*a5b0*/  STSM.16.M88.4 [R94], R136 ;  /* 0x000000885e007844 */ /* 0x0007e20000000200 */
[----:B------:R-:W-:Y:S02]  /*a5c0*/  F2FP.BF16.F32.PACK_AB R146, R149, R148 ;  /* 0x000000949592723e */ /* 0x000fe400000010ff */
[----:B------:R-:W-:Y:S02]  /*a5d0*/  F2FP.BF16.F32.PACK_AB R147, R0, R150 ;  /* 0x000000960093723e */ /* 0x000fe400000010ff */
[----:B------:R-:W-:Y:S02]  /*a5e0*/  R2UR UR7, R223 ;  /* 0x00000000df0772ca */ /* 0x000fe400000e0000 */
[----:B------:R-:W-:Y:S01]  /*a5f0*/  PLOP3.LUT P0, PT, PT, PT, UP0, 0x80, 0x0 ;  /* 0x000000000000781c */ /* 0x000fe20003f0f008 */
[----:B------:R3:W-:Y:S10]  /*a600*/  STSM.16.M88.4 [R10], R144 ;  /* 0x000000900a007844 */ /* 0x0007f40000000200 */
[----:B------:R-:W-:-:S02]  /*a610*/  USHF.L.U64.HI UR11, UR4, 0x2, UR7 ;  /* 0x00000002040b7899 */ /* 0x000fc40008010207 */
        /* <DEDUP_REMOVED lines=8> */
[----:B--2---:R-:W-:Y:S01]  /*a6a0*/  ISETP.NE.AND P1, PT, R73, 0x1, PT ;  /* 0x000000014900780c */ /* 0x004fe20003f25270 */
[----:B------:R-:W-:Y:S01]  /*a6b0*/  ULDC UR7, c[0x0][0xb88] ;  /* 0x0002e20000077ab9 */ /* 0x000fe20000000800 */
[----:B------:R-:W-:Y:S01]  /*a6c0*/  UMOV UR4, URZ ;  /* 0x0000003f00047c82 */ /* 0x000fe20008000000 */
[----:B------:R-:W-:-:S06]  /*a6d0*/  UISETP.NE.AND.EX UP1, UPT, UR9, URZ, UPT, UP1 ;  /* 0x0000003f0900728c */ /* 0x000fcc000bf25310 */
[----:B------:R-:W-:-:S04]  /*a6e0*/  PLOP3.LUT P2, PT, PT, PT, UP1, 0x80, 0x0 ;  /* 0x000000000000781c */ /* 0x000fc80003f4f018 */
[----:B------:R-:W2:Y:S01]  /*a6f0*/  @P1 LDC R6, c[0x0][0xcec] ;  /* 0x00033b00ff061b82 */ /* 0x000ea20000000800 */
[----:B------:R-:W-:-:S04]  /*a700*/  @UP1 UIADD3 UR8, UP2, UR10, UR8, URZ ;  /* 0x000000080a081290 */ /* 0x000fc8000ff5e03f */
[----:B------:R-:W-:Y:S02]  /*a710*/  @UP1 UIADD3.X UR9, UR11, UR9, URZ, UP2, !UPT ;  /* 0x000000090b091290 */ /* 0x000fe400097fe43f */
[----:B------:R-:W-:Y:S01]  /*a720*/  IMAD.U32 R12, RZ, RZ, UR8 ;  /* 0x00000008ff0c7e24 */ /* 0x000fe2000f8e00ff */
[----:B------:R-:W0:Y:S03]  /*a730*/  @P1 LDC R11, c[0x0][0xcf0] ;  /* 0x00033c00ff0b1b82 */ /* 0x000e260000000800 */
[----:B------:R-:W-:Y:S01]  /*a740*/  IMAD.U32 R13, RZ, RZ, UR9 ;  /* 0x00000009ff0d7e24 */ /* 0x000fe2000f8e00ff */
[----:B----4-:R-:W-:Y:S01]  /*a750*/  @P0 R2UR UR4, R0 ;  /* 0x00000000000402ca */ /* 0x010fe200000e0000 */
[----:B------:R-:W-:-:S06]  /*a760*/  IMAD.U32 R0, RZ, RZ, UR7 ;  /* 0x00000007ff007e24 */ /* 0x000fcc000f8e00ff */
[----:B------:R3:W5:Y:S01]  /*a770*/  @P2 LDG.E R0, desc[UR38][R12.64] ;  /* 0x000000260c002981 */ /* 0x000762000c1e1900 */
[----:B0-2---:R-:W-:Y:S07]  /*a780*/  @P2 BRA `(.L_x_5330) ;  /* 0x0000000000102947 */ /* 0x005fee0003800000 */
[----:B------:R-:W-:Y:S05]  /*a790*/  @!P0 BRA `(.L_x_5330) ;  /* 0x00000000000c8947 */ /* 0x000fea0003800000 */
[----:B---3--:R-:W2:Y:S04]  /*a7a0*/  LDG.E R13, desc[UR38][R8.64] ;  /* 0x00000026080d7981 */ /* 0x008ea8000c1e1900 */
[----:B-----5:R-:W2:Y:S02]  /*a7b0*/  LDG.E R0, desc[UR38][R8.64+0x4] ;  /* 0x0000042608007981 */ /* 0x020ea4000c1e1900 */
[----:B--2---:R-:W-:-:S07]  /*a7c0*/  IMAD.IADD R0, R0, 0x1, -R13 ;  /* 0x0000000100007824 */ /* 0x004fce00078e0a0d */
.L_x_5330:
[----:B------:R-:W-:Y:S01]  /*a7d0*/  R2UR UR17, R221 ;  /* 0x00000000dd1172ca */ /* 0x000fe200000e0000 */
[----:B------:R-:W-:Y:S01]  /*a7e0*/  ULDC.64 UR12, c[0x0][0xc90] ;  /* 0x00032400000c7ab9 */ /* 0x000fe20000000a00 */
[----:B------:R-:W-:Y:S01]  /*a7f0*/  R2UR UR16, R223 ;  /* 0x00000000df1072ca */ /* 0x000fe200000e0000 */
[----:B---3--:R-:W-:Y:S01]  /*a800*/  VIADD R13, R203, UR60 ;  /* 0x0000003ccb0d7c36 */ /* 0x008fe20008000000 */
[----:B------:R-:W-:Y:S01]  /*a810*/  R2UR UR15, R220 ;  /* 0x00000000dc0f72ca */ /* 0x000fe200000e0000 */
[----:B------:R-:W-:Y:S01]  /*a820*/  USHF.R.S32.HI UR11, URZ, 0x1f, UR4 ;  /* 0x0000001f3f0b7899 */ /* 0x000fe20008011404 */
[----:B------:R-:W-:Y:S01]  /*a830*/  IMAD R9, R222, 0x40, R200 ;  /* 0x00000040de097824 */ /* 0x000fe200078e02c8 */
[----:B------:R-:W-:Y:S01]  /*a840*/  UMOV UR10, UR4 ;  /* 0x00000004000a7c82 */ /* 0x000fe20008000000 */
[----:B------:R-:W-:Y:S01]  /*a850*/  @P1 IMAD.HI.U32 R6, R13, R6, RZ ;  /* 0x000000060d061227 */ /* 0x000fe200078e00ff */
[----:B------:R-:W0:Y:S03]  /*a860*/  @P1 LDC R75, c[0x0][0xcf0] ;  /* 0x00033c00ff4b1b82 */ /* 0x000e260000000800 */
[----:B------:R-:W-:Y:S01]  /*a870*/  IMAD.MOV.U32 R8, RZ, RZ, R13 ;  /* 0x000000ffff087224 */ /* 0x000fe200078e000d */
[----:B------:R-:W-:Y:S01]  /*a880*/  USHF.R.S32.HI UR14, URZ, 0x1f, UR17 ;  /* 0x0000001f3f0e7899 */ /* 0x000fe20008011411 */
[----:B------:R-:W-:Y:S01]  /*a890*/  @P1 SHF.R.U32.HI R8, RZ, R11, R6 ;  /* 0x0000000bff081219 */ /* 0x000fe20000011606 */
[----:B------:R-:W-:Y:S01]  /*a8a0*/  UIMAD.WIDE.U32 UR8, UR17, UR12, UR10 ;  /* 0x0000000c110872a5 */ /* 0x000fe2000f8e000a */
[----:B------:R-:W-:Y:S01]  /*a8b0*/  IMAD.WIDE R4, R9, 0x2, R4 ;  /* 0x0000000209047825 */ /* 0x000fe200078e0204 */
[----:B------:R-:W-:Y:S01]  /*a8c0*/  UIMAD UR7, UR14, UR12, URZ ;  /* 0x0000000c0e0772a4 */ /* 0x000fe2000f8e023f */
[--C-:B------:R-:W-:Y:S01]  /*a8d0*/  SHF.R.S32.HI R9, RZ, 0x1f, R8.reuse ;  /* 0x0000001fff097819 */ /* 0x100fe20000011408 */
[----:B------:R-:W-:Y:S01]  /*a8e0*/  USEL UR16, UR16, URZ, !UP0 ;  /* 0x0000003f10107287 */ /* 0x000fe2000c000000 */
[----:B------:R-:W-:Y:S01]  /*a8f0*/  IMAD.MOV R6, RZ, RZ, -R8 ;  /* 0x000000ffff067224 */ /* 0x000fe200078e0a08 */
[----:B------:R-:W-:Y:S01]  /*a900*/  UIMAD UR7, UR17, UR13, UR7 ;  /* 0x0000000d110772a4 */ /* 0x000fe2000f8e0207 */
[----:B------:R-:W-:Y:S01]  /*a910*/  IADD3 R29, P2, R4, 0x5000, RZ ;  /* 0x00005000041d7810 */ /* 0x000fe20007f5e0ff */
[----:B------:R-:W-:Y:S01]  /*a920*/  USEL UR15, UR15, URZ, !UP0 ;  /* 0x0000003f0f0f7287 */ /* 0x000fe2000c000000 */
[----:B------:R-:W-:Y:S01]  /*a930*/  IMAD R11, R73, R6, R13 ;  /* 0x00000006490b7224 */ /* 0x000fe200078e020d */
[----:B------:R-:W-:Y:S01]  /*a940*/  ULDC.64 UR12, c[0x0][0xc98] ;  /* 0x00032600000c7ab9 */ /* 0x000fe20000000a00 */
[----:B------:R-:W-:Y:S01]  /*a950*/  UIADD3 UR9, UR9, UR7, URZ ;  /* 0x0000000709097290 */ /* 0x000fe2000fffe03f */
[----:B------:R-:W-:Y:S01]  /*a960*/  LOP3.LUT R28, R29, 0x380, RZ, 0xc0, !PT ;  /* 0x000003801d1c7812 */ /* 0x000fe200078ec0ff */
[----:B------:R-:W-:Y:S01]  /*a970*/  UIMAD UR7, UR16, UR12, URZ ;  /* 0x0000000c100772a4 */ /* 0x000fe2000f8e023f */
[----:B------:R-:W-:Y:S01]  /*a980*/  SHF.R.S32.HI R6, RZ, 0x1f, R11 ;  /* 0x0000001fff067819 */ /* 0x000fe2000001140b */
[----:B------:R-:W-:Y:S01]  /*a990*/  UIMAD.WIDE.U32 UR8, UR15, UR12, UR8 ;  /* 0x0000000c0f0872a5 */ /* 0x000fe2000f8e0008 */
[----:B------:R-:W-:Y:S01]  /*a9a0*/  SHF.R.U64 R28, R28, 0x3, RZ ;  /* 0x000000031c1c7819 */ /* 0x000fe200000012ff */
[----:B------:R-:W-:Y:S01]  /*a9b0*/  UIMAD UR7, UR15, UR13, UR7 ;  /* 0x0000000d0f0772a4 */ /* 0x000fe2000f8e0207 */
[----:B------:R-:W-:Y:S01]  /*a9c0*/  IADD3 R25, P3, R4, 0x4000, RZ ;  /* 0x0000400004197810 */ /* 0x000fe20007f7e0ff */
[----:B------:R-:W-:Y:S01]  /*a9d0*/  VIADD R14, R227, UR60 ;  /* 0x0000003ce30e7c36 */ /* 0x000fe20008000000 */
[----:B------:R-:W-:Y:S01]  /*a9e0*/  LOP3.LUT R28, R28, R29, RZ, 0x3c, !PT ;  /* 0x0000001d1c1c7212 */ /* 0x000fe200078e3cff */
[----:B------:R-:W-:Y:S01]  /*a9f0*/  IMAD.X R29, RZ, RZ, R5, P2 ;  /* 0x000000ffff1d7224 */ /* 0x000fe200010e0605 */
[----:B------:R-:W-:Y:S01]  /*aa00*/  IADD3 R8, P0, R8, UR8, RZ ;  /* 0x0000000808087c10 */ /* 0x000fe2000ff1e0ff */
[----:B------:R-:W-:Y:S01]  /*aa10*/  IMAD.U32 R10, RZ, RZ, UR7 ;  /* 0x00000007ff0a7e24 */ /* 0x000fe2000f8e00ff */
[----:B------:R-:W-:Y:S01]  /*aa20*/  IADD3 R45, P2, R4, 0xb000, RZ ;  /* 0x0000b000042d7810 */ /* 0x000fe20007f5e0ff */
[----:B-----5:R-:W-:Y:S01]  /*aa30*/  IMAD R77, R0, R73, RZ ;  /* 0x00000049004d7224 */ /* 0x020fe200078e02ff */
[----:B------:R-:W-:Y:S01]  /*aa40*/  LOP3.LUT R24, R25, 0x380, RZ, 0xc0, !PT ;  /* 0x0000038019187812 */ /* 0x000fe200078ec0ff */
[----:B------:R-:W-:Y:S01]  /*aa50*/  ULDC.64 UR12, c[0x0][0xba0] ;  /* 0x0002e800000c7ab9 */ /* 0x000fe20000000a00 */
[----:B------:R-:W-:Y:S01]  /*aa60*/  IADD3.X R9, R9, UR9, R10, P0, !PT ;  /* 0x0000000909097c10 */ /* 0x000fe200087fe40a */
[----:B------:R-:W-:Y:S01]  /*aa70*/  ULDC.64 UR8, c[0x0][0xc88] ;  /* 0x0003220000087ab9 */ /* 0x000fe20000000a00 */
[----:B------:R-:W-:Y:S01]  /*aa80*/  LOP3.LUT R44, R45, 0x380, RZ, 0xc0, !PT ;  /* 0x000003802d2c7812 */ /* 0x000fe200078ec0ff */
[----:B------:R-:W-:Y:S01]  /*aa90*/  IMAD R6, R6, UR8, RZ ;  /* 0x0000000806067c24 */ /* 0x000fe2000f8e02ff */
[----:B------:R-:W-:Y:S01]  /*aaa0*/  SHF.R.U64 R24, R24, 0x3, RZ ;  /* 0x0000000318187819 */ /* 0x000fe200000012ff */
[----:B------:R-:W-:Y:S01]  /*aab0*/  IMAD.WIDE.U32 R8, R11, UR8, R8 ;  /* 0x000000080b087c25 */ /* 0x000fe2000f8e0008 */
[----:B------:R-:W-:-:S02]  /*aac0*/  SHF.R.U64 R44, R44, 0x3, RZ ;  /* 0x000000032c2c7819 */ /* 0x000fc400000012ff */
[----:B------:R-:W-:Y:S01]  /*aad0*/  IADD3 R13, P5, R4, 0x1000, RZ ;  /* 0x00001000040d7810 */ /* 0x000fe20007fbe0ff */
[----:B------:R-:W-:Y:S01]  /*aae0*/  IMAD R15, R11, UR9, R6 ;  /* 0x000000090b0f7c24 */ /* 0x000fe2000f8e0206 */
[----:B------:R-:W-:Y:S01]  /*aaf0*/  ULDC.64 UR8, c[0x0][0xc50] ;  /* 0x0003140000087ab9 */ /* 0x000fe20000000a00 */
[----:B------:R-:W-:Y:S01]  /*ab00*/  VIADD R6, R14, 0x8 ;  /* 0x000000080e067836 */ /* 0x000fe20000000000 */
[----:B------:R-:W-:Y:S01]  /*ab10*/  LEA R10, P0, R8, UR8, 0x2 ;  /* 0x00000008080a7c11 */ /* 0x000fe2000f8010ff */
[----:B------:R-:W-:Y:S01]  /*ab20*/  IMAD.IADD R9, R9, 0x1, R15 ;  /* 0x0000000109097824 */ /* 0x000fe200078e020f */
[----:B------:R-:W-:Y:S01]  /*ab30*/  LOP3.LUT R44, R44, R45, RZ, 0x3c, !PT ;  /* 0x0000002d2c2c7212 */ /* 0x000fe200078e3cff */
[----:B------:R-:W-:Y:S01]  /*ab40*/  IMAD.X R45, RZ, RZ, R5, P2 ;  /* 0x000000ffff2d7224 */ /* 0x000fe200010e0605 */
[----:B------:R-:W-:Y:S01]  /*ab50*/  IADD3 R17, P4, R4, 0x2000, RZ ;  /* 0x0000200004117810 */ /* 0x000fe20007f9e0ff */
[----:B------:R-:W-:Y:S01]  /*ab60*/  SHFL.IDX PT, R42, R10, RZ, 0x1c1f ;  /* 0x001c1fff0a2a7589 */ /* 0x000fe200000e0000 */
[----:B------:R-:W-:-:S02]  /*ab70*/  LEA.HI.X R8, R8, UR9, R9, 0x2, P0 ;  /* 0x0000000908087c11 */ /* 0x000fc400080f1409 */
[----:B------:R-:W-:Y:S01]  /*ab80*/  IADD3 R21, P0, R4, 0x3000, RZ ;  /* 0x0000300004157810 */ /* 0x000fe20007f1e0ff */
[----:B------:R-:W-:Y:S01]  /*ab90*/  SHFL.IDX PT, R46, R10, 0x1, 0x1c1f ;  /* 0x003c1f000a2e7f89 */ /* 0x000fe200000e0000 */
[----:B------:R-:W-:Y:S01]  /*aba0*/  LOP3.LUT R24, R24, R25, RZ, 0x3c, !PT ;  /* 0x0000001918187212 */ /* 0x000fe200078e3cff */
[----:B------:R-:W-:Y:S01]  /*abb0*/  IMAD.X R25, RZ, RZ, R5, P3 ;  /* 0x000000ffff197224 */ /* 0x000fe200018e0605 */
[----:B------:R-:W-:Y:S01]  /*abc0*/  LOP3.LUT R20, R21, 0x380, RZ, 0xc0, !PT ;  /* 0x0000038015147812 */ /* 0x000fe200078ec0ff */
[----:B------:R-:W2:Y:S01]  /*abd0*/  SHFL.IDX PT, R43, R8, RZ, 0x1c1f ;  /* 0x001c1fff082b7589 */ /* 0x000ea200000e0000 */
[----:B------:R-:W-:Y:S02]  /*abe0*/  IADD3 R41, P3, R4, 0xa000, RZ ;  /* 0x0000a00004297810 */ /* 0x000fe40007f7e0ff */
[----:B------:R-:W-:Y:S01]  /*abf0*/  SHF.R.U64 R20, R20, 0x3, RZ ;  /* 0x0000000314147819 */ /* 0x000fe200000012ff */
[----:B------:R-:W3:Y:S01]  /*ac00*/  SHFL.IDX PT, R47, R8, 0x1, 0x1c1f ;  /* 0x003c1f00082f7f89 */ /* 0x000ee200000e0000 */
[----:B------:R-:W-:-:S02]  /*ac10*/  LOP3.LUT R12, R13, 0x380, RZ, 0xc0, !PT ;  /* 0x000003800d0c7812 */ /* 0x000fc400078ec0ff */
[----:B------:R-:W-:Y:S01]  /*ac20*/  LOP3.LUT R20, R20, R21, RZ, 0x3c, !PT ;  /* 0x0000001514147212 */ /* 0x000fe200078e3cff */
[----:B------:R-:W-:Y:S01]  /*ac30*/  IMAD.X R21, RZ, RZ, R5, P0 ;  /* 0x000000ffff157224 */ /* 0x000fe200000e0605 */
[----:B------:R-:W-:Y:S02]  /*ac40*/  IADD3 R53, P0, R4, 0x9000, RZ ;  /* 0x0000900004357810 */ /* 0x000fe40007f1e0ff */
[----:B------:R-:W-:Y:S02]  /*ac50*/  LOP3.LUT R16, R17, 0x380, RZ, 0xc0, !PT ;  /* 0x0000038011107812 */ /* 0x000fe400078ec0ff */
[----:B------:R-:W-:Y:S02]  /*ac60*/  LOP3.LUT R52, R53, 0x380, RZ, 0xc0, !PT ;  /* 0x0000038035347812 */ /* 0x000fe400078ec0ff */
[----:B------:R-:W-:Y:S02]  /*ac70*/  LOP3.LUT R40, R41, 0x380, RZ, 0xc0, !PT ;  /* 0x0000038029287812 */ /* 0x000fe400078ec0ff */
[----:B------:R-:W-:-:S02]  /*ac80*/  SHF.R.U64 R52, R52, 0x3, RZ ;  /* 0x0000000334347819 */ /* 0x000fc400000012ff */
[----:B------:R-:W-:Y:S02]  /*ac90*/  SHF.R.U64 R12, R12, 0x3, RZ ;  /* 0x000000030c0c7819 */ /* 0x000fe400000012ff */
[----:B------:R-:W-:Y:S01]  /*aca0*/  LOP3.LUT R52, R52, R53, RZ, 0x3c, !PT ;  /* 0x0000003534347212 */ /* 0x000fe200078e3cff */
[----:B------:R-:W-:Y:S01]  /*acb0*/  IMAD.X R53, RZ, RZ, R5, P0 ;  /* 0x000000ffff357224 */ /* 0x000fe200000e0605 */
[----:B------:R-:W-:Y:S02]  /*acc0*/  LOP3.LUT P0, RZ, R225, 0x3, RZ, 0xc0, !PT ;  /* 0x00000003e1ff7812 */ /* 0x000fe4000780c0ff */
[----:B------:R-:W-:Y:S02]  /*acd0*/  SHF.R.U64 R16, R16, 0x3, RZ ;  /* 0x0000000310107819 */ /* 0x000fe400000012ff */
[-C--:B------:R-:W-:Y:S02]  /*ace0*/  ISETP.GE.OR P2, PT, R14, R77.reuse, P0 ;  /* 0x0000004d0e00720c */ /* 0x080fe40000746670 */
[----:B------:R-:W-:-:S02]  /*acf0*/  ISETP.GE.OR P0, PT, R6, R77, P0 ;  /* 0x0000004d0600720c */ /* 0x000fc40000706670 */
[----:B------:R-:W-:Y:S02]  /*ad00*/  SHF.R.U64 R40, R40, 0x3, RZ ;  /* 0x0000000328287819 */ /* 0x000fe400000012ff */
[----:B------:R-:W-:Y:S01]  /*ad10*/  LOP3.LUT R12, R12, R13, RZ, 0x3c, !PT ;  /* 0x0000000d0c0c7212 */ /* 0x000fe200078e3cff */
[--C-:B------:R-:W-:Y:S01]  /*ad20*/  IMAD.X R13, RZ, RZ, R5.reuse, P5 ;  /* 0x000000ffff0d7224 */ /* 0x100fe200028e0605 */
[----:B------:R-:W-:Y:S01]  /*ad30*/  LOP3.LUT R16, R16, R17, RZ, 0x3c, !PT ;  /* 0x0000001110107212 */ /* 0x000fe200078e3cff */
[----:B------:R-:W-:Y:S01]  /*ad40*/  IMAD.X R17, RZ, RZ, R5, P4 ;  /* 0x000000ffff117224 */ /* 0x000fe200020e0605 */
[C---:B------:R-:W-:Y:S02]  /*ad50*/  IADD3 R33, P6, R4.reuse, 0x6000, RZ ;  /* 0x0000600004217810 */ /* 0x040fe40007fde0ff */
[C---:B------:R-:W-:Y:S01]  /*ad60*/  IADD3 R37, P5, R4.reuse, 0x7000, RZ ;  /* 0x0000700004257810 */ /* 0x040fe20007fbe0ff */
[----:B--2---:R-:W-:Y:S01]  /*ad70*/  @!P2 ST.E desc[UR38][R42.64], R2 ;  /* 0x000000022a00a985 */ /* 0x004fe2000c101926 */
[----:B------:R-:W-:-:S02]  /*ad80*/  IADD3 R61, P4, R4, 0x8000, RZ ;  /* 0x00008000043d7810 */ /* 0x000fc40007f9e0ff */
[----:B------:R-:W-:Y:S01]  /*ad90*/  LOP3.LUT R40, R40, R41, RZ, 0x3c, !PT ;  /* 0x0000002928287212 */ /* 0x000fe200078e3cff */
[----:B---3--:R2:W-:Y:S01]  /*ada0*/  @!P0 ST.E desc[UR38][R46.64], R3 ;  /* 0x000000032e008985 */ /* 0x0085e2000c101926 */
[--C-:B------:R-:W-:Y:S01]  /*adb0*/  IMAD.X R41, RZ, RZ, R5.reuse, P3 ;  /* 0x000000ffff297224 */ /* 0x100fe200018e0605 */
[----:B------:R-:W-:Y:S02]  /*adc0*/  IADD3 R9, P3, R4, 0xf000, RZ ;  /* 0x0000f00004097810 */ /* 0x000fe40007f7e0ff */
[----:B------:R-:W-:Y:S01]  /*add0*/  LOP3.LUT R32, R33, 0x380, RZ, 0xc0, !PT ;  /* 0x0000038021207812 */ /* 0x000fe200078ec0ff */
[----:B------:R-:W-:Y:S01]  /*ade0*/  UIMAD UR7, UR11, UR12, URZ ;  /* 0x0000000c0b0772a4 */ /* 0x000fe2000f8e023f */
[----:B------:R-:W-:Y:S01]  /*adf0*/  LOP3.LUT R36, R37, 0x380, RZ, 0xc0, !PT ;  /* 0x0000038025247812 */ /* 0x000fe200078ec0ff */
[----:B------:R-:W-:Y:S01]  /*ae00*/  UIMAD.WIDE.U32 UR8, UR4, UR12, URZ ;  /* 0x0000000c040872a5 */ /* 0x000fe2000f8e003f */
[----:B------:R-:W-:Y:S01]  /*ae10*/  LOP3.LUT R60, R61, 0x380, RZ, 0xc0, !PT ;  /* 0x000003803d3c7812 */ /* 0x000fe200078ec0ff */
[----:B------:R-:W-:Y:S01]  /*ae20*/  ULDC.64 UR10, c[0x0][0xbe8] ;  /* 0x0002fa00000a7ab9 */ /* 0x000fe20000000a00 */
[----:B------:R-:W-:Y:S01]  /*ae30*/  LOP3.LUT R0, R9, 0x380, RZ, 0xc0, !PT ;  /* 0x0000038009007812 */ /* 0x000fe200078ec0ff */
[----:B------:R-:W-:Y:S01]  /*ae40*/  IMAD.X R49, RZ, RZ, R5, P3 ;  /* 0x000000ffff317224 */ /* 0x000fe200018e0605 */
[----:B--2---:R-:W2:Y:S01]  /*ae50*/  @P1 LDC R3, c[0x0][0xcec] ;  /* 0x00033b00ff031b82 */ /* 0x004ea20000000800 */
[----:B------:R-:W-:Y:S01]  /*ae60*/  SHF.R.U64 R32, R32, 0x3, RZ ;  /* 0x0000000320207819 */ /* 0x000fe200000012ff */
[----:B------:R-:W5:Y:S01]  /*ae70*/  LD.E.128 R12, desc[UR38][R12.64] ;  /* 0x000000260c0c7980 */ /* 0x000f62000c101d00 */
[----:B------:R-:W-:-:S02]  /*ae80*/  SHF.R.U64 R36, R36, 0x3, RZ ;  /* 0x0000000324247819 */ /* 0x000fc400000012ff */
[----:B------:R-:W-:Y:S01]  /*ae90*/  SHF.R.U64 R60, R60, 0x3, RZ ;  /* 0x000000033c3c7819 */ /* 0x000fe200000012ff */
[----:B------:R-:W5:Y:S01]  /*aea0*/  LD.E.128 R16, desc[UR38][R16.64] ;  /* 0x0000002610107980 */ /* 0x000f62000c101d00 */
[----:B------:R-:W-:Y:S01]  /*aeb0*/  SHF.R.U64 R0, R0, 0x3, RZ ;  /* 0x0000000300007819 */ /* 0x000fe200000012ff */
[----:B------:R-:W-:Y:S01]  /*aec0*/  UIMAD UR7, UR4, UR13, UR7 ;  /* 0x0000000d040772a4 */ /* 0x000fe2000f8e0207 */
[----:B------:R-:W-:Y:S01]  /*aed0*/  LOP3.LUT R32, R32, R33, RZ, 0x3c, !PT ;  /* 0x0000002120207212 */ /* 0x000fe200078e3cff */
[--C-:B------:R-:W-:Y:S01]  /*aee0*/  IMAD.X R33, RZ, RZ, R5.reuse, P6 ;  /* 0x000000ffff217224 */ /* 0x100fe200030e0605 */
[----:B------:R-:W-:Y:S01]  /*aef0*/  LOP3.LUT R36, R36, R37, RZ, 0x3c, !PT ;  /* 0x0000002524247212 */ /* 0x000fe200078e3cff */
[--C-:B------:R-:W-:Y:S01]  /*af00*/  IMAD.X R37, RZ, RZ, R5.reuse, P5 ;  /* 0x000000ffff257224 */ /* 0x100fe200028e0605 */
[----:B------:R-:W-:Y:S01]  /*af10*/  LOP3.LUT R60, R60, R61, RZ, 0x3c, !PT ;  /* 0x0000003d3c3c7212 */ /* 0x000fe200078e3cff */
[----:B------:R-:W-:Y:S01]  /*af20*/  IMAD.X R61, RZ, RZ, R5, P4 ;  /* 0x000000ffff3d7224 */ /* 0x000fe200020e0605 */
[C---:B------:R-:W-:Y:S01]  /*af30*/  IADD3 R69, P6, R4.reuse, 0xc000, RZ ;  /* 0x0000c00004457810 */ /* 0x040fe20007fde0ff */
[----:B------:R-:W5:Y:S01]  /*af40*/  LD.E.128 R20, desc[UR38][R20.64] ;  /* 0x0000002614147980 */ /* 0x000f62000c101d00 */
[----:B------:R-:W-:-:S02]  /*af50*/  IADD3 R65, P5, R4, 0xd000, RZ ;  /* 0x0000d00004417810 */ /* 0x000fc40007fbe0ff */
[C---:B------:R-:W-:Y:S01]  /*af60*/  IADD3 R57, P4, R4.reuse, 0xe000, RZ ;  /* 0x0000e00004397810 */ /* 0x040fe20007f9e0ff */
[----:B------:R-:W5:Y:S01]  /*af70*/  LD.E.128 R24, desc[UR38][R24.64] ;  /* 0x0000002618187980 */ /* 0x000f62000c101d00 */
[----:B------:R-:W-:Y:S02]  /*af80*/  LOP3.LUT R11, R4, 0x380, RZ, 0xc0, !PT ;  /* 0x00000380040b7812 */ /* 0x000fe400078ec0ff */
[----:B------:R-:W-:Y:S01]  /*af90*/  LOP3.LUT R48, R0, R9, RZ, 0x3c, !PT ;  /* 0x0000000900307212 */ /* 0x000fe200078e3cff */
[----:B------:R-:W-:Y:S01]  /*afa0*/  IMAD R0, R219, 0x20, R222 ;  /* 0x00000020db007824 */ /* 0x000fe200078e02de */
[----:B------:R-:W-:Y:S01]  /*afb0*/  UIADD3 UR9, UR9, UR7, URZ ;  /* 0x0000000709097290 */ /* 0x000fe2000fffe03f */
[----:B------:R-:W-:Y:S01]  /*afc0*/  LOP3.LUT R68, R69, 0x380, RZ, 0xc0, !PT ;  /* 0x0000038045447812 */ /* 0x000fe200078ec0ff */
[----:B------:R-:W-:Y:S01]  /*afd0*/  UIMAD UR4, UR14, UR10, URZ ;  /* 0x0000000a0e0472a4 */ /* 0x000fe2000f8e023f */
[----:B------:R-:W-:Y:S01]  /*afe0*/  LOP3.LUT R64, R65, 0x380, RZ, 0xc0, !PT ;  /* 0x0000038041407812 */ /* 0x000fe200078ec0ff */
[----:B------:R-:W5:Y:S01]  /*aff0*/  LD.E.128 R28, desc[UR38][R28.64] ;  /* 0x000000261c1c7980 */ /* 0x000f62000c101d00 */
[----:B------:R-:W-:-:S02]  /*b000*/  LOP3.LUT R56, R57, 0x380, RZ, 0xc0, !PT ;  /* 0x0000038039387812 */ /* 0x000fc400078ec0ff */
[----:B------:R-:W-:Y:S01]  /*b010*/  SHF.R.U64 R11, R11, 0x3, RZ ;  /* 0x000000030b0b7819 */ /* 0x000fe200000012ff */
[----:B------:R-:W-:Y:S01]  /*b020*/  VIADD R6, R0, UR60 ;  /* 0x0000003c00067c36 */ /* 0x000fe20008000000 */
[----:B------:R-:W-:Y:S01]  /*b030*/  UIMAD UR4, UR17, UR11, UR4 ;  /* 0x0000000b110472a4 */ /* 0x000fe2000f8e0204 */
[----:B------:R-:W-:Y:S01]  /*b040*/  SHF.R.U64 R68, R68, 0x3, RZ ;  /* 0x0000000344447819 */ /* 0x000fe200000012ff */
[----:B------:R-:W-:Y:S01]  /*b050*/  UIMAD.WIDE.U32 UR8, UR17, UR10, UR8 ;  /* 0x0000000a110872a5 */ /* 0x000fe2000f8e0008 */
[----:B------:R-:W-:Y:S01]  /*b060*/  SHF.R.U64 R64, R64, 0x3, RZ ;  /* 0x0000000340407819 */ /* 0x000fe200000012ff */
[----:B------:R-:W5:Y:S01]  /*b070*/  LD.E.128 R32, desc[UR38][R32.64] ;  /* 0x0000002620207980 */ /* 0x000f62000c101d00 */
[----:B------:R-:W-:Y:S01]  /*b080*/  SHF.R.U64 R56, R56, 0x3, RZ ;  /* 0x0000000338387819 */ /* 0x000fe200000012ff */
[----:B------:R-:W-:Y:S01]  /*b090*/  ULDC.64 UR10, c[0x0][0xbf0] ;  /* 0x0002fc00000a7ab9 */ /* 0x000fe20000000a00 */
[----:B------:R-:W-:Y:S01]  /*b0a0*/  LOP3.LUT R4, R11, R4, RZ, 0x3c, !PT ;  /* 0x000000040b047212 */ /* 0x000fe200078e3cff */
[----:B--2---:R-:W-:Y:S01]  /*b0b0*/  @P1 IMAD.HI.U32 R0, R6, R3, RZ ;  /* 0x0000000306001227 */ /* 0x004fe200078e00ff */
[----:B------:R-:W-:Y:S01]  /*b0c0*/  UIADD3 UR9, UR9, UR4, URZ ;  /* 0x0000000409097290 */ /* 0x000fe2000fffe03f */
[----:B------:R-:W-:Y:S01]  /*b0d0*/  LOP3.LUT R68, R68, R69, RZ, 0x3c, !PT ;  /* 0x0000004544447212 */ /* 0x000fe200078e3cff */
[----:B------:R-:W-:Y:S01]  /*b0e0*/  UIMAD UR4, UR16, UR10, URZ ;  /* 0x0000000a100472a4 */ /* 0x000fe2000f8e023f */
[----:B------:R-:W-:Y:S01]  /*b0f0*/  LOP3.LUT R64, R64, R65, RZ, 0x3c, !PT ;  /* 0x0000004140407212 */ /* 0x000fe200078e3cff */
[--C-:B------:R-:W-:Y:S01]  /*b100*/  IMAD.X R69, RZ, RZ, R5.reuse, P6 ;  /* 0x000000ffff457224 */ /* 0x100fe200030e0605 */
[----:B------:R-:W-:Y:S01]  /*b110*/  LOP3.LUT R56, R56, R57, RZ, 0x3c, !PT ;  /* 0x0000003938387212 */ /* 0x000fe200078e3cff */
[--C-:B------:R-:W-:Y:S01]  /*b120*/  IMAD.X R65, RZ, RZ, R5.reuse, P5 ;  /* 0x000000ffff417224 */ /* 0x100fe200028e0605 */
[----:B------:R2:W5:Y:S01]  /*b130*/  LD.E.128 R8, desc[UR38][R4.64] ;  /* 0x0000002604087980 */ /* 0x000562000c101d00 */
[----:B------:R-:W-:Y:S01]  /*b140*/  IMAD.X R57, RZ, RZ, R5, P4 ;  /* 0x000000ffff397224 */ /* 0x000fe200020e0605 */
[----:B------:R-:W-:-:S02]  /*b150*/  UIMAD UR4, UR15, UR11, UR4 ;  /* 0x0000000b0f0472a4 */ /* 0x000fc4000f8e0204 */
[----:B------:R-:W-:Y:S01]  /*b160*/  UIMAD.WIDE.U32 UR8, UR15, UR10, UR8 ;  /* 0x0000000a0f0872a5 */ /* 0x000fe2000f8e0008 */
[----:B------:R-:W5:Y:S02]  /*b170*/  LD.E.128 R36, desc[UR38][R36.64] ;  /* 0x0000002624247980 */ /* 0x000f64000c101d00 */
[----:B------:R-:W-:Y:S02]  /*b180*/  ULDC.64 UR10, c[0x0][0xbe0] ;  /* 0x0002f800000a7ab9 */ /* 0x000fe40000000a00 */
[----:B------:R-:W5:Y:S01]  /*b190*/  LD.E.128 R60, desc[UR38][R60.64] ;  /* 0x000000263c3c7980 */ /* 0x000f62000c101d00 */
[----:B--2---:R-:W-:Y:S01]  /*b1a0*/  IMAD.MOV.U32 R5, RZ, RZ, R6 ;  /* 0x000000ffff057224 */ /* 0x004fe200078e0006 */
[----:B0-----:R-:W-:Y:S01]  /*b1b0*/  @P1 SHF.R.U32.HI R5, RZ, R75, R0 ;  /* 0x0000004bff051219 */ /* 0x001fe20000011600 */
[----:B------:R-:W-:Y:S01]  /*b1c0*/  UIADD3 UR4, UR9, UR4, URZ ;  /* 0x0000000409047290 */ /* 0x000fe2000fffe03f */
[----:B------:R-:W5:Y:S02]  /*b1d0*/  LD.E.128 R52, desc[UR38][R52.64] ;  /* 0x0000002634347980 */ /* 0x000f64000c101d00 */
[--C-:B------:R-:W-:Y:S01]  /*b1e0*/  SHF.R.S32.HI R0, RZ, 0x1f, R5.reuse ;  /* 0x0000001fff007819 */ /* 0x100fe20000011405 */
[----:B------:R-:W-:Y:S01]  /*b1f0*/  IMAD.MOV R4, RZ, RZ, -R5 ;  /* 0x000000ffff047224 */ /* 0x000fe200078e0a05 */
[----:B------:R-:W5:Y:S01]  /*b200*/  LD.E.128 R40, desc[UR38][R40.64] ;  /* 0x0000002628287980 */ /* 0x000f62000c101d00 */
[----:B------:R-:W-:-:S02]  /*b210*/  IMAD.U32 R3, RZ, RZ, UR9 ;  /* 0x00000009ff037e24 */ /* 0x000fc4000f8e00ff */
[----:B------:R-:W-:Y:S01]  /*b220*/  IMAD R0, R0, UR10, RZ ;  /* 0x0000000a00007c24 */ /* 0x000fe2000f8e02ff */
[----:B------:R-:W5:Y:S01]  /*b230*/  LD.E.128 R44, desc[UR38][R44.64] ;  /* 0x000000262c2c7980 */ /* 0x000f62000c101d00 */
[----:B------:R-:W-:Y:S02]  /*b240*/  IMAD R73, R73, R4, R6 ;  /* 0x0000000449497224 */ /* 0x000fe400078e0206 */
        /* <DEDUP_REMOVED lines=32> */
[----:B------:R0:W2:Y:S01]  /*b450*/  SHFL.IDX PT, R79, R6, RZ, 0x181f ;  /* 0x00181fff064f7589 */ /* 0x0000a200000e0000 */
[----:B------:R-:W-:Y:S03]  /*b460*/  BSSY B1, `(.L_x_5331) ;  /* 0x0000015000017945 */ /* 0x000fe60003800000 */
[----:B------:R0:W3:Y:S01]  /*b470*/  SHFL.IDX PT, R75, R76, RZ, 0x181f ;  /* 0x00181fff4c4b7589 */ /* 0x0000e200000e0000 */
        /* <DEDUP_REMOVED lines=19> */
.L_x_5332:
[----:B------:R-:W-:Y:S05]  /*b5b0*/  BSYNC B1 ;  /* 0x0000000000017941 */ /* 0x000fea0003800000 */
.L_x_5331:
[----:B----45:R4:W0:Y:S01]  /*b5c0*/  SHFL.IDX PT, R11, R76, 0x1, 0x181f ;  /* 0x00381f004c0b7f89 */ /* 0x03082200000e0000 */
        /* <DEDUP_REMOVED lines=20> */
.L_x_5334:
[----:B------:R-:W-:Y:S05]  /*b710*/  BSYNC B1 ;  /* 0x0000000000017941 */ /* 0x000fea0003800000 */
.L_x_5333:
        /* <DEDUP_REMOVED lines=11> */
[C---:B------:R-:W-:Y:S02]  /*b7d0*/  @!P1 LEA R8, P4, R205.reuse, R5, 0x1 ;  /* 0x00000005cd089211 */ /* 0x040fe400078808ff */
        /* <DEDUP_REMOVED lines=9> */
.L_x_5336:
[----:B------:R-:W-:Y:S05]  /*b870*/  BSYNC B1 ;  /* 0x0000000000017941 */ /* 0x000fea0003800000 */
.L_x_5335:
[----:B------:R-:W-:Y:S01]  /*b880*/  VIADD R0, R78, 0x60 ;  /* 0x000000604e007836 */ /* 0x000fe20000000000 */
[----:B0-----:R0:W0:Y:S04]  /*b890*/  SHFL.IDX PT, R11, R76, 0x3, 0x181f ;  /* 0x00781f004c0b7f89 */ /* 0x00102800000e0000 */
[----:B------:R-:W-:Y:S01]  /*b8a0*/  ISETP.GE.AND P0, PT, R0, R77, PT ;  /* 0x0000004d0000720c */ /* 0x000fe20003f06270 */
[----:B------:R0:W0:-:S12]  /*b8b0*/  SHFL.IDX PT, R13, R6, 0x3, 0x181f ;  /* 0x00781f00060d7f89 */ /* 0x00001800000e0000 */
        /* <DEDUP_REMOVED lines=20> */
.L_x_5329:
[----:B------:R-:W-:Y:S01]  /*ba00*/  R2UR UR4, R220 ;  /* 0x00000000dc0472ca */ /* 0x000fe200000e0000 */
[----:B------:R-:W-:Y:S01]  /*ba10*/  ULDC.64 UR8, c[0x0][0xd00] ;  /* 0x0003400000087ab9 */ /* 0x000fe20000000a00 */
[----:B------:R-:W2:Y:S01]  /*ba20*/  LDC R13, c[0x0][0xce8] ;  /* 0x00033a00ff0d7b82 */ /* 0x000ea20000000800 */
[----:B------:R-:W-:Y:S01]  /*ba30*/  UISETP.NE.U32.AND UP0, UPT, UR8, URZ, UPT ;  /* 0x0000003f0800728c */ /* 0x000fe2000bf05070 */
[----:B------:R-:W-:-:S03]  /*ba40*/  R2UR UR7, R221 ;  /* 0x00000000dd0772ca */ /* 0x000fc600000e0000 */
[----:B------:R-:W-:-:S03]  /*ba50*/  UISETP.NE.AND.EX UP0, UPT, UR9, URZ, UPT, UP0 ;  /* 0x0000003f0900728c */ /* 0x000fc6000bf05300 */
[----:B------:R-:W-:-:S03]  /*ba60*/  ULDC.64 UR8, c[0x0][0xd00] ;  /* 0x0003400000087ab9 */ /* 0x000fc60000000a00 */
[----:B------:R-:W-:Y:S01]  /*ba70*/  UIMAD.WIDE UR8, UR4, 0x4, UR8 ;  /* 0x00000004040878a5 */ /* 0x000fe2000f8e0208 */
[----:B------:R-:W-:-:S05]  /*ba80*/  PLOP3.LUT P2, PT, PT, PT, UP0, 0x80, 0x0 ;  /* 0x000000000000781c */ /* 0x000fca0003f4f008 */
[----:B------:R-:W-:Y:S02]  /*ba90*/  IMAD.U32 R2, RZ, RZ, UR8 ;  /* 0x00000008ff027e24 */ /* 0x000fe4000f8e00ff */
[----:B------:R-:W-:Y:S01]  /*baa0*/  IMAD.U32 R3, RZ, RZ, UR9 ;  /* 0x00000009ff037e24 */ /* 0x000fe2000f8e00ff */
[----:B------:R-:W-:Y:S02]  /*bab0*/  ULDC.64 UR8, c[0x0][0xd08] ;  /* 0x0003420000087ab9 */ /* 0x000fe40000000a00 */
[----:B------:R-:W-:-:S03]  /*bac0*/  UISETP.NE.U32.AND UP1, UPT, UR8, URZ, UPT ;  /* 0x0000003f0800728c */ /* 0x000fc6000bf25070 */
[----:B------:R-:W3:Y:S01]  /*bad0*/  @P2 LDG.E R6, desc[UR38][R2.64] ;  /* 0x0000002602062981 */ /* 0x000ee2000c1e1900 */
[----:B------:R-:W-:-:S06]  /*bae0*/  UISETP.NE.AND.EX UP1, UPT, UR9, URZ, UPT, UP1 ;  /* 0x0000003f0900728c */ /* 0x000fcc000bf25310 */
[----:B------:R-:W-:-:S05]  /*baf0*/  PLOP3.LUT P3, PT, PT, PT, UP1, 0x80, 0x0 ;  /* 0x000000000000781c */ /* 0x000fca0003f6f018 */
[----:B------:R-:W-:Y:S02]  /*bb00*/  @UP1 ULDC.64 UR8, c[0x0][0xd08] ;  /* 0x0003420000081ab9 */ /* 0x000fe40000000a00 */
[----:B------:R-:W-:-:S03]  /*bb10*/  @UP1 UIMAD.WIDE UR8, UR4, 0x4, UR8 ;  /* 0x00000004040818a5 */ /* 0x000fc6000f8e0208 */
[----:B------:R-:W-:Y:S02]  /*bb20*/  ULDC UR4, c[0x0][0xb88] ;  /* 0x0002e20000047ab9 */ /* 0x000fe40000000800 */
[----:B------:R-:W-:Y:S02]  /*bb30*/  IMAD.U32 R0, RZ, RZ, UR4 ;  /* 0x00000004ff007e24 */ /* 0x000fe4000f8e00ff */
[----:B------:R-:W-:Y:S02]  /*bb40*/  IMAD.U32 R4, RZ, RZ, UR8 ;  /* 0x00000008ff047e24 */ /* 0x000fe4000f8e00ff */
[----:B------:R-:W-:-:S05]  /*bb50*/  IMAD.U32 R5, RZ, RZ, UR9 ;  /* 0x00000009ff057e24 */ /* 0x000fca000f8e00ff */
[----:B------:R4:W5:Y:S01]  /*bb60*/  @P3 LDG.E R0, desc[UR38][R4.64] ;  /* 0x0000002604003981 */ /* 0x000962000c1e1900 */
[----:B--2---:R-:W-:Y:S01]  /*bb70*/  ISETP.NE.AND P0, PT, R13, 0x1, PT ;  /* 0x000000010d00780c */ /* 0x004fe20003f05270 */
[----:B------:R-:W-:Y:S01]  /*bb80*/  UMOV UR4, URZ ;  /* 0x0000003f00047c82 */ /* 0x000fe20008000000 */
[----:B------:R-:W-:Y:S01]  /*bb90*/  USHF.R.S32.HI UR11, URZ, 0x1f, UR7 ;  /* 0x0000001f3f0b7899 */ /* 0x000fe20008011407 */
[----:B------:R-:W-:-:S10]  /*bba0*/  ISETP.GE.AND P1, PT, R234, 0x80, PT ;  /* 0x00000080ea00780c */ /* 0x000fd40003f26270 */
[----:B------:R-:W2:Y:S01]  /*bbb0*/  @P0 LDC R11, c[0x0][0xcec] ;  /* 0x00033b00ff0b0b82 */ /* 0x000ea20000000800 */
[----:B---3--:R-:W-:-:S13]  /*bbc0*/  @P2 R2UR UR4, R6 ;  /* 0x00000000060422ca */ /* 0x008fda00000e0000 */
[----:B------:R-:W-:Y:S01]  /*bbd0*/  USHF.R.S32.HI UR10, URZ, 0x1f, UR4 ;  /* 0x0000001f3f0a7899 */ /* 0x000fe20008011404 */
[----:B--2-4-:R-:W-:Y:S11]  /*bbe0*/  @P3 BRA `(.L_x_5338) ;  /* 0x0000000000103947 */ /* 0x014ff60003800000 */
[----:B------:R-:W-:Y:S05]  /*bbf0*/  @!P2 BRA `(.L_x_5338) ;  /* 0x00000000000ca947 */ /* 0x000fea0003800000 */
[----:B------:R-:W2:Y:S04]  /*bc00*/  LDG.E R5, desc[UR38][R2.64] ;  /* 0x0000002602057981 */ /* 0x000ea8000c1e1900 */
[----:B-----5:R-:W2:Y:S02]  /*bc10*/  LDG.E R0, desc[UR38][R2.64+0x4] ;  /* 0x0000042602007981 */ /* 0x020ea4000c1e1900 */
[----:B--2---:R-:W-:-:S07]  /*bc20*/  IMAD.IADD R0, R0, 0x1, -R5 ;  /* 0x0000000100007824 */ /* 0x004fce00078e0a05 */
.L_x_5338:
[----:B------:R-:W-:Y:S01]  /*bc30*/  R2UR UR8, R220 ;  /* 0x00000000dc0872ca */ /* 0x000fe200000e0000 */
[----:B------:R-:W-:Y:S01]  /*bc40*/  BSSY B1, `(.L_x_5339) ;  /* 0x000002f000017945 */ /* 0x000fe20003800000 */
[----:B------:R-:W-:-:S11]  /*bc50*/  R2UR UR7, R223 ;  /* 0x00000000df0772ca */ /* 0x000fd600000e0000 */
[----:B------:R-:W-:Y:S02]  /*bc60*/  USEL UR12, UR8, URZ, !UP0 ;  /* 0x0000003f080c7287 */ /* 0x000fe4000c000000 */
[----:B------:R-:W-:Y:S01]  /*bc70*/  USEL UR13, UR7, URZ, !UP0 ;  /* 0x0000003f070d7287 */ /* 0x000fe2000c000000 */
[----:B------:R-:W-:Y:S11]  /*bc80*/  @P1 BRA `(.L_x_5340) ;  /* 0x0000000000a81947 */ /* 0x000ff60003800000 */
[----:B------:R-:W2:Y:S01]  /*bc90*/  S2R R3, SR_TID.X ;  /* 0x0000000000037919 */ /* 0x000ea20000002100 */
[----:B------:R-:W3:Y:S01]  /*bca0*/  LDC R9, c[0x0][0xce8] ;  /* 0x00033a00ff097b82 */ /* 0x000ee20000000800 */
[----:B------:R-:W-:Y:S02]  /*bcb0*/  IMAD.U32 R4, RZ, RZ, UR60 ;  /* 0x0000003cff047e24 */ /* 0x000fe4000f8e00ff */
[----:B---3-5:R-:W-:-:S03]  /*bcc0*/  IMAD R2, R0, R9, RZ ;  /* 0x0000000900027224 */ /* 0x028fc600078e02ff */
[----:B--2---:R-:W-:-:S04]  /*bcd0*/  IADD3 R4, R4, -0x80, R3 ;  /* 0xffffff8004047810 */ /* 0x004fc80007ffe003 */
[----:B------:R-:W-:-:S13]  /*bce0*/  ISETP.GE.AND P1, PT, R4, R2, PT ;  /* 0x000000020400720c */ /* 0x000fda0003f26270 */
[----:B------:R-:W-:Y:S05]  /*bcf0*/  @P1 BRA `(.L_x_5340) ;  /* 0x00000000008c1947 */ /* 0x000fea0003800000 */
[----:B------:R-:W-:Y:S01]  /*bd00*/  ISETP.NE.AND P1, PT, R9, 0x1, PT ;  /* 0x000000010900780c */ /* 0x000fe20003f25270 */
[----:B------:R-:W-:Y:S01]  /*bd10*/  ULDC.64 UR14, c[0x0][0xc90] ;  /* 0x00032400000e7ab9 */ /* 0x000fe20000000a00 */
[----:B------:R-:W-:Y:S01]  /*bd20*/  R2UR UR16, R221 ;  /* 0x00000000dd1072ca */ /* 0x000fe200000e0000 */
[----:B------:R-:W-:Y:S01]  /*bd30*/  UIMAD UR7, UR11, UR14, URZ ;  /* 0x0000000e0b0772a4 */ /* 0x000fe2000f8e023f */
[----:B------:R-:W-:Y:S01]  /*bd40*/  IMAD.MOV.U32 R2, RZ, RZ, R4 ;  /* 0x000000ffff027224 */ /* 0x000fe200078e0004 */
[----:B------:R-:W-:Y:S01]  /*bd50*/  UMOV UR8, UR4 ;  /* 0x0000000400087c82 */ /* 0x000fe20008000000 */
[----:B------:R-:W-:-:S07]  /*bd60*/  UMOV UR9, UR10 ;  /* 0x0000000a00097c82 */ /* 0x000fce0008000000 */
[----:B------:R-:W2:Y:S02]  /*bd70*/  @P1 LDC R3, c[0x0][0xcec] ;  /* 0x00033b00ff031b82 */ /* 0x000ea40000000800 */
[----:B------:R-:W-:Y:S02]  /*bd80*/  UIMAD.WIDE.U32 UR8, UR16, UR14, UR8 ;  /* 0x0000000e100872a5 */ /* 0x000fe4000f8e0008 */
[----:B------:R-:W-:-:S03]  /*bd90*/  UIMAD UR7, UR16, UR15, UR7 ;  /* 0x0000000f100772a4 */ /* 0x000fc6000f8e0207 */
[----:B------:R-:W-:Y:S01]  /*bda0*/  ULDC.64 UR14, c[0x0][0xc98] ;  /* 0x00032600000e7ab9 */ /* 0x000fe20000000a00 */
[----:B------:R-:W3:Y:S01]  /*bdb0*/  @P1 LDC R6, c[0x0][0xcf0] ;  /* 0x00033c00ff061b82 */ /* 0x000ee20000000800 */
[----:B------:R-:W-:Y:S02]  /*bdc0*/  UIADD3 UR9, UR9, UR7, URZ ;  /* 0x0000000709097290 */ /* 0x000fe4000fffe03f */
[----:B------:R-:W-:Y:S02]  /*bdd0*/  UIMAD UR7, UR13, UR14, URZ ;  /* 0x0000000e0d0772a4 */ /* 0x000fe4000f8e023f */
[----:B------:R-:W-:Y:S02]  /*bde0*/  UIMAD.WIDE.U32 UR8, UR12, UR14, UR8 ;  /* 0x0000000e0c0872a5 */ /* 0x000fe4000f8e0008 */
[----:B------:R-:W-:-:S03]  /*bdf0*/  UIMAD UR7, UR12, UR15, UR7 ;  /* 0x0000000f0c0772a4 */ /* 0x000fc6000f8e0207 */
[----:B------:R-:W-:Y:S01]  /*be00*/  ULDC.64 UR14, c[0x0][0xc88] ;  /* 0x00032200000e7ab9 */ /* 0x000fe20000000a00 */
[----:B--2---:R-:W-:-:S05]  /*be10*/  @P1 IMAD.HI.U32 R3, R4, R3, RZ ;  /* 0x0000000304031227 */ /* 0x004fca00078e00ff */
[----:B---3--:R-:W-:Y:S01]  /*be20*/  @P1 SHF.R.U32.HI R2, RZ, R6, R3 ;  /* 0x00000006ff021219 */ /* 0x008fe20000011603 */
        /* <DEDUP_REMOVED lines=16> */
.L_x_5340:
[----:B------:R-:W-:Y:S05]  /*bf30*/  BSYNC B1 ;  /* 0x0000000000017941 */ /* 0x000fea0003800000 */
.L_x_5339:
[----:B--2---:R-:W2:Y:S01]  /*bf40*/  @P0 LDC R3, c[0x0][0xcf0] ;  /* 0x00033c00ff030b82 */ /* 0x004ea20000000800 */
[----:B------:R-:W-:Y:S01]  /*bf50*/  ULDC.64 UR14, c[0x0][0xba0] ;  /* 0x0002e800000e7ab9 */ /* 0x000fe20000000a00 */
[----:B------:R-:W-:Y:S01]  /*bf60*/  R2UR UR16, R221 ;  /* 0x00000000dd1072ca */ /* 0x000fe200000e0000 */
[----:B------:R-:W-:Y:S01]  /*bf70*/  UIMAD UR7, UR10, UR14, URZ ;  /* 0x0000000e0a0772a4 */ /* 0x000fe2000f8e023f */
[----:B------:R-:W-:Y:S01]  /*bf80*/  IMAD R2, R219, 0x20, R222 ;  /* 0x00000020db027824 */ /* 0x000fe200078e02de */
[----:B------:R-:W-:Y:S01]  /*bf90*/  UIMAD.WIDE.U32 UR8, UR4, UR14, URZ ;  /* 0x0000000e040872a5 */ /* 0x000fe2000f8e003f */
[----:B------:R-:W-:Y:S01]  /*bfa0*/  BSSY B1, `(.L_x_5341) ;  /* 0x0000040000017945 */ /* 0x000fe20003800000 */
[----:B------:R-:W-:Y:S01]  /*bfb0*/  UIMAD UR7, UR4, UR15, UR7 ;  /* 0x0000000f040772a4 */ /* 0x000fe2000f8e0207 */
[----:B------:R-:W-:Y:S02]  /*bfc0*/  VIADD R6, R2, UR60 ;  /* 0x0000003c02067c36 */ /* 0x000fe40008000000 */
        /* <DEDUP_REMOVED lines=10> */
[----:B--2---:R-:W-:Y:S01]  /*c070*/  @P0 SHF.R.U32.HI R5, RZ, R3, R2 ;  /* 0x00000003ff050219 */ /* 0x004fe20000011602 */
        /* <DEDUP_REMOVED lines=27> */
[----:B------:R2:W3:Y:S01]  /*c230*/  SHFL.IDX PT, R9, R4, RZ, 0x181f ;  /* 0x00181fff04097589 */ /* 0x0004e200000e0000 */
[-C--:B------:R-:W-:Y:S01]  /*c240*/  ISETP.GE.AND P1, PT, R0, R13.reuse, PT ;  /* 0x0000000d0000720c */ /* 0x080fe20003f26270 */
[----:B------:R-:W-:Y:S02]  /*c250*/  VIADD R0, R6, 0x40 ;  /* 0x0000004006007836 */ /* 0x000fe40000000000 */
[----:B------:R2:W4:Y:S03]  /*c260*/  SHFL.IDX PT, R3, R5, RZ, 0x181f ;  /* 0x00181fff05037589 */ /* 0x00052600000e0000 */
[----:B------:R-:W-:Y:S01]  /*c270*/  ISETP.GE.AND P0, PT, R0, R13, PT ;  /* 0x0000000d0000720c */ /* 0x000fe20003f06270 */
[----:B------:R-:W-:-:S12]  /*c280*/  @P2 BRA `(.L_x_5342) ;  /* 0x0000000000442947 */ /* 0x000fd80003800000 */
        /* <DEDUP_REMOVED lines=17> */
.L_x_5342:
[----:B------:R-:W-:Y:S05]  /*c3a0*/  BSYNC B1 ;  /* 0x0000000000017941 */ /* 0x000fea0003800000 */
.L_x_5341:
[----:B---34-:R3:W4:Y:S01]  /*c3b0*/  SHFL.IDX PT, R3, R5, 0x1, 0x181f ;  /* 0x00381f0005037f89 */ /* 0x01872200000e0000 */
        /* <DEDUP_REMOVED lines=20> */
.L_x_5344:
[----:B------:R-:W-:Y:S05]  /*c500*/  BSYNC B1 ;  /* 0x0000000000017941 */ /* 0x000fea0003800000 */
.L_x_5343:
        /* <DEDUP_REMOVED lines=21> */
.L_x_5346:
[----:B------:R-:W-:Y:S05]  /*c660*/  BSYNC B1 ;  /* 0x0000000000017941 */ /* 0x000fea0003800000 */
.L_x_5345:
[----:B------:R-:W-:Y:S01]  /*c670*/  VIADD R0, R6, 0x60 ;  /* 0x0000006006007836 */ /* 0x000fe20000000000 */
[----:B0-23--:R-:W0:Y:S04]  /*c680*/  SHFL.IDX PT, R5, R5, 0x3, 0x181f ;  /* 0x00781f0005057f89 */ /* 0x00de2800000e0000 */
[----:B------:R-:W-:Y:S01]  /*c690*/  ISETP.GE.AND P0, PT, R0, R13, PT ;  /* 0x0000000d0000720c */ /* 0x000fe20003f06270 */
[----:B----4-:R2:W3:-:S12]  /*c6a0*/  SHFL.IDX PT, R3, R4, 0x3, 0x181f ;  /* 0x00781f0004037f89 */ /* 0x0104d800000e0000 */
[----:B--2---:R-:W-:Y:S05]  /*c6b0*/  @P0 BRA `(.L_x_5337) ;  /* 0x0000000000440947 */ /* 0x004fea0003800000 */
[----:B------:R-:W-:Y:S02]  /*c6c0*/  ULDC UR4, c[0x0][0xbc8] ;  /* 0x0002f20000047ab9 */ /* 0x000fe40000000800 */
[----:B------:R-:W-:Y:S02]  /*c6d0*/  ISETP.GE.AND P3, PT, R200, UR4, PT ;  /* 0x00000004c8007c0c */ /* 0x000fe4000bf66270 */
[----:B------:R-:W-:Y:S02]  /*c6e0*/  ISETP.GE.AND P2, PT, R206, UR4, PT ;  /* 0x00000004ce007c0c */ /* 0x000fe4000bf46270 */
[----:B------:R-:W-:Y:S02]  /*c6f0*/  ISETP.GE.AND P1, PT, R205, UR4, PT ;  /* 0x00000004cd007c0c */ /* 0x000fe4000bf26270 */
[----:B------:R-:W-:-:S07]  /*c700*/  ISETP.GE.AND P0, PT, R218, UR4, PT ;  /* 0x00000004da007c0c */ /* 0x000fce000bf06270 */
[-C--:B---3--:R-:W-:Y:S02]  /*c710*/  @!P3 LEA R8, P6, R200, R3.reuse, 0x1 ;  /* 0x00000003c808b211 */ /* 0x088fe400078c08ff */
[-C--:B------:R-:W-:Y:S02]  /*c720*/  @!P2 LEA R10, P5, R206, R3.reuse, 0x1 ;  /* 0x00000003ce0aa211 */ /* 0x080fe400078a08ff */
[C---:B------:R-:W-:Y:S02]  /*c730*/  @!P1 LEA R12, P4, R205.reuse, R3, 0x1 ;  /* 0x00000003cd0c9211 */ /* 0x040fe400078808ff */
        /* <DEDUP_REMOVED lines=9> */
.L_x_5337:
[----:B------:R-:W-:Y:S05]  /*c7d0*/  BSYNC B0 ;  /* 0x0000000000007941 */ /* 0x000fea0003800000 */
.L_x_5328:
[----:B------:R-:W-:Y:S02]  /*c7e0*/  ULDC UR4, c[0x0][0xd3c] ;  /* 0x00034f0000047ab9 */ /* 0x000fe40000000800 */
[----:B------:R-:W-:-:S13]  /*c7f0*/  ISETP.GE.AND P0, PT, R7, UR4, PT ;  /* 0x0000000407007c0c */ /* 0x000fda000bf06270 */
[----:B------:R-:W-:Y:S05]  /*c800*/  @!P0 BRA `(.L_x_5347) ;  /* 0xffffff4400b48947 */ /* 0x000fea000383ffff */
[----:B------:R-:W-:Y:S05]  /*c810*/  EXIT ;  /* 0x000000000000794d */ /* 0x000fea0003800000 */
.L_x_5291:
[----:B------:R-:W-:-:S08]  /*c820*/  NOP ;  /* 0x0000000000007918 */ /* 0x000fd00000000000 */
[----:B0-----:R-:W0:-:S00]  /*c830*/  USETMAXREG.DEALLOC.CTAPOOL 0x18 ;  /* 0x00000018000079c8 */ /* 0x001e0000080e0500 */
        /* <DEDUP_REMOVED lines=16> */
.L_x_5348:
        /* <DEDUP_REMOVED lines=42> */
.L_x_5354:
        /* <DEDUP_REMOVED lines=12> */
.L_x_5353:
[----:B------:R-:W-:Y:S05]  /*cca0*/  BSYNC B0 ;  /* 0x0000000000007941 */ /* 0x000fea0003800000 */
.L_x_5352:
        /* <DEDUP_REMOVED lines=21> */
.L_x_5350:
        /* <DEDUP_REMOVED lines=18> */
[----:B------:R-:W-:-:S05]  /*cf20*/  VIADD R11, R6, 0xffffffff ;  /* 0xffffffff060b7836 */ /* 0x000fca0000000000 */
[----:B------:R2:W3:Y:S02]  /*cf30*/  SHFL.IDX PT, R16, R4, R11, 0x1f ;  /* 0x00001f0b04107589 */ /* 0x0004e400000e0000 */
.L_x_5355:
[----:B-1----:R-:W-:Y:S01]  /*cf40*/  IMAD.MOV R2, RZ, RZ, -R3 ;  /* 0x000000ffff027224 */ /* 0x002fe200078e0a03 */
[----:B--2---:R-:W-:Y:S01]  /*cf50*/  IABS R4, R8 ;  /* 0x0000000800047213 */ /* 0x004fe20000000000 */
        /* <DEDUP_REMOVED lines=17> */
[----:B------:R-:W-:-:S04]  /*d070*/  IMAD.MOV.U32 R9, RZ, RZ, R2 ;  /* 0x000000ffff097224 */ /* 0x000fc800078e0002 */
[----:B------:R-:W-:Y:S01]  /*d080*/  @!P2 IMAD.MOV R9, RZ, RZ, -R9 ;  /* 0x000000ffff09a224 */ /* 0x000fe200078e0a09 */
[----:B------:R-:W-:-:S05]  /*d090*/  @!P1 LOP3.LUT R9, RZ, R8, RZ, 0x33, !PT ;  /* 0x00000008ff099212 */ /* 0x000fca00078e33ff */
[----:B------:R-:W-:Y:S02]  /*d0a0*/  IMAD R4, R10, R9, RZ ;  /* 0x000000090a047224 */ /* 0x000fe400078e02ff */
[----:B------:R-:W-:Y:S02]  /*d0b0*/  IMAD.MOV R9, RZ, RZ, -R9 ;  /* 0x000000ffff097224 */ /* 0x000fe400078e0a09 */
[----:B------:R-:W-:Y:S02]  /*d0c0*/  IMAD.MOV R3, RZ, RZ, -R4 ;  /* 0x000000ffff037224 */ /* 0x000fe400078e0a04 */
[----:B------:R-:W-:-:S03]  /*d0d0*/  IMAD R7, R8, R9, R7 ;  /* 0x0000000908077224 */ /* 0x000fc600078e0207 */
[----:B------:R-:W-:Y:S01]  /*d0e0*/  VIADDMNMX R10, R3, UR5, R10, PT ;  /* 0x00000005030a7c46 */ /* 0x000fe2000b80010a */
[----:B------:R-:W-:Y:S01]  /*d0f0*/  IMAD.IADD R4, R7, 0x1, R4 ;  /* 0x0000000107047824 */ /* 0x000fe200078e0204 */
[----:B------:R-:W-:Y:S02]  /*d100*/  IABS R8, R7 ;  /* 0x0000000700087213 */ /* 0x000fe40000000000 */
[----:B------:R-:W-:-:S04]  /*d110*/  IABS R6, R10 ;  /* 0x0000000a00067213 */ /* 0x000fc80000000000 */
[----:B------:R-:W1:Y:S08]  /*d120*/  I2F.RP R11, R6 ;  /* 0x00000006000b7306 */ /* 0x000e700000209400 */
[----:B-1----:R-:W1:Y:S02]  /*d130*/  MUFU.RCP R11, R11 ;  /* 0x0000000b000b7308 */ /* 0x002e640000001000 */
[----:B-1----:R-:W-:-:S06]  /*d140*/  VIADD R2, R11, 0xffffffe ;  /* 0x0ffffffe0b027836 */ /* 0x002fcc0000000000 */
[----:B------:R1:W2:Y:S02]  /*d150*/  F2I.FTZ.U32.TRUNC.NTZ R3, R2 ;  /* 0x0000000200037305 */ /* 0x0002a4000021f000 */
[----:B-1----:R-:W-:Y:S02]  /*d160*/  IMAD.MOV.U32 R2, RZ, RZ, RZ ;  /* 0x000000ffff027224 */ /* 0x002fe400078e00ff */
[----:B--2---:R-:W-:-:S04]  /*d170*/  IMAD.MOV R9, RZ, RZ, -R3 ;  /* 0x000000ffff097224 */ /* 0x004fc800078e0a03 */
[----:B------:R-:W-:-:S04]  /*d180*/  IMAD R9, R9, R6, RZ ;  /* 0x0000000609097224 */ /* 0x000fc800078e02ff */
[----:B------:R-:W-:Y:S01]  /*d190*/  IMAD.HI.U32 R3, R3, R9, R2 ;  /* 0x0000000903037227 */ /* 0x000fe200078e0002 */
[-C--:B------:R-:W-:Y:S02]  /*d1a0*/  IABS R9, R10.reuse ;  /* 0x0000000a00097213 */ /* 0x080fe40000000000 */
[----:B------:R-:W-:-:S03]  /*d1b0*/  LOP3.LUT R2, R7, R10, RZ, 0x3c, !PT ;  /* 0x0000000a07027212 */ /* 0x000fc600078e3cff */
[----:B------:R-:W-:Y:S01]  /*d1c0*/  IMAD.MOV R9, RZ, RZ, -R9 ;  /* 0x000000ffff097224 */ /* 0x000fe200078e0a09 */
[----:B------:R-:W-:Y:S01]  /*d1d0*/  ISETP.GE.AND P2, PT, R2, RZ, PT ;  /* 0x000000ff0200720c */ /* 0x000fe20003f46270 */
[----:B------:R-:W-:-:S04]  /*d1e0*/  IMAD.HI.U32 R3, R3, R8, RZ ;  /* 0x0000000803037227 */ /* 0x000fc800078e00ff */
        /* <DEDUP_REMOVED lines=14> */
.L_x_5351:
[----:B------:R-:W-:Y:S02]  /*d2d0*/  IMAD.MOV.U32 R17, RZ, RZ, RZ ;  /* 0x000000ffff117224 */ /* 0x000fe400078e00ff */
[----:B------:R-:W-:Y:S02]  /*d2e0*/  IMAD.U32 R16, RZ, RZ, UR6 ;  /* 0x00000006ff107e24 */ /* 0x000fe4000f8e00ff */
[----:B------:R-:W-:-:S07]  /*d2f0*/  IMAD.MOV.U32 R18, RZ, RZ, RZ ;  /* 0x000000ffff127224 */ /* 0x000fce00078e00ff */
.L_x_5356:
[----:B------:R-:W-:-:S13]  /*d300*/  ISETP.NE.AND P0, PT, R0, RZ, PT ;  /* 0x000000ff0000720c */ /* 0x000fda0003f05270 */
[----:B------:R-:W1:Y:S01]  /*d310*/  @!P0 S2R R3, SR_CgaCtaId ;  /* 0x0000000000038919 */ /* 0x000e620000008800 */
[----:B------:R-:W-:-:S04]  /*d320*/  @!P0 MOV R0, 0x400 ;  /* 0x0000040000008802 */ /* 0x000fc80000000f00 */
[----:B-1----:R-:W-:-:S05]  /*d330*/  @!P0 LEA R0, R3, R0, 0x18 ;  /* 0x0000000003008211 */ /* 0x002fca00078ec0ff */
[----:B------:R2:W-:Y:S01]  /*d340*/  @!P0 STS.128 [R0+0x324d0], R16 ;  /* 0x0324d01000008388 */ /* 0x0005e20000000c00 */
[----:B------:R-:W-:Y:S06]  /*d350*/  BAR.ARV 0x5, 0x180 ;  /* 0x0146000000007b1d */ /* 0x000fec0000002000 */
.L_x_5349:
        /* <DEDUP_REMOVED lines=35> */
.L_x_5465:
[----:B-1----:R-:W1:Y:S02]  /*d590*/  LDC.64 R2, c[0x0][0xd88] ;  /* 0x00036200ff027b82 */ /* 0x002e640000000a00 */
        /* <DEDUP_REMOVED lines=21> */
[----:B0-----:R-:W-:Y:S01]  /*d6f0*/  IMAD.MOV.U32 R8, RZ, RZ, RZ ;  /* 0x000000ffff087224 */ /* 0x001fe200078e00ff */
        /* <DEDUP_REMOVED lines=17> */
[----:B---3--:R-:W-:-:S05]  /*d810*/  @P2 IADD3.X R7, R10, UR9, RZ, P3, !PT ;  /* 0x000000090a072c10 */ /* 0x008fca0009ffe4ff */
        /* <DEDUP_REMOVED lines=11> */
[----:B------:R-:W1:Y:S04]  /*d8d0*/  LDG.E R7, desc[UR38][R2.64] ;  /* 0x0000002602077981 */ /* 0x000e68000c1e1900 */
[----:B------:R-:W1:Y:S02]  /*d8e0*/  LDG.E R2, desc[UR38][R2.64+0x4] ;  /* 0x0000042602027981 */ /* 0x000e64000c1e1900 */
[----:B-1----:R-:W-:-:S05]  /*d8f0*/  IMAD.IADD R9, R2, 0x1, -R7 ;  /* 0x0000000102097824 */ /* 0x002fca00078e0a07 */
[----:B------:R2:W-:Y:S02]  /*d900*/  STL [R1+0x34], R9 ;  /* 0x0000340901007387 */ /* 0x0005e40000100800 */
.L_x_5358:
[----:B------:R-:W-:Y:S01]  /*d910*/  IMAD.MOV.U32 R2, RZ, RZ, R12 ;  /* 0x000000ffff027224 */ /* 0x000fe200078e000c */
[----:B------:R-:W-:Y:S01]  /*d920*/  ULDC.64 UR4, c[0x0][0xb18] ;  /* 0x0002c60000047ab9 */ /* 0x000fe20000000a00 */
[----:B-----5:R-:W-:Y:S01]  /*d930*/  IMAD.IADD R3, R8, 0x1, R0 ;  /* 0x0000000108037824 */ /* 0x020fe200078e0200 */
[----:B------:R-:W-:Y:S02]  /*d940*/  ISETP.NE.U32.AND P1, PT, RZ, UR4, PT ;  /* 0x00000004ff007c0c */ /* 0x000fe4000bf25070 */
[----:B------:R3:W-:Y:S02]  /*d950*/  STL [R1+0xc], R2 ;  /* 0x00000c0201007387 */ /* 0x0007e40000100800 */
[----:B------:R-:W-:Y:S02]  /*d960*/  ISETP.NE.AND.EX P1, PT, RZ, UR5, PT, P1 ;  /* 0x00000005ff007c0c */ /* 0x000fe4000bf25310 */
[----:B------:R3:W-:Y:S11]  /*d970*/  STL [R1+0x20], R3 ;  /* 0x0000200301007387 */ /* 0x0007f60000100800 */
[----:B---3--:R-:W-:Y:S05]  /*d980*/  @!P1 BRA `(.L_x_5359) ;  /* 0x0000000000109947 */ /* 0x008fea0003800000 */
[----:B------:R-:W-:-:S04]  /*d990*/  IADD3 R6, P0, R11, UR4, RZ ;  /* 0x000000040b067c10 */ /* 0x000fc8000ff1e0ff */
[----:B------:R-:W-:-:S05]  /*d9a0*/  IADD3.X R7, R10, UR5, RZ, P0, !PT ;  /* 0x000000050a077c10 */ /* 0x000fca00087fe4ff */
[----:B------:R3:W5:Y:S01]  /*d9b0*/  LDG.E R6, desc[UR38][R6.64] ;  /* 0x0000002606067981 */ /* 0x000762000c1e1900 */
[----:B------:R-:W-:Y:S05]  /*d9c0*/  BRA `(.L_x_5360) ;  /* 0x0000000000107947 */ /* 0x000fea0003800000 */
.L_x_5359:
[----:B------:R-:W-:Y:S05]  /*d9d0*/  @!P0 BRA `(.L_x_5360) ;  /* 0x00000000000c8947 */ /* 0x000fea0003800000 */
[----:B------:R-:W3:Y:S04]  /*d9e0*/  LDG.E R6, desc[UR38][R4.64] ;  /* 0x0000002604067981 */ /* 0x000ee8000c1e1900 */
[----:B------:R-:W3:Y:S02]  /*d9f0*/  LDG.E R4, desc[UR38][R4.64+0x4] ;  /* 0x0000042604047981 */ /* 0x000ee4000c1e1900 */
[----:B---3--:R-:W-:-:S07]  /*da00*/  IMAD.IADD R6, R4, 0x1, -R6 ;  /* 0x0000000104067824 */ /* 0x008fce00078e0a06 */
.L_x_5360:
[----:B-----5:R-:W-:Y:S01]  /*da10*/  IMAD.IADD R6, R6, 0x1, -R0 ;  /* 0x0000000106067824 */ /* 0x020fe200078e0a00 */
[----:B------:R-:W-:Y:S01]  /*da20*/  BSSY B7, `(.L_x_5361) ;  /* 0x00004ed000077945 */ /* 0x000fe20003800000 */
[----:B------:R-:W4:Y:S02]  /*da30*/  LDC R0, c[0x0][0x448] ;  /* 0x00011200ff007b82 */ /* 0x000f240000000800 */
[----:B----4-:R-:W-:Y:S01]  /*da40*/  ISETP.NE.AND P0, PT, R0, 0x1, PT ;  /* 0x000000010000780c */ /* 0x010fe20003f05270 */
[----:B------:R-:W-:-:S04]  /*da50*/  IMAD.SHL.U32 R0, R17, 0x80, RZ ;  /* 0x0000008011007824 */ /* 0x000fc800078e00ff */
[----:B------:R-:W-:-:S08]  /*da60*/  VIADD R0, R0, 0x7f ;  /* 0x0000007f00007836 */ /* 0x000fd00000000000 */
[----:B------:R-:W4:Y:S08]  /*da70*/  @P0 LDC R2, c[0x0][0x44c] ;  /* 0x00011300ff020b82 */ /* 0x000f300000000800 */
[----:B------:R-:W0:Y:S01]  /*da80*/  @P0 LDC R3, c[0x0][0x450] ;  /* 0x00011400ff030b82 */ /* 0x000e220000000800 */
[----:B----4-:R-:W-:-:S05]  /*da90*/  @P0 IMAD.HI.U32 R2, R0, R2, RZ ;  /* 0x0000000200020227 */ /* 0x010fca00078e00ff */
[----:B0-----:R-:W-:Y:S01]  /*daa0*/  @P0 SHF.R.U32.HI R0, RZ, R3, R2 ;  /* 0x00000003ff000219 */ /* 0x001fe20000011602 */
        /* <DEDUP_REMOVED lines=12> */
[----:B0-----:R-:W-:Y:S05]  /*db70*/  @P0 BRA `(.L_x_5362) ;  /* 0x0000000000440947 */ /* 0x001fea0003800000 */
[----:B------:R-:W0:Y:S02]  /*db80*/  S2R R4, SR_TID.X ;  /* 0x0000000000047919 */ /* 0x000e240000002100 */
[----:B0-----:R-:W-:-:S04]  /*db90*/  LOP3.LUT R4, R4, 0x7f, RZ, 0xc0, !PT ;  /* 0x0000007f04047812 */ /* 0x001fc800078ec0ff */
[----:B------:R-:W-:-:S13]  /*dba0*/  ISETP.NE.AND P0, PT, R4, RZ, PT ;  /* 0x000000ff0400720c */ /* 0x000fda0003f05270 */
[----:B------:R-:W-:Y:S05]  /*dbb0*/  @P0 BRA `(.L_x_5363) ;  /* 0x0000004c004c0947 */ /* 0x000fea0003800000 */
[----:B------:R-:W0:Y:S01]  /*dbc0*/  S2R R3, SR_LANEID ;  /* 0x0000000000037919 */ /* 0x000e220000000000 */
[----:B------:R-:W-:Y:S02]  /*dbd0*/  VOTEU.ANY UR4, UPT, PT ;  /* 0x0000000000047886 */ /* 0x000fe400038e0100 */
[----:B------:R-:W0:Y:S08]  /*dbe0*/  FLO.U32 R0, UR4 ;  /* 0x0000000400007d00 */ /* 0x000e3000080e0000 */
[----:B------:R-:W4:Y:S01]  /*dbf0*/  POPC R5, UR4 ;  /* 0x0000000400057d09 */ /* 0x000f220008000000 */
[----:B0-----:R-:W-:-:S02]  /*dc00*/  ISETP.EQ.U32.AND P0, PT, R0, R3, PT ;  /* 0x000000030000720c */ /* 0x001fc40003f02070 */
[----:B------:R-:W4:Y:S11]  /*dc10*/  LDC.64 R2, c[0x0][0xd60] ;  /* 0x00035800ff027b82 */ /* 0x000f360000000a00 */
[----:B----4-:R-:W4:Y:S01]  /*dc20*/  @P0 ATOMG.E.ADD.STRONG.GPU PT, R3, desc[UR38][R2.64], R5 ;  /* 0x00000005020309a8 */ /* 0x010f2200081ee1e6 */
[----:B------:R-:W0:Y:S02]  /*dc30*/  S2R R4, SR_LTMASK ;  /* 0x0000000000047919 */ /* 0x000e240000003900 */
[----:B0-----:R-:W-:-:S04]  /*dc40*/  LOP3.LUT R4, R4, UR4, RZ, 0xc0, !PT ;  /* 0x0000000404047c12 */ /* 0x001fc8000f8ec0ff */
[----:B---3--:R-:W0:Y:S01]  /*dc50*/  POPC R7, R4 ;  /* 0x0000000400077309 */ /* 0x008e220000000000 */
[----:B----4-:R-:W0:Y:S02]  /*dc60*/  SHFL.IDX PT, R0, R3, R0, 0x1f ;  /* 0x00001f0003007589 */ /* 0x010e2400000e0000 */
[----:B0-----:R-:W-:Y:S01]  /*dc70*/  IADD3 R16, R0, UR40, R7 ;  /* 0x0000002800107c10 */ /* 0x001fe2000fffe007 */
[----:B------:R-:W-:Y:S06]  /*dc80*/  BRA `(.L_x_5363) ;  /* 0x0000004c00187947 */ /* 0x000fec0003800000 */
.L_x_5362:
        /* <DEDUP_REMOVED lines=13> */
[----:B---3--:R-:W-:-:S02]  /*dd60*/  IMAD.U32 R7, RZ, RZ, UR9 ;  /* 0x00000009ff077e24 */ /* 0x008fc4000f8e00ff */
[----:B------:R-:W-:Y:S02]  /*dd70*/  IMAD.U32 R10, RZ, RZ, UR4 ;  /* 0x00000004ff0a7e24 */ /* 0x000fe4000f8e00ff */
[----:B------:R-:W-:Y:S02]  /*dd80*/  IMAD.U32 R11, RZ, RZ, UR5 ;  /* 0x00000005ff0b7e24 */ /* 0x000fe4000f8e00ff */
[----:B------:R-:W-:Y:S02]  /*dd90*/  IMAD.MOV.U32 R8, RZ, RZ, 0x70 ;  /* 0x00000070ff087424 */ /* 0x000fe400078e00ff */
[----:B------:R-:W-:Y:S02]  /*dda0*/  IMAD.MOV.U32 R12, RZ, RZ, 0x1 ;  /* 0x00000001ff0c7424 */ /* 0x000fe400078e00ff */
[----:B------:R-:W-:-:S07]  /*ddb0*/  IMAD.MOV.U32 R13, RZ, RZ, RZ ;  /* 0x000000ffff0d7224 */ /* 0x000fce00078e00ff */
[----:B------:R-:W-:-:S07]  /*ddc0*/  LEPC R20, `(.L_x_5365) ;  /* 0x000000001014794e */ /* 0x000fce0000000000 */
[----:B012---:R-:W-:Y:S05]  /*ddd0*/  CALL.ABS.NOINC R2 ;  /* 0x0000000002007343 */ /* 0x007fea0003c00000 */
.L_x_5365:
[----:B------:R-:W-:Y:S05]  /*dde0*/  BSYNC B6 ;  /* 0x0000000000067941 */ /* 0x000fea0003800000 */
.L_x_5364:
        /* <DEDUP_REMOVED lines=13> */
[----:B---3--:R-:W-:-:S02]  /*dec0*/  IMAD.U32 R7, RZ, RZ, UR9 ;  /* 0x00000009ff077e24 */ /* 0x008fc4000f8e00ff */
[----:B------:R-:W-:Y:S02]  /*ded0*/  IMAD.U32 R10, RZ, RZ, UR4 ;  /* 0x00000004ff0a7e24 */ /* 0x000fe4000f8e00ff */
[----:B------:R-:W-:Y:S02]  /*dee0*/  IMAD.U32 R11, RZ, RZ, UR5 ;  /* 0x00000005ff0b7e24 */ /* 0x000fe4000f8e00ff */
[----:B------:R-:W-:Y:S02]  /*def0*/  IMAD.MOV.U32 R8, RZ, RZ, 0x70 ;  /* 0x00000070ff087424 */ /* 0x000fe400078e00ff */
[----:B------:R-:W-:Y:S02]  /*df00*/  IMAD.MOV.U32 R12, RZ, RZ, 0x1 ;  /* 0x00000001ff0c7424 */ /* 0x000fe400078e00ff */
[----:B0-----:R-:W-:-:S07]  /*df10*/  IMAD.MOV.U32 R13, RZ, RZ, RZ ;  /* 0x000000ffff0d7224 */ /* 0x001fce00078e00ff */
[----:B------:R-:W-:-:S07]  /*df20*/  LEPC R20, `(.L_x_5368) ;  /* 0x000000001014794e */ /* 0x000fce0000000000 */
[----:B-12-4-:R-:W-:Y:S05]  /*df30*/  CALL.ABS.NOINC R2 ;  /* 0x0000000002007343 */ /* 0x016fea0003c00000 */
.L_x_5368:
        /* <DEDUP_REMOVED lines=16> */
.L_x_5367:
[----:B------:R-:W-:Y:S05]  /*e040*/  BSYNC B6 ;  /* 0x0000000000067941 */ /* 0x000fea0003800000 */
.L_x_5366:
[----:B------:R-:W4:Y:S01]  /*e050*/  LDL.LU R2, [R1] ;  /* 0x0000000001027983 */ /* 0x000f220000300800 */
[----:B------:R-:W-:-:S03]  /*e060*/  ULDC.64 UR4, c[0x0][0xaf0] ;  /* 0x0002bc0000047ab9 */ /* 0x000fc60000000a00 */
[----:B------:R-:W5:Y:S04]  /*e070*/  LDL.LU R4, [R1+0x1c] ;  /* 0x00001c0001047983 */ /* 0x000f680000300800 */
[----:B---3--:R-:W3:Y:S01]  /*e080*/  LDL R7, [R1+0xc] ;  /* 0x00000c0001077983 */ /* 0x008ee20000100800 */
[----:B------:R-:W-:-:S03]  /*e090*/  ISETP.NE.U32.AND P0, PT, RZ, UR4, PT ;  /* 0x00000004ff007c0c */ /* 0x000fc6000bf05070 */
[----:B------:R-:W2:Y:S01]  /*e0a0*/  LDL R0, [R1+0x30] ;  /* 0x0000300001007983 */ /* 0x000ea20000100800 */
[----:B------:R-:W-:-:S13]  /*e0b0*/  ISETP.NE.AND.EX P0, PT, RZ, UR5, PT, P0 ;  /* 0x00000005ff007c0c */ /* 0x000fda000bf05300 */
[----:B----4-:R-:W-:-:S04]  /*e0c0*/  @P0 IADD3 R2, P1, R2, UR4, RZ ;  /* 0x0000000402020c10 */ /* 0x010fc8000ff3e0ff */
[----:B-----5:R-:W-:Y:S01]  /*e0d0*/  @P0 IADD3.X R3, R4, UR5, RZ, P1, !PT ;  /* 0x0000000504030c10 */ /* 0x020fe20008ffe4ff */
[----:B------:R-:W-:-:S04]  /*e0e0*/  ULDC.64 UR4, c[0x0][0xb00] ;  /* 0x0002c00000047ab9 */ /* 0x000fc80000000a00 */
[----:B---3--:R0:W3:Y:S02]  /*e0f0*/  @P0 LDG.E R7, desc[UR38][R2.64] ;  /* 0x0000002602070981 */ /* 0x0080e4000c1e1900 */
[----:B0-----:R-:W0:Y:S01]  /*e100*/  LDC.64 R2, c[0x0][0x418] ;  /* 0x00010600ff027b82 */ /* 0x001e220000000a00 */
[----:B--2---:R-:W-:Y:S01]  /*e110*/  VIADD R4, R0, 0xffffffff ;  /* 0xffffffff00047836 */ /* 0x004fe20000000000 */
[----:B---3--:R-:W-:Y:S01]  /*e120*/  SHF.R.S32.HI R8, RZ, 0x1f, R7 ;  /* 0x0000001fff087819 */ /* 0x008fe20000011407 */
[----:B------:R2:W-:Y:S04]  /*e130*/  @P0 STL [R1+0xc], R7 ;  /* 0x00000c0701000387 */ /* 0x0005e80000100800 */
[----:B------:R2:W-:Y:S01]  /*e140*/  STL [R1+0x1c], R8 ;  /* 0x00001c0801007387 */ /* 0x0005e20000100800 */
[----:B0-----:R-:W-:Y:S01]  /*e150*/  LOP3.LUT P0, RZ, R2, UR4, RZ, 0xfc, !PT ;  /* 0x0000000402ff7c12 */ /* 0x001fe2000f80fcff */
[----:B------:R-:W-:-:S03]  /*e160*/  UMOV UR4, 0xffffffff ;  /* 0xffffffff00047882 */ /* 0x000fc60000000000 */
[----:B------:R-:W-:-:S04]  /*e170*/  LOP3.LUT P0, RZ, R3, UR5, RZ, 0xfc, P0 ;  /* 0x0000000503ff7c12 */ /* 0x000fc8000800fcff */
[----:B------:R-:W-:Y:S01]  /*e180*/  SEL R0, R7, RZ, !P0 ;  /* 0x000000ff07007207 */ /* 0x000fe20004000000 */
[----:B--2---:R-:W-:Y:S08]  /*e190*/  BRA.DIV UR4, `(.L_x_5369) ;  /* 0x0000005a04a07947 */ /* 0x004ff0000b800000 */
[----:B------:R-:W0:Y:S02]  /*e1a0*/  S2R R5, SR_TID.X ;  /* 0x0000000000057919 */ /* 0x000e240000002100 */
[----:B0-----:R-:W-:-:S04]  /*e1b0*/  SHF.R.U32.HI R5, RZ, 0x5, R5 ;  /* 0x00000005ff057819 */ /* 0x001fc80000011605 */
[----:B------:R-:W-:-:S05]  /*e1c0*/  LOP3.LUT R5, R5, 0x3, RZ, 0xc0, !PT ;  /* 0x0000000305057812 */ /* 0x000fca00078ec0ff */
[----:B------:R0:W2:Y:S02]  /*e1d0*/  SHFL.IDX PT, R14, R5, RZ, 0x1f ;  /* 0x00001fff050e7589 */ /* 0x0000a400000e0000 */
.L_x_5482:
        /* <DEDUP_REMOVED lines=12> */
.L_x_5485:
[----:B------:R-:W-:Y:S05]  /*e2a0*/  @!P6 BRA `(.L_x_5370) ;  /* 0x000000040014e947 */ /* 0x000fea0003800000 */
[----:B------:R-:W-:-:S04]  /*e2b0*/  ISETP.NE.U32.AND P0, PT, R2, RZ, PT ;  /* 0x000000ff0200720c */ /* 0x000fc80003f05070 */
[----:B------:R-:W-:-:S13]  /*e2c0*/  ISETP.NE.AND.EX P0, PT, R3, RZ, PT, P0 ;  /* 0x000000ff0300720c */ /* 0x000fda0003f05300 */
[----:B------:R-:W-:Y:S05]  /*e2d0*/  @!P0 BRA `(.L_x_5372) ;  /* 0x0000000000548947 */ /* 0x000fea0003800000 */
[----:B------:R-:W2:Y:S01]  /*e2e0*/  LDC R6, c[0x0][0x43c] ;  /* 0x00010f00ff067b82 */ /* 0x000ea20000000800 */
[----:B-1----:R-:W-:Y:S01]  /*e2f0*/  IMAD.MOV.U32 R9, RZ, RZ, R4 ;  /* 0x000000ffff097224 */ /* 0x002fe200078e0004 */
        /* <DEDUP_REMOVED lines=19> */
.L_x_5372:
[----:B------:R-:W3:Y:S04]  /*e430*/  LDL R7, [R1+0x4] ;  /* 0x0000040001077983 */ /* 0x000ee80000100800 */
[----:B0-2---:R-:W3:Y:S04]  /*e440*/  LDL R0, [R1+0x8] ;  /* 0x0000080001007983 */ /* 0x005ee80000100800 */
[----:B------:R-:W2:Y:S01]  /*e450*/  LDL R2, [R1+0x18] ;  /* 0x0000180001027983 */ /* 0x000ea20000100800 */
[----:B---3--:R-:W-:Y:S01]  /*e460*/  IMAD R0, R0, 0x8, R7 ;  /* 0x0000000800007824 */ /* 0x008fe200078e0207 */
[----:B--2---:R-:W-:-:S04]  /*e470*/  SHF.L.U32 R2, R2, 0x1f, RZ ;  /* 0x0000001f02027819 */ /* 0x004fc800000006ff */
[----:B------:R-:W0:Y:S02]  /*e480*/  SYNCS.PHASECHK.TRANS64.TRYWAIT P0, [R0+URZ+0x32440], R2 ;  /* 0x03244002000075a7 */ /* 0x000e24000800017f */
[----:B0-----:R-:W-:Y:S05]  /*e490*/  @!P0 BRA `(.L_x_5373) ;  /* 0x0000005800348947 */ /* 0x001fea0003800000 */
.L_x_5486:
        /* <DEDUP_REMOVED lines=11> */
.L_x_5374:
        /* <DEDUP_REMOVED lines=27> */
.L_x_5370:
[----:B0-----:R-:W3:Y:S04]  /*e700*/  LDL R0, [R1+0x4] ;  /* 0x0000040001007983 */ /* 0x001ee80000100800 */
        /* <DEDUP_REMOVED lines=16> */
[----:B0-----:R-:W-:-:S05]  /*e810*/  SHF.R.S32.HI R0, RZ, 0x1f, R18 ;  /* 0x0000001fff007819 */ /* 0x001fca0000011412 */
        /* <DEDUP_REMOVED lines=18> */
[----:B01----:R-:W-:Y:S05]  /*e940*/  CALL.ABS.NOINC R2 ;  /* 0x0000000002007343 */ /* 0x003fea0003c00000 */
.L_x_5376:
[----:B------:R-:W-:Y:S05]  /*e950*/  BSYNC B6 ;  /* 0x0000000000067941 */ /* 0x000fea0003800000 */
.L_x_5375:
[----:B------:R-:W3:Y:S01]  /*e960*/  LDL R4, [R1+0x40] ;  /* 0x0000400001047983 */ /* 0x000ee20000100800 */
[----:B------:R-:W0:Y:S01]  /*e970*/  LDC R7, c[0x0][0x448] ;  /* 0x00011200ff077b82 */ /* 0x000e220000000800 */
[----:B------:R-:W-:Y:S01]  /*e980*/  ULDC.64 UR4, c[0x0][0x298] ;  /* 0x0000a60000047ab9 */ /* 0x000fe20000000a00 */
[----:B------:R-:W-:Y:S01]  /*e990*/  ULDC.64 UR6, c[0x0][0x280] ;  /* 0x0000a00000067ab9 */ /* 0x000fe20000000a00 */
[----:B------:R-:W4:Y:S04]  /*e9a0*/  LDL R10, [R1+0x28] ;  /* 0x00002800010a7983 */ /* 0x000f280000100800 */
[----:B-1----:R-:W4:Y:S01]  /*e9b0*/  LDL R9, [R1+0x4c] ;  /* 0x00004c0001097983 */ /* 0x002f220000100800 */
[----:B--2---:R-:W1:Y:S01]  /*e9c0*/  S2R R2, SR_TID.X ;  /* 0x0000000000027919 */ /* 0x004e620000002100 */
[----:B------:R-:W2:Y:S02]  /*e9d0*/  S2R R0, SR_TID.X ;  /* 0x0000000000007919 */ /* 0x000ea40000002100 */
[----:B------:R-:W4:Y:S04]  /*e9e0*/  LDL R8, [R1+0x50] ;  /* 0x0000500001087983 */ /* 0x000f280000100800 */
[----:B------:R-:W4:Y:S01]  /*e9f0*/  LDL R6, [R1+0x38] ;  /* 0x0000380001067983 */ /* 0x000f220000100800 */
[----:B0-----:R-:W-:-:S13]  /*ea00*/  ISETP.NE.AND P0, PT, R7, 0x1, PT ;  /* 0x000000010700780c */ /* 0x001fda0003f05270 */
[----:B------:R-:W0:Y:S01]  /*ea10*/  @P0 LDC R3, c[0x0][0x450] ;  /* 0x00011400ff030b82 */ /* 0x000e220000000800 */
[----:B-1----:R-:W-:-:S04]  /*ea20*/  LOP3.LUT R2, R2, 0x7f, RZ, 0xc0, !PT ;  /* 0x0000007f02027812 */ /* 0x002fc800078ec0ff */
[----:B------:R-:W-:Y:S01]  /*ea30*/  SHF.R.U32.HI R2, RZ, 0x3, R2 ;  /* 0x00000003ff027819 */ /* 0x000fe20000011602 */
[----:B--2---:R-:W-:-:S05]  /*ea40*/  IMAD.SHL.U32 R0, R0, 0x10, RZ ;  /* 0x0000001000007824 */ /* 0x004fca00078e00ff */
[----:B------:R-:W-:Y:S02]  /*ea50*/  LOP3.LUT R0, R2, 0x70, R0, 0xf8, !PT ;  /* 0x0000007002007812 */ /* 0x000fe400078ef800 */
[----:B------:R-:W1:Y:S03]  /*ea60*/  @P0 LDC R2, c[0x0][0x44c] ;  /* 0x00011300ff020b82 */ /* 0x000e660000000800 */
[----:B------:R-:W-:-:S04]  /*ea70*/  IMAD R5, R17, 0x80, R0 ;  /* 0x0000008011057824 */ /* 0x000fc800078e0200 */
[----:B------:R-:W-:Y:S01]  /*ea80*/  IMAD.MOV.U32 R0, RZ, RZ, R5 ;  /* 0x000000ffff007224 */ /* 0x000fe200078e0005 */
[----:B------:R2:W-:Y:S01]  /*ea90*/  STL [R1+0x24], R5 ;  /* 0x0000240501007387 */ /* 0x0005e20000100800 */
[----:B-1----:R-:W-:-:S05]  /*eaa0*/  @P0 IMAD.HI.U32 R2, R5, R2, RZ ;  /* 0x0000000205020227 */ /* 0x002fca00078e00ff */
[----:B0-----:R-:W-:Y:S01]  /*eab0*/  @P0 SHF.R.U32.HI R0, RZ, R3, R2 ;  /* 0x00000003ff000219 */ /* 0x001fe20000011602 */
[----:B---3--:R-:W-:-:S04]  /*eac0*/  IMAD R2, R4, UR4, RZ ;  /* 0x0000000404027c24 */ /* 0x008fc8000f8e02ff */
[C---:B----4-:R-:W-:Y:S02]  /*ead0*/  IMAD R4, R10.reuse, UR5, R2 ;  /* 0x000000050a047c24 */ /* 0x050fe4000f8e0202 */
        /* <DEDUP_REMOVED lines=26> */
[----:B--2---:R-:W-:Y:S01]  /*ec80*/  IMAD.WIDE.U32 R4, R0, UR4, R2 ;  /* 0x0000000400047c25 */ /* 0x004fe2000f8e0002 */
        /* <DEDUP_REMOVED lines=12> */
[----:B------:R-:W-:-:S03]  /*ed50*/  IMAD R17, R17, 0x80, R8 ;  /* 0x0000008011117824 */ /* 0x000fc600078e0208 */
[----:B------:R-:W0:Y:S01]  /*ed60*/  SHFL.IDX PT, R5, R3, RZ, 0x181f ;  /* 0x00181fff03057589 */ /* 0x000e2200000e0000 */
[----:B------:R-:W-:-:S03]  /*ed70*/  VIADD R8, R17, 0x10 ;  /* 0x0000001011087836 */ /* 0x000fc60000000000 */
[----:B------:R-:W-:Y:S04]  /*ed80*/  SHFL.IDX PT, R6, R3, 0x1, 0x181f ;  /* 0x00381f0003067f89 */ /* 0x000fe800000e0000 */
[----:B------:R1:W-:Y:S01]  /*ed90*/  STL [R1+0x3c], R8 ;  /* 0x00003c0801007387 */ /* 0x0003e20000100800 */
[----:B--2---:R-:W-:-:S03]  /*eda0*/  IMAD R2, R4, R7, RZ ;  /* 0x0000000704027224 */ /* 0x004fc600078e02ff */
[----:B------:R-:W2:Y:S02]  /*edb0*/  SHFL.IDX PT, R4, R0, RZ, 0x181f ;  /* 0x00181fff00047589 */ /* 0x000ea400000e0000 */
[CC--:B------:R-:W-:Y:S02]  /*edc0*/  ISETP.GE.AND P1, PT, R17.reuse, R2.reuse, PT ;  /* 0x000000021100720c */ /* 0x0c0fe40003f26270 */
[----:B------:R-:W3:Y:S01]  /*edd0*/  SHFL.IDX PT, R7, R0, 0x1, 0x181f ;  /* 0x00381f0000077f89 */ /* 0x000ee200000e0000 */
[----:B------:R-:W-:Y:S01]  /*ede0*/  ISETP.GE.AND P2, PT, R8, R2, PT ;  /* 0x000000020800720c */ /* 0x000fe20003f46270 */
[----:B-1----:R-:W-:-:S05]  /*edf0*/  VIADD R8, R17, 0x20 ;  /* 0x0000002011087836 */ /* 0x002fca0000000000 */
[----:B------:R-:W-:Y:S04]  /*ee00*/  STL [R1+0x48], R8 ;  /* 0x0000480801007387 */ /* 0x000fe80000100800 */
[----:B0-----:R-:W-:-:S05]  /*ee10*/  @!P1 LEA R5, P3, R10, R5, 0x1 ;  /* 0x000000050a059211 */ /* 0x001fca00078608ff */
[----:B--2---:R-:W-:-:S05]  /*ee20*/  @!P1 IMAD.X R4, RZ, RZ, R4, P3 ;  /* 0x000000ffff049224 */ /* 0x004fca00018e0604 */
[----:B------:R-:W-:-:S04]  /*ee30*/  @!P1 LOP3.LUT R5, R5, R4, RZ, 0x3c, !PT ;  /* 0x0000000405059212 */ /* 0x000fc800078e3cff */
[----:B------:R-:W-:-:S04]  /*ee40*/  @!P1 LOP3.LUT R4, R5, R4, RZ, 0x3c, !PT ;  /* 0x0000000405049212 */ /* 0x000fc800078e3cff */
[----:B------:R-:W-:-:S05]  /*ee50*/  @!P1 LOP3.LUT R5, R5, R4, RZ, 0x3c, !PT ;  /* 0x0000000405059212 */ /* 0x000fca00078e3cff */
[----:B-----5:R0:W-:Y:S02]  /*ee60*/  @!P1 LDGSTS.E.BYPASS.LTC128B.128 [R9+0x18400], desc[UR38][R4.64], !P0 ;  /* 0x1840000004099fae */ /* 0x0201e4000c101d66 */
[----:B0-----:R-:W-:Y:S02]  /*ee70*/  @!P2 LEA R5, P1, R10, R6, 0x1 ;  /* 0x000000060a05a211 */ /* 0x001fe400078208ff */
        /* <DEDUP_REMOVED lines=60> */
.L_x_5503:
[----:B------:R2:W5:Y:S01]  /*f240*/  LDL R8, [R1+0x4] ;  /* 0x0000040001087983 */ /* 0x0005620000100800 */
[----:B01----:R-:W-:-:S05]  /*f250*/  VIADD R4, R17, 0x70 ;  /* 0x0000007011047836 */ /* 0x003fca0000000000 */
        /* <DEDUP_REMOVED lines=10> */
.L_x_5378:
[----:B--2---:R-:W2:Y:S01]  /*f300*/  LDL R2, [R1+0x4] ;  /* 0x0000040001027983 */ /* 0x004ea20000100800 */
        /* <DEDUP_REMOVED lines=37> */
.L_x_5380:
[----:B------:R-:W-:Y:S05]  /*f560*/  BSYNC B6 ;  /* 0x0000000000067941 */ /* 0x000fea0003800000 */
.L_x_5379:
        /* <DEDUP_REMOVED lines=134> */
.L_x_5521:
        /* <DEDUP_REMOVED lines=14> */
.L_x_5383:
[----:B------:R-:W-:Y:S05]  /*feb0*/  BSYNC B0 ;  /* 0x0000000000007941 */ /* 0x000fea0003800000 */
.L_x_5382:
[----:B------:R3:W5:Y:S01]  /*fec0*/  LDL R7, [R1+0x4] ;  /* 0x0000040001077983 */ /* 0x0007620000100800 */
[----:B------:R-:W-:Y:S01]  /*fed0*/  PLOP3.LUT P0, PT, PT, PT, PT, 0x80, 0x0 ;  /* 0x000000000000781c */ /* 0x000fe20003f0f070 */
[----:B------:R-:W-:-:S12]  /*fee0*/  NOP ;  /* 0x0000000000007918 */ /* 0x000fd80000000000 */
.L_x_5384:
        /* <DEDUP_REMOVED lines=19> */
.L_x_5522:
[----:B------:R-:W-:Y:S05]  /*10020*/  BSYNC B0 ;  /* 0x0000000000007941 */ /* 0x000fea0003800000 */
.L_x_5385:
        /* <DEDUP_REMOVED lines=16> */
.L_x_5523:
[----:B------:R-:W-:Y:S05]  /*10130*/  BSYNC B1 ;  /* 0x0000000000017941 */ /* 0x000fea0003800000 */
.L_x_5389:
        /* <DEDUP_REMOVED lines=9> */
.L_x_5392:
[----:B------:R-:W-:Y:S05]  /*101d0*/  BSYNC B1 ;  /* 0x0000000000017941 */ /* 0x000fea0003800000 */
.L_x_5391:
        /* <DEDUP_REMOVED lines=14> */
.L_x_5393:
        /* <DEDUP_REMOVED lines=16> */
.L_x_5394:
        /* <DEDUP_REMOVED lines=16> */
.L_x_5395:
        /* <DEDUP_REMOVED lines=16> */
.L_x_5396:
        /* <DEDUP_REMOVED lines=11> */
.L_x_5388:
[----:B------:R-:W-:Y:S05]  /*10670*/  BSYNC B0 ;  /* 0x0000000000007941 */ /* 0x000fea0003800000 */
.L_x_5387:
[----:B------:R-:W4:Y:S01]  /*10680*/  LDL R4, [R1+0x30] ;  /* 0x0000300001047983 */ /* 0x000f220000100800 */
[----:B------:R-:W-:Y:S01]  /*10690*/  BSSY B0, `(.L_x_5397) ;  /* 0x000020a000007945 */ /* 0x000fe20003800000 */
[----:B----4-:R-:W-:-:S13]  /*106a0*/  ISETP.GE.AND P0, PT, R4, 0x2, PT ;  /* 0x000000020400780c */ /* 0x010fda0003f06270 */
[----:B------:R-:W-:Y:S05]  /*106b0*/  @!P0 BRA `(.L_x_5398) ;  /* 0x00000020001c8947 */ /* 0x000fea0003800000 */
[C---:B------:R-:W-:Y:S01]  /*106c0*/  LOP3.LUT R0, R4.reuse, 0x1, RZ, 0xc0, !PT ;  /* 0x0000000104007812 */ /* 0x040fe200078ec0ff */
[----:B------:R-:W-:Y:S01]  /*106d0*/  VIADD R4, R4, 0xfffffffe ;  /* 0xfffffffe04047836 */ /* 0x000fe20000000000 */
[----:B------:R-:W-:Y:S02]  /*106e0*/  BSSY B2, `(.L_x_5399) ;  /* 0x00000b0000027945 */ /* 0x000fe40003800000 */
[----:B------:R-:W-:Y:S01]  /*106f0*/  ISETP.NE.U32.AND P0, PT, R0, 0x1, PT ;  /* 0x000000010000780c */ /* 0x000fe20003f05070 */
[----:B------:R-:W-:-:S12]  /*10700*/  IMAD.MOV.U32 R0, RZ, RZ, R4 ;  /* 0x000000ffff007224 */ /* 0x000fd800078e0004 */
[----:B------:R-:W-:Y:S05]  /*10710*/  @!P0 BRA `(.L_x_5400) ;  /* 0x0000000800b08947 */ /* 0x000fea0003800000 */
[----:B--2---:R-:W2:Y:S04]  /*10720*/  LDL R6, [R1+0x14] ;  /* 0x0000140001067983 */ /* 0x004ea80000100800 */
[----:B------:R-:W4:Y:S04]  /*10730*/  LDL.LU R5, [R1+0x8] ;  /* 0x0000080001057983 */ /* 0x000f280000300800 */
[----:B------:R-:W3:Y:S01]  /*10740*/  LDL.LU R8, [R1+0x18] ;  /* 0x0000180001087983 */ /* 0x000ee20000300800 */
        /* <DEDUP_REMOVED lines=15> */
[----:B-----5:R-:W2:Y:S01]  /*10840*/  LDL R7, [R1+0x1c] ;  /* 0x00001c0001077983 */ /* 0x020ea20000100800 */
        /* <DEDUP_REMOVED lines=19> */
.L_x_5403:
        /* <DEDUP_REMOVED lines=9> */
.L_x_5524:
[----:B------:R-:W-:Y:S05]  /*10a10*/  BSYNC B3 ;  /* 0x0000000000037941 */ /* 0x000fea0003800000 */
.L_x_5404:
        /* <DEDUP_REMOVED lines=9> */
.L_x_5407:
[----:B------:R-:W-:Y:S05]  /*10ab0*/  BSYNC B3 ;  /* 0x0000000000037941 */ /* 0x000fea0003800000 */
.L_x_5406:
[----:B-----5:R-:W2:Y:S04]  /*10ac0*/  LDL R7, [R1+0x4] ;  /* 0x0000040001077983 */ /* 0x020ea80000100800 */
        /* <DEDUP_REMOVED lines=13> */
.L_x_5408:
        /* <DEDUP_REMOVED lines=14> */
.L_x_5525:
[----:B------:R-:W-:Y:S05]  /*10c80*/  BSYNC B3 ;  /* 0x0000000000037941 */ /* 0x000fea0003800000 */
.L_x_5409:
        /* <DEDUP_REMOVED lines=11> */
.L_x_5412:
[----:B------:R-:W-:Y:S05]  /*10d40*/  BSYNC B3 ;  /* 0x0000000000037941 */ /* 0x000fea0003800000 */
.L_x_5411:
        /* <DEDUP_REMOVED lines=11> */
.L_x_5413:
        /* <DEDUP_REMOVED lines=16> */
.L_x_5414:
        /* <DEDUP_REMOVED lines=16> */
.L_x_5415:
        /* <DEDUP_REMOVED lines=16> */
.L_x_5416:
        /* <DEDUP_REMOVED lines=11> */
.L_x_5402:
[----:B------:R-:W-:Y:S05]  /*111b0*/  BSYNC B1 ;  /* 0x0000000000017941 */ /* 0x000fea0003800000 */
.L_x_5401:
[----:B------:R-:W2:Y:S02]  /*111c0*/  LDL.LU R5, [R1+0x30] ;  /* 0x0000300001057983 */ /* 0x000ea40000300800 */
[----:B--2---:R-:W-:-:S07]  /*111d0*/  VIADD R0, R5, 0xfffffffd ;  /* 0xfffffffd05007836 */ /* 0x004fce0000000000 */
.L_x_5400:
[----:B------:R-:W-:Y:S05]  /*111e0*/  BSYNC B2 ;  /* 0x0000000000027941 */ /* 0x000fea0003800000 */
.L_x_5399:
[----:B------:R-:W-:-:S13]  /*111f0*/  ISETP.NE.AND P0, PT, R4, RZ, PT ;  /* 0x000000ff0400720c */ /* 0x000fda0003f05270 */
[----:B------:R-:W-:Y:S05]  /*11200*/  @!P0 BRA `(.L_x_5398) ;  /* 0x0000001400488947 */ /* 0x000fea0003800000 */
.L_x_5449:
[----:B------:R-:W4:Y:S04]  /*11210*/  LDL R4, [R1+0x14] ;  /* 0x0000140001047983 */ /* 0x000f280000100800 */
[----:B------:R-:W2:Y:S04]  /*11220*/  LDL.LU R3, [R1+0x8] ;  /* 0x0000080001037983 */ /* 0x000ea80000300800 */
[----:B------:R-:W3:Y:S01]  /*11230*/  LDL.LU R2, [R1+0x18] ;  /* 0x0000180001027983 */ /* 0x000ee20000300800 */
[----:B------:R-:W-:Y:S05]  /*11240*/  YIELD ;  /* 0x0000000000007946 */ /* 0x000fea0003800000 */
[----:B------:R-:W-:Y:S01]  /*11250*/  BSSY B1, `(.L_x_5417) ;  /* 0x00000a2000017945 */ /* 0x000fe20003800000 */
[----:B----4-:R-:W-:Y:S01]  /*11260*/  LOP3.LUT P1, RZ, R4, 0x1, RZ, 0xc0, !PT ;  /* 0x0000000104ff7812 */ /* 0x010fe2000782c0ff */
[----:B--2--5:R-:W-:-:S05]  /*11270*/  VIADD R7, R3, 0x1 ;  /* 0x0000000103077836 */ /* 0x024fca0000000000 */
[----:B------:R-:W-:-:S04]  /*11280*/  ISETP.NE.AND P0, PT, R7, 0x2, PT ;  /* 0x000000020700780c */ /* 0x000fc80003f05270 */
[----:B------:R-:W-:Y:S02]  /*11290*/  SEL R6, RZ, 0x1, P0 ;  /* 0x00000001ff067807 */ /* 0x000fe40000000000 */
[----:B------:R-:W-:Y:S02]  /*112a0*/  SEL R7, R7, RZ, P0 ;  /* 0x000000ff07077207 */ /* 0x000fe40000000000 */
[----:B---3--:R-:W-:Y:S01]  /*112b0*/  LOP3.LUT R6, R2, R6, RZ, 0x3c, !PT ;  /* 0x0000000602067212 */ /* 0x008fe200078e3cff */
[----:B------:R-:W-:Y:S06]  /*112c0*/  @!P1 BRA `(.L_x_5418) ;  /* 0x0000000800689947 */ /* 0x000fec0003800000 */
[----:B------:R-:W-:Y:S01]  /*112d0*/  ULDC.64 UR4, c[0x0][0x418] ;  /* 0x0001060000047ab9 */ /* 0x000fe20000000a00 */
[----:B0-----:R-:W-:Y:S01]  /*112e0*/  IMAD.MOV.U32 R8, RZ, RZ, R0 ;  /* 0x000000ffff087224 */ /* 0x001fe200078e0000 */
        /* <DEDUP_REMOVED lines=23> */
.L_x_5419:
        /* <DEDUP_REMOVED lines=9> */
.L_x_5526:
[----:B------:R-:W-:Y:S05]  /*114f0*/  BSYNC B2 ;  /* 0x0000000000027941 */ /* 0x000fea0003800000 */
.L_x_5420:
        /* <DEDUP_REMOVED lines=9> */
.L_x_5423:
[----:B------:R-:W-:Y:S05]  /*11590*/  BSYNC B2 ;  /* 0x0000000000027941 */ /* 0x000fea0003800000 */
.L_x_5422:
        /* <DEDUP_REMOVED lines=13> */
.L_x_5424:
        /* <DEDUP_REMOVED lines=14> */
.L_x_5527:
[----:B------:R-:W-:Y:S05]  /*11750*/  BSYNC B2 ;  /* 0x0000000000027941 */ /* 0x000fea0003800000 */
.L_x_5425:
        /* <DEDUP_REMOVED lines=11> */
.L_x_5428:
[----:B------:R-:W-:Y:S05]  /*11810*/  BSYNC B2 ;  /* 0x0000000000027941 */ /* 0x000fea0003800000 */
.L_x_5427:
        /* <DEDUP_REMOVED lines=10> */
.L_x_5429:
        /* <DEDUP_REMOVED lines=16> */
.L_x_5430:
        /* <DEDUP_REMOVED lines=16> */
.L_x_5431:
        /* <DEDUP_REMOVED lines=16> */
.L_x_5432:
        /* <DEDUP_REMOVED lines=11> */
.L_x_5418:
[----:B------:R-:W-:Y:S05]  /*11c70*/  BSYNC B1 ;  /* 0x0000000000017941 */ /* 0x000fea0003800000 */
.L_x_5417:
[----:B------:R-:W2:Y:S01]  /*11c80*/  LDL R2, [R1+0x14] ;  /* 0x0000140001027983 */ /* 0x000ea20000100800 */
[----:B------:R-:W-:Y:S01]  /*11c90*/  VIADD R7, R7, 0x1 ;  /* 0x0000000107077836 */ /* 0x000fe20000000000 */
[----:B------:R-:W-:Y:S04]  /*11ca0*/  BSSY B1, `(.L_x_5433) ;  /* 0x00000a5000017945 */ /* 0x000fe80003800000 */
[----:B------:R-:W-:-:S04]  /*11cb0*/  ISETP.NE.AND P0, PT, R7, 0x2, PT ;  /* 0x000000020700780c */ /* 0x000fc80003f05270 */
[----:B0-----:R-:W-:Y:S02]  /*11cc0*/  SEL R9, R7, RZ, P0 ;  /* 0x000000ff07097207 */ /* 0x001fe40000000000 */
        /* <DEDUP_REMOVED lines=31> */
.L_x_5435:
        /* <DEDUP_REMOVED lines=9> */
.L_x_5528:
[----:B------:R-:W-:Y:S05]  /*11f50*/  BSYNC B2 ;  /* 0x0000000000027941 */ /* 0x000fea0003800000 */
.L_x_5436:
        /* <DEDUP_REMOVED lines=9> */
.L_x_5439:
[----:B------:R-:W-:Y:S05]  /*11ff0*/  BSYNC B2 ;  /* 0x0000000000027941 */ /* 0x000fea0003800000 */
.L_x_5438:
        /* <DEDUP_REMOVED lines=14> */
.L_x_5440:
        /* <DEDUP_REMOVED lines=14> */
.L_x_5529:
[----:B------:R-:W-:Y:S05]  /*121c0*/  BSYNC B2 ;  /* 0x0000000000027941 */ /* 0x000fea0003800000 */
.L_x_5441:
        /* <DEDUP_REMOVED lines=11> */
.L_x_5444:
[----:B------:R-:W-:Y:S05]  /*12280*/  BSYNC B2 ;  /* 0x0000000000027941 */ /* 0x000fea0003800000 */
.L_x_5443:
        /* <DEDUP_REMOVED lines=11> */
.L_x_5445:
        /* <DEDUP_REMOVED lines=16> */
.L_x_5446:
        /* <DEDUP_REMOVED lines=16> */
.L_x_5447:
        /* <DEDUP_REMOVED lines=16> */
.L_x_5448:
        /* <DEDUP_REMOVED lines=11> */
.L_x_5434:
[----:B------:R-:W-:Y:S05]  /*126f0*/  BSYNC B1 ;  /* 0x0000000000017941 */ /* 0x000fea0003800000 */
.L_x_5433:
[C---:B------:R-:W-:Y:S01]  /*12700*/  ISETP.GT.AND P0, PT, R0.reuse, 0x1, PT ;  /* 0x000000010000780c */ /* 0x040fe20003f04270 */
[----:B------:R-:W-:-:S12]  /*12710*/  VIADD R0, R0, 0xfffffffe ;  /* 0xfffffffe00007836 */ /* 0x000fd80000000000 */
[----:B------:R-:W-:Y:S05]  /*12720*/  @P0 BRA `(.L_x_5449) ;  /* 0xffffffe800b80947 */ /* 0x000fea000383ffff */
.L_x_5398:
[----:B------:R-:W-:Y:S05]  /*12730*/  BSYNC B0 ;  /* 0x0000000000007941 */ /* 0x000fea0003800000 */
.L_x_5397:
        /* <DEDUP_REMOVED lines=21> */
[----:B-----5:R-:W1:Y:S01]  /*12890*/  POPC R7, R6 ;  /* 0x0000000600077309 */ /* 0x020e620000000000 */
[----:B--2---:R-:W1:Y:S02]  /*128a0*/  SHFL.IDX PT, R4, R3, R4, 0x1f ;  /* 0x00001f0403047589 */ /* 0x004e6400000e0000 */
[----:B-1----:R-:W-:-:S07]  /*128b0*/  IADD3 R16, R4, UR40, R7 ;  /* 0x0000002804107c10 */ /* 0x002fce000fffe007 */
.L_x_5451:
[----:B------:R-:W-:Y:S05]  /*128c0*/  BSYNC B0 ;  /* 0x0000000000007941 */ /* 0x000fea0003800000 */
.L_x_5450:
[----:B------:R-:W-:-:S05]  /*128d0*/  SEL R0, R0, RZ, P0 ;  /* 0x000000ff00007207 */ /* 0x000fca0000000000 */
[----:B------:R2:W-:Y:S02]  /*128e0*/  STL [R1+0x8], R0 ;  /* 0x0000080001007387 */ /* 0x0005e40000100800 */
.L_x_5363:
[----:B------:R-:W-:Y:S05]  /*128f0*/  BSYNC B7 ;  /* 0x0000000000077941 */ /* 0x000fea0003800000 */
.L_x_5361:
        /* <DEDUP_REMOVED lines=13> */
.L_x_5452:
        /* <DEDUP_REMOVED lines=36> */
.L_x_5539:
[----:B------:R-:W-:Y:S02]  /*12c10*/  ULDC UR4, c[0x0][0xd38] ;  /* 0x00034e0000047ab9 */ /* 0x000fe40000000800 */
[----:B------:R-:W-:-:S04]  /*12c20*/  IMAD.U32 R4, RZ, RZ, UR4 ;  /* 0x00000004ff047e24 */ /* 0x000fc8000f8e00ff */
[----:B--2---:R-:W-:-:S04]  /*12c30*/  IMAD R16, R16, R4, RZ ;  /* 0x0000000410107224 */ /* 0x004fc800078e02ff */
[----:B------:R-:W-:-:S05]  /*12c40*/  IMAD.IADD R5, R5, 0x1, R16 ;  /* 0x0000000105057824 */ /* 0x000fca00078e0210 */
[----:B------:R-:W-:-:S13]  /*12c50*/  ISETP.GT.AND P6, PT, R5, R0, PT ;  /* 0x000000000500720c */ /* 0x000fda0003fc4270 */
[----:B------:R-:W-:Y:S05]  /*12c60*/  @P6 BRA `(.L_x_5455) ;  /* 0x00000000009c6947 */ /* 0x000fea0003800000 */
.L_x_5460:
[----:B-1----:R-:W1:Y:S01]  /*12c70*/  LDC R3, c[0x0][0xd3c] ;  /* 0x00034f00ff037b82 */ /* 0x002e620000000800 */
        /* <DEDUP_REMOVED lines=13> */
.L_x_5458:
[----:B------:R-:W-:Y:S05]  /*12d50*/  BSYNC B0 ;  /* 0x0000000000007941 */ /* 0x000fea0003800000 */
.L_x_5457:
[----:B------:R-:W-:-:S03]  /*12d60*/  UMOV UR4, 0xffffffff ;  /* 0xffffffff00047882 */ /* 0x000fc60000000000 */
[----:B------:R-:W-:Y:S05]  /*12d70*/  BRA.DIV UR4, `(.L_x_5459) ;  /* 0x0000003204007947 */ /* 0x000fea000b800000 */
[----:B-----5:R-:W1:Y:S02]  /*12d80*/  SHFL.UP PT, R14, R2, 0x1, RZ ;  /* 0x04200000020e7989 */ /* 0x020e6400000e00ff */
        /* <DEDUP_REMOVED lines=15> */
.L_x_5547:
[----:B------:R-:W-:Y:S02]  /*12e80*/  ULDC UR4, c[0x0][0xd38] ;  /* 0x00034e0000047ab9 */ /* 0x000fe40000000800 */
[----:B------:R-:W-:-:S04]  /*12e90*/  IMAD.U32 R4, RZ, RZ, UR4 ;  /* 0x00000004ff047e24 */ /* 0x000fc8000f8e00ff */
[----:B--2---:R-:W-:-:S04]  /*12ea0*/  IMAD R16, R16, R4, RZ ;  /* 0x0000000410107224 */ /* 0x004fc800078e02ff */
[----:B------:R-:W-:-:S05]  /*12eb0*/  IMAD.IADD R5, R16, 0x1, R5 ;  /* 0x0000000110057824 */ /* 0x000fca00078e0205 */
[----:B------:R-:W-:-:S13]  /*12ec0*/  ISETP.GT.AND P6, PT, R5, R0, PT ;  /* 0x000000000500720c */ /* 0x000fda0003fc4270 */
[----:B------:R-:W-:Y:S05]  /*12ed0*/  @!P6 BRA `(.L_x_5460) ;  /* 0xfffffffc0064e947 */ /* 0x000fea000383ffff */
.L_x_5455:
[----:B------:R-:W-:Y:S01]  /*12ee0*/  IMAD.IADD R16, R5, 0x1, -R16 ;  /* 0x0000000105107824 */ /* 0x000fe200078e0a10 */
[----:B------:R-:W-:-:S03]  /*12ef0*/  UMOV UR4, 0xffffffff ;  /* 0xffffffff00047882 */ /* 0x000fc60000000000 */
[----:B------:R-:W-:-:S05]  /*12f00*/  IMAD R5, R3, R4, R16 ;  /* 0x0000000403057224 */ /* 0x000fca00078e0210 */
[----:B------:R-:W-:Y:S01]  /*12f10*/  ISETP.GT.AND P6, PT, R5, R0, PT ;  /* 0x000000000500720c */ /* 0x000fe20003fc4270 */
[----:B------:R-:W-:-:S12]  /*12f20*/  BRA.DIV UR4, `(.L_x_5461) ;  /* 0x0000003204687947 */ /* 0x000fd8000b800000 */
[----:B------:R-:W-:-:S04]  /*12f30*/  VOTE.ANY R5, PT, !P6 ;  /* 0x0000000000057806 */ /* 0x000fc800070e0100 */
[----:B------:R-:W2:Y:S02]  /*12f40*/  POPC R6, R5 ;  /* 0x0000000500067309 */ /* 0x000ea40000000000 */
[----:B--2---:R2:W4:Y:S02]  /*12f50*/  SHFL.IDX PT, R17, R2, R6, 0x1f ;  /* 0x00001f0602117589 */ /* 0x00452400000e0000 */
.L_x_5551:
[----:B------:R-:W-:Y:S01]  /*12f60*/  ISETP.NE.AND P0, PT, R5, RZ, PT ;  /* 0x000000ff0500720c */ /* 0x000fe20003f05270 */
[----:B------:R-:W-:-:S12]  /*12f70*/  IMAD.MOV.U32 R5, RZ, RZ, RZ ;  /* 0x000000ffff057224 */ /* 0x000fd800078e00ff */
[----:B------:R-:W-:Y:S05]  /*12f80*/  @!P0 BRA `(.L_x_5462) ;  /* 0x0000000000148947 */ /* 0x000fea0003800000 */
[----:B------:R-:W-:Y:S01]  /*12f90*/  UMOV UR4, 0xffffffff ;  /* 0xffffffff00047882 */ /* 0x000fe20000000000 */
[----:B------:R-:W-:Y:S02]  /*12fa0*/  VIADD R12, R6, 0xffffffff ;  /* 0xffffffff060c7836 */ /* 0x000fe40000000000 */
[----:B------:R-:W-:Y:S05]  /*12fb0*/  BRA.DIV UR4, `(.L_x_5463) ;  /* 0x00000032048c7947 */ /* 0x000fea000b800000 */
[----:B-1----:R1:W0:Y:S02]  /*12fc0*/  SHFL.IDX PT, R3, R3, R12, 0x1f ;  /* 0x00001f0c03037589 */ /* 0x00222400000e0000 */
.L_x_5554:
[----:B0-----:R-:W-:-:S07]  /*12fd0*/  IMAD.MOV.U32 R5, RZ, RZ, R3 ;  /* 0x000000ffff057224 */ /* 0x001fce00078e0003 */
.L_x_5462:
[----:B-12---:R-:W1:Y:S01]  /*12fe0*/  LDC.64 R2, c[0x0][0xd90] ;  /* 0x00036400ff027b82 */ /* 0x006e620000000a00 */
[----:B------:R-:W-:-:S04]  /*12ff0*/  IMAD.IADD R19, R6, 0x1, R19 ;  /* 0x0000000106137824 */ /* 0x000fc800078e0213 */
[----:B-1----:R-:W-:-:S05]  /*13000*/  IMAD.WIDE R2, R19, 0x4, R2 ;  /* 0x0000000413027825 */ /* 0x002fca00078e0202 */
[----:B---3-5:R-:W4:Y:S01]  /*13010*/  LDG.E R7, desc[UR38][R2.64] ;  /* 0x0000002602077981 */ /* 0x028f22000c1e1900 */
[----:B------:R-:W-:-:S04]  /*13020*/  IMAD R16, R5, R4, R16 ;  /* 0x0000000405107224 */ /* 0x000fc800078e0210 */
[----:B------:R-:W-:Y:S02]  /*13030*/  IMAD.IADD R0, R0, 0x1, -R16 ;  /* 0x0000000100007824 */ /* 0x000fe400078e0a10 */
[----:B----4-:R-:W-:-:S05]  /*13040*/  IMAD R6, R17, R7, RZ ;  /* 0x0000000711067224 */ /* 0x010fca00078e02ff */
[----:B0-----:R-:W-:-:S04]  /*13050*/  IABS R8, R6 ;  /* 0x0000000600087213 */ /* 0x001fc80000000000 */
        /* <DEDUP_REMOVED lines=58> */
.L_x_5456:
[----:B------:R-:W-:Y:S01]  /*13400*/  UMOV UR4, URZ ;  /* 0x0000003f00047c82 */ /* 0x000fe20008000000 */
[----:B------:R-:W-:Y:S01]  /*13410*/  UMOV UR5, URZ ;  /* 0x0000003f00057c82 */ /* 0x000fe20008000000 */
[----:B------:R-:W-:Y:S01]  /*13420*/  ULDC UR6, c[0x0][0xd3c] ;  /* 0x00034f0000067ab9 */ /* 0x000fe20000000800 */
[----:B------:R-:W-:Y:S02]  /*13430*/  IMAD.MOV.U32 R16, RZ, RZ, R0 ;  /* 0x000000ffff107224 */ /* 0x000fe400078e0000 */
[----:B------:R-:W-:Y:S02]  /*13440*/  IMAD.U32 R17, RZ, RZ, UR4 ;  /* 0x00000004ff117e24 */ /* 0x000fe4000f8e00ff */
[----:B------:R-:W-:Y:S02]  /*13450*/  IMAD.U32 R18, RZ, RZ, UR5 ;  /* 0x00000005ff127e24 */ /* 0x000fe4000f8e00ff */
[----:B------:R-:W-:-:S07]  /*13460*/  IMAD.U32 R19, RZ, RZ, UR6 ;  /* 0x00000006ff137e24 */ /* 0x000fce000f8e00ff */
.L_x_5464:
[----:B------:R1:W2:Y:S01]  /*13470*/  LDL R3, [R1+0x4] ;  /* 0x0000040001037983 */ /* 0x0002a20000100800 */
[----:B------:R-:W4:Y:S01]  /*13480*/  S2R R0, SR_TID.X ;  /* 0x0000000000007919 */ /* 0x000f220000002100 */
[----:B------:R-:W-:Y:S05]  /*13490*/  WARPSYNC.ALL ;  /* 0x0000000000007948 */ /* 0x000fea0003800000 */
[----:B----4-:R-:W-:Y:S01]  /*134a0*/  LOP3.LUT R0, R0, 0x1f, RZ, 0xc0, !PT ;  /* 0x0000001f00007812 */ /* 0x010fe200078ec0ff */
        /* <DEDUP_REMOVED lines=8> */
.L_x_5453:
[----:B------:R-:W-:Y:S02]  /*13530*/  ULDC UR4, c[0x0][0xd3c] ;  /* 0x00034f0000047ab9 */ /* 0x000fe40000000800 */
[----:B----4-:R-:W-:-:S13]  /*13540*/  ISETP.GE.AND P0, PT, R19, UR4, PT ;  /* 0x0000000413007c0c */ /* 0x010fda000bf06270 */
[----:B------:R-:W-:Y:S05]  /*13550*/  @!P0 BRA `(.L_x_5465) ;  /* 0xffffffa0000c8947 */ /* 0x000fea000383ffff */
[----:B------:R-:W-:Y:S05]  /*13560*/  BSYNC B8 ;  /* 0x0000000000087941 */ /* 0x000fea0003800000 */
.L_x_5357:
[----:B--2---:R-:W2:Y:S01]  /*13570*/  LDL.LU R0, [R1+0x68] ;  /* 0x0000680001007983 */ /* 0x004ea20000300800 */
[----:B------:R-:W-:Y:S01]  /*13580*/  BSSY B0, `(.L_x_5466) ;  /* 0x000000b000007945 */ /* 0x000fe20003800000 */
[----:B------:R-:W4:Y:S01]  /*13590*/  S2R R5, SR_CgaCtaId ;  /* 0x0000000000057919 */ /* 0x000f220000008800 */
[----:B--2---:R-:W-:-:S05]  /*135a0*/  VIADD R0, R0, 0x1 ;  /* 0x0000000100007836 */ /* 0x004fca0000000000 */
        /* <DEDUP_REMOVED lines=8> */
.L_x_5555:
[----:B------:R-:W-:Y:S05]  /*13630*/  BSYNC B0 ;  /* 0x0000000000007941 */ /* 0x000fea0003800000 */
.L_x_5466:
[----:B------:R-:W-:-:S03]  /*13640*/  UMOV UR4, 0xffffffff ;  /* 0xffffffff00047882 */ /* 0x000fc60000000000 */
[----:B------:R-:W-:Y:S05]  /*13650*/  BRA.DIV UR4, `(.L_x_5468) ;  /* 0x0000002e04207947 */ /* 0x000fea000b800000 */
[----:B------:R-:W1:Y:S02]  /*13660*/  S2R R2, SR_TID.X ;  /* 0x0000000000027919 */ /* 0x000e640000002100 */
[----:B-1----:R-:W-:-:S04]  /*13670*/  SHF.R.U32.HI R2, RZ, 0x5, R2 ;  /* 0x00000005ff027819 */ /* 0x002fc80000011602 */
[----:B------:R-:W-:-:S05]  /*13680*/  LOP3.LUT R2, R2, 0x3, RZ, 0xc0, !PT ;  /* 0x0000000302027812 */ /* 0x000fca00078ec0ff */
[----:B------:R1:W2:Y:S02]  /*13690*/  SHFL.IDX PT, R14, R2, RZ, 0x1f ;  /* 0x00001fff020e7589 */ /* 0x0002a400000e0000 */
.L_x_5558:
[----:B--2---:R-:W-:Y:S01]  /*136a0*/  ISETP.NE.AND P0, PT, R14, RZ, PT ;  /* 0x000000ff0e00720c */ /* 0x004fe20003f05270 */
[----:B------:R-:W-:-:S12]  /*136b0*/  BSSY B0, `(.L_x_5469) ;  /* 0x0000029000007945 */ /* 0x000fd80003800000 */
[----:B------:R-:W-:Y:S05]  /*136c0*/  @P0 BRA `(.L_x_5470) ;  /* 0x00000000009c0947 */ /* 0x000fea0003800000 */
[----:B------:R-:W-:-:S03]  /*136d0*/  UMOV UR4, 0xffffffff ;  /* 0xffffffff00047882 */ /* 0x000fc60000000000 */
[----:B------:R-:W-:Y:S05]  /*136e0*/  BRA.DIV UR4, `(.L_x_5471) ;  /* 0x0000002e04307947 */ /* 0x000fea000b800000 */
[----:B------:R-:W-:-:S13]  /*136f0*/  ELECT P6, URZ, PT ;  /* 0x00000000003f782f */ /* 0x000fda00038c0000 */
.L_x_5561:
        /* <DEDUP_REMOVED lines=8> */
.L_x_5472:
[----:B0-----:R-:W2:Y:S04]  /*13780*/  LDL R3, [R1+0x8] ;  /* 0x0000080001037983 */ /* 0x001ea80000100800 */
[----:B---3-5:R-:W3:Y:S01]  /*13790*/  LDL.LU R7, [R1+0x18] ;  /* 0x0000180001077983 */ /* 0x028ee20000300800 */
        /* <DEDUP_REMOVED lines=12> */
.L_x_5562:
[----:B------:R-:W1:Y:S02]  /*13860*/  SYNCS.PHASECHK.TRANS64.TRYWAIT P0, [R7+URZ], R2 ;  /* 0x00000002070075a7 */ /* 0x000e64000800017f */
[----:B-1----:R-:W-:Y:S05]  /*13870*/  @!P0 BRA `(.L_x_5474) ;  /* 0x0000002c00008947 */ /* 0x002fea0003800000 */
.L_x_5563:
[----:B------:R-:W-:Y:S05]  /*13880*/  @!P2 BRA `(.L_x_5475) ;  /* 0x000000000004a947 */ /* 0x000fea0003800000 */
[----:B------:R-:W-:Y:S01]  /*13890*/  BPT.TRAP 0x1 ;  /* 0x000000040000795c */ /* 0x000fe20000300000 */
.L_x_5475:
[----:B------:R-:W2:Y:S01]  /*138a0*/  LDL.LU R4, [R1+0x8] ;  /* 0x0000080001047983 */ /* 0x000ea20000300800 */
[----:B------:R-:W-:-:S04]  /*138b0*/  VIADD R0, R0, 0x32460 ;  /* 0x0003246000007836 */ /* 0x000fc80000000000 */
[----:B--2---:R-:W-:-:S04]  /*138c0*/  IMAD R4, R4, 0x8, R0 ;  /* 0x0000000804047824 */ /* 0x004fc800078e0200 */
[----:B------:R-:W2:Y:S02]  /*138d0*/  SYNCS.PHASECHK.TRANS64.TRYWAIT P0, [R4+URZ], R5 ;  /* 0x00000005040075a7 */ /* 0x000ea4000800017f */
[----:B--2---:R-:W-:Y:S05]  /*138e0*/  @!P0 BRA `(.L_x_5476) ;  /* 0x0000002800f88947 */ /* 0x004fea0003800000 */
.L_x_5564:
[----:B------:R-:W-:-:S07]  /*138f0*/  IMAD R3, R3, 0x8, R0 ;  /* 0x0000000803037824 */ /* 0x000fce00078e0200 */
.L_x_5477:
[----:B---3--:R3:W4:Y:S02]  /*13900*/  SYNCS.PHASECHK.TRANS64.TRYWAIT P0, [R3+URZ], R2 ;  /* 0x00000002030075a7 */ /* 0x008724000800017f */
[----:B----4-:R-:W-:Y:S05]  /*13910*/  @!P0 NANOSLEEP.SYNCS 0x989680 ;  /* 0x009896800000895d */ /* 0x010fea0003900000 */
[----:B------:R-:W4:Y:S02]  /*13920*/  @!P0 SYNCS.PHASECHK.TRANS64 P0, [R3+URZ], R2 ;  /* 0x00000002030085a7 */ /* 0x000f24000800007f */
[----:B----4-:R-:W-:Y:S05]  /*13930*/  @!P0 BRA `(.L_x_5477) ;  /* 0xfffffffc00f08947 */ /* 0x010fea000383ffff */
.L_x_5470:
[----:B------:R-:W-:Y:S05]  /*13940*/  BSYNC B0 ;  /* 0x0000000000007941 */ /* 0x000fea0003800000 */
.L_x_5469:
[----:B------:R-:W-:Y:S05]  /*13950*/  EXIT ;  /* 0x000000000000794d */ /* 0x000fea0003800000 */
.L_x_5298:
[----:B0-----:R0:W1:Y:S02]  /*13960*/  SYNCS.PHASECHK.TRANS64.TRYWAIT P0, [R5+URZ+0x32400], R2 ;  /* 0x03240002050075a7 */ /* 0x001064000800017f */
[----:B-1----:R-:W-:Y:S05]  /*13970*/  @!P0 NANOSLEEP.SYNCS 0x989680 ;  /* 0x009896800000895d */ /* 0x002fea0003900000 */
[----:B------:R-:W1:Y:S02]  /*13980*/  @!P0 SYNCS.PHASECHK.TRANS64 P0, [R5+URZ+0x32400], R2 ;  /* 0x03240002050085a7 */ /* 0x000e64000800007f */
[----:B-1----:R-:W-:Y:S05]  /*13990*/  @!P0 BRA `(.L_x_5298) ;  /* 0xfffffffc00f08947 */ /* 0x002fea000383ffff */
[----:B------:R-:W-:Y:S05]  /*139a0*/  BRA `(.L_x_5478) ;  /* 0xfffffee000b07947 */ /* 0x000fea000383ffff */
.L_x_5302:
[----:B--2---:R2:W3:Y:S02]  /*139b0*/  SYNCS.PHASECHK.TRANS64.TRYWAIT P1, [R0+URZ+0x32430], R3 ;  /* 0x03243003000075a7 */ /* 0x0044e4000802017f */
[----:B---3--:R-:W-:Y:S05]  /*139c0*/  @!P1 NANOSLEEP.SYNCS 0x989680 ;  /* 0x009896800000995d */ /* 0x008fea0003900000 */
[----:B------:R-:W3:Y:S02]  /*139d0*/  @!P1 SYNCS.PHASECHK.TRANS64 P1, [R0+URZ+0x32430], R3 ;  /* 0x03243003000095a7 */ /* 0x000ee4000802007f */
[----:B---3--:R-:W-:Y:S05]  /*139e0*/  @!P1 BRA `(.L_x_5302) ;  /* 0xfffffffc00f09947 */ /* 0x008fea000383ffff */
[----:B------:R-:W-:Y:S05]  /*139f0*/  BRA `(.L_x_5301) ;  /* 0xfffffee000e07947 */ /* 0x000fea000383ffff */
.L_x_5303:
[----:B---3--:R3:W4:Y:S02]  /*13a00*/  SYNCS.PHASECHK.TRANS64.TRYWAIT P1, [R5+URZ+0x32410], R2 ;  /* 0x03241002050075a7 */ /* 0x008724000802017f */
[----:B----4-:R-:W-:Y:S05]  /*13a10*/  @!P1 NANOSLEEP.SYNCS 0x989680 ;  /* 0x009896800000995d */ /* 0x010fea0003900000 */
[----:B------:R-:W4:Y:S02]  /*13a20*/  @!P1 SYNCS.PHASECHK.TRANS64 P1, [R5+URZ+0x32410], R2 ;  /* 0x03241002050095a7 */ /* 0x000f24000802007f */
[----:B----4-:R-:W-:Y:S05]  /*13a30*/  @!P1 BRA `(.L_x_5303) ;  /* 0xfffffffc00f09947 */ /* 0x010fea000383ffff */
[----:B------:R-:W-:Y:S05]  /*13a40*/  BRA `(.L_x_5479) ;  /* 0xfffffee4008c7947 */ /* 0x000fea000383ffff */
.L_x_5307:
[----:B------:R0:W0:Y:S02]  /*13a50*/  SYNCS.PHASECHK.TRANS64.TRYWAIT P1, [R0+URZ+0x32450], R3 ;  /* 0x03245003000075a7 */ /* 0x000024000802017f */
[----:B0-----:R-:W-:Y:S05]  /*13a60*/  @!P1 NANOSLEEP.SYNCS 0x989680 ;  /* 0x009896800000995d */ /* 0x001fea0003900000 */
[----:B------:R-:W0:Y:S02]  /*13a70*/  @!P1 SYNCS.PHASECHK.TRANS64 P1, [R0+URZ+0x32450], R3 ;  /* 0x03245003000095a7 */ /* 0x000e24000802007f */
[----:B0-----:R-:W-:Y:S05]  /*13a80*/  @!P1 BRA `(.L_x_5307) ;  /* 0xfffffffc00f09947 */ /* 0x001fea000383ffff */
[----:B------:R-:W-:Y:S05]  /*13a90*/  BRA `(.L_x_5306) ;  /* 0xfffffee400987947 */ /* 0x000fea000383ffff */
.L_x_5312:
[----:B-1----:R-:W-:-:S04]  /*13aa0*/  IMAD.U32 R20, RZ, RZ, UR4 ;  /* 0x00000004ff147e24 */ /* 0x002fc8000f8e00ff */
[----:B------:R1:W2:Y:S03]  /*13ab0*/  SYNCS.PHASECHK.TRANS64.TRYWAIT P3, [R20+URZ+0x32430], R13 ;  /* 0x0324300d140075a7 */ /* 0x0002a6000806017f */
[----:B--2---:R-:W-:Y:S05]  /*13ac0*/  @!P3 NANOSLEEP.SYNCS 0x989680 ;  /* 0x009896800000b95d */ /* 0x004fea0003900000 */
[----:B------:R-:W2:Y:S02]  /*13ad0*/  @!P3 SYNCS.PHASECHK.TRANS64 P3, [R20+URZ+0x32430], R13 ;  /* 0x0324300d1400b5a7 */ /* 0x000ea4000806007f */
[----:B--2---:R-:W-:Y:S05]  /*13ae0*/  @!P3 BRA `(.L_x_5312) ;  /* 0xfffffffc00ecb947 */ /* 0x004fea000383ffff */
[----:B------:R-:W-:Y:S05]  /*13af0*/  BRA `(.L_x_5311) ;  /* 0xffffff0800247947 */ /* 0x000fea000383ffff */
.L_x_5316:
[----:B-1----:R-:W-:-:S04]  /*13b00*/  IMAD.U32 R20, RZ, RZ, UR4 ;  /* 0x00000004ff147e24 */ /* 0x002fc8000f8e00ff */
[----:B------:R1:W3:Y:S03]  /*13b10*/  SYNCS.PHASECHK.TRANS64.TRYWAIT P3, [R20+URZ+0x32450], R13 ;  /* 0x0324500d140075a7 */ /* 0x0002e6000806017f */
[----:B---3--:R-:W-:Y:S05]  /*13b20*/  @!P3 NANOSLEEP.SYNCS 0x989680 ;  /* 0x009896800000b95d */ /* 0x008fea0003900000 */
[----:B------:R-:W3:Y:S02]  /*13b30*/  @!P3 SYNCS.PHASECHK.TRANS64 P3, [R20+URZ+0x32450], R13 ;  /* 0x0324500d1400b5a7 */ /* 0x000ee4000806007f */
[----:B---3--:R-:W-:Y:S05]  /*13b40*/  @!P3 BRA `(.L_x_5316) ;  /* 0xfffffffc00ecb947 */ /* 0x008fea000383ffff */
[----:B------:R-:W-:Y:S05]  /*13b50*/  BRA `(.L_x_5315) ;  /* 0xffffff0800a07947 */ /* 0x000fea000383ffff */
.L_x_5322:
[----:B--2---:R-:W-:-:S04]  /*13b60*/  IMAD.U32 R20, RZ, RZ, UR4 ;  /* 0x00000004ff147e24 */ /* 0x004fc8000f8e00ff */
[----:B------:R2:W3:Y:S03]  /*13b70*/  SYNCS.PHASECHK.TRANS64.TRYWAIT P1, [R20+URZ+0x32430], R13 ;  /* 0x0324300d140075a7 */ /* 0x0004e6000802017f */
[----:B---3--:R-:W-:Y:S05]  /*13b80*/  @!P1 NANOSLEEP.SYNCS 0x989680 ;  /* 0x009896800000995d */ /* 0x008fea0003900000 */
[----:B------:R-:W3:Y:S02]  /*13b90*/  @!P1 SYNCS.PHASECHK.TRANS64 P1, [R20+URZ+0x32430], R13 ;  /* 0x0324300d140095a7 */ /* 0x000ee4000802007f */
[----:B---3--:R-:W-:Y:S05]  /*13ba0*/  @!P1 BRA `(.L_x_5322) ;  /* 0xfffffffc00ec9947 */ /* 0x008fea000383ffff */
[----:B------:R-:W-:Y:S05]  /*13bb0*/  BRA `(.L_x_5321) ;  /* 0xffffff3000847947 */ /* 0x000fea000383ffff */
.L_x_5326:
[----:B--2---:R-:W-:-:S04]  /*13bc0*/  IMAD.U32 R20, RZ, RZ, UR4 ;  /* 0x00000004ff147e24 */ /* 0x004fc8000f8e00ff */
[----:B------:R2:W4:Y:S03]  /*13bd0*/  SYNCS.PHASECHK.TRANS64.TRYWAIT P1, [R20+URZ+0x32450], R13 ;  /* 0x0324500d140075a7 */ /* 0x000526000802017f */
[----:B----4-:R-:W-:Y:S05]  /*13be0*/  @!P1 NANOSLEEP.SYNCS 0x989680 ;  /* 0x009896800000995d */ /* 0x010fea0003900000 */
[----:B------:R-:W4:Y:S02]  /*13bf0*/  @!P1 SYNCS.PHASECHK.TRANS64 P1, [R20+URZ+0x32450], R13 ;  /* 0x0324500d140095a7 */ /* 0x000f24000802007f */
[----:B----4-:R-:W-:Y:S05]  /*13c00*/  @!P1 BRA `(.L_x_5326) ;  /* 0xfffffffc00ec9947 */ /* 0x010fea000383ffff */
[----:B------:R-:W-:Y:S05]  /*13c10*/  BRA `(.L_x_5325) ;  /* 0xffffff3400007947 */ /* 0x000fea000383ffff */
.L_x_5369:
        /* <DEDUP_REMOVED lines=8> */
[----:B-1----:R-:W-:Y:S05]  /*13ca0*/  WARPSYNC.COLLECTIVE R15, `(.L_x_5481) ;  /* 0x000000000f087348 */ /* 0x002fea0003c00000 */
[----:B------:R0:W2:Y:S02]  /*13cb0*/  SHFL.IDX P6, R14, R13, R12, R11 ;  /* 0x0000000c0d0e7389 */ /* 0x0000a400000c000b */
[----:B012---:R-:W-:Y:S01]  /*13cc0*/  ENDCOLLECTIVE ;  /* 0x000000000000791b */ /* 0x007fe20003800000 */
.L_x_5481:
[----:B------:R-:W-:Y:S05]  /*13cd0*/  BSYNC B0 ;  /* 0x0000000000007941 */ /* 0x000fea0003800000 */
.L_x_5480:
[----:B------:R-:W-:Y:S05]  /*13ce0*/  BRA `(.L_x_5482) ;  /* 0xffffffa4003c7947 */ /* 0x000fea000383ffff */
.L_x_5371:
[----:B------:R-:W-:Y:S01]  /*13cf0*/  BSSY B0, `(.L_x_5483) ;  /* 0x0000006000007945 */ /* 0x000fe20003800000 */
[----:B------:R-:W-:-:S07]  /*13d00*/  IMAD.MOV.U32 R15, RZ, RZ, -0x1 ;  /* 0xffffffffff0f7424 */ /* 0x000fce00078e00ff */
[----:B01----:R-:W-:Y:S05]  /*13d10*/  WARPSYNC.COLLECTIVE R15, `(.L_x_5484) ;  /* 0x000000000f0c7348 */ /* 0x003fea0003c00000 */
[----:B------:R-:W-:Y:S02]  /*13d20*/  ELECT P6, UR62, PT ;  /* 0x00000000003e782f */ /* 0x000fe400038c0000 */
[----:B------:R-:W-:Y:S01]  /*13d30*/  MOV R14, UR62 ;  /* 0x0000003e000e7c02 */ /* 0x000fe20008000f00 */
[----:B01----:R-:W-:Y:S10]  /*13d40*/  ENDCOLLECTIVE ;  /* 0x000000000000791b */ /* 0x003ff40003800000 */
.L_x_5484:
[----:B------:R-:W-:Y:S05]  /*13d50*/  BSYNC B0 ;  /* 0x0000000000007941 */ /* 0x000fea0003800000 */
.L_x_5483:
[----:B------:R-:W-:Y:S05]  /*13d60*/  BRA `(.L_x_5485) ;  /* 0xffffffa4004c7947 */ /* 0x000fea000383ffff */
.L_x_5373:
[----:B0-----:R0:W2:Y:S02]  /*13d70*/  SYNCS.PHASECHK.TRANS64.TRYWAIT P0, [R0+URZ+0x32440], R2 ;  /* 0x03244002000075a7 */ /* 0x0010a4000800017f */
[----:B--2---:R-:W-:Y:S05]  /*13d80*/  @!P0 NANOSLEEP.SYNCS 0x989680 ;  /* 0x009896800000895d */ /* 0x004fea0003900000 */
[----:B------:R-:W2:Y:S02]  /*13d90*/  @!P0 SYNCS.PHASECHK.TRANS64 P0, [R0+URZ+0x32440], R2 ;  /* 0x03244002000085a7 */ /* 0x000ea4000800007f */
[----:B--2---:R-:W-:Y:S05]  /*13da0*/  @!P0 BRA `(.L_x_5373) ;  /* 0xfffffffc00f08947 */ /* 0x004fea000383ffff */
[----:B------:R-:W-:Y:S05]  /*13db0*/  BRA `(.L_x_5486) ;  /* 0xffffffa400b87947 */ /* 0x000fea000383ffff */
.L_x_5377:
[----:B------:R0:W5:Y:S01]  /*13dc0*/  LDL R2, [R1+0x34] ;  /* 0x0000340001027983 */ /* 0x0001620000100800 */
[----:B------:R-:W-:Y:S02]  /*13dd0*/  IMAD.MOV.U32 R13, RZ, RZ, R0 ;  /* 0x000000ffff0d7224 */ /* 0x000fe400078e0000 */
[----:B------:R-:W-:Y:S02]  /*13de0*/  IMAD.MOV.U32 R12, RZ, RZ, RZ ;  /* 0x000000ffff0c7224 */ /* 0x000fe400078e00ff */
[----:B------:R-:W-:Y:S02]  /*13df0*/  IMAD.MOV.U32 R11, RZ, RZ, 0x181f ;  /* 0x0000181fff0b7424 */ /* 0x000fe400078e00ff */
[----:B------:R-:W-:Y:S02]  /*13e00*/  IMAD.MOV.U32 R15, RZ, RZ, -0x1 ;  /* 0xffffffffff0f7424 */ /* 0x000fe400078e00ff */
[----:B0-----:R-:W-:-:S07]  /*13e10*/  IMAD R17, R17, 0x80, R8 ;  /* 0x0000008011117824 */ /* 0x001fce00078e0208 */
[----:B-----5:R-:W-:Y:S05]  /*13e20*/  WARPSYNC.COLLECTIVE R15, `(.L_x_5487) ;  /* 0x000000000f087348 */ /* 0x020fea0003c00000 */
[----:B------:R0:W1:Y:S02]  /*13e30*/  SHFL.IDX P6, R14, R13, R12, R11 ;  /* 0x0000000c0d0e7389 */ /* 0x00006400000c000b */
[----:B01---5:R-:W-:Y:S01]  /*13e40*/  ENDCOLLECTIVE ;  /* 0x000000000000791b */ /* 0x023fe20003800000 */
.L_x_5487:
[----:B------:R-:W-:-:S05]  /*13e50*/  VIADD R8, R17, 0x10 ;  /* 0x0000001011087836 */ /* 0x000fca0000000000 */
[----:B------:R0:W-:Y:S01]  /*13e60*/  STL [R1+0x3c], R8 ;  /* 0x00003c0801007387 */ /* 0x0001e20000100800 */
[----:B------:R-:W-:Y:S02]  /*13e70*/  IMAD.MOV.U32 R13, RZ, RZ, R3 ;  /* 0x000000ffff0d7224 */ /* 0x000fe400078e0003 */
[----:B------:R-:W-:-:S07]  /*13e80*/  IMAD.MOV.U32 R4, RZ, RZ, R14 ;  /* 0x000000ffff047224 */ /* 0x000fce00078e000e */
[----:B0-----:R-:W-:Y:S05]  /*13e90*/  WARPSYNC.COLLECTIVE R15, `(.L_x_5488) ;  /* 0x000000000f087348 */ /* 0x001fea0003c00000 */
[----:B------:R1:W2:Y:S02]  /*13ea0*/  SHFL.IDX P6, R14, R13, R12, R11 ;  /* 0x0000000c0d0e7389 */ /* 0x0002a400000c000b */
[----:B012---:R-:W-:Y:S01]  /*13eb0*/  ENDCOLLECTIVE ;  /* 0x000000000000791b */ /* 0x007fe20003800000 */
.L_x_5488:
[----:B------:R-:W-:Y:S02]  /*13ec0*/  IMAD.MOV.U32 R13, RZ, RZ, R0 ;  /* 0x000000ffff0d7224 */ /* 0x000fe400078e0000 */
[----:B------:R-:W-:Y:S02]  /*13ed0*/  IMAD.MOV.U32 R12, RZ, RZ, 0x1 ;  /* 0x00000001ff0c7424 */ /* 0x000fe400078e00ff */
[----:B------:R-:W-:-:S07]  /*13ee0*/  IMAD.MOV.U32 R5, RZ, RZ, R14 ;  /* 0x000000ffff057224 */ /* 0x000fce00078e000e */
[----:B------:R-:W-:Y:S05]  /*13ef0*/  WARPSYNC.COLLECTIVE R15, `(.L_x_5489) ;  /* 0x000000000f087348 */ /* 0x000fea0003c00000 */
[----:B------:R0:W1:Y:S02]  /*13f00*/  SHFL.IDX P6, R14, R13, R12, R11 ;  /* 0x0000000c0d0e7389 */ /* 0x00006400000c000b */
[----:B01----:R-:W-:Y:S01]  /*13f10*/  ENDCOLLECTIVE ;  /* 0x000000000000791b */ /* 0x003fe20003800000 */
.L_x_5489:
[----:B------:R-:W-:Y:S02]  /*13f20*/  IMAD.MOV.U32 R13, RZ, RZ, R3 ;  /* 0x000000ffff0d7224 */ /* 0x000fe400078e0003 */
[----:B------:R-:W-:Y:S02]  /*13f30*/  IMAD R2, R2, R7, RZ ;  /* 0x0000000702027224 */ /* 0x000fe400078e02ff */
[----:B------:R-:W-:-:S07]  /*13f40*/  IMAD.MOV.U32 R7, RZ, RZ, R14 ;  /* 0x000000ffff077224 */ /* 0x000fce00078e000e */
[----:B------:R-:W-:Y:S05]  /*13f50*/  WARPSYNC.COLLECTIVE R15, `(.L_x_5490) ;  /* 0x000000000f087348 */ /* 0x000fea0003c00000 */
[----:B------:R0:W1:Y:S02]  /*13f60*/  SHFL.IDX P6, R14, R13, R12, R11 ;  /* 0x0000000c0d0e7389 */ /* 0x00006400000c000b */
[----:B01----:R-:W-:Y:S01]  /*13f70*/  ENDCOLLECTIVE ;  /* 0x000000000000791b */ /* 0x003fe20003800000 */
.L_x_5490:
        /* <DEDUP_REMOVED lines=13> */
.L_x_5491:
        /* <DEDUP_REMOVED lines=12> */
.L_x_5492:
        /* <DEDUP_REMOVED lines=17> */
.L_x_5493:
        /* <DEDUP_REMOVED lines=10> */
.L_x_5494:
        /* <DEDUP_REMOVED lines=13> */
.L_x_5495:
        /* <DEDUP_REMOVED lines=10> */
.L_x_5496:
        /* <DEDUP_REMOVED lines=13> */
.L_x_5497:
        /* <DEDUP_REMOVED lines=10> */
.L_x_5498:
        /* <DEDUP_REMOVED lines=13> */
.L_x_5499:
        /* <DEDUP_REMOVED lines=10> */
.L_x_5500:
        /* <DEDUP_REMOVED lines=11> */
.L_x_5501:
        /* <DEDUP_REMOVED lines=10> */
.L_x_5502:
[----:B------:R-:W-:Y:S01]  /*14860*/  @!PT LDS RZ, [RZ] ;  /* 0x00000000fffff984 */ /* 0x000fe20000000800 */
[----:B------:R-:W-:Y:S01]  /*14870*/  @!PT LDS RZ, [RZ] ;  /* 0x00000000fffff984 */ /* 0x000fe20000000800 */
[----:B------:R-:W-:Y:S01]  /*14880*/  @!PT LDS RZ, [RZ] ;  /* 0x00000000fffff984 */ /* 0x000fe20000000800 */
[----:B------:R1:W-:Y:S01]  /*14890*/  @!P1 LDGSTS.E.BYPASS.LTC128B.128 [R9+0x1b400], desc[UR38][R4.64], !P0 ;  /* 0x1b40000004099fae */ /* 0x0003e2000c101d66 */
[----:B------:R-:W-:Y:S01]  /*148a0*/  IMAD.MOV.U32 R3, RZ, RZ, R14 ;  /* 0x000000ffff037224 */ /* 0x000fe200078e000e */
[----:B------:R-:W-:Y:S06]  /*148b0*/  BRA `(.L_x_5503) ;  /* 0xffffffa800607947 */ /* 0x000fec000383ffff */
.L_x_5381:
        /* <DEDUP_REMOVED lines=35> */
.L_x_5505:
[----:B------:R-:W-:Y:S05]  /*14af0*/  BSYNC B0 ;  /* 0x0000000000007941 */ /* 0x000fea0003800000 */
.L_x_5504:
        /* <DEDUP_REMOVED lines=12> */
.L_x_5506:
        /* <DEDUP_REMOVED lines=14> */
.L_x_5507:
[----:B------:R-:W-:-:S04]  /*14ca0*/  @!P5 LOP3.LUT R2, R3, R2, RZ, 0x3c, !PT ;  /* 0x000000020302d212 */ /* 0x000fc800078e3cff */
[----:B------:R-:W-:Y:S01]  /*14cb0*/  @!P5 LOP3.LUT R3, R3, R2, RZ, 0x3c, !PT ;  /* 0x000000020303d212 */ /* 0x000fe200078e3cff */
[----:B------:R-:W-:Y:S02]  /*14cc0*/  IMAD.MOV.U32 R13, RZ, RZ, R4 ;  /* 0x000000ffff0d7224 */ /* 0x000fe400078e0004 */
[----:B------:R-:W-:-:S07]  /*14cd0*/  IMAD.MOV.U32 R6, RZ, RZ, R14 ;  /* 0x000000ffff067224 */ /* 0x000fce00078e000e */
[----:B------:R-:W-:Y:S05]  /*14ce0*/  WARPSYNC.COLLECTIVE R15, `(.L_x_5508) ;  /* 0x000000000f087348 */ /* 0x000fea0003c00000 */
[----:B------:R0:W1:Y:S02]  /*14cf0*/  SHFL.IDX P6, R14, R13, R12, R11 ;  /* 0x0000000c0d0e7389 */ /* 0x00006400000c000b */
[----:B01----:R-:W-:Y:S01]  /*14d00*/  ENDCOLLECTIVE ;  /* 0x000000000000791b */ /* 0x003fe20003800000 */
.L_x_5508:
        /* <DEDUP_REMOVED lines=17> */
.L_x_5509:
        /* <DEDUP_REMOVED lines=12> */
.L_x_5510:
        /* <DEDUP_REMOVED lines=12> */
.L_x_5511:
        /* <DEDUP_REMOVED lines=12> */
.L_x_5512:
        /* <DEDUP_REMOVED lines=12> */
.L_x_5513:
        /* <DEDUP_REMOVED lines=12> */
.L_x_5514:
        /* <DEDUP_REMOVED lines=12> */
.L_x_5515:
        /* <DEDUP_REMOVED lines=11> */
.L_x_5516:
        /* <DEDUP_REMOVED lines=16> */
.L_x_5517:
[----:B------:R-:W-:Y:S02]  /*15450*/  IMAD.MOV.U32 R13, RZ, RZ, R4 ;  /* 0x000000ffff0d7224 */ /* 0x000fe400078e0004 */
[----:B------:R-:W-:-:S07]  /*15460*/  IMAD.MOV.U32 R6, RZ, RZ, R14 ;  /* 0x000000ffff067224 */ /* 0x000fce00078e000e */
[----:B------:R-:W-:Y:S05]  /*15470*/  WARPSYNC.COLLECTIVE R15, `(.L_x_5518) ;  /* 0x000000000f087348 */ /* 0x000fea0003c00000 */
[----:B------:R0:W1:Y:S02]  /*15480*/  SHFL.IDX P6, R14, R13, R12, R11 ;  /* 0x0000000c0d0e7389 */ /* 0x00006400000c000b */
[----:B01----:R-:W-:Y:S01]  /*15490*/  ENDCOLLECTIVE ;  /* 0x000000000000791b */ /* 0x003fe20003800000 */
.L_x_5518:
[----:B------:R-:W-:Y:S02]  /*154a0*/  IMAD.MOV.U32 R13, RZ, RZ, R0 ;  /* 0x000000ffff0d7224 */ /* 0x000fe400078e0000 */
[----:B------:R-:W-:Y:S02]  /*154b0*/  IMAD.MOV.U32 R12, RZ, RZ, 0x7 ;  /* 0x00000007ff0c7424 */ /* 0x000fe400078e00ff */
[----:B------:R-:W-:-:S07]  /*154c0*/  IMAD.MOV.U32 R2, RZ, RZ, R14 ;  /* 0x000000ffff027224 */ /* 0x000fce00078e000e */
[----:B------:R-:W-:Y:S05]  /*154d0*/  WARPSYNC.COLLECTIVE R15, `(.L_x_5519) ;  /* 0x000000000f087348 */ /* 0x000fea0003c00000 */
[----:B------:R0:W1:Y:S02]  /*154e0*/  SHFL.IDX P6, R14, R13, R12, R11 ;  /* 0x0000000c0d0e7389 */ /* 0x00006400000c000b */
[----:B01----:R-:W-:Y:S01]  /*154f0*/  ENDCOLLECTIVE ;  /* 0x000000000000791b */ /* 0x003fe20003800000 */
.L_x_5519:
        /* <DEDUP_REMOVED lines=14> */
.L_x_5520:
[----:B------:R-:W-:Y:S01]  /*155e0*/  IMAD.MOV.U32 R2, RZ, RZ, R14 ;  /* 0x000000ffff027224 */ /* 0x000fe200078e000e */
[----:B------:R-:W-:Y:S06]  /*155f0*/  BRA `(.L_x_5521) ;  /* 0xffffffa400f47947 */ /* 0x000fec000383ffff */
.L_x_5386:
[----:B0-----:R-:W4:Y:S02]  /*15600*/  LDL R2, [R1+0x4] ;  /* 0x0000040001027983 */ /* 0x001f240000100800 */
[----:B----4-:R0:W1:Y:S02]  /*15610*/  SYNCS.PHASECHK.TRANS64.TRYWAIT P0, [R2+URZ+0x32420], R0 ;  /* 0x03242000020075a7 */ /* 0x010064000800017f */
[----:B-1----:R-:W-:Y:S05]  /*15620*/  @!P0 NANOSLEEP.SYNCS 0x989680 ;  /* 0x009896800000895d */ /* 0x002fea0003900000 */
[----:B------:R-:W1:Y:S02]  /*15630*/  @!P0 SYNCS.PHASECHK.TRANS64 P0, [R2+URZ+0x32420], R0 ;  /* 0x03242000020085a7 */ /* 0x000e64000800007f */
[----:B-1----:R-:W-:Y:S05]  /*15640*/  @!P0 BRA `(.L_x_5386) ;  /* 0xfffffffc00ec8947 */ /* 0x002fea000383ffff */
[----:B------:R-:W-:Y:S05]  /*15650*/  BRA `(.L_x_5522) ;  /* 0xffffffa800707947 */ /* 0x000fea000383ffff */
.L_x_5390:
[----:B0-----:R0:W1:Y:S02]  /*15660*/  SYNCS.PHASECHK.TRANS64.TRYWAIT P0, [R2+URZ+0x32460], R0 ;  /* 0x03246000020075a7 */ /* 0x001064000800017f */
[----:B-1----:R-:W-:Y:S05]  /*15670*/  @!P0 NANOSLEEP.SYNCS 0x989680 ;  /* 0x009896800000895d */ /* 0x002fea0003900000 */
[----:B------:R-:W1:Y:S02]  /*15680*/  @!P0 SYNCS.PHASECHK.TRANS64 P0, [R2+URZ+0x32460], R0 ;  /* 0x03246000020085a7 */ /* 0x000e64000800007f */
[----:B-1----:R-:W-:Y:S05]  /*15690*/  @!P0 BRA `(.L_x_5390) ;  /* 0xfffffffc00f08947 */ /* 0x002fea000383ffff */
[----:B------:R-:W-:Y:S05]  /*156a0*/  BRA `(.L_x_5523) ;  /* 0xffffffa800a07947 */ /* 0x000fea000383ffff */
.L_x_5405:
[----:B-1----:R1:W2:Y:S02]  /*156b0*/  SYNCS.PHASECHK.TRANS64.TRYWAIT P0, [R3+URZ+0x32440], R2 ;  /* 0x03244002030075a7 */ /* 0x0022a4000800017f */
[----:B--2---:R-:W-:Y:S05]  /*156c0*/  @!P0 NANOSLEEP.SYNCS 0x989680 ;  /* 0x009896800000895d */ /* 0x004fea0003900000 */
[----:B------:R-:W2:Y:S02]  /*156d0*/  @!P0 SYNCS.PHASECHK.TRANS64 P0, [R3+URZ+0x32440], R2 ;  /* 0x03244002030085a7 */ /* 0x000ea4000800007f */
[----:B--2---:R-:W-:Y:S05]  /*156e0*/  @!P0 BRA `(.L_x_5405) ;  /* 0xfffffffc00f08947 */ /* 0x004fea000383ffff */
[----:B------:R-:W-:Y:S05]  /*156f0*/  BRA `(.L_x_5524) ;  /* 0xffffffb000c47947 */ /* 0x000fea000383ffff */
.L_x_5410:
[----:B0-----:R0:W2:Y:S02]  /*15700*/  SYNCS.PHASECHK.TRANS64.TRYWAIT P0, [R3+URZ+0x32460], R2 ;  /* 0x03246002030075a7 */ /* 0x0010a4000800017f */
[----:B--2---:R-:W-:Y:S05]  /*15710*/  @!P0 NANOSLEEP.SYNCS 0x989680 ;  /* 0x009896800000895d */ /* 0x004fea0003900000 */
[----:B------:R-:W2:Y:S02]  /*15720*/  @!P0 SYNCS.PHASECHK.TRANS64 P0, [R3+URZ+0x32460], R2 ;  /* 0x03246002030085a7 */ /* 0x000ea4000800007f */
[----:B--2---:R-:W-:Y:S05]  /*15730*/  @!P0 BRA `(.L_x_5410) ;  /* 0xfffffffc00f08947 */ /* 0x004fea000383ffff */
[----:B------:R-:W-:Y:S05]  /*15740*/  BRA `(.L_x_5525) ;  /* 0xffffffb4004c7947 */ /* 0x000fea000383ffff */
.L_x_5421:
[----:B0-----:R0:W1:Y:S02]  /*15750*/  SYNCS.PHASECHK.TRANS64.TRYWAIT P0, [R4+URZ+0x32440], R2 ;  /* 0x03244002040075a7 */ /* 0x001064000800017f */
[----:B-1----:R-:W-:Y:S05]  /*15760*/  @!P0 NANOSLEEP.SYNCS 0x989680 ;  /* 0x009896800000895d */ /* 0x002fea0003900000 */
[----:B------:R-:W1:Y:S02]  /*15770*/  @!P0 SYNCS.PHASECHK.TRANS64 P0, [R4+URZ+0x32440], R2 ;  /* 0x03244002040085a7 */ /* 0x000e64000800007f */
[----:B-1----:R-:W-:Y:S05]  /*15780*/  @!P0 BRA `(.L_x_5421) ;  /* 0xfffffffc00f08947 */ /* 0x002fea000383ffff */
[----:B------:R-:W-:Y:S05]  /*15790*/  BRA `(.L_x_5526) ;  /* 0xffffffbc00547947 */ /* 0x000fea000383ffff */
.L_x_5426:
[----:B-1----:R1:W2:Y:S02]  /*157a0*/  SYNCS.PHASECHK.TRANS64.TRYWAIT P0, [R4+URZ+0x32460], R2 ;  /* 0x03246002040075a7 */ /* 0x0022a4000800017f */
[----:B--2---:R-:W-:Y:S05]  /*157b0*/  @!P0 NANOSLEEP.SYNCS 0x989680 ;  /* 0x009896800000895d */ /* 0x004fea0003900000 */
[----:B------:R-:W2:Y:S02]  /*157c0*/  @!P0 SYNCS.PHASECHK.TRANS64 P0, [R4+URZ+0x32460], R2 ;  /* 0x03246002040085a7 */ /* 0x000ea4000800007f */
[----:B--2---:R-:W-:Y:S05]  /*157d0*/  @!P0 BRA `(.L_x_5426) ;  /* 0xfffffffc00f08947 */ /* 0x004fea000383ffff */
[----:B------:R-:W-:Y:S05]  /*157e0*/  BRA `(.L_x_5527) ;  /* 0xffffffbc00d87947 */ /* 0x000fea000383ffff */
.L_x_5437:
[----:B-1----:R1:W2:Y:S02]  /*157f0*/  SYNCS.PHASECHK.TRANS64.TRYWAIT P0, [R4+URZ+0x32440], R2 ;  /* 0x03244002040075a7 */ /* 0x0022a4000800017f */
[----:B--2---:R-:W-:Y:S05]  /*15800*/  @!P0 NANOSLEEP.SYNCS 0x989680 ;  /* 0x009896800000895d */ /* 0x004fea0003900000 */
[----:B------:R-:W2:Y:S02]  /*15810*/  @!P0 SYNCS.PHASECHK.TRANS64 P0, [R4+URZ+0x32440], R2 ;  /* 0x03244002040085a7 */ /* 0x000ea4000800007f */
[----:B--2---:R-:W-:Y:S05]  /*15820*/  @!P0 BRA `(.L_x_5437) ;  /* 0xfffffffc00f08947 */ /* 0x004fea000383ffff */
[----:B------:R-:W-:Y:S05]  /*15830*/  BRA `(.L_x_5528) ;  /* 0xffffffc400c47947 */ /* 0x000fea000383ffff */
.L_x_5442:
[----:B0-----:R0:W2:Y:S02]  /*15840*/  SYNCS.PHASECHK.TRANS64.TRYWAIT P0, [R4+URZ+0x32460], R2 ;  /* 0x03246002040075a7 */ /* 0x0010a4000800017f */
[----:B--2---:R-:W-:Y:S05]  /*15850*/  @!P0 NANOSLEEP.SYNCS 0x989680 ;  /* 0x009896800000895d */ /* 0x004fea0003900000 */
[----:B------:R-:W2:Y:S02]  /*15860*/  @!P0 SYNCS.PHASECHK.TRANS64 P0, [R4+URZ+0x32460], R2 ;  /* 0x03246002040085a7 */ /* 0x000ea4000800007f */
[----:B--2---:R-:W-:Y:S05]  /*15870*/  @!P0 BRA `(.L_x_5442) ;  /* 0xfffffffc00f08947 */ /* 0x004fea000383ffff */
[----:B------:R-:W-:Y:S05]  /*15880*/  BRA `(.L_x_5529) ;  /* 0xffffffc8004c7947 */ /* 0x000fea000383ffff */
.L_x_5454:
[----:B------:R-:W-:Y:S01]  /*15890*/  BSSY B0, `(.L_x_5530) ;  /* 0x0000008000007945 */ /* 0x000fe20003800000 */
[----:B------:R-:W-:Y:S02]  /*158a0*/  IMAD.MOV.U32 R13, RZ, RZ, R16 ;  /* 0x000000ffff0d7224 */ /* 0x000fe400078e0010 */
[----:B------:R-:W-:Y:S02]  /*158b0*/  IMAD.MOV.U32 R12, RZ, RZ, RZ ;  /* 0x000000ffff0c7224 */ /* 0x000fe400078e00ff */
[----:B------:R-:W-:Y:S02]  /*158c0*/  IMAD.MOV.U32 R11, RZ, RZ, 0x1f ;  /* 0x0000001fff0b7424 */ /* 0x000fe400078e00ff */
[----:B------:R-:W-:-:S07]  /*158d0*/  IMAD.MOV.U32 R15, RZ, RZ, -0x1 ;  /* 0xffffffffff0f7424 */ /* 0x000fce00078e00ff */
[----:B01-3-5:R-:W-:Y:S05]  /*158e0*/  WARPSYNC.COLLECTIVE R15, `(.L_x_5531) ;  /* 0x000000000f087348 */ /* 0x02bfea0003c00000 */
[----:B------:R2:W4:Y:S02]  /*158f0*/  SHFL.IDX P6, R14, R13, R12, R11 ;  /* 0x0000000c0d0e7389 */ /* 0x00052400000c000b */
[----:B012345:R-:W-:Y:S01]  /*15900*/  ENDCOLLECTIVE ;  /* 0x000000000000791b */ /* 0x03ffe20003800000 */
.L_x_5531:
[----:B------:R-:W-:Y:S05]  /*15910*/  BSYNC B0 ;  /* 0x0000000000007941 */ /* 0x000fea0003800000 */
.L_x_5530:
        /* <DEDUP_REMOVED lines=9> */
.L_x_5532:
        /* <DEDUP_REMOVED lines=18> */
.L_x_5533:
        /* <DEDUP_REMOVED lines=8> */
.L_x_5534:
        /* <DEDUP_REMOVED lines=8> */
.L_x_5535:
        /* <DEDUP_REMOVED lines=8> */
.L_x_5536:
        /* <DEDUP_REMOVED lines=8> */
.L_x_5537:
        /* <DEDUP_REMOVED lines=9> */
.L_x_5538:
[----:B------:R-:W-:Y:S01]  /*15d60*/  IMAD.MOV.U32 R16, RZ, RZ, R14 ;  /* 0x000000ffff107224 */ /* 0x000fe200078e000e */
[----:B------:R-:W-:Y:S06]  /*15d70*/  BRA `(.L_x_5539) ;  /* 0xffffffcc00a47947 */ /* 0x000fec000383ffff */
.L_x_5459:
[----:B------:R-:W-:Y:S01]  /*15d80*/  BSSY B0, `(.L_x_5540) ;  /* 0x0000008000007945 */ /* 0x000fe20003800000 */
[----:B-----5:R-:W-:Y:S02]  /*15d90*/  IMAD.MOV.U32 R13, RZ, RZ, R2 ;  /* 0x000000ffff0d7224 */ /* 0x020fe400078e0002 */
[----:B------:R-:W-:Y:S02]  /*15da0*/  IMAD.MOV.U32 R12, RZ, RZ, 0x1 ;  /* 0x00000001ff0c7424 */ /* 0x000fe400078e00ff */
[----:B------:R-:W-:Y:S02]  /*15db0*/  IMAD.MOV.U32 R11, RZ, RZ, RZ ;  /* 0x000000ffff0b7224 */ /* 0x000fe400078e00ff */
[----:B------:R-:W-:-:S07]  /*15dc0*/  IMAD.MOV.U32 R15, RZ, RZ, -0x1 ;  /* 0xffffffffff0f7424 */ /* 0x000fce00078e00ff */
[----:B01-3--:R-:W-:Y:S05]  /*15dd0*/  WARPSYNC.COLLECTIVE R15, `(.L_x_5541) ;  /* 0x000000000f087348 */ /* 0x00bfea0003c00000 */
[----:B------:R2:W4:Y:S02]  /*15de0*/  SHFL.UP P6, R14, R13, R12, R11 ;  /* 0x0400000c0d0e7389 */ /* 0x00052400000c000b */
[----:B01234-:R-:W-:Y:S01]  /*15df0*/  ENDCOLLECTIVE ;  /* 0x000000000000791b */ /* 0x01ffe20003800000 */
.L_x_5541:
[----:B------:R-:W-:Y:S05]  /*15e00*/  BSYNC B0 ;  /* 0x0000000000007941 */ /* 0x000fea0003800000 */
.L_x_5540:
        /* <DEDUP_REMOVED lines=9> */
.L_x_5542:
        /* <DEDUP_REMOVED lines=8> */
.L_x_5543:
        /* <DEDUP_REMOVED lines=8> */
.L_x_5544:
        /* <DEDUP_REMOVED lines=8> */
.L_x_5545:
        /* <DEDUP_REMOVED lines=9> */
.L_x_5546:
[----:B------:R-:W-:Y:S01]  /*160b0*/  IMAD.MOV.U32 R16, RZ, RZ, R14 ;  /* 0x000000ffff107224 */ /* 0x000fe200078e000e */
[----:B------:R-:W-:Y:S06]  /*160c0*/  BRA `(.L_x_5547) ;  /* 0xffffffcc006c7947 */ /* 0x000fec000383ffff */
.L_x_5461:
[----:B------:R-:W-:Y:S01]  /*160d0*/  BSSY B0, `(.L_x_5548) ;  /* 0x0000006000007945 */ /* 0x000fe20003800000 */
[----:B------:R-:W-:Y:S01]  /*160e0*/  PLOP3.LUT P6, PT, P6, PT, PT, 0x8, 0x0 ;  /* 0x000000000000781c */ /* 0x000fe200037ce170 */
[----:B------:R-:W-:-:S12]  /*160f0*/  IMAD.MOV.U32 R15, RZ, RZ, -0x1 ;  /* 0xffffffffff0f7424 */ /* 0x000fd800078e00ff */
[----:B01-3-5:R-:W-:Y:S05]  /*16100*/  WARPSYNC.COLLECTIVE R15, `(.L_x_5549) ;  /* 0x000000000f087348 */ /* 0x02bfea0003c00000 */
[----:B------:R-:W-:Y:S01]  /*16110*/  VOTE.ANY R14, PT, P6 ;  /* 0x00000000000e7806 */ /* 0x000fe200030e0100 */
[----:B01-3-5:R-:W-:Y:S06]  /*16120*/  ENDCOLLECTIVE ;  /* 0x000000000000791b */ /* 0x02bfec0003800000 */
.L_x_5549:
[----:B------:R-:W-:Y:S05]  /*16130*/  BSYNC B0 ;  /* 0x0000000000007941 */ /* 0x000fea0003800000 */
.L_x_5548:
        /* <DEDUP_REMOVED lines=9> */
.L_x_5550:
[----:B------:R-:W-:Y:S01]  /*161d0*/  IMAD.MOV.U32 R17, RZ, RZ, R14 ;  /* 0x000000ffff117224 */ /* 0x000fe200078e000e */
[----:B------:R-:W-:Y:S06]  /*161e0*/  BRA `(.L_x_5551) ;  /* 0xffffffcc005c7947 */ /* 0x000fec000383ffff */
.L_x_5463:
[----:B------:R-:W-:Y:S01]  /*161f0*/  BSSY B0, `(.L_x_5552) ;  /* 0x0000007000007945 */ /* 0x000fe20003800000 */
[----:B------:R-:W-:Y:S02]  /*16200*/  IMAD.MOV.U32 R13, RZ, RZ, R3 ;  /* 0x000000ffff0d7224 */ /* 0x000fe400078e0003 */
[----:B------:R-:W-:Y:S02]  /*16210*/  IMAD.MOV.U32 R11, RZ, RZ, 0x1f ;  /* 0x0000001fff0b7424 */ /* 0x000fe400078e00ff */
[----:B------:R-:W-:-:S07]  /*16220*/  IMAD.MOV.U32 R15, RZ, RZ, -0x1 ;  /* 0xffffffffff0f7424 */ /* 0x000fce00078e00ff */
[----:B012345:R-:W-:Y:S05]  /*16230*/  WARPSYNC.COLLECTIVE R15, `(.L_x_5553) ;  /* 0x000000000f087348 */ /* 0x03ffea0003c00000 */
[----:B------:R0:W0:Y:S02]  /*16240*/  SHFL.IDX P6, R14, R13, R12, R11 ;  /* 0x0000000c0d0e7389 */ /* 0x00002400000c000b */
[----:B012345:R-:W-:Y:S01]  /*16250*/  ENDCOLLECTIVE ;  /* 0x000000000000791b */ /* 0x03ffe20003800000 */
.L_x_5553:
[----:B------:R-:W-:Y:S05]  /*16260*/  BSYNC B0 ;  /* 0x0000000000007941 */ /* 0x000fea0003800000 */
.L_x_5552:
[----:B------:R-:W-:Y:S01]  /*16270*/  IMAD.MOV.U32 R3, RZ, RZ, R14 ;  /* 0x000000ffff037224 */ /* 0x000fe200078e000e */
[----:B------:R-:W-:Y:S06]  /*16280*/  BRA `(.L_x_5554) ;  /* 0xffffffcc00507947 */ /* 0x000fec000383ffff */
.L_x_5467:
[----:B0-----:R0:W1:Y:S02]  /*16290*/  SYNCS.PHASECHK.TRANS64.TRYWAIT P0, [R0+URZ+0x32420], R3 ;  /* 0x03242003000075a7 */ /* 0x001064000800017f */
[----:B-1----:R-:W-:Y:S05]  /*162a0*/  @!P0 NANOSLEEP.SYNCS 0x989680 ;  /* 0x009896800000895d */ /* 0x002fea0003900000 */
[----:B------:R-:W1:Y:S02]  /*162b0*/  @!P0 SYNCS.PHASECHK.TRANS64 P0, [R0+URZ+0x32420], R3 ;  /* 0x03242003000085a7 */ /* 0x000e64000800007f */
[----:B-1----:R-:W-:Y:S05]  /*162c0*/  @!P0 BRA `(.L_x_5467) ;  /* 0xfffffffc00f08947 */ /* 0x002fea000383ffff */
[----:B------:R-:W-:Y:S05]  /*162d0*/  BRA `(.L_x_5555) ;  /* 0xffffffd000d47947 */ /* 0x000fea000383ffff */
.L_x_5468:
        /* <DEDUP_REMOVED lines=11> */
.L_x_5557:
[----:B------:R-:W-:Y:S05]  /*16390*/  BSYNC B0 ;  /* 0x0000000000007941 */ /* 0x000fea0003800000 */
.L_x_5556:
[----:B------:R-:W-:Y:S05]  /*163a0*/  BRA `(.L_x_5558) ;  /* 0xffffffd000bc7947 */ /* 0x000fea000383ffff */
.L_x_5471:
[----:B------:R-:W-:Y:S01]  /*163b0*/  BSSY B1, `(.L_x_5559) ;  /* 0x0000006000017945 */ /* 0x000fe20003800000 */
[----:B------:R-:W-:-:S07]  /*163c0*/  IMAD.MOV.U32 R15, RZ, RZ, -0x1 ;  /* 0xffffffffff0f7424 */ /* 0x000fce00078e00ff */
[----:B01-3-5:R-:W-:Y:S05]  /*163d0*/  WARPSYNC.COLLECTIVE R15, `(.L_x_5560) ;  /* 0x000000000f0c7348 */ /* 0x02bfea0003c00000 */
[----:B------:R-:W-:Y:S02]  /*163e0*/  ELECT P6, UR62, PT ;  /* 0x00000000003e782f */ /* 0x000fe400038c0000 */
[----:B------:R-:W-:Y:S01]  /*163f0*/  MOV R14, UR62 ;  /* 0x0000003e000e7c02 */ /* 0x000fe20008000f00 */
[----:B01-3-5:R-:W-:Y:S10]  /*16400*/  ENDCOLLECTIVE ;  /* 0x000000000000791b */ /* 0x02bff40003800000 */
.L_x_5560:
[----:B------:R-:W-:Y:S05]  /*16410*/  BSYNC B1 ;  /* 0x0000000000017941 */ /* 0x000fea0003800000 */
.L_x_5559:
[----:B------:R-:W-:Y:S05]  /*16420*/  BRA `(.L_x_5561) ;  /* 0xffffffd000b47947 */ /* 0x000fea000383ffff */
.L_x_5473:
[----:B0-----:R0:W1:Y:S02]  /*16430*/  SYNCS.PHASECHK.TRANS64.TRYWAIT P0, [R6+URZ], R5 ;  /* 0x00000005060075a7 */ /* 0x001064000800017f */
[----:B-1----:R-:W-:Y:S05]  /*16440*/  @!P0 NANOSLEEP.SYNCS 0x989680 ;  /* 0x009896800000895d */ /* 0x002fea0003900000 */
[----:B------:R-:W1:Y:S02]  /*16450*/  @!P0 SYNCS.PHASECHK.TRANS64 P0, [R6+URZ], R5 ;  /* 0x00000005060085a7 */ /* 0x000e64000800007f */
[----:B-1----:R-:W-:Y:S05]  /*16460*/  @!P0 BRA `(.L_x_5473) ;  /* 0xfffffffc00f08947 */ /* 0x002fea000383ffff */
[----:B------:R-:W-:Y:S05]  /*16470*/  BRA `(.L_x_5562) ;  /* 0xffffffd000f87947 */ /* 0x000fea000383ffff */
.L_x_5474:
[----:B-1----:R1:W2:Y:S02]  /*16480*/  SYNCS.PHASECHK.TRANS64.TRYWAIT P0, [R7+URZ], R2 ;  /* 0x00000002070075a7 */ /* 0x0022a4000800017f */
[----:B--2---:R-:W-:Y:S05]  /*16490*/  @!P0 NANOSLEEP.SYNCS 0x989680 ;  /* 0x009896800000895d */ /* 0x004fea0003900000 */
[----:B------:R-:W2:Y:S02]  /*164a0*/  @!P0 SYNCS.PHASECHK.TRANS64 P0, [R7+URZ], R2 ;  /* 0x00000002070085a7 */ /* 0x000ea4000800007f */
[----:B--2---:R-:W-:Y:S05]  /*164b0*/  @!P0 BRA `(.L_x_5474) ;  /* 0xfffffffc00f08947 */ /* 0x004fea000383ffff */
[----:B------:R-:W-:Y:S05]  /*164c0*/  BRA `(.L_x_5563) ;  /* 0xffffffd000ec7947 */ /* 0x000fea000383ffff */
.L_x_5476:
[----:B--2---:R2:W3:Y:S02]  /*164d0*/  SYNCS.PHASECHK.TRANS64.TRYWAIT P0, [R4+URZ], R5 ;  /* 0x00000005040075a7 */ /* 0x0044e4000800017f */
[----:B---3--:R-:W-:Y:S05]  /*164e0*/  @!P0 NANOSLEEP.SYNCS 0x989680 ;  /* 0x009896800000895d */ /* 0x008fea0003900000 */
[----:B------:R-:W3:Y:S02]  /*164f0*/  @!P0 SYNCS.PHASECHK.TRANS64 P0, [R4+URZ], R5 ;  /* 0x00000005040085a7 */ /* 0x000ee4000800007f */
[----:B---3--:R-:W-:Y:S05]  /*16500*/  @!P0 BRA `(.L_x_5476) ;  /* 0xfffffffc00f08947 */ /* 0x008fea000383ffff */
[----:B------:R-:W-:Y:S05]  /*16510*/  BRA `(.L_x_5564) ;  /* 0xffffffd000f47947 */ /* 0x000fea000383ffff */
.L_x_5565:
        /* <DEDUP_REMOVED lines=14> */
.L_x_6053:


//--------------------- .text._ZN7cutlass13device_kernelIN5flash11enable_sm90INS1_16FlashAttnFwdSm90INS1_25CollectiveMainloopFwdSm90ILi2EN4cute5tupleIJNS5_1CILi1EEES8_S8_EEENS6_IJNS7_ILi128EEENS7_ILi96EEENS7_ILi64EEEEEELi256ENS_10bfloat16_tEfNS_4arch4Sm90ELb1ELb0ELb0ELb1ELb0ELb1ELb1ELb1ELb0ELb1ELb0ELb0EEENS1_21CollectiveEpilogueFwdINS6_IJSA_NS7_ILi256EEESB_EEES9_SE_SG_Li256ELb1ELb1ELb0ELb0EEENS1_36VarlenDynamicPersistentTileSchedulerILi128ELi96ELi256ELi128ELb0ELb1ELb1ELb1ELb1ELb1EEEEEEEEEvNT_6ParamsE --------------------------
	.section	.text._ZN7cutlass13device_kernelIN5flash11enable_sm90INS1_16FlashAttnFwdSm90INS1_25CollectiveMainloopFwdSm90ILi2EN4cute5tupleIJNS5_1CILi1EEES8_S8_EEENS6_IJNS7_ILi128EEENS7_ILi96EEENS7_ILi64EEEEEELi256ENS_10bfloat16_tEfNS_4arch4Sm90ELb1ELb0ELb0ELb1ELb0ELb1ELb1ELb1ELb0ELb1ELb0ELb0EEENS1_21CollectiveEpilogueFwdINS6_IJSA_NS7_ILi256EEESB_EEES9_SE_SG_Li256ELb1ELb1ELb0ELb0EEENS1_36VarlenDynamicPersistentTileSchedulerILi128ELi96ELi256ELi128ELb0ELb1ELb1ELb1ELb1ELb1EEEEEEEEEvNT_6ParamsE,"ax",@progbits
	.align	128
.text._ZN7cutlass13device_kernelIN5flash11enable_sm90INS1_16FlashAttnFwdSm90INS1_25CollectiveMainloopFwdSm90ILi2EN4cute5tupleIJNS5_1CILi1EEES8_S8_EEENS6_IJNS7_ILi128EEENS7_ILi96EEENS7_ILi64EEEEEELi256ENS_10bfloat16_tEfNS_4arch4Sm90ELb1ELb0ELb0ELb1ELb0ELb1ELb1ELb1ELb0ELb1ELb0ELb0EEENS1_21CollectiveEpilogueFwdINS6_IJSA_NS7_ILi256EEESB_EEES9_SE_SG_Li256ELb1ELb1ELb0ELb0EEENS1_36VarlenDynamicPersistentTileSchedulerILi128ELi96ELi256ELi128ELb0ELb1ELb1ELb1ELb1ELb1EEEEEEEEEvNT_6ParamsE:
        .type           _ZN7cutlass13device_kernelIN5flash11enable_sm90INS1_16FlashAttnFwdSm90INS1_25CollectiveMainloopFwdSm90ILi2EN4cute5tupleIJNS5_1CILi1EEES8_S8_EEENS6_IJNS7_ILi128EEENS7_ILi96EEENS7_ILi64EEEEEELi256ENS_10bfloat16_tEfNS_4arch4Sm90ELb1ELb0ELb0ELb1ELb0ELb1ELb1ELb1ELb0ELb1ELb0ELb0EEENS1_21CollectiveEpilogueFwdINS6_IJSA_NS7_ILi256EEESB_EEES9_SE_SG_Li256ELb1ELb1ELb0ELb0EEENS1_36VarlenDynamicPersistentTileSchedulerILi128ELi96ELi256ELi128ELb0ELb1ELb1ELb1ELb1ELb1EEEEEEEEEvNT_6ParamsE,@function
        .size           _ZN7cutlass13device_kernelIN5flash11enable_sm90INS1_16FlashAttnFwdSm90INS1_25CollectiveMainloopFwdSm90ILi2EN4cute5tupleIJNS5_1CILi1EEES8_S8_EEENS6_IJNS7_ILi128EEENS7_ILi96EEENS7_ILi64EEEEEELi256ENS_10bfloat16_tEfNS_4arch4Sm90ELb1ELb0ELb0ELb1ELb0ELb1ELb1ELb1ELb0ELb1ELb0ELb0EEENS1_21CollectiveEpilogueFwdINS6_IJSA_NS7_ILi256EEESB_EEES9_SE_SG_Li256ELb1ELb1ELb0ELb0EEENS1_36VarlenDynamicPersistentTileSchedulerILi128ELi96ELi256ELi128ELb0ELb1ELb1ELb1ELb1ELb1EEEEEEEEEvNT_6ParamsE,(.L_x_6054 - _ZN7cutlass13device_kernelIN5flash11enable_sm90INS1_16FlashAttnFwdSm90INS1_25CollectiveMainloopFwdSm90ILi2EN4cute5tupleIJNS5_1CILi1EEES8_S8_EEENS6_IJNS7_ILi128EEENS7_ILi96EEENS7_ILi64EEEEEELi256ENS_10bfloat16_tEfNS_4arch4Sm90ELb1ELb0ELb0ELb1ELb0ELb1ELb1ELb1ELb0ELb1ELb0ELb0EEENS1_21CollectiveEpilogueFwdINS6_IJSA_NS7_ILi256EEESB_EEES9_SE_SG_Li256ELb1ELb1ELb0ELb0EEENS1_36VarlenDynamicPersistentTileSchedulerILi128ELi96ELi256ELi128ELb0ELb1ELb1ELb1ELb1ELb1EEEEEEEEEvNT_6ParamsE)
        .other          _ZN7cutlass13device_kernelIN5flash11enable_sm90INS1_16FlashAttnFwdSm90INS1_25CollectiveMainloopFwdSm90ILi2EN4cute5tupleIJNS5_1CILi1EEES8_S8_EEENS6_IJNS7_ILi128EEENS7_ILi96EEENS7_ILi64EEEEEELi256ENS_10bfloat16_tEfNS_4arch4Sm90ELb1ELb0ELb0ELb1ELb0ELb1ELb1ELb1ELb0ELb1ELb0ELb0EEENS1_21CollectiveEpilogueFwdINS6_IJSA_NS7_ILi256EEESB_EEES9_SE_SG_Li256ELb1ELb1ELb0ELb0EEENS1_36VarlenDynamicPersistentTileSchedulerILi128ELi96ELi256ELi128ELb0ELb1ELb1ELb1ELb1ELb1EEEEEEEEEvNT_6ParamsE,@"STO_CUDA_ENTRY STV_DEFAULT"
_ZN7cutlass13device_kernelIN5flash11enable_sm90INS1_16FlashAttnFwdSm90INS1_25CollectiveMainloopFwdSm90ILi2EN4cute5tupleIJNS5_1CILi1EEES8_S8_EEENS6_IJNS7_ILi128EEENS7_ILi96EEENS7_ILi64EEEEEELi256ENS_10bfloat16_tEfNS_4arch4Sm90ELb1ELb0ELb0ELb1ELb0ELb1ELb1ELb1ELb0ELb1ELb0ELb0EEENS1_21CollectiveEpilogueFwdINS6_IJSA_NS7_ILi256EEESB_EEES9_SE_SG_Li256ELb1ELb1ELb0ELb0EEENS1_36VarlenDynamicPersistentTileSchedulerILi128ELi96ELi256ELi128ELb0ELb1ELb1ELb1ELb1ELb1EEEEEEEEEvNT_6ParamsE:
        /* <DEDUP_REMOVED lines=23> */
.L_x_5567:
[----:B------:R-:W-:Y:S05]  /*0170*/  BSYNC B0 ;  /* 0x0000000000007941 */ /* 0x000fea0003800000 */
.L_x_5566:
        /* <DEDUP_REMOVED lines=42> */
.L_x_5568:
        /* <DEDUP_REMOVED lines=22> */
.L_x_5569:
        /* <DEDUP_REMOVED lines=18> */
.L_x_5570:
        /* <DEDUP_REMOVED lines=22> */
.L_x_5571:
        /* <DEDUP_REMOVED lines=22> */
.L_x_5572:
        /* <DEDUP_REMOVED lines=9> */
.L_x_5575:
[----:B------:R-:W-:-:S08]  /*09f0*/  NOP ;  /* 0x0000000000007918 */ /* 0x000fd00000000000 */
[----:B------:R-:W0:Y:S02]  /*0a00*/  USETMAXREG.TRY_ALLOC.CTAPOOL UP0, 0xf0 ;  /* 0x000000f0000079c8 */ /* 0x000e240008000600 */
[----:B0-----:R-:W-:-:S13]  /*0a10*/  PLOP3.LUT P0, PT, PT, PT, UP0, 0x80, 0x0 ;  /* 0x000000000000781c */ /* 0x001fda0003f0f008 */
[----:B------:R-:W-:Y:S05]  /*0a20*/  @!P0 BRA `(.L_x_5575) ;  /* 0xfffffffc00f08947 */ /* 0x000fea000383ffff */
[----:B------:R-:W3:Y:S01]  /*0a30*/  LDL.LU R0, [R1+0x8] ;  /* 0x0000080001007983 */ /* 0x000ee20000300800 */
[----:B--2---:R-:W0:Y:S01]  /*0a40*/  S2R R2, SR_TID.X ;  /* 0x0000000000027919 */ /* 0x004e220000002100 */
[----:B------:R-:W1:Y:S01]  /*0a50*/  S2UR UR5, SR_CgaCtaId ;  /* 0x00000000000579c3 */ /* 0x000e620000008800 */
[----:B------:R-:W-:Y:S01]  /*0a60*/  UMOV UR4, 0x400 ;  /* 0x0000040000047882 */ /* 0x000fe20000000000 */
[----:B0-----:R-:W-:-:S06]  /*0a70*/  SHF.R.U32.HI R2, RZ, 0x7, R2 ;  /* 0x00000007ff027819 */ /* 0x001fcc0000011602 */
[----:B------:R-:W-:Y:S06]  /*0a80*/  BAR.ARV 0x8, 0x180 ;  /* 0x0206000000007b1d */ /* 0x000fec0000002000 */
[----:B------:R-:W-:-:S13]  /*0a90*/  ISETP.NE.AND P0, PT, R2, 0x1, PT ;  /* 0x000000010200780c */ /* 0x000fda0003f05270 */
[----:B------:R-:W-:Y:S08]  /*0aa0*/  @!P0 BAR.ARV 0x9, 0x100 ;  /* 0x0244000000008b1d */ /* 0x000ff00000002000 */
[----:B------:R-:W-:Y:S01]  /*0ab0*/  BAR.SYNC.DEFER_BLOCKING 0x5, 0x180 ;  /* 0x0146000000007b1d */ /* 0x000fe20000010000 */
[----:B-1----:R-:W-:-:S06]  /*0ac0*/  ULEA UR4, UR5, UR4, 0x18 ;  /* 0x0000000405047291 */ /* 0x002fcc000f8ec03f */
[----:B------:R-:W-:Y:S01]  /*0ad0*/  IMAD.U32 R19, RZ, RZ, UR4 ;  /* 0x00000004ff137e24 */ /* 0x000fe2000f8e00ff */
[----:B------:R-:W-:-:S04]  /*0ae0*/  ULDC UR4, c[0x0][0xd3c] ;  /* 0x00034f0000047ab9 */ /* 0x000fc80000000800 */
[----:B------:R-:W0:Y:S01]  /*0af0*/  LDS.128 R88, [R19+0x324d0] ;  /* 0x0324d00013587984 */ /* 0x000e220000000c00 */
[----:B------:R-:W-:Y:S06]  /*0b00*/  BAR.ARV 0x4, 0x180 ;  /* 0x0106000000007b1d */ /* 0x000fec0000002000 */
[----:B---3--:R-:W-:-:S04]  /*0b10*/  LOP3.LUT R0, R0, 0xffffffef, RZ, 0xc0, !PT ;  /* 0xffffffef00007812 */ /* 0x008fc800078ec0ff */
[----:B------:R-:W-:-:S05]  /*0b20*/  @P0 LOP3.LUT R0, R0, 0x10, RZ, 0xfc, !PT ;  /* 0x0000001000000812 */ /* 0x000fca00078efcff */
[----:B------:R1:W-:Y:S01]  /*0b30*/  STL [R1+0x8], R0 ;  /* 0x0000080001007387 */ /* 0x0003e20000100800 */
[----:B0-----:R-:W-:-:S13]  /*0b40*/  ISETP.GE.AND P0, PT, R91, UR4, PT ;  /* 0x000000045b007c0c */ /* 0x001fda000bf06270 */
[----:B-1----:R-:W-:Y:S05]  /*0b50*/  @P0 BRA `(.L_x_5576) ;  /* 0x000001d000a00947 */ /* 0x002fea0003800000 */
[----:B------:R-:W2:Y:S01]  /*0b60*/  LDL.LU R12, [R1+0x84] ;  /* 0x00008400010c7983 */ /* 0x000ea20000300800 */
        /* <DEDUP_REMOVED lines=9> */
[----:B------:R-:W-:-:S04]  /*0c00*/  SHF.R.S32.HI R3, RZ, 0x1f, R8 ;  /* 0x0000001fff037819 */ /* 0x000fc80000011408 */
[----:B------:R-:W-:Y:S02]  /*0c10*/  LEA.HI R5, R3, R4, RZ, 0x3 ;  /* 0x0000000403057211 */ /* 0x000fe400078f18ff */
[----:B------:R-:W-:Y:S02]  /*0c20*/  LEA.HI R3, R0, R13, RZ, 0x4 ;  /* 0x0000000d00037211 */ /* 0x000fe400078f20ff */
[----:B------:R-:W-:Y:S02]  /*0c30*/  LOP3.LUT R9, R5, 0xfffffff8, RZ, 0xc0, !PT ;  /* 0xfffffff805097812 */ /* 0x000fe400078ec0ff */
[----:B------:R-:W-:-:S03]  /*0c40*/  SHF.R.S32.HI R6, RZ, 0x4, R3 ;  /* 0x00000004ff067819 */ /* 0x000fc60000011403 */
[----:B------:R-:W-:Y:S01]  /*0c50*/  IMAD.IADD R10, R4, 0x1, -R9 ;  /* 0x00000001040a7824 */ /* 0x000fe200078e0a09 */
[C---:B------:R-:W-:Y:S02]  /*0c60*/  LOP3.LUT R4, R3.reuse, 0x3fffff0, RZ, 0xc0, !PT ;  /* 0x03fffff003047812 */ /* 0x040fe400078ec0ff */
[----:B------:R-:W-:Y:S02]  /*0c70*/  LEA.HI R5, R0, R13, RZ, 0x5 ;  /* 0x0000000d00057211 */ /* 0x000fe400078f28ff */
[----:B------:R-:W-:Y:S01]  /*0c80*/  LEA.HI R3, R3, R6, RZ, 0x1 ;  /* 0x0000000603037211 */ /* 0x000fe200078f08ff */
[----:B------:R-:W-:Y:S01]  /*0c90*/  IMAD.IADD R4, R13, 0x1, -R4 ;  /* 0x000000010d047824 */ /* 0x000fe200078e0a04 */
[----:B------:R-:W-:Y:S02]  /*0ca0*/  SHF.R.S32.HI R15, RZ, 0x5, R5 ;  /* 0x00000005ff0f7819 */ /* 0x000fe40000011405 */
[----:B------:R-:W-:-:S03]  /*0cb0*/  LOP3.LUT R3, R3, 0x1ffffffe, RZ, 0xc0, !PT ;  /* 0x1ffffffe03037812 */ /* 0x000fc600078ec0ff */
[----:B------:R-:W-:Y:S02]  /*0cc0*/  IMAD R4, R15, 0x10, R4 ;  /* 0x000000100f047824 */ /* 0x000fe400078e0204 */
[----:B------:R-:W-:Y:S01]  /*0cd0*/  IMAD.IADD R3, R6, 0x1, -R3 ;  /* 0x0000000106037824 */ /* 0x000fe200078e0a03 */
[----:B------:R-:W-:-:S03]  /*0ce0*/  SHF.R.S32.HI R14, RZ, 0x7, R2 ;  /* 0x00000007ff0e7819 */ /* 0x000fc60000011402 */
[----:B------:R-:W-:Y:S01]  /*0cf0*/  IMAD R6, R4, 0x8, R3 ;  /* 0x0000000804067824 */ /* 0x000fe200078e0203 */
[----:B------:R-:W-:Y:S02]  /*0d00*/  LEA.HI R4, R0, R13, RZ, 0x2 ;  /* 0x0000000d00047211 */ /* 0x000fe400078f10ff */
[----:B------:R-:W-:Y:S02]  /*0d10*/  LEA.HI R7, R7, R11, RZ, 0x5 ;  /* 0x0000000b07077211 */ /* 0x000fe400078f28ff */
[----:B------:R-:W-:Y:S02]  /*0d20*/  LEA.HI R2, R2, R14, RZ, 0x1 ;  /* 0x0000000e02027211 */ /* 0x000fe400078f08ff */
[----:B------:R-:W-:Y:S02]  /*0d30*/  LEA.HI R3, R0, R13, RZ, 0x3 ;  /* 0x0000000d00037211 */ /* 0x000fe400078f18ff */
[--C-:B------:R-:W-:Y:S02]  /*0d40*/  SHF.R.S32.HI R22, RZ, 0x2, R4.reuse ;  /* 0x00000002ff167819 */ /* 0x100fe40000011404 */
[----:B------:R-:W-:-:S02]  /*0d50*/  SHF.R.S32.HI R5, RZ, 0x1f, R4 ;  /* 0x0000001fff057819 */ /* 0x000fc40000011404 */
[----:B------:R-:W-:Y:S02]  /*0d60*/  SHF.R.S32.HI R7, RZ, 0x5, R7 ;  /* 0x00000005ff077819 */ /* 0x000fe40000011407 */
[----:B------:R-:W-:Y:S02]  /*0d70*/  LOP3.LUT R2, R2, 0x3fffffe, RZ, 0xc0, !PT ;  /* 0x03fffffe02027812 */ /* 0x000fe400078ec0ff */
[----:B------:R-:W-:Y:S02]  /*0d80*/  LOP3.LUT R0, R3, 0xfffffff8, RZ, 0xc0, !PT ;  /* 0xfffffff803007812 */ /* 0x000fe400078ec0ff */
[----:B------:R-:W-:Y:S01]  /*0d90*/  LEA.HI R5, R5, R22, RZ, 0x3 ;  /* 0x0000001605057211 */ /* 0x000fe200078f18ff */
[----:B------:R-:W-:Y:S01]  /*0da0*/  IMAD R7, R7, 0x10, R10 ;  /* 0x0000001007077824 */ /* 0x000fe200078e020a */
[----:B------:R-:W-:Y:S01]  /*0db0*/  LOP3.LUT R4, R4, 0xfffffffc, RZ, 0xc0, !PT ;  /* 0xfffffffc04047812 */ /* 0x000fe200078ec0ff */
[----:B------:R-:W-:Y:S01]  /*0dc0*/  IMAD.IADD R2, R14, 0x1, -R2 ;  /* 0x000000010e027824 */ /* 0x000fe200078e0a02 */
[----:B------:R-:W-:Y:S01]  /*0dd0*/  LOP3.LUT R5, R5, 0xfffffff8, RZ, 0xc0, !PT ;  /* 0xfffffff805057812 */ /* 0x000fe200078ec0ff */
[----:B------:R-:W-:-:S02]  /*0de0*/  VIADD R10, R22, 0x40 ;  /* 0x00000040160a7836 */ /* 0x000fc40000000000 */
[----:B------:R-:W-:Y:S02]  /*0df0*/  IMAD R7, R2, 0x40, R7 ;  /* 0x0000004002077824 */ /* 0x000fe400078e0207 */
[----:B------:R-:W-:Y:S01]  /*0e00*/  IMAD.IADD R9, R13, 0x1, -R4 ;  /* 0x000000010d097824 */ /* 0x000fe200078e0a04 */
[----:B------:R-:W-:Y:S01]  /*0e10*/  SHF.R.S32.HI R4, RZ, 0x1f, R10 ;  /* 0x0000001fff047819 */ /* 0x000fe2000001140a */
[----:B------:R-:W-:Y:S01]  /*0e20*/  IMAD.IADD R5, R22, 0x1, -R5 ;  /* 0x0000000116057824 */ /* 0x000fe200078e0a05 */
[----:B------:R-:W-:Y:S01]  /*0e30*/  STL [R1+0x88], R7 ;  /* 0x0000880701007387 */ /* 0x000fe20000100800 */
[----:B------:R-:W-:Y:S01]  /*0e40*/  IMAD.SHL.U32 R200, R9, 0x4, RZ ;  /* 0x0000000409c87824 */ /* 0x000fe200078e00ff */
[----:B------:R-:W-:Y:S02]  /*0e50*/  LEA.HI R4, R4, R10, RZ, 0x3 ;  /* 0x0000000a04047211 */ /* 0x000fe400078f18ff */
[----:B------:R-:W-:Y:S01]  /*0e60*/  STL [R1+0x6c], RZ ;  /* 0x00006cff01007387 */ /* 0x000fe20000100800 */
[----:B------:R-:W-:Y:S01]  /*0e70*/  SHF.R.S32.HI R3, RZ, 0x3, R3 ;  /* 0x00000003ff037819 */ /* 0x000fe20000011403 */
[----:B------:R-:W-:-:S02]  /*0e80*/  IMAD.SHL.U32 R3, R10, 0x40, RZ ;  /* 0x000000400a037824 */ /* 0x000fc400078e00ff */
[----:B------:R-:W-:Y:S02]  /*0e90*/  VIADD R203, R200, 0x10 ;  /* 0x00000010c8cb7836 */ /* 0x000fe40000000000 */
[----:B------:R-:W-:Y:S01]  /*0ea0*/  IMAD.SHL.U32 R4, R4, 0x40, RZ ;  /* 0x0000004004047824 */ /* 0x000fe200078e00ff */
[----:B------:R-:W-:Y:S01]  /*0eb0*/  LOP3.LUT R3, R3, 0x1c0, RZ, 0xc0, !PT ;  /* 0x000001c003037812 */ /* 0x000fe200078ec0ff */
[----:B------:R-:W-:-:S03]  /*0ec0*/  IMAD.SHL.U32 R16, R9, 0x8, RZ ;  /* 0x0000000809107824 */ /* 0x000fc600078e00ff */
[----:B------:R-:W-:Y:S02]  /*0ed0*/  LOP3.LUT R4, R4, 0xfffffe00, RZ, 0xc0, !PT ;  /* 0xfffffe0004047812 */ /* 0x000fe400078ec0ff */
[----:B------:R-:W-:-:S05]  /*0ee0*/  LOP3.LUT R8, R8, 0x7ffffffc, RZ, 0xc0, !PT ;  /* 0x7ffffffc08087812 */ /* 0x000fca00078ec0ff */
[----:B------:R-:W-:Y:S01]  /*0ef0*/  IMAD.IADD R8, R11, 0x1, -R8 ;  /* 0x000000010b087824 */ /* 0x000fe200078e0a08 */
[----:B------:R-:W-:Y:S01]  /*0f00*/  SHF.R.S32.HI R17, RZ, 0x1f, R16 ;  /* 0x0000001fff117819 */ /* 0x000fe20000011410 */
[----:B------:R-:W-:Y:S02]  /*0f10*/  IMAD.MOV.U32 R18, RZ, RZ, RZ ;  /* 0x000000ffff127224 */ /* 0x000fe400078e00ff */
[----:B------:R-:W-:Y:S02]  /*0f20*/  IMAD.MOV.U32 R202, RZ, RZ, RZ ;  /* 0x000000ffffca7224 */ /* 0x000fe400078e00ff */
[----:B------:R-:W-:Y:S02]  /*0f30*/  IMAD.MOV.U32 R23, RZ, RZ, RZ ;  /* 0x000000ffff177224 */ /* 0x000fe400078e00ff */
[----:B------:R-:W-:Y:S01]  /*0f40*/  IMAD.MOV.U32 R2, RZ, RZ, RZ ;  /* 0x000000ffff027224 */ /* 0x000fe200078e00ff */
[----:B--2---:R-:W-:Y:S01]  /*0f50*/  LOP3.LUT R216, R12, 0x1, RZ, 0xfc, !PT ;  /* 0x000000010cd87812 */ /* 0x004fe200078efcff */
[----:B------:R-:W-:-:S04]  /*0f60*/  IMAD.IADD R12, R13, 0x1, -R0 ;  /* 0x000000010d0c7824 */ /* 0x000fc800078e0a00 */
[----:B------:R-:W-:Y:S01]  /*0f70*/  IMAD.SHL.U32 R13, R12, 0x8, RZ ;  /* 0x000000080c0d7824 */ /* 0x000fe200078e00ff */
[----:B------:R-:W-:Y:S02]  /*0f80*/  SHF.R.S32.HI R0, RZ, 0x1f, R22 ;  /* 0x0000001fff007819 */ /* 0x000fe40000011416 */
[----:B------:R-:W-:Y:S02]  /*0f90*/  LEA.HI R0, R9, R9, RZ, 0x1 ;  /* 0x0000000909007211 */ /* 0x000fe400078f08ff */
[----:B------:R-:W-:Y:S04]  /*0fa0*/  STL [R1+0xc], R13 ;  /* 0x00000c0d01007387 */ /* 0x000fe80000100800 */
[----:B------:R0:W-:Y:S01]  /*0fb0*/  STL [R1+0x74], R5 ;  /* 0x0000740501007387 */ /* 0x0001e20000100800 */
[----:B------:R-:W-:Y:S01]  /*0fc0*/  LOP3.LUT R0, R0, 0x1ffffffe, RZ, 0xc0, !PT ;  /* 0x1ffffffe00007812 */ /* 0x000fe200078ec0ff */
[----:B------:R-:W-:-:S02]  /*0fd0*/  VIADD R12, R13, 0x40 ;  /* 0x000000400d0c7836 */ /* 0x000fc40000000000 */
[----:B------:R-:W-:Y:S01]  /*0fe0*/  VIADD R10, R13, 0x80 ;  /* 0x000000800d0a7836 */ /* 0x000fe20000000000 */
[----:B0-----:R-:W-:Y:S01]  /*0ff0*/  SHF.R.S32.HI R5, RZ, 0x1f, R13 ;  /* 0x0000001fff057819 */ /* 0x001fe2000001140d */
[----:B------:R-:W-:-:S04]  /*1000*/  IMAD.IADD R0, R9, 0x1, -R0 ;  /* 0x0000000109007824 */ /* 0x000fc800078e0a00 */
[----:B------:R0:W-:Y:S01]  /*1010*/  STL [R1+0x9c], R5 ;  /* 0x00009c0501007387 */ /* 0x0001e20000100800 */
[----:B------:R-:W-:Y:S02]  /*1020*/  SHF.R.U32.HI R9, RZ, 0x3, R3 ;  /* 0x00000003ff097819 */ /* 0x000fe40000011603 */
[----:B------:R-:W-:Y:S01]  /*1030*/  LOP3.LUT R3, R3, 0x38, R16, 0xf8, !PT ;  /* 0x0000003803037812 */ /* 0x000fe200078ef810 */
[----:B------:R1:W-:Y:S01]  /*1040*/  STL [R1+0x4c], R12 ;  /* 0x00004c0c01007387 */ /* 0x0003e20000100800 */
[----:B0-----:R-:W-:Y:S01]  /*1050*/  VIADD R5, R13, 0xc0 ;  /* 0x000000c00d057836 */ /* 0x001fe20000000000 */
[----:B------:R-:W-:Y:S02]  /*1060*/  SHF.R.S32.HI R13, RZ, 0x1f, R203 ;  /* 0x0000001fff0d7819 */ /* 0x000fe400000114cb */
[----:B------:R0:W-:Y:S01]  /*1070*/  STL [R1+0x48], R10 ;  /* 0x0000480a01007387 */ /* 0x0001e20000100800 */
[----:B-1----:R-:W-:-:S03]  /*1080*/  SHF.R.S32.HI R12, RZ, 0x1f, R12 ;  /* 0x0000001fff0c7819 */ /* 0x002fc6000001140c */
[----:B------:R-:W-:Y:S04]  /*1090*/  STL [R1+0x50], R5 ;  /* 0x0000500501007387 */ /* 0x000fe80000100800 */
[----:B------:R-:W-:Y:S01]  /*10a0*/  STL [R1+0x80], R13 ;  /* 0x0000800d01007387 */ /* 0x000fe20000100800 */
[----:B0-----:R-:W-:-:S03]  /*10b0*/  SHF.R.S32.HI R10, RZ, 0x1f, R10 ;  /* 0x0000001fff0a7819 */ /* 0x001fc6000001140a */
[----:B------:R0:W-:Y:S01]  /*10c0*/  STL [R1+0x3c], R4 ;  /* 0x00003c0401007387 */ /* 0x0001e20000100800 */
[----:B------:R-:W-:-:S03]  /*10d0*/  IMAD R0, R0, 0x8, R7 ;  /* 0x0000000800007824 */ /* 0x000fc600078e0207 */
[----:B------:R-:W-:Y:S01]  /*10e0*/  STL [R1+0x98], R12 ;  /* 0x0000980c01007387 */ /* 0x000fe20000100800 */
[----:B0-----:R-:W-:Y:S02]  /*10f0*/  LOP3.LUT R4, R4, R3, R9, 0xf6, !PT ;  /* 0x0000000304047212 */ /* 0x001fe400078ef609 */
[----:B------:R-:W-:Y:S01]  /*1100*/  SHF.R.S32.HI R3, RZ, 0x1f, R5 ;  /* 0x0000001fff037819 */ /* 0x000fe20000011405 */
[----:B------:R-:W-:Y:S01]  /*1110*/  STL [R1+0x94], R10 ;  /* 0x0000940a01007387 */ /* 0x000fe20000100800 */
[----:B------:R-:W-:-:S03]  /*1120*/  IMAD.SHL.U32 R5, R6, 0x8, RZ ;  /* 0x0000000806057824 */ /* 0x000fc600078e00ff */
[----:B------:R0:W-:Y:S04]  /*1130*/  STL [R1+0x90], R3 ;  /* 0x0000900301007387 */ /* 0x0001e80000100800 */
[----:B------:R1:W-:Y:S01]  /*1140*/  STL [R1+0x44], R8 ;  /* 0x0000440801007387 */ /* 0x0003e20000100800 */
[----:B0-----:R-:W-:-:S03]  /*1150*/  IMAD R3, R4, 0x2, R19 ;  /* 0x0000000204037824 */ /* 0x001fc600078e0213 */
[----:B------:R1:W-:Y:S04]  /*1160*/  STL [R1+0x8c], R5 ;  /* 0x00008c0501007387 */ /* 0x0003e80000100800 */
[----:B------:R1:W-:Y:S04]  /*1170*/  STL [R1+0x40], R0 ;  /* 0x0000400001007387 */ /* 0x0003e80000100800 */
[----:B------:R1:W-:Y:S02]  /*1180*/  STL [R1+0x84], R3 ;  /* 0x0000840301007387 */ /* 0x0003e40000100800 */
.L_x_5725:
[----:B012---:R-:W0:Y:S02]  /*1190*/  LDC.64 R4, c[0x0][0xd88] ;  /* 0x00036200ff047b82 */ /* 0x007e240000000a00 */
[----:B0-----:R-:W-:-:S05]  /*11a0*/  IMAD.WIDE R4, R91, 0x4, R4 ;  /* 0x000000045b047825 */ /* 0x001fca00078e0204 */
[----:B------:R-:W2:Y:S01]  /*11b0*/  LDG.E R0, desc[UR40][R4.64] ;  /* 0x0000002804007981 */ /* 0x000ea2000c1e1900 */
[----:B------:R-:W-:Y:S05]  /*11c0*/  YIELD ;  /* 0x0000000000007946 */ /* 0x000fea0003800000 */
[----:B------:R-:W-:Y:S01]  /*11d0*/  ULDC.64 UR4, c[0x0][0xb20] ;  /* 0x0002c80000047ab9 */ /* 0x000fe20000000a00 */
[----:B------:R-:W-:Y:S01]  /*11e0*/  ULDC.64 UR8, c[0x0][0xb10] ;  /* 0x0002c40000087ab9 */ /* 0x000fe20000000a00 */
[----:B------:R-:W-:Y:S01]  /*11f0*/  ISETP.NE.U32.AND P1, PT, RZ, UR4, PT ;  /* 0x00000004ff007c0c */ /* 0x000fe2000bf25070 */
[----:B------:R-:W-:Y:S01]  /*1200*/  ULDC.64 UR6, c[0x0][0xb00] ;  /* 0x0002c00000067ab9 */ /* 0x000fe20000000a00 */
[----:B------:R-:W-:Y:S01]  /*1210*/  IMAD.MOV.U32 R33, RZ, RZ, RZ ;  /* 0x000000ffff217224 */ /* 0x000fe200078e00ff */
[----:B------:R-:W-:-:S02]  /*1220*/  ISETP.NE.U32.AND P0, PT, RZ, UR6, PT ;  /* 0x00000006ff007c0c */ /* 0x000fc4000bf05070 */
[----:B------:R-:W-:Y:S02]  /*1230*/  ISETP.NE.AND.EX P1, PT, RZ, UR5, PT, P1 ;  /* 0x00000005ff007c0c */ /* 0x000fe4000bf25310 */
[----:B------:R-:W-:Y:S02]  /*1240*/  ISETP.NE.AND.EX P0, PT, RZ, UR7, PT, P0 ;  /* 0x00000007ff007c0c */ /* 0x000fe4000bf05300 */
[----:B--2---:R-:W-:Y:S01]  /*1250*/  SHF.R.S32.HI R3, RZ, 0x1f, R0 ;  /* 0x0000001fff037819 */ /* 0x004fe20000011400 */
[----:B------:R-:W-:Y:S08]  /*1260*/  STL [R1+0x64], R0 ;  /* 0x0000640001007387 */ /* 0x000ff00000100800 */
[C---:B------:R-:W-:Y:S01]  /*1270*/  @P1 LEA R6, P2, R0.reuse, UR4, 0x2 ;  /* 0x0000000400061c11 */ /* 0x040fe2000f8410ff */
[C---:B------:R-:W-:Y:S01]  /*1280*/  IMAD.SHL.U32 R36, R0.reuse, 0x4, RZ ;  /* 0x0000000400247824 */ /* 0x040fe200078e00ff */
[C-C-:B------:R-:W-:Y:S01]  /*1290*/  SHF.L.U64.HI R35, R0.reuse, 0x2, R3.reuse ;  /* 0x0000000200237819 */ /* 0x140fe20000010203 */
[----:B------:R0:W-:Y:S01]  /*12a0*/  STL [R1+0x7c], R3 ;  /* 0x00007c0301007387 */ /* 0x0001e20000100800 */
[----:B------:R-:W-:-:S02]  /*12b0*/  @P1 LEA.HI.X R7, R0, UR5, R3, 0x2, P2 ;  /* 0x0000000500071c11 */ /* 0x000fc400090f1403 */
[----:B------:R-:W-:Y:S01]  /*12c0*/  ISETP.NE.U32.AND P2, PT, RZ, UR8, PT ;  /* 0x00000008ff007c0c */ /* 0x000fe2000bf45070 */
[----:B------:R-:W-:Y:S01]  /*12d0*/  ULDC UR4, c[0x0][0x288] ;  /* 0x0000a20000047ab9 */ /* 0x000fe20000000800 */
[C---:B------:R-:W-:Y:S01]  /*12e0*/  IADD3 R8, P3, R36.reuse, UR6, RZ ;  /* 0x0000000624087c10 */ /* 0x040fe2000ff7e0ff */
[----:B------:R1:W-:Y:S01]  /*12f0*/  STL [R1+0x5c], R36 ;  /* 0x00005c2401007387 */ /* 0x0003e20000100800 */
[----:B------:R-:W-:Y:S01]  /*1300*/  ISETP.NE.AND.EX P2, PT, RZ, UR9, PT, P2 ;  /* 0x00000009ff007c0c */ /* 0x000fe2000bf45320 */
[----:B0-----:R-:W-:Y:S01]  /*1310*/  IMAD.MOV.U32 R3, RZ, RZ, RZ ;  /* 0x000000ffff037224 */ /* 0x001fe200078e00ff */
[C---:B------:R-:W-:Y:S01]  /*1320*/  IADD3.X R9, R35.reuse, UR7, RZ, P3, !PT ;  /* 0x0000000723097c10 */ /* 0x040fe20009ffe4ff */
[----:B---3--:R-:W-:Y:S01]  /*1330*/  IMAD.U32 R10, RZ, RZ, UR4 ;  /* 0x00000004ff0a7e24 */ /* 0x008fe2000f8e00ff */
[----:B------:R-:W-:Y:S01]  /*1340*/  ULDC.64 UR4, c[0x0][0x418] ;  /* 0x0001060000047ab9 */ /* 0x000fe20000000a00 */
[----:B------:R1:W-:Y:S04]  /*1350*/  STL [R1+0x60], R35 ;  /* 0x0000602301007387 */ /* 0x0003e80000100800 */
[----:B------:R1:W5:Y:S04]  /*1360*/  @P1 LDG.E R3, desc[UR40][R6.64] ;  /* 0x0000002806031981 */ /* 0x000368000c1e1900 */
[----:B------:R-:W-:Y:S01]  /*1370*/  @P2 IADD3 R4, P1, R36, UR8, RZ ;  /* 0x0000000824042c10 */ /* 0x000fe2000ff3e0ff */
[----:B------:R1:W5:Y:S03]  /*1380*/  @P0 LDG.E R33, desc[UR40][R8.64] ;  /* 0x0000002808210981 */ /* 0x000366000c1e1900 */
[----:B------:R-:W-:-:S05]  /*1390*/  @P2 IADD3.X R5, R35, UR9, RZ, P1, !PT ;  /* 0x0000000923052c10 */ /* 0x000fca0008ffe4ff */
[----:B------:R-:W2:Y:S01]  /*13a0*/  @P2 LDG.E R10, desc[UR40][R4.64] ;  /* 0x00000028040a2981 */ /* 0x000ea2000c1e1900 */
[----:B------:R-:W-:Y:S01]  /*13b0*/  UISETP.NE.U32.AND UP0, UPT, UR4, URZ, UPT ;  /* 0x0000003f0400728c */ /* 0x000fe2000bf05070 */
[----:B------:R-:W-:Y:S02]  /*13c0*/  IMAD.MOV.U32 R31, RZ, RZ, R0 ;  /* 0x000000ffff1f7224 */ /* 0x000fe400078e0000 */
        /* <DEDUP_REMOVED lines=8> */
[----:B--2---:R1:W-:Y:S01]  /*1450*/  STL [R1+0x1c], R10 ;  /* 0x00001c0a01007387 */ /* 0x0043e20000100800 */
[----:B----4-:R-:W-:Y:S05]  /*1460*/  @P2 BRA `(.L_x_5577) ;  /* 0x0000000000282947 */ /* 0x010fea0003800000 */
[----:B------:R-:W-:Y:S02]  /*1470*/  ULDC.64 UR4, c[0x0][0xaf8] ;  /* 0x0002be0000047ab9 */ /* 0x000fe40000000a00 */
[----:B------:R-:W-:-:S04]  /*1480*/  ISETP.NE.U32.AND P1, PT, RZ, UR4, PT ;  /* 0x00000004ff007c0c */ /* 0x000fc8000bf25070 */
[----:B------:R-:W-:-:S13]  /*1490*/  ISETP.NE.AND.EX P1, PT, RZ, UR5, PT, P1 ;  /* 0x00000005ff007c0c */ /* 0x000fda000bf25310 */
[----:B------:R-:W-:Y:S05]  /*14a0*/  @!P1 BRA `(.L_x_5577) ;  /* 0x0000000000189947 */ /* 0x000fea0003800000 */
[----:B------:R-:W0:Y:S02]  /*14b0*/  LDC.64 R4, c[0x0][0xaf8] ;  /* 0x0002be00ff047b82 */ /* 0x000e240000000a00 */
[----:B0-----:R-:W-:-:S05]  /*14c0*/  IMAD.WIDE R4, R31, 0x4, R4 ;  /* 0x000000041f047825 */ /* 0x001fca00078e0204 */
[----:B------:R-:W2:Y:S04]  /*14d0*/  LDG.E R0, desc[UR40][R4.64] ;  /* 0x0000002804007981 */ /* 0x000ea8000c1e1900 */
[----:B-1----:R-:W2:Y:S02]  /*14e0*/  LDG.E R7, desc[UR40][R4.64+0x4] ;  /* 0x0000042804077981 */ /* 0x002ea4000c1e1900 */
[----:B--2---:R-:W-:-:S05]  /*14f0*/  IMAD.IADD R10, R7, 0x1, -R0 ;  /* 0x00000001070a7824 */ /* 0x004fca00078e0a00 */
[----:B------:R0:W-:Y:S02]  /*1500*/  STL [R1+0x1c], R10 ;  /* 0x00001c0a01007387 */ /* 0x0001e40000100800 */
.L_x_5577:
[----:B------:R-:W-:Y:S01]  /*1510*/  ULDC.64 UR4, c[0x0][0xb18] ;  /* 0x0002c60000047ab9 */ /* 0x000fe20000000a00 */
[----:B------:R2:W-:Y:S01]  /*1520*/  STL [R1+0x58], R90 ;  /* 0x0000585a01007387 */ /* 0x0005e20000100800 */
[----:B------:R-:W-:-:S04]  /*1530*/  ISETP.NE.U32.AND P1, PT, RZ, UR4, PT ;  /* 0x00000004ff007c0c */ /* 0x000fc8000bf25070 */
[----:B------:R-:W-:-:S13]  /*1540*/  ISETP.NE.AND.EX P1, PT, RZ, UR5, PT, P1 ;  /* 0x00000005ff007c0c */ /* 0x000fda000bf25310 */
[----:B--2---:R-:W-:Y:S05]  /*1550*/  @!P1 BRA `(.L_x_5578) ;  /* 0x0000000000109947 */ /* 0x004fea0003800000 */
[----:B------:R-:W-:-:S04]  /*1560*/  IADD3 R4, P0, R36, UR4, RZ ;  /* 0x0000000424047c10 */ /* 0x000fc8000ff1e0ff */
[----:B------:R-:W-:-:S05]  /*1570*/  IADD3.X R5, R35, UR5, RZ, P0, !PT ;  /* 0x0000000523057c10 */ /* 0x000fca00087fe4ff */
[----:B------:R2:W5:Y:S01]  /*1580*/  LDG.E R32, desc[UR40][R4.64] ;  /* 0x0000002804207981 */ /* 0x000562000c1e1900 */
[----:B------:R-:W-:Y:S05]  /*1590*/  BRA `(.L_x_5579) ;  /* 0x0000000000107947 */ /* 0x000fea0003800000 */
.L_x_5578:
[----:B------:R-:W-:Y:S05]  /*15a0*/  @!P0 BRA `(.L_x_5579) ;  /* 0x00000000000c8947 */ /* 0x000fea0003800000 */
[----:B------:R-:W2:Y:S04]  /*15b0*/  LDG.E R5, desc[UR40][R8.64] ;  /* 0x0000002808057981 */ /* 0x000ea8000c1e1900 */
[----:B------:R-:W2:Y:S02]  /*15c0*/  LDG.E R32, desc[UR40][R8.64+0x4] ;  /* 0x0000042808207981 */ /* 0x000ea4000c1e1900 */
[----:B--2---:R-:W-:-:S07]  /*15d0*/  IMAD.IADD R32, R32, 0x1, -R5 ;  /* 0x0000000120207824 */ /* 0x004fce00078e0a05 */
.L_x_5579:
[----:B------:R-:W-:Y:S01]  /*15e0*/  ULDC.64 UR4, c[0x0][0xb08] ;  /* 0x0002c20000047ab9 */ /* 0x000fe20000000a00 */
[----:B-1----:R-:W1:Y:S01]  /*15f0*/  LDC R8, c[0x0][0x448] ;  /* 0x00011200ff087b82 */ /* 0x002e620000000800 */
[----:B------:R-:W-:-:S04]  /*1600*/  ISETP.NE.U32.AND P0, PT, RZ, UR4, PT ;  /* 0x00000004ff007c0c */ /* 0x000fc8000bf05070 */
[----:B------:R-:W-:Y:S01]  /*1610*/  ISETP.NE.AND.EX P0, PT, RZ, UR5, PT, P0 ;  /* 0x00000005ff007c0c */ /* 0x000fe2000bf05300 */
[----:B------:R-:W-:-:S12]  /*1620*/  ULDC.64 UR4, c[0x0][0xb28] ;  /* 0x0002ca0000047ab9 */ /* 0x000fd80000000a00 */
[----:B--2---:R-:W2:Y:S02]  /*1630*/  @P0 LDC.64 R4, c[0x0][0xb08] ;  /* 0x0002c200ff040b82 */ /* 0x004ea40000000a00 */
[----:B--2---:R-:W-:-:S05]  /*1640*/  @P0 IMAD.WIDE R4, R31, 0x4, R4 ;  /* 0x000000041f040825 */ /* 0x004fca00078e0204 */
        /* <DEDUP_REMOVED lines=11> */
[----:B---3--:R-:W-:Y:S01]  /*1700*/  VIADD R4, R12, 0x7f ;  /* 0x0000007f0c047836 */ /* 0x008fe20000000000 */
[----:B------:R1:W-:Y:S07]  /*1710*/  STL [R1+0x28], R12 ;  /* 0x0000280c01007387 */ /* 0x0003ee0000100800 */
[----:B------:R-:W3:Y:S08]  /*1720*/  @P1 LDC R11, c[0x0][0x44c] ;  /* 0x00011300ff0b1b82 */ /* 0x000ef00000000800 */
[----:B------:R-:W0:Y:S01]  /*1730*/  @P1 LDC R5, c[0x0][0x450] ;  /* 0x00011400ff051b82 */ /* 0x000e220000000800 */
[----:B--2---:R-:W-:-:S02]  /*1740*/  @P0 IMAD.IADD R24, R9, 0x1, -R0 ;  /* 0x0000000109180824 */ /* 0x004fc400078e0a00 */
[----:B---3--:R-:W-:-:S04]  /*1750*/  @P1 IMAD.HI.U32 R0, R4, R11, RZ ;  /* 0x0000000b04001227 */ /* 0x008fc800078e00ff */
[----:B----4-:R-:W-:Y:S01]  /*1760*/  IMAD.IADD R6, R8, 0x1, R24 ;  /* 0x0000000108067824 */ /* 0x010fe200078e0218 */
[----:B0-----:R-:W-:-:S03]  /*1770*/  @P1 SHF.R.U32.HI R4, RZ, R5, R0 ;  /* 0x00000005ff041219 */ /* 0x001fc60000011600 */
[C---:B------:R-:W-:Y:S01]  /*1780*/  VIADD R0, R6.reuse, 0x5f ;  /* 0x0000005f06007836 */ /* 0x040fe20000000000 */
[----:B------:R-:W-:Y:S01]  /*1790*/  IADD3 R29, R6, 0x60, -R10 ;  /* 0x00000060061d7810 */ /* 0x000fe20007ffe80a */
[----:B------:R1:W-:Y:S02]  /*17a0*/  STL [R1+0x2c], R6 ;  /* 0x00002c0601007387 */ /* 0x0003e40000100800 */
        /* <DEDUP_REMOVED lines=22> */
[----:B-1----:R-:W-:Y:S05]  /*1910*/  @!P1 BRA `(.L_x_5580) ;  /* 0x0000004000f89947 */ /* 0x002fea0003800000 */
        /* <DEDUP_REMOVED lines=20> */
.L_x_5582:
[----:B------:R-:W-:Y:S05]  /*1a60*/  BSYNC B6 ;  /* 0x0000000000067941 */ /* 0x000fea0003800000 */
.L_x_5581:
        /* <DEDUP_REMOVED lines=20> */
.L_x_5584:
[----:B------:R-:W-:Y:S05]  /*1bb0*/  BSYNC B6 ;  /* 0x0000000000067941 */ /* 0x000fea0003800000 */
.L_x_5583:
[----:B------:R-:W-:Y:S01]  /*1bc0*/  ULDC.64 UR4, c[0x0][0xaf0] ;  /* 0x0002bc0000047ab9 */ /* 0x000fe20000000a00 */
[----:B------:R-:W0:Y:S01]  /*1bd0*/  S2R R44, SR_TID.X ;  /* 0x00000000002c7919 */ /* 0x000e220000002100 */
[----:B------:R-:W-:Y:S01]  /*1be0*/  ISETP.NE.U32.AND P0, PT, RZ, UR4, PT ;  /* 0x00000004ff007c0c */ /* 0x000fe2000bf05070 */
[----:B------:R-:W1:Y:S01]  /*1bf0*/  LDC.64 R8, c[0x0][0x300] ;  /* 0x0000c000ff087b82 */ /* 0x000e620000000a00 */
[----:B------:R-:W-:Y:S01]  /*1c00*/  IMAD.IADD R61, R33, 0x1, R32 ;  /* 0x00000001213d7824 */ /* 0x000fe200078e0220 */
[----:B------:R-:W-:Y:S01]  /*1c10*/  ULDC.64 UR6, c[0x0][0xb00] ;  /* 0x0002c00000067ab9 */ /* 0x000fe20000000a00 */
[----:B------:R-:W-:Y:S01]  /*1c20*/  ISETP.NE.AND.EX P0, PT, RZ, UR5, PT, P0 ;  /* 0x00000005ff007c0c */ /* 0x000fe2000bf05300 */
[----:B------:R-:W2:Y:S01]  /*1c30*/  LDL R45, [R1+0x74] ;  /* 0x00007400012d7983 */ /* 0x000ea20000100800 */
[----:B------:R-:W-:Y:S02]  /*1c40*/  SHF.R.S32.HI R11, RZ, 0x1f, R90 ;  /* 0x0000001fff0b7819 */ /* 0x000fe4000001145a */
[----:B------:R-:W-:Y:S01]  /*1c50*/  SHF.R.S32.HI R42, RZ, 0x1f, R22 ;  /* 0x0000001fff2a7819 */ /* 0x000fe20000011416 */
[----:B------:R-:W-:Y:S01]  /*1c60*/  VIADD R62, R16, 0x20 ;  /* 0x00000020103e7836 */ /* 0x000fe20000000000 */
[----:B------:R-:W3:Y:S07]  /*1c70*/  LDC.64 R14, c[0x0][0x408] ;  /* 0x00010200ff0e7b82 */ /* 0x000eee0000000a00 */
[----:B------:R-:W-:Y:S01]  /*1c80*/  @P0 IADD3 R4, P1, R36, UR4, RZ ;  /* 0x0000000424040c10 */ /* 0x000fe2000ff3e0ff */
[----:B------:R-:W-:Y:S01]  /*1c90*/  VIADD R63, R16, 0x40 ;  /* 0x00000040103f7836 */ /* 0x000fe20000000000 */
[----:B------:R-:W4:Y:S02]  /*1ca0*/  LDC.64 R58, c[0x0][0x3f8] ;  /* 0x0000fe00ff3a7b82 */ /* 0x000f240000000a00 */
[----:B------:R-:W-:Y:S01]  /*1cb0*/  @P0 IADD3.X R5, R35, UR5, RZ, P1, !PT ;  /* 0x0000000523050c10 */ /* 0x000fe20008ffe4ff */
[----:B------:R-:W-:-:S04]  /*1cc0*/  ULDC.64 UR4, c[0x0][0x308] ;  /* 0x0000c20000047ab9 */ /* 0x000fc80000000a00 */
[----:B------:R0:W3:Y:S01]  /*1cd0*/  @P0 LDG.E R31, desc[UR40][R4.64] ;  /* 0x00000028041f0981 */ /* 0x0000e2000c1e1900 */
[----:B------:R-:W-:Y:S01]  /*1ce0*/  SHF.R.S32.HI R43, RZ, 0x1f, R61 ;  /* 0x0000001fff2b7819 */ /* 0x000fe2000001143d */
[-C--:B-1----:R-:W-:Y:S01]  /*1cf0*/  IMAD.WIDE.U32 R6, R61, R8.reuse, RZ ;  /* 0x000000083d067225 */ /* 0x082fe200078e00ff */
[----:B------:R-:W1:Y:S03]  /*1d00*/  LDC R41, c[0x0][0x3f4] ;  /* 0x0000fd00ff297b82 */ /* 0x000e660000000800 */
[----:B------:R-:W-:Y:S01]  /*1d10*/  IMAD R0, R43, R8, RZ ;  /* 0x000000082b007224 */ /* 0x000fe200078e02ff */
[----:B------:R-:W-:Y:S02]  /*1d20*/  ISETP.NE.U32.AND P0, PT, RZ, UR6, PT ;  /* 0x00000006ff007c0c */ /* 0x000fe4000bf05070 */
[----:B0-----:R-:W-:Y:S01]  /*1d30*/  SHF.R.U32.HI R40, RZ, 0x7, R44 ;  /* 0x00000007ff287819 */ /* 0x001fe2000001162c */
[----:B------:R-:W-:Y:S01]  /*1d40*/  IMAD R3, R61, R9, R0 ;  /* 0x000000093d037224 */ /* 0x000fe200078e0200 */
[----:B------:R-:W-:-:S02]  /*1d50*/  ISETP.NE.AND.EX P0, PT, RZ, UR7, PT, P0 ;  /* 0x00000007ff007c0c */ /* 0x000fc4000bf05300 */
[----:B------:R-:W-:Y:S01]  /*1d60*/  ISETP.NE.AND P6, PT, R40, 0x1, PT ;  /* 0x000000012800780c */ /* 0x000fe20003fc5270 */
[----:B------:R-:W-:Y:S02]  /*1d70*/  IMAD.IADD R7, R7, 0x1, R3 ;  /* 0x0000000107077824 */ /* 0x000fe400078e0203 */
[----:B------:R-:W-:Y:S02]  /*1d80*/  IMAD R3, R11, UR4, RZ ;  /* 0x000000040b037c24 */ /* 0x000fe4000f8e02ff */
[----:B------:R-:W-:-:S04]  /*1d90*/  IMAD.WIDE.U32 R4, R90, UR4, R6 ;  /* 0x000000045a047c25 */ /* 0x000fc8000f8e0006 */
[----:B------:R-:W-:Y:S01]  /*1da0*/  IMAD R3, R90, UR5, R3 ;  /* 0x000000055a037c24 */ /* 0x000fe2000f8e0203 */
[----:B------:R-:W-:-:S03]  /*1db0*/  ULDC.64 UR4, c[0x0][0x310] ;  /* 0x0000c40000047ab9 */ /* 0x000fc60000000a00 */
[----:B------:R-:W-:Y:S02]  /*1dc0*/  IMAD.IADD R5, R5, 0x1, R3 ;  /* 0x0000000105057824 */ /* 0x000fe400078e0203 */
[-C--:B------:R-:W-:Y:S02]  /*1dd0*/  IMAD R10, R42, R8.reuse, RZ ;  /* 0x000000082a0a7224 */ /* 0x080fe400078e02ff */
[----:B------:R-:W-:-:S04]  /*1de0*/  IMAD.WIDE.U32 R6, R22, R8, R16 ;  /* 0x0000000816067225 */ /* 0x000fc800078e0010 */
[C---:B------:R-:W-:Y:S02]  /*1df0*/  VIADD R64, R16.reuse, 0x60 ;  /* 0x0000006010407836 */ /* 0x040fe40000000000 */
[C---:B------:R-:W-:Y:S02]  /*1e00*/  VIADD R12, R16.reuse, 0xc0 ;  /* 0x000000c0100c7836 */ /* 0x040fe40000000000 */
[C---:B------:R-:W-:Y:S02]  /*1e10*/  VIADD R65, R16.reuse, 0x80 ;  /* 0x0000008010417836 */ /* 0x040fe40000000000 */
[C---:B------:R-:W-:Y:S02]  /*1e20*/  VIADD R66, R16.reuse, 0xa0 ;  /* 0x000000a010427836 */ /* 0x040fe40000000000 */
[----:B------:R-:W-:Y:S01]  /*1e30*/  VIADD R32, R16, 0xe0 ;  /* 0x000000e010207836 */ /* 0x000fe20000000000 */
[----:B------:R-:W-:Y:S02]  /*1e40*/  SHF.R.S32.HI R201, RZ, 0x1f, R200 ;  /* 0x0000001fffc97819 */ /* 0x000fe400000114c8 */
[----:B---3--:R-:W-:-:S04]  /*1e50*/  SHF.R.S32.HI R0, RZ, 0x1f, R31 ;  /* 0x0000001fff007819 */ /* 0x008fc8000001141f */
[----:B------:R-:W-:Y:S02]  /*1e60*/  SEL R20, R0, RZ, !P0 ;  /* 0x000000ff00147207 */ /* 0x000fe40004000000 */
[----:B------:R-:W-:-:S03]  /*1e70*/  SEL R21, R31, RZ, !P0 ;  /* 0x000000ff1f157207 */ /* 0x000fc60004000000 */
[----:B------:R-:W-:Y:S02]  /*1e80*/  IMAD R0, R20, UR4, RZ ;  /* 0x0000000414007c24 */ /* 0x000fe4000f8e02ff */
[----:B------:R-:W-:-:S04]  /*1e90*/  IMAD.WIDE.U32 R4, R21, UR4, R4 ;  /* 0x0000000415047c25 */ /* 0x000fc8000f8e0004 */
[----:B------:R-:W-:Y:S01]  /*1ea0*/  IMAD R3, R21, UR5, R0 ;  /* 0x0000000515037c24 */ /* 0x000fe2000f8e0200 */
[----:B------:R-:W-:Y:S05]  /*1eb0*/  @!P6 WARPSYNC.ALL ;  /* 0x000000000000e948 */ /* 0x000fea0003800000 */
[----:B------:R-:W-:Y:S01]  /*1ec0*/  ULDC UR4, c[0x0][0x320] ;  /* 0x0000c80000047ab9 */ /* 0x000fe20000000800 */
[----:B------:R-:W-:Y:S01]  /*1ed0*/  IMAD R0, R22, R9, R10 ;  /* 0x0000000916007224 */ /* 0x000fe200078e020a */
[----:B------:R-:W-:Y:S01]  /*1ee0*/  ISETP.GE.AND P1, PT, R62, UR4, PT ;  /* 0x000000043e007c0c */ /* 0x000fe2000bf26270 */
[----:B------:R-:W-:Y:S01]  /*1ef0*/  IMAD.IADD R3, R5, 0x1, R3 ;  /* 0x0000000105037824 */ /* 0x000fe200078e0203 */
[----:B------:R-:W-:Y:S01]  /*1f00*/  IADD3 R31, P0, R4, R6, RZ ;  /* 0x00000006041f7210 */ /* 0x000fe20007f1e0ff */
[----:B------:R-:W-:Y:S01]  /*1f10*/  ULDC.64 UR6, c[0x0][0x330] ;  /* 0x0000cc0000067ab9 */ /* 0x000fe20000000a00 */
[----:B------:R-:W-:-:S02]  /*1f20*/  SEL R6, RZ, 0xffffffff, P1 ;  /* 0xffffffffff067807 */ /* 0x000fc40000800000 */
[----:B------:R-:W-:Y:S02]  /*1f30*/  IADD3.X R0, R3, R7, R0, P0, !PT ;  /* 0x0000000703007210 */ /* 0x000fe400007fe400 */
[----:B------:R-:W-:Y:S01]  /*1f40*/  ISETP.GE.AND P0, PT, R16, UR4, PT ;  /* 0x0000000410007c0c */ /* 0x000fe2000bf06270 */
[----:B------:R-:W-:Y:S02]  /*1f50*/  IMAD R7, R11, UR6, RZ ;  /* 0x000000060b077c24 */ /* 0x000fe4000f8e02ff */
[----:B------:R-:W-:Y:S01]  /*1f60*/  IMAD.SHL.U32 R11, R6, 0x2, RZ ;  /* 0x00000002060b7824 */ /* 0x000fe200078e00ff */
[----:B------:R-:W-:Y:S02]  /*1f70*/  SEL R10, RZ, 0x1, P0 ;  /* 0x00000001ff0a7807 */ /* 0x000fe40000000000 */
[----:B------:R-:W-:Y:S02]  /*1f80*/  ISETP.GE.AND P0, PT, R63, UR4, PT ;  /* 0x000000043f007c0c */ /* 0x000fe4000bf06270 */
[----:B------:R-:W-:-:S02]  /*1f90*/  ISETP.GE.AND P1, PT, R64, UR4, PT ;  /* 0x0000000440007c0c */ /* 0x000fc4000bf26270 */
[----:B------:R-:W-:Y:S02]  /*1fa0*/  ISETP.GE.AND P2, PT, R12, UR4, PT ;  /* 0x000000040c007c0c */ /* 0x000fe4000bf46270 */
[----:B------:R-:W-:Y:S02]  /*1fb0*/  LOP3.LUT R10, R11, 0x2, R10, 0xe2, !PT ;  /* 0x000000020b0a7812 */ /* 0x000fe400078ee20a */
[----:B------:R-:W-:Y:S02]  /*1fc0*/  SEL R11, RZ, 0x4, P0 ;  /* 0x00000004ff0b7807 */ /* 0x000fe40000000000 */
[----:B------:R-:W-:Y:S02]  /*1fd0*/  SEL R12, RZ, 0x8, P1 ;  /* 0x00000008ff0c7807 */ /* 0x000fe40000800000 */
[----:B------:R-:W-:Y:S02]  /*1fe0*/  ISETP.GE.AND P0, PT, R65, UR4, PT ;  /* 0x0000000441007c0c */ /* 0x000fe4000bf06270 */
[----:B------:R-:W-:-:S02]  /*1ff0*/  ISETP.GE.AND P1, PT, R66, UR4, PT ;  /* 0x0000000442007c0c */ /* 0x000fc4000bf26270 */
[----:B------:R-:W-:Y:S02]  /*2000*/  LOP3.LUT R10, R12, R10, R11, 0xfe, !PT ;  /* 0x0000000a0c0a7212 */ /* 0x000fe400078efe0b */
[----:B------:R-:W-:Y:S02]  /*2010*/  SEL R11, RZ, 0x10, P0 ;  /* 0x00000010ff0b7807 */ /* 0x000fe40000000000 */
[----:B------:R-:W-:Y:S01]  /*2020*/  SEL R12, RZ, 0x20, P1 ;  /* 0x00000020ff0c7807 */ /* 0x000fe20000800000 */
[----:B------:R-:W-:Y:S01]  /*2030*/  IMAD R13, R90, UR7, R7 ;  /* 0x000000075a0d7c24 */ /* 0x000fe2000f8e0207 */
[----:B------:R-:W-:Y:S02]  /*2040*/  ISETP.GE.AND P3, PT, R32, UR4, PT ;  /* 0x0000000420007c0c */ /* 0x000fe4000bf66270 */
[----:B------:R-:W-:Y:S01]  /*2050*/  LOP3.LUT R11, R12, R10, R11, 0xfe, !PT ;  /* 0x0000000a0c0b7212 */ /* 0x000fe200078efe0b */
[----:B------:R-:W-:Y:S01]  /*2060*/  IMAD.WIDE.U32 R6, R90, UR6, R16 ;  /* 0x000000065a067c25 */ /* 0x000fe2000f8e0010 */
[----:B------:R-:W-:Y:S01]  /*2070*/  SEL R10, RZ, 0x40, P2 ;  /* 0x00000040ff0a7807 */ /* 0x000fe20001000000 */
[----:B------:R-:W-:-:S02]  /*2080*/  ULDC.64 UR4, c[0x0][0x338] ;  /* 0x0000ce0000047ab9 */ /* 0x000fc40000000a00 */
[----:B------:R-:W-:Y:S01]  /*2090*/  IMAD R12, R20, UR4, RZ ;  /* 0x00000004140c7c24 */ /* 0x000fe2000f8e02ff */
[----:B------:R-:W-:Y:S01]  /*20a0*/  LOP3.LUT R95, R11, R10, RZ, 0xfc, !PT ;  /* 0x0000000a0b5f7212 */ /* 0x000fe200078efcff */
[----:B------:R-:W-:Y:S02]  /*20b0*/  IMAD.IADD R7, R7, 0x1, R13 ;  /* 0x0000000107077824 */ /* 0x000fe400078e020d */
[C---:B------:R-:W-:Y:S02]  /*20c0*/  IMAD R10, R42.reuse, R14, RZ ;  /* 0x0000000e2a0a7224 */ /* 0x040fe400078e02ff */
[----:B----4-:R-:W-:Y:S02]  /*20d0*/  IMAD R32, R42, R58, RZ ;  /* 0x0000003a2a207224 */ /* 0x010fe400078e02ff */
[C---:B------:R-:W-:Y:S02]  /*20e0*/  IMAD R93, R21.reuse, UR5, R12 ;  /* 0x00000005155d7c24 */ /* 0x040fe4000f8e020c */
[----:B------:R-:W-:Y:S01]  /*20f0*/  IMAD.WIDE.U32 R6, R21, UR4, R6 ;  /* 0x0000000415067c25 */ /* 0x000fe2000f8e0006 */
[----:B-1----:R-:W-:Y:S01]  /*2100*/  ISETP.GE.AND P0, PT, R16, R41, PT ;  /* 0x000000291000720c */ /* 0x002fe20003f06270 */
[----:B------:R-:W-:-:S02]  /*2110*/  ULDC UR4, c[0x0][0x2f4] ;  /* 0x0000bd0000047ab9 */ /* 0x000fc40000000800 */
[C---:B------:R-:W-:Y:S02]  /*2120*/  IMAD R35, R22.reuse, R15, R10 ;  /* 0x0000000f16237224 */ /* 0x040fe400078e020a */
[----:B------:R-:W-:-:S04]  /*2130*/  IMAD.WIDE.U32 R12, R22, R14, R200 ;  /* 0x0000000e160c7225 */ /* 0x000fc800078e00c8 */
[----:B------:R-:W-:-:S04]  /*2140*/  IMAD.WIDE.U32 R20, R22, R14, R16 ;  /* 0x0000000e16147225 */ /* 0x000fc800078e0010 */
        /* <DEDUP_REMOVED lines=9> */
[----:B------:R-:W-:Y:S02]  /*21e0*/  IMAD R38, R11, R58, RZ ;  /* 0x0000003a0b267224 */ /* 0x000fe400078e02ff */
[C---:B------:R-:W-:Y:S02]  /*21f0*/  IMAD R85, R30.reuse, R15, R10 ;  /* 0x0000000f1e557224 */ /* 0x040fe400078e020a */
[----:B------:R-:W-:-:S04]  /*2200*/  IMAD.WIDE.U32 R10, R30, R14, R12 ;  /* 0x0000000e1e0a7225 */ /* 0x000fc800078e000c */
[----:B------:R-:W-:Y:S02]  /*2210*/  IMAD.WIDE.U32 R12, R30, R14, R34 ;  /* 0x0000000e1e0c7225 */ /* 0x000fe400078e0022 */
[----:B------:R-:W3:Y:S01]  /*2220*/  LDL R34, [R1+0x3c] ;  /* 0x00003c0001227983 */ /* 0x000ee20000100800 */
[----:B------:R-:W-:Y:S02]  /*2230*/  IADD3 R60, P2, R22, R61, RZ ;  /* 0x0000003d163c7210 */ /* 0x000fe40007f5e0ff */
[----:B------:R-:W-:-:S03]  /*2240*/  SEL R37, R41, RZ, P0 ;  /* 0x000000ff29257207 */ /* 0x000fc60000000000 */
[----:B------:R-:W-:Y:S02]  /*2250*/  IMAD.X R61, R42, 0x1, R43, P2 ;  /* 0x000000012a3d7824 */ /* 0x000fe400010e062b */
[----:B------:R-:W-:Y:S02]  /*2260*/  IMAD.IADD R37, R16, 0x1, R37 ;  /* 0x0000000110257824 */ /* 0x000fe400078e0225 */
[C---:B------:R-:W-:Y:S02]  /*2270*/  VIADD R42, R22.reuse, 0x40 ;  /* 0x00000040162a7836 */ /* 0x040fe40000000000 */
[----:B------:R-:W-:Y:S01]  /*2280*/  IMAD.WIDE.U32 R32, R22, R58, R16 ;  /* 0x0000003a16207225 */ /* 0x000fe200078e0010 */
[----:B------:R-:W-:-:S03]  /*2290*/  SHF.R.S32.HI R36, RZ, 0x1f, R37 ;  /* 0x0000001fff247819 */ /* 0x000fc60000011425 */
[----:B------:R-:W-:Y:S01]  /*22a0*/  IMAD.SHL.U32 R42, R42, 0x40, RZ ;  /* 0x000000402a2a7824 */ /* 0x000fe200078e00ff */
[----:B------:R-:W-:Y:S01]  /*22b0*/  LEA.HI R36, R36, R37, RZ, 0x3 ;  /* 0x0000002524247211 */ /* 0x000fe200078f18ff */
[----:B------:R-:W-:Y:S02]  /*22c0*/  IMAD.IADD R33, R39, 0x1, R33 ;  /* 0x0000000127217824 */ /* 0x000fe400078e0221 */
[----:B--2---:R-:W-:Y:S01]  /*22d0*/  IMAD.SHL.U32 R71, R45, 0x40, RZ ;  /* 0x000000402d477824 */ /* 0x004fe200078e00ff */
[----:B------:R-:W-:Y:S01]  /*22e0*/  LOP3.LUT R42, R42, 0x1c0, RZ, 0xc0, !PT ;  /* 0x000001c02a2a7812 */ /* 0x000fe200078ec0ff */
[----:B------:R-:W-:Y:S02]  /*22f0*/  VIADD R44, R44, 0xffffff80 ;  /* 0xffffff802c2c7836 */ /* 0x000fe40000000000 */
[----:B------:R-:W-:Y:S01]  /*2300*/  IMAD.WIDE.U32 R56, R30, R58, R32 ;  /* 0x0000003a1e387225 */ /* 0x000fe200078e0020 */
[----:B------:R-:W-:Y:S02]  /*2310*/  LOP3.LUT R71, R71, 0x1c0, RZ, 0xc0, !PT ;  /* 0x000001c047477812 */ /* 0x000fe400078ec0ff */
[----:B------:R-:W-:Y:S01]  /*2320*/  LOP3.LUT R32, R42, 0x38, R36, 0xf8, !PT ;  /* 0x000000382a207812 */ /* 0x000fe200078ef824 */
[----:B------:R-:W-:Y:S01]  /*2330*/  VIADD R76, R40, 0x8 ;  /* 0x00000008284c7836 */ /* 0x000fe20000000000 */
[----:B------:R-:W-:Y:S01]  /*2340*/  SHF.R.S32.HI R40, RZ, 0x1f, R44 ;  /* 0x0000001fff287819 */ /* 0x000fe2000001142c */
[----:B------:R-:W-:Y:S01]  /*2350*/  VIADD R42, R22, 0x40 ;  /* 0x00000040162a7836 */ /* 0x000fe20000000000 */
[----:B------:R-:W-:-:S02]  /*2360*/  SHF.R.U32.HI R74, RZ, 0x3, R71 ;  /* 0x00000003ff4a7819 */ /* 0x000fc40000011647 */
[----:B------:R-:W-:Y:S01]  /*2370*/  LOP3.LUT R33, R71, 0x18, R16, 0xf8, !PT ;  /* 0x0000001847217812 */ /* 0x000fe200078ef810 */
[----:B------:R-:W-:Y:S01]  /*2380*/  IMAD.SHL.U32 R42, R42, 0x40, RZ ;  /* 0x000000402a2a7824 */ /* 0x000fe200078e00ff */
[----:B------:R-:W-:Y:S02]  /*2390*/  LEA.HI R40, R40, R44, RZ, 0x5 ;  /* 0x0000002c28287211 */ /* 0x000fe400078f28ff */
[----:B------:R-:W-:Y:S02]  /*23a0*/  LOP3.LUT R33, R33, R74, RZ, 0x3c, !PT ;  /* 0x0000004a21217212 */ /* 0x000fe400078e3cff */
[----:B------:R-:W-:Y:S02]  /*23b0*/  SHF.R.S32.HI R40, RZ, 0x5, R40 ;  /* 0x00000005ff287819 */ /* 0x000fe40000011428 */
[----:B------:R-:W-:Y:S01]  /*23c0*/  LOP3.LUT R42, R42, 0x1c0, RZ, 0xc0, !PT ;  /* 0x000001c02a2a7812 */ /* 0x000fe200078ec0ff */
[----:B------:R-:W-:Y:S01]  /*23d0*/  IMAD.MOV.U32 R77, RZ, RZ, 0x20 ;  /* 0x00000020ff4d7424 */ /* 0x000fe200078e00ff */
[----:B------:R-:W-:Y:S01]  /*23e0*/  LOP3.LUT P1, RZ, R45, 0x4, RZ, 0xc0, !PT ;  /* 0x000000042dff7812 */ /* 0x000fe2000782c0ff */
[----:B------:R-:W-:Y:S01]  /*23f0*/  IMAD R79, R40, 0x200, R33 ;  /* 0x00000200284f7824 */ /* 0x000fe200078e0221 */
[----:B------:R-:W-:-:S02]  /*2400*/  LOP3.LUT R33, R71, 0x38, R36, 0xf8, !PT ;  /* 0x0000003847217812 */ /* 0x000fc400078ef824 */
[----:B------:R-:W-:Y:S01]  /*2410*/  SHF.R.U32.HI R42, RZ, 0x3, R42 ;  /* 0x00000003ff2a7819 */ /* 0x000fe2000001162a */
[----:B------:R-:W-:Y:S01]  /*2420*/  IMAD R37, R9, 0x60, RZ ;  /* 0x0000006009257824 */ /* 0x000fe200078e02ff */
[C---:B------:R-:W-:Y:S01]  /*2430*/  SHF.L.U64.HI R67, R8.reuse, 0x6, R9 ;  /* 0x0000000608437819 */ /* 0x040fe20000010209 */
[----:B------:R-:W-:Y:S01]  /*2440*/  IMAD.SHL.U32 R68, R8, 0x40, RZ ;  /* 0x0000004008447824 */ /* 0x000fe200078e00ff */
[----:B------:R-:W-:Y:S01]  /*2450*/  SHF.L.U64.HI R69, R14, 0x6, R15 ;  /* 0x000000060e457819 */ /* 0x000fe2000001020f */
[----:B------:R-:W-:Y:S01]  /*2460*/  IMAD R81, R15, 0x60, RZ ;  /* 0x000000600f517824 */ /* 0x000fe200078e02ff */
[----:B------:R-:W-:Y:S01]  /*2470*/  SHF.L.U64.HI R72, R58, 0x6, R59 ;  /* 0x000000063a487819 */ /* 0x000fe2000001023b */
[----:B------:R-:W-:Y:S01]  /*2480*/  IMAD.SHL.U32 R70, R14, 0x40, RZ ;  /* 0x000000400e467824 */ /* 0x000fe200078e00ff */
[----:B------:R-:W-:Y:S01]  /*2490*/  SEL R77, R77, 0xffffffe0, !P1 ;  /* 0xffffffe04d4d7807 */ /* 0x000fe20004800000 */
[----:B------:R-:W-:Y:S01]  /*24a0*/  IMAD R87, R30, R59, R38 ;  /* 0x0000003b1e577224 */ /* 0x000fe200078e0226 */
[----:B------:R-:W-:Y:S01]  /*24b0*/  LOP3.LUT R33, R33, R74, RZ, 0x3c, !PT ;  /* 0x0000004a21217212 */ /* 0x000fe200078e3cff */
[----:B------:R-:W-:Y:S01]  /*24c0*/  IMAD R35, R59, 0x60, RZ ;  /* 0x000000603b237824 */ /* 0x000fe200078e02ff */
[----:B------:R-:W-:Y:S01]  /*24d0*/  LOP3.LUT R32, R32, R42, RZ, 0x3c, !PT ;  /* 0x0000002a20207212 */ /* 0x000fe200078e3cff */
[----:B------:R-:W-:Y:S01]  /*24e0*/  IMAD.SHL.U32 R73, R58, 0x40, RZ ;  /* 0x000000403a497824 */ /* 0x000fe200078e00ff */
[----:B------:R-:W-:Y:S01]  /*24f0*/  SEL R94, RZ, 0xffffff80, P3 ;  /* 0xffffff80ff5e7807 */ /* 0x000fe20001800000 */
[----:B------:R-:W-:Y:S01]  /*2500*/  IMAD.WIDE.U32 R20, R30, R58, R20 ;  /* 0x0000003a1e147225 */ /* 0x000fe200078e0014 */
[----:B------:R-:W-:-:S03]  /*2510*/  LOP3.LUT R89, R36, 0xfffffff8, RZ, 0xc0, !PT ;  /* 0xfffffff824597812 */ /* 0x000fc600078ec0ff */
[----:B------:R-:W-:Y:S02]  /*2520*/  VIADD R45, R22, 0x40 ;  /* 0x00000040162d7836 */ /* 0x000fe40000000000 */
[----:B------:R-:W-:Y:S01]  /*2530*/  IMAD.WIDE.U32 R8, R8, 0x60, RZ ;  /* 0x0000006008087825 */ /* 0x000fe200078e00ff */
[----:B------:R-:W-:-:S03]  /*2540*/  LOP3.LUT R94, R95, 0x80, R94, 0xc8, !PT ;  /* 0x000000805f5e7812 */ /* 0x000fc600078ec85e */
[----:B------:R-:W-:-:S04]  /*2550*/  IMAD.WIDE.U32 R14, R14, 0x60, RZ ;  /* 0x000000600e0e7825 */ /* 0x000fc800078e00ff */
[----:B------:R-:W-:Y:S01]  /*2560*/  IMAD.WIDE.U32 R58, R58, 0x60, RZ ;  /* 0x000000603a3a7825 */ /* 0x000fe200078e00ff */
[----:B------:R-:W-:Y:S02]  /*2570*/  SHF.R.S32.HI R75, RZ, 0x1f, R45 ;  /* 0x0000001fff4b7819 */ /* 0x000fe4000001142d */
[----:B------:R-:W-:Y:S01]  /*2580*/  SHF.R.S32.HI R88, RZ, 0x3, R36 ;  /* 0x00000003ff587819 */ /* 0x000fe20000011424 */
[----:B------:R-:W-:Y:S01]  /*2590*/  IMAD.IADD R84, R11, 0x1, R85 ;  /* 0x000000010b547824 */ /* 0x000fe200078e0255 */
[----:B------:R-:W-:Y:S01]  /*25a0*/  SHF.R.S32.HI R90, RZ, 0x1f, R89 ;  /* 0x0000001fff5a7819 */ /* 0x000fe20000011459 */
[----:B------:R-:W-:Y:S01]  /*25b0*/  IMAD.IADD R86, R21, 0x1, R87 ;  /* 0x0000000115567824 */ /* 0x000fe200078e0257 */
[----:B------:R-:W-:Y:S01]  /*25c0*/  ISETP.GE.AND P1, PT, R16, UR4, PT ;  /* 0x0000000410007c0c */ /* 0x000fe2000bf26270 */
[----:B------:R-:W-:Y:S01]  /*25d0*/  IMAD.SHL.U32 R78, R41, 0x2, RZ ;  /* 0x00000002294e7824 */ /* 0x000fe200078e00ff */
[----:B------:R-:W-:Y:S01]  /*25e0*/  ISETP.GE.AND P2, PT, R62, UR4, PT ;  /* 0x000000043e007c0c */ /* 0x000fe2000bf46270 */
[----:B------:R-:W-:Y:S01]  /*25f0*/  IMAD.IADD R80, R9, 0x1, R37 ;  /* 0x0000000109507824 */ /* 0x000fe200078e0225 */
[----:B------:R-:W-:Y:S01]  /*2600*/  LOP3.LUT R95, R95, 0x40, RZ, 0xc0, !PT ;  /* 0x000000405f5f7812 */ /* 0x000fe200078ec0ff */
[----:B------:R-:W-:-:S02]  /*2610*/  IMAD.IADD R81, R15, 0x1, R81 ;  /* 0x000000010f517824 */ /* 0x000fc400078e0251 */
[----:B------:R-:W-:Y:S02]  /*2620*/  IMAD.IADD R82, R59, 0x1, R35 ;  /* 0x000000013b527824 */ /* 0x000fe400078e0223 */
[----:B------:R-:W-:Y:S02]  /*2630*/  IMAD.IADD R83, R77, 0x1, R79 ;  /* 0x000000014d537824 */ /* 0x000fe400078e024f */
[----:B------:R-:W-:Y:S02]  /*2640*/  IMAD.IADD R85, R85, 0x1, R13 ;  /* 0x0000000155557824 */ /* 0x000fe400078e020d */
[----:B------:R-:W-:Y:S02]  /*2650*/  IMAD.IADD R87, R87, 0x1, R57 ;  /* 0x0000000157577824 */ /* 0x000fe400078e0239 */
[----:B------:R-:W-:Y:S02]  /*2660*/  IMAD R91, R40, 0x200, R33 ;  /* 0x00000200285b7824 */ /* 0x000fe400078e0221 */
[----:B------:R-:W-:Y:S01]  /*2670*/  IMAD.IADD R93, R7, 0x1, R93 ;  /* 0x00000001075d7824 */ /* 0x000fe200078e025d */
[----:B------:R-:W-:Y:S01]  /*2680*/  @!P6 BAR.SYNC.DEFER_BLOCKING 0x9, 0x100 ;  /* 0x024400000000eb1d */ /* 0x000fe20000010000 */
[----:B---3--:R-:W-:-:S07]  /*2690*/  IMAD.IADD R92, R34, 0x1, R32 ;  /* 0x00000001225c7824 */ /* 0x008fce00078e0220 */
.L_x_5632:
        /* <DEDUP_REMOVED lines=26> */
[----:B---3--:R-:W-:Y:S05]  /*2840*/  @!P3 BRA `(.L_x_5586) ;  /* 0x0000002800c4b947 */ /* 0x008fea0003800000 */
        /* <DEDUP_REMOVED lines=41> */
.L_x_5589:
[----:B------:R-:W-:Y:S05]  /*2ae0*/  BSYNC B1 ;  /* 0x0000000000017941 */ /* 0x000fea0003800000 */
.L_x_5588:
[----:B0-----:R-:W-:Y:S01]  /*2af0*/  VIADD R36, R22, 0x40 ;  /* 0x0000004016247836 */ /* 0x001fe20000000000 */
[----:B------:R-:W-:Y:S01]  /*2b00*/  BSSY B1, `(.L_x_5590) ;  /* 0x000001c000017945 */ /* 0x000fe20003800000 */
[----:B------:R-:W-:Y:S01]  /*2b10*/  CS2R R44, SRZ ;  /* 0x00000000002c7805 */ /* 0x000fe2000001ff00 */
[----:B-----5:R-:W-:Y:S01]  /*2b20*/  IMAD.MOV.U32 R98, RZ, RZ, R50 ;  /* 0x000000ffff627224 */ /* 0x020fe200078e0032 */
[----:B------:R-:W-:Y:S02]  /*2b30*/  CS2R R46, SRZ ;  /* 0x00000000002e7805 */ /* 0x000fe4000001ff00 */
[----:B------:R-:W-:Y:S02]  /*2b40*/  ISETP.GE.AND P5, PT, R36, R106, PT ;  /* 0x0000006a2400720c */ /* 0x000fe40003fa6270 */
[----:B------:R-:W-:Y:S01]  /*2b50*/  CS2R R36, SRZ ;  /* 0x0000000000247805 */ /* 0x000fe2000001ff00 */
[----:B------:R-:W-:-:S10]  /*2b60*/  IMAD.MOV.U32 R99, RZ, RZ, R51 ;  /* 0x000000ffff637224 */ /* 0x000fd400078e0033 */
        /* <DEDUP_REMOVED lines=21> */
.L_x_5591:
[----:B------:R-:W-:Y:S05]  /*2cc0*/  BSYNC B1 ;  /* 0x0000000000017941 */ /* 0x000fea0003800000 */
.L_x_5590:
        /* <DEDUP_REMOVED lines=33> */
.L_x_5592:
[----:B------:R-:W-:Y:S01]  /*2ee0*/  IMAD R96, R18, 0x8, R19 ;  /* 0x0000000812607824 */ /* 0x000fe200078e0213 */
[----:B------:R-:W-:Y:S01]  /*2ef0*/  SHF.L.U32 R107, R202, 0x1f, RZ ;  /* 0x0000001fca6b7819 */ /* 0x000fe200000006ff */
[----:B------:R-:W-:Y:S03]  /*2f00*/  BSSY B1, `(.L_x_5593) ;  /* 0x0000003000017945 */ /* 0x000fe60003800000 */
[----:B------:R-:W0:Y:S02]  /*2f10*/  SYNCS.PHASECHK.TRANS64.TRYWAIT P6, [R96+URZ+0x32490], R107 ;  /* 0x0324906b600075a7 */ /* 0x000e2400080c017f */
[----:B0-----:R-:W-:Y:S05]  /*2f20*/  @!P6 BRA `(.L_x_5594) ;  /* 0x000001ac00b4e947 */ /* 0x001fea0003800000 */
.L_x_5892:
[----:B------:R-:W-:Y:S05]  /*2f30*/  BSYNC B1 ;  /* 0x0000000000017941 */ /* 0x000fea0003800000 */
.L_x_5593:
        /* <DEDUP_REMOVED lines=54> */
.L_x_5600:
[----:B------:R-:W-:Y:S05]  /*32a0*/  BSYNC B3 ;  /* 0x0000000000037941 */ /* 0x000fea0003800000 */
.L_x_5599:
[----:B--2---:R1:W-:Y:S02]  /*32b0*/  STG.E.128 desc[UR40][R42.64], R32 ;  /* 0x000000202a007986 */ /* 0x0043e4000c101d28 */
.L_x_5598:
[----:B------:R-:W-:Y:S05]  /*32c0*/  BSYNC B2 ;  /* 0x0000000000027941 */ /* 0x000fea0003800000 */
.L_x_5597:
        /* <DEDUP_REMOVED lines=51> */
.L_x_5602:
[----:B------:R-:W-:Y:S05]  /*3600*/  BSYNC B2 ;  /* 0x0000000000027941 */ /* 0x000fea0003800000 */
.L_x_5601:
[----:B--2---:R2:W-:Y:S02]  /*3610*/  STG.E.128 desc[UR40][R42.64+0x40], R32 ;  /* 0x000040202a007986 */ /* 0x0045e4000c101d28 */
.L_x_5596:
[----:B------:R-:W-:Y:S05]  /*3620*/  BSYNC B1 ;  /* 0x0000000000017941 */ /* 0x000fea0003800000 */
.L_x_5595:
        /* <DEDUP_REMOVED lines=53> */
.L_x_5607:
[----:B------:R-:W-:Y:S05]  /*3980*/  BSYNC B2 ;  /* 0x0000000000027941 */ /* 0x000fea0003800000 */
.L_x_5606:
[----:B--2---:R3:W-:Y:S02]  /*3990*/  STG.E.128 desc[UR40][R40.64], R32 ;  /* 0x0000002028007986 */ /* 0x0047e4000c101d28 */
.L_x_5605:
[----:B------:R-:W-:Y:S05]  /*39a0*/  BSYNC B1 ;  /* 0x0000000000017941 */ /* 0x000fea0003800000 */
.L_x_5604:
        /* <DEDUP_REMOVED lines=51> */
.L_x_5609:
[----:B------:R-:W-:Y:S05]  /*3ce0*/  BSYNC B1 ;  /* 0x0000000000017941 */ /* 0x000fea0003800000 */
.L_x_5608:
[----:B--2---:R1:W-:Y:S01]  /*3cf0*/  STG.E.128 desc[UR40][R40.64+0x40], R32 ;  /* 0x0000402028007986 */ /* 0x0043e2000c101d28 */
[----:B------:R-:W-:Y:S05]  /*3d00*/  BRA `(.L_x_5603) ;  /* 0x0000001400fc7947 */ /* 0x000fea0003800000 */
.L_x_5587:
[----:B------:R-:W-:Y:S01]  /*3d10*/  VIADD R36, R22, 0x40 ;  /* 0x0000004016247836 */ /* 0x000fe20000000000 */
[----:B------:R-:W-:-:S04]  /*3d20*/  CS2R R38, SRZ ;  /* 0x0000000000267805 */ /* 0x000fc8000001ff00 */
[----:B------:R-:W-:Y:S02]  /*3d30*/  ISETP.GE.AND P3, PT, R36, R106, PT ;  /* 0x0000006a2400720c */ /* 0x000fe40003f66270 */
        /* <DEDUP_REMOVED lines=40> */
[----:B---3--:R-:W-:Y:S01]  /*3fc0*/  IMAD.MOV.U32 R53, RZ, RZ, R35 ;  /* 0x000000ffff357224 */ /* 0x008fe200078e0023 */
[----:B------:R-:W-:Y:S02]  /*3fd0*/  PRMT R116, R116, 0x5410, R50 ;  /* 0x0000541074747816 */ /* 0x000fe40000000032 */
[----:B------:R-:W-:Y:S02]  /*3fe0*/  PRMT R132, R48, 0x7610, R132 ;  /* 0x0000761030847816 */ /* 0x000fe40000000084 */
[----:B------:R-:W-:Y:S02]  /*3ff0*/  PRMT R133, R49, 0x7610, R133 ;  /* 0x0000761031857816 */ /* 0x000fe40000000085 */
[----:B------:R-:W-:Y:S01]  /*4000*/  PRMT R117, R117, 0x5410, R51 ;  /* 0x0000541075757816 */ /* 0x000fe20000000033 */
[----:B----4-:R-:W-:Y:S01]  /*4010*/  IMAD.MOV.U32 R48, RZ, RZ, R42 ;  /* 0x000000ffff307224 */ /* 0x010fe200078e002a */
[----:B------:R-:W-:Y:S01]  /*4020*/  PRMT R114, R114, 0x5410, R53 ;  /* 0x0000541072727816 */ /* 0x000fe20000000035 */
[----:B------:R-:W-:-:S02]  /*4030*/  IMAD.MOV.U32 R49, RZ, RZ, R43 ;  /* 0x000000ffff317224 */ /* 0x000fc400078e002b */
[----:B------:R-:W-:Y:S02]  /*4040*/  IMAD.MOV.U32 R50, RZ, RZ, R40 ;  /* 0x000000ffff327224 */ /* 0x000fe400078e0028 */
[----:B------:R-:W-:Y:S02]  /*4050*/  IMAD.MOV.U32 R51, RZ, RZ, R41 ;  /* 0x000000ffff337224 */ /* 0x000fe400078e0029 */
        /* <DEDUP_REMOVED lines=10> */
[----:B------:R-:W-:-:S02]  /*4100*/  IMAD.MOV.U32 R50, RZ, RZ, R44 ;  /* 0x000000ffff327224 */ /* 0x000fc400078e002c */
[----:B------:R-:W-:Y:S01]  /*4110*/  IMAD.MOV.U32 R51, RZ, RZ, R45 ;  /* 0x000000ffff337224 */ /* 0x000fe200078e002d */
[----:B------:R-:W-:Y:S02]  /*4120*/  PRMT R124, R52, 0x7610, R124 ;  /* 0x00007610347c7816 */ /* 0x000fe4000000007c */
[----:B------:R-:W-:Y:S02]  /*4130*/  PRMT R129, R55, 0x7610, R129 ;  /* 0x0000761037817816 */ /* 0x000fe40000000081 */
[----:B------:R-:W-:Y:S02]  /*4140*/  PRMT R115, R48, 0x7610, R115 ;  /* 0x0000761030737816 */ /* 0x000fe40000000073 */
[----:B------:R-:W-:Y:S02]  /*4150*/  PRMT R116, R49, 0x7610, R116 ;  /* 0x0000761031747816 */ /* 0x000fe40000000074 */
[----:B------:R-:W-:Y:S02]  /*4160*/  PRMT R121, R50, 0x7610, R121 ;  /* 0x0000761032797816 */ /* 0x000fe40000000079 */
[----:B------:R-:W-:Y:S01]  /*4170*/  PRMT R117, R51, 0x7610, R117 ;  /* 0x0000761033757816 */ /* 0x000fe20000000075 */
[----:B------:R-:W-:Y:S06]  /*4180*/  @!P3 BRA `(.L_x_5610) ;  /* 0x000000000004b947 */ /* 0x000fec0003800000 */
[----:B------:R-:W-:Y:S01]  /*4190*/  BPT.TRAP 0x1 ;  /* 0x000000040000795c */ /* 0x000fe20000300000 */
.L_x_5610:
        /* <DEDUP_REMOVED lines=9> */
.L_x_5893:
[----:B------:R-:W-:Y:S05]  /*4230*/  BSYNC B1 ;  /* 0x0000000000017941 */ /* 0x000fea0003800000 */
.L_x_5611:
[----:B------:R-:W-:Y:S01]  /*4240*/  ISETP.GE.OR P5, PT, R22, R106, P1 ;  /* 0x0000006a1600720c */ /* 0x000fe20000fa6670 */
[----:B------:R-:W-:-:S12]  /*4250*/  BSSY B1, `(.L_x_5613) ;  /* 0x0000086000017945 */ /* 0x000fd80003800000 */
[----:B------:R-:W-:Y:S05]  /*4260*/  @P5 BRA `(.L_x_5614) ;  /* 0x0000000800105947 */ /* 0x000fea0003800000 */
[----:B------:R-:W1:Y:S01]  /*4270*/  S2R R50, SR_TID.X ;  /* 0x0000000000327919 */ /* 0x000e620000002100 */
[----:B------:R-:W-:Y:S01]  /*4280*/  SHF.R.S32.HI R48, RZ, 0x1f, R22 ;  /* 0x0000001fff307819 */ /* 0x000fe20000011416 */
[-C--:B--2---:R-:W-:Y:S01]  /*4290*/  IMAD.WIDE.U32 R104, R22, R102.reuse, R100 ;  /* 0x0000006616687225 */ /* 0x084fe200078e0064 */
[----:B------:R-:W-:Y:S03]  /*42a0*/  BSSY B2, `(.L_x_5615) ;  /* 0x0000074000027945 */ /* 0x000fe60003800000 */
[----:B------:R-:W-:Y:S01]  /*42b0*/  IMAD R48, R48, R102, RZ ;  /* 0x0000006630307224 */ /* 0x000fe200078e02ff */
[----:B------:R-:W-:-:S03]  /*42c0*/  IADD3 R108, P5, P6, R4, R104, R89 ;  /* 0x00000068046c7210 */ /* 0x000fc60007ebe059 */
[----:B------:R-:W-:Y:S01]  /*42d0*/  IMAD R49, R22, R103, R48 ;  /* 0x0000006716317224 */ /* 0x000fe200078e0230 */
[----:B------:R-:W-:-:S03]  /*42e0*/  SEL R48, R78, R111, !P0 ;  /* 0x0000006f4e307207 */ /* 0x000fc60004000000 */
[----:B------:R-:W-:Y:S01]  /*42f0*/  IMAD.IADD R112, R49, 0x1, R105 ;  /* 0x0000000131707824 */ /* 0x000fe200078e0269 */
[----:B------:R-:W-:-:S04]  /*4300*/  SHF.R.S32.HI R49, RZ, 0x1f, R48 ;  /* 0x0000001fff317819 */ /* 0x000fc80000011430 */
[----:B------:R-:W-:Y:S01]  /*4310*/  LEA.HI R49, R49, R48, RZ, 0x4 ;  /* 0x0000003031317211 */ /* 0x000fe200078f20ff */
[----:B------:R-:W-:Y:S01]  /*4320*/  IMAD R48, R18, 0x1800, R91 ;  /* 0x0000180012307824 */ /* 0x000fe200078e025b */
[----:B------:R-:W-:Y:S02]  /*4330*/  IADD3.X R110, R3, R112, R90, P5, P6 ;  /* 0x00000070036e7210 */ /* 0x000fe40002fec45a */
[----:B------:R-:W-:Y:S01]  /*4340*/  LEA.HI.SX32 R49, R49, R88, 0x1c ;  /* 0x0000005831317211 */ /* 0x000fe200078fe2ff */
[----:B------:R-:W-:-:S04]  /*4350*/  IMAD R48, R48, 0x2, R19 ;  /* 0x0000000230307824 */ /* 0x000fc800078e0213 */
[----:B------:R-:W-:Y:S02]  /*4360*/  IMAD.SHL.U32 R113, R49, 0x8, RZ ;  /* 0x0000000831717824 */ /* 0x000fe400078e00ff */
[----:B-1----:R-:W-:-:S03]  /*4370*/  VIADD R51, R50, 0xffffff80 ;  /* 0xffffff8032337836 */ /* 0x002fc60000000000 */
[----:B------:R-:W-:Y:S02]  /*4380*/  LOP3.LUT R49, R71, 0x38, R113, 0xf8, !PT ;  /* 0x0000003847317812 */ /* 0x000fe400078ef871 */
[----:B------:R-:W-:Y:S02]  /*4390*/  SHF.R.S32.HI R50, RZ, 0x1f, R51 ;  /* 0x0000001fff327819 */ /* 0x000fe40000011433 */
[----:B------:R-:W-:Y:S02]  /*43a0*/  LOP3.LUT R49, R49, R74, RZ, 0x3c, !PT ;  /* 0x0000004a31317212 */ /* 0x000fe400078e3cff */
[----:B------:R-:W-:-:S04]  /*43b0*/  LEA.HI R50, R50, R51, RZ, 0x5 ;  /* 0x0000003332327211 */ /* 0x000fc800078f28ff */
[----:B------:R-:W-:-:S05]  /*43c0*/  SHF.R.S32.HI R50, RZ, 0x5, R50 ;  /* 0x00000005ff327819 */ /* 0x000fca0000011432 */
[----:B------:R-:W-:-:S04]  /*43d0*/  IMAD R49, R50, 0x200, R49 ;  /* 0x0000020032317824 */ /* 0x000fc800078e0231 */
        /* <DEDUP_REMOVED lines=96> */
.L_x_5616:
[----:B------:R-:W-:Y:S05]  /*49e0*/  BSYNC B2 ;  /* 0x0000000000027941 */ /* 0x000fea0003800000 */
.L_x_5615:
        /* <DEDUP_REMOVED lines=12> */
.L_x_5614:
[----:B------:R-:W-:Y:S05]  /*4ab0*/  BSYNC B1 ;  /* 0x0000000000017941 */ /* 0x000fea0003800000 */
.L_x_5613:
[----:B-1----:R-:W-:Y:S02]  /*4ac0*/  VIADD R33, R22, 0x40 ;  /* 0x0000004016217836 */ /* 0x002fe40000000000 */
[-C--:B--2---:R-:W-:Y:S02]  /*4ad0*/  IMAD R32, R75, R102.reuse, RZ ;  /* 0x000000664b207224 */ /* 0x084fe400078e02ff */
[C---:B------:R-:W-:Y:S01]  /*4ae0*/  IMAD.WIDE.U32 R100, R33.reuse, R102, R100 ;  /* 0x0000006621647225 */ /* 0x040fe200078e0064 */
[----:B------:R-:W-:-:S03]  /*4af0*/  ISETP.GE.OR P5, PT, R33, R106, P1 ;  /* 0x0000006a2100720c */ /* 0x000fc60000fa6670 */
[----:B------:R-:W-:-:S10]  /*4b00*/  IMAD R103, R33, R103, R32 ;  /* 0x0000006721677224 */ /* 0x000fd400078e0220 */
[----:B------:R-:W-:Y:S05]  /*4b10*/  @P5 BRA `(.L_x_5603) ;  /* 0x0000000800785947 */ /* 0x000fea0003800000 */
[----:B------:R-:W2:Y:S01]  /*4b20*/  LDL R34, [R1+0x3c] ;  /* 0x00003c0001227983 */ /* 0x000ea20000100800 */
[----:B------:R-:W-:Y:S01]  /*4b30*/  IMAD.IADD R50, R101, 0x1, R103 ;  /* 0x0000000165327824 */ /* 0x000fe200078e0267 */
[----:B------:R-:W-:Y:S01]  /*4b40*/  IADD3 R32, P5, P6, R4, R100, R89 ;  /* 0x0000006404207210 */ /* 0x000fe20007ebe059 */
[----:B------:R-:W-:Y:S01]  /*4b50*/  VIADD R35, R22, 0x40 ;  /* 0x0000004016237836 */ /* 0x000fe20000000000 */
[----:B------:R-:W-:Y:S01]  /*4b60*/  SEL R111, R78, R111, !P0 ;  /* 0x0000006f4e6f7207 */ /* 0x000fe20004000000 */
[----:B------:R-:W-:Y:S01]  /*4b70*/  VIADD R36, R22, 0x40 ;  /* 0x0000004016247836 */ /* 0x000fe20000000000 */
[----:B------:R-:W-:Y:S01]  /*4b80*/  IADD3.X R33, R3, R50, R90, P5, P6 ;  /* 0x0000003203217210 */ /* 0x000fe20002fec45a */
[----:B------:R-:W-:Y:S01]  /*4b90*/  IMAD.SHL.U32 R35, R35, 0x40, RZ ;  /* 0x0000004023237824 */ /* 0x000fe200078e00ff */
[----:B------:R-:W-:Y:S01]  /*4ba0*/  LEA R48, P5, R32, R98, 0x1 ;  /* 0x0000006220307211 */ /* 0x000fe200078a08ff */
[----:B------:R-:W-:Y:S01]  /*4bb0*/  IMAD.SHL.U32 R36, R36, 0x40, RZ ;  /* 0x0000004024247824 */ /* 0x000fe200078e00ff */
[----:B------:R-:W-:Y:S02]  /*4bc0*/  BSSY B1, `(.L_x_5617) ;  /* 0x000006f000017945 */ /* 0x000fe40003800000 */
[----:B------:R-:W-:-:S02]  /*4bd0*/  LEA.HI.X R49, R32, R99, R33, 0x1, P5 ;  /* 0x0000006320317211 */ /* 0x000fc400028f0c21 */
[----:B------:R-:W-:Y:S02]  /*4be0*/  SHF.R.S32.HI R32, RZ, 0x1f, R111 ;  /* 0x0000001fff207819 */ /* 0x000fe4000001146f */
[----:B------:R-:W-:Y:S02]  /*4bf0*/  LOP3.LUT R35, R35, 0x1c0, RZ, 0xc0, !PT ;  /* 0x000001c023237812 */ /* 0x000fe400078ec0ff */
[----:B------:R-:W-:Y:S02]  /*4c00*/  LEA.HI R111, R32, R111, RZ, 0x4 ;  /* 0x0000006f206f7211 */ /* 0x000fe400078f20ff */
[----:B------:R-:W-:Y:S02]  /*4c10*/  LOP3.LUT R36, R36, 0x1c0, RZ, 0xc0, !PT ;  /* 0x000001c024247812 */ /* 0x000fe400078ec0ff */
[----:B------:R-:W-:Y:S02]  /*4c20*/  LEA.HI.SX32 R51, R111, R88, 0x1c ;  /* 0x000000586f337211 */ /* 0x000fe400078fe2ff */
[----:B------:R-:W-:-:S03]  /*4c30*/  SHF.R.U32.HI R35, RZ, 0x3, R35 ;  /* 0x00000003ff237819 */ /* 0x000fc60000011623 */
[----:B------:R-:W-:-:S05]  /*4c40*/  IMAD.SHL.U32 R51, R51, 0x8, RZ ;  /* 0x0000000833337824 */ /* 0x000fca00078e00ff */
[----:B------:R-:W-:-:S04]  /*4c50*/  LOP3.LUT R32, R36, 0x38, R51, 0xf8, !PT ;  /* 0x0000003824207812 */ /* 0x000fc800078ef833 */
[----:B------:R-:W-:-:S05]  /*4c60*/  LOP3.LUT R32, R32, R35, RZ, 0x3c, !PT ;  /* 0x0000002320207212 */ /* 0x000fca00078e3cff */
[----:B--2---:R-:W-:Y:S02]  /*4c70*/  IMAD.IADD R33, R34, 0x1, R32 ;  /* 0x0000000122217824 */ /* 0x004fe400078e0220 */
        /* <DEDUP_REMOVED lines=8> */
[--C-:B------:R-:W-:Y:S02]  /*4d00*/  SHF.R.U32.HI R55, RZ, 0x10, R41.reuse ;  /* 0x00000010ff377819 */ /* 0x100fe40000011629 */
[----:B------:R-:W-:Y:S02]  /*4d10*/  PRMT R117, R117, 0x5410, R54 ;  /* 0x0000541075757816 */ /* 0x000fe40000000036 */
[----:B------:R-:W-:Y:S01]  /*4d20*/  SHF.R.U64 R103, R40, 0x10, R41 ;  /* 0x0000001028677819 */ /* 0x000fe20000001229 */
[----:B-1----:R-:W-:Y:S01]  /*4d30*/  IMAD.U32 R40, R33, 0x10000, RZ ;  /* 0x0001000021287824 */ /* 0x002fe200078e00ff */
[----:B------:R-:W-:Y:S02]  /*4d40*/  SHF.R.U32.HI R53, RZ, 0x10, R43 ;  /* 0x00000010ff357819 */ /* 0x000fe4000001162b */
[----:B------:R-:W-:Y:S01]  /*4d50*/  SHF.R.U64 R102, R44, 0x10, R45 ;  /* 0x000000102c667819 */ /* 0x000fe2000000122d */
[----:B--2---:R-:W-:Y:S01]  /*4d60*/  IMAD.U32 R44, R37, 0x10000, RZ ;  /* 0x00010000252c7824 */ /* 0x004fe200078e00ff */
[----:B------:R-:W-:Y:S01]  /*4d70*/  PRMT R120, R120, 0x5410, R55 ;  /* 0x0000541078787816 */ /* 0x000fe20000000037 */
[----:B------:R-:W-:Y:S01]  /*4d80*/  IMAD.U32 R55, R117, 0x10000, RZ ;  /* 0x0001000075377824 */ /* 0x000fe200078e00ff */
[----:B------:R-:W-:-:S02]  /*4d90*/  SHF.R.U32.HI R105, RZ, 0x10, R47 ;  /* 0x00000010ff697819 */ /* 0x000fc4000001162f */
[----:B------:R-:W-:Y:S01]  /*4da0*/  PRMT R118, R118, 0x5410, R103 ;  /* 0x0000541076767816 */ /* 0x000fe20000000067 */
[----:B------:R-:W-:Y:S01]  /*4db0*/  FMUL.FTZ R103, R44, R55 ;  /* 0x000000372c677220 */ /* 0x000fe20000410000 */
[----:B------:R-:W-:Y:S01]  /*4dc0*/  PRMT R114, R114, 0x5410, R53 ;  /* 0x0000541072727816 */ /* 0x000fe20000000035 */
[----:B------:R-:W-:Y:S01]  /*4dd0*/  IMAD.U32 R53, R120, 0x10000, RZ ;  /* 0x0001000078357824 */ /* 0x000fe200078e00ff */
[----:B------:R-:W-:Y:S01]  /*4de0*/  SHF.R.U64 R52, R46, 0x10, R47 ;  /* 0x000000102e347819 */ /* 0x000fe2000000122f */
[----:B------:R-:W-:Y:S01]  /*4df0*/  IMAD.U32 R46, R39, 0x10000, RZ ;  /* 0x00010000272e7824 */ /* 0x000fe200078e00ff */
        /* <DEDUP_REMOVED lines=9> */
[----:B------:R-:W-:Y:S01]  /*4e90*/  FFMA.FTZ R105, R40, R55, R105 ;  /* 0x0000003728697223 */ /* 0x000fe20000010069 */
[----:B------:R-:W-:Y:S01]  /*4ea0*/  SHF.R.U64 R104, R42, 0x10, R43 ;  /* 0x000000102a687819 */ /* 0x000fe2000000122b */
[----:B------:R-:W-:Y:S01]  /*4eb0*/  IMAD.U32 R42, R36, 0x10000, RZ ;  /* 0x00010000242a7824 */ /* 0x000fe200078e00ff */
[----:B------:R-:W-:Y:S01]  /*4ec0*/  LOP3.LUT R41, R33, 0xffff0000, RZ, 0xc0, !PT ;  /* 0xffff000021297812 */ /* 0x000fe200078ec0ff */
[----:B------:R-:W-:Y:S01]  /*4ed0*/  FMUL.FTZ R55, R46, R103 ;  /* 0x000000672e377220 */ /* 0x000fe20000410000 */
[----:B------:R-:W-:Y:S01]  /*4ee0*/  LOP3.LUT R43, R36, 0xffff0000, RZ, 0xc0, !PT ;  /* 0xffff0000242b7812 */ /* 0x000fe200078ec0ff */
[----:B------:R-:W-:Y:S01]  /*4ef0*/  IMAD.U32 R36, R35, 0x10000, RZ ;  /* 0x0001000023247824 */ /* 0x000fe200078e00ff */
[----:B------:R-:W-:Y:S01]  /*4f00*/  LOP3.LUT R47, R39, 0xffff0000, RZ, 0xc0, !PT ;  /* 0xffff0000272f7812 */ /* 0x000fe200078ec0ff */
[----:B------:R-:W-:Y:S01]  /*4f10*/  FMUL.FTZ R44, R45, R52 ;  /* 0x000000342d2c7220 */ /* 0x000fe20000410000 */
[----:B------:R-:W-:Y:S01]  /*4f20*/  LOP3.LUT R116, R116, 0xffff0000, RZ, 0xc0, !PT ;  /* 0xffff000074747812 */ /* 0x000fe200078ec0ff */
[-C--:B------:R-:W-:Y:S01]  /*4f30*/  FMUL.FTZ R46, R46, R53.reuse ;  /* 0x000000352e2e7220 */ /* 0x080fe20000410000 */
[----:B------:R-:W-:Y:S01]  /*4f40*/  PRMT R121, R121, 0x5410, R102 ;  /* 0x0000541079797816 */ /* 0x000fe20000000066 */
[-C--:B------:R-:W-:Y:S01]  /*4f50*/  FMUL.FTZ R40, R45, R120.reuse ;  /* 0x000000782d287220 */ /* 0x080fe20000410000 */
[----:B------:R-:W-:Y:S01]  /*4f60*/  LOP3.LUT R114, R114, 0xffff0000, RZ, 0xc0, !PT ;  /* 0xffff000072727812 */ /* 0x000fe200078ec0ff */
[----:B------:R-:W-:Y:S01]  /*4f70*/  FFMA.FTZ R45, R41, R120, -R44 ;  /* 0x00000078292d7223 */ /* 0x000fe2000001082c */
[----:B------:R-:W-:Y:S01]  /*4f80*/  LOP3.LUT R37, R35, 0xffff0000, RZ, 0xc0, !PT ;  /* 0xffff000023257812 */ /* 0x000fe200078ec0ff */
[C---:B------:R-:W-:Y:S01]  /*4f90*/  FFMA.FTZ R55, R36.reuse, R53, -R55 ;  /* 0x0000003524377223 */ /* 0x040fe20000010837 */
        /* <DEDUP_REMOVED lines=49> */
.L_x_5618:
[----:B------:R-:W-:Y:S05]  /*52b0*/  BSYNC B1 ;  /* 0x0000000000017941 */ /* 0x000fea0003800000 */
.L_x_5617:
        /* <DEDUP_REMOVED lines=10> */
.L_x_5586:
[----:B------:R-:W-:-:S13]  /*5360*/  ISETP.NE.AND P3, PT, R216, 0x3, PT ;  /* 0x00000003d800780c */ /* 0x000fda0003f65270 */
[----:B------:R-:W-:Y:S05]  /*5370*/  @!P3 BRA `(.L_x_5619) ;  /* 0x000000000004b947 */ /* 0x000fea0003800000 */
[----:B------:R-:W-:Y:S01]  /*5380*/  BPT.TRAP 0x1 ;  /* 0x000000040000795c */ /* 0x000fe20000300000 */
.L_x_5619:
[----:B------:R-:W-:Y:S01]  /*5390*/  IMAD R96, R18, 0x8, R19 ;  /* 0x0000000812607824 */ /* 0x000fe200078e0213 */
[----:B------:R-:W-:Y:S01]  /*53a0*/  SHF.L.U32 R107, R202, 0x1f, RZ ;  /* 0x0000001fca6b7819 */ /* 0x000fe200000006ff */
[----:B------:R-:W-:Y:S01]  /*53b0*/  IMAD R106, R27, -0x60, R24 ;  /* 0xffffffa01b6a7824 */ /* 0x000fe200078e0218 */
[----:B------:R-:W-:Y:S02]  /*53c0*/  BSSY B1, `(.L_x_5620) ;  /* 0x0000004000017945 */ /* 0x000fe40003800000 */
[----:B------:R-:W0:Y:S02]  /*53d0*/  SYNCS.PHASECHK.TRANS64.TRYWAIT P4, [R96+URZ+0x32490], R107 ;  /* 0x0324906b600075a7 */ /* 0x000e24000808017f */
[----:B------:R-:W-:Y:S01]  /*53e0*/  VIMNMX R106, R106, 0x60, PT ;  /* 0x000000606a6a7848 */ /* 0x000fe20003fe0100 */
[----:B0-----:R-:W-:Y:S06]  /*53f0*/  @!P4 BRA `(.L_x_5621) ;  /* 0x0000018800a8c947 */ /* 0x001fec0003800000 */
.L_x_5894:
[----:B------:R-:W-:Y:S05]  /*5400*/  BSYNC B1 ;  /* 0x0000000000017941 */ /* 0x000fea0003800000 */
.L_x_5620:
[CC--:B------:R-:W-:Y:S01]  /*5410*/  ISETP.GE.AND P5, PT, R22.reuse, R106.reuse, PT ;  /* 0x0000006a1600720c */ /* 0x0c0fe20003fa6270 */
[----:B------:R-:W-:Y:S01]  /*5420*/  VIADD R32, R22, 0x40 ;  /* 0x0000004016207836 */ /* 0x000fe20000000000 */
[----:B------:R-:W-:Y:S04]  /*5430*/  BSSY B1, `(.L_x_5622) ;  /* 0x0000007000017945 */ /* 0x000fe80003800000 */
[----:B------:R-:W-:-:S07]  /*5440*/  ISETP.GE.AND P4, PT, R32, R106, PT ;  /* 0x0000006a2000720c */ /* 0x000fce0003f86270 */
[----:B------:R-:W-:Y:S06]  /*5450*/  @P5 BRA `(.L_x_5623) ;  /* 0x0000000000105947 */ /* 0x000fec0003800000 */
[----:B------:R-:W1:Y:S04]  /*5460*/  @!P1 LDS.128 R32, [R104] ;  /* 0x0000000068209984 */ /* 0x000e680000000c00 */
[----:B------:R-:W2:Y:S04]  /*5470*/  @!P2 LDS.128 R36, [R102] ;  /* 0x000000006624a984 */ /* 0x000ea80000000c00 */
[----:B-1----:R1:W-:Y:S04]  /*5480*/  @!P1 STG.E.128 desc[UR40][R42.64], R32 ;  /* 0x000000202a009986 */ /* 0x0023e8000c101d28 */
[----:B--2---:R1:W-:Y:S02]  /*5490*/  @!P2 STG.E.128 desc[UR40][R42.64+0x40], R36 ;  /* 0x000040242a00a986 */ /* 0x0043e4000c101d28 */
.L_x_5623:
[----:B------:R-:W-:Y:S05]  /*54a0*/  BSYNC B1 ;  /* 0x0000000000017941 */ /* 0x000fea0003800000 */
.L_x_5622:
[----:B------:R-:W-:Y:S05]  /*54b0*/  @P4 BRA `(.L_x_5603) ;  /* 0x0000000000104947 */ /* 0x000fea0003800000 */
[----:B-1----:R-:W1:Y:S04]  /*54c0*/  @!P1 LDS.128 R32, [R104+0x2000] ;  /* 0x0020000068209984 */ /* 0x002e680000000c00 */
[----:B------:R-:W2:Y:S04]  /*54d0*/  @!P2 LDS.128 R36, [R102+0x2000] ;  /* 0x002000006624a984 */ /* 0x000ea80000000c00 */
[----:B-1----:R3:W-:Y:S04]  /*54e0*/  @!P1 STG.E.128 desc[UR40][R40.64], R32 ;  /* 0x0000002028009986 */ /* 0x0027e8000c101d28 */
[----:B--2---:R3:W-:Y:S02]  /*54f0*/  @!P2 STG.E.128 desc[UR40][R40.64+0x40], R36 ;  /* 0x000040242800a986 */ /* 0x0047e4000c101d28 */
.L_x_5603:
[----:B------:R-:W-:Y:S05]  /*5500*/  BSYNC B0 ;  /* 0x0000000000007941 */ /* 0x000fea0003800000 */
.L_x_5585:
        /* <DEDUP_REMOVED lines=17> */
.L_x_5625:
[----:B------:R-:W-:Y:S05]  /*5620*/  BSYNC B0 ;  /* 0x0000000000007941 */ /* 0x000fea0003800000 */
.L_x_5624:
[----:B------:R-:W2:Y:S01]  /*5630*/  SYNCS.PHASECHK.TRANS64.TRYWAIT P3, [R96+URZ+0x324b0], R107 ;  /* 0x0324b06b600075a7 */ /* 0x000ea2000806017f */
[----:B------:R-:W-:Y:S01]  /*5640*/  ULDC UR42, c[0x0][0x320] ;  /* 0x0000c800002a7ab9 */ /* 0x000fe20000000800 */
[----:B------:R-:W-:Y:S01]  /*5650*/  ULDC.64 UR38, c[0x0][0x328] ;  /* 0x0000ca0000267ab9 */ /* 0x000fe20000000a00 */
[----:B------:R-:W-:Y:S01]  /*5660*/  ULDC.64 UR36, c[0x0][0x318] ;  /* 0x0000c60000247ab9 */ /* 0x000fe20000000a00 */
[----:B------:R-:W-:Y:S01]  /*5670*/  BSSY B0, `(.L_x_5626) ;  /* 0x0000003000007945 */ /* 0x000fe20003800000 */
[----:B-1----:R-:W-:-:S03]  /*5680*/  IMAD R32, R18, 0x6000, R79 ;  /* 0x0000600012207824 */ /* 0x002fc600078e024f */
[----:B--2---:R-:W-:Y:S05]  /*5690*/  @!P3 BRA `(.L_x_5627) ;  /* 0x000001880014b947 */ /* 0x004fea0003800000 */
.L_x_5895:
[----:B------:R-:W-:Y:S05]  /*56a0*/  BSYNC B0 ;  /* 0x0000000000007941 */ /* 0x000fea0003800000 */
.L_x_5626:
        /* <DEDUP_REMOVED lines=39> */
.L_x_5629:
[----:B------:R-:W-:Y:S05]  /*5920*/  BSYNC B0 ;  /* 0x0000000000007941 */ /* 0x000fea0003800000 */
.L_x_5628:
[----:B--2---:R-:W-:Y:S01]  /*5930*/  VIADD R32, R22, 0x40 ;  /* 0x0000004016207836 */ /* 0x004fe20000000000 */
[----:B------:R-:W-:Y:S04]  /*5940*/  BSSY B0, `(.L_x_5630) ;  /* 0x0000025000007945 */ /* 0x000fe80003800000 */
[----:B------:R-:W-:-:S13]  /*5950*/  ISETP.GE.AND P3, PT, R32, R106, PT ;  /* 0x0000006a2000720c */ /* 0x000fda0003f66270 */
[----:B------:R-:W-:Y:S05]  /*5960*/  @P3 BRA `(.L_x_5631) ;  /* 0x0000000000883947 */ /* 0x000fea0003800000 */
[----:B------:R-:W-:Y:S01]  /*5970*/  IADD3 R35, P3, R36, 0x40, RZ ;  /* 0x0000004024237810 */ /* 0x000fe20007f7e0ff */
        /* <DEDUP_REMOVED lines=33> */
.L_x_5631:
[----:B------:R-:W-:Y:S05]  /*5b90*/  BSYNC B0 ;  /* 0x0000000000007941 */ /* 0x000fea0003800000 */
.L_x_5630:
[----:B------:R-:W-:Y:S01]  /*5ba0*/  @!PT LDS RZ, [RZ] ;  /* 0x00000000fffff984 */ /* 0x000fe20000000800 */
[----:B------:R-:W-:Y:S01]  /*5bb0*/  @!PT LDS RZ, [RZ] ;  /* 0x00000000fffff984 */ /* 0x000fe20000000800 */
[----:B------:R-:W-:Y:S01]  /*5bc0*/  @!PT LDS RZ, [RZ] ;  /* 0x00000000fffff984 */ /* 0x000fe20000000800 */
[----:B------:R-:W-:Y:S01]  /*5bd0*/  @!PT LDS RZ, [RZ] ;  /* 0x00000000fffff984 */ /* 0x000fe20000000800 */
[----:B------:R3:W-:Y:S06]  /*5be0*/  MEMBAR.ALL.CTA ;  /* 0x0000000000007992 */ /* 0x0007ec0000008000 */
[----:B---3--:R-:W3:Y:S02]  /*5bf0*/  FENCE.VIEW.ASYNC.S ;  /* 0x00000000000073c6 */ /* 0x008ee40000000000 */
[----:B---3--:R3:W-:Y:S01]  /*5c00*/  BAR.SYNC.DEFER_BLOCKING R76, 0x80 ;  /* 0x0002004c0000751d */ /* 0x0087e20000010000 */
[----:B------:R-:W-:Y:S01]  /*5c10*/  ISETP.NE.AND P5, PT, R97, RZ, PT ;  /* 0x000000ff6100720c */ /* 0x000fe20003fa5270 */
[----:B------:R-:W-:-:S02]  /*5c20*/  VIADD R18, R18, 0x1 ;  /* 0x0000000112127836 */ /* 0x000fc40000000000 */
[----:B01----:R-:W-:-:S03]  /*5c30*/  @!P4 VIADD R96, R96, 0x324c0 ;  /* 0x000324c06060c836 */ /* 0x003fc60000000000 */
[C---:B------:R-:W-:Y:S02]  /*5c40*/  ISETP.NE.AND P3, PT, R18.reuse, 0x2, PT ;  /* 0x000000021200780c */ /* 0x040fe40003f65270 */
[----:B------:R-:W-:Y:S02]  /*5c50*/  @!P4 PRMT R96, RZ, 0x654, R96 ;  /* 0x00000654ff60c816 */ /* 0x000fe40000000060 */
[----:B--2---:R-:W-:Y:S02]  /*5c60*/  SEL R33, RZ, 0x1, P3 ;  /* 0x00000001ff217807 */ /* 0x004fe40001800000 */
        /* <DEDUP_REMOVED lines=9> */
.L_x_5580:
[----:B------:R-:W2:Y:S01]  /*5d00*/  LDL R5, [R1+0x28] ;  /* 0x0000280001057983 */ /* 0x000ea20000100800 */
[----:B------:R-:W0:Y:S01]  /*5d10*/  LDC R0, c[0x0][0x448] ;  /* 0x00011200ff007b82 */ /* 0x000e220000000800 */
        /* <DEDUP_REMOVED lines=23> */
[----:B0-----:R-:W-:Y:S02]  /*5e90*/  ISETP.NE.AND P1, PT, R0, 0x1, PT ;  /* 0x000000010000780c */ /* 0x001fe40003f25270 */
[----:B------:R-:W-:Y:S01]  /*5ea0*/  CS2R R108, SRZ ;  /* 0x00000000006c7805 */ /* 0x000fe2000001ff00 */
[----:B------:R-:W-:Y:S01]  /*5eb0*/  IMAD.MOV.U32 R173, RZ, RZ, RZ ;  /* 0x000000ffffad7224 */ /* 0x000fe200078e00ff */
[----:B------:R-:W-:-:S02]  /*5ec0*/  CS2R R104, SRZ ;  /* 0x0000000000687805 */ /* 0x000fc4000001ff00 */
[----:B------:R-:W-:Y:S02]  /*5ed0*/  CS2R R170, SRZ ;  /* 0x0000000000aa7805 */ /* 0x000fe4000001ff00 */
[----:B------:R-:W-:Y:S02]  /*5ee0*/  CS2R R100, SRZ ;  /* 0x0000000000647805 */ /* 0x000fe4000001ff00 */
[----:B---3--:R-:W-:Y:S02]  /*5ef0*/  CS2R R96, SRZ ;  /* 0x0000000000607805 */ /* 0x008fe4000001ff00 */
        /* <DEDUP_REMOVED lines=35> */
[----:B------:R-:W-:Y:S01]  /*6130*/  CS2R R26, SRZ ;  /* 0x00000000001a7805 */ /* 0x000fe2000001ff00 */
[----:B--2---:R-:W-:-:S04]  /*6140*/  VIADD R0, R5, 0x7f ;  /* 0x0000007f05007836 */ /* 0x004fc80000000000 */
[----:B0-----:R-:W-:-:S05]  /*6150*/  @P1 IMAD.HI.U32 R3, R0, R3, RZ ;  /* 0x0000000300031227 */ /* 0x001fca00078e00ff */
[----:B-1----:R-:W-:Y:S02]  /*6160*/  @P1 SHF.R.U32.HI R0, RZ, R4, R3 ;  /* 0x00000004ff001219 */ /* 0x002fe40000011603 */
[----:B------:R-:W-:Y:S02]  /*6170*/  CS2R R4, SRZ ;  /* 0x0000000000047805 */ /* 0x000fe4000001ff00 */
[----:B------:R-:W-:Y:S01]  /*6180*/  PLOP3.LUT P1, PT, PT, PT, PT, 0x80, 0x0 ;  /* 0x000000000000781c */ /* 0x000fe20003f2f070 */
        /* <DEDUP_REMOVED lines=13> */
.L_x_5633:
        /* <DEDUP_REMOVED lines=10> */
.L_x_5898:
[----:B01----:R-:W-:Y:S01]  /*6300*/  LEA.HI R0, R14, R14, RZ, 0x1 ;  /* 0x0000000e0e007211 */ /* 0x003fe200078f08ff */
[----:B------:R-:W-:Y:S01]  /*6310*/  VIADD R24, R19, 0x18400 ;  /* 0x0001840013187836 */ /* 0x000fe20000000000 */
[----:B------:R-:W-:Y:S01]  /*6320*/  BSSY B6, `(.L_x_5636) ;  /* 0x000001d000067945 */ /* 0x000fe20003800000 */
[----:B------:R-:W-:Y:S01]  /*6330*/  IMAD.MOV.U32 R213, RZ, RZ, 0x40000040 ;  /* 0x40000040ffd57424 */ /* 0x000fe200078e00ff */
[----:B------:R-:W-:Y:S02]  /*6340*/  LOP3.LUT R3, R0, 0x7fffe, RZ, 0xc0, !PT ;  /* 0x0007fffe00037812 */ /* 0x000fe400078ec0ff */
[----:B------:R-:W-:-:S03]  /*6350*/  LOP3.LUT P0, RZ, R24, 0x1bf, RZ, 0xc0, !PT ;  /* 0x000001bf18ff7812 */ /* 0x000fc6000780c0ff */
[----:B------:R-:W-:-:S04]  /*6360*/  IMAD.IADD R3, R14, 0x1, -R3 ;  /* 0x000000010e037824 */ /* 0x000fc800078e0a03 */
[----:B------:R-:W-:-:S05]  /*6370*/  IMAD R3, R3, 0x2000, R24 ;  /* 0x0000200003037824 */ /* 0x000fca00078e0218 */
[----:B------:R-:W-:Y:S01]  /*6380*/  SHF.R.U32.HI R0, RZ, 0x4, R3 ;  /* 0x00000004ff007819 */ /* 0x000fe20000011603 */
[----:B------:R-:W-:-:S03]  /*6390*/  VIADD R3, R3, 0xa000 ;  /* 0x0000a00003037836 */ /* 0x000fc60000000000 */
[----:B------:R-:W-:Y:S02]  /*63a0*/  LOP3.LUT R0, R0, 0x3fff, RZ, 0xc0, !PT ;  /* 0x00003fff00007812 */ /* 0x000fe400078ec0ff */
[----:B------:R-:W-:Y:S02]  /*63b0*/  SHF.R.U32.HI R3, RZ, 0x4, R3 ;  /* 0x00000004ff037819 */ /* 0x000fe40000011603 */
[----:B------:R-:W-:Y:S02]  /*63c0*/  LOP3.LUT R212, R0, 0x10000, RZ, 0xfc, !PT ;  /* 0x0001000000d47812 */ /* 0x000fe400078efcff */
        /* <DEDUP_REMOVED lines=18> */
.L_x_5637:
[----:B------:R-:W-:Y:S05]  /*64f0*/  BSYNC B6 ;  /* 0x0000000000067941 */ /* 0x000fea0003800000 */
.L_x_5636:
[----:B------:R-:W-:Y:S02]  /*6500*/  ULDC UR4, c[0x0][0x3f4] ;  /* 0x0000fd0000047ab9 */ /* 0x000fe40000000800 */
[----:B------:R-:W-:-:S13]  /*6510*/  ISETP.LT.AND P0, PT, RZ, UR4, PT ;  /* 0x00000004ff007c0c */ /* 0x000fda000bf01270 */
        /* <DEDUP_REMOVED lines=11> */
.L_x_5641:
[----:B-1----:R1:W2:Y:S02]  /*65d0*/  SYNCS.PHASECHK.TRANS64.TRYWAIT P0, [R19+URZ+0x32400], R0 ;  /* 0x03240000130075a7 */ /* 0x0022a4000800017f */
[----:B--2---:R-:W-:Y:S05]  /*65e0*/  @!P0 NANOSLEEP.SYNCS 0x989680 ;  /* 0x009896800000895d */ /* 0x004fea0003900000 */
[----:B------:R-:W2:Y:S02]  /*65f0*/  @!P0 SYNCS.PHASECHK.TRANS64 P0, [R19+URZ+0x32400], R0 ;  /* 0x03240000130085a7 */ /* 0x000ea4000800007f */
[----:B--2---:R-:W-:Y:S05]  /*6600*/  @!P0 BRA `(.L_x_5641) ;  /* 0xfffffffc00f08947 */ /* 0x004fea000383ffff */
.L_x_5640:
[----:B------:R-:W-:Y:S05]  /*6610*/  BSYNC B0 ;  /* 0x0000000000007941 */ /* 0x000fea0003800000 */
.L_x_5639:
[----:B------:R-:W-:Y:S05]  /*6620*/  BRA `(.L_x_5642) ;  /* 0x00000030000c7947 */ /* 0x000fea0003800000 */
.L_x_5638:
        /* <DEDUP_REMOVED lines=30> */
.L_x_5644:
[----:B------:R-:W-:Y:S05]  /*6810*/  BSYNC B6 ;  /* 0x0000000000067941 */ /* 0x000fea0003800000 */
.L_x_5643:
[----:B------:R-:W2:Y:S01]  /*6820*/  LDL R47, [R1+0x28] ;  /* 0x00002800012f7983 */ /* 0x000ea20000100800 */
[----:B------:R-:W-:Y:S01]  /*6830*/  ULDC.U8 UR4, c[0x0][0x410] ;  /* 0x0001040000047ab9 */ /* 0x000fe20000000000 */
[----:B------:R-:W-:Y:S01]  /*6840*/  BSSY B0, `(.L_x_5645) ;  /* 0x00002d9000007945 */ /* 0x000fe20003800000 */
[----:B------:R-:W-:Y:S01]  /*6850*/  ISETP.NE.AND P0, PT, RZ, UR4, PT ;  /* 0x00000004ff007c0c */ /* 0x000fe2000bf05270 */
[----:B--2---:R-:W-:-:S12]  /*6860*/  IMAD.IADD R41, R22, 0x1, R47 ;  /* 0x0000000116297824 */ /* 0x004fd800078e022f */
[----:B------:R-:W-:Y:S05]  /*6870*/  @!P0 BRA `(.L_x_5646) ;  /* 0x0000001400d08947 */ /* 0x000fea0003800000 */
[----:B------:R-:W0:Y:S01]  /*6880*/  LDC R35, c[0x0][0x448] ;  /* 0x00011200ff237b82 */ /* 0x000e220000000800 */
[----:B------:R-:W1:Y:S01]  /*6890*/  S2R R20, SR_TID.X ;  /* 0x0000000000147919 */ /* 0x000e620000002100 */
[----:B------:R-:W-:Y:S01]  /*68a0*/  ULDC.64 UR4, c[0x0][0x3f8] ;  /* 0x0000fe0000047ab9 */ /* 0x000fe20000000a00 */
[----:B------:R-:W-:Y:S01]  /*68b0*/  ULDC.64 UR6, c[0x0][0x408] ;  /* 0x0001020000067ab9 */ /* 0x000fe20000000a00 */
[----:B------:R-:W-:Y:S02]  /*68c0*/  IMAD.MOV.U32 R6, RZ, RZ, R24 ;  /* 0x000000ffff067224 */ /* 0x000fe400078e0018 */
[----:B------:R-:W-:Y:S02]  /*68d0*/  IMAD.MOV.U32 R7, RZ, RZ, R29 ;  /* 0x000000ffff077224 */ /* 0x000fe400078e001d */
[----:B------:R-:W-:Y:S02]  /*68e0*/  IMAD.MOV.U32 R8, RZ, RZ, R30 ;  /* 0x000000ffff087224 */ /* 0x000fe400078e001e */
[----:B------:R-:W-:Y:S01]  /*68f0*/  IMAD.MOV.U32 R9, RZ, RZ, R27 ;  /* 0x000000ffff097224 */ /* 0x000fe200078e001b */
[----:B0-----:R-:W-:Y:S01]  /*6900*/  ISETP.NE.AND P0, PT, R35, 0x1, PT ;  /* 0x000000012300780c */ /* 0x001fe20003f05270 */
[----:B-1----:R-:W-:-:S12]  /*6910*/  VIADD R21, R20, 0xffffff80 ;  /* 0xffffff8014157836 */ /* 0x002fd80000000000 */
[----:B------:R-:W0:Y:S01]  /*6920*/  @P0 LDC R0, c[0x0][0x44c] ;  /* 0x00011300ff000b82 */ /* 0x000e220000000800 */
[----:B------:R-:W-:-:S04]  /*6930*/  SHF.R.S32.HI R20, RZ, 0x1f, R21 ;  /* 0x0000001fff147819 */ /* 0x000fc80000011415 */
[----:B------:R-:W-:-:S03]  /*6940*/  LEA.HI R20, R20, R21, RZ, 0x2 ;  /* 0x0000001514147211 */ /* 0x000fc600078f10ff */
[----:B------:R-:W1:Y:S01]  /*6950*/  @P0 LDC R5, c[0x0][0x450] ;  /* 0x00011400ff050b82 */ /* 0x000e620000000800 */
[----:B------:R-:W-:-:S05]  /*6960*/  LOP3.LUT R20, R20, 0xfffffffc, RZ, 0xc0, !PT ;  /* 0xfffffffc14147812 */ /* 0x000fca00078ec0ff */
[----:B------:R-:W-:-:S04]  /*6970*/  IMAD.IADD R20, R21, 0x1, -R20 ;  /* 0x0000000115147824 */ /* 0x000fc800078e0a14 */
[----:B------:R-:W-:-:S04]  /*6980*/  IMAD R3, R20, 0x40, R41 ;  /* 0x0000004014037824 */ /* 0x000fc800078e0229 */
        /* <DEDUP_REMOVED lines=23> */
.L_x_5904:
[----:B------:R-:W5:Y:S01]  /*6b00*/  LDL R9, [R1+0x1c] ;  /* 0x00001c0001097983 */ /* 0x000f620000100800 */
[----:B------:R-:W-:Y:S01]  /*6b10*/  BSSY B1, `(.L_x_5648) ;  /* 0x000001f000017945 */ /* 0x000fe20003800000 */
[----:B------:R-:W-:Y:S02]  /*6b20*/  CS2R R30, SRZ ;  /* 0x00000000001e7805 */ /* 0x000fe4000001ff00 */
[----:B------:R-:W-:Y:S02]  /*6b30*/  CS2R R20, SRZ ;  /* 0x0000000000147805 */ /* 0x000fe4000001ff00 */
[----:B------:R-:W-:Y:S02]  /*6b40*/  CS2R R28, SRZ ;  /* 0x00000000001c7805 */ /* 0x000fe4000001ff00 */
[----:B------:R-:W-:Y:S01]  /*6b50*/  CS2R R24, SRZ ;  /* 0x0000000000187805 */ /* 0x000fe2000001ff00 */
[----:B-----5:R-:W-:-:S05]  /*6b60*/  IMAD R35, R9, R35, RZ ;  /* 0x0000002309237224 */ /* 0x020fca00078e02ff */
[----:B------:R-:W-:-:S13]  /*6b70*/  ISETP.GE.AND P0, PT, R41, R35, PT ;  /* 0x000000232900720c */ /* 0x000fda0003f06270 */
        /* <DEDUP_REMOVED lines=24> */
.L_x_5649:
[----:B------:R-:W-:Y:S05]  /*6d00*/  BSYNC B1 ;  /* 0x0000000000017941 */ /* 0x000fea0003800000 */
.L_x_5648:
        /* <DEDUP_REMOVED lines=20> */
.L_x_5910:
[----:B01----:R-:W5:Y:S04]  /*6e50*/  LDL R7, [R1+0x6c] ;  /* 0x00006c0001077983 */ /* 0x003f680000100800 */
[----:B------:R-:W2:Y:S01]  /*6e60*/  LDL R46, [R1+0x74] ;  /* 0x00007400012e7983 */ /* 0x000ea20000100800 */
[----:B------:R-:W-:Y:S01]  /*6e70*/  VIADD R4, R41, 0x40 ;  /* 0x0000004029047836 */ /* 0x000fe20000000000 */
[----:B------:R-:W-:Y:S01]  /*6e80*/  BSSY B1, `(.L_x_5651) ;  /* 0x0000022000017945 */ /* 0x000fe20003800000 */
[----:B------:R-:W-:Y:S02]  /*6e90*/  CS2R R8, SRZ ;  /* 0x0000000000087805 */ /* 0x000fe4000001ff00 */
[----:B------:R-:W-:Y:S02]  /*6ea0*/  CS2R R12, SRZ ;  /* 0x00000000000c7805 */ /* 0x000fe4000001ff00 */
[----:B------:R-:W-:-:S02]  /*6eb0*/  CS2R R10, SRZ ;  /* 0x00000000000a7805 */ /* 0x000fc4000001ff00 */
[----:B------:R-:W-:Y:S02]  /*6ec0*/  ISETP.GE.AND P0, PT, R4, R35, PT ;  /* 0x000000230400720c */ /* 0x000fe40003f06270 */
[----:B-----5:R-:W-:-:S04]  /*6ed0*/  LEA.HI R6, R7, R7, RZ, 0x1 ;  /* 0x0000000707067211 */ /* 0x020fc800078f08ff */
[----:B------:R-:W-:Y:S01]  /*6ee0*/  LOP3.LUT R6, R6, 0xfffffffe, RZ, 0xc0, !PT ;  /* 0xfffffffe06067812 */ /* 0x000fe200078ec0ff */
[----:B--2---:R-:W-:-:S04]  /*6ef0*/  IMAD.SHL.U32 R36, R46, 0x40, RZ ;  /* 0x000000402e247824 */ /* 0x004fc800078e00ff */
[----:B------:R-:W-:-:S05]  /*6f00*/  IMAD.IADD R73, R7, 0x1, -R6 ;  /* 0x0000000107497824 */ /* 0x000fca00078e0a06 */
[----:B------:R-:W-:Y:S01]  /*6f10*/  SHF.L.U32 R34, R73, 0x1f, RZ ;  /* 0x0000001f49227819 */ /* 0x000fe200000006ff */
[----:B------:R-:W-:Y:S06]  /*6f20*/  @P0 BRA `(.L_x_5652) ;  /* 0x00000000005c0947 */ /* 0x000fec0003800000 */
[----:B------:R-:W2:Y:S01]  /*6f30*/  LDL R15, [R1+0x80] ;  /* 0x00008000010f7983 */ /* 0x000ea20000100800 */
[----:B------:R-:W-:Y:S01]  /*6f40*/  ULDC UR4, c[0x0][0x3f4] ;  /* 0x0000fd0000047ab9 */ /* 0x000fe20000000800 */
[----:B---3--:R-:W-:Y:S01]  /*6f50*/  IMAD.MOV.U32 R6, RZ, RZ, R0 ;  /* 0x000000ffff067224 */ /* 0x008fe200078e0000 */
[----:B------:R-:W-:Y:S01]  /*6f60*/  ISETP.GE.AND P3, PT, R203, UR4, PT ;  /* 0x00000004cb007c0c */ /* 0x000fe2000bf66270 */
[----:B------:R-:W-:Y:S01]  /*6f70*/  IMAD.MOV.U32 R7, RZ, RZ, R3 ;  /* 0x000000ffff077224 */ /* 0x000fe200078e0003 */
        /* <DEDUP_REMOVED lines=9> */
[----:B--2---:R-:W-:Y:S01]  /*7010*/  @!P3 SHF.L.U64.HI R8, R203, 0x1, R15 ;  /* 0x00000001cb08b819 */ /* 0x004fe2000001020f */
        /* <DEDUP_REMOVED lines=8> */
.L_x_5652:
[----:B------:R-:W-:Y:S05]  /*70a0*/  BSYNC B1 ;  /* 0x0000000000017941 */ /* 0x000fea0003800000 */
.L_x_5651:
[----:B0-----:R-:W4:Y:S01]  /*70b0*/  S2R R7, SR_TID.X ;  /* 0x0000000000077919 */ /* 0x001f220000002100 */
[----:B------:R-:W0:Y:S01]  /*70c0*/  SYNCS.PHASECHK.TRANS64.TRYWAIT P0, [R19+URZ+0x32400], R34 ;  /* 0x03240022130075a7 */ /* 0x000e22000800017f */
[----:B------:R-:W-:Y:S01]  /*70d0*/  LOP3.LUT R3, R36, 0x1c0, RZ, 0xc0, !PT ;  /* 0x000001c024037812 */ /* 0x000fe200078ec0ff */
[----:B-----5:R-:W-:Y:S01]  /*70e0*/  IMAD.MOV.U32 R4, RZ, RZ, R26 ;  /* 0x000000ffff047224 */ /* 0x020fe200078e001a */
        /* <DEDUP_REMOVED lines=12> */
[----:B------:R-:W-:Y:S01]  /*71b0*/  IMAD.MOV.U32 R4, RZ, RZ, R13 ;  /* 0x000000ffff047224 */ /* 0x000fe200078e000d */
[----:B------:R-:W-:Y:S01]  /*71c0*/  PRMT R43, R5, 0x5410, R3 ;  /* 0x00005410052b7816 */ /* 0x000fe20000000003 */
[----:B------:R-:W-:Y:S01]  /*71d0*/  IMAD.MOV.U32 R5, RZ, RZ, R10 ;  /* 0x000000ffff057224 */ /* 0x000fe200078e000a */
[----:B------:R-:W-:Y:S02]  /*71e0*/  LOP3.LUT P2, RZ, R46, 0x4, RZ, 0xc0, !PT ;  /* 0x000000042eff7812 */ /* 0x000fe4000784c0ff */
[----:B------:R-:W-:Y:S02]  /*71f0*/  PRMT R44, R4, 0x7610, R44 ;  /* 0x00007610042c7816 */ /* 0x000fe4000000002c */
[----:B------:R-:W-:Y:S01]  /*7200*/  PRMT R45, R5, 0x7610, R45 ;  /* 0x00007610052d7816 */ /* 0x000fe2000000002d */
[----:B------:R-:W-:Y:S01]  /*7210*/  IMAD.MOV.U32 R5, RZ, RZ, R11 ;  /* 0x000000ffff057224 */ /* 0x000fe200078e000b */
[----:B------:R-:W-:Y:S01]  /*7220*/  ISETP.GE.AND P1, PT, R22, R41, PT ;  /* 0x000000291600720c */ /* 0x000fe20003f26270 */
[----:B----4-:R-:W-:-:S05]  /*7230*/  VIADD R14, R7, 0xffffff80 ;  /* 0xffffff80070e7836 */ /* 0x010fca0000000000 */
[----:B------:R-:W-:-:S04]  /*7240*/  SHF.R.S32.HI R7, RZ, 0x1f, R14 ;  /* 0x0000001fff077819 */ /* 0x000fc8000001140e */
[----:B------:R-:W-:-:S04]  /*7250*/  LEA.HI R7, R7, R14, RZ, 0x5 ;  /* 0x0000000e07077211 */ /* 0x000fc800078f28ff */
[----:B------:R-:W-:-:S05]  /*7260*/  SHF.R.S32.HI R7, RZ, 0x5, R7 ;  /* 0x00000005ff077819 */ /* 0x000fca0000011407 */
[----:B------:R-:W-:-:S04]  /*7270*/  IMAD R0, R7, 0x200, R0 ;  /* 0x0000020007007824 */ /* 0x000fc800078e0200 */
[----:B------:R-:W-:-:S04]  /*7280*/  IMAD R3, R0, 0x2, R19 ;  /* 0x0000000200037824 */ /* 0x000fc800078e0213 */
[C---:B------:R-:W-:Y:S02]  /*7290*/  VIADD R4, R3.reuse, 0x18400 ;  /* 0x0001840003047836 */ /* 0x040fe40000000000 */
[----:B------:R-:W-:Y:S01]  /*72a0*/  VIADD R0, R3, 0x18440 ;  /* 0x0001844003007836 */ /* 0x000fe20000000000 */
[----:B0-----:R-:W-:Y:S06]  /*72b0*/  @!P0 BRA `(.L_x_5654) ;  /* 0x00000170003c8947 */ /* 0x001fec0003800000 */
.L_x_5911:
[----:B------:R-:W-:Y:S05]  /*72c0*/  BSYNC B1 ;  /* 0x0000000000017941 */ /* 0x000fea0003800000 */
.L_x_5653:
        /* <DEDUP_REMOVED lines=10> */
[----:B------:R-:W-:Y:S02]  /*7370*/  SHF.R.U64 R14, R28, 0x10, R29 ;  /* 0x000000101c0e7819 */ /* 0x000fe4000000121d */
[----:B0-----:R-:W-:Y:S02]  /*7380*/  SHF.R.U32.HI R34, RZ, 0x10, R31 ;  /* 0x00000010ff227819 */ /* 0x001fe4000001161f */
[----:B------:R-:W-:Y:S02]  /*7390*/  SHF.R.U32.HI R28, RZ, 0x10, R29 ;  /* 0x00000010ff1c7819 */ /* 0x000fe4000001161d */
[----:B------:R-:W-:Y:S02]  /*73a0*/  SHF.R.U64 R33, R30, 0x10, R31 ;  /* 0x000000101e217819 */ /* 0x000fe4000000121f */
[----:B------:R-:W-:Y:S02]  /*73b0*/  PRMT R34, R37, 0x5432, R34 ;  /* 0x0000543225227816 */ /* 0x000fe40000000022 */
[----:B------:R-:W-:-:S02]  /*73c0*/  PRMT R31, R40, 0x5432, R28 ;  /* 0x00005432281f7816 */ /* 0x000fc4000000001c */
[----:B------:R-:W-:Y:S01]  /*73d0*/  PRMT R30, R39, 0x5432, R14 ;  /* 0x00005432271e7816 */ /* 0x000fe2000000000e */
[C---:B------:R-:W-:Y:S01]  /*73e0*/  IMAD.U32 R35, R34.reuse, 0x10000, RZ ;  /* 0x0001000022237824 */ /* 0x040fe200078e00ff */
[----:B------:R-:W-:Y:S01]  /*73f0*/  LOP3.LUT R34, R34, 0xffff0000, RZ, 0xc0, !PT ;  /* 0xffff000022227812 */ /* 0x000fe200078ec0ff */
[----:B------:R-:W-:Y:S01]  /*7400*/  IMAD.U32 R32, R31, 0x10000, RZ ;  /* 0x000100001f207824 */ /* 0x000fe200078e00ff */
        /* <DEDUP_REMOVED lines=35> */
.L_x_5658:
[----:B------:R-:W-:Y:S05]  /*7640*/  BSYNC B2 ;  /* 0x0000000000027941 */ /* 0x000fea0003800000 */
.L_x_5657:
        /* <DEDUP_REMOVED lines=47> */
.L_x_5656:
[----:B------:R-:W-:Y:S05]  /*7940*/  BSYNC B1 ;  /* 0x0000000000017941 */ /* 0x000fea0003800000 */
.L_x_5655:
[----:B-12---:R-:W-:-:S05]  /*7950*/  VIADD R4, R22, 0x40 ;  /* 0x0000004016047836 */ /* 0x006fca0000000000 */
[----:B------:R-:W-:-:S13]  /*7960*/  ISETP.GE.AND P0, PT, R4, R41, PT ;  /* 0x000000290400720c */ /* 0x000fda0003f06270 */
[----:B------:R-:W-:Y:S05]  /*7970*/  @P0 BRA `(.L_x_5659) ;  /* 0x0000001c00140947 */ /* 0x000fea0003800000 */
[----:B------:R-:W1:Y:S01]  /*7980*/  LDC R4, c[0x0][0x3f4] ;  /* 0x0000fd00ff047b82 */ /* 0x000e620000000800 */
        /* <DEDUP_REMOVED lines=50> */
.L_x_5661:
[----:B------:R-:W-:Y:S05]  /*7cb0*/  BSYNC B1 ;  /* 0x0000000000017941 */ /* 0x000fea0003800000 */
.L_x_5660:
[----:B------:R-:W-:Y:S05]  /*7cc0*/  @P1 BRA `(.L_x_5659) ;  /* 0x0000001800401947 */ /* 0x000fea0003800000 */
[----:B-1----:R-:W1:Y:S01]  /*7cd0*/  LDS.128 R4, [R0+0x2000] ;  /* 0x0020000000047984 */ /* 0x002e620000000c00 */
[----:B------:R-:W-:Y:S02]  /*7ce0*/  SHF.R.U32.HI R15, RZ, 0x10, R9 ;  /* 0x00000010ff0f7819 */ /* 0x000fe40000011609 */
[----:B------:R-:W-:Y:S02]  /*7cf0*/  SHF.R.U32.HI R12, RZ, 0x10, R11 ;  /* 0x00000010ff0c7819 */ /* 0x000fe4000001160b */
[----:B------:R-:W-:Y:S02]  /*7d00*/  PRMT R15, R43, 0x5410, R15 ;  /* 0x000054102b0f7816 */ /* 0x000fe4000000000f */
[----:B------:R-:W-:Y:S02]  /*7d10*/  PRMT R12, R46, 0x5432, R12 ;  /* 0x000054322e0c7816 */ /* 0x000fe4000000000c */
[----:B------:R-:W-:Y:S01]  /*7d20*/  SHF.R.U64 R14, R8, 0x10, R9 ;  /* 0x00000010080e7819 */ /* 0x000fe20000001209 */
        /* <DEDUP_REMOVED lines=41> */
.L_x_5646:
[----:B------:R-:W0:Y:S01]  /*7fc0*/  S2R R0, SR_TID.X ;  /* 0x0000000000007919 */ /* 0x000e220000002100 */
[----:B------:R-:W1:Y:S01]  /*7fd0*/  LDC R6, c[0x0][0x448] ;  /* 0x00011200ff067b82 */ /* 0x000e620000000800 */
[----:B------:R-:W-:Y:S01]  /*7fe0*/  ULDC.64 UR4, c[0x0][0x3f8] ;  /* 0x0000fe0000047ab9 */ /* 0x000fe20000000a00 */
[----:B------:R-:W-:Y:S01]  /*7ff0*/  ULDC.64 UR6, c[0x0][0x408] ;  /* 0x0001020000067ab9 */ /* 0x000fe20000000a00 */
[----:B------:R-:W-:Y:S02]  /*8000*/  IMAD.MOV.U32 R28, RZ, RZ, R24 ;  /* 0x000000ffff1c7224 */ /* 0x000fe400078e0018 */
[----:B------:R-:W-:Y:S02]  /*8010*/  IMAD.MOV.U32 R20, RZ, RZ, R30 ;  /* 0x000000ffff147224 */ /* 0x000fe400078e001e */
[----:B------:R-:W-:Y:S01]  /*8020*/  IMAD.MOV.U32 R21, RZ, RZ, R27 ;  /* 0x000000ffff157224 */ /* 0x000fe200078e001b */
[----:B-1----:R-:W-:Y:S01]  /*8030*/  ISETP.NE.AND P0, PT, R6, 0x1, PT ;  /* 0x000000010600780c */ /* 0x002fe20003f05270 */
[----:B0-----:R-:W-:-:S05]  /*8040*/  VIADD R0, R0, 0xffffff80 ;  /* 0xffffff8000007836 */ /* 0x001fca0000000000 */
[----:B------:R-:W-:-:S07]  /*8050*/  SHF.R.S32.HI R3, RZ, 0x1f, R0 ;  /* 0x0000001fff037819 */ /* 0x000fce0000011400 */
[----:B------:R-:W0:Y:S01]  /*8060*/  @P0 LDC R5, c[0x0][0x450] ;  /* 0x00011400ff050b82 */ /* 0x000e220000000800 */
[----:B------:R-:W-:-:S04]  /*8070*/  LEA.HI R3, R3, R0, RZ, 0x2 ;  /* 0x0000000003037211 */ /* 0x000fc800078f10ff */
[----:B------:R-:W-:-:S05]  /*8080*/  LOP3.LUT R3, R3, 0xfffffffc, RZ, 0xc0, !PT ;  /* 0xfffffffc03037812 */ /* 0x000fca00078ec0ff */
[----:B------:R-:W-:Y:S02]  /*8090*/  IMAD.IADD R3, R0, 0x1, -R3 ;  /* 0x0000000100037824 */ /* 0x000fe400078e0a03 */
[----:B------:R-:W1:Y:S02]  /*80a0*/  @P0 LDC R0, c[0x0][0x44c] ;  /* 0x00011300ff000b82 */ /* 0x000e640000000800 */
[----:B------:R-:W-:-:S04]  /*80b0*/  IMAD R3, R3, 0x40, R41 ;  /* 0x0000004003037824 */ /* 0x000fc800078e0229 */
[----:B-1----:R-:W-:-:S05]  /*80c0*/  @P0 IMAD.HI.U32 R0, R3, R0, RZ ;  /* 0x0000000003000227 */ /* 0x002fca00078e00ff */
[----:B0-----:R-:W-:-:S04]  /*80d0*/  @P0 SHF.R.U32.HI R3, RZ, R5, R0 ;  /* 0x00000005ff030219 */ /* 0x001fc80000011600 */
        /* <DEDUP_REMOVED lines=17> */
[----:B------:R-:W2:Y:S01]  /*81f0*/  LDL R11, [R1+0x1c] ;  /* 0x00001c00010b7983 */ /* 0x000ea20000100800 */
[----:B------:R-:W0:Y:S03]  /*8200*/  LDC R35, c[0x0][0x3f4] ;  /* 0x0000fd00ff237b82 */ /* 0x000e260000000800 */
[----:B------:R-:W1:Y:S04]  /*8210*/  SHFL.IDX PT, R3, R10, RZ, 0x1c1f ;  /* 0x001c1fff0a037589 */ /* 0x000e6800000e0000 */
[----:B------:R-:W3:Y:S04]  /*8220*/  SHFL.IDX PT, R0, R28, RZ, 0x1c1f ;  /* 0x001c1fff1c007589 */ /* 0x000ee800000e0000 */
[----:B------:R-:W4:Y:S04]  /*8230*/  SHFL.IDX PT, R14, R29, RZ, 0x1c1f ;  /* 0x001c1fff1d0e7589 */ /* 0x000f2800000e0000 */
[----:B------:R-:W5:Y:S01]  /*8240*/  SHFL.IDX PT, R8, R20, RZ, 0x1c1f ;  /* 0x001c1fff14087589 */ /* 0x000f6200000e0000 */
[----:B0-----:R-:W-:Y:S01]  /*8250*/  ISETP.GE.AND P0, PT, R16, R35, PT ;  /* 0x000000231000720c */ /* 0x001fe20003f06270 */
[----:B--2---:R-:W-:-:S05]  /*8260*/  IMAD R30, R11, R6, RZ ;  /* 0x000000060b1e7224 */ /* 0x004fca00078e02ff */
[----:B------:R-:W-:-:S13]  /*8270*/  ISETP.GE.OR P1, PT, R41, R30, P0 ;  /* 0x0000001e2900720c */ /* 0x000fda0000726670 */
[C---:B------:R-:W-:Y:S01]  /*8280*/  @!P1 IMAD.SHL.U32 R9, R16.reuse, 0x2, RZ ;  /* 0x0000000210099824 */ /* 0x040fe200078e00ff */
[----:B------:R-:W-:-:S04]  /*8290*/  @!P1 SHF.L.U64.HI R21, R16, 0x1, R17 ;  /* 0x0000000110159819 */ /* 0x000fc80000010211 */
[----:B-1----:R-:W-:-:S05]  /*82a0*/  @!P1 IADD3 R4, P2, R3, R9, RZ ;  /* 0x0000000903049210 */ /* 0x002fca0007f5e0ff */
[----:B---3--:R-:W-:-:S06]  /*82b0*/  @!P1 IMAD.X R5, R0, 0x1, R21, P2 ;  /* 0x0000000100059824 */ /* 0x008fcc00010e0615 */
[----:B------:R-:W2:Y:S01]  /*82c0*/  @!P1 LD.E.128 R4, desc[UR40][R4.64] ;  /* 0x0000002804049980 */ /* 0x000ea2000c101d00 */
[----:B----4-:R-:W-:-:S05]  /*82d0*/  @!P1 IADD3 R14, P2, R14, R9, RZ ;  /* 0x000000090e0e9210 */ /* 0x010fca0007f5e0ff */
[----:B-----5:R-:W-:-:S04]  /*82e0*/  @!P1 IMAD.X R3, R8, 0x1, R21, P2 ;  /* 0x0000000108039824 */ /* 0x020fc800010e0615 */
[----:B------:R-:W-:-:S05]  /*82f0*/  @!P1 IMAD.MOV.U32 R15, RZ, RZ, R3 ;  /* 0x000000ffff0f9224 */ /* 0x000fca00078e0003 */
[----:B------:R-:W3:Y:S01]  /*8300*/  @!P1 LD.E.128 R24, desc[UR40][R14.64] ;  /* 0x000000280e189980 */ /* 0x000ee2000c101d00 */
[----:B------:R-:W-:Y:S02]  /*8310*/  CS2R R38, SRZ ;  /* 0x0000000000267805 */ /* 0x000fe4000001ff00 */
[----:B------:R-:W-:Y:S01]  /*8320*/  CS2R R36, SRZ ;  /* 0x0000000000247805 */ /* 0x000fe2000001ff00 */
[----:B------:R-:W0:Y:S04]  /*8330*/  SHFL.IDX PT, R21, R29, 0x1, 0x1c1f ;  /* 0x003c1f001d157f89 */ /* 0x000e2800000e0000 */
[----:B------:R-:W1:Y:S01]  /*8340*/  SHFL.IDX PT, R20, R20, 0x1, 0x1c1f ;  /* 0x003c1f0014147f89 */ /* 0x000e6200000e0000 */
[----:B--2---:R-:W-:Y:S02]  /*8350*/  @!P1 IMAD.MOV.U32 R38, RZ, RZ, R4 ;  /* 0x000000ffff269224 */ /* 0x004fe400078e0004 */
[----:B------:R-:W-:Y:S01]  /*8360*/  @!P1 IMAD.MOV.U32 R39, RZ, RZ, R5 ;  /* 0x000000ffff279224 */ /* 0x000fe200078e0005 */
[----:B------:R-:W-:Y:S01]  /*8370*/  CS2R R4, SRZ ;  /* 0x0000000000047805 */ /* 0x000fe2000001ff00 */
[----:B------:R-:W-:-:S02]  /*8380*/  IMAD.MOV.U32 R0, RZ, RZ, R38 ;  /* 0x000000ffff007224 */ /* 0x000fc400078e0026 */
[----:B------:R-:W-:Y:S02]  /*8390*/  @!P1 IMAD.MOV.U32 R36, RZ, RZ, R6 ;  /* 0x000000ffff249224 */ /* 0x000fe400078e0006 */
[----:B------:R-:W-:Y:S01]  /*83a0*/  @!P1 IMAD.MOV.U32 R37, RZ, RZ, R7 ;  /* 0x000000ffff259224 */ /* 0x000fe200078e0007 */
[----:B------:R-:W-:Y:S01]  /*83b0*/  PRMT R40, R40, 0x5410, R0 ;  /* 0x0000541028287816 */ /* 0x000fe20000000000 */
[----:B------:R-:W-:Y:S01]  /*83c0*/  IMAD.MOV.U32 R3, RZ, RZ, R39 ;  /* 0x000000ffff037224 */ /* 0x000fe200078e0027 */
[----:B------:R-:W2:Y:S01]  /*83d0*/  SHFL.IDX PT, R0, R28, 0x1, 0x1c1f ;  /* 0x003c1f001c007f89 */ /* 0x000ea200000e0000 */
[----:B------:R-:W-:Y:S01]  /*83e0*/  CS2R R6, SRZ ;  /* 0x0000000000067805 */ /* 0x000fe2000001ff00 */
[----:B------:R-:W-:Y:S02]  /*83f0*/  IMAD.MOV.U32 R8, RZ, RZ, R36 ;  /* 0x000000ffff087224 */ /* 0x000fe400078e0024 */
[----:B------:R-:W-:Y:S01]  /*8400*/  IMAD.MOV.U32 R9, RZ, RZ, R37 ;  /* 0x000000ffff097224 */ /* 0x000fe200078e0025 */
[----:B------:R-:W-:Y:S01]  /*8410*/  PRMT R45, R45, 0x5410, R3 ;  /* 0x000054102d2d7816 */ /* 0x000fe20000000003 */
[----:B---3--:R-:W-:Y:S01]  /*8420*/  @!P1 IMAD.MOV.U32 R6, RZ, RZ, R24 ;  /* 0x000000ffff069224 */ /* 0x008fe200078e0018 */
[----:B------:R-:W-:Y:S01]  /*8430*/  PRMT R32, R8, 0x7610, R32 ;  /* 0x0000761008207816 */ /* 0x000fe20000000020 */
[----:B------:R-:W-:Y:S01]  /*8440*/  @!P1 IMAD.MOV.U32 R7, RZ, RZ, R25 ;  /* 0x000000ffff079224 */ /* 0x000fe200078e0019 */
[----:B------:R-:W-:Y:S01]  /*8450*/  PRMT R33, R9, 0x7610, R33 ;  /* 0x0000761009217816 */ /* 0x000fe20000000021 */
[----:B------:R-:W-:Y:S01]  /*8460*/  @!P1 IMAD.MOV.U32 R4, RZ, RZ, R26 ;  /* 0x000000ffff049224 */ /* 0x000fe200078e001a */
[----:B------:R3:W4:Y:S01]  /*8470*/  SHFL.IDX PT, R3, R10, 0x1, 0x1c1f ;  /* 0x003c1f000a037f89 */ /* 0x00072200000e0000 */
[----:B------:R-:W-:-:S02]  /*8480*/  @!P1 IMAD.MOV.U32 R5, RZ, RZ, R27 ;  /* 0x000000ffff059224 */ /* 0x000fc400078e001b */
[----:B------:R-:W-:Y:S02]  /*8490*/  IMAD.MOV.U32 R8, RZ, RZ, R6 ;  /* 0x000000ffff087224 */ /* 0x000fe400078e0006 */
[----:B------:R-:W-:Y:S02]  /*84a0*/  IMAD.MOV.U32 R9, RZ, RZ, R7 ;  /* 0x000000ffff097224 */ /* 0x000fe400078e0007 */
[----:B------:R-:W-:Y:S01]  /*84b0*/  IMAD.MOV.U32 R11, RZ, RZ, R5 ;  /* 0x000000ffff0b7224 */ /* 0x000fe200078e0005 */
[----:B------:R-:W-:Y:S01]  /*84c0*/  PRMT R40, R8, 0x7610, R40 ;  /* 0x0000761008287816 */ /* 0x000fe20000000028 */
[----:B---3--:R-:W-:Y:S01]  /*84d0*/  IMAD.MOV.U32 R10, RZ, RZ, R4 ;  /* 0x000000ffff0a7224 */ /* 0x008fe200078e0004 */
[----:B------:R-:W-:Y:S02]  /*84e0*/  PRMT R32, R32, 0x5410, R9 ;  /* 0x0000541020207816 */ /* 0x000fe40000000009 */
[----:B------:R-:W-:Y:S02]  /*84f0*/  CS2R R8, SRZ ;  /* 0x0000000000087805 */ /* 0x000fe4000001ff00 */
[----:B------:R-:W-:-:S02]  /*8500*/  PRMT R33, R33, 0x5410, R11 ;  /* 0x0000541021217816 */ /* 0x000fc4000000000b */
[----:B012---:R-:W-:-:S07]  /*8510*/  PRMT R45, R10, 0x7610, R45 ;  /* 0x000076100a2d7816 */ /* 0x007fce000000002d */
.L_x_5921:
        /* <DEDUP_REMOVED lines=23> */
[----:B------:R-:W5:Y:S02]  /*8690*/  LD.E.128 R8, desc[UR40][R8.64] ;  /* 0x0000002808087980 */ /* 0x000f64000c101d00 */
.L_x_5664:
[----:B------:R-:W-:Y:S05]  /*86a0*/  BSYNC B1 ;  /* 0x0000000000017941 */ /* 0x000fea0003800000 */
.L_x_5663:
[----:B------:R-:W4:Y:S01]  /*86b0*/  LDL R0, [R1+0x28] ;  /* 0x0000280001007983 */ /* 0x000f220000100800 */
[----:B------:R-:W0:Y:S01]  /*86c0*/  SYNCS.PHASECHK.TRANS64.TRYWAIT P1, [R19+URZ+0x32400], R24 ;  /* 0x03240018130075a7 */ /* 0x000e22000802017f */
[----:B------:R-:W-:Y:S01]  /*86d0*/  VIADD R21, R22, 0x40 ;  /* 0x0000004016157836 */ /* 0x000fe20000000000 */
[----:B------:R-:W-:Y:S01]  /*86e0*/  BSSY B1, `(.L_x_5665) ;  /* 0x0000011000017945 */ /* 0x000fe20003800000 */
[----:B-----5:R-:W-:Y:S02]  /*86f0*/  IMAD.MOV.U32 R20, RZ, RZ, R9 ;  /* 0x000000ffff147224 */ /* 0x020fe400078e0009 */
[----:B------:R-:W-:Y:S02]  /*8700*/  IMAD.MOV.U32 R54, RZ, RZ, R14 ;  /* 0x000000ffff367224 */ /* 0x000fe400078e000e */
[----:B------:R-:W-:Y:S01]  /*8710*/  IMAD.MOV.U32 R55, RZ, RZ, R15 ;  /* 0x000000ffff377224 */ /* 0x000fe200078e000f */
[----:B----4-:R-:W-:Y:S01]  /*8720*/  VIADDMNMX R3, R30, -R0, 0x80, PT ;  /* 0x000000801e037446 */ /* 0x010fe20003800900 */
[----:B------:R-:W-:-:S03]  /*8730*/  IMAD.MOV.U32 R0, RZ, RZ, R8 ;  /* 0x000000ffff007224 */ /* 0x000fc600078e0008 */
[-C--:B------:R-:W-:Y:S02]  /*8740*/  ISETP.GE.OR P2, PT, R22, R3.reuse, P0 ;  /* 0x000000031600720c */ /* 0x080fe40000746670 */
[----:B------:R-:W-:Y:S01]  /*8750*/  ISETP.GE.OR P0, PT, R21, R3, P0 ;  /* 0x000000031500720c */ /* 0x000fe20000706670 */
[----:B------:R-:W-:Y:S01]  /*8760*/  IMAD.MOV.U32 R3, RZ, RZ, R11 ;  /* 0x000000ffff037224 */ /* 0x000fe200078e000b */
[----:B------:R-:W-:Y:S01]  /*8770*/  PRMT R50, R20, 0x5410, R0 ;  /* 0x0000541014327816 */ /* 0x000fe20000000000 */
[----:B------:R-:W-:Y:S02]  /*8780*/  IMAD.MOV.U32 R0, RZ, RZ, R10 ;  /* 0x000000ffff007224 */ /* 0x000fe400078e000a */
[----:B------:R-:W-:Y:S02]  /*8790*/  IMAD.MOV.U32 R20, RZ, RZ, R12 ;  /* 0x000000ffff147224 */ /* 0x000fe400078e000c */
[----:B------:R-:W-:Y:S01]  /*87a0*/  IMAD.MOV.U32 R21, RZ, RZ, R13 ;  /* 0x000000ffff157224 */ /* 0x000fe200078e000d */
[----:B------:R-:W-:-:S02]  /*87b0*/  PRMT R51, R0, 0x5410, R3 ;  /* 0x0000541000337816 */ /* 0x000fc40000000003 */
[----:B------:R-:W-:Y:S02]  /*87c0*/  PRMT R52, R20, 0x7610, R52 ;  /* 0x0000761014347816 */ /* 0x000fe40000000034 */
[----:B------:R-:W-:Y:S01]  /*87d0*/  PRMT R53, R21, 0x7610, R53 ;  /* 0x0000761015357816 */ /* 0x000fe20000000035 */
[----:B0-----:R-:W-:Y:S06]  /*87e0*/  @!P1 BRA `(.L_x_5666) ;  /* 0x0000016000789947 */ /* 0x001fec0003800000 */
.L_x_5922:
[----:B------:R-:W-:Y:S05]  /*87f0*/  BSYNC B1 ;  /* 0x0000000000017941 */ /* 0x000fea0003800000 */
.L_x_5665:
[----:B------:R-:W-:Y:S04]  /*8800*/  BSSY B1, `(.L_x_5667) ;  /* 0x0000070000017945 */ /* 0x000fe80003800000 */
[----:B------:R-:W-:Y:S05]  /*8810*/  @P2 BRA `(.L_x_5668) ;  /* 0x0000000400b82947 */ /* 0x000fea0003800000 */
[----:B------:R-:W2:Y:S01]  /*8820*/  LDL R0, [R1+0x74] ;  /* 0x0000740001007983 */ /* 0x000ea20000100800 */
[----:B------:R-:W-:Y:S02]  /*8830*/  SHF.R.U64 R34, R38, 0x10, R39 ;  /* 0x0000001026227819 */ /* 0x000fe40000001227 */
[----:B------:R-:W-:Y:S01]  /*8840*/  SHF.R.U32.HI R38, RZ, 0x10, R37 ;  /* 0x00000010ff267819 */ /* 0x000fe20000011625 */
[----:B------:R-:W1:Y:S01]  /*8850*/  S2R R3, SR_TID.X ;  /* 0x0000000000037919 */ /* 0x000e620000002100 */
[----:B------:R-:W-:Y:S02]  /*8860*/  SHF.R.U32.HI R44, RZ, 0x10, R5 ;  /* 0x00000010ff2c7819 */ /* 0x000fe40000011605 */
[----:B------:R-:W-:Y:S02]  /*8870*/  PRMT R34, R40, 0x5432, R34 ;  /* 0x0000543228227816 */ /* 0x000fe40000000022 */
[----:B------:R-:W-:Y:S02]  /*8880*/  SHF.R.U32.HI R42, RZ, 0x10, R7 ;  /* 0x00000010ff2a7819 */ /* 0x000fe40000011607 */
[----:B------:R-:W-:-:S02]  /*8890*/  SHF.R.U64 R43, R4, 0x10, R5 ;  /* 0x00000010042b7819 */ /* 0x000fc40000001205 */
[C---:B------:R-:W-:Y:S02]  /*88a0*/  PRMT R38, R33.reuse, 0x5410, R38 ;  /* 0x0000541021267816 */ /* 0x040fe40000000026 */
[----:B------:R-:W-:Y:S01]  /*88b0*/  PRMT R44, R33, 0x5432, R44 ;  /* 0x00005432212c7816 */ /* 0x000fe2000000002c */
[----:B------:R-:W-:Y:S01]  /*88c0*/  IMAD.U32 R33, R34, 0x10000, RZ ;  /* 0x0001000022217824 */ /* 0x000fe200078e00ff */
[----:B------:R-:W-:Y:S02]  /*88d0*/  PRMT R42, R32, 0x5432, R42 ;  /* 0x00005432202a7816 */ /* 0x000fe4000000002a */
[----:B------:R-:W-:Y:S02]  /*88e0*/  PRMT R43, R45, 0x5410, R43 ;  /* 0x000054102d2b7816 */ /* 0x000fe4000000002b */
[----:B------:R-:W-:Y:S01]  /*88f0*/  LOP3.LUT R34, R34, 0xffff0000, RZ, 0xc0, !PT ;  /* 0xffff000022227812 */ /* 0x000fe200078ec0ff */
[----:B-1----:R-:W-:-:S05]  /*8900*/  VIADD R3, R3, 0xffffff80 ;  /* 0xffffff8003037836 */ /* 0x002fca0000000000 */
[----:B------:R-:W-:-:S04]  /*8910*/  SHF.R.S32.HI R25, RZ, 0x1f, R3 ;  /* 0x0000001fff197819 */ /* 0x000fc80000011403 */
[----:B------:R-:W-:Y:S01]  /*8920*/  LEA.HI R25, R25, R3, RZ, 0x5 ;  /* 0x0000000319197211 */ /* 0x000fe200078f28ff */
[----:B------:R-:W-:-:S03]  /*8930*/  IMAD.IADD R3, R16, 0x1, R35 ;  /* 0x0000000110037824 */ /* 0x000fc600078e0223 */
[----:B------:R-:W-:Y:S01]  /*8940*/  SHF.R.S32.HI R25, RZ, 0x5, R25 ;  /* 0x00000005ff197819 */ /* 0x000fe20000011419 */
[----:B--2---:R-:W-:-:S05]  /*8950*/  IMAD.SHL.U32 R0, R0, 0x40, RZ ;  /* 0x0000004000007824 */ /* 0x004fca00078e00ff */
[----:B------:R-:W-:-:S04]  /*8960*/  LOP3.LUT R20, R0, 0x1c0, RZ, 0xc0, !PT ;  /* 0x000001c000147812 */ /* 0x000fc800078ec0ff */
[C---:B------:R-:W-:Y:S02]  /*8970*/  LOP3.LUT R0, R20.reuse, 0x38, R16, 0xf8, !PT ;  /* 0x0000003814007812 */ /* 0x040fe400078ef810 */
[----:B------:R-:W-:Y:S02]  /*8980*/  SHF.R.U32.HI R21, RZ, 0x3, R20 ;  /* 0x00000003ff157819 */ /* 0x000fe40000011614 */
[----:B------:R-:W-:Y:S02]  /*8990*/  LOP3.LUT R3, R20, 0x38, R3, 0xf8, !PT ;  /* 0x0000003814037812 */ /* 0x000fe400078ef803 */
[-C--:B------:R-:W-:Y:S02]  /*89a0*/  LOP3.LUT R0, R0, R21.reuse, RZ, 0x3c, !PT ;  /* 0x0000001500007212 */ /* 0x080fe400078e3cff */
[----:B------:R-:W-:-:S03]  /*89b0*/  LOP3.LUT R3, R3, R21, RZ, 0x3c, !PT ;  /* 0x0000001503037212 */ /* 0x000fc600078e3cff */
[----:B------:R-:W-:-:S04]  /*89c0*/  IMAD R0, R25, 0x200, R0 ;  /* 0x0000020019007824 */ /* 0x000fc800078e0200 */
[----:B------:R-:W-:Y:S02]  /*89d0*/  IMAD R47, R0, 0x2, R19 ;  /* 0x00000002002f7824 */ /* 0x000fe400078e0213 */
[----:B------:R-:W-:Y:S01]  /*89e0*/  IMAD R0, R25, 0x200, R3 ;  /* 0x0000020019007824 */ /* 0x000fe200078e0203 */
[----:B------:R-:W-:Y:S02]  /*89f0*/  SHF.R.U64 R3, R36, 0x10, R37 ;  /* 0x0000001024037819 */ /* 0x000fe40000001225 */
[----:B0-----:R-:W0:Y:S01]  /*8a00*/  LDS.128 R24, [R47+0x18400] ;  /* 0x018400002f187984 */ /* 0x001e220000000c00 */
[----:B------:R-:W-:Y:S01]  /*8a10*/  IMAD R49, R0, 0x2, R19 ;  /* 0x0000000200317824 */ /* 0x000fe200078e0213 */
[----:B------:R-:W-:Y:S02]  /*8a20*/  SHF.R.U32.HI R0, RZ, 0x10, R39 ;  /* 0x00000010ff007819 */ /* 0x000fe40000011627 */
[----:B------:R-:W-:Y:S02]  /*8a30*/  SHF.R.U64 R39, R6, 0x10, R7 ;  /* 0x0000001006277819 */ /* 0x000fe40000001207 */
[----:B------:R-:W1:Y:S01]  /*8a40*/  LDS.128 R28, [R49+0x18400] ;  /* 0x01840000311c7984 */ /* 0x000e620000000c00 */
[----:B------:R-:W-:-:S02]  /*8a50*/  PRMT R36, R45, 0x5432, R0 ;  /* 0x000054322d247816 */ /* 0x000fc40000000000 */
[----:B------:R-:W-:Y:S02]  /*8a60*/  PRMT R39, R40, 0x5410, R39 ;  /* 0x0000541028277816 */ /* 0x000fe40000000027 */
[----:B------:R-:W-:Y:S02]  /*8a70*/  PRMT R37, R32, 0x5410, R3 ;  /* 0x0000541020257816 */ /* 0x000fe40000000003 */
[C---:B------:R-:W-:Y:S01]  /*8a80*/  LOP3.LUT R40, R39.reuse, 0xffff0000, RZ, 0xc0, !PT ;  /* 0xffff000027287812 */ /* 0x040fe200078ec0ff */
[----:B------:R-:W-:Y:S02]  /*8a90*/  IMAD.U32 R41, R39, 0x10000, RZ ;  /* 0x0001000027297824 */ /* 0x000fe400078e00ff */
        /* <DEDUP_REMOVED lines=21> */
[----:B------:R-:W-:Y:S01]  /*8bf0*/  FFMA.FTZ R31, R0, R41, R31 ;  /* 0x00000029001f7223 */ /* 0x000fe2000001001f */
[----:B------:R-:W-:Y:S02]  /*8c00*/  IMAD.U32 R0, R36, 0x10000, RZ ;  /* 0x0001000024007824 */ /* 0x000fe400078e00ff */
[----:B------:R-:W-:Y:S01]  /*8c10*/  FMUL.FTZ R48, R21, R34 ;  /* 0x0000002215307220 */ /* 0x000fe20000410000 */
[----:B------:R-:W-:Y:S01]  /*8c20*/  FMUL.FTZ R33, R25, R20 ;  /* 0x0000001419217220 */ /* 0x000fe20000410000 */
[----:B------:R-:W-:Y:S01]  /*8c30*/  FFMA.FTZ R46, R3, R34, -R46 ;  /* 0x00000022032e7223 */ /* 0x000fe2000001082e */
[----:B------:R-:W-:Y:S01]  /*8c40*/  LOP3.LUT R21, R42, 0xffff0000, RZ, 0xc0, !PT ;  /* 0xffff00002a157812 */ /* 0x000fe200078ec0ff */
[----:B------:R-:W-:Y:S01]  /*8c50*/  FMUL.FTZ R25, R25, R0 ;  /* 0x0000000019197220 */ /* 0x000fe20000410000 */
        /* <DEDUP_REMOVED lines=11> */
[----:B------:R-:W-:Y:S02]  /*8d10*/  IMAD.U32 R3, R38, 0x10000, RZ ;  /* 0x0001000026037824 */ /* 0x000fe400078e00ff */
[----:B------:R-:W-:Y:S01]  /*8d20*/  FMUL.FTZ R27, R27, R0 ;  /* 0x000000001b1b7220 */ /* 0x000fe20000410000 */
[----:B------:R-:W-:Y:S01]  /*8d30*/  FFMA.FTZ R34, R24, R21, R41 ;  /* 0x0000001518227223 */ /* 0x000fe20000010029 */
[C---:B------:R-:W-:Y:S01]  /*8d40*/  FMUL.FTZ R24, R32.reuse, R20 ;  /* 0x0000001420187220 */ /* 0x040fe20000410000 */
[C---:B------:R-:W-:Y:S01]  /*8d50*/  FFMA.FTZ R36, R5.reuse, R0, -R36 ;  /* 0x0000000005247223 */ /* 0x040fe20000010824 */
[----:B------:R-:W-:Y:S01]  /*8d60*/  FFMA.FTZ R27, R5, R4, R27 ;  /* 0x00000004051b7223 */ /* 0x000fe2000001001b */
[-C--:B------:R-:W-:Y:S01]  /*8d70*/  FMUL.FTZ R32, R32, R3.reuse ;  /* 0x0000000320207220 */ /* 0x080fe20000410000 */
[----:B------:R-:W-:Y:S01]  /*8d80*/  LOP3.LUT R43, R43, 0xffff0000, RZ, 0xc0, !PT ;  /* 0xffff00002b2b7812 */ /* 0x000fe200078ec0ff */
[----:B------:R-:W-:Y:S01]  /*8d90*/  FFMA.FTZ R21, R7, R3, -R24 ;  /* 0x0000000307157223 */ /* 0x000fe20000010818 */
[----:B------:R-:W-:Y:S01]  /*8da0*/  LOP3.LUT R37, R37, 0xffff0000, RZ, 0xc0, !PT ;  /* 0xffff000025257812 */ /* 0x000fe200078ec0ff */
[----:B------:R-:W-:Y:S01]  /*8db0*/  FFMA.FTZ R32, R7, R20, R32 ;  /* 0x0000001407207223 */ /* 0x000fe20000010020 */
[----:B------:R-:W-:Y:S01]  /*8dc0*/  LOP3.LUT R5, R44, 0xffff0000, RZ, 0xc0, !PT ;  /* 0xffff00002c057812 */ /* 0x000fe200078ec0ff */
[C---:B------:R-:W-:Y:S01]  /*8dd0*/  FMUL.FTZ R7, R29.reuse, R43 ;  /* 0x0000002b1d077220 */ /* 0x040fe20000410000 */
[----:B------:R-:W-:Y:S01]  /*8de0*/  LOP3.LUT R3, R38, 0xffff0000, RZ, 0xc0, !PT ;  /* 0xffff000026037812 */ /* 0x000fe200078ec0ff */
[----:B------:R-:W-:Y:S01]  /*8df0*/  FMUL.FTZ R0, R29, R37 ;  /* 0x000000251d007220 */ /* 0x000fe20000410000 */
[----:B------:R-:W-:Y:S01]  /*8e00*/  F2FP.BF16.F32.PACK_AB R4, R46, R45 ;  /* 0x0000002d2e04723e */ /* 0x000fe200000010ff */
[----:B------:R-:W-:Y:S01]  /*8e10*/  FMUL.FTZ R29, R30, R5 ;  /* 0x000000051e1d7220 */ /* 0x000fe20000410000 */
[----:B------:R-:W-:Y:S01]  /*8e20*/  FFMA.FTZ R7, R6, R37, -R7 ;  /* 0x0000002506077223 */ /* 0x000fe20000010807 */
[----:B------:R-:W-:Y:S01]  /*8e30*/  FMUL.FTZ R30, R30, R3 ;  /* 0x000000031e1e7220 */ /* 0x000fe20000410000 */
[----:B------:R-:W-:Y:S01]  /*8e40*/  FFMA.FTZ R0, R6, R43, R0 ;  /* 0x0000002b06007223 */ /* 0x000fe20000010000 */
[----:B------:R-:W-:Y:S01]  /*8e50*/  FFMA.FTZ R20, R26, R3, -R29 ;  /* 0x000000031a147223 */ /* 0x000fe2000001081d */
[----:B------:R-:W-:Y:S01]  /*8e60*/  F2FP.BF16.F32.PACK_AB R24, R48, R31 ;  /* 0x0000001f3018723e */ /* 0x000fe200000010ff */
[----:B------:R-:W-:Y:S01]  /*8e70*/  FFMA.FTZ R3, R26, R5, R30 ;  /* 0x000000051a037223 */ /* 0x000fe2000001001e */
[----:B------:R-:W-:-:S02]  /*8e80*/  F2FP.BF16.F32.PACK_AB R6, R7, R36 ;  /* 0x000000240706723e */ /* 0x000fc400000010ff */
[----:B------:R-:W-:Y:S02]  /*8e90*/  F2FP.BF16.F32.PACK_AB R5, R28, R33 ;  /* 0x000000211c05723e */ /* 0x000fe400000010ff */
[----:B------:R-:W-:Y:S02]  /*8ea0*/  F2FP.BF16.F32.PACK_AB R26, R0, R27 ;  /* 0x0000001b001a723e */ /* 0x000fe400000010ff */
[----:B------:R-:W-:Y:S02]  /*8eb0*/  F2FP.BF16.F32.PACK_AB R7, R20, R21 ;  /* 0x000000151407723e */ /* 0x000fe400000010ff */
[----:B------:R-:W-:Y:S02]  /*8ec0*/  F2FP.BF16.F32.PACK_AB R25, R34, R25 ;  /* 0x000000192219723e */ /* 0x000fe400000010ff */
[----:B------:R-:W-:Y:S01]  /*8ed0*/  F2FP.BF16.F32.PACK_AB R27, R3, R32 ;  /* 0x00000020031b723e */ /* 0x000fe200000010ff */
[----:B------:R1:W-:Y:S04]  /*8ee0*/  STS.128 [R47+0x18400], R4 ;  /* 0x018400042f007388 */ /* 0x0003e80000000c00 */
[----:B------:R1:W-:Y:S02]  /*8ef0*/  STS.128 [R49+0x18400], R24 ;  /* 0x0184001831007388 */ /* 0x0003e40000000c00 */
.L_x_5668:
[----:B------:R-:W-:Y:S05]  /*8f00*/  BSYNC B1 ;  /* 0x0000000000017941 */ /* 0x000fea0003800000 */
.L_x_5667:
[----:B------:R-:W-:Y:S01]  /*8f10*/  PRMT R3, R55, 0x5410, R54 ;  /* 0x0000541037037816 */ /* 0x000fe20000000036 */
[----:B------:R-:W-:Y:S06]  /*8f20*/  @P0 BRA `(.L_x_5659) ;  /* 0x0000000400a80947 */ /* 0x000fec0003800000 */
[----:B-1----:R-:W2:Y:S01]  /*8f30*/  LDL R4, [R1+0x3c] ;  /* 0x00003c0001047983 */ /* 0x002ea20000100800 */
[C---:B------:R-:W-:Y:S02]  /*8f40*/  VIADD R5, R22.reuse, 0x40 ;  /* 0x0000004016057836 */ /* 0x040fe40000000000 */
[----:B------:R-:W-:Y:S01]  /*8f50*/  VIADD R6, R22, 0x40 ;  /* 0x0000004016067836 */ /* 0x000fe20000000000 */
[----:B------:R-:W3:Y:S01]  /*8f60*/  LDL R41, [R1+0x84] ;  /* 0x0000840001297983 */ /* 0x000ee20000100800 */
[----:B------:R-:W-:Y:S02]  /*8f70*/  IMAD.SHL.U32 R5, R5, 0x40, RZ ;  /* 0x0000004005057824 */ /* 0x000fe400078e00ff */
[----:B------:R-:W-:Y:S02]  /*8f80*/  IMAD.SHL.U32 R6, R6, 0x40, RZ ;  /* 0x0000004006067824 */ /* 0x000fe400078e00ff */
[----:B------:R-:W-:Y:S01]  /*8f90*/  IMAD.IADD R0, R16, 0x1, R35 ;  /* 0x0000000110007824 */ /* 0x000fe200078e0223 */
[----:B------:R-:W-:-:S02]  /*8fa0*/  LOP3.LUT R5, R5, 0x1c0, RZ, 0xc0, !PT ;  /* 0x000001c005057812 */ /* 0x000fc400078ec0ff */
[----:B------:R-:W-:Y:S02]  /*8fb0*/  LOP3.LUT R6, R6, 0x1c0, RZ, 0xc0, !PT ;  /* 0x000001c006067812 */ /* 0x000fe400078ec0ff */
[----:B------:R-:W-:Y:S02]  /*8fc0*/  SHF.R.U32.HI R5, RZ, 0x3, R5 ;  /* 0x00000003ff057819 */ /* 0x000fe40000011605 */
[----:B------:R-:W-:-:S04]  /*8fd0*/  LOP3.LUT R0, R6, 0x38, R0, 0xf8, !PT ;  /* 0x0000003806007812 */ /* 0x000fc800078ef800 */
[----:B------:R-:W-:Y:S02]  /*8fe0*/  LOP3.LUT R0, R0, R5, RZ, 0x3c, !PT ;  /* 0x0000000500007212 */ /* 0x000fe400078e3cff */
[----:B------:R-:W-:Y:S02]  /*8ff0*/  SHF.R.U64 R21, R12, 0x10, R13 ;  /* 0x000000100c157819 */ /* 0x000fe4000000120d */
[--C-:B------:R-:W-:Y:S02]  /*9000*/  SHF.R.U64 R32, R8, 0x10, R9.reuse ;  /* 0x0000001008207819 */ /* 0x100fe40000001209 */
[----:B------:R-:W-:Y:S02]  /*9010*/  SHF.R.U32.HI R33, RZ, 0x10, R9 ;  /* 0x00000010ff217819 */ /* 0x000fe40000011609 */
[----:B------:R-:W-:Y:S02]  /*9020*/  PRMT R21, R52, 0x5410, R21 ;  /* 0x0000541034157816 */ /* 0x000fe40000000015 */
[----:B------:R-:W-:-:S02]  /*9030*/  PRMT R32, R50, 0x5432, R32 ;  /* 0x0000543232207816 */ /* 0x000fc40000000020 */
[----:B------:R-:W-:Y:S02]  /*9040*/  SHF.R.U32.HI R29, RZ, 0x10, R13 ;  /* 0x00000010ff1d7819 */ /* 0x000fe4000001160d */
[----:B------:R-:W-:Y:S02]  /*9050*/  PRMT R33, R50, 0x5410, R33 ;  /* 0x0000541032217816 */ /* 0x000fe40000000021 */
[--C-:B------:R-:W-:Y:S02]  /*9060*/  SHF.R.U32.HI R36, RZ, 0x10, R11.reuse ;  /* 0x00000010ff247819 */ /* 0x100fe4000001160b */
[----:B------:R-:W-:Y:S01]  /*9070*/  SHF.R.U64 R35, R10, 0x10, R11 ;  /* 0x000000100a237819 */ /* 0x000fe2000000120b */
[----:B------:R-:W-:Y:S01]  /*9080*/  IMAD.U32 R34, R32, 0x10000, RZ ;  /* 0x0001000020227824 */ /* 0x000fe200078e00ff */
[--C-:B------:R-:W-:Y:S01]  /*9090*/  SHF.R.U64 R30, R14, 0x10, R15.reuse ;  /* 0x000000100e1e7819 */ /* 0x100fe2000000120f */
[----:B------:R-:W-:Y:S01]  /*90a0*/  IMAD.U32 R28, R21, 0x10000, RZ ;  /* 0x00010000151c7824 */ /* 0x000fe200078e00ff */
[----:B------:R-:W-:-:S02]  /*90b0*/  SHF.R.U32.HI R31, RZ, 0x10, R15 ;  /* 0x00000010ff1f7819 */ /* 0x000fc4000001160f */
[----:B------:R-:W-:Y:S02]  /*90c0*/  PRMT R29, R53, 0x5410, R29 ;  /* 0x00005410351d7816 */ /* 0x000fe4000000001d */
[----:B------:R-:W-:Y:S02]  /*90d0*/  PRMT R36, R51, 0x5432, R36 ;  /* 0x0000543233247816 */ /* 0x000fe40000000024 */
[C---:B------:R-:W-:Y:S02]  /*90e0*/  PRMT R30, R3.reuse, 0x5432, R30 ;  /* 0x00005432031e7816 */ /* 0x040fe4000000001e */
[----:B------:R-:W-:Y:S02]  /*90f0*/  PRMT R31, R3, 0x5410, R31 ;  /* 0x00005410031f7816 */ /* 0x000fe4000000001f */
[----:B------:R-:W-:Y:S02]  /*9100*/  LOP3.LUT R21, R21, 0xffff0000, RZ, 0xc0, !PT ;  /* 0xffff000015157812 */ /* 0x000fe400078ec0ff */
[----:B------:R-:W-:Y:S01]  /*9110*/  PRMT R35, R51, 0x5410, R35 ;  /* 0x0000541033237816 */ /* 0x000fe20000000023 */
[----:B--2---:R-:W-:-:S04]  /*9120*/  IMAD.IADD R0, R4, 0x1, R0 ;  /* 0x0000000104007824 */ /* 0x004fc800078e0200 */
[----:B------:R-:W-:Y:S01]  /*9130*/  IMAD R0, R0, 0x2, R19 ;  /* 0x0000000200007824 */ /* 0x000fe200078e0213 */
[----:B---3--:R-:W-:Y:S04]  /*9140*/  LDS.128 R4, [R41+0x18400] ;  /* 0x0184000029047984 */ /* 0x008fe80000000c00 */
[----:B0-----:R-:W0:Y:S02]  /*9150*/  LDS.128 R24, [R0+0x18400] ;  /* 0x0184000000187984 */ /* 0x001e240000000c00 */
[C---:B0-----:R-:W-:Y:S01]  /*9160*/  IMAD.U32 R11, R24.reuse, 0x10000, RZ ;  /* 0x00010000180b7824 */ /* 0x041fe200078e00ff */
[----:B------:R-:W-:Y:S01]  /*9170*/  LOP3.LUT R12, R24, 0xffff0000, RZ, 0xc0, !PT ;  /* 0xffff0000180c7812 */ /* 0x000fe200078ec0ff */
[C---:B------:R-:W-:Y:S01]  /*9180*/  IMAD.U32 R13, R25.reuse, 0x10000, RZ ;  /* 0x00010000190d7824 */ /* 0x040fe200078e00ff */
[----:B------:R-:W-:Y:S01]  /*9190*/  LOP3.LUT R24, R25, 0xffff0000, RZ, 0xc0, !PT ;  /* 0xffff000019187812 */ /* 0x000fe200078ec0ff */
[----:B------:R-:W-:Y:S01]  /*91a0*/  IMAD.U32 R25, R33, 0x10000, RZ ;  /* 0x0001000021197824 */ /* 0x000fe200078e00ff */
[C---:B------:R-:W-:Y:S01]  /*91b0*/  LOP3.LUT R15, R26.reuse, 0xffff0000, RZ, 0xc0, !PT ;  /* 0xffff00001a0f7812 */ /* 0x040fe200078ec0ff */
[----:B------:R-:W-:-:S02]  /*91c0*/  IMAD.U32 R14, R26, 0x10000, RZ ;  /* 0x000100001a0e7824 */ /* 0x000fc400078e00ff */
[C---:B------:R-:W-:Y:S01]  /*91d0*/  FMUL.FTZ R38, R11.reuse, R34 ;  /* 0x000000220b267220 */ /* 0x040fe20000410000 */
[----:B------:R-:W-:Y:S01]  /*91e0*/  FMUL.FTZ R40, R11, R28 ;  /* 0x0000001c0b287220 */ /* 0x000fe20000410000 */
[----:B------:R-:W-:Y:S01]  /*91f0*/  IMAD.U32 R3, R4, 0x10000, RZ ;  /* 0x0001000004037824 */ /* 0x000fe200078e00ff */
[----:B------:R-:W-:Y:S01]  /*9200*/  LOP3.LUT R26, R27, 0xffff0000, RZ, 0xc0, !PT ;  /* 0xffff00001b1a7812 */ /* 0x000fe200078ec0ff */
[----:B------:R-:W-:Y:S02]  /*9210*/  IMAD.U32 R8, R5, 0x10000, RZ ;  /* 0x0001000005087824 */ /* 0x000fe400078e00ff */
[----:B------:R-:W-:Y:S01]  /*9220*/  FMUL.FTZ R37, R13, R25 ;  /* 0x000000190d257220 */ /* 0x000fe20000410000 */
[----:B------:R-:W-:Y:S02]  /*9230*/  IMAD.U32 R20, R27, 0x10000, RZ ;  /* 0x000100001b147824 */ /* 0x000fe400078e00ff */
[----:B------:R-:W-:Y:S02]  /*9240*/  IMAD.U32 R11, R29, 0x10000, RZ ;  /* 0x000100001d0b7824 */ /* 0x000fe400078e00ff */
[----:B------:R-:W-:-:S02]  /*9250*/  IMAD.U32 R27, R36, 0x10000, RZ ;  /* 0x00010000241b7824 */ /* 0x000fc400078e00ff */
[C---:B------:R-:W-:Y:S01]  /*9260*/  FFMA.FTZ R38, R3.reuse, R28, -R38 ;  /* 0x0000001c03267223 */ /* 0x040fe20000010826 */
[----:B------:R-:W-:Y:S01]  /*9270*/  FFMA.FTZ R40, R3, R34, R40 ;  /* 0x0000002203287223 */ /* 0x000fe20000010028 */
[-C--:B------:R-:W-:Y:S01]  /*9280*/  FMUL.FTZ R13, R13, R11.reuse ;  /* 0x0000000b0d0d7220 */ /* 0x080fe20000410000 */
[----:B------:R-:W-:Y:S01]  /*9290*/  FFMA.FTZ R37, R8, R11, -R37 ;  /* 0x0000000b08257223 */ /* 0x000fe20000010825 */
[----:B------:R-:W-:Y:S02]  /*92a0*/  IMAD.U32 R10, R7, 0x10000, RZ ;  /* 0x00010000070a7824 */ /* 0x000fe400078e00ff */
[----:B------:R-:W-:Y:S01]  /*92b0*/  FMUL.FTZ R39, R20, R27 ;  /* 0x0000001b14277220 */ /* 0x000fe20000410000 */
[----:B------:R-:W-:Y:S01]  /*92c0*/  IMAD.U32 R3, R31, 0x10000, RZ ;  /* 0x000100001f037824 */ /* 0x000fe200078e00ff */
[----:B------:R-:W-:Y:S02]  /*92d0*/  LOP3.LUT R11, R32, 0xffff0000, RZ, 0xc0, !PT ;  /* 0xffff0000200b7812 */ /* 0x000fe400078ec0ff */
[----:B------:R-:W-:Y:S01]  /*92e0*/  LOP3.LUT R4, R4, 0xffff0000, RZ, 0xc0, !PT ;  /* 0xffff000004047812 */ /* 0x000fe200078ec0ff */
[-C--:B------:R-:W-:Y:S01]  /*92f0*/  FMUL.FTZ R20, R20, R3.reuse ;  /* 0x0000000314147220 */ /* 0x080fe20000410000 */
[----:B------:R-:W-:Y:S01]  /*9300*/  FFMA.FTZ R39, R10, R3, -R39 ;  /* 0x000000030a277223 */ /* 0x000fe20000010827 */
[----:B------:R-:W-:Y:S01]  /*9310*/  FMUL.FTZ R3, R12, R11 ;  /* 0x0000000b0c037220 */ /* 0x000fe20000410000 */
[----:B------:R-:W-:Y:S01]  /*9320*/  FFMA.FTZ R25, R8, R25, R13 ;  /* 0x0000001908197223 */ /* 0x000fe2000001000d */
[----:B------:R-:W-:Y:S01]  /*9330*/  LOP3.LUT R33, R33, 0xffff0000, RZ, 0xc0, !PT ;  /* 0xffff000021217812 */ /* 0x000fe200078ec0ff */
[-C--:B------:R-:W-:Y:S01]  /*9340*/  FMUL.FTZ R13, R12, R21.reuse ;  /* 0x000000150c0d7220 */ /* 0x080fe20000410000 */
[----:B------:R-:W-:Y:S01]  /*9350*/  LOP3.LUT R29, R29, 0xffff0000, RZ, 0xc0, !PT ;  /* 0xffff00001d1d7812 */ /* 0x000fe200078ec0ff */
[----:B------:R-:W-:Y:S01]  /*9360*/  FFMA.FTZ R21, R4, R21, -R3 ;  /* 0x0000001504157223 */ /* 0x000fe20000010803 */
[----:B------:R-:W-:-:S02]  /*9370*/  IMAD.U32 R8, R35, 0x10000, RZ ;  /* 0x0001000023087824 */ /* 0x000fc400078e00ff */
[----:B------:R-:W-:Y:S02]  /*9380*/  IMAD.U32 R3, R30, 0x10000, RZ ;  /* 0x000100001e037824 */ /* 0x000fe400078e00ff */
[----:B------:R-:W-:Y:S01]  /*9390*/  FFMA.FTZ R20, R10, R27, R20 ;  /* 0x0000001b0a147223 */ /* 0x000fe20000010014 */
[----:B------:R-:W-:Y:S01]  /*93a0*/  FFMA.FTZ R13, R4, R11, R13 ;  /* 0x0000000b040d7223 */ /* 0x000fe2000001000d */
[----:B------:R-:W-:Y:S01]  /*93b0*/  LOP3.LUT R5, R5, 0xffff0000, RZ, 0xc0, !PT ;  /* 0xffff000005057812 */ /* 0x000fe200078ec0ff */
[----:B------:R-:W-:Y:S01]  /*93c0*/  FMUL.FTZ R10, R24, R33 ;  /* 0x00000021180a7220 */ /* 0x000fe20000410000 */
[----:B------:R-:W-:Y:S01]  /*93d0*/  FMUL.FTZ R4, R14, R8 ;  /* 0x000000080e047220 */ /* 0x000fe20000410000 */
[----:B------:R-:W-:Y:S02]  /*93e0*/  IMAD.U32 R9, R6, 0x10000, RZ ;  /* 0x0001000006097824 */ /* 0x000fe400078e00ff */
[----:B------:R-:W-:Y:S01]  /*93f0*/  FMUL.FTZ R24, R24, R29 ;  /* 0x0000001d18187220 */ /* 0x000fe20000410000 */
[----:B------:R-:W-:Y:S01]  /*9400*/  FMUL.FTZ R14, R14, R3 ;  /* 0x000000030e0e7220 */ /* 0x000fe20000410000 */
[----:B------:R-:W-:-:S02]  /*9410*/  LOP3.LUT R35, R35, 0xffff0000, RZ, 0xc0, !PT ;  /* 0xffff000023237812 */ /* 0x000fc400078ec0ff */
[----:B------:R-:W-:Y:S02]  /*9420*/  LOP3.LUT R36, R36, 0xffff0000, RZ, 0xc0, !PT ;  /* 0xffff000024247812 */ /* 0x000fe400078ec0ff */
[----:B------:R-:W-:Y:S02]  /*9430*/  LOP3.LUT R30, R30, 0xffff0000, RZ, 0xc0, !PT ;  /* 0xffff00001e1e7812 */ /* 0x000fe400078ec0ff */
[----:B------:R-:W-:Y:S01]  /*9440*/  LOP3.LUT R31, R31, 0xffff0000, RZ, 0xc0, !PT ;  /* 0xffff00001f1f7812 */ /* 0x000fe200078ec0ff */
[C---:B------:R-:W-:Y:S01]  /*9450*/  FFMA.FTZ R10, R5.reuse, R29, -R10 ;  /* 0x0000001d050a7223 */ /* 0x040fe2000001080a */
[----:B------:R-:W-:Y:S01]  /*9460*/  LOP3.LUT R6, R6, 0xffff0000, RZ, 0xc0, !PT ;  /* 0xffff000006067812 */ /* 0x000fe200078ec0ff */
[----:B------:R-:W-:Y:S01]  /*9470*/  FFMA.FTZ R24, R5, R33, R24 ;  /* 0x0000002105187223 */ /* 0x000fe20000010018 */
[----:B------:R-:W-:Y:S01]  /*9480*/  LOP3.LUT R7, R7, 0xffff0000, RZ, 0xc0, !PT ;  /* 0xffff000007077812 */ /* 0x000fe200078ec0ff */
[C---:B------:R-:W-:Y:S01]  /*9490*/  FFMA.FTZ R14, R9.reuse, R8, R14 ;  /* 0x00000008090e7223 */ /* 0x040fe2000001000e */
[----:B------:R-:W-:Y:S01]  /*94a0*/  FFMA.FTZ R3, R9, R3, -R4 ;  /* 0x0000000309037223 */ /* 0x000fe20000010804 */
        /* <DEDUP_REMOVED lines=18> */
.L_x_5659:
[----:B------:R-:W-:Y:S05]  /*95d0*/  BSYNC B0 ;  /* 0x0000000000007941 */ /* 0x000fea0003800000 */
.L_x_5645:
        /* <DEDUP_REMOVED lines=8> */
.L_x_5642:
[----:B0123--:R-:W0:Y:S01]  /*9660*/  S2R R0, SR_TID.X ;  /* 0x0000000000007919 */ /* 0x00fe220000002100 */
[----:B------:R-:W-:Y:S01]  /*9670*/  ISETP.NE.AND P0, PT, R216, 0x3, PT ;  /* 0x00000003d800780c */ /* 0x000fe20003f05270 */
[----:B------:R-:W-:Y:S05]  /*9680*/  WARPSYNC.ALL ;  /* 0x0000000000007948 */ /* 0x000fea0003800000 */
[----:B0-----:R-:W-:-:S05]  /*9690*/  SHF.R.U32.HI R0, RZ, 0x7, R0 ;  /* 0x00000007ff007819 */ /* 0x001fca0000011600 */
[----:B------:R-:W-:-:S05]  /*96a0*/  VIADD R0, R0, 0x8 ;  /* 0x0000000800007836 */ /* 0x000fca0000000000 */
[----:B------:R0:W-:Y:S06]  /*96b0*/  BAR.SYNC.DEFER_BLOCKING R0, 0x100 ;  /* 0x000400000000751d */ /* 0x0001ec0000010000 */
[----:B------:R-:W-:Y:S05]  /*96c0*/  @!P0 BRA `(.L_x_5669) ;  /* 0x0000000000048947 */ /* 0x000fea0003800000 */
[----:B------:R-:W-:Y:S01]  /*96d0*/  BPT.TRAP 0x1 ;  /* 0x000000040000795c */ /* 0x000fe20000300000 */
.L_x_5669:
[----:B------:R-:W-:Y:S01]  /*96e0*/  IMAD R174, R2, 0x8, R19 ;  /* 0x0000000802ae7824 */ /* 0x000fe200078e0213 */
[----:B------:R-:W-:-:S04]  /*96f0*/  SHF.L.U32 R7, R23, 0x1f, RZ ;  /* 0x0000001f17077819 */ /* 0x000fc800000006ff */
[----:B------:R1:W2:Y:S01]  /*9700*/  SYNCS.PHASECHK.TRANS64.TRYWAIT P1, [R174+URZ+0x32430], R7 ;  /* 0x03243007ae0075a7 */ /* 0x0002a2000802017f */
[----:B------:R-:W-:Y:S05]  /*9710*/  @!P0 BRA `(.L_x_5670) ;  /* 0x0000000000048947 */ /* 0x000fea0003800000 */
[----:B------:R-:W-:Y:S01]  /*9720*/  BPT.TRAP 0x1 ;  /* 0x000000040000795c */ /* 0x000fe20000300000 */
.L_x_5670:
[----:B------:R-:W-:-:S05]  /*9730*/  VIADD R3, R19, 0x1c400 ;  /* 0x0001c40013037836 */ /* 0x000fca0000000000 */
[----:B------:R-:W-:-:S04]  /*9740*/  SHF.R.U32.HI R3, RZ, 0x4, R3 ;  /* 0x00000004ff037819 */ /* 0x000fc80000011603 */
[----:B------:R-:W-:-:S04]  /*9750*/  LOP3.LUT R3, R3, 0x3fff, RZ, 0xc0, !PT ;  /* 0x00003fff03037812 */ /* 0x000fc800078ec0ff */
[----:B------:R-:W-:-:S05]  /*9760*/  LOP3.LUT R3, R3, 0x10000, RZ, 0xfc, !PT ;  /* 0x0001000003037812 */ /* 0x000fca00078efcff */
[----:B------:R3:W-:Y:S01]  /*9770*/  STL [R1+0x20], R3 ;  /* 0x0000200301007387 */ /* 0x0007e20000100800 */
[----:B--2---:R-:W-:Y:S05]  /*9780*/  @P1 BRA `(.L_x_5671) ;  /* 0x0000000000081947 */ /* 0x004fea0003800000 */
[----:B------:R-:W2:Y:S02]  /*9790*/  SYNCS.PHASECHK.TRANS64.TRYWAIT P1, [R174+URZ+0x32430], R7 ;  /* 0x03243007ae0075a7 */ /* 0x000ea4000802017f */
[----:B--2---:R-:W-:Y:S05]  /*97a0*/  @!P1 BRA `(.L_x_5672) ;  /* 0x00000150009c9947 */ /* 0x004fea0003800000 */
.L_x_5671:
[----:B---3--:R-:W3:Y:S01]  /*97b0*/  LDL R3, [R1+0x20] ;  /* 0x0000200001037983 */ /* 0x008ee20000100800 */
[----:B------:R-:W-:Y:S01]  /*97c0*/  IMAD.MOV.U32 R5, RZ, RZ, 0x40000040 ;  /* 0x40000040ff057424 */ /* 0x000fe200078e00ff */
[----:B------:R-:W-:Y:S05]  /*97d0*/  WARPSYNC.ALL ;  /* 0x0000000000007948 */ /* 0x000fea0003800000 */
[C---:B------:R-:W-:Y:S01]  /*97e0*/  R2UR UR4, R212.reuse ;  /* 0x00000000d40472ca */ /* 0x040fe200000e0000 */
[----:B-----5:R-:W-:Y:S01]  /*97f0*/  WARPGROUP.ARRIVE ;  /* 0x00000000000079c5 */ /* 0x020fe20000000000 */
[----:B------:R-:W-:Y:S01]  /*9800*/  R2UR UR5, R213 ;  /* 0x00000000d50572ca */ /* 0x000fe200000e0000 */
[----:B------:R-:W-:Y:S01]  /*9810*/  VIADD R12, R212, 0x2 ;  /* 0x00000002d40c7836 */ /* 0x000fe20000000000 */
[----:B------:R-:W-:Y:S01]  /*9820*/  R2UR UR7, R5 ;  /* 0x00000000050772ca */ /* 0x000fe200000e0000 */
[----:B------:R-:W-:Y:S01]  /*9830*/  IMAD.MOV.U32 R13, RZ, RZ, 0x40000040 ;  /* 0x40000040ff0d7424 */ /* 0x000fe200078e00ff */
[----:B------:R-:W-:Y:S01]  /*9840*/  BSSY B0, `(.L_x_5673) ;  /* 0x0000029000007945 */ /* 0x000fe20003800000 */
[----:B------:R-:W-:-:S02]  /*9850*/  IMAD.MOV.U32 R9, RZ, RZ, 0x40000040 ;  /* 0x40000040ff097424 */ /* 0x000fc400078e00ff */
[C---:B------:R-:W-:Y:S01]  /*9860*/  VIADD R10, R212.reuse, 0x4 ;  /* 0x00000004d40a7836 */ /* 0x040fe20000000000 */
[----:B------:R4:W-:Y:S01]  /*9870*/  STL.64 [R1+0x10], R12 ;  /* 0x0000100c01007387 */ /* 0x0009e20000100a00 */
[----:B------:R-:W-:Y:S02]  /*9880*/  IMAD.MOV.U32 R11, RZ, RZ, 0x40000040 ;  /* 0x40000040ff0b7424 */ /* 0x000fe400078e00ff */
[----:B------:R-:W-:Y:S02]  /*9890*/  VIADD R236, R212, 0x6 ;  /* 0x00000006d4ec7836 */ /* 0x000fe40000000000 */
[----:B------:R-:W-:Y:S01]  /*98a0*/  IMAD.MOV.U32 R237, RZ, RZ, 0x40000040 ;  /* 0x40000040ffed7424 */ /* 0x000fe200078e00ff */
[----:B------:R4:W-:Y:S01]  /*98b0*/  STL.64 [R1], R10 ;  /* 0x0000000a01007387 */ /* 0x0009e20000100a00 */
[----:B------:R-:W-:Y:S02]  /*98c0*/  IMAD.MOV.U32 R5, RZ, RZ, 0x40000040 ;  /* 0x40000040ff057424 */ /* 0x000fe400078e00ff */
[----:B---3--:R-:W-:-:S04]  /*98d0*/  IMAD R4, R2, 0x300, R3 ;  /* 0x0000030002047824 */ /* 0x008fc800078e0203 */
[C---:B------:R-:W-:Y:S01]  /*98e0*/  VIADD R8, R4.reuse, 0x2 ;  /* 0x0000000204087836 */ /* 0x040fe20000000000 */
[----:B------:R-:W-:-:S13]  /*98f0*/  R2UR UR6, R4 ;  /* 0x00000000040672ca */ /* 0x000fda00000e0000 */
[----:B------:R-:W-:Y:S01]  /*9900*/  HGMMA.64x96x16.F32.BF16 R24, gdesc[UR4], RZ, !UPT, gsb0 ;  /* 0x01600000041879f0 */ /* 0x000fe2000c0018ff */
[----:B------:R-:W-:Y:S02]  /*9910*/  R2UR UR4, R12 ;  /* 0x000000000c0472ca */ /* 0x000fe400000e0000 */
[----:B------:R-:W-:Y:S02]  /*9920*/  R2UR UR5, R13 ;  /* 0x000000000d0572ca */ /* 0x000fe400000e0000 */
[----:B------:R-:W-:Y:S01]  /*9930*/  R2UR UR6, R8 ;  /* 0x00000000080672ca */ /* 0x000fe200000e0000 */
[C---:B------:R-:W-:Y:S01]  /*9940*/  VIADD R8, R4.reuse, 0x4 ;  /* 0x0000000404087836 */ /* 0x040fe20000000000 */
[----:B------:R-:W-:Y:S01]  /*9950*/  R2UR UR7, R9 ;  /* 0x00000000090772ca */ /* 0x000fe200000e0000 */
[----:B------:R-:W-:Y:S02]  /*9960*/  IMAD.MOV.U32 R9, RZ, RZ, 0x40000040 ;  /* 0x40000040ff097424 */ /* 0x000fe400078e00ff */
        /* <DEDUP_REMOVED lines=15> */
[----:B------:R-:W-:Y:S01]  /*9a60*/  SHF.L.U32 R4, R73, 0x1f, RZ ;  /* 0x0000001f49047819 */ /* 0x000fe200000006ff */
[----:B------:R-:W-:-:S02]  /*9a70*/  WARPGROUP.DEPBAR.LE gsb0, 0x0 ;  /* 0x00008000000079c5 */ /* 0x000fc40000010000 */
[----:B------:R-:W-:-:S08]  /*9a80*/  WARPGROUP.ARRIVE ;  /* 0x00000000000079c5 */ /* 0x000fd00000000000 */
[----:B------:R-:W-:Y:S03]  /*9a90*/  HGMMA.64x96x16.F32.BF16 R24, gdesc[UR4], R24, gsb0 ;  /* 0x01600000041879f0 */ /* 0x000fe60008001818 */
[----:B------:R-:W-:Y:S02]  /*9aa0*/  WARPGROUP.DEPBAR.LE gsb0, 0x0 ;  /* 0x00008000000079c5 */ /* 0x000fe40000010000 */
[----:B------:R-:W3:Y:S02]  /*9ab0*/  SYNCS.PHASECHK.TRANS64.TRYWAIT P1, [R19+URZ+0x32410], R4 ;  /* 0x03241004130075a7 */ /* 0x000ee4000802017f */
[----:B---34-:R-:W-:Y:S05]  /*9ac0*/  @!P1 BRA `(.L_x_5674) ;  /* 0x0000014c00e89947 */ /* 0x018fea0003800000 */
.L_x_5923:
[----:B------:R-:W-:Y:S05]  /*9ad0*/  BSYNC B0 ;  /* 0x0000000000007941 */ /* 0x000fea0003800000 */
.L_x_5673:
[----:B------:R-:W-:Y:S05]  /*9ae0*/  @!P0 BRA `(.L_x_5675) ;  /* 0x0000000000048947 */ /* 0x000fea0003800000 */
[----:B------:R-:W-:Y:S01]  /*9af0*/  BPT.TRAP 0x1 ;  /* 0x000000040000795c */ /* 0x000fe20000300000 */
.L_x_5675:
[----:B------:R4:W0:Y:S01]  /*9b00*/  SYNCS.PHASECHK.TRANS64.TRYWAIT P2, [R174+URZ+0x32450], R7 ;  /* 0x03245007ae0075a7 */ /* 0x000822000804017f */
[----:B------:R-:W-:Y:S05]  /*9b10*/  @!P0 BRA `(.L_x_5676) ;  /* 0x0000000000048947 */ /* 0x000fea0003800000 */
[----:B------:R-:W-:Y:S01]  /*9b20*/  BPT.TRAP 0x1 ;  /* 0x000000040000795c */ /* 0x000fe20000300000 */
.L_x_5676:
[----:B------:R-:W5:Y:S01]  /*9b30*/  S2R R3, SR_TID.X ;  /* 0x0000000000037919 */ /* 0x000f620000002100 */
[----:B------:R-:W-:Y:S01]  /*9b40*/  BSSY B0, `(.L_x_5677) ;  /* 0x0000006000007945 */ /* 0x000fe20003800000 */
[----:B-----5:R-:W-:-:S04]  /*9b50*/  LOP3.LUT R3, R3, 0x7f, RZ, 0xc0, !PT ;  /* 0x0000007f03037812 */ /* 0x020fc800078ec0ff */
[----:B------:R-:W-:Y:S01]  /*9b60*/  ISETP.NE.AND P1, PT, R3, RZ, PT ;  /* 0x000000ff0300720c */ /* 0x000fe20003f25270 */
[----:B0-----:R-:W-:-:S12]  /*9b70*/  @P2 BRA `(.L_x_5678) ;  /* 0x0000000000082947 */ /* 0x001fd80003800000 */
[----:B------:R-:W0:Y:S02]  /*9b80*/  SYNCS.PHASECHK.TRANS64.TRYWAIT P2, [R174+URZ+0x32450], R7 ;  /* 0x03245007ae0075a7 */ /* 0x000e24000804017f */
[----:B0-----:R-:W-:Y:S05]  /*9b90*/  @!P2 BRA `(.L_x_5679) ;  /* 0x0000014c00c8a947 */ /* 0x001fea0003800000 */
.L_x_5678:
[----:B------:R-:W-:Y:S05]  /*9ba0*/  BSYNC B0 ;  /* 0x0000000000007941 */ /* 0x000fea0003800000 */
.L_x_5677:
[----:B------:R-:W-:Y:S05]  /*9bb0*/  WARPSYNC.ALL ;  /* 0x0000000000007948 */ /* 0x000fea0003800000 */
[----:B------:R-:W-:Y:S01]  /*9bc0*/  VIADD R3, R19, 0x400 ;  /* 0x0000040013037836 */ /* 0x000fe20000000000 */
[----:B---3--:R-:W-:Y:S01]  /*9bd0*/  LOP3.LUT R4, R72, 0x10000, RZ, 0xfc, !PT ;  /* 0x0001000048047812 */ /* 0x008fe200078efcff */
[----:B------:R-:W-:Y:S02]  /*9be0*/  IMAD.MOV.U32 R5, RZ, RZ, 0x40000040 ;  /* 0x40000040ff057424 */ /* 0x000fe400078e00ff */
[----:B-12-4-:R-:W-:Y:S01]  /*9bf0*/  IMAD.MOV.U32 R7, RZ, RZ, 0x40000040 ;  /* 0x40000040ff077424 */ /* 0x016fe200078e00ff */
[----:B------:R-:W-:Y:S01]  /*9c00*/  SHF.R.U32.HI R3, RZ, 0x4, R3 ;  /* 0x00000004ff037819 */ /* 0x000fe20000011603 */
[----:B------:R-:W-:Y:S01]  /*9c10*/  WARPGROUP.ARRIVE ;  /* 0x00000000000079c5 */ /* 0x000fe20000000000 */
[----:B------:R-:W-:Y:S01]  /*9c20*/  IMAD.MOV.U32 R235, RZ, RZ, 0x40000040 ;  /* 0x40000040ffeb7424 */ /* 0x000fe200078e00ff */
[----:B------:R-:W0:Y:S01]  /*9c30*/  LDC R75, c[0x0][0x448] ;  /* 0x00011200ff4b7b82 */ /* 0x000e220000000800 */
[----:B------:R-:W-:-:S04]  /*9c40*/  LOP3.LUT R3, R3, 0x3fff, RZ, 0xc0, !PT ;  /* 0x00003fff03037812 */ /* 0x000fc800078ec0ff */
[----:B------:R-:W-:-:S05]  /*9c50*/  LOP3.LUT R6, R3, 0x10000, RZ, 0xfc, !PT ;  /* 0x0001000003067812 */ /* 0x000fca00078efcff */
[----:B------:R1:W-:Y:S01]  /*9c60*/  STL [R1+0x24], R6 ;  /* 0x0000240601007387 */ /* 0x0003e20000100800 */
[C---:B------:R-:W-:Y:S02]  /*9c70*/  R2UR UR4, R4.reuse ;  /* 0x00000000040472ca */ /* 0x040fe400000e0000 */
[----:B------:R-:W-:Y:S01]  /*9c80*/  R2UR UR5, R5 ;  /* 0x00000000050572ca */ /* 0x000fe200000e0000 */
[----:B------:R-:W-:Y:S01]  /*9c90*/  VIADD R234, R4, 0x2 ;  /* 0x0000000204ea7836 */ /* 0x000fe20000000000 */
[----:B------:R-:W-:Y:S01]  /*9ca0*/  R2UR UR7, R7 ;  /* 0x00000000070772ca */ /* 0x000fe200000e0000 */
[----:B------:R-:W-:Y:S01]  /*9cb0*/  IMAD.MOV.U32 R9, RZ, RZ, 0x40000040 ;  /* 0x40000040ff097424 */ /* 0x000fe200078e00ff */
[----:B------:R-:W2:Y:S01]  /*9cc0*/  LDL.LU R73, [R1+0x8] ;  /* 0x0000080001497983 */ /* 0x000ea20000300800 */
[----:B-1----:R-:W-:-:S03]  /*9cd0*/  IMAD R6, R2, 0xc00, R6 ;  /* 0x00000c0002067824 */ /* 0x002fc600078e0206 */
[----:B------:R-:W3:Y:S02]  /*9ce0*/  LDL R72, [R1+0x40] ;  /* 0x0000400001487983 */ /* 0x000ee40000100800 */
[----:B------:R-:W-:Y:S01]  /*9cf0*/  R2UR UR6, R6 ;  /* 0x00000000060672ca */ /* 0x000fe200000e0000 */
[C---:B------:R-:W-:Y:S01]  /*9d00*/  VIADD R232, R4.reuse, 0x4 ;  /* 0x0000000404e87836 */ /* 0x040fe20000000000 */
[----:B------:R-:W3:Y:S01]  /*9d10*/  LDL R77, [R1+0x28] ;  /* 0x00002800014d7983 */ /* 0x000ee20000100800 */
[----:B------:R-:W-:Y:S02]  /*9d20*/  IMAD.MOV.U32 R233, RZ, RZ, 0x40000040 ;  /* 0x40000040ffe97424 */ /* 0x000fe400078e00ff */
[C---:B------:R-:W-:Y:S01]  /*9d30*/  VIADD R230, R4.reuse, 0x6 ;  /* 0x0000000604e67836 */ /* 0x040fe20000000000 */
[----:B------:R-:W4:Y:S01]  /*9d40*/  LDL R176, [R1+0x2c] ;  /* 0x00002c0001b07983 */ /* 0x000f220000100800 */
[----:B------:R-:W-:Y:S02]  /*9d50*/  IMAD.MOV.U32 R231, RZ, RZ, 0x40000040 ;  /* 0x40000040ffe77424 */ /* 0x000fe400078e00ff */
[----:B------:R-:W-:Y:S01]  /*9d60*/  VIADD R228, R4, 0x400 ;  /* 0x0000040004e47836 */ /* 0x000fe20000000000 */
[----:B------:R-:W5:Y:S03]  /*9d70*/  LDL R74, [R1+0x44] ;  /* 0x00004400014a7983 */ /* 0x000f660000100800 */
[----:B------:R-:W-:Y:S01]  /*9d80*/  HGMMA.64x96x16.F32.BF16 R24, gdesc[UR4], R24, gsb0 ;  /* 0x01600000041879f0 */ /* 0x000fe20008001818 */
[----:B------:R-:W-:Y:S01]  /*9d90*/  VIADD R8, R6, 0x2 ;  /* 0x0000000206087836 */ /* 0x000fe20000000000 */
[----:B------:R-:W-:Y:S01]  /*9da0*/  R2UR UR4, R234 ;  /* 0x00000000ea0472ca */ /* 0x000fe200000e0000 */
[----:B------:R-:W-:Y:S01]  /*9db0*/  IMAD.MOV.U32 R229, RZ, RZ, 0x40000040 ;  /* 0x40000040ffe57424 */ /* 0x000fe200078e00ff */
[----:B------:R-:W-:Y:S01]  /*9dc0*/  R2UR UR5, R235 ;  /* 0x00000000eb0572ca */ /* 0x000fe200000e0000 */
[----:B------:R-:W-:Y:S01]  /*9dd0*/  VIADD R226, R4, 0x402 ;  /* 0x0000040204e27836 */ /* 0x000fe20000000000 */
[----:B------:R-:W-:Y:S01]  /*9de0*/  R2UR UR6, R8 ;  /* 0x00000000080672ca */ /* 0x000fe200000e0000 */
[----:B------:R-:W-:Y:S01]  /*9df0*/  IMAD.MOV.U32 R227, RZ, RZ, 0x40000040 ;  /* 0x40000040ffe37424 */ /* 0x000fe200078e00ff */
[----:B------:R-:W-:Y:S01]  /*9e00*/  R2UR UR7, R9 ;  /* 0x00000000090772ca */ /* 0x000fe200000e0000 */
[----:B------:R-:W-:Y:S01]  /*9e10*/  VIADD R8, R6, 0x4 ;  /* 0x0000000406087836 */ /* 0x000fe20000000000 */
[----:B------:R-:W5:Y:S01]  /*9e20*/  LDL R177, [R1+0x1c] ;  /* 0x00001c0001b17983 */ /* 0x000f620000100800 */
[----:B------:R-:W-:Y:S01]  /*9e30*/  IMAD.MOV.U32 R9, RZ, RZ, 0x40000040 ;  /* 0x40000040ff097424 */ /* 0x000fe200078e00ff */
        /* <DEDUP_REMOVED lines=35> */
[----:B------:R-:W-:-:S02]  /*a070*/  VIADD R8, R6, 0x304 ;  /* 0x0000030406087836 */ /* 0x000fc40000000000 */
[----:B------:R-:W-:Y:S02]  /*a080*/  IMAD.MOV.U32 R225, RZ, RZ, 0x40000040 ;  /* 0x40000040ffe17424 */ /* 0x000fe400078e00ff */
[----:B------:R-:W-:Y:S01]  /*a090*/  IMAD.MOV.U32 R9, RZ, RZ, 0x40000040 ;  /* 0x40000040ff097424 */ /* 0x000fe200078e00ff */
[----:B------:R-:W-:Y:S02]  /*a0a0*/  WARPGROUP.DEPBAR.LE gsb0, 0x0 ;  /* 0x00008000000079c5 */ /* 0x000fe40000010000 */
[----:B------:R-:W-:-:S06]  /*a0b0*/  WARPGROUP.ARRIVE ;  /* 0x00000000000079c5 */ /* 0x000fcc0000000000 */
        /* <DEDUP_REMOVED lines=103> */
[----:B------:R-:W-:Y:S02]  /*a730*/  R2UR UR7, R7 ;  /* 0x00000000070772ca */ /* 0x000fe400000e0000 */
[----:B0-----:R-:W-:Y:S02]  /*a740*/  ISETP.NE.AND P5, PT, R75, 0x1, PT ;  /* 0x000000014b00780c */ /* 0x001fe40003fa5270 */
[----:B--2---:R-:W-:-:S11]  /*a750*/  LOP3.LUT R73, R73, 0xfffffff7, RZ, 0xc0, !PT ;  /* 0xfffffff749497812 */ /* 0x004fd600078ec0ff */
[----:B------:R-:W0:Y:S08]  /*a760*/  @P5 LDC R6, c[0x0][0x44c] ;  /* 0x00011300ff065b82 */ /* 0x000e300000000800 */
[----:B------:R-:W1:Y:S01]  /*a770*/  @P5 LDC R7, c[0x0][0x450] ;  /* 0x00011400ff075b82 */ /* 0x000e620000000800 */
[----:B------:R-:W-:-:S05]  /*a780*/  @P5 LOP3.LUT R73, R73, 0x8, RZ, 0xfc, !PT ;  /* 0x0000000849495812 */ /* 0x000fca00078efcff */
[----:B------:R3:W-:Y:S02]  /*a790*/  STL [R1+0x8], R73 ;  /* 0x0000084901007387 */ /* 0x0007e40000100800 */
[----:B---3--:R-:W-:Y:S01]  /*a7a0*/  IMAD.IADD R73, R72, 0x1, R77 ;  /* 0x0000000148497824 */ /* 0x008fe200078e024d */
[----:B------:R-:W-:Y:S02]  /*a7b0*/  WARPGROUP.DEPBAR.LE gsb0, 0x0 ;  /* 0x00008000000079c5 */ /* 0x000fe40000010000 */
[----:B------:R-:W-:-:S06]  /*a7c0*/  WARPGROUP.ARRIVE ;  /* 0x00000000000079c5 */ /* 0x000fcc0000000000 */
[----:B------:R-:W-:Y:S01]  /*a7d0*/  HGMMA.64x96x16.F32.BF16 R24, gdesc[UR4], R24, gsb0 ;  /* 0x01600000041879f0 */ /* 0x000fe20008001818 */
[----:B0-----:R-:W-:Y:S01]  /*a7e0*/  @P5 IMAD.HI.U32 R6, R73, R6, RZ ;  /* 0x0000000649065227 */ /* 0x001fe200078e00ff */
[----:B------:R-:W-:-:S04]  /*a7f0*/  ULDC UR4, c[0x0][0xa80] ;  /* 0x0002a00000047ab9 */ /* 0x000fc80000000800 */
[----:B-1----:R-:W-:-:S05]  /*a800*/  @P5 SHF.R.U32.HI R73, RZ, R7, R6 ;  /* 0x00000007ff495219 */ /* 0x002fca0000011606 */
[----:B------:R-:W0:Y:S01]  /*a810*/  SHFL.IDX PT, R72, R73, RZ, 0x1c1f ;  /* 0x001c1fff49487589 */ /* 0x000e2200000e0000 */
[----:B----4-:R-:W-:-:S04]  /*a820*/  IMAD R6, R214, -0x60, R176 ;  /* 0xffffffa0d6067824 */ /* 0x010fc800078e02b0 */
[----:B------:R-:W-:-:S04]  /*a830*/  VIADD R6, R6, 0x60 ;  /* 0x0000006006067836 */ /* 0x000fc80000000000 */
[----:B-----5:R-:W-:-:S05]  /*a840*/  IMAD R6, R74, -0x2, R6 ;  /* 0xfffffffe4a067824 */ /* 0x020fca00078e0206 */
[----:B------:R-:W-:-:S04]  /*a850*/  IADD3 R7, -R177, 0x1, R6 ;  /* 0x00000001b1077810 */ /* 0x000fc80007ffe106 */
[----:B0-----:R-:W-:-:S04]  /*a860*/  VIADDMNMX R75, R72, R7, R6, PT ;  /* 0x00000007484b7246 */ /* 0x001fc80003800106 */
[C---:B------:R-:W-:Y:S02]  /*a870*/  ISETP.GT.AND P3, PT, R75.reuse, RZ, PT ;  /* 0x000000ff4b00720c */ /* 0x040fe40003f64270 */
[C---:B------:R-:W-:Y:S02]  /*a880*/  ISETP.GT.AND P4, PT, R75.reuse, 0x1, PT ;  /* 0x000000014b00780c */ /* 0x040fe40003f84270 */
[----:B------:R-:W-:Y:S01]  /*a890*/  ISETP.GT.AND P2, PT, R75, 0x8, PT ;  /* 0x000000084b00780c */ /* 0x000fe20003f44270 */
[----:B------:R-:W-:Y:S02]  /*a8a0*/  WARPGROUP.DEPBAR.LE gsb0, 0x0 ;  /* 0x00008000000079c5 */ /* 0x000fe40000010000 */
[----:B------:R-:W-:Y:S02]  /*a8b0*/  FSEL R86, R24, -INF , P3 ;  /* 0xff80000018567808 */ /* 0x000fe40001800000 */
[----:B------:R-:W-:Y:S02]  /*a8c0*/  FSEL R88, R25, -INF , P4 ;  /* 0xff80000019587808 */ /* 0x000fe40002000000 */
[----:B------:R-:W-:-:S02]  /*a8d0*/  ISETP.GT.AND P3, PT, R75, 0x9, PT ;  /* 0x000000094b00780c */ /* 0x000fc40003f64270 */
[----:B------:R-:W-:Y:S02]  /*a8e0*/  FSEL R90, R28, -INF , P2 ;  /* 0xff8000001c5a7808 */ /* 0x000fe40001000000 */
[----:B------:R-:W-:Y:S02]  /*a8f0*/  FMNMX.FTZ R25, R86, R88, !PT ;  /* 0x0000005856197209 */ /* 0x000fe40007810000 */
[----:B------:R-:W-:Y:S02]  /*a900*/  ISETP.GT.AND P2, PT, R75, 0x10, PT ;  /* 0x000000104b00780c */ /* 0x000fe40003f44270 */
[----:B------:R-:W-:Y:S02]  /*a910*/  FSEL R92, R29, -INF , P3 ;  /* 0xff8000001d5c7808 */ /* 0x000fe40001800000 */
[----:B------:R-:W-:Y:S02]  /*a920*/  FMNMX.FTZ R25, R90, R25, !PT ;  /* 0x000000195a197209 */ /* 0x000fe40007810000 */
        /* <DEDUP_REMOVED lines=57> */
[----:B------:R-:W-:Y:S02]  /*acc0*/  FSEL R80, R69, -INF , P3 ;  /* 0xff80000045507808 */ /* 0x000fe40001800000 */
[----:B------:R-:W-:-:S04]  /*acd0*/  FMNMX.FTZ R25, R68, R25, !PT ;  /* 0x0000001944197209 */ /* 0x000fc80007810000 */
[----:B------:R-:W-:-:S05]  /*ace0*/  FMNMX.FTZ R25, R80, R25, !PT ;  /* 0x0000001950197209 */ /* 0x000fca0007810000 */
[----:B------:R-:W0:Y:S04]  /*acf0*/  SHFL.BFLY PT, R84, R25, 0x2, 0x1f ;  /* 0x0c401f0019547f89 */ /* 0x000e2800000e0000 */
[----:B------:R-:W1:Y:S01]  /*ad00*/  SHFL.IDX PT, R73, R73, 0x1, 0x1c1f ;  /* 0x003c1f0049497f89 */ /* 0x000e6200000e0000 */
[----:B0-----:R-:W-:-:S05]  /*ad10*/  FMNMX.FTZ R84, R25, R84, !PT ;  /* 0x0000005419547209 */ /* 0x001fca0007810000 */
[----:B------:R-:W0:Y:S01]  /*ad20*/  SHFL.BFLY PT, R29, R84, 0x1, 0x1f ;  /* 0x0c201f00541d7f89 */ /* 0x000e2200000e0000 */
[----:B-1----:R-:W-:-:S04]  /*ad30*/  VIADDMNMX R37, R73, R7, R6, PT ;  /* 0x0000000749257246 */ /* 0x002fc80003800106 */
[C---:B------:R-:W-:Y:S02]  /*ad40*/  ISETP.GT.AND P3, PT, R37.reuse, RZ, PT ;  /* 0x000000ff2500720c */ /* 0x040fe40003f64270 */
[C---:B------:R-:W-:Y:S01]  /*ad50*/  ISETP.GT.AND P4, PT, R37.reuse, 0x1, PT ;  /* 0x000000012500780c */ /* 0x040fe20003f84270 */
[----:B------:R-:W-:Y:S01]  /*ad60*/  IMAD.U32 R7, RZ, RZ, UR4 ;  /* 0x00000004ff077e24 */ /* 0x000fe2000f8e00ff */
[----:B------:R-:W-:Y:S02]  /*ad70*/  ISETP.GT.AND P2, PT, R37, 0x8, PT ;  /* 0x000000082500780c */ /* 0x000fe40003f44270 */
[----:B------:R-:W-:Y:S02]  /*ad80*/  FSEL R26, R26, -INF , P3 ;  /* 0xff8000001a1a7808 */ /* 0x000fe40001800000 */
[----:B------:R-:W-:Y:S02]  /*ad90*/  FSEL R25, R27, -INF , P4 ;  /* 0xff8000001b197808 */ /* 0x000fe40002000000 */
[----:B------:R-:W-:-:S02]  /*ada0*/  ISETP.GT.AND P3, PT, R37, 0x9, PT ;  /* 0x000000092500780c */ /* 0x000fc40003f64270 */
[----:B------:R-:W-:Y:S02]  /*adb0*/  FSEL R30, R30, -INF , P2 ;  /* 0xff8000001e1e7808 */ /* 0x000fe40001000000 */
[----:B------:R-:W-:Y:S02]  /*adc0*/  FMNMX.FTZ R27, R26, R25, !PT ;  /* 0x000000191a1b7209 */ /* 0x000fe40007810000 */
[----:B0-----:R-:W-:Y:S02]  /*add0*/  FMNMX.FTZ R6, R84, R29, !PT ;  /* 0x0000001d54067209 */ /* 0x001fe40007810000 */
[----:B------:R-:W-:Y:S02]  /*ade0*/  ISETP.GT.AND P2, PT, R37, 0x10, PT ;  /* 0x000000102500780c */ /* 0x000fe40003f44270 */
[C---:B------:R-:W-:Y:S01]  /*adf0*/  FSETP.NEU.FTZ.AND P4, PT, R6.reuse, -INF , PT ;  /* 0xff8000000600780b */ /* 0x040fe20003f9d000 */
[----:B------:R-:W-:Y:S01]  /*ae00*/  FMUL.FTZ R29, R6, R7 ;  /* 0x00000007061d7220 */ /* 0x000fe20000410000 */
[----:B------:R-:W-:-:S02]  /*ae10*/  FSEL R84, R31, -INF , P3 ;  /* 0xff8000001f547808 */ /* 0x000fc40001800000 */
[----:B------:R-:W-:Y:S02]  /*ae20*/  FMNMX.FTZ R27, R30, R27, !PT ;  /* 0x0000001b1e1b7209 */ /* 0x000fe40007810000 */
[----:B------:R-:W-:Y:S02]  /*ae30*/  FSEL R29, R29, RZ, P4 ;  /* 0x000000ff1d1d7208 */ /* 0x000fe40002000000 */
[C---:B------:R-:W-:Y:S02]  /*ae40*/  ISETP.GT.AND P3, PT, R37.reuse, 0x11, PT ;  /* 0x000000112500780c */ /* 0x040fe40003f64270 */
[----:B------:R-:W-:Y:S02]  /*ae50*/  FSEL R34, R34, -INF , P2 ;  /* 0xff80000022227808 */ /* 0x000fe40001000000 */
[----:B------:R-:W-:Y:S01]  /*ae60*/  FMNMX.FTZ R27, R84, R27, !PT ;  /* 0x0000001b541b7209 */ /* 0x000fe20007810000 */
[----:B------:R-:W-:Y:S01]  /*ae70*/  FFMA.FTZ R204, R86, R7, -R29 ;  /* 0x0000000756cc7223 */ /* 0x000fe2000001081d */
[----:B------:R-:W-:-:S02]  /*ae80*/  ISETP.GT.AND P2, PT, R37, 0x18, PT ;  /* 0x000000182500780c */ /* 0x000fc40003f44270 */
[----:B------:R-:W-:Y:S02]  /*ae90*/  FSEL R86, R35, -INF , P3 ;  /* 0xff80000023567808 */ /* 0x000fe40001800000 */
[----:B------:R-:W-:Y:S02]  /*aea0*/  FMNMX.FTZ R27, R34, R27, !PT ;  /* 0x0000001b221b7209 */ /* 0x000fe40007810000 */
        /* <DEDUP_REMOVED lines=13> */
[----:B------:R-:W-:Y:S01]  /*af80*/  FMNMX.FTZ R31, R42, R31, !PT ;  /* 0x0000001f2a1f7209 */ /* 0x000fe20007810000 */
[----:B------:R0:W-:Y:S01]  /*af90*/  MUFU.EX2 R27, R33 ;  /* 0x00000021001b7308 */ /* 0x0001e20000000800 */
[C---:B------:R-:W-:Y:S02]  /*afa0*/  ISETP.GT.AND P3, PT, R37.reuse, 0x29, PT ;  /* 0x000000292500780c */ /* 0x040fe40003f64270 */
[----:B------:R-:W-:Y:S01]  /*afb0*/  FSEL R46, R46, -INF , P2 ;  /* 0xff8000002e2e7808 */ /* 0x000fe20001000000 */
[----:B------:R-:W-:Y:S01]  /*afc0*/  FFMA.FTZ R35, R92, R7, -R29 ;  /* 0x000000075c237223 */ /* 0x000fe2000001081d */
[----:B------:R-:W-:Y:S02]  /*afd0*/  ISETP.GT.AND P2, PT, R37, 0x30, PT ;  /* 0x000000302500780c */ /* 0x000fe40003f44270 */
[----:B0-----:R-:W-:-:S02]  /*afe0*/  FMNMX.FTZ R33, R90, R31, !PT ;  /* 0x0000001f5a217209 */ /* 0x001fc40007810000 */
        /* <DEDUP_REMOVED lines=39> */
[----:B------:R-:W-:Y:S02]  /*b260*/  ISETP.GT.AND P3, PT, R37, 0x59, PT ;  /* 0x000000592500780c */ /* 0x000fe40003f64270 */
[----:B------:R-:W-:Y:S02]  /*b270*/  FSEL R70, R70, -INF , P2 ;  /* 0xff80000046467808 */ /* 0x000fe40001000000 */
[----:B------:R-:W-:Y:S02]  /*b280*/  FMNMX.FTZ R37, R40, R39, !PT ;  /* 0x0000002728257209 */ /* 0x000fe40007810000 */
[----:B------:R-:W-:-:S02]  /*b290*/  FSEL R98, R71, -INF , P3 ;  /* 0xff80000047627808 */ /* 0x000fc40001800000 */
[----:B------:R-:W-:-:S04]  /*b2a0*/  FMNMX.FTZ R37, R70, R37, !PT ;  /* 0x0000002546257209 */ /* 0x000fc80007810000 */
[----:B------:R-:W-:Y:S01]  /*b2b0*/  FMNMX.FTZ R37, R98, R37, !PT ;  /* 0x0000002562257209 */ /* 0x000fe20007810000 */
[----:B------:R-:W-:-:S04]  /*b2c0*/  FFMA.FTZ R43, R24, R7, -R29 ;  /* 0x00000007182b7223 */ /* 0x000fc8000001081d */
[----:B------:R-:W0:Y:S02]  /*b2d0*/  SHFL.BFLY PT, R24, R37, 0x2, 0x1f ;  /* 0x0c401f0025187f89 */ /* 0x000e2400000e0000 */
[----:B0-----:R-:W-:-:S05]  /*b2e0*/  FMNMX.FTZ R24, R37, R24, !PT ;  /* 0x0000001825187209 */ /* 0x001fca0007810000 */
[----:B------:R-:W0:Y:S01]  /*b2f0*/  SHFL.BFLY PT, R37, R24, 0x1, 0x1f ;  /* 0x0c201f0018257f89 */ /* 0x000e2200000e0000 */
        /* <DEDUP_REMOVED lines=9> */
[-CC-:B-1----:R-:W-:Y:S01]  /*b390*/  FFMA.FTZ R41, R28, R7.reuse, -R29.reuse ;  /* 0x000000071c297223 */ /* 0x182fe2000001081d */
[-CC-:B------:R-:W-:Y:S01]  /*b3a0*/  FFMA.FTZ R49, R74, R7.reuse, -R29.reuse ;  /* 0x000000074a317223 */ /* 0x180fe2000001081d */
[-CC-:B------:R-:W-:Y:S01]  /*b3b0*/  FFMA.FTZ R168, R64, R7.reuse, -R29.reuse ;  /* 0x0000000740a87223 */ /* 0x180fe2000001081d */
[-CC-:B------:R-:W-:Y:S01]  /*b3c0*/  FFMA.FTZ R51, R76, R7.reuse, -R29.reuse ;  /* 0x000000074c337223 */ /* 0x180fe2000001081d */
[-CC-:B------:R-:W-:Y:S01]  /*b3d0*/  FFMA.FTZ R170, R68, R7.reuse, -R29.reuse ;  /* 0x0000000744aa7223 */ /* 0x180fe2000001081d */
[----:B------:R-:W-:Y:S01]  /*b3e0*/  FFMA.FTZ R53, R80, R7, -R29 ;  /* 0x0000000750357223 */ /* 0x000fe2000001081d */
[----:B------:R-:W1:Y:S01]  /*b3f0*/  S2R R79, SR_TID.X ;  /* 0x00000000004f7919 */ /* 0x000e620000002100 */
[----:B------:R-:W2:Y:S01]  /*b400*/  @P5 LDC R28, c[0x0][0x450] ;  /* 0x00011400ff1c5b82 */ /* 0x000ea20000000800 */
[----:B0-----:R-:W-:-:S04]  /*b410*/  FMNMX.FTZ R172, R24, R37, !PT ;  /* 0x0000002518ac7209 */ /* 0x001fc80007810000 */
[C---:B------:R-:W-:Y:S01]  /*b420*/  FSETP.NEU.FTZ.AND P2, PT, R172.reuse, -INF , PT ;  /* 0xff800000ac00780b */ /* 0x040fe20003f5d000 */
[----:B------:R-:W-:-:S05]  /*b430*/  FMUL.FTZ R24, R172, R7 ;  /* 0x00000007ac187220 */ /* 0x000fca0000410000 */
[----:B------:R-:W-:-:S05]  /*b440*/  FSEL R29, R24, RZ, P2 ;  /* 0x000000ff181d7208 */ /* 0x000fca0001000000 */
[-CC-:B------:R-:W-:Y:S01]  /*b450*/  FFMA.FTZ R25, R25, R7.reuse, -R29.reuse ;  /* 0x0000000719197223 */ /* 0x180fe2000001081d */
[----:B------:R-:W-:-:S03]  /*b460*/  FFMA.FTZ R205, R26, R7, -R29 ;  /* 0x000000071acd7223 */ /* 0x000fc6000001081d */
[----:B------:R0:W-:Y:S02]  /*b470*/  MUFU.EX2 R26, R25 ;  /* 0x00000019001a7308 */ /* 0x0001e40000000800 */
[----:B0-----:R-:W0:Y:S01]  /*b480*/  @P5 LDC R25, c[0x0][0x44c] ;  /* 0x00011300ff195b82 */ /* 0x001e220000000800 */
[----:B------:R-:W-:-:S05]  /*b490*/  FFMA.FTZ R30, R30, R7, -R29 ;  /* 0x000000071e1e7223 */ /* 0x000fca000001081d */
[----:B------:R-:W3:Y:S01]  /*b4a0*/  MUFU.EX2 R204, R204 ;  /* 0x000000cc00cc7308 */ /* 0x000ee20000000800 */
[-CC-:B------:R-:W-:Y:S01]  /*b4b0*/  FFMA.FTZ R84, R84, R7.reuse, -R29.reuse ;  /* 0x0000000754547223 */ /* 0x180fe2000001081d */
[----:B------:R-:W-:-:S06]  /*b4c0*/  FFMA.FTZ R34, R34, R7, -R29 ;  /* 0x0000000722227223 */ /* 0x000fcc000001081d */
[----:B------:R-:W4:Y:S01]  /*b4d0*/  MUFU.EX2 R205, R205 ;  /* 0x000000cd00cd7308 */ /* 0x000f220000000800 */
[----:B-1----:R-:W-:Y:S01]  /*b4e0*/  SHF.R.U32.HI R79, RZ, 0x7, R79 ;  /* 0x00000007ff4f7819 */ /* 0x002fe2000001164f */
[----:B------:R-:W-:-:S06]  /*b4f0*/  @!P1 VIADD R24, R174, 0x32440 ;  /* 0x00032440ae189836 */ /* 0x000fcc0000000000 */
[----:B------:R-:W1:Y:S08]  /*b500*/  MUFU.EX2 R206, R206 ;  /* 0x000000ce00ce7308 */ /* 0x000e700000000800 */
[----:B------:R-:W5:Y:S01]  /*b510*/  MUFU.EX2 R30, R30 ;  /* 0x0000001e001e7308 */ /* 0x000f620000000800 */
[----:B------:R-:W-:Y:S01]  /*b520*/  FFMA.FTZ R86, R86, R7, -R29 ;  /* 0x0000000756567223 */ /* 0x000fe2000001081d */
[----:B------:R-:W-:-:S06]  /*b530*/  IADD3 R173, -R79, 0xb, RZ ;  /* 0x0000000b4fad7810 */ /* 0x000fcc0007ffe1ff */
[----:B------:R-:W-:Y:S01]  /*b540*/  MUFU.EX2 R39, R43 ;  /* 0x0000002b00277308 */ /* 0x000fe20000000800 */
[----:B------:R-:W-:Y:S01]  /*b550*/  FFMA.FTZ R38, R38, R7, -R29 ;  /* 0x0000000726267223 */ /* 0x000fe2000001081d */
[----:B------:R-:W-:Y:S01]  /*b560*/  @!P1 PRMT R24, RZ, 0x654, R24 ;  /* 0x00000654ff189816 */ /* 0x000fe20000000018 */
[----:B------:R-:W-:Y:S01]  /*b570*/  IMAD.MOV.U32 R175, RZ, RZ, R77 ;  /* 0x000000ffffaf7224 */ /* 0x000fe200078e004d */
[----:B------:R0:W-:Y:S06]  /*b580*/  BAR.ARV R173, 0x100 ;  /* 0x000400ad0000751d */ /* 0x0001ec0000002000 */
[----:B------:R2:W-:Y:S01]  /*b590*/  MUFU.EX2 R43, R32 ;  /* 0x00000020002b7308 */ /* 0x0005e20000000800 */
[----:B------:R1:W-:Y:S07]  /*b5a0*/  @!P1 SYNCS.ARRIVE.TRANS64.RED.A1T0 RZ, [R24+URZ], RZ ;  /* 0x000000ff18ff99a7 */ /* 0x0003ee000810043f */
[----:B------:R-:W5:Y:S01]  /*b5b0*/  MUFU.EX2 R207, R84 ;  /* 0x0000005400cf7308 */ /* 0x000f620000000800 */
[----:B--2---:R-:W-:Y:S01]  /*b5c0*/  LOP3.LUT R32, R3, 0x3000000, RZ, 0xfc, !PT ;  /* 0x0300000003207812 */ /* 0x004fe200078efcff */
[----:B0-----:R-:W-:-:S04]  /*b5d0*/  @P5 IMAD.HI.U32 R3, R77, R25, RZ ;  /* 0x000000194d035227 */ /* 0x001fc800078e00ff */
[----:B------:R-:W-:Y:S02]  /*b5e0*/  IMAD.MOV.U32 R25, RZ, RZ, 0x40000040 ;  /* 0x40000040ff197424 */ /* 0x000fe400078e00ff */
[----:B------:R-:W0:Y:S01]  /*b5f0*/  MUFU.EX2 R152, R152 ;  /* 0x0000009800987308 */ /* 0x000e220000000800 */
[----:B------:R-:W-:Y:S01]  /*b600*/  @P5 SHF.R.U32.HI R175, RZ, R28, R3 ;  /* 0x0000001cffaf5219 */ /* 0x000fe20000011603 */
[----:B---3--:R-:W-:Y:S01]  /*b610*/  FADD.FTZ R3, R204, R27 ;  /* 0x0000001bcc037221 */ /* 0x008fe20000010000 */
[----:B------:R-:W-:-:S05]  /*b620*/  R2UR UR7, R25 ;  /* 0x00000000190772ca */ /* 0x000fca00000e0000 */
[----:B------:R-:W2:Y:S01]  /*b630*/  MUFU.EX2 R34, R34 ;  /* 0x0000002200227308 */ /* 0x000ea20000000800 */
[----:B----4-:R-:W-:Y:S01]  /*b640*/  FADD.FTZ R25, R205, R26 ;  /* 0x0000001acd197221 */ /* 0x010fe20000010000 */
[----:B------:R3:W-:Y:S01]  /*b650*/  BAR.SYNC.DEFER_BLOCKING R0, 0x100 ;  /* 0x000400000000751d */ /* 0x0007e20000010000 */
[----:B------:R-:W-:Y:S01]  /*b660*/  FFMA.FTZ R88, R88, R7, -R29 ;  /* 0x0000000758587223 */ /* 0x000fe2000001081d */
[----:B-1----:R-:W-:-:S04]  /*b670*/  IMAD R24, R2, 0xc00, R32 ;  /* 0x00000c0002187824 */ /* 0x002fc800078e0220 */
[----:B------:R-:W1:Y:S01]  /*b680*/  MUFU.EX2 R153, R86 ;  /* 0x0000005600997308 */ /* 0x000e620000000800 */
[----:B------:R5:W-:Y:S01]  /*b690*/  STL [R1+0x18], R32 ;  /* 0x0000182001007387 */ /* 0x000be20000100800 */
[----:B---3--:R-:W-:Y:S01]  /*b6a0*/  FADD.FTZ R0, R206, R3 ;  /* 0x00000003ce007221 */ /* 0x008fe20000010000 */
[----:B------:R-:W-:-:S05]  /*b6b0*/  FFMA.FTZ R157, R42, R7, -R29 ;  /* 0x000000072a9d7223 */ /* 0x000fca000001081d */
[----:B------:R-:W3:Y:S01]  /*b6c0*/  MUFU.EX2 R154, R154 ;  /* 0x0000009a009a7308 */ /* 0x000ee20000000800 */
[----:B------:R-:W-:Y:S01]  /*b6d0*/  FADD.FTZ R3, R31, R0 ;  /* 0x000000001f037221 */ /* 0x000fe20000010000 */
[----:B-----5:R-:W-:-:S06]  /*b6e0*/  FADD.FTZ R32, R30, R25 ;  /* 0x000000191e207221 */ /* 0x020fcc0000010000 */
[----:B------:R-:W4:Y:S01]  /*b6f0*/  MUFU.EX2 R38, R38 ;  /* 0x0000002600267308 */ /* 0x000f220000000800 */
[----:B------:R-:W-:Y:S01]  /*b700*/  FADD.FTZ R25, R207, R32 ;  /* 0x00000020cf197221 */ /* 0x000fe20000010000 */
[----:B------:R-:W-:Y:S01]  /*b710*/  FFMA.FTZ R90, R90, R7, -R29 ;  /* 0x000000075a5a7223 */ /* 0x000fe2000001081d */
[----:B0-----:R-:W-:-:S05]  /*b720*/  FADD.FTZ R0, R152, R3 ;  /* 0x0000000398007221 */ /* 0x001fca0000010000 */
[----:B------:R-:W0:Y:S01]  /*b730*/  MUFU.EX2 R155, R88 ;  /* 0x00000058009b7308 */ /* 0x000e220000000800 */
[----:B--2---:R-:W-:Y:S01]  /*b740*/  FADD.FTZ R32, R34, R25 ;  /* 0x0000001922207221 */ /* 0x004fe20000010000 */
[----:B------:R-:W-:Y:S01]  /*b750*/  FFMA.FTZ R46, R46, R7, -R29 ;  /* 0x000000072e2e7223 */ /* 0x000fe2000001081d */
[----:B------:R-:W-:-:S05]  /*b760*/  FADD.FTZ R3, R33, R0 ;  /* 0x0000000021037221 */ /* 0x000fca0000010000 */
[----:B------:R-:W2:Y:S01]  /*b770*/  MUFU.EX2 R156, R156 ;  /* 0x0000009c009c7308 */ /* 0x000ea20000000800 */
[----:B-1----:R-:W-:-:S07]  /*b780*/  FADD.FTZ R25, R153, R32 ;  /* 0x0000002099197221 */ /* 0x002fce0000010000 */
[----:B------:R-:W1:Y:S01]  /*b790*/  MUFU.EX2 R157, R157 ;  /* 0x0000009d009d7308 */ /* 0x000e620000000800 */
[----:B------:R-:W-:Y:S01]  /*b7a0*/  FFMA.FTZ R92, R92, R7, -R29 ;  /* 0x000000075c5c7223 */ /* 0x000fe2000001081d */
[----:B---3--:R-:W-:Y:S01]  /*b7b0*/  FADD.FTZ R0, R154, R3 ;  /* 0x000000039a007221 */ /* 0x008fe20000010000 */
[----:B----4-:R-:W-:-:S05]  /*b7c0*/  FADD.FTZ R32, R38, R25 ;  /* 0x0000001926207221 */ /* 0x010fca0000010000 */
[----:B------:R-:W3:Y:S01]  /*b7d0*/  MUFU.EX2 R90, R90 ;  /* 0x0000005a005a7308 */ /* 0x000ee20000000800 */
[----:B------:R-:W-:Y:S01]  /*b7e0*/  FFMA.FTZ R50, R50, R7, -R29 ;  /* 0x0000000732327223 */ /* 0x000fe2000001081d */
[----:B------:R-:W-:Y:S02]  /*b7f0*/  VIADD R36, R24, 0x80 ;  /* 0x0000008018247836 */ /* 0x000fe40000000000 */
[----:B------:R-:W-:-:S04]  /*b800*/  FADD.FTZ R3, R35, R0 ;  /* 0x0000000023037221 */ /* 0x000fc80000010000 */
[----:B------:R-:W4:Y:S01]  /*b810*/  MUFU.EX2 R158, R158 ;  /* 0x0000009e009e7308 */ /* 0x000f220000000800 */
[----:B------:R-:W-:Y:S02]  /*b820*/  VIADD R28, R24, 0x100 ;  /* 0x00000100181c7836 */ /* 0x000fe40000000000 */
[----:B0-----:R-:W-:-:S05]  /*b830*/  FADD.FTZ R32, R155, R32 ;  /* 0x000000209b207221 */ /* 0x001fca0000010000 */
[----:B------:R-:W0:Y:S01]  /*b840*/  MUFU.EX2 R46, R46 ;  /* 0x0000002e002e7308 */ /* 0x000e220000000800 */
[----:B------:R-:W-:Y:S02]  /*b850*/  IMAD.MOV.U32 R25, RZ, RZ, 0x40000040 ;  /* 0x40000040ff197424 */ /* 0x000fe400078e00ff */
[----:B------:R-:W-:Y:S01]  /*b860*/  FFMA.FTZ R94, R94, R7, -R29 ;  /* 0x000000075e5e7223 */ /* 0x000fe2000001081d */
[----:B--2---:R-:W-:-:S04]  /*b870*/  FADD.FTZ R0, R156, R3 ;  /* 0x000000039c007221 */ /* 0x004fc80000010000 */
[----:B------:R-:W2:Y:S01]  /*b880*/  MUFU.EX2 R41, R41 ;  /* 0x0000002900297308 */ /* 0x000ea20000000800 */
[----:B------:R-:W-:Y:S01]  /*b890*/  R2UR UR10, R36 ;  /* 0x00000000240a72ca */ /* 0x000fe200000e0000 */
[----:B-1----:R-:W-:Y:S01]  /*b8a0*/  FADD.FTZ R3, R157, R32 ;  /* 0x000000209d037221 */ /* 0x002fe20000010000 */
[----:B------:R-:W-:-:S05]  /*b8b0*/  R2UR UR14, R28 ;  /* 0x000000001c0e72ca */ /* 0x000fca00000e0000 */
[----:B------:R-:W1:Y:S01]  /*b8c0*/  MUFU.EX2 R159, R92 ;  /* 0x0000005c009f7308 */ /* 0x000e620000000800 */
[----:B------:R-:W-:Y:S01]  /*b8d0*/  FFMA.FTZ R54, R54, R7, -R29 ;  /* 0x0000000736367223 */ /* 0x000fe2000001081d */
[C---:B------:R-:W-:Y:S01]  /*b8e0*/  R2UR UR6, R24.reuse ;  /* 0x00000000180672ca */ /* 0x040fe200000e0000 */
[C---:B------:R-:W-:Y:S01]  /*b8f0*/  VIADD R36, R24.reuse, 0x180 ;  /* 0x0000018018247836 */ /* 0x040fe20000000000 */
[----:B------:R-:W-:Y:S01]  /*b900*/  R2UR UR27, R25 ;  /* 0x00000000191b72ca */ /* 0x000fe200000e0000 */
[----:B------:R-:W-:-:S03]  /*b910*/  VIADD R28, R24, 0x200 ;  /* 0x00000200181c7836 */ /* 0x000fc60000000000 */
[----:B------:R-:W5:Y:S01]  /*b920*/  MUFU.EX2 R160, R160 ;  /* 0x000000a000a07308 */ /* 0x000f620000000800 */
[----:B------:R-:W-:Y:S02]  /*b930*/  VIADD R24, R24, 0x280 ;  /* 0x0000028018187836 */ /* 0x000fe40000000000 */
[----:B------:R-:W-:Y:S01]  /*b940*/  FADD.FTZ R25, R39, R0 ;  /* 0x0000000027197221 */ /* 0x000fe20000010000 */
[----:B---3--:R-:W-:-:S04]  /*b950*/  FADD.FTZ R3, R90, R3 ;  /* 0x000000035a037221 */ /* 0x008fc80000010000 */
[----:B------:R-:W3:Y:S01]  /*b960*/  MUFU.EX2 R50, R50 ;  /* 0x0000003200327308 */ /* 0x000ee20000000800 */
[----:B------:R-:W-:Y:S01]  /*b970*/  FFMA.FTZ R96, R96, R7, -R29 ;  /* 0x0000000760607223 */ /* 0x000fe2000001081d */
[----:B------:R-:W-:Y:S01]  /*b980*/  R2UR UR26, R24 ;  /* 0x00000000181a72ca */ /* 0x000fe200000e0000 */
[----:B----4-:R-:W-:-:S05]  /*b990*/  FADD.FTZ R0, R158, R25 ;  /* 0x000000199e007221 */ /* 0x010fca0000010000 */
[----:B------:R-:W4:Y:S01]  /*b9a0*/  MUFU.EX2 R161, R94 ;  /* 0x0000005e00a17308 */ /* 0x000f220000000800 */
[----:B0-----:R-:W-:Y:S01]  /*b9b0*/  FADD.FTZ R24, R46, R3 ;  /* 0x000000032e187221 */ /* 0x001fe20000010000 */
[----:B------:R-:W-:Y:S01]  /*b9c0*/  FFMA.FTZ R58, R58, R7, -R29 ;  /* 0x000000073a3a7223 */ /* 0x000fe2000001081d */
[----:B--2---:R-:W-:-:S05]  /*b9d0*/  FADD.FTZ R3, R41, R0 ;  /* 0x0000000029037221 */ /* 0x004fca0000010000 */
[----:B------:R-:W0:Y:S01]  /*b9e0*/  MUFU.EX2 R162, R162 ;  /* 0x000000a200a27308 */ /* 0x000e220000000800 */
[----:B-1----:R-:W-:-:S07]  /*b9f0*/  FADD.FTZ R25, R159, R24 ;  /* 0x000000189f197221 */ /* 0x002fce0000010000 */
[----:B------:R-:W1:Y:S01]  /*ba00*/  MUFU.EX2 R54, R54 ;  /* 0x0000003600367308 */ /* 0x000e620000000800 */
[----:B------:R-:W-:Y:S01]  /*ba10*/  FFMA.FTZ R82, R82, R7, -R29 ;  /* 0x0000000752527223 */ /* 0x000fe2000001081d */
[----:B-----5:R-:W-:-:S06]  /*ba20*/  FADD.FTZ R0, R160, R3 ;  /* 0x00000003a0007221 */ /* 0x020fcc0000010000 */
[----:B------:R-:W2:Y:S01]  /*ba30*/  MUFU.EX2 R45, R45 ;  /* 0x0000002d002d7308 */ /* 0x000ea20000000800 */
[----:B---3--:R-:W-:Y:S01]  /*ba40*/  FADD.FTZ R24, R50, R25 ;  /* 0x0000001932187221 */ /* 0x008fe20000010000 */
[----:B------:R-:W-:-:S06]  /*ba50*/  FFMA.FTZ R62, R62, R7, -R29 ;  /* 0x000000073e3e7223 */ /* 0x000fcc000001081d */
[----:B------:R-:W3:Y:S01]  /*ba60*/  MUFU.EX2 R163, R96 ;  /* 0x0000006000a37308 */ /* 0x000ee20000000800 */
[----:B------:R-:W-:Y:S01]  /*ba70*/  FADD.FTZ R3, R43, R0 ;  /* 0x000000002b037221 */ /* 0x000fe20000010000 */
[----:B----4-:R-:W-:-:S06]  /*ba80*/  FADD.FTZ R25, R161, R24 ;  /* 0x00000018a1197221 */ /* 0x010fcc0000010000 */
[----:B------:R-:W4:Y:S08]  /*ba90*/  MUFU.EX2 R164, R164 ;  /* 0x000000a400a47308 */ /* 0x000f300000000800 */
[----:B------:R-:W5:Y:S01]  /*baa0*/  MUFU.EX2 R58, R58 ;  /* 0x0000003a003a7308 */ /* 0x000f620000000800 */
[----:B------:R-:W-:Y:S01]  /*bab0*/  FFMA.FTZ R78, R78, R7, -R29 ;  /* 0x000000074e4e7223 */ /* 0x000fe2000001081d */
[----:B0-----:R-:W-:-:S06]  /*bac0*/  FADD.FTZ R0, R162, R3 ;  /* 0x00000003a2007221 */ /* 0x001fcc0000010000 */
[----:B------:R-:W0:Y:S01]  /*bad0*/  MUFU.EX2 R47, R47 ;  /* 0x0000002f002f7308 */ /* 0x000e220000000800 */
[----:B-1----:R-:W-:Y:S01]  /*bae0*/  FADD.FTZ R24, R54, R25 ;  /* 0x0000001936187221 */ /* 0x002fe20000010000 */
[----:B------:R-:W-:-:S06]  /*baf0*/  FFMA.FTZ R66, R66, R7, -R29 ;  /* 0x0000000742427223 */ /* 0x000fcc000001081d */
[----:B------:R-:W1:Y:S01]  /*bb00*/  MUFU.EX2 R165, R82 ;  /* 0x0000005200a57308 */ /* 0x000e620000000800 */
[----:B--2---:R-:W-:Y:S01]  /*bb10*/  FADD.FTZ R3, R45, R0 ;  /* 0x000000002d037221 */ /* 0x004fe20000010000 */
[----:B---3--:R-:W-:-:S06]  /*bb20*/  FADD.FTZ R25, R163, R24 ;  /* 0x00000018a3197221 */ /* 0x008fcc0000010000 */
[----:B------:R-:W2:Y:S08]  /*bb30*/  MUFU.EX2 R166, R166 ;  /* 0x000000a600a67308 */ /* 0x000eb00000000800 */
[----:B------:R-:W3:Y:S01]  /*bb40*/  MUFU.EX2 R62, R62 ;  /* 0x0000003e003e7308 */ /* 0x000ee20000000800 */
[----:B------:R-:W-:Y:S01]  /*bb50*/  FFMA.FTZ R40, R40, R7, -R29 ;  /* 0x0000000728287223 */ /* 0x000fe2000001081d */
[----:B----4-:R-:W-:-:S06]  /*bb60*/  FADD.FTZ R0, R164, R3 ;  /* 0x00000003a4007221 */ /* 0x010fcc0000010000 */
[----:B------:R-:W4:Y:S01]  /*bb70*/  MUFU.EX2 R49, R49 ;  /* 0x0000003100317308 */ /* 0x000f220000000800 */
[----:B-----5:R-:W-:Y:S01]  /*bb80*/  FADD.FTZ R24, R58, R25 ;  /* 0x000000193a187221 */ /* 0x020fe20000010000 */
[----:B------:R-:W-:-:S06]  /*bb90*/  FFMA.FTZ R70, R70, R7, -R29 ;  /* 0x0000000746467223 */ /* 0x000fcc000001081d */
[----:B------:R-:W5:Y:S01]  /*bba0*/  MUFU.EX2 R167, R78 ;  /* 0x0000004e00a77308 */ /* 0x000f620000000800 */
[----:B0-----:R-:W-:Y:S01]  /*bbb0*/  FADD.FTZ R3, R47, R0 ;  /* 0x000000002f037221 */ /* 0x001fe20000010000 */
[----:B-1----:R-:W-:-:S06]  /*bbc0*/  FADD.FTZ R25, R165, R24 ;  /* 0x00000018a5197221 */ /* 0x002fcc0000010000 */
[----:B------:R-:W0:Y:S08]  /*bbd0*/  MUFU.EX2 R168, R168 ;  /* 0x000000a800a87308 */ /* 0x000e300000000800 */
[----:B------:R-:W1:Y:S01]  /*bbe0*/  MUFU.EX2 R66, R66 ;  /* 0x0000004200427308 */ /* 0x000e620000000800 */
[----:B------:R-:W-:Y:S01]  /*bbf0*/  FFMA.FTZ R98, R98, R7, -R29 ;  /* 0x0000000762627223 */ /* 0x000fe2000001081d */
[----:B--2---:R-:W-:-:S06]  /*bc00*/  FADD.FTZ R0, R166, R3 ;  /* 0x00000003a6007221 */ /* 0x004fcc0000010000 */
[----:B------:R-:W2:Y:S01]  /*bc10*/  MUFU.EX2 R51, R51 ;  /* 0x0000003300337308 */ /* 0x000ea20000000800 */
[----:B---3--:R-:W-:-:S07]  /*bc20*/  FADD.FTZ R24, R62, R25 ;  /* 0x000000193e187221 */ /* 0x008fce0000010000 */
[----:B------:R-:W3:Y:S01]  /*bc30*/  MUFU.EX2 R169, R40 ;  /* 0x0000002800a97308 */ /* 0x000ee20000000800 */
[----:B----4-:R-:W-:Y:S01]  /*bc40*/  FADD.FTZ R3, R49, R0 ;  /* 0x0000000031037221 */ /* 0x010fe20000010000 */
[----:B-----5:R-:W-:-:S06]  /*bc50*/  FADD.FTZ R25, R167, R24 ;  /* 0x00000018a7197221 */ /* 0x020fcc0000010000 */
[----:B------:R-:W4:Y:S08]  /*bc60*/  MUFU.EX2 R170, R170 ;  /* 0x000000aa00aa7308 */ /* 0x000f300000000800 */
[----:B------:R-:W5:Y:S01]  /*bc70*/  MUFU.EX2 R70, R70 ;  /* 0x0000004600467308 */ /* 0x000f620000000800 */
[----:B0-----:R-:W-:Y:S01]  /*bc80*/  FADD.FTZ R0, R168, R3 ;  /* 0x00000003a8007221 */ /* 0x001fe20000010000 */
[----:B-1----:R-:W-:-:S06]  /*bc90*/  FADD.FTZ R24, R66, R25 ;  /* 0x0000001942187221 */ /* 0x002fcc0000010000 */
[----:B------:R-:W0:Y:S01]  /*bca0*/  MUFU.EX2 R53, R53 ;  /* 0x0000003500357308 */ /* 0x000e220000000800 */
[----:B------:R-:W-:-:S07]  /*bcb0*/  IMAD.MOV.U32 R37, RZ, RZ, 0x40000040 ;  /* 0x40000040ff257424 */ /* 0x000fce00078e00ff */
[----:B------:R-:W1:Y:S01]  /*bcc0*/  MUFU.EX2 R171, R98 ;  /* 0x0000006200ab7308 */ /* 0x000e620000000800 */
[----:B------:R-:W-:Y:S02]  /*bcd0*/  IMAD.MOV.U32 R29, RZ, RZ, 0x40000040 ;  /* 0x40000040ff1d7424 */ /* 0x000fe400078e00ff */
[----:B--2---:R-:W-:Y:S01]  /*bce0*/  FADD.FTZ R3, R51, R0 ;  /* 0x0000000033037221 */ /* 0x004fe20000010000 */
[----:B---3--:R-:W-:Y:S01]  /*bcf0*/  FADD.FTZ R25, R169, R24 ;  /* 0x00000018a9197221 */ /* 0x008fe20000010000 */
[----:B------:R-:W-:Y:S01]  /*bd00*/  R2UR UR11, R37 ;  /* 0x00000000250b72ca */ /* 0x000fe200000e0000 */
[----:B------:R-:W-:Y:S01]  /*bd10*/  IMAD.MOV.U32 R37, RZ, RZ, 0x40000040 ;  /* 0x40000040ff257424 */ /* 0x000fe200078e00ff */
[----:B------:R-:W-:Y:S01]  /*bd20*/  R2UR UR15, R29 ;  /* 0x000000001d0f72ca */ /* 0x000fe200000e0000 */
[----:B----4-:R-:W-:Y:S01]  /*bd30*/  FADD.FTZ R0, R170, R3 ;  /* 0x00000003aa007221 */ /* 0x010fe20000010000 */
[----:B------:R-:W-:Y:S02]  /*bd40*/  IMAD.MOV.U32 R29, RZ, RZ, 0x40000040 ;  /* 0x40000040ff1d7424 */ /* 0x000fe400078e00ff */
[----:B-----5:R-:W-:Y:S01]  /*bd50*/  FADD.FTZ R24, R70, R25 ;  /* 0x0000001946187221 */ /* 0x020fe20000010000 */
[----:B------:R-:W-:Y:S01]  /*bd60*/  F2FP.BF16.F32.PACK_AB R204, R27, R204 ;  /* 0x000000cc1bcc723e */ /* 0x000fe200000010ff */
[----:B0-----:R-:W-:Y:S01]  /*bd70*/  FADD.FTZ R3, R53, R0 ;  /* 0x0000000035037221 */ /* 0x001fe20000010000 */
[----:B------:R-:W-:-:S02]  /*bd80*/  F2FP.BF16.F32.PACK_AB R206, R31, R206 ;  /* 0x000000ce1fce723e */ /* 0x000fc400000010ff */
[----:B------:R-:W-:Y:S02]  /*bd90*/  F2FP.BF16.F32.PACK_AB R205, R26, R205 ;  /* 0x000000cd1acd723e */ /* 0x000fe400000010ff */
[----:B------:R-:W-:Y:S01]  /*bda0*/  F2FP.BF16.F32.PACK_AB R207, R207, R30 ;  /* 0x0000001ecfcf723e */ /* 0x000fe200000010ff */
[----:B-1----:R-:W-:Y:S01]  /*bdb0*/  FADD.FTZ R0, R171, R24 ;  /* 0x00000018ab007221 */ /* 0x002fe20000010000 */
[----:B------:R-:W-:Y:S02]  /*bdc0*/  R2UR UR18, R36 ;  /* 0x00000000241272ca */ /* 0x000fe400000e0000 */
[----:B------:R-:W-:Y:S02]  /*bdd0*/  R2UR UR19, R37 ;  /* 0x00000000251372ca */ /* 0x000fe400000e0000 */
[----:B------:R-:W-:Y:S02]  /*bde0*/  R2UR UR22, R28 ;  /* 0x000000001c1672ca */ /* 0x000fe400000e0000 */
[----:B------:R-:W-:-:S02]  /*bdf0*/  R2UR UR23, R29 ;  /* 0x000000001d1772ca */ /* 0x000fc400000e0000 */
        /* <DEDUP_REMOVED lines=20> */
[----:B------:R-:W-:-:S06]  /*bf40*/  WARPGROUP.ARRIVE ;  /* 0x00000000000079c5 */ /* 0x000fcc0000000000 */
[----:B------:R-:W-:Y:S03]  /*bf50*/  HGMMA.64x256x16.F32.BF16 R24, R204, gdesc[UR4].tnspB, RZ, !UPT, gsb0 ;  /* 0x43e00004cc187df0 */ /* 0x000fe6000c0018ff */
[----:B------:R-:W-:Y:S02]  /*bf60*/  WARPGROUP.DEPBAR.LE gsb0, 0x0 ;  /* 0x00008000000079c5 */ /* 0x000fe40000010000 */
[----:B------:R-:W-:-:S15]  /*bf70*/  WARPGROUP.ARRIVE ;  /* 0x00000000000079c5 */ /* 0x000fde0000000000 */
[----:B------:R-:W-:-:S08]  /*bf80*/  NOP ;  /* 0x0000000000007918 */ /* 0x000fd00000000000 */
[----:B------:R-:W-:Y:S03]  /*bf90*/  HGMMA.64x256x16.F32.BF16 R24, R152, gdesc[UR8].tnspB, R24, gsb0 ;  /* 0x43e0000898187df0 */ /* 0x000fe60008001818 */
        /* <DEDUP_REMOVED lines=11> */
[----:B------:R-:W-:Y:S01]  /*c050*/  HGMMA.64x256x16.F32.BF16 R24, R164, gdesc[UR20].tnspB, R24, gsb0 ;  /* 0x43e00014a4187df0 */ /* 0x000fe20008001818 */
[----:B------:R-:W-:-:S05]  /*c060*/  IADD3 R152, R175, R176, -R177 ;  /* 0x000000b0af987210 */ /* 0x000fca0007ffe8b1 */
[----:B------:R-:W-:-:S05]  /*c070*/  IMAD.HI R152, R152, 0x2aaaaaab, RZ ;  /* 0x2aaaaaab98987827 */ /* 0x000fca00078e02ff */
[----:B------:R-:W-:-:S04]  /*c080*/  SHF.R.U32.HI R153, RZ, 0x1f, R152 ;  /* 0x0000001fff997819 */ /* 0x000fc80000011698 */
[----:B------:R-:W-:-:S04]  /*c090*/  LEA.HI.SX32 R153, R152, R153, 0x1c ;  /* 0x0000009998997211 */ /* 0x000fc800078fe2ff */
[----:B------:R-:W-:Y:S01]  /*c0a0*/  VIMNMX R154, RZ, R153, !PT ;  /* 0x00000099ff9a7248 */ /* 0x000fe20007fe0100 */
[----:B------:R-:W-:-:S04]  /*c0b0*/  VIADD R214, R214, 0xfffffffe ;  /* 0xfffffffed6d67836 */ /* 0x000fc80000000000 */
[----:B------:R0:W-:Y:S01]  /*c0c0*/  STL [R1+0x30], R154 ;  /* 0x0000309a01007387 */ /* 0x0001e20000100800 */
[----:B------:R-:W-:Y:S01]  /*c0d0*/  ISETP.GE.AND P2, PT, R214, R154, PT ;  /* 0x0000009ad600720c */ /* 0x000fe20003f46270 */
[----:B------:R-:W-:-:S05]  /*c0e0*/  @!P1 VIADD R174, R174, 0x32460 ;  /* 0x00032460aeae9836 */ /* 0x000fca0000000000 */
[----:B------:R-:W-:Y:S01]  /*c0f0*/  @!P1 PRMT R174, RZ, 0x654, R174 ;  /* 0x00000654ffae9816 */ /* 0x000fe200000000ae */
[----:B------:R-:W-:Y:S02]  /*c100*/  WARPGROUP.DEPBAR.LE gsb0, 0x0 ;  /* 0x00008000000079c5 */ /* 0x000fe40000010000 */
[----:B------:R-:W-:-:S06]  /*c110*/  WARPGROUP.ARRIVE ;  /* 0x00000000000079c5 */ /* 0x000fcc0000000000 */
[----:B------:R-:W-:Y:S03]  /*c120*/  HGMMA.64x256x16.F32.BF16 R24, R168, gdesc[UR24].tnspB, R24, gsb0 ;  /* 0x43e00018a8187df0 */ /* 0x000fe60008001818 */
[----:B------:R-:W-:Y:S02]  /*c130*/  WARPGROUP.DEPBAR.LE gsb0, 0x0 ;  /* 0x00008000000079c5 */ /* 0x000fe40000010000 */
[----:B------:R0:W-:Y:S01]  /*c140*/  @!P1 SYNCS.ARRIVE.TRANS64.RED.A1T0 RZ, [R174+URZ], RZ ;  /* 0x000000ffaeff99a7 */ /* 0x0001e2000810043f */
[----:B------:R-:W-:Y:S05]  /*c150*/  @!P2 BRA `(.L_x_5680) ;  /* 0x000000300008a947 */ /* 0x000fea0003800000 */
[----:B------:R-:W-:Y:S02]  /*c160*/  IMAD.MOV.U32 R206, RZ, RZ, R172 ;  /* 0x000000ffffce7224 */ /* 0x000fe400078e00ac */
[----:B------:R-:W-:Y:S02]  /*c170*/  IMAD.MOV.U32 R207, RZ, RZ, R6 ;  /* 0x000000ffffcf7224 */ /* 0x000fe400078e0006 */
[----:B------:R-:W-:-:S07]  /*c180*/  IMAD.MOV.U32 R204, RZ, RZ, R214 ;  /* 0x000000ffffcc7224 */ /* 0x000fce00078e00d6 */
.L_x_5690:
[----:B------:R-:W-:Y:S01]  /*c190*/  VIADD R2, R2, 0x1 ;  /* 0x0000000102027836 */ /* 0x000fe20000000000 */
[----:B------:R-:W-:Y:S05]  /*c1a0*/  YIELD ;  /* 0x0000000000007946 */ /* 0x000fea0003800000 */
[----:B------:R-:W-:-:S04]  /*c1b0*/  ISETP.NE.AND P2, PT, R2, 0x2, PT ;  /* 0x000000020200780c */ /* 0x000fc80003f45270 */
[----:B------:R-:W-:Y:S02]  /*c1c0*/  SEL R6, RZ, 0x1, P2 ;  /* 0x00000001ff067807 */ /* 0x000fe40001000000 */
[----:B------:R-:W-:Y:S02]  /*c1d0*/  SEL R2, R2, RZ, P2 ;  /* 0x000000ff02027207 */ /* 0x000fe40001000000 */
[----:B------:R-:W-:Y:S01]  /*c1e0*/  LOP3.LUT R23, R23, R6, RZ, 0x3c, !PT ;  /* 0x0000000617177212 */ /* 0x000fe200078e3cff */
[----:B-1---5:R-:W-:Y:S06]  /*c1f0*/  @!P0 BRA `(.L_x_5681) ;  /* 0x0000000000048947 */ /* 0x022fec0003800000 */
[----:B------:R-:W-:Y:S01]  /*c200*/  BPT.TRAP 0x1 ;  /* 0x000000040000795c */ /* 0x000fe20000300000 */
.L_x_5681:
[----:B------:R-:W-:Y:S01]  /*c210*/  IMAD R205, R2, 0x8, R19 ;  /* 0x0000000802cd7824 */ /* 0x000fe200078e0213 */
[----:B------:R-:W-:-:S04]  /*c220*/  SHF.L.U32 R6, R23, 0x1f, RZ ;  /* 0x0000001f17067819 */ /* 0x000fc800000006ff */
[----:B------:R1:W2:Y:S01]  /*c230*/  SYNCS.PHASECHK.TRANS64.TRYWAIT P2, [R205+URZ+0x32430], R6 ;  /* 0x03243006cd0075a7 */ /* 0x0002a2000804017f */
[----:B------:R-:W-:Y:S05]  /*c240*/  @!P0 BRA `(.L_x_5682) ;  /* 0x0000000000048947 */ /* 0x000fea0003800000 */
[----:B------:R-:W-:Y:S01]  /*c250*/  BPT.TRAP 0x1 ;  /* 0x000000040000795c */ /* 0x000fe20000300000 */
.L_x_5682:
[----:B------:R-:W3:Y:S01]  /*c260*/  LDL R7, [R1+0x20] ;  /* 0x0000200001077983 */ /* 0x000ee20000100800 */
[----:B------:R-:W-:Y:S02]  /*c270*/  IMAD.MOV.U32 R157, RZ, RZ, 0x40000040 ;  /* 0x40000040ff9d7424 */ /* 0x000fe400078e00ff */
[----:B---3--:R-:W-:Y:S01]  /*c280*/  IMAD R156, R2, 0x300, R7 ;  /* 0x00000300029c7824 */ /* 0x008fe200078e0207 */
[----:B--2---:R-:W-:Y:S06]  /*c290*/  @P2 BRA `(.L_x_5683) ;  /* 0x0000000000082947 */ /* 0x004fec0003800000 */
[----:B------:R-:W2:Y:S02]  /*c2a0*/  SYNCS.PHASECHK.TRANS64.TRYWAIT P2, [R205+URZ+0x32430], R6 ;  /* 0x03243006cd0075a7 */ /* 0x000ea4000804017f */
[----:B--2---:R-:W-:Y:S05]  /*c2b0*/  @!P2 BRA `(.L_x_5684) ;  /* 0x000001280014a947 */ /* 0x004fea0003800000 */
.L_x_5683:
[----:B------:R-:W3:Y:S04]  /*c2c0*/  LDL.64 R220, [R1+0x10] ;  /* 0x0000100001dc7983 */ /* 0x000ee80000100a00 */
[----:B------:R-:W4:Y:S01]  /*c2d0*/  LDL.64 R214, [R1] ;  /* 0x0000000001d67983 */ /* 0x000f220000100a00 */
[----:B------:R-:W-:Y:S05]  /*c2e0*/  WARPSYNC.ALL ;  /* 0x0000000000007948 */ /* 0x000fea0003800000 */
[C---:B------:R-:W-:Y:S01]  /*c2f0*/  R2UR UR6, R156.reuse ;  /* 0x000000009c0672ca */ /* 0x040fe200000e0000 */
[C---:B0-----:R-:W-:Y:S01]  /*c300*/  VIADD R154, R156.reuse, 0x2 ;  /* 0x000000029c9a7836 */ /* 0x041fe20000000000 */
        /* <DEDUP_REMOVED lines=16> */
[----:B------:R-:W-:-:S03]  /*c410*/  R2UR UR17, R237 ;  /* 0x00000000ed1172ca */ /* 0x000fc600000e0000 */
[----:B------:R-:W-:Y:S03]  /*c420*/  HGMMA.64x96x16.F32.BF16 R152, gdesc[UR4], RZ, !UPT, gsb0 ;  /* 0x01600000049879f0 */ /* 0x000fe6000c0018ff */
[----:B------:R-:W-:Y:S02]  /*c430*/  WARPGROUP.DEPBAR.LE gsb0, 0x0 ;  /* 0x00008000000079c5 */ /* 0x000fe40000010000 */
[----:B------:R-:W-:Y:S01]  /*c440*/  WARPGROUP.ARRIVE ;  /* 0x00000000000079c5 */ /* 0x000fe20000000000 */
[----:B---3--:R-:W-:Y:S02]  /*c450*/  R2UR UR8, R220 ;  /* 0x00000000dc0872ca */ /* 0x008fe400000e0000 */
[----:B------:R-:W-:Y:S02]  /*c460*/  R2UR UR9, R221 ;  /* 0x00000000dd0972ca */ /* 0x000fe400000e0000 */
[----:B----4-:R-:W-:-:S02]  /*c470*/  R2UR UR12, R214 ;  /* 0x00000000d60c72ca */ /* 0x010fc400000e0000 */
[----:B------:R-:W-:-:S09]  /*c480*/  R2UR UR13, R215 ;  /* 0x00000000d70d72ca */ /* 0x000fd200000e0000 */
        /* <DEDUP_REMOVED lines=10> */
.L_x_5685:
[----:B------:R0:W3:Y:S01]  /*c530*/  SYNCS.PHASECHK.TRANS64.TRYWAIT P2, [R205+URZ+0x32450], R6 ;  /* 0x03245006cd0075a7 */ /* 0x0000e2000804017f */
[----:B------:R-:W-:Y:S05]  /*c540*/  @!P0 BRA `(.L_x_5686) ;  /* 0x0000000000048947 */ /* 0x000fea0003800000 */
[----:B------:R-:W-:Y:S01]  /*c550*/  BPT.TRAP 0x1 ;  /* 0x000000040000795c */ /* 0x000fe20000300000 */
.L_x_5686:
[----:B------:R-:W-:Y:S04]  /*c560*/  BSSY B0, `(.L_x_5687) ;  /* 0x0000004000007945 */ /* 0x000fe80003800000 */
[----:B---3--:R-:W-:Y:S05]  /*c570*/  @P2 BRA `(.L_x_5688) ;  /* 0x0000000000082947 */ /* 0x008fea0003800000 */
[----:B------:R-:W3:Y:S02]  /*c580*/  SYNCS.PHASECHK.TRANS64.TRYWAIT P2, [R205+URZ+0x32450], R6 ;  /* 0x03245006cd0075a7 */ /* 0x000ee4000804017f */
[----:B---3--:R-:W-:Y:S05]  /*c590*/  @!P2 BRA `(.L_x_5689) ;  /* 0x000001240070a947 */ /* 0x008fea0003800000 */
.L_x_5688:
[----:B------:R-:W-:Y:S05]  /*c5a0*/  BSYNC B0 ;  /* 0x0000000000007941 */ /* 0x000fea0003800000 */
.L_x_5687:
[----:B------:R-:W-:Y:S05]  /*c5b0*/  WARPSYNC.ALL ;  /* 0x0000000000007948 */ /* 0x000fea0003800000 */
[----:B------:R4:W-:Y:S01]  /*c5c0*/  STL [R1+0xa0], R16 ;  /* 0x0000a01001007387 */ /* 0x0009e20000100800 */
[----:B------:R-:W0:Y:S03]  /*c5d0*/  LDC R214, c[0x0][0x448] ;  /* 0x00011200ffd67b82 */ /* 0x000e260000000800 */
[----:B------:R-:W2:Y:S04]  /*c5e0*/  LDL R7, [R1+0x40] ;  /* 0x0000400001077983 */ /* 0x000ea80000100800 */
[----:B------:R-:W2:Y:S04]  /*c5f0*/  LDL R220, [R1+0x24] ;  /* 0x0000240001dc7983 */ /* 0x000ea80000100800 */
[----:B----4-:R-:W4:Y:S01]  /*c600*/  LDL R16, [R1+0x28] ;  /* 0x0000280001107983 */ /* 0x010f220000100800 */
[----:B------:R-:W-:Y:S01]  /*c610*/  IMAD.MOV.U32 R215, RZ, RZ, 0x40000040 ;  /* 0x40000040ffd77424 */ /* 0x000fe200078e00ff */
[----:B------:R-:W-:-:S02]  /*c620*/  R2UR UR4, R4 ;  /* 0x00000000040472ca */ /* 0x000fc400000e0000 */
[----:B------:R-:W-:Y:S01]  /*c630*/  R2UR UR5, R5 ;  /* 0x00000000050572ca */ /* 0x000fe200000e0000 */
[----:B------:R-:W-:Y:S01]  /*c640*/  WARPGROUP.ARRIVE ;  /* 0x00000000000079c5 */ /* 0x000fe20000000000 */
[----:B0-----:R-:W-:Y:S01]  /*c650*/  ISETP.NE.AND P2, PT, R214, 0x1, PT ;  /* 0x00000001d600780c */ /* 0x001fe20003f45270 */
[----:B------:R-:W-:Y:S01]  /*c660*/  IMAD.MOV.U32 R221, RZ, RZ, 0x40000040 ;  /* 0x40000040ffdd7424 */ /* 0x000fe200078e00ff */
[----:B------:R-:W4:Y:S11]  /*c670*/  LDL.LU R217, [R1+0x8] ;  /* 0x0000080001d97983 */ /* 0x000f360000300800 */
[----:B------:R-:W0:Y:S08]  /*c680*/  @P2 LDC R214, c[0x0][0x44c] ;  /* 0x00011300ffd62b82 */ /* 0x000e300000000800 */
[----:B-123--:R-:W1:Y:S01]  /*c690*/  @P2 LDC R6, c[0x0][0x450] ;  /* 0x00011400ff062b82 */ /* 0x00ee620000000800 */
[----:B------:R-:W-:Y:S01]  /*c6a0*/  R2UR UR7, R215 ;  /* 0x00000000d70772ca */ /* 0x000fe200000e0000 */
[----:B----4-:R-:W-:-:S02]  /*c6b0*/  IMAD.IADD R7, R7, 0x1, R16 ;  /* 0x0000000107077824 */ /* 0x010fc400078e0210 */
[----:B------:R-:W-:Y:S01]  /*c6c0*/  IMAD.MOV.U32 R215, RZ, RZ, 0x40000040 ;  /* 0x40000040ffd77424 */ /* 0x000fe200078e00ff */
[----:B------:R2:W5:Y:S01]  /*c6d0*/  LDL.LU R16, [R1+0xa0] ;  /* 0x0000a00001107983 */ /* 0x0005620000300800 */
[----:B0-----:R-:W-:-:S05]  /*c6e0*/  @P2 IMAD.HI.U32 R214, R7, R214, RZ ;  /* 0x000000d607d62227 */ /* 0x001fca00078e00ff */
[----:B-1----:R-:W-:Y:S01]  /*c6f0*/  @P2 SHF.R.U32.HI R7, RZ, R6, R214 ;  /* 0x00000006ff072219 */ /* 0x002fe200000116d6 */
[----:B------:R-:W-:-:S05]  /*c700*/  IMAD R214, R2, 0xc00, R220 ;  /* 0x00000c0002d67824 */ /* 0x000fca00078e02dc */
[----:B------:R-:W-:-:S13]  /*c710*/  R2UR UR6, R214 ;  /* 0x00000000d60672ca */ /* 0x000fda00000e0000 */
[----:B------:R-:W-:Y:S01]  /*c720*/  HGMMA.64x96x16.F32.BF16 R152, gdesc[UR4], R152, gsb0 ;  /* 0x01600000049879f0 */ /* 0x000fe20008001898 */
[----:B------:R-:W-:Y:S01]  /*c730*/  VIADD R220, R214, 0x2 ;  /* 0x00000002d6dc7836 */ /* 0x000fe20000000000 */
        /* <DEDUP_REMOVED lines=114> */
[----:B------:R-:W-:Y:S01]  /*ce60*/  LOP3.LUT R217, R217, 0xfffffeff, RZ, 0xc0, !PT ;  /* 0xfffffeffd9d97812 */ /* 0x000fe200078ec0ff */
[----:B------:R-:W-:-:S02]  /*ce70*/  WARPGROUP.DEPBAR.LE gsb0, 0x0 ;  /* 0x00008000000079c5 */ /* 0x000fc40000010000 */
[----:B------:R-:W-:-:S06]  /*ce80*/  WARPGROUP.ARRIVE ;  /* 0x00000000000079c5 */ /* 0x000fcc0000000000 */
[----:B------:R-:W-:Y:S01]  /*ce90*/  HGMMA.64x96x16.F32.BF16 R152, gdesc[UR4], R152, gsb0 ;  /* 0x01600000049879f0 */ /* 0x000fe20008001898 */
[----:B------:R-:W-:Y:S02]  /*cea0*/  R2UR UR6, R220 ;  /* 0x00000000dc0672ca */ /* 0x000fe400000e0000 */
[----:B------:R-:W-:Y:S02]  /*ceb0*/  R2UR UR7, R221 ;  /* 0x00000000dd0772ca */ /* 0x000fe400000e0000 */
[----:B------:R-:W-:Y:S02]  /*cec0*/  R2UR UR4, R10 ;  /* 0x000000000a0472ca */ /* 0x000fe400000e0000 */
[----:B------:R-:W-:Y:S02]  /*ced0*/  R2UR UR5, R11 ;  /* 0x000000000b0572ca */ /* 0x000fe400000e0000 */
[----:B------:R-:W-:-:S04]  /*cee0*/  @P1 LOP3.LUT R217, R217, 0x100, RZ, 0xfc, !PT ;  /* 0x00000100d9d91812 */ /* 0x000fc800078efcff */
[----:B------:R-:W-:-:S04]  /*cef0*/  LOP3.LUT R217, R217, 0xffffff7f, RZ, 0xc0, !PT ;  /* 0xffffff7fd9d97812 */ /* 0x000fc800078ec0ff */
[----:B------:R-:W-:-:S05]  /*cf00*/  @P0 LOP3.LUT R217, R217, 0x80, RZ, 0xfc, !PT ;  /* 0x00000080d9d90812 */ /* 0x000fca00078efcff */
[----:B------:R-:W-:Y:S04]  /*cf10*/  STL [R1+0x8], R217 ;  /* 0x000008d901007387 */ /* 0x000fe80000100800 */
[----:B------:R-:W3:Y:S04]  /*cf20*/  LDL R220, [R1+0x2c] ;  /* 0x00002c0001dc7983 */ /* 0x000ee80000100800 */
[----:B------:R-:W3:Y:S01]  /*cf30*/  LDL R221, [R1+0x1c] ;  /* 0x00001c0001dd7983 */ /* 0x000ee20000100800 */
[----:B------:R-:W-:Y:S02]  /*cf40*/  WARPGROUP.DEPBAR.LE gsb0, 0x0 ;  /* 0x00008000000079c5 */ /* 0x000fe40000010000 */
[----:B------:R-:W-:-:S06]  /*cf50*/  WARPGROUP.ARRIVE ;  /* 0x00000000000079c5 */ /* 0x000fcc0000000000 */
[----:B------:R-:W-:Y:S01]  /*cf60*/  HGMMA.64x96x16.F32.BF16 R152, gdesc[UR4], R152, gsb0 ;  /* 0x01600000049879f0 */ /* 0x000fe20008001898 */
[----:B------:R-:W-:Y:S02]  /*cf70*/  R2UR UR7, R215 ;  /* 0x00000000d70772ca */ /* 0x000fe400000e0000 */
[----:B------:R-:W4:Y:S01]  /*cf80*/  LDL R215, [R1+0x44] ;  /* 0x0000440001d77983 */ /* 0x000f220000100800 */
[----:B------:R-:W-:Y:S01]  /*cf90*/  VIADD R214, R214, 0x906 ;  /* 0x00000906d6d67836 */ /* 0x000fe20000000000 */
[----:B------:R-:W-:Y:S02]  /*cfa0*/  R2UR UR4, R8 ;  /* 0x00000000080472ca */ /* 0x000fe400000e0000 */
[----:B------:R-:W-:Y:S02]  /*cfb0*/  R2UR UR5, R9 ;  /* 0x00000000090572ca */ /* 0x000fe400000e0000 */
[----:B------:R-:W-:Y:S01]  /*cfc0*/  R2UR UR6, R214 ;  /* 0x00000000d60672ca */ /* 0x000fe200000e0000 */
[----:B------:R-:W0:Y:S01]  /*cfd0*/  SHFL.IDX PT, R6, R7, RZ, 0x1c1f ;  /* 0x001c1fff07067589 */ /* 0x000e2200000e0000 */
[----:B------:R-:W-:-:S04]  /*cfe0*/  IMAD.MOV.U32 R214, RZ, RZ, -0x60 ;  /* 0xffffffa0ffd67424 */ /* 0x000fc800078e00ff */
[----:B------:R-:W-:Y:S01]  /*cff0*/  IMAD R214, R204, R214, 0x1 ;  /* 0x00000001ccd67424 */ /* 0x000fe200078e02d6 */
[----:B------:R-:W-:Y:S02]  /*d000*/  WARPGROUP.DEPBAR.LE gsb0, 0x0 ;  /* 0x00008000000079c5 */ /* 0x000fe40000010000 */
[----:B------:R-:W-:-:S06]  /*d010*/  WARPGROUP.ARRIVE ;  /* 0x00000000000079c5 */ /* 0x000fcc0000000000 */
[----:B------:R-:W-:Y:S03]  /*d020*/  HGMMA.64x96x16.F32.BF16 R152, gdesc[UR4], R152, gsb0 ;  /* 0x01600000049879f0 */ /* 0x000fe60008001898 */
[----:B------:R-:W-:Y:S02]  /*d030*/  WARPGROUP.DEPBAR.LE gsb0, 0x0 ;  /* 0x00008000000079c5 */ /* 0x000fe40000010000 */
[----:B----4-:R-:W-:-:S05]  /*d040*/  IMAD R214, R215, -0x2, R214 ;  /* 0xfffffffed7d67824 */ /* 0x010fca00078e02d6 */
[----:B---3--:R-:W-:Y:S01]  /*d050*/  IADD3 R214, -R221, R214, R220 ;  /* 0x000000d6ddd67210 */ /* 0x008fe20007ffe1dc */
[----:B------:R-:W1:Y:S04]  /*d060*/  SHFL.IDX PT, R7, R7, 0x1, 0x1c1f ;  /* 0x003c1f0007077f89 */ /* 0x000e6800000e0000 */
[----:B0-----:R-:W-:Y:S01]  /*d070*/  IMAD.IADD R6, R214, 0x1, R6 ;  /* 0x00000001d6067824 */ /* 0x001fe200078e0206 */
[----:B------:R-:W3:Y:S04]  /*d080*/  LDL R220, [R1+0x18] ;  /* 0x0000180001dc7983 */ /* 0x000ee80000100800 */
[----:B------:R-:W-:-:S02]  /*d090*/  ISETP.GT.AND P3, PT, R6, RZ, PT ;  /* 0x000000ff0600720c */ /* 0x000fc40003f64270 */
[C---:B------:R-:W-:Y:S02]  /*d0a0*/  ISETP.GT.AND P2, PT, R6.reuse, 0x1, PT ;  /* 0x000000010600780c */ /* 0x040fe40003f44270 */
        /* <DEDUP_REMOVED lines=63> */
[----:B------:R-:W-:Y:S02]  /*d4a0*/  FSEL R215, R193, -INF , P3 ;  /* 0xff800000c1d77808 */ /* 0x000fe40001800000 */
[----:B------:R-:W-:Y:S02]  /*d4b0*/  FMNMX.FTZ R6, R192, R6, !PT ;  /* 0x00000006c0067209 */ /* 0x000fe40007810000 */
[----:B------:R-:W-:Y:S02]  /*d4c0*/  FSEL R196, R196, -INF , P2 ;  /* 0xff800000c4c47808 */ /* 0x000fe40001000000 */
[----:B------:R-:W-:Y:S02]  /*d4d0*/  FMNMX.FTZ R6, R215, R6, !PT ;  /* 0x00000006d7067209 */ /* 0x000fe40007810000 */
[----:B------:R-:W-:-:S02]  /*d4e0*/  FSEL R197, R197, -INF , P4 ;  /* 0xff800000c5c57808 */ /* 0x000fc40002000000 */
[----:B------:R-:W-:-:S04]  /*d4f0*/  FMNMX.FTZ R6, R196, R6, !PT ;  /* 0x00000006c4067209 */ /* 0x000fc80007810000 */
[----:B------:R-:W-:Y:S01]  /*d500*/  FMNMX.FTZ R6, R197, R6, !PT ;  /* 0x00000006c5067209 */ /* 0x000fe20007810000 */
[----:B-1----:R-:W-:-:S04]  /*d510*/  IMAD.IADD R214, R214, 0x1, R7 ;  /* 0x00000001d6d67824 */ /* 0x002fc800078e0207 */
[----:B------:R-:W0:Y:S02]  /*d520*/  SHFL.BFLY PT, R7, R6, 0x2, 0x1f ;  /* 0x0c401f0006077f89 */ /* 0x000e2400000e0000 */
[----:B0-----:R-:W-:-:S05]  /*d530*/  FMNMX.FTZ R6, R6, R7, !PT ;  /* 0x0000000706067209 */ /* 0x001fca0007810000 */
[----:B------:R-:W0:Y:S01]  /*d540*/  SHFL.BFLY PT, R7, R6, 0x1, 0x1f ;  /* 0x0c201f0006077f89 */ /* 0x000e2200000e0000 */
[----:B------:R-:W-:Y:S02]  /*d550*/  ISETP.GT.AND P3, PT, R214, RZ, PT ;  /* 0x000000ffd600720c */ /* 0x000fe40003f64270 */
[----:B0-----:R-:W-:-:S04]  /*d560*/  FMNMX.FTZ R6, R6, R7, !PT ;  /* 0x0000000706067209 */ /* 0x001fc80007810000 */
[----:B------:R-:W-:-:S04]  /*d570*/  FSETP.NEU.FTZ.AND P6, PT, R6, -INF , PT ;  /* 0xff8000000600780b */ /* 0x000fc80003fdd000 */
[----:B------:R-:W-:-:S05]  /*d580*/  FSEL R7, R6, RZ, P6 ;  /* 0x000000ff06077208 */ /* 0x000fca0003000000 */
[----:B------:R-:W-:Y:S02]  /*d590*/  FADD.FTZ R207, -R7, R207 ;  /* 0x000000cf07cf7221 */ /* 0x000fe40000010100 */
[----:B------:R-:W0:Y:S01]  /*d5a0*/  LDC R7, c[0x0][0xa80] ;  /* 0x0002a000ff077b82 */ /* 0x000e220000000800 */
[----:B------:R-:W-:Y:S02]  /*d5b0*/  ISETP.GT.AND P2, PT, R214, 0x1, PT ;  /* 0x00000001d600780c */ /* 0x000fe40003f44270 */
[----:B------:R-:W-:Y:S02]  /*d5c0*/  FSEL R193, R154, -INF , P3 ;  /* 0xff8000009ac17808 */ /* 0x000fe40001800000 */
[----:B------:R-:W-:Y:S02]  /*d5d0*/  FSEL R155, R155, -INF , P2 ;  /* 0xff8000009b9b7808 */ /* 0x000fe40001000000 */
[C---:B------:R-:W-:Y:S02]  /*d5e0*/  ISETP.GT.AND P4, PT, R214.reuse, 0x8, PT ;  /* 0x00000008d600780c */ /* 0x040fe40003f84270 */
[----:B------:R-:W-:-:S02]  /*d5f0*/  ISETP.GT.AND P3, PT, R214, 0x9, PT ;  /* 0x00000009d600780c */ /* 0x000fc40003f64270 */
[----:B------:R-:W-:Y:S02]  /*d600*/  ISETP.GT.AND P2, PT, R214, 0x10, PT ;  /* 0x00000010d600780c */ /* 0x000fe40003f44270 */
[----:B------:R-:W-:Y:S02]  /*d610*/  FSEL R158, R158, -INF , P4 ;  /* 0xff8000009e9e7808 */ /* 0x000fe40002000000 */
[----:B------:R-:W-:Y:S02]  /*d620*/  FSEL R159, R159, -INF , P3 ;  /* 0xff8000009f9f7808 */ /* 0x000fe40001800000 */
[----:B------:R-:W-:Y:S02]  /*d630*/  FSEL R162, R162, -INF , P2 ;  /* 0xff800000a2a27808 */ /* 0x000fe40001000000 */
[C---:B------:R-:W-:Y:S02]  /*d640*/  ISETP.GT.AND P4, PT, R214.reuse, 0x11, PT ;  /* 0x00000011d600780c */ /* 0x040fe40003f84270 */
[----:B------:R-:W-:-:S02]  /*d650*/  ISETP.GT.AND P3, PT, R214, 0x18, PT ;  /* 0x00000018d600780c */ /* 0x000fc40003f64270 */
[----:B------:R-:W-:Y:S01]  /*d660*/  ISETP.GT.AND P2, PT, R214, 0x19, PT ;  /* 0x00000019d600780c */ /* 0x000fe20003f44270 */
[----:B0-----:R-:W-:Y:S01]  /*d670*/  FMUL.FTZ R154, R6, R7 ;  /* 0x00000007069a7220 */ /* 0x001fe20000410000 */
[----:B------:R-:W-:Y:S02]  /*d680*/  FSEL R163, R163, -INF , P4 ;  /* 0xff800000a3a37808 */ /* 0x000fe40002000000 */
        /* <DEDUP_REMOVED lines=10> */
[C---:B------:R-:W-:Y:S02]  /*d730*/  ISETP.GT.AND P4, PT, R214.reuse, 0x29, PT ;  /* 0x00000029d600780c */ /* 0x040fe40003f84270 */
[C---:B------:R-:W-:Y:S02]  /*d740*/  ISETP.GT.AND P3, PT, R214.reuse, 0x30, PT ;  /* 0x00000030d600780c */ /* 0x040fe40003f64270 */
[----:B------:R-:W-:Y:S02]  /*d750*/  ISETP.GT.AND P2, PT, R214, 0x31, PT ;  /* 0x00000031d600780c */ /* 0x000fe40003f44270 */
[----:B------:R-:W-:Y:S02]  /*d760*/  FSEL R154, R154, RZ, P6 ;  /* 0x000000ff9a9a7208 */ /* 0x000fe40003000000 */
[----:B------:R-:W-:Y:S02]  /*d770*/  FSEL R187, R187, -INF , P1 ;  /* 0xff800000bbbb7808 */ /* 0x000fe40000800000 */
[----:B------:R-:W-:-:S02]  /*d780*/  FSEL R190, R190, -INF , P0 ;  /* 0xff800000bebe7808 */ /* 0x000fc40000000000 */
[----:B------:R-:W-:Y:S02]  /*d790*/  FSEL R175, R175, -INF , P4 ;  /* 0xff800000afaf7808 */ /* 0x000fe40002000000 */
[----:B------:R-:W-:Y:S02]  /*d7a0*/  FSEL R178, R178, -INF , P3 ;  /* 0xff800000b2b27808 */ /* 0x000fe40001800000 */
[----:B------:R-:W-:Y:S02]  /*d7b0*/  FSEL R179, R179, -INF , P2 ;  /* 0xff800000b3b37808 */ /* 0x000fe40001000000 */
[C---:B------:R-:W-:Y:S02]  /*d7c0*/  LOP3.LUT P1, RZ, R217.reuse, 0x100, RZ, 0xc0, !PT ;  /* 0x00000100d9ff7812 */ /* 0x040fe4000782c0ff */
[----:B------:R-:W-:Y:S01]  /*d7d0*/  LOP3.LUT P0, RZ, R217, 0x80, RZ, 0xc0, !PT ;  /* 0x00000080d9ff7812 */ /* 0x000fe2000780c0ff */
[-CC-:B------:R-:W-:Y:S01]  /*d7e0*/  FFMA.FTZ R217, R157, R7.reuse, -R154.reuse ;  /* 0x000000079dd97223 */ /* 0x180fe2000001089a */
[C---:B------:R-:W-:Y:S01]  /*d7f0*/  ISETP.GT.AND P4, PT, R214.reuse, 0x38, PT ;  /* 0x00000038d600780c */ /* 0x040fe20003f84270 */
[----:B------:R-:W-:Y:S01]  /*d800*/  FFMA.FTZ R157, R173, R7, -R154 ;  /* 0x00000007ad9d7223 */ /* 0x000fe2000001089a */
[----:B------:R-:W-:-:S02]  /*d810*/  ISETP.GT.AND P3, PT, R214, 0x39, PT ;  /* 0x00000039d600780c */ /* 0x000fc40003f64270 */
[----:B------:R-:W-:Y:S01]  /*d820*/  ISETP.GT.AND P2, PT, R214, 0x40, PT ;  /* 0x00000040d600780c */ /* 0x000fe20003f44270 */
[-C--:B------:R-:W-:Y:S01]  /*d830*/  FFMA.FTZ R152, R152, R7.reuse, -R154 ;  /* 0x0000000798987223 */ /* 0x080fe2000001089a */
[----:B------:R-:W-:Y:S01]  /*d840*/  FMUL.FTZ R173, R207, R7 ;  /* 0x00000007cfad7220 */ /* 0x000fe20000410000 */
[----:B------:R-:W-:Y:S02]  /*d850*/  FSEL R182, R182, -INF , P4 ;  /* 0xff800000b6b67808 */ /* 0x000fe40002000000 */
[----:B------:R-:W-:Y:S02]  /*d860*/  FSEL R183, R183, -INF , P3 ;  /* 0xff800000b7b77808 */ /* 0x000fe40001800000 */
[----:B------:R-:W-:Y:S02]  /*d870*/  FSEL R186, R186, -INF , P2 ;  /* 0xff800000baba7808 */ /* 0x000fe40001000000 */
[C---:B------:R-:W-:Y:S02]  /*d880*/  ISETP.GT.AND P2, PT, R214.reuse, 0x50, PT ;  /* 0x00000050d600780c */ /* 0x040fe40003f44270 */
[----:B------:R-:W-:-:S02]  /*d890*/  ISETP.GT.AND P3, PT, R214, 0x51, PT ;  /* 0x00000051d600780c */ /* 0x000fc40003f64270 */
[C---:B------:R-:W-:Y:S02]  /*d8a0*/  ISETP.GT.AND P4, PT, R214.reuse, 0x58, PT ;  /* 0x00000058d600780c */ /* 0x040fe40003f84270 */
[C---:B------:R-:W-:Y:S02]  /*d8b0*/  ISETP.GT.AND P5, PT, R214.reuse, 0x59, PT ;  /* 0x00000059d600780c */ /* 0x040fe40003fa4270 */
[----:B------:R-:W-:Y:S01]  /*d8c0*/  ISETP.GT.AND P6, PT, R214, 0x49, PT ;  /* 0x00000049d600780c */ /* 0x000fe20003fc4270 */
[-CC-:B------:R-:W-:Y:S01]  /*d8d0*/  FFMA.FTZ R214, R153, R7.reuse, -R154.reuse ;  /* 0x0000000799d67223 */ /* 0x180fe2000001089a */
[----:B------:R-:W-:Y:S01]  /*d8e0*/  MUFU.EX2 R152, R152 ;  /* 0x0000009800987308 */ /* 0x000fe20000000800 */
[----:B------:R-:W-:-:S07]  /*d8f0*/  FFMA.FTZ R153, R156, R7, -R154 ;  /* 0x000000079c997223 */ /* 0x000fce000001089a */
[----:B------:R-:W0:Y:S01]  /*d900*/  MUFU.EX2 R173, R173 ;  /* 0x000000ad00ad7308 */ /* 0x000e220000000800 */
[----:B------:R-:W-:-:S07]  /*d910*/  FFMA.FTZ R160, R160, R7, -R154 ;  /* 0x00000007a0a07223 */ /* 0x000fce000001089a */
[----:B------:R-:W1:Y:S01]  /*d920*/  MUFU.EX2 R214, R214 ;  /* 0x000000d600d67308 */ /* 0x000e620000000800 */
[-CC-:B------:R-:W-:Y:S01]  /*d930*/  FFMA.FTZ R161, R161, R7.reuse, -R154.reuse ;  /* 0x00000007a1a17223 */ /* 0x180fe2000001089a */
[-CC-:B------:R-:W-:Y:S01]  /*d940*/  FFMA.FTZ R164, R164, R7.reuse, -R154.reuse ;  /* 0x00000007a4a47223 */ /* 0x180fe2000001089a */
[-CC-:B------:R-:W-:Y:S01]  /*d950*/  FFMA.FTZ R165, R165, R7.reuse, -R154.reuse ;  /* 0x00000007a5a57223 */ /* 0x180fe2000001089a */
[-CC-:B------:R-:W-:Y:S01]  /*d960*/  FFMA.FTZ R168, R168, R7.reuse, -R154.reuse ;  /* 0x00000007a8a87223 */ /* 0x180fe2000001089a */
[----:B------:R-:W-:-:S03]  /*d970*/  FFMA.FTZ R169, R169, R7, -R154 ;  /* 0x00000007a9a97223 */ /* 0x000fc6000001089a */
        /* <DEDUP_REMOVED lines=13> */
[----:B------:R-:W-:-:S02]  /*da50*/  FFMA.FTZ R197, R197, R7, -R154 ;  /* 0x00000007c5c57223 */ /* 0x000fc4000001089a */
[----:B------:R-:W2:Y:S01]  /*da60*/  MUFU.EX2 R154, R217 ;  /* 0x000000d9009a7308 */ /* 0x000ea20000000800 */
[----:B0-----:R-:W-:-:S04]  /*da70*/  FFMA.FTZ R3, R173, R3, R152 ;  /* 0x00000003ad037223 */ /* 0x001fc80000010098 */
[----:B-1----:R-:W-:-:S04]  /*da80*/  FADD.FTZ R3, R214, R3 ;  /* 0x00000003d6037221 */ /* 0x002fc80000010000 */
[----:B----4-:R-:W-:-:S04]  /*da90*/  FADD.FTZ R3, R153, R3 ;  /* 0x0000000399037221 */ /* 0x010fc80000010000 */
[C---:B--2---:R-:W-:Y:S01]  /*daa0*/  FADD.FTZ R3, R154.reuse, R3 ;  /* 0x000000039a037221 */ /* 0x044fe20000010000 */
[----:B------:R-:W-:Y:S02]  /*dab0*/  F2FP.BF16.F32.PACK_AB R154, R154, R153 ;  /* 0x000000999a9a723e */ /* 0x000fe400000010ff */
        /* <DEDUP_REMOVED lines=27> */
[----:B------:R-:W-:-:S04]  /*dc70*/  FMNMX.FTZ R153, R198, R153, !PT ;  /* 0x00000099c6997209 */ /* 0x000fc80007810000 */
[----:B------:R-:W-:-:S05]  /*dc80*/  FMNMX.FTZ R153, R199, R153, !PT ;  /* 0x00000099c7997209 */ /* 0x000fca0007810000 */
[----:B------:R-:W0:Y:S02]  /*dc90*/  SHFL.BFLY PT, R172, R153, 0x2, 0x1f ;  /* 0x0c401f0099ac7f89 */ /* 0x000e2400000e0000 */
[----:B0-----:R-:W-:-:S05]  /*dca0*/  FMNMX.FTZ R172, R153, R172, !PT ;  /* 0x000000ac99ac7209 */ /* 0x001fca0007810000 */
[----:B------:R-:W0:Y:S01]  /*dcb0*/  SHFL.BFLY PT, R153, R172, 0x1, 0x1f ;  /* 0x0c201f00ac997f89 */ /* 0x000e2200000e0000 */
[----:B------:R-:W1:Y:S01]  /*dcc0*/  S2R R221, SR_TID.X ;  /* 0x0000000000dd7919 */ /* 0x000e620000002100 */
[----:B0-----:R-:W-:-:S04]  /*dcd0*/  FMNMX.FTZ R172, R172, R153, !PT ;  /* 0x00000099acac7209 */ /* 0x001fc80007810000 */
[----:B------:R-:W-:-:S04]  /*dce0*/  FSETP.NEU.FTZ.AND P2, PT, R172, -INF , PT ;  /* 0xff800000ac00780b */ /* 0x000fc80003f5d000 */
[----:B------:R-:W-:-:S05]  /*dcf0*/  FSEL R153, R172, RZ, P2 ;  /* 0x000000ffac997208 */ /* 0x000fca0001000000 */
[----:B------:R-:W-:Y:S01]  /*dd00*/  FADD.FTZ R153, -R153, R206 ;  /* 0x000000ce99997221 */ /* 0x000fe20000010100 */
[----:B------:R-:W-:-:S05]  /*dd10*/  FMUL.FTZ R206, R172, R7 ;  /* 0x00000007acce7220 */ /* 0x000fca0000410000 */
[----:B------:R-:W-:Y:S01]  /*dd20*/  FSEL R206, R206, RZ, P2 ;  /* 0x000000ffcece7208 */ /* 0x000fe20001000000 */
[----:B------:R-:W-:Y:S01]  /*dd30*/  FMUL.FTZ R153, R153, R7 ;  /* 0x0000000799997220 */ /* 0x000fe20000410000 */
[----:B------:R-:W-:-:S03]  /*dd40*/  F2FP.BF16.F32.PACK_AB R152, R214, R152 ;  /* 0x00000098d698723e */ /* 0x000fc600000010ff */
        /* <DEDUP_REMOVED lines=24> */
[----:B------:R-:W-:Y:S08]  /*ded0*/  MUFU.EX2 R207, R207 ;  /* 0x000000cf00cf7308 */ /* 0x000ff00000000800 */
[----:B------:R-:W0:Y:S08]  /*dee0*/  MUFU.EX2 R206, R153 ;  /* 0x0000009900ce7308 */ /* 0x000e300000000800 */
[----:B------:R1:W2:Y:S01]  /*def0*/  MUFU.EX2 R153, R214 ;  /* 0x000000d600997308 */ /* 0x0002a20000000800 */
[----:B------:R-:W-:-:S02]  /*df00*/  IMAD.MOV.U32 R159, RZ, RZ, 0x40000040 ;  /* 0x40000040ff9f7424 */ /* 0x000fc400078e00ff */
[----:B0-----:R-:W-:Y:S01]  /*df10*/  FFMA.FTZ R0, R206, R0, R207 ;  /* 0x00000000ce007223 */ /* 0x001fe200000100cf */
[----:B-1----:R-:W-:Y:S01]  /*df20*/  SHF.R.U32.HI R214, RZ, 0x7, R221 ;  /* 0x00000007ffd67819 */ /* 0x002fe200000116dd */
[-C--:B------:R-:W-:Y:S01]  /*df30*/  FMUL.FTZ R24, R24, R173.reuse ;  /* 0x000000ad18187220 */ /* 0x080fe20000410000 */
[-C--:B------:R-:W-:Y:S01]  /*df40*/  FMUL.FTZ R25, R25, R173.reuse ;  /* 0x000000ad19197220 */ /* 0x080fe20000410000 */
[----:B------:R-:W-:Y:S01]  /*df50*/  FMUL.FTZ R28, R28, R173 ;  /* 0x000000ad1c1c7220 */ /* 0x000fe20000410000 */
[C---:B--2---:R-:W-:Y:S01]  /*df60*/  FADD.FTZ R0, R153.reuse, R0 ;  /* 0x0000000099007221 */ /* 0x044fe20000010000 */
[----:B------:R-:W-:Y:S01]  /*df70*/  F2FP.BF16.F32.PACK_AB R153, R153, R207 ;  /* 0x000000cf9999723e */ /* 0x000fe200000010ff */
[----:B------:R-:W-:Y:S02]  /*df80*/  @!P1 VIADD R207, R205, 0x32440 ;  /* 0x00032440cdcf9836 */ /* 0x000fe40000000000 */
        /* <DEDUP_REMOVED lines=61> */
[----:B------:R-:W-:-:S02]  /*e360*/  R2UR UR7, R159 ;  /* 0x000000009f0772ca */ /* 0x000fc400000e0000 */
[----:B------:R-:W-:Y:S01]  /*e370*/  IADD3 R173, -R214, 0xb, RZ ;  /* 0x0000000bd6ad7810 */ /* 0x000fe20007ffe1ff */
[----:B------:R0:W-:Y:S01]  /*e380*/  MUFU.EX2 R159, R155 ;  /* 0x0000009b009f7308 */ /* 0x0001e20000000800 */
[----:B------:R-:W-:-:S03]  /*e390*/  @!P1 PRMT R207, RZ, 0x654, R207 ;  /* 0x00000654ffcf9816 */ /* 0x000fc600000000cf */
[----:B------:R1:W-:Y:S06]  /*e3a0*/  BAR.ARV R173, 0x100 ;  /* 0x000400ad0000751d */ /* 0x0003ec0000002000 */
[----:B0-----:R-:W-:Y:S01]  /*e3b0*/  VIADD R155, R214, 0x8 ;  /* 0x00000008d69b7836 */ /* 0x001fe20000000000 */
[----:B------:R0:W-:Y:S01]  /*e3c0*/  @!P1 SYNCS.ARRIVE.TRANS64.RED.A1T0 RZ, [R207+URZ], RZ ;  /* 0x000000ffcfff99a7 */ /* 0x0001e2000810043f */
[----:B------:R-:W2:Y:S03]  /*e3d0*/  MUFU.EX2 R193, R193 ;  /* 0x000000c100c17308 */ /* 0x000ea60000000800 */
[----:B------:R2:W-:Y:S01]  /*e3e0*/  BAR.SYNC.DEFER_BLOCKING R155, 0x100 ;  /* 0x0004009b0000751d */ /* 0x0005e20000010000 */
[----:B---3--:R-:W-:-:S02]  /*e3f0*/  IMAD R158, R2, 0xc00, R220 ;  /* 0x00000c00029e7824 */ /* 0x008fc400078e02dc */
[-C--:B------:R-:W-:Y:S01]  /*e400*/  FMUL.FTZ R26, R26, R206.reuse ;  /* 0x000000ce1a1a7220 */ /* 0x080fe20000410000 */
[-C--:B------:R-:W-:Y:S01]  /*e410*/  FMUL.FTZ R27, R27, R206.reuse ;  /* 0x000000ce1b1b7220 */ /* 0x080fe20000410000 */
[-C--:B------:R-:W-:Y:S01]  /*e420*/  FMUL.FTZ R30, R30, R206.reuse ;  /* 0x000000ce1e1e7220 */ /* 0x080fe20000410000 */
[-C--:B------:R-:W-:Y:S01]  /*e430*/  FMUL.FTZ R31, R31, R206.reuse ;  /* 0x000000ce1f1f7220 */ /* 0x080fe20000410000 */
[----:B------:R-:W-:Y:S01]  /*e440*/  R2UR UR6, R158 ;  /* 0x000000009e0672ca */ /* 0x000fe200000e0000 */
        /* <DEDUP_REMOVED lines=61> */
[----:B------:R-:W2:Y:S01]  /*e820*/  MUFU.EX2 R160, R160 ;  /* 0x000000a000a07308 */ /* 0x000ea20000000800 */
[----:B------:R-:W3:Y:S03]  /*e830*/  LDL R206, [R1+0x30] ;  /* 0x0000300001ce7983 */ /* 0x000ee60000100800 */
[----:B------:R-:W-:-:S06]  /*e840*/  WARPGROUP.ARRIVE ;  /* 0x00000000000079c5 */ /* 0x000fcc0000000000 */
[----:B------:R-:W-:Y:S01]  /*e850*/  HGMMA.64x256x16.F32.BF16 R24, R152, gdesc[UR4].tnspB, R24, gsb0 ;  /* 0x43e0000498187df0 */ /* 0x000fe20008001818 */
[----:B------:R-:W4:Y:S08]  /*e860*/  MUFU.EX2 R161, R161 ;  /* 0x000000a100a17308 */ /* 0x000f300000000800 */
[----:B------:R-:W-:Y:S08]  /*e870*/  MUFU.EX2 R165, R165 ;  /* 0x000000a500a57308 */ /* 0x000ff00000000800 */
[----:B------:R-:W-:Y:S08]  /*e880*/  MUFU.EX2 R162, R162 ;  /* 0x000000a200a27308 */ /* 0x000ff00000000800 */
[----:B------:R-:W1:Y:S08]  /*e890*/  MUFU.EX2 R163, R163 ;  /* 0x000000a300a37308 */ /* 0x000e700000000800 */
[----:B------:R-:W-:Y:S08]  /*e8a0*/  MUFU.EX2 R166, R166 ;  /* 0x000000a600a67308 */ /* 0x000ff00000000800 */
[----:B------:R-:W0:Y:S01]  /*e8b0*/  MUFU.EX2 R167, R167 ;  /* 0x000000a700a77308 */ /* 0x000e220000000800 */
[----:B--2---:R-:W-:-:S04]  /*e8c0*/  FADD.FTZ R3, R160, R3 ;  /* 0x00000003a0037221 */ /* 0x004fc80000010000 */
[----:B----4-:R-:W-:-:S03]  /*e8d0*/  FADD.FTZ R3, R161, R3 ;  /* 0x00000003a1037221 */ /* 0x010fc60000010000 */
[----:B------:R-:W-:Y:S08]  /*e8e0*/  MUFU.EX2 R168, R168 ;  /* 0x000000a800a87308 */ /* 0x000ff00000000800 */
[----:B------:R-:W-:Y:S08]  /*e8f0*/  MUFU.EX2 R169, R169 ;  /* 0x000000a900a97308 */ /* 0x000ff00000000800 */
[----:B------:R-:W-:Y:S08]  /*e900*/  MUFU.EX2 R157, R157 ;  /* 0x0000009d009d7308 */ /* 0x000ff00000000800 */
[----:B------:R-:W-:Y:S01]  /*e910*/  MUFU.EX2 R170, R170 ;  /* 0x000000aa00aa7308 */ /* 0x000fe20000000800 */
[----:B------:R-:W-:-:S07]  /*e920*/  WARPGROUP.DEPBAR.LE gsb0, 0x0 ;  /* 0x00008000000079c5 */ /* 0x000fce0000010000 */
[----:B------:R-:W2:Y:S01]  /*e930*/  MUFU.EX2 R154, R164 ;  /* 0x000000a4009a7308 */ /* 0x000ea20000000800 */
[----:B------:R-:W-:Y:S02]  /*e940*/  VIADD R152, R158, 0x80 ;  /* 0x000000809e987836 */ /* 0x000fe40000000000 */
[----:B------:R-:W-:-:S03]  /*e950*/  IMAD.MOV.U32 R153, RZ, RZ, 0x40000040 ;  /* 0x40000040ff997424 */ /* 0x000fc600078e00ff */
[----:B------:R-:W-:Y:S02]  /*e960*/  R2UR UR6, R152 ;  /* 0x00000000980672ca */ /* 0x000fe400000e0000 */
[----:B------:R-:W-:Y:S02]  /*e970*/  R2UR UR7, R153 ;  /* 0x00000000990772ca */ /* 0x000fe400000e0000 */
[----:B------:R-:W-:Y:S02]  /*e980*/  F2FP.BF16.F32.PACK_AB R152, R161, R160 ;  /* 0x000000a0a198723e */ /* 0x000fe400000010ff */
[----:B-1----:R-:W-:Y:S02]  /*e990*/  F2FP.BF16.F32.PACK_AB R153, R163, R162 ;  /* 0x000000a2a399723e */ /* 0x002fe400000010ff */
[----:B0-----:R-:W-:Y:S01]  /*e9a0*/  F2FP.BF16.F32.PACK_AB R155, R167, R166 ;  /* 0x000000a6a79b723e */ /* 0x001fe200000010ff */
[----:B--2---:R-:W-:Y:S01]  /*e9b0*/  FADD.FTZ R3, R154, R3 ;  /* 0x000000039a037221 */ /* 0x004fe20000010000 */
[----:B------:R-:W-:-:S04]  /*e9c0*/  F2FP.BF16.F32.PACK_AB R154, R165, R154 ;  /* 0x0000009aa59a723e */ /* 0x000fc800000010ff */
[----:B------:R-:W-:-:S06]  /*e9d0*/  WARPGROUP.ARRIVE ;  /* 0x00000000000079c5 */ /* 0x000fcc0000000000 */
[----:B------:R-:W-:Y:S01]  /*e9e0*/  HGMMA.64x256x16.F32.BF16 R24, R152, gdesc[UR4].tnspB, R24, gsb0 ;  /* 0x43e0000498187df0 */ /* 0x000fe20008001818 */
[----:B------:R-:W0:Y:S01]  /*e9f0*/  MUFU.EX2 R171, R171 ;  /* 0x000000ab00ab7308 */ /* 0x000e220000000800 */
[----:B------:R-:W-:-:S07]  /*ea00*/  FADD.FTZ R3, R165, R3 ;  /* 0x00000003a5037221 */ /* 0x000fce0000010000 */
[----:B------:R-:W-:Y:S08]  /*ea10*/  MUFU.EX2 R174, R174 ;  /* 0x000000ae00ae7308 */ /* 0x000ff00000000800 */
[----:B------:R-:W1:Y:S01]  /*ea20*/  MUFU.EX2 R175, R175 ;  /* 0x000000af00af7308 */ /* 0x000e620000000800 */
[----:B------:R-:W-:-:S04]  /*ea30*/  FADD.FTZ R3, R168, R3 ;  /* 0x00000003a8037221 */ /* 0x000fc80000010000 */
[----:B------:R-:W-:-:S03]  /*ea40*/  FADD.FTZ R3, R169, R3 ;  /* 0x00000003a9037221 */ /* 0x000fc60000010000 */
[----:B------:R-:W-:Y:S08]  /*ea50*/  MUFU.EX2 R176, R176 ;  /* 0x000000b000b07308 */ /* 0x000ff00000000800 */
[----:B------:R-:W-:Y:S08]  /*ea60*/  MUFU.EX2 R177, R177 ;  /* 0x000000b100b17308 */ /* 0x000ff00000000800 */
[----:B------:R-:W-:Y:S08]  /*ea70*/  MUFU.EX2 R181, R181 ;  /* 0x000000b500b57308 */ /* 0x000ff00000000800 */
        /* <DEDUP_REMOVED lines=11> */
[----:B0-----:R-:W-:Y:S02]  /*eb30*/  F2FP.BF16.F32.PACK_AB R153, R171, R170 ;  /* 0x000000aaab99723e */ /* 0x001fe400000010ff */
[----:B-1----:R-:W-:Y:S01]  /*eb40*/  F2FP.BF16.F32.PACK_AB R155, R175, R174 ;  /* 0x000000aeaf9b723e */ /* 0x002fe200000010ff */
[----:B--2---:R-:W-:Y:S01]  /*eb50*/  FADD.FTZ R3, R154, R3 ;  /* 0x000000039a037221 */ /* 0x004fe20000010000 */
[----:B------:R-:W-:-:S04]  /*eb60*/  F2FP.BF16.F32.PACK_AB R154, R157, R154 ;  /* 0x0000009a9d9a723e */ /* 0x000fc800000010ff */
[----:B------:R-:W-:-:S06]  /*eb70*/  WARPGROUP.ARRIVE ;  /* 0x00000000000079c5 */ /* 0x000fcc0000000000 */
[----:B------:R-:W-:Y:S01]  /*eb80*/  HGMMA.64x256x16.F32.BF16 R24, R152, gdesc[UR4].tnspB, R24, gsb0 ;  /* 0x43e0000498187df0 */ /* 0x000fe20008001818 */
[----:B------:R-:W-:-:S04]  /*eb90*/  FADD.FTZ R3, R157, R3 ;  /* 0x000000039d037221 */ /* 0x000fc80000010000 */
[----:B------:R-:W-:-:S04]  /*eba0*/  FADD.FTZ R3, R176, R3 ;  /* 0x00000003b0037221 */ /* 0x000fc80000010000 */
[----:B------:R-:W-:Y:S01]  /*ebb0*/  FADD.FTZ R3, R177, R3 ;  /* 0x00000003b1037221 */ /* 0x000fe20000010000 */
        /* <DEDUP_REMOVED lines=8> */
[----:B------:R-:W0:Y:S01]  /*ec40*/  MUFU.EX2 R154, R180 ;  /* 0x000000b4009a7308 */ /* 0x000e220000000800 */
[----:B------:R-:W-:Y:S02]  /*ec50*/  VIADD R152, R158, 0x180 ;  /* 0x000001809e987836 */ /* 0x000fe40000000000 */
[----:B------:R-:W-:-:S03]  /*ec60*/  IMAD.MOV.U32 R153, RZ, RZ, 0x40000040 ;  /* 0x40000040ff997424 */ /* 0x000fc600078e00ff */
[----:B------:R-:W-:Y:S02]  /*ec70*/  R2UR UR6, R152 ;  /* 0x00000000980672ca */ /* 0x000fe400000e0000 */
[----:B------:R-:W-:Y:S02]  /*ec80*/  R2UR UR7, R153 ;  /* 0x00000000990772ca */ /* 0x000fe400000e0000 */
[----:B------:R-:W-:Y:S02]  /*ec90*/  F2FP.BF16.F32.PACK_AB R152, R177, R176 ;  /* 0x000000b0b198723e */ /* 0x000fe400000010ff */
[----:B------:R-:W-:Y:S02]  /*eca0*/  F2FP.BF16.F32.PACK_AB R153, R179, R178 ;  /* 0x000000b2b399723e */ /* 0x000fe400000010ff */
[----:B------:R-:W-:Y:S01]  /*ecb0*/  F2FP.BF16.F32.PACK_AB R155, R183, R182 ;  /* 0x000000b6b79b723e */ /* 0x000fe200000010ff */
[----:B0-----:R-:W-:Y:S01]  /*ecc0*/  FADD.FTZ R3, R154, R3 ;  /* 0x000000039a037221 */ /* 0x001fe20000010000 */
        /* <DEDUP_REMOVED lines=46> */
[----:B---3--:R-:W-:-:S03]  /*efb0*/  ISETP.GT.AND P2, PT, R204, R206, PT ;  /* 0x000000cecc00720c */ /* 0x008fc60003f44270 */
[----:B------:R-:W-:Y:S01]  /*efc0*/  FADD.FTZ R191, R191, R0 ;  /* 0x00000000bfbf7221 */ /* 0x000fe20000010000 */
[----:B------:R-:W-:Y:S01]  /*efd0*/  @!P1 VIADD R205, R205, 0x32460 ;  /* 0x00032460cdcd9836 */ /* 0x000fe20000000000 */
[----:B------:R-:W-:Y:S02]  /*efe0*/  WARPGROUP.DEPBAR.LE gsb0, 0x0 ;  /* 0x00008000000079c5 */ /* 0x000fe40000010000 */
        /* <DEDUP_REMOVED lines=12> */
[----:B------:R-:W-:Y:S01]  /*f0b0*/  FADD.FTZ R194, R194, R191 ;  /* 0x000000bfc2c27221 */ /* 0x000fe20000010000 */
[----:B------:R-:W-:-:S03]  /*f0c0*/  @!P1 PRMT R205, RZ, 0x654, R205 ;  /* 0x00000654ffcd9816 */ /* 0x000fc600000000cd */
[----:B------:R-:W-:-:S04]  /*f0d0*/  FADD.FTZ R195, R195, R194 ;  /* 0x000000c2c3c37221 */ /* 0x000fc80000010000 */
[----:B------:R-:W-:Y:S01]  /*f0e0*/  FADD.FTZ R0, R198, R195 ;  /* 0x000000c3c6007221 */ /* 0x000fe20000010000 */
[----:B------:R-:W-:Y:S01]  /*f0f0*/  FADD.FTZ R3, R197, R3 ;  /* 0x00000003c5037221 */ /* 0x000fe20000010000 */
[----:B------:R-:W-:Y:S02]  /*f100*/  VIADD R204, R204, 0xffffffff ;  /* 0xffffffffcccc7836 */ /* 0x000fe40000000000 */
[----:B------:R-:W-:Y:S01]  /*f110*/  FADD.FTZ R0, R199, R0 ;  /* 0x00000000c7007221 */ /* 0x000fe20000010000 */
[----:B------:R-:W-:Y:S02]  /*f120*/  IMAD.MOV.U32 R206, RZ, RZ, R172 ;  /* 0x000000ffffce7224 */ /* 0x000fe400078e00ac */
[----:B------:R-:W-:Y:S01]  /*f130*/  IMAD.MOV.U32 R207, RZ, RZ, R6 ;  /* 0x000000ffffcf7224 */ /* 0x000fe200078e0006 */
[----:B------:R-:W-:Y:S02]  /*f140*/  WARPGROUP.DEPBAR.LE gsb0, 0x0 ;  /* 0x00008000000079c5 */ /* 0x000fe40000010000 */
[----:B------:R1:W-:Y:S01]  /*f150*/  @!P1 SYNCS.ARRIVE.TRANS64.RED.A1T0 RZ, [R205+URZ], RZ ;  /* 0x000000ffcdff99a7 */ /* 0x0003e2000810043f */
[----:B------:R-:W-:Y:S05]  /*f160*/  @P2 BRA `(.L_x_5690) ;  /* 0xffffffd000082947 */ /* 0x000fea000383ffff */
[----:B------:R-:W-:-:S07]  /*f170*/  IMAD.MOV.U32 R214, RZ, RZ, R204 ;  /* 0x000000ffffd67224 */ /* 0x000fce00078e00cc */
.L_x_5680:
[----:B------:R-:W-:-:S13]  /*f180*/  ISETP.GE.AND P2, PT, R214, RZ, PT ;  /* 0x000000ffd600720c */ /* 0x000fda0003f46270 */
[----:B------:R-:W-:Y:S05]  /*f190*/  @!P2 BRA `(.L_x_5691) ;  /* 0x0000002400f4a947 */ /* 0x000fea0003800000 */
[----:B-1----:R-:W-:Y:S02]  /*f1a0*/  IMAD.MOV.U32 R205, RZ, RZ, R172 ;  /* 0x000000ffffcd7224 */ /* 0x002fe400078e00ac */
[----:B------:R-:W-:-:S07]  /*f1b0*/  IMAD.MOV.U32 R206, RZ, RZ, R6 ;  /* 0x000000ffffce7224 */ /* 0x000fce00078e0006 */
.L_x_5701:
        /* <DEDUP_REMOVED lines=8> */
.L_x_5692:
[----:B------:R-:W-:Y:S01]  /*f240*/  IMAD R215, R2, 0x8, R19 ;  /* 0x0000000802d77824 */ /* 0x000fe200078e0213 */
[----:B------:R-:W-:-:S04]  /*f250*/  SHF.L.U32 R6, R23, 0x1f, RZ ;  /* 0x0000001f17067819 */ /* 0x000fc800000006ff */
[----:B------:R1:W2:Y:S01]  /*f260*/  SYNCS.PHASECHK.TRANS64.TRYWAIT P2, [R215+URZ+0x32430], R6 ;  /* 0x03243006d70075a7 */ /* 0x0002a2000804017f */
[----:B------:R-:W-:Y:S05]  /*f270*/  @!P0 BRA `(.L_x_5693) ;  /* 0x0000000000048947 */ /* 0x000fea0003800000 */
[----:B------:R-:W-:Y:S01]  /*f280*/  BPT.TRAP 0x1 ;  /* 0x000000040000795c */ /* 0x000fe20000300000 */
.L_x_5693:
[----:B------:R-:W3:Y:S01]  /*f290*/  LDL R7, [R1+0x20] ;  /* 0x0000200001077983 */ /* 0x000ee20000100800 */
[----:B------:R-:W-:Y:S02]  /*f2a0*/  IMAD.MOV.U32 R157, RZ, RZ, 0x40000040 ;  /* 0x40000040ff9d7424 */ /* 0x000fe400078e00ff */
[----:B---3--:R-:W-:Y:S01]  /*f2b0*/  IMAD R156, R2, 0x300, R7 ;  /* 0x00000300029c7824 */ /* 0x008fe200078e0207 */
[----:B--2---:R-:W-:Y:S06]  /*f2c0*/  @P2 BRA `(.L_x_5694) ;  /* 0x0000000000082947 */ /* 0x004fec0003800000 */
[----:B------:R-:W2:Y:S02]  /*f2d0*/  SYNCS.PHASECHK.TRANS64.TRYWAIT P2, [R215+URZ+0x32430], R6 ;  /* 0x03243006d70075a7 */ /* 0x000ea4000804017f */
[----:B--2---:R-:W-:Y:S05]  /*f2e0*/  @!P2 BRA `(.L_x_5695) ;  /* 0x000000f80030a947 */ /* 0x004fea0003800000 */
.L_x_5694:
[----:B------:R3:W-:Y:S04]  /*f2f0*/  STL.64 [R1+0xa8], R2 ;  /* 0x0000a80201007387 */ /* 0x0007e80000100a00 */
[----:B------:R-:W4:Y:S04]  /*f300*/  LDL.64 R220, [R1] ;  /* 0x0000000001dc7983 */ /* 0x000f280000100a00 */
[----:B---3--:R-:W3:Y:S01]  /*f310*/  LDL.64 R2, [R1+0x10] ;  /* 0x0000100001027983 */ /* 0x008ee20000100a00 */
        /* <DEDUP_REMOVED lines=8> */
[----:B------:R-:W-:-:S02]  /*f3a0*/  IMAD.MOV.U32 R155, RZ, RZ, 0x40000040 ;  /* 0x40000040ff9b7424 */ /* 0x000fc400078e00ff */
[----:B------:R-:W-:Y:S02]  /*f3b0*/  IMAD.MOV.U32 R153, RZ, RZ, 0x40000040 ;  /* 0x40000040ff997424 */ /* 0x000fe400078e00ff */
[----:B------:R-:W-:Y:S01]  /*f3c0*/  IMAD.MOV.U32 R157, RZ, RZ, 0x40000040 ;  /* 0x40000040ff9d7424 */ /* 0x000fe200078e00ff */
[----:B------:R-:W-:Y:S02]  /*f3d0*/  R2UR UR10, R154 ;  /* 0x000000009a0a72ca */ /* 0x000fe400000e0000 */
[----:B------:R-:W-:Y:S02]  /*f3e0*/  R2UR UR11, R155 ;  /* 0x000000009b0b72ca */ /* 0x000fe400000e0000 */
[----:B------:R-:W-:Y:S02]  /*f3f0*/  R2UR UR14, R152 ;  /* 0x00000000980e72ca */ /* 0x000fe400000e0000 */
[----:B------:R-:W-:Y:S02]  /*f400*/  R2UR UR15, R153 ;  /* 0x00000000990f72ca */ /* 0x000fe400000e0000 */
[----:B------:R-:W-:-:S02]  /*f410*/  R2UR UR18, R156 ;  /* 0x000000009c1272ca */ /* 0x000fc400000e0000 */
[----:B------:R-:W-:Y:S02]  /*f420*/  R2UR UR19, R157 ;  /* 0x000000009d1372ca */ /* 0x000fe400000e0000 */
[----:B------:R-:W-:-:S06]  /*f430*/  WARPGROUP.ARRIVE ;  /* 0x00000000000079c5 */ /* 0x000fcc0000000000 */
[----:B------:R-:W-:Y:S03]  /*f440*/  HGMMA.64x96x16.F32.BF16 R152, gdesc[UR4], RZ, !UPT, gsb0 ;  /* 0x01600000049879f0 */ /* 0x000fe6000c0018ff */
[----:B------:R-:W-:Y:S02]  /*f450*/  WARPGROUP.DEPBAR.LE gsb0, 0x0 ;  /* 0x00008000000079c5 */ /* 0x000fe40000010000 */
[----:B------:R-:W-:Y:S01]  /*f460*/  WARPGROUP.ARRIVE ;  /* 0x00000000000079c5 */ /* 0x000fe20000000000 */
[----:B---3--:R-:W-:Y:S02]  /*f470*/  R2UR UR8, R2 ;  /* 0x00000000020872ca */ /* 0x008fe400000e0000 */
[----:B------:R-:W-:Y:S02]  /*f480*/  R2UR UR9, R3 ;  /* 0x00000000030972ca */ /* 0x000fe400000e0000 */
[----:B------:R0:W5:Y:S11]  /*f490*/  LDL.LU.64 R2, [R1+0xa8] ;  /* 0x0000a80001027983 */ /* 0x0001760000300a00 */
[----:B------:R-:W-:Y:S01]  /*f4a0*/  HGMMA.64x96x16.F32.BF16 R152, gdesc[UR8], R152, gsb0 ;  /* 0x01600000089879f0 */ /* 0x000fe20008001898 */
[----:B----4-:R-:W-:-:S02]  /*f4b0*/  R2UR UR12, R220 ;  /* 0x00000000dc0c72ca */ /* 0x010fc400000e0000 */
        /* <DEDUP_REMOVED lines=10> */
[----:B0-----:R-:W-:Y:S05]  /*f560*/  @!P0 BRA `(.L_x_5696) ;  /* 0x0000000000048947 */ /* 0x001fea0003800000 */
[----:B------:R-:W-:Y:S01]  /*f570*/  BPT.TRAP 0x1 ;  /* 0x000000040000795c */ /* 0x000fe20000300000 */
.L_x_5696:
[----:B------:R0:W3:Y:S01]  /*f580*/  SYNCS.PHASECHK.TRANS64.TRYWAIT P2, [R215+URZ+0x32450], R6 ;  /* 0x03245006d70075a7 */ /* 0x0000e2000804017f */
[----:B------:R-:W-:Y:S05]  /*f590*/  @!P0 BRA `(.L_x_5697) ;  /* 0x0000000000048947 */ /* 0x000fea0003800000 */
[----:B------:R-:W-:Y:S01]  /*f5a0*/  BPT.TRAP 0x1 ;  /* 0x000000040000795c */ /* 0x000fe20000300000 */
.L_x_5697:
[----:B------:R-:W-:Y:S04]  /*f5b0*/  BSSY B0, `(.L_x_5698) ;  /* 0x0000004000007945 */ /* 0x000fe80003800000 */
[----:B---3--:R-:W-:Y:S05]  /*f5c0*/  @P2 BRA `(.L_x_5699) ;  /* 0x0000000000082947 */ /* 0x008fea0003800000 */
[----:B------:R-:W3:Y:S02]  /*f5d0*/  SYNCS.PHASECHK.TRANS64.TRYWAIT P2, [R215+URZ+0x32450], R6 ;  /* 0x03245006d70075a7 */ /* 0x000ee4000804017f */
[----:B---3--:R-:W-:Y:S05]  /*f5e0*/  @!P2 BRA `(.L_x_5700) ;  /* 0x000000f40084a947 */ /* 0x008fea0003800000 */
.L_x_5699:
[----:B------:R-:W-:Y:S05]  /*f5f0*/  BSYNC B0 ;  /* 0x0000000000007941 */ /* 0x000fea0003800000 */
.L_x_5698:
[----:B------:R-:W-:Y:S05]  /*f600*/  WARPSYNC.ALL ;  /* 0x0000000000007948 */ /* 0x000fea0003800000 */
[----:B------:R-:W0:Y:S01]  /*f610*/  LDL R204, [R1+0x24] ;  /* 0x0000240001cc7983 */ /* 0x000e220000100800 */
[----:B------:R-:W-:Y:S01]  /*f620*/  IMAD.MOV.U32 R7, RZ, RZ, 0x40000040 ;  /* 0x40000040ff077424 */ /* 0x000fe200078e00ff */
[----:B------:R-:W-:Y:S01]  /*f630*/  R2UR UR4, R4 ;  /* 0x00000000040472ca */ /* 0x000fe200000e0000 */
[----:B------:R-:W-:Y:S01]  /*f640*/  WARPGROUP.ARRIVE ;  /* 0x00000000000079c5 */ /* 0x000fe20000000000 */
[----:B------:R-:W-:Y:S01]  /*f650*/  R2UR UR5, R5 ;  /* 0x00000000050572ca */ /* 0x000fe200000e0000 */
[----:B------:R-:W-:Y:S01]  /*f660*/  IMAD.MOV.U32 R221, RZ, RZ, 0x40000040 ;  /* 0x40000040ffdd7424 */ /* 0x000fe200078e00ff */
[----:B------:R-:W-:Y:S01]  /*f670*/  R2UR UR7, R7 ;  /* 0x00000000070772ca */ /* 0x000fe200000e0000 */
[----:B0123-5:R-:W-:-:S04]  /*f680*/  IMAD R6, R2, 0xc00, R204 ;  /* 0x00000c0002067824 */ /* 0x02ffc800078e02cc */
[C---:B------:R-:W-:Y:S01]  /*f690*/  VIADD R220, R6.reuse, 0x2 ;  /* 0x0000000206dc7836 */ /* 0x040fe20000000000 */
[----:B------:R-:W-:-:S13]  /*f6a0*/  R2UR UR6, R6 ;  /* 0x00000000060672ca */ /* 0x000fda00000e0000 */
        /* <DEDUP_REMOVED lines=118> */
[----:B------:R-:W-:Y:S02]  /*fe10*/  R2UR UR6, R220 ;  /* 0x00000000dc0672ca */ /* 0x000fe400000e0000 */
[----:B------:R-:W-:Y:S02]  /*fe20*/  R2UR UR7, R221 ;  /* 0x00000000dd0772ca */ /* 0x000fe400000e0000 */
[----:B------:R-:W-:Y:S01]  /*fe30*/  R2UR UR4, R10 ;  /* 0x000000000a0472ca */ /* 0x000fe200000e0000 */
[----:B------:R-:W-:Y:S01]  /*fe40*/  VIADD R6, R6, 0x906 ;  /* 0x0000090606067836 */ /* 0x000fe20000000000 */
[----:B------:R-:W-:Y:S01]  /*fe50*/  R2UR UR5, R11 ;  /* 0x000000000b0572ca */ /* 0x000fe200000e0000 */
[----:B------:R-:W-:Y:S01]  /*fe60*/  IMAD.MOV.U32 R7, RZ, RZ, 0x40000040 ;  /* 0x40000040ff077424 */ /* 0x000fe200078e00ff */
[----:B------:R-:W2:Y:S01]  /*fe70*/  LDL R221, [R1+0x18] ;  /* 0x0000180001dd7983 */ /* 0x000ea20000100800 */
        /* <DEDUP_REMOVED lines=41> */
[----:B0-----:R-:W-:-:S04]  /*10110*/  FMUL.FTZ R204, R6, R7 ;  /* 0x0000000706cc7220 */ /* 0x001fc80000410000 */
[-CC-:B------:R-:W-:Y:S01]  /*10120*/  FFMA.FTZ R207, R157, R7.reuse, -R204.reuse ;  /* 0x000000079dcf7223 */ /* 0x180fe200000108cc */
[-CC-:B------:R-:W-:Y:S01]  /*10130*/  FFMA.FTZ R157, R173, R7.reuse, -R204.reuse ;  /* 0x00000007ad9d7223 */ /* 0x180fe200000108cc */
[-CC-:B------:R-:W-:Y:S01]  /*10140*/  FFMA.FTZ R152, R152, R7.reuse, -R204.reuse ;  /* 0x0000000798987223 */ /* 0x180fe200000108cc */
[-C--:B------:R-:W-:Y:S01]  /*10150*/  FMUL.FTZ R173, R217, R7.reuse ;  /* 0x00000007d9ad7220 */ /* 0x080fe20000410000 */
[-CC-:B------:R-:W-:Y:S01]  /*10160*/  FFMA.FTZ R206, R153, R7.reuse, -R204.reuse ;  /* 0x0000000799ce7223 */ /* 0x180fe200000108cc */
[----:B------:R-:W-:-:S03]  /*10170*/  FFMA.FTZ R153, R156, R7, -R204 ;  /* 0x000000079c997223 */ /* 0x000fc600000108cc */
[----:B------:R-:W-:Y:S01]  /*10180*/  MUFU.EX2 R152, R152 ;  /* 0x0000009800987308 */ /* 0x000fe20000000800 */
        /* <DEDUP_REMOVED lines=20> */
[----:B------:R-:W1:Y:S01]  /*102d0*/  MUFU.EX2 R204, R206 ;  /* 0x000000ce00cc7308 */ /* 0x000e620000000800 */
[----:B0-----:R-:W-:-:S04]  /*102e0*/  FFMA.FTZ R3, R173, R3, R152 ;  /* 0x00000003ad037223 */ /* 0x001fc80000010098 */
[C---:B-1----:R-:W-:Y:S01]  /*102f0*/  FADD.FTZ R3, R204.reuse, R3 ;  /* 0x00000003cc037221 */ /* 0x042fe20000010000 */
        /* <DEDUP_REMOVED lines=18> */
[----:B------:R-:W-:Y:S01]  /*10420*/  FMNMX.FTZ R152, R187, R152, !PT ;  /* 0x00000098bb987209 */ /* 0x000fe20007810000 */
[----:B------:R-:W0:Y:S03]  /*10430*/  MUFU.EX2 R153, R153 ;  /* 0x0000009900997308 */ /* 0x000e260000000800 */
[----:B------:R-:W-:-:S04]  /*10440*/  FMNMX.FTZ R152, R190, R152, !PT ;  /* 0x00000098be987209 */ /* 0x000fc80007810000 */
[----:B------:R-:W-:Y:S01]  /*10450*/  FMNMX.FTZ R152, R191, R152, !PT ;  /* 0x00000098bf987209 */ /* 0x000fe20007810000 */
[----:B------:R-:W1:Y:S03]  /*10460*/  MUFU.EX2 R206, R207 ;  /* 0x000000cf00ce7308 */ /* 0x000e660000000800 */
[----:B------:R-:W-:-:S04]  /*10470*/  FMNMX.FTZ R152, R194, R152, !PT ;  /* 0x00000098c2987209 */ /* 0x000fc80007810000 */
[----:B------:R-:W-:-:S04]  /*10480*/  FMNMX.FTZ R152, R195, R152, !PT ;  /* 0x00000098c3987209 */ /* 0x000fc80007810000 */
[----:B------:R-:W-:Y:S01]  /*10490*/  FMNMX.FTZ R152, R198, R152, !PT ;  /* 0x00000098c6987209 */ /* 0x000fe20007810000 */
[----:B0-----:R-:W-:-:S03]  /*104a0*/  FADD.FTZ R3, R153, R3 ;  /* 0x0000000399037221 */ /* 0x001fc60000010000 */
[----:B------:R-:W-:Y:S01]  /*104b0*/  FMNMX.FTZ R152, R199, R152, !PT ;  /* 0x00000098c7987209 */ /* 0x000fe20007810000 */
[C---:B-1----:R-:W-:Y:S01]  /*104c0*/  FADD.FTZ R3, R206.reuse, R3 ;  /* 0x00000003ce037221 */ /* 0x042fe20000010000 */
[----:B------:R-:W-:-:S03]  /*104d0*/  F2FP.BF16.F32.PACK_AB R206, R206, R153 ;  /* 0x00000099cece723e */ /* 0x000fc600000010ff */
[----:B------:R-:W0:Y:S02]  /*104e0*/  SHFL.BFLY PT, R153, R152, 0x2, 0x1f ;  /* 0x0c401f0098997f89 */ /* 0x000e2400000e0000 */
[----:B0-----:R-:W-:-:S05]  /*104f0*/  FMNMX.FTZ R153, R152, R153, !PT ;  /* 0x0000009998997209 */ /* 0x001fca0007810000 */
[----:B------:R-:W0:Y:S02]  /*10500*/  SHFL.BFLY PT, R172, R153, 0x1, 0x1f ;  /* 0x0c201f0099ac7f89 */ /* 0x000e2400000e0000 */
[----:B0-----:R-:W-:-:S05]  /*10510*/  FMNMX.FTZ R172, R153, R172, !PT ;  /* 0x000000ac99ac7209 */ /* 0x001fca0007810000 */
[C---:B------:R-:W-:Y:S01]  /*10520*/  FMUL.FTZ R152, R172.reuse, R7 ;  /* 0x00000007ac987220 */ /* 0x040fe20000410000 */
[----:B------:R-:W-:-:S03]  /*10530*/  FADD.FTZ R207, -R172, R205 ;  /* 0x000000cdaccf7221 */ /* 0x000fc60000010100 */
[-CC-:B------:R-:W-:Y:S01]  /*10540*/  FFMA.FTZ R153, R158, R7.reuse, -R152.reuse ;  /* 0x000000079e997223 */ /* 0x180fe20000010898 */
[-CC-:B------:R-:W-:Y:S01]  /*10550*/  FFMA.FTZ R158, R170, R7.reuse, -R152.reuse ;  /* 0x00000007aa9e7223 */ /* 0x180fe20000010898 */
[----:B--2---:R-:W-:Y:S02]  /*10560*/  IMAD R170, R2, 0xc00, R221 ;  /* 0x00000c0002aa7824 */ /* 0x004fe400078e02dd */
[----:B------:R-:W0:Y:S01]  /*10570*/  S2R R221, SR_TID.X ;  /* 0x0000000000dd7919 */ /* 0x000e220000002100 */
[-CC-:B------:R-:W-:Y:S01]  /*10580*/  FFMA.FTZ R154, R154, R7.reuse, -R152.reuse ;  /* 0x000000079a9a7223 */ /* 0x180fe20000010898 */
[-C--:B------:R-:W-:Y:S01]  /*10590*/  FMUL.FTZ R207, R207, R7.reuse ;  /* 0x00000007cfcf7220 */ /* 0x080fe20000410000 */
[----:B------:R-:W-:-:S04]  /*105a0*/  FFMA.FTZ R205, R155, R7, -R152 ;  /* 0x000000079bcd7223 */ /* 0x000fc80000010898 */
[----:B------:R-:W-:Y:S08]  /*105b0*/  MUFU.EX2 R154, R154 ;  /* 0x0000009a009a7308 */ /* 0x000ff00000000800 */
[----:B------:R-:W1:Y:S08]  /*105c0*/  MUFU.EX2 R207, R207 ;  /* 0x000000cf00cf7308 */ /* 0x000e700000000800 */
[----:B------:R-:W2:Y:S01]  /*105d0*/  MUFU.EX2 R205, R205 ;  /* 0x000000cd00cd7308 */ /* 0x000ea20000000800 */
[-CC-:B------:R-:W-:Y:S01]  /*105e0*/  FFMA.FTZ R155, R159, R7.reuse, -R152.reuse ;  /* 0x000000079f9b7223 */ /* 0x180fe20000010898 */
[-CC-:B------:R-:W-:Y:S01]  /*105f0*/  FFMA.FTZ R162, R162, R7.reuse, -R152.reuse ;  /* 0x00000007a2a27223 */ /* 0x180fe20000010898 */
[-C--:B------:R-:W-:Y:S01]  /*10600*/  FFMA.FTZ R163, R163, R7.reuse, -R152 ;  /* 0x00000007a3a37223 */ /* 0x080fe20000010898 */
[----:B-1----:R-:W-:Y:S01]  /*10610*/  FFMA.FTZ R0, R207, R0, R154 ;  /* 0x00000000cf007223 */ /* 0x002fe2000001009a */
[-CC-:B------:R-:W-:Y:S01]  /*10620*/  FFMA.FTZ R166, R166, R7.reuse, -R152.reuse ;  /* 0x00000007a6a67223 */ /* 0x180fe20000010898 */
[-CC-:B------:R-:W-:Y:S01]  /*10630*/  FFMA.FTZ R167, R167, R7.reuse, -R152.reuse ;  /* 0x00000007a7a77223 */ /* 0x180fe20000010898 */
[-CC-:B------:R-:W-:Y:S01]  /*10640*/  FFMA.FTZ R159, R171, R7.reuse, -R152.reuse ;  /* 0x00000007ab9f7223 */ /* 0x180fe20000010898 */
[-CC-:B------:R-:W-:Y:S01]  /*10650*/  FFMA.FTZ R174, R174, R7.reuse, -R152.reuse ;  /* 0x00000007aeae7223 */ /* 0x180fe20000010898 */
[-CC-:B------:R-:W-:Y:S01]  /*10660*/  FFMA.FTZ R175, R175, R7.reuse, -R152.reuse ;  /* 0x00000007afaf7223 */ /* 0x180fe20000010898 */
[-C--:B------:R-:W-:Y:S01]  /*10670*/  FFMA.FTZ R178, R178, R7.reuse, -R152 ;  /* 0x00000007b2b27223 */ /* 0x080fe20000010898 */
[C---:B--2---:R-:W-:Y:S01]  /*10680*/  FADD.FTZ R0, R205.reuse, R0 ;  /* 0x00000000cd007221 */ /* 0x044fe20000010000 */
[----:B------:R-:W-:Y:S01]  /*10690*/  F2FP.BF16.F32.PACK_AB R205, R205, R154 ;  /* 0x0000009acdcd723e */ /* 0x000fe200000010ff */
        /* <DEDUP_REMOVED lines=11> */
[----:B0-----:R-:W-:Y:S01]  /*10750*/  SHF.R.U32.HI R154, RZ, 0x7, R221 ;  /* 0x00000007ff9a7819 */ /* 0x001fe200000116dd */
[----:B------:R-:W-:-:S02]  /*10760*/  @!P1 VIADD R152, R215, 0x32440 ;  /* 0x00032440d7989836 */ /* 0x000fc40000000000 */
        /* <DEDUP_REMOVED lines=64> */
[----:B------:R-:W-:-:S02]  /*10b70*/  IADD3 R173, -R154, 0xb, RZ ;  /* 0x0000000b9aad7810 */ /* 0x000fc40007ffe1ff */
[----:B------:R-:W-:-:S03]  /*10b80*/  @!P1 PRMT R152, RZ, 0x654, R152 ;  /* 0x00000654ff989816 */ /* 0x000fc60000000098 */
[----:B------:R2:W-:Y:S06]  /*10b90*/  BAR.ARV R173, 0x100 ;  /* 0x000400ad0000751d */ /* 0x0005ec0000002000 */
[----:B------:R0:W-:Y:S01]  /*10ba0*/  @!P1 SYNCS.ARRIVE.TRANS64.RED.A1T0 RZ, [R152+URZ], RZ ;  /* 0x000000ff98ff99a7 */ /* 0x0001e2000810043f */
[----:B------:R-:W-:Y:S02]  /*10bb0*/  IMAD.MOV.U32 R171, RZ, RZ, 0x40000040 ;  /* 0x40000040ffab7424 */ /* 0x000fe400078e00ff */
[----:B0-----:R-:W-:-:S03]  /*10bc0*/  VIADD R152, R154, 0x8 ;  /* 0x000000089a987836 */ /* 0x001fc60000000000 */
[----:B------:R-:W-:Y:S01]  /*10bd0*/  R2UR UR7, R171 ;  /* 0x00000000ab0772ca */ /* 0x000fe200000e0000 */
[----:B------:R-:W-:Y:S01]  /*10be0*/  MUFU.EX2 R153, R153 ;  /* 0x0000009900997308 */ /* 0x000fe20000000800 */
[----:B------:R0:W-:Y:S07]  /*10bf0*/  BAR.SYNC.DEFER_BLOCKING R152, 0x100 ;  /* 0x000400980000751d */ /* 0x0001ee0000010000 */
[----:B------:R-:W1:Y:S01]  /*10c00*/  MUFU.EX2 R171, R155 ;  /* 0x0000009b00ab7308 */ /* 0x000e620000000800 */
        /* <DEDUP_REMOVED lines=65> */
[----:B-1----:R-:W-:-:S05]  /*11020*/  F2FP.BF16.F32.PACK_AB R207, R171, R153 ;  /* 0x00000099abcf723e */ /* 0x002fca00000010ff */
[----:B------:R-:W-:-:S06]  /*11030*/  WARPGROUP.ARRIVE ;  /* 0x00000000000079c5 */ /* 0x000fcc0000000000 */
[----:B------:R-:W-:Y:S01]  /*11040*/  HGMMA.64x256x16.F32.BF16 R24, R204, gdesc[UR4].tnspB, R24, gsb0 ;  /* 0x43e00004cc187df0 */ /* 0x000fe20008001818 */
[----:B------:R-:W1:Y:S08]  /*11050*/  MUFU.EX2 R160, R160 ;  /* 0x000000a000a07308 */ /* 0x000e700000000800 */
[----:B------:R-:W3:Y:S08]  /*11060*/  MUFU.EX2 R161, R161 ;  /* 0x000000a100a17308 */ /* 0x000ef00000000800 */
[----:B------:R-:W4:Y:S08]  /*11070*/  MUFU.EX2 R154, R164 ;  /* 0x000000a4009a7308 */ /* 0x000f300000000800 */
[----:B------:R-:W2:Y:S01]  /*11080*/  MUFU.EX2 R165, R165 ;  /* 0x000000a500a57308 */ /* 0x000ea20000000800 */
[----:B------:R-:W-:Y:S01]  /*11090*/  FADD.FTZ R0, R153, R0 ;  /* 0x0000000099007221 */ /* 0x000fe20000010000 */
[----:B-1----:R-:W-:Y:S01]  /*110a0*/  FADD.FTZ R3, R160, R3 ;  /* 0x00000003a0037221 */ /* 0x002fe20000010000 */
[----:B0-----:R-:W-:-:S02]  /*110b0*/  VIADD R152, R170, 0x80 ;  /* 0x00000080aa987836 */ /* 0x001fc40000000000 */
[----:B------:R-:W-:Y:S02]  /*110c0*/  IMAD.MOV.U32 R153, RZ, RZ, 0x40000040 ;  /* 0x40000040ff997424 */ /* 0x000fe400078e00ff */
[----:B---3--:R-:W-:Y:S01]  /*110d0*/  FADD.FTZ R3, R161, R3 ;  /* 0x00000003a1037221 */ /* 0x008fe20000010000 */
[----:B------:R-:W-:Y:S02]  /*110e0*/  R2UR UR6, R152 ;  /* 0x00000000980672ca */ /* 0x000fe400000e0000 */
[----:B------:R-:W-:Y:S01]  /*110f0*/  R2UR UR7, R153 ;  /* 0x00000000990772ca */ /* 0x000fe200000e0000 */
[----:B----4-:R-:W-:Y:S01]  /*11100*/  FADD.FTZ R3, R154, R3 ;  /* 0x000000039a037221 */ /* 0x010fe20000010000 */
[----:B------:R-:W-:Y:S02]  /*11110*/  F2FP.BF16.F32.PACK_AB R152, R161, R160 ;  /* 0x000000a0a198723e */ /* 0x000fe400000010ff */
[C---:B--2---:R-:W-:Y:S01]  /*11120*/  F2FP.BF16.F32.PACK_AB R154, R165.reuse, R154 ;  /* 0x0000009aa59a723e */ /* 0x044fe200000010ff */
[----:B------:R-:W0:Y:S08]  /*11130*/  MUFU.EX2 R168, R168 ;  /* 0x000000a800a87308 */ /* 0x000e300000000800 */
[----:B------:R-:W-:Y:S01]  /*11140*/  MUFU.EX2 R169, R169 ;  /* 0x000000a900a97308 */ /* 0x000fe20000000800 */
[----:B------:R-:W-:-:S07]  /*11150*/  FADD.FTZ R3, R165, R3 ;  /* 0x00000003a5037221 */ /* 0x000fce0000010000 */
[----:B------:R-:W-:Y:S01]  /*11160*/  MUFU.EX2 R160, R156 ;  /* 0x0000009c00a07308 */ /* 0x000fe20000000800 */
[----:B0-----:R-:W-:-:S07]  /*11170*/  FADD.FTZ R3, R168, R3 ;  /* 0x00000003a8037221 */ /* 0x001fce0000010000 */
[----:B------:R-:W-:Y:S08]  /*11180*/  MUFU.EX2 R157, R157 ;  /* 0x0000009d009d7308 */ /* 0x000ff00000000800 */
[----:B------:R-:W-:Y:S01]  /*11190*/  MUFU.EX2 R174, R174 ;  /* 0x000000ae00ae7308 */ /* 0x000fe20000000800 */
[----:B------:R-:W-:-:S07]  /*111a0*/  WARPGROUP.DEPBAR.LE gsb0, 0x0 ;  /* 0x00008000000079c5 */ /* 0x000fce0000010000 */
[----:B------:R-:W-:Y:S08]  /*111b0*/  MUFU.EX2 R207, R162 ;  /* 0x000000a200cf7308 */ /* 0x000ff00000000800 */
[----:B------:R-:W0:Y:S08]  /*111c0*/  MUFU.EX2 R206, R163 ;  /* 0x000000a300ce7308 */ /* 0x000e300000000800 */
[----:B------:R-:W-:Y:S08]  /*111d0*/  MUFU.EX2 R205, R166 ;  /* 0x000000a600cd7308 */ /* 0x000ff00000000800 */
[----:B------:R-:W1:Y:S01]  /*111e0*/  MUFU.EX2 R204, R167 ;  /* 0x000000a700cc7308 */ /* 0x000e620000000800 */
[----:B0-----:R-:W-:-:S02]  /*111f0*/  F2FP.BF16.F32.PACK_AB R153, R206, R207 ;  /* 0x000000cfce99723e */ /* 0x001fc400000010ff */
[----:B-1----:R-:W-:-:S04]  /*11200*/  F2FP.BF16.F32.PACK_AB R155, R204, R205 ;  /* 0x000000cdcc9b723e */ /* 0x002fc800000010ff */
[----:B------:R-:W-:-:S06]  /*11210*/  WARPGROUP.ARRIVE ;  /* 0x00000000000079c5 */ /* 0x000fcc0000000000 */
[----:B------:R-:W-:Y:S01]  /*11220*/  HGMMA.64x256x16.F32.BF16 R24, R152, gdesc[UR4].tnspB, R24, gsb0 ;  /* 0x43e0000498187df0 */ /* 0x000fe20008001818 */
[----:B------:R-:W-:Y:S01]  /*11230*/  MUFU.EX2 R175, R175 ;  /* 0x000000af00af7308 */ /* 0x000fe20000000800 */
[----:B------:R-:W-:-:S04]  /*11240*/  FADD.FTZ R3, R169, R3 ;  /* 0x00000003a9037221 */ /* 0x000fc80000010000 */
[----:B------:R-:W-:Y:S01]  /*11250*/  FADD.FTZ R3, R160, R3 ;  /* 0x00000003a0037221 */ /* 0x000fe20000010000 */
[----:B------:R-:W-:-:S03]  /*11260*/  F2FP.BF16.F32.PACK_AB R156, R169, R168 ;  /* 0x000000a8a99c723e */ /* 0x000fc600000010ff */
[----:B------:R-:W-:Y:S01]  /*11270*/  FADD.FTZ R3, R157, R3 ;  /* 0x000000039d037221 */ /* 0x000fe20000010000 */
[----:B------:R-:W-:Y:S08]  /*11280*/  MUFU.EX2 R177, R177 ;  /* 0x000000b100b17308 */ /* 0x000ff00000000800 */
[----:B------:R-:W-:Y:S08]  /*11290*/  MUFU.EX2 R162, R180 ;  /* 0x000000b400a27308 */ /* 0x000ff00000000800 */
[----:B------:R-:W-:Y:S08]  /*112a0*/  MUFU.EX2 R181, R181 ;  /* 0x000000b500b57308 */ /* 0x000ff00000000800 */
[----:B------:R-:W-:Y:S08]  /*112b0*/  MUFU.EX2 R178, R178 ;  /* 0x000000b200b27308 */ /* 0x000ff00000000800 */
[----:B------:R-:W0:Y:S08]  /*112c0*/  MUFU.EX2 R179, R179 ;  /* 0x000000b300b37308 */ /* 0x000e300000000800 */
[----:B------:R-:W-:Y:S08]  /*112d0*/  MUFU.EX2 R182, R182 ;  /* 0x000000b600b67308 */ /* 0x000ff00000000800 */
[----:B------:R-:W1:Y:S01]  /*112e0*/  MUFU.EX2 R183, R183 ;  /* 0x000000b700b77308 */ /* 0x000e620000000800 */
[----:B0-----:R-:W-:-:S02]  /*112f0*/  F2FP.BF16.F32.PACK_AB R161, R179, R178 ;  /* 0x000000b2b3a1723e */ /* 0x001fc400000010ff */
[----:B-1----:R-:W-:Y:S01]  /*11300*/  F2FP.BF16.F32.PACK_AB R163, R183, R182 ;  /* 0x000000b6b7a3723e */ /* 0x002fe200000010ff */
[----:B------:R-:W-:-:S04]  /*11310*/  WARPGROUP.DEPBAR.LE gsb0, 0x0 ;  /* 0x00008000000079c5 */ /* 0x000fc80000010000 */
[----:B------:R0:W-:Y:S08]  /*11320*/  MUFU.EX2 R154, R158 ;  /* 0x0000009e009a7308 */ /* 0x0001f00000000800 */
[----:B------:R1:W2:Y:S01]  /*11330*/  MUFU.EX2 R155, R159 ;  /* 0x0000009f009b7308 */ /* 0x0002a20000000800 */
[----:B------:R-:W-:Y:S02]  /*11340*/  VIADD R152, R170, 0x100 ;  /* 0x00000100aa987836 */ /* 0x000fe40000000000 */
[----:B------:R-:W-:Y:S01]  /*11350*/  IMAD.MOV.U32 R153, RZ, RZ, 0x40000040 ;  /* 0x40000040ff997424 */ /* 0x000fe200078e00ff */
[----:B0-----:R-:W-:-:S02]  /*11360*/  F2FP.BF16.F32.PACK_AB R158, R157, R160 ;  /* 0x000000a09d9e723e */ /* 0x001fc400000010ff */
[----:B------:R-:W-:Y:S02]  /*11370*/  R2UR UR6, R152 ;  /* 0x00000000980672ca */ /* 0x000fe400000e0000 */
[----:B------:R-:W-:Y:S02]  /*11380*/  R2UR UR7, R153 ;  /* 0x00000000990772ca */ /* 0x000fe400000e0000 */
[----:B-1----:R-:W-:Y:S02]  /*11390*/  F2FP.BF16.F32.PACK_AB R159, R175, R174 ;  /* 0x000000aeaf9f723e */ /* 0x002fe400000010ff */
[----:B--2---:R-:W-:-:S04]  /*113a0*/  F2FP.BF16.F32.PACK_AB R157, R155, R154 ;  /* 0x0000009a9b9d723e */ /* 0x004fc800000010ff */
[----:B------:R-:W-:-:S06]  /*113b0*/  WARPGROUP.ARRIVE ;  /* 0x00000000000079c5 */ /* 0x000fcc0000000000 */
[----:B------:R-:W-:Y:S01]  /*113c0*/  HGMMA.64x256x16.F32.BF16 R24, R156, gdesc[UR4].tnspB, R24, gsb0 ;  /* 0x43e000049c187df0 */ /* 0x000fe20008001818 */
[----:B------:R-:W0:Y:S01]  /*113d0*/  MUFU.EX2 R160, R176 ;  /* 0x000000b000a07308 */ /* 0x000e220000000800 */
[----:B------:R-:W-:Y:S02]  /*113e0*/  VIADD R152, R170, 0x180 ;  /* 0x00000180aa987836 */ /* 0x000fe40000000000 */
[----:B------:R-:W-:-:S03]  /*113f0*/  IMAD.MOV.U32 R153, RZ, RZ, 0x40000040 ;  /* 0x40000040ff997424 */ /* 0x000fc600078e00ff */
[----:B------:R-:W-:Y:S02]  /*11400*/  R2UR UR6, R152 ;  /* 0x00000000980672ca */ /* 0x000fe400000e0000 */
[----:B------:R-:W-:Y:S01]  /*11410*/  R2UR UR7, R153 ;  /* 0x00000000990772ca */ /* 0x000fe200000e0000 */
[----:B0-----:R-:W-:-:S04]  /*11420*/  FADD.FTZ R3, R160, R3 ;  /* 0x00000003a0037221 */ /* 0x001fc80000010000 */
[C---:B------:R-:W-:Y:S01]  /*11430*/  FADD.FTZ R3, R177.reuse, R3 ;  /* 0x00000003b1037221 */ /* 0x040fe20000010000 */
[----:B------:R-:W-:-:S03]  /*11440*/  F2FP.BF16.F32.PACK_AB R160, R177, R160 ;  /* 0x000000a0b1a0723e */ /* 0x000fc600000010ff */
[----:B------:R-:W-:Y:S01]  /*11450*/  FADD.FTZ R3, R162, R3 ;  /* 0x00000003a2037221 */ /* 0x000fe20000010000 */
[C---:B------:R-:W-:Y:S01]  /*11460*/  F2FP.BF16.F32.PACK_AB R162, R181.reuse, R162 ;  /* 0x000000a2b5a2723e */ /* 0x040fe200000010ff */
[----:B------:R-:W0:Y:S08]  /*11470*/  MUFU.EX2 R164, R184 ;  /* 0x000000b800a47308 */ /* 0x000e300000000800 */
[----:B------:R-:W1:Y:S01]  /*11480*/  MUFU.EX2 R185, R185 ;  /* 0x000000b900b97308 */ /* 0x000e620000000800 */
[----:B------:R-:W-:-:S07]  /*11490*/  FADD.FTZ R3, R181, R3 ;  /* 0x00000003b5037221 */ /* 0x000fce0000010000 */
[----:B------:R-:W-:Y:S08]  /*114a0*/  MUFU.EX2 R166, R188 ;  /* 0x000000bc00a67308 */ /* 0x000ff00000000800 */
[----:B------:R-:W-:Y:S08]  /*114b0*/  MUFU.EX2 R189, R189 ;  /* 0x000000bd00bd7308 */ /* 0x000ff00000000800 */
[----:B------:R-:W-:Y:S08]  /*114c0*/  MUFU.EX2 R186, R186 ;  /* 0x000000ba00ba7308 */ /* 0x000ff00000000800 */
[----:B------:R-:W2:Y:S08]  /*114d0*/  MUFU.EX2 R187, R187 ;  /* 0x000000bb00bb7308 */ /* 0x000eb00000000800 */
[----:B------:R-:W-:Y:S08]  /*114e0*/  MUFU.EX2 R190, R190 ;  /* 0x000000be00be7308 */ /* 0x000ff00000000800 */
[----:B------:R-:W3:Y:S01]  /*114f0*/  MUFU.EX2 R191, R191 ;  /* 0x000000bf00bf7308 */ /* 0x000ee20000000800 */
[----:B0-----:R-:W-:Y:S01]  /*11500*/  FADD.FTZ R3, R164, R3 ;  /* 0x00000003a4037221 */ /* 0x001fe20000010000 */
[----:B------:R-:W-:-:S02]  /*11510*/  VIADD R152, R170, 0x200 ;  /* 0x00000200aa987836 */ /* 0x000fc40000000000 */
[----:B------:R-:W-:Y:S02]  /*11520*/  IMAD.MOV.U32 R153, RZ, RZ, 0x40000040 ;  /* 0x40000040ff997424 */ /* 0x000fe400078e00ff */
[C---:B-1----:R-:W-:Y:S01]  /*11530*/  FADD.FTZ R3, R185.reuse, R3 ;  /* 0x00000003b9037221 */ /* 0x042fe20000010000 */
[----:B------:R-:W-:Y:S02]  /*11540*/  F2FP.BF16.F32.PACK_AB R164, R185, R164 ;  /* 0x000000a4b9a4723e */ /* 0x000fe400000010ff */
[----:B--2---:R-:W-:Y:S01]  /*11550*/  F2FP.BF16.F32.PACK_AB R165, R187, R186 ;  /* 0x000000babba5723e */ /* 0x004fe200000010ff */
[----:B------:R-:W-:Y:S01]  /*11560*/  FADD.FTZ R3, R166, R3 ;  /* 0x00000003a6037221 */ /* 0x000fe20000010000 */
[----:B------:R-:W-:Y:S02]  /*11570*/  F2FP.BF16.F32.PACK_AB R166, R189, R166 ;  /* 0x000000a6bda6723e */ /* 0x000fe400000010ff */
[----:B---3--:R-:W-:Y:S01]  /*11580*/  F2FP.BF16.F32.PACK_AB R167, R191, R190 ;  /* 0x000000bebfa7723e */ /* 0x008fe200000010ff */
[----:B------:R-:W-:-:S02]  /*11590*/  WARPGROUP.DEPBAR.LE gsb0, 0x0 ;  /* 0x00008000000079c5 */ /* 0x000fc40000010000 */
[----:B------:R-:W-:-:S06]  /*115a0*/  WARPGROUP.ARRIVE ;  /* 0x00000000000079c5 */ /* 0x000fcc0000000000 */
[----:B------:R-:W-:Y:S01]  /*115b0*/  HGMMA.64x256x16.F32.BF16 R24, R160, gdesc[UR4].tnspB, R24, gsb0 ;  /* 0x43e00004a0187df0 */ /* 0x000fe20008001818 */
[----:B------:R-:W-:Y:S02]  /*115c0*/  R2UR UR6, R152 ;  /* 0x00000000980672ca */ /* 0x000fe400000e0000 */
[----:B------:R-:W-:Y:S01]  /*115d0*/  R2UR UR7, R153 ;  /* 0x00000000990772ca */ /* 0x000fe200000e0000 */
[----:B------:R-:W-:Y:S08]  /*115e0*/  MUFU.EX2 R168, R192 ;  /* 0x000000c000a87308 */ /* 0x000ff00000000800 */
[----:B------:R-:W-:Y:S08]  /*115f0*/  MUFU.EX2 R193, R193 ;  /* 0x000000c100c17308 */ /* 0x000ff00000000800 */
[----:B------:R-:W-:Y:S08]  /*11600*/  MUFU.EX2 R196, R196 ;  /* 0x000000c400c47308 */ /* 0x000ff00000000800 */
[----:B------:R-:W0:Y:S08]  /*11610*/  MUFU.EX2 R197, R197 ;  /* 0x000000c500c57308 */ /* 0x000e300000000800 */
[----:B------:R-:W-:Y:S08]  /*11620*/  MUFU.EX2 R194, R194 ;  /* 0x000000c200c27308 */ /* 0x000ff00000000800 */
[----:B------:R-:W1:Y:S08]  /*11630*/  MUFU.EX2 R195, R195 ;  /* 0x000000c300c37308 */ /* 0x000e700000000800 */
[----:B------:R-:W-:Y:S08]  /*11640*/  MUFU.EX2 R198, R198 ;  /* 0x000000c600c67308 */ /* 0x000ff00000000800 */
[----:B------:R-:W2:Y:S01]  /*11650*/  MUFU.EX2 R199, R199 ;  /* 0x000000c700c77308 */ /* 0x000ea20000000800 */
[----:B------:R-:W-:-:S02]  /*11660*/  VIADD R152, R170, 0x280 ;  /* 0x00000280aa987836 */ /* 0x000fc40000000000 */
[----:B------:R-:W-:Y:S02]  /*11670*/  IMAD.MOV.U32 R153, RZ, RZ, 0x40000040 ;  /* 0x40000040ff997424 */ /* 0x000fe400078e00ff */
[----:B------:R-:W-:Y:S01]  /*11680*/  FADD.FTZ R3, R189, R3 ;  /* 0x00000003bd037221 */ /* 0x000fe20000010000 */
[----:B------:R-:W-:Y:S01]  /*11690*/  FADD.FTZ R0, R171, R0 ;  /* 0x00000000ab007221 */ /* 0x000fe20000010000 */
[----:B0-----:R-:W-:Y:S02]  /*116a0*/  F2FP.BF16.F32.PACK_AB R170, R197, R196 ;  /* 0x000000c4c5aa723e */ /* 0x001fe400000010ff */
[----:B------:R-:W-:Y:S01]  /*116b0*/  FADD.FTZ R3, R168, R3 ;  /* 0x00000003a8037221 */ /* 0x000fe20000010000 */
[----:B------:R-:W-:Y:S02]  /*116c0*/  F2FP.BF16.F32.PACK_AB R168, R193, R168 ;  /* 0x000000a8c1a8723e */ /* 0x000fe400000010ff */
[----:B-1----:R-:W-:Y:S02]  /*116d0*/  F2FP.BF16.F32.PACK_AB R169, R195, R194 ;  /* 0x000000c2c3a9723e */ /* 0x002fe400000010ff */
[----:B--2---:R-:W-:Y:S01]  /*116e0*/  F2FP.BF16.F32.PACK_AB R171, R199, R198 ;  /* 0x000000c6c7ab723e */ /* 0x004fe200000010ff */
[----:B------:R-:W-:-:S02]  /*116f0*/  WARPGROUP.DEPBAR.LE gsb0, 0x0 ;  /* 0x00008000000079c5 */ /* 0x000fc40000010000 */
[----:B------:R-:W-:-:S06]  /*11700*/  WARPGROUP.ARRIVE ;  /* 0x00000000000079c5 */ /* 0x000fcc0000000000 */
[----:B------:R-:W-:Y:S01]  /*11710*/  HGMMA.64x256x16.F32.BF16 R24, R164, gdesc[UR4].tnspB, R24, gsb0 ;  /* 0x43e00004a4187df0 */ /* 0x000fe20008001818 */
        /* <DEDUP_REMOVED lines=17> */
[----:B------:R-:W-:-:S03]  /*11830*/  ISETP.GT.AND P2, PT, R214, RZ, PT ;  /* 0x000000ffd600720c */ /* 0x000fc60003f44270 */
[----:B------:R-:W-:Y:S01]  /*11840*/  FADD.FTZ R191, R191, R190 ;  /* 0x000000bebfbf7221 */ /* 0x000fe20000010000 */
[----:B------:R-:W-:-:S03]  /*11850*/  @!P1 VIADD R215, R215, 0x32460 ;  /* 0x00032460d7d79836 */ /* 0x000fc60000000000 */
[----:B------:R-:W-:Y:S01]  /*11860*/  FADD.FTZ R194, R194, R191 ;  /* 0x000000bfc2c27221 */ /* 0x000fe20000010000 */
[----:B------:R-:W-:Y:S01]  /*11870*/  FADD.FTZ R3, R193, R3 ;  /* 0x00000003c1037221 */ /* 0x000fe20000010000 */
[----:B------:R-:W-:Y:S02]  /*11880*/  @!P1 PRMT R215, RZ, 0x654, R215 ;  /* 0x00000654ffd79816 */ /* 0x000fe400000000d7 */
[----:B------:R-:W-:Y:S01]  /*11890*/  FADD.FTZ R195, R195, R194 ;  /* 0x000000c2c3c37221 */ /* 0x000fe20000010000 */
[----:B------:R-:W-:-:S03]  /*118a0*/  FADD.FTZ R3, R196, R3 ;  /* 0x00000003c4037221 */ /* 0x000fc60000010000 */
[----:B------:R-:W-:Y:S01]  /*118b0*/  FADD.FTZ R0, R198, R195 ;  /* 0x000000c3c6007221 */ /* 0x000fe20000010000 */
[----:B------:R-:W-:Y:S01]  /*118c0*/  FADD.FTZ R3, R197, R3 ;  /* 0x00000003c5037221 */ /* 0x000fe20000010000 */
[----:B------:R-:W-:Y:S02]  /*118d0*/  VIADD R214, R214, 0xffffffff ;  /* 0xffffffffd6d67836 */ /* 0x000fe40000000000 */
[----:B------:R-:W-:Y:S01]  /*118e0*/  FADD.FTZ R0, R199, R0 ;  /* 0x00000000c7007221 */ /* 0x000fe20000010000 */
[----:B------:R-:W-:Y:S02]  /*118f0*/  IMAD.MOV.U32 R205, RZ, RZ, R172 ;  /* 0x000000ffffcd7224 */ /* 0x000fe400078e00ac */
[----:B------:R-:W-:Y:S01]  /*11900*/  IMAD.MOV.U32 R206, RZ, RZ, R6 ;  /* 0x000000ffffce7224 */ /* 0x000fe200078e0006 */
[----:B------:R-:W-:Y:S02]  /*11910*/  WARPGROUP.DEPBAR.LE gsb0, 0x0 ;  /* 0x00008000000079c5 */ /* 0x000fe40000010000 */
[----:B------:R-:W-:-:S06]  /*11920*/  WARPGROUP.ARRIVE ;  /* 0x00000000000079c5 */ /* 0x000fcc0000000000 */
[----:B------:R-:W-:Y:S03]  /*11930*/  HGMMA.64x256x16.F32.BF16 R24, R168, gdesc[UR4].tnspB, R24, gsb0 ;  /* 0x43e00004a8187df0 */ /* 0x000fe60008001818 */
[----:B------:R-:W-:Y:S02]  /*11940*/  WARPGROUP.DEPBAR.LE gsb0, 0x0 ;  /* 0x00008000000079c5 */ /* 0x000fe40000010000 */
[----:B------:R2:W-:Y:S01]  /*11950*/  @!P1 SYNCS.ARRIVE.TRANS64.RED.A1T0 RZ, [R215+URZ], RZ ;  /* 0x000000ffd7ff99a7 */ /* 0x0005e2000810043f */
[----:B------:R-:W-:Y:S05]  /*11960*/  @P2 BRA `(.L_x_5701) ;  /* 0xffffffd800142947 */ /* 0x000fea000383ffff */
.L_x_5691:
[----:B------:R-:W3:Y:S01]  /*11970*/  LDL.LU R179, [R1+0x6c] ;  /* 0x00006c0001b37983 */ /* 0x000ee20000300800 */
[----:B------:R-:W-:Y:S05]  /*11980*/  WARPSYNC.ALL ;  /* 0x0000000000007948 */ /* 0x000fea0003800000 */
[----:B------:R-:W4:Y:S01]  /*11990*/  SHFL.BFLY PT, R4, R3, 0x2, 0x1f ;  /* 0x0c401f0003047f89 */ /* 0x000f2200000e0000 */
[----:B------:R-:W-:Y:S01]  /*119a0*/  VIADD R2, R2, 0x1 ;  /* 0x0000000102027836 */ /* 0x000fe20000000000 */
[----:B------:R0:W-:Y:S08]  /*119b0*/  BAR.ARV R173, 0x100 ;  /* 0x000400ad0000751d */ /* 0x0001f00000002000 */
[----:B------:R-:W-:Y:S06]  /*119c0*/  BAR.ARV 0x8, 0x180 ;  /* 0x0206000000007b1d */ /* 0x000fec0000002000 */
[----:B------:R-:W-:Y:S01]  /*119d0*/  ISETP.NE.AND P0, PT, R2, 0x2, PT ;  /* 0x000000020200780c */ /* 0x000fe20003f05270 */
[----:B------:R-:W1:Y:S01]  /*119e0*/  SHFL.BFLY PT, R9, R0, 0x2, 0x1f ;  /* 0x0c401f0000097f89 */ /* 0x000e6200000e0000 */
[----:B------:R-:W-:-:S02]  /*119f0*/  PLOP3.LUT P1, PT, PT, PT, PT, 0x8, 0x0 ;  /* 0x000000000000781c */ /* 0x000fc40003f2e170 */
[----:B------:R-:W-:Y:S01]  /*11a00*/  SEL R12, RZ, 0x1, P0 ;  /* 0x00000001ff0c7807 */ /* 0x000fe20000000000 */
[----:B----4-:R-:W-:Y:S01]  /*11a10*/  FADD.FTZ R5, R4, R3 ;  /* 0x0000000304057221 */ /* 0x010fe20000010000 */
[----:B------:R-:W-:Y:S01]  /*11a20*/  IMAD.MOV.U32 R4, RZ, RZ, RZ ;  /* 0x000000ffff047224 */ /* 0x000fe200078e00ff */
[----:B------:R-:W-:Y:S02]  /*11a30*/  SEL R2, R2, RZ, P0 ;  /* 0x000000ff02027207 */ /* 0x000fe40000000000 */
[----:B------:R-:W-:Y:S01]  /*11a40*/  LOP3.LUT R23, R23, R12, RZ, 0x3c, !PT ;  /* 0x0000000c17177212 */ /* 0x000fe200078e3cff */
[----:B------:R-:W4:Y:S01]  /*11a50*/  SHFL.BFLY PT, R8, R5, 0x1, 0x1f ;  /* 0x0c201f0005087f89 */ /* 0x000f2200000e0000 */
[----:B-1----:R-:W-:Y:S01]  /*11a60*/  FADD.FTZ R10, R9, R0 ;  /* 0x00000000090a7221 */ /* 0x002fe20000010000 */
[----:B------:R-:W-:-:S04]  /*11a70*/  IMAD.MOV.U32 R0, RZ, RZ, RZ ;  /* 0x000000ffff007224 */ /* 0x000fc800078e00ff */
[----:B------:R-:W1:Y:S01]  /*11a80*/  SHFL.BFLY PT, R9, R10, 0x1, 0x1f ;  /* 0x0c201f000a097f89 */ /* 0x000e6200000e0000 */
[----:B----4-:R-:W-:Y:S01]  /*11a90*/  FADD.FTZ R8, R5, R8 ;  /* 0x0000000805087221 */ /* 0x010fe20000010000 */
[----:B------:R-:W-:-:S04]  /*11aa0*/  IMAD.MOV.U32 R5, RZ, RZ, -0x800000 ;  /* 0xff800000ff057424 */ /* 0x000fc800078e00ff */
[----:B------:R-:W-:-:S13]  /*11ab0*/  FSETP.NE.FTZ.AND P2, PT, R8, RZ, PT ;  /* 0x000000ff0800720b */ /* 0x000fda0003f55000 */
[----:B------:R-:W4:Y:S01]  /*11ac0*/  @P2 MUFU.LG2 R14, R8 ;  /* 0x00000008000e2308 */ /* 0x000f220000000c00 */
[----:B------:R-:W-:Y:S01]  /*11ad0*/  @P2 FMUL.FTZ R12, R7, 0.69314718246459960938 ;  /* 0x3f317218070c2820 */ /* 0x000fe20000410000 */
[----:B-1----:R-:W-:-:S05]  /*11ae0*/  FADD.FTZ R9, R10, R9 ;  /* 0x000000090a097221 */ /* 0x002fca0000010000 */
[----:B------:R-:W-:Y:S01]  /*11af0*/  FSETP.NE.FTZ.AND P3, PT, R9, RZ, PT ;  /* 0x000000ff0900720b */ /* 0x000fe20003f75000 */
[----:B------:R-:W1:Y:S01]  /*11b00*/  @P2 MUFU.RCP R4, R8 ;  /* 0x0000000800042308 */ /* 0x000e620000001000 */
[----:B----4-:R-:W-:-:S11]  /*11b10*/  @P2 FMUL.FTZ R19, R14, 0.69314718246459960938 ;  /* 0x3f3172180e132820 */ /* 0x010fd60000410000 */
[----:B------:R-:W4:Y:S01]  /*11b20*/  @P3 MUFU.LG2 R15, R9 ;  /* 0x00000009000f3308 */ /* 0x000f220000000c00 */
[----:B------:R-:W-:Y:S01]  /*11b30*/  @P3 FMUL.FTZ R13, R7, 0.69314718246459960938 ;  /* 0x3f317218070d3820 */ /* 0x000fe20000410000 */
[----:B------:R-:W-:Y:S01]  /*11b40*/  @P2 FFMA.FTZ R5, R12, R6, R19 ;  /* 0x000000060c052223 */ /* 0x000fe20000010013 */
[-C--:B-1----:R-:W-:Y:S01]  /*11b50*/  FMUL.FTZ R163, R72, R4.reuse ;  /* 0x0000000448a37220 */ /* 0x082fe20000410000 */
        /* <DEDUP_REMOVED lines=11> */
[----:B----4-:R-:W-:Y:S01]  /*11c10*/  @P3 FMUL.FTZ R14, R15, 0.69314718246459960938 ;  /* 0x3f3172180f0e3820 */ /* 0x010fe20000410000 */
        /* <DEDUP_REMOVED lines=119> */
[----:B---3--:R-:W-:-:S05]  /*12390*/  VIADD R179, R179, 0x1 ;  /* 0x00000001b3b37836 */ /* 0x008fca0000000000 */
[----:B------:R0:W-:Y:S02]  /*123a0*/  STL [R1+0x6c], R179 ;  /* 0x00006cb301007387 */ /* 0x0001e40000100800 */
.L_x_5634:
        /* <DEDUP_REMOVED lines=10> */
[----:B------:R-:W4:Y:S04]  /*12450*/  LDL R14, [R1+0x8c] ;  /* 0x00008c00010e7983 */ /* 0x000f280000100800 */
[----:B------:R-:W2:Y:S04]  /*12460*/  LDL.LU R186, [R1+0x5c] ;  /* 0x00005c0001ba7983 */ /* 0x000ea80000300800 */
[----:B------:R-:W2:Y:S01]  /*12470*/  LDL.LU R184, [R1+0x60] ;  /* 0x0000600001b87983 */ /* 0x000ea20000300800 */
[----:B------:R-:W0:Y:S01]  /*12480*/  S2R R6, SR_SWINHI ;  /* 0x0000000000067919 */ /* 0x000e220000002f00 */
[----:B------:R-:W-:Y:S05]  /*12490*/  WARPSYNC.ALL ;  /* 0x0000000000007948 */ /* 0x000fea0003800000 */
[----:B------:R-:W-:Y:S01]  /*124a0*/  F2FP.BF16.F32.PACK_AB R24, R25, R24 ;  /* 0x000000181918723e */ /* 0x000fe200000010ff */
[----:B------:R-:W-:Y:S01]  /*124b0*/  ULDC.64 UR4, c[0x0][0xd00] ;  /* 0x0003400000047ab9 */ /* 0x000fe20000000a00 */
[----:B------:R-:W-:Y:S01]  /*124c0*/  F2FP.BF16.F32.PACK_AB R32, R33, R32 ;  /* 0x000000202120723e */ /* 0x000fe200000010ff */
[----:B------:R-:W2:Y:S01]  /*124d0*/  LDL R182, [R1+0x40] ;  /* 0x0000400001b67983 */ /* 0x000ea20000100800 */
[----:B------:R-:W-:-:S02]  /*124e0*/  F2FP.BF16.F32.PACK_AB R27, R76, R27 ;  /* 0x0000001b4c1b723e */ /* 0x000fc400000010ff */
[----:B------:R-:W-:Y:S01]  /*124f0*/  F2FP.BF16.F32.PACK_AB R40, R41, R40 ;  /* 0x000000282928723e */ /* 0x000fe200000010ff */
[----:B------:R-:W2:Y:S01]  /*12500*/  LDL R180, [R1+0x28] ;  /* 0x0000280001b47983 */ /* 0x000ea20000100800 */
        /* <DEDUP_REMOVED lines=38> */
[----:B------:R-:W-:Y:S01]  /*12770*/  IMAD.MOV.U32 R3, RZ, RZ, RZ ;  /* 0x000000ffff037224 */ /* 0x000fe200078e00ff */
[----:B------:R-:W0:Y:S01]  /*12780*/  LDC R0, c[0x0][0xce8] ;  /* 0x00033a00ff007b82 */ /* 0x000e220000000800 */
[----:B----4-:R-:W-:-:S07]  /*12790*/  IMAD.WIDE R134, R14, 0x2, R12 ;  /* 0x000000020e867825 */ /* 0x010fce00078e020c */
[----:B------:R-:W-:Y:S01]  /*127a0*/  BAR.SYNC.DEFER_BLOCKING 0x1, 0x100 ;  /* 0x0044000000007b1d */ /* 0x000fe20000010000 */
[C---:B-----5:R-:W-:Y:S02]  /*127b0*/  IADD3 R30, P1, R134.reuse, 0x20, RZ ;  /* 0x00000020861e7810 */ /* 0x060fe40007f3e0ff */
[C---:B------:R-:W-:Y:S02]  /*127c0*/  IADD3 R14, P2, R134.reuse, 0x40, RZ ;  /* 0x00000040860e7810 */ /* 0x040fe40007f5e0ff */
[----:B------:R-:W-:Y:S02]  /*127d0*/  IADD3 R20, P3, R134, 0x60, RZ ;  /* 0x0000006086147810 */ /* 0x000fe40007f7e0ff */
[----:B------:R-:W-:Y:S02]  /*127e0*/  LOP3.LUT R179, R30, 0x380, RZ, 0xc0, !PT ;  /* 0x000003801eb37812 */ /* 0x000fe400078ec0ff */
[----:B------:R-:W-:Y:S02]  /*127f0*/  LOP3.LUT R38, R14, 0x380, RZ, 0xc0, !PT ;  /* 0x000003800e267812 */ /* 0x000fe400078ec0ff */
[----:B------:R-:W-:-:S02]  /*12800*/  LOP3.LUT R86, R20, 0x380, RZ, 0xc0, !PT ;  /* 0x0000038014567812 */ /* 0x000fc400078ec0ff */
[----:B------:R-:W-:Y:S02]  /*12810*/  SHF.R.U64 R179, R179, 0x3, RZ ;  /* 0x00000003b3b37819 */ /* 0x000fe400000012ff */
[----:B------:R-:W-:Y:S02]  /*12820*/  IADD3 R94, P4, R134, 0x4000, RZ ;  /* 0x00004000865e7810 */ /* 0x000fe40007f9e0ff */
[----:B------:R-:W-:Y:S02]  /*12830*/  SHF.R.U64 R181, R38, 0x3, RZ ;  /* 0x0000000326b57819 */ /* 0x000fe400000012ff */
[----:B------:R-:W-:Y:S02]  /*12840*/  IADD3 R98, P5, R134, 0x4020, RZ ;  /* 0x0000402086627810 */ /* 0x000fe40007fbe0ff */
[----:B------:R-:W-:Y:S02]  /*12850*/  SHF.R.U64 R183, R86, 0x3, RZ ;  /* 0x0000000356b77819 */ /* 0x000fe400000012ff */
[C---:B------:R-:W-:Y:S01]  /*12860*/  IADD3 R6, P0, R134.reuse, 0x4040, RZ ;  /* 0x0000404086067810 */ /* 0x040fe20007f1e0ff */
[--C-:B------:R-:W-:Y:S01]  /*12870*/  IMAD.X R31, RZ, RZ, R135.reuse, P1 ;  /* 0x000000ffff1f7224 */ /* 0x100fe200008e0687 */
[----:B------:R-:W-:Y:S01]  /*12880*/  LOP3.LUT R30, R179, R30, RZ, 0x3c, !PT ;  /* 0x0000001eb31e7212 */ /* 0x000fe200078e3cff */
[--C-:B------:R-:W-:Y:S01]  /*12890*/  IMAD.X R39, RZ, RZ, R135.reuse, P2 ;  /* 0x000000ffff277224 */ /* 0x100fe200010e0687 */
[----:B------:R-:W-:Y:S01]  /*128a0*/  LOP3.LUT R21, R134, 0x380, RZ, 0xc0, !PT ;  /* 0x0000038086157812 */ /* 0x000fe200078ec0ff */
[----:B------:R-:W-:Y:S01]  /*128b0*/  IMAD.X R87, RZ, RZ, R135, P3 ;  /* 0x000000ffff577224 */ /* 0x000fe200018e0687 */
[----:B------:R-:W-:-:S02]  /*128c0*/  LOP3.LUT R38, R181, R14, RZ, 0x3c, !PT ;  /* 0x0000000eb5267212 */ /* 0x000fc400078e3cff */
[----:B------:R-:W-:Y:S02]  /*128d0*/  LOP3.LUT R179, R94, 0x380, RZ, 0xc0, !PT ;  /* 0x000003805eb37812 */ /* 0x000fe400078ec0ff */
[C---:B------:R-:W-:Y:S02]  /*128e0*/  IADD3 R106, P1, R134.reuse, 0x4060, RZ ;  /* 0x00004060866a7810 */ /* 0x040fe40007f3e0ff */
[C---:B------:R-:W-:Y:S02]  /*128f0*/  IADD3 R110, P2, R134.reuse, 0x8000, RZ ;  /* 0x00008000866e7810 */ /* 0x040fe40007f5e0ff */
[----:B------:R-:W-:Y:S02]  /*12900*/  IADD3 R114, P3, R134, 0x8020, RZ ;  /* 0x0000802086727810 */ /* 0x000fe40007f7e0ff */
[----:B------:R-:W-:Y:S02]  /*12910*/  LOP3.LUT R86, R183, R20, RZ, 0x3c, !PT ;  /* 0x00000014b7567212 */ /* 0x000fe400078e3cff */
[----:B------:R-:W-:-:S02]  /*12920*/  LOP3.LUT R181, R98, 0x380, RZ, 0xc0, !PT ;  /* 0x0000038062b57812 */ /* 0x000fc400078ec0ff */
[----:B------:R-:W-:Y:S02]  /*12930*/  LOP3.LUT R183, R6, 0x380, RZ, 0xc0, !PT ;  /* 0x0000038006b77812 */ /* 0x000fe400078ec0ff */
[----:B------:R-:W-:Y:S02]  /*12940*/  SHF.R.U64 R21, R21, 0x3, RZ ;  /* 0x0000000315157819 */ /* 0x000fe400000012ff */
[----:B------:R-:W-:Y:S01]  /*12950*/  SHF.R.U64 R179, R179, 0x3, RZ ;  /* 0x00000003b3b37819 */ /* 0x000fe200000012ff */
[--C-:B------:R-:W-:Y:S01]  /*12960*/  IMAD.X R95, RZ, RZ, R135.reuse, P4 ;  /* 0x000000ffff5f7224 */ /* 0x100fe200020e0687 */
[----:B------:R-:W-:Y:S01]  /*12970*/  SHF.R.U64 R181, R181, 0x3, RZ ;  /* 0x00000003b5b57819 */ /* 0x000fe200000012ff */
[--C-:B------:R-:W-:Y:S01]  /*12980*/  IMAD.X R99, RZ, RZ, R135.reuse, P5 ;  /* 0x000000ffff637224 */ /* 0x100fe200028e0687 */
[----:B------:R-:W-:Y:S01]  /*12990*/  SHF.R.U64 R183, R183, 0x3, RZ ;  /* 0x00000003b7b77819 */ /* 0x000fe200000012ff */
[--C-:B------:R-:W-:Y:S01]  /*129a0*/  IMAD.X R103, RZ, RZ, R135.reuse, P0 ;  /* 0x000000ffff677224 */ /* 0x100fe200000e0687 */
[C---:B------:R-:W-:Y:S01]  /*129b0*/  IADD3 R118, P4, R134.reuse, 0x8040, RZ ;  /* 0x0000804086767810 */ /* 0x040fe20007f9e0ff */
[--C-:B------:R-:W-:Y:S01]  /*129c0*/  IMAD.X R107, RZ, RZ, R135.reuse, P1 ;  /* 0x000000ffff6b7224 */ /* 0x100fe200008e0687 */
[C---:B------:R-:W-:Y:S01]  /*129d0*/  IADD3 R122, P5, R134.reuse, 0x8060, RZ ;  /* 0x00008060867a7810 */ /* 0x040fe20007fbe0ff */
[--C-:B------:R-:W-:Y:S01]  /*129e0*/  IMAD.X R111, RZ, RZ, R135.reuse, P2 ;  /* 0x000000ffff6f7224 */ /* 0x100fe200010e0687 */
[C---:B---3--:R-:W-:Y:S01]  /*129f0*/  IADD3 R88, P0, R134.reuse, 0xc000, RZ ;  /* 0x0000c00086587810 */ /* 0x048fe20007f1e0ff */
[----:B------:R-:W-:Y:S01]  /*12a00*/  IMAD.X R115, RZ, RZ, R135, P3 ;  /* 0x000000ffff737224 */ /* 0x000fe200018e0687 */
[----:B------:R-:W-:-:S02]  /*12a10*/  IADD3 R130, P1, R134, 0xc020, RZ ;  /* 0x0000c02086827810 */ /* 0x000fc40007f3e0ff */
[C---:B------:R-:W-:Y:S02]  /*12a20*/  IADD3 R172, P2, R134.reuse, 0xc040, RZ ;  /* 0x0000c04086ac7810 */ /* 0x040fe40007f5e0ff */
[----:B------:R-:W-:Y:S02]  /*12a30*/  IADD3 R151, P3, R134, 0xc060, RZ ;  /* 0x0000c06086977810 */ /* 0x000fe40007f7e0ff */
[----:B------:R-:W-:Y:S02]  /*12a40*/  LOP3.LUT R134, R21, R134, RZ, 0x3c, !PT ;  /* 0x0000008615867212 */ /* 0x000fe400078e3cff */
[----:B------:R-:W-:Y:S02]  /*12a50*/  LOP3.LUT R185, R106, 0x380, RZ, 0xc0, !PT ;  /* 0x000003806ab97812 */ /* 0x000fe400078ec0ff */
[----:B------:R-:W-:Y:S02]  /*12a60*/  LOP3.LUT R94, R179, R94, RZ, 0x3c, !PT ;  /* 0x0000005eb35e7212 */ /* 0x000fe400078e3cff */
[----:B------:R-:W-:-:S02]  /*12a70*/  LOP3.LUT R98, R181, R98, RZ, 0x3c, !PT ;  /* 0x00000062b5627212 */ /* 0x000fc400078e3cff */
[----:B------:R-:W-:Y:S02]  /*12a80*/  LOP3.LUT R179, R110, 0x380, RZ, 0xc0, !PT ;  /* 0x000003806eb37812 */ /* 0x000fe400078ec0ff */
[----:B------:R-:W-:Y:S02]  /*12a90*/  LOP3.LUT R102, R183, R6, RZ, 0x3c, !PT ;  /* 0x00000006b7667212 */ /* 0x000fe400078e3cff */
[----:B------:R-:W-:Y:S02]  /*12aa0*/  LOP3.LUT R181, R114, 0x380, RZ, 0xc0, !PT ;  /* 0x0000038072b57812 */ /* 0x000fe400078ec0ff */
[----:B------:R-:W-:Y:S02]  /*12ab0*/  LOP3.LUT R183, R118, 0x380, RZ, 0xc0, !PT ;  /* 0x0000038076b77812 */ /* 0x000fe400078ec0ff */
[----:B------:R-:W-:Y:S02]  /*12ac0*/  SHF.R.U64 R185, R185, 0x3, RZ ;  /* 0x00000003b9b97819 */ /* 0x000fe400000012ff */
[----:B------:R-:W-:-:S02]  /*12ad0*/  MOV R134, R134 ;  /* 0x0000008600867202 */ /* 0x000fc40000000f00 */
[----:B------:R-:W-:Y:S02]  /*12ae0*/  SHF.R.U64 R179, R179, 0x3, RZ ;  /* 0x00000003b3b37819 */ /* 0x000fe400000012ff */
[----:B------:R-:W-:Y:S02]  /*12af0*/  MOV R30, R30 ;  /* 0x0000001e001e7202 */ /* 0x000fe40000000f00 */
[----:B------:R-:W-:Y:S02]  /*12b00*/  SHF.R.U64 R181, R181, 0x3, RZ ;  /* 0x00000003b5b57819 */ /* 0x000fe400000012ff */
[----:B------:R-:W-:Y:S02]  /*12b10*/  MOV R38, R38 ;  /* 0x0000002600267202 */ /* 0x000fe40000000f00 */
[----:B------:R-:W-:Y:S02]  /*12b20*/  SHF.R.U64 R183, R183, 0x3, RZ ;  /* 0x00000003b7b77819 */ /* 0x000fe400000012ff */
[----:B------:R-:W-:Y:S01]  /*12b30*/  MOV R86, R86 ;  /* 0x0000005600567202 */ /* 0x000fe20000000f00 */
[----:B------:R3:W-:Y:S01]  /*12b40*/  STSM.16.M88.4 [R134], R24 ;  /* 0x0000001886007844 */ /* 0x0007e20000000200 */
[----:B------:R-:W-:-:S02]  /*12b50*/  LOP3.LUT R106, R185, R106, RZ, 0x3c, !PT ;  /* 0x0000006ab96a7212 */ /* 0x000fc400078e3cff */
[----:B------:R-:W-:Y:S01]  /*12b60*/  MOV R94, R94 ;  /* 0x0000005e005e7202 */ /* 0x000fe20000000f00 */
[----:B------:R4:W-:Y:S01]  /*12b70*/  STSM.16.M88.4 [R30], R32 ;  /* 0x000000201e007844 */ /* 0x0009e20000000200 */
[----:B------:R-:W-:Y:S02]  /*12b80*/  LOP3.LUT R185, R122, 0x380, RZ, 0xc0, !PT ;  /* 0x000003807ab97812 */ /* 0x000fe400078ec0ff */
[----:B------:R-:W-:Y:S02]  /*12b90*/  LOP3.LUT R110, R179, R110, RZ, 0x3c, !PT ;  /* 0x0000006eb36e7212 */ /* 0x000fe400078e3cff */
[----:B------:R-:W-:Y:S01]  /*12ba0*/  MOV R98, R98 ;  /* 0x0000006200627202 */ /* 0x000fe20000000f00 */
[----:B------:R-:W-:Y:S01]  /*12bb0*/  IMAD.X R119, RZ, RZ, R135, P4 ;  /* 0x000000ffff777224 */ /* 0x000fe200020e0687 */
[----:B------:R-:W-:Y:S01]  /*12bc0*/  LOP3.LUT R114, R181, R114, RZ, 0x3c, !PT ;  /* 0x00000072b5727212 */ /* 0x000fe200078e3cff */
[----:B------:R-:W-:Y:S01]  /*12bd0*/  STSM.16.M88.4 [R38], R40 ;  /* 0x0000002826007844 */ /* 0x000fe20000000200 */
[----:B------:R-:W-:-:S02]  /*12be0*/  LOP3.LUT R179, R88, 0x380, RZ, 0xc0, !PT ;  /* 0x0000038058b37812 */ /* 0x000fc400078ec0ff */
[----:B------:R-:W-:Y:S01]  /*12bf0*/  MOV R102, R102 ;  /* 0x0000006600667202 */ /* 0x000fe20000000f00 */
[----:B------:R-:W-:Y:S01]  /*12c00*/  STSM.16.M88.4 [R86], R48 ;  /* 0x0000003056007844 */ /* 0x000fe20000000200 */
[----:B------:R-:W-:Y:S02]  /*12c10*/  LOP3.LUT R118, R183, R118, RZ, 0x3c, !PT ;  /* 0x00000076b7767212 */ /* 0x000fe400078e3cff */
[----:B------:R-:W-:Y:S01]  /*12c20*/  LOP3.LUT R181, R130, 0x380, RZ, 0xc0, !PT ;  /* 0x0000038082b57812 */ /* 0x000fe200078ec0ff */
[----:B------:R-:W-:Y:S01]  /*12c30*/  STSM.16.M88.4 [R94], R56 ;  /* 0x000000385e007844 */ /* 0x000fe20000000200 */
[----:B------:R-:W-:Y:S02]  /*12c40*/  LOP3.LUT R183, R172, 0x380, RZ, 0xc0, !PT ;  /* 0x00000380acb77812 */ /* 0x000fe400078ec0ff */
[----:B------:R-:W-:Y:S01]  /*12c50*/  SHF.R.U64 R185, R185, 0x3, RZ ;  /* 0x00000003b9b97819 */ /* 0x000fe200000012ff */
[----:B------:R-:W-:Y:S01]  /*12c60*/  STSM.16.M88.4 [R98], R64 ;  /* 0x0000004062007844 */ /* 0x000fe20000000200 */
[----:B------:R-:W-:-:S02]  /*12c70*/  LOP3.LUT R6, R151, 0x380, RZ, 0xc0, !PT ;  /* 0x0000038097067812 */ /* 0x000fc400078ec0ff */
[----:B------:R-:W-:Y:S02]  /*12c80*/  MOV R106, R106 ;  /* 0x0000006a006a7202 */ /* 0x000fe40000000f00 */
[----:B---3--:R-:W-:Y:S02]  /*12c90*/  F2FP.BF16.F32.PACK_AB R24, R81, R165 ;  /* 0x000000a55118723e */ /* 0x008fe400000010ff */
[----:B------:R-:W-:Y:S02]  /*12ca0*/  F2FP.BF16.F32.PACK_AB R25, R83, R82 ;  /* 0x000000525319723e */ /* 0x000fe400000010ff */
[----:B------:R-:W-:Y:S02]  /*12cb0*/  F2FP.BF16.F32.PACK_AB R26, R85, R166 ;  /* 0x000000a6551a723e */ /* 0x000fe400000010ff */
[----:B------:R-:W-:Y:S01]  /*12cc0*/  F2FP.BF16.F32.PACK_AB R27, R54, R46 ;  /* 0x0000002e361b723e */ /* 0x000fe200000010ff */
[----:B------:R3:W-:Y:S01]  /*12cd0*/  STSM.16.M88.4 [R102], R8 ;  /* 0x0000000866007844 */ /* 0x0007e20000000200 */
[----:B------:R-:W-:-:S02]  /*12ce0*/  SHF.R.U64 R179, R179, 0x3, RZ ;  /* 0x00000003b3b37819 */ /* 0x000fc400000012ff */
[----:B------:R-:W-:Y:S02]  /*12cf0*/  MOV R110, R110 ;  /* 0x0000006e006e7202 */ /* 0x000fe40000000f00 */
[----:B----4-:R-:W-:Y:S02]  /*12d00*/  F2FP.BF16.F32.PACK_AB R30, R93, R168 ;  /* 0x000000a85d1e723e */ /* 0x010fe400000010ff */
[----:B------:R-:W-:Y:S01]  /*12d10*/  F2FP.BF16.F32.PACK_AB R31, R92, R84 ;  /* 0x000000545c1f723e */ /* 0x000fe200000010ff */
[----:B------:R-:W-:Y:S01]  /*12d20*/  IMAD.X R123, RZ, RZ, R135, P5 ;  /* 0x000000ffff7b7224 */ /* 0x000fe200028e0687 */
[----:B------:R-:W-:Y:S02]  /*12d30*/  SHF.R.U64 R181, R181, 0x3, RZ ;  /* 0x00000003b5b57819 */ /* 0x000fe400000012ff */
[----:B------:R-:W-:Y:S02]  /*12d40*/  MOV R114, R114 ;  /* 0x0000007200727202 */ /* 0x000fe40000000f00 */
[----:B------:R-:W-:-:S02]  /*12d50*/  F2FP.BF16.F32.PACK_AB R32, R97, R169 ;  /* 0x000000a96120723e */ /* 0x000fc400000010ff */
[----:B------:R-:W-:Y:S02]  /*12d60*/  F2FP.BF16.F32.PACK_AB R33, R100, R96 ;  /* 0x000000606421723e */ /* 0x000fe400000010ff */
[----:B------:R-:W-:Y:S02]  /*12d70*/  F2FP.BF16.F32.PACK_AB R34, R101, R170 ;  /* 0x000000aa6522723e */ /* 0x000fe400000010ff */
[----:B------:R-:W-:Y:S01]  /*12d80*/  F2FP.BF16.F32.PACK_AB R35, R108, R104 ;  /* 0x000000686c23723e */ /* 0x000fe200000010ff */
[----:B------:R-:W-:Y:S01]  /*12d90*/  IMAD.X R127, RZ, RZ, R135, P0 ;  /* 0x000000ffff7f7224 */ /* 0x000fe200000e0687 */
[----:B------:R-:W-:Y:S02]  /*12da0*/  SHF.R.U64 R183, R183, 0x3, RZ ;  /* 0x00000003b7b77819 */ /* 0x000fe400000012ff */
[----:B------:R-:W-:Y:S02]  /*12db0*/  MOV R118, R118 ;  /* 0x0000007600767202 */ /* 0x000fe40000000f00 */
[----:B---3--:R-:W-:-:S02]  /*12dc0*/  F2FP.BF16.F32.PACK_AB R8, R105, R171 ;  /* 0x000000ab6908723e */ /* 0x008fc400000010ff */
[----:B------:R-:W-:Y:S02]  /*12dd0*/  F2FP.BF16.F32.PACK_AB R9, R116, R112 ;  /* 0x000000707409723e */ /* 0x000fe400000010ff */
[----:B------:R-:W-:Y:S02]  /*12de0*/  F2FP.BF16.F32.PACK_AB R10, R109, R173 ;  /* 0x000000ad6d0a723e */ /* 0x000fe400000010ff */
[----:B------:R-:W-:Y:S01]  /*12df0*/  F2FP.BF16.F32.PACK_AB R11, R124, R120 ;  /* 0x000000787c0b723e */ /* 0x000fe200000010ff */
[--C-:B------:R-:W-:Y:S01]  /*12e00*/  IMAD.X R131, RZ, RZ, R135.reuse, P1 ;  /* 0x000000ffff837224 */ /* 0x100fe200008e0687 */
[----:B------:R-:W-:Y:S01]  /*12e10*/  LOP3.LUT R122, R185, R122, RZ, 0x3c, !PT ;  /* 0x0000007ab97a7212 */ /* 0x000fe200078e3cff */
[----:B------:R3:W-:Y:S01]  /*12e20*/  STSM.16.M88.4 [R106], R24 ;  /* 0x000000186a007844 */ /* 0x0007e20000000200 */
[----:B------:R-:W-:Y:S01]  /*12e30*/  SHF.R.U64 R6, R6, 0x3, RZ ;  /* 0x0000000306067819 */ /* 0x000fe200000012ff */
[--C-:B------:R-:W-:Y:S01]  /*12e40*/  IMAD.X R15, RZ, RZ, R135.reuse, P2 ;  /* 0x000000ffff0f7224 */ /* 0x100fe200010e0687 */
[----:B------:R-:W-:Y:S01]  /*12e50*/  LOP3.LUT R126, R179, R88, RZ, 0x3c, !PT ;  /* 0x00000058b37e7212 */ /* 0x000fe200078e3cff */
[----:B------:R-:W-:Y:S01]  /*12e60*/  STSM.16.M88.4 [R110], R28 ;  /* 0x0000001c6e007844 */ /* 0x000fe20000000200 */
[----:B------:R-:W-:Y:S01]  /*12e70*/  LOP3.LUT R130, R181, R130, RZ, 0x3c, !PT ;  /* 0x00000082b5827212 */ /* 0x000fe200078e3cff */
[----:B------:R-:W-:Y:S01]  /*12e80*/  IMAD.X R21, RZ, RZ, R135, P3 ;  /* 0x000000ffff157224 */ /* 0x000fe200018e0687 */
[----:B------:R-:W-:Y:S01]  /*12e90*/  LOP3.LUT R14, R183, R172, RZ, 0x3c, !PT ;  /* 0x000000acb70e7212 */ /* 0x000fe200078e3cff */
[----:B------:R-:W-:Y:S01]  /*12ea0*/  STSM.16.M88.4 [R114], R32 ;  /* 0x0000002072007844 */ /* 0x000fe20000000200 */
[----:B------:R-:W-:-:S02]  /*12eb0*/  LOP3.LUT R20, R6, R151, RZ, 0x3c, !PT ;  /* 0x0000009706147212 */ /* 0x000fc400078e3cff */
[----:B------:R-:W-:Y:S01]  /*12ec0*/  MOV R122, R122 ;  /* 0x0000007a007a7202 */ /* 0x000fe20000000f00 */
[----:B------:R2:W-:Y:S01]  /*12ed0*/  STSM.16.M88.4 [R118], R8 ;  /* 0x0000000876007844 */ /* 0x0005e20000000200 */
[----:B------:R-:W-:Y:S02]  /*12ee0*/  MOV R126, R126 ;  /* 0x0000007e007e7202 */ /* 0x000fe40000000f00 */
[----:B------:R-:W-:Y:S02]  /*12ef0*/  F2FP.BF16.F32.PACK_AB R38, R125, R177 ;  /* 0x000000b17d26723e */ /* 0x000fe400000010ff */
[----:B---3--:R-:W-:Y:S02]  /*12f00*/  F2FP.BF16.F32.PACK_AB R24, R113, R174 ;  /* 0x000000ae7118723e */ /* 0x008fe400000010ff */
[----:B------:R-:W-:Y:S02]  /*12f10*/  F2FP.BF16.F32.PACK_AB R25, R152, R128 ;  /* 0x000000809819723e */ /* 0x000fe400000010ff */
[----:B------:R-:W-:-:S02]  /*12f20*/  F2FP.BF16.F32.PACK_AB R26, R117, R175 ;  /* 0x000000af751a723e */ /* 0x000fc400000010ff */
[----:B------:R-:W-:Y:S02]  /*12f30*/  F2FP.BF16.F32.PACK_AB R27, R154, R153 ;  /* 0x000000999a1b723e */ /* 0x000fe400000010ff */
[----:B------:R-:W-:Y:S02]  /*12f40*/  F2FP.BF16.F32.PACK_AB R39, R158, R157 ;  /* 0x0000009d9e27723e */ /* 0x000fe400000010ff */
[----:B------:R-:W-:Y:S02]  /*12f50*/  ISETP.NE.U32.AND P0, PT, RZ, UR4, PT ;  /* 0x00000004ff007c0c */ /* 0x000fe4000bf05070 */
[----:B--2---:R-:W-:Y:S02]  /*12f60*/  IADD3 R8, P1, R186, UR4, RZ ;  /* 0x00000004ba087c10 */ /* 0x004fe4000ff3e0ff */
[----:B------:R-:W-:Y:S02]  /*12f70*/  MOV R130, R130 ;  /* 0x0000008200827202 */ /* 0x000fe40000000f00 */
[----:B------:R-:W-:-:S02]  /*12f80*/  F2FP.BF16.F32.PACK_AB R40, R129, R178 ;  /* 0x000000b28128723e */ /* 0x000fc400000010ff */
[----:B------:R-:W-:Y:S02]  /*12f90*/  F2FP.BF16.F32.PACK_AB R41, R160, R159 ;  /* 0x0000009fa029723e */ /* 0x000fe400000010ff */
[----:B------:R-:W-:Y:S02]  /*12fa0*/  F2FP.BF16.F32.PACK_AB R42, R133, R132 ;  /* 0x00000084852a723e */ /* 0x000fe400000010ff */
[----:B------:R-:W-:Y:S02]  /*12fb0*/  F2FP.BF16.F32.PACK_AB R43, R162, R161 ;  /* 0x000000a1a22b723e */ /* 0x000fe400000010ff */
[----:B------:R-:W-:Y:S01]  /*12fc0*/  MOV R14, R14 ;  /* 0x0000000e000e7202 */ /* 0x000fe20000000f00 */
[----:B------:R2:W-:Y:S01]  /*12fd0*/  STSM.16.M88.4 [R122], R24 ;  /* 0x000000187a007844 */ /* 0x0005e20000000200 */
[----:B------:R-:W-:Y:S02]  /*12fe0*/  MOV R20, R20 ;  /* 0x0000001400147202 */ /* 0x000fe40000000f00 */
[----:B------:R-:W-:Y:S01]  /*12ff0*/  ISETP.NE.AND.EX P0, PT, RZ, UR5, PT, P0 ;  /* 0x00000005ff007c0c */ /* 0x000fe2000bf05300 */
[----:B------:R2:W-:Y:S01]  /*13000*/  STSM.16.M88.4 [R126], R36 ;  /* 0x000000247e007844 */ /* 0x0005e20000000200 */
[----:B------:R-:W-:Y:S01]  /*13010*/  IADD3.X R9, R184, UR5, RZ, P1, !PT ;  /* 0x00000005b8097c10 */ /* 0x000fe20008ffe4ff */
[----:B------:R-:W-:-:S02]  /*13020*/  ULDC.64 UR4, c[0x0][0xd08] ;  /* 0x0003420000047ab9 */ /* 0x000fc40000000a00 */
[----:B------:R2:W-:Y:S01]  /*13030*/  STSM.16.M88.4 [R130], R40 ;  /* 0x0000002882007844 */ /* 0x0005e20000000200 */
[----:B------:R-:W-:-:S03]  /*13040*/  ISETP.NE.U32.AND P2, PT, RZ, UR4, PT ;  /* 0x00000004ff007c0c */ /* 0x000fc6000bf45070 */
[----:B------:R2:W-:Y:S01]  /*13050*/  STSM.16.M88.4 [R14], R136 ;  /* 0x000000880e007844 */ /* 0x0005e20000000200 */
[----:B------:R-:W-:-:S03]  /*13060*/  ISETP.NE.AND.EX P2, PT, RZ, UR5, PT, P2 ;  /* 0x00000005ff007c0c */ /* 0x000fc6000bf45320 */
[----:B------:R2:W-:Y:S01]  /*13070*/  STSM.16.M88.4 [R20], R144 ;  /* 0x0000009014007844 */ /* 0x0005e20000000200 */
[----:B------:R-:W-:Y:S09]  /*13080*/  BAR.SYNC.DEFER_BLOCKING 0x1, 0x100 ;  /* 0x0044000000007b1d */ /* 0x000ff20000010000 */
[----:B------:R-:W-:Y:S01]  /*13090*/  @P2 IADD3 R6, P3, R186, UR4, RZ ;  /* 0x00000004ba062c10 */ /* 0x000fe2000ff7e0ff */
[----:B------:R-:W-:-:S02]  /*130a0*/  ULDC UR4, c[0x0][0xb88] ;  /* 0x0002e20000047ab9 */ /* 0x000fc40000000800 */
[----:B------:R-:W-:Y:S01]  /*130b0*/  IMAD.U32 R11, RZ, RZ, UR4 ;  /* 0x00000004ff0b7e24 */ /* 0x000fe2000f8e00ff */
[----:B------:R-:W-:Y:S01]  /*130c0*/  @P2 IADD3.X R7, R184, UR5, RZ, P3, !PT ;  /* 0x00000005b8072c10 */ /* 0x000fe20009ffe4ff */
[----:B------:R2:W5:Y:S04]  /*130d0*/  @P0 LDG.E R3, desc[UR40][R8.64] ;  /* 0x0000002808030981 */ /* 0x000568000c1e1900 */
[----:B------:R2:W5:Y:S01]  /*130e0*/  @P2 LDG.E R11, desc[UR40][R6.64] ;  /* 0x00000028060b2981 */ /* 0x000562000c1e1900 */
[----:B0-----:R-:W-:-:S13]  /*130f0*/  ISETP.NE.AND P1, PT, R0, 0x1, PT ;  /* 0x000000010000780c */ /* 0x001fda0003f25270 */
[----:B------:R-:W0:Y:S08]  /*13100*/  @P1 LDC R10, c[0x0][0xcec] ;  /* 0x00033b00ff0a1b82 */ /* 0x000e300000000800 */
[----:B------:R-:W3:Y:S01]  /*13110*/  @P1 LDC R15, c[0x0][0xcf0] ;  /* 0x00033c00ff0f1b82 */ /* 0x000ee20000000800 */
[----:B------:R-:W-:Y:S01]  /*13120*/  IMAD.IADD R29, R182, 0x1, R180 ;  /* 0x00000001b61d7824 */ /* 0x000fe200078e02b4 */
[----:B--2---:R-:W-:Y:S06]  /*13130*/  @P2 BRA `(.L_x_5704) ;  /* 0x0000000000102947 */ /* 0x004fec0003800000 */
[----:B------:R-:W-:Y:S05]  /*13140*/  @!P0 BRA `(.L_x_5704) ;  /* 0x00000000000c8947 */ /* 0x000fea0003800000 */
[----:B------:R-:W2:Y:S04]  /*13150*/  LDG.E R6, desc[UR40][R8.64] ;  /* 0x0000002808067981 */ /* 0x000ea8000c1e1900 */
[----:B-----5:R-:W2:Y:S02]  /*13160*/  LDG.E R11, desc[UR40][R8.64+0x4] ;  /* 0x00000428080b7981 */ /* 0x020ea4000c1e1900 */
[----:B--2---:R-:W-:-:S07]  /*13170*/  IMAD.IADD R11, R11, 0x1, -R6 ;  /* 0x000000010b0b7824 */ /* 0x004fce00078e0a06 */
.L_x_5704:
[----:B------:R-:W2:Y:S01]  /*13180*/  LDL.LU R24, [R1+0x7c] ;  /* 0x00007c0001187983 */ /* 0x000ea20000300800 */
[----:B------:R-:W4:Y:S01]  /*13190*/  S2R R7, SR_TID.X ;  /* 0x0000000000077919 */ /* 0x000f220000002100 */
[----:B0-----:R-:W-:Y:S01]  /*131a0*/  @P1 IMAD.HI.U32 R6, R29, R10, RZ ;  /* 0x0000000a1d061227 */ /* 0x001fe200078e00ff */
[----:B------:R-:W-:Y:S01]  /*131b0*/  ULDC.64 UR4, c[0x0][0xc90] ;  /* 0x0003240000047ab9 */ /* 0x000fe20000000a00 */
[--C-:B-----5:R-:W-:Y:S01]  /*131c0*/  SHF.R.S32.HI R21, RZ, 0x1f, R3.reuse ;  /* 0x0000001fff157819 */ /* 0x120fe20000011403 */
[----:B------:R-:W2:Y:S01]  /*131d0*/  LDL.LU R14, [R1+0x64] ;  /* 0x00006400010e7983 */ /* 0x000ea20000300800 */
[----:B------:R-:W-:Y:S01]  /*131e0*/  IMAD.MOV.U32 R20, RZ, RZ, R3 ;  /* 0x000000ffff147224 */ /* 0x000fe200078e0003 */
[----:B------:R-:W0:Y:S02]  /*131f0*/  @P1 LDC R79, c[0x0][0xcec] ;  /* 0x00033b00ff4f1b82 */ /* 0x000e240000000800 */
[----:B------:R-:W2:Y:S04]  /*13200*/  LDL.LU R85, [R1+0x58] ;  /* 0x0000580001557983 */ /* 0x000ea80000300800 */
[----:B------:R-:W2:Y:S01]  /*13210*/  LDL R95, [R1+0xc] ;  /* 0x00000c00015f7983 */ /* 0x000ea20000100800 */
[----:B------:R-:W-:Y:S01]  /*13220*/  IMAD.MOV.U32 R9, RZ, RZ, R29 ;  /* 0x000000ffff097224 */ /* 0x000fe200078e001d */
[----:B---3--:R-:W-:-:S02]  /*13230*/  @P1 SHF.R.U32.HI R9, RZ, R15, R6 ;  /* 0x0000000fff091219 */ /* 0x008fc40000011606 */
[----:B------:R-:W3:Y:S03]  /*13240*/  LDL R26, [R1+0x88] ;  /* 0x00008800011a7983 */ /* 0x000ee60000100800 */
[----:B------:R-:W-:Y:S01]  /*13250*/  IMAD.MOV R27, RZ, RZ, -R9 ;  /* 0x000000ffff1b7224 */ /* 0x000fe200078e0a09 */
[----:B------:R0:W5:Y:S04]  /*13260*/  LDL R96, [R1+0x9c] ;  /* 0x00009c0001607983 */ /* 0x0001680000100800 */
[----:B------:R0:W5:Y:S04]  /*13270*/  LDL R94, [R1+0x98] ;  /* 0x00009800015e7983 */ /* 0x0001680000100800 */
[----:B------:R0:W5:Y:S04]  /*13280*/  LDL R93, [R1+0x4c] ;  /* 0x00004c00015d7983 */ /* 0x0001680000100800 */
[----:B------:R0:W5:Y:S01]  /*13290*/  LDL R92, [R1+0x94] ;  /* 0x00009400015c7983 */ /* 0x0001620000100800 */
[----:B----4-:R-:W-:-:S03]  /*132a0*/  VIADD R84, R7, 0xffffff80 ;  /* 0xffffff8007547836 */ /* 0x010fc60000000000 */
[----:B------:R4:W5:Y:S02]  /*132b0*/  LDL R88, [R1+0x48] ;  /* 0x0000480001587983 */ /* 0x0009640000100800 */
[--C-:B------:R-:W-:Y:S02]  /*132c0*/  SHF.R.S32.HI R83, RZ, 0x1f, R84.reuse ;  /* 0x0000001fff537819 */ /* 0x100fe40000011454 */
[----:B------:R4:W5:Y:S02]  /*132d0*/  LDL R87, [R1+0x90] ;  /* 0x0000900001577983 */ /* 0x0009640000100800 */
[----:B------:R-:W-:Y:S02]  /*132e0*/  LEA.HI R83, R83, R84, RZ, 0x3 ;  /* 0x0000005453537211 */ /* 0x000fe400078f18ff */
[----:B------:R4:W5:Y:S02]  /*132f0*/  LDL R86, [R1+0x50] ;  /* 0x0000500001567983 */ /* 0x0009640000100800 */
[----:B------:R-:W-:Y:S01]  /*13300*/  SHF.R.S32.HI R83, RZ, 0x3, R83 ;  /* 0x00000003ff537819 */ /* 0x000fe20000011453 */
[----:B------:R-:W1:Y:S01]  /*13310*/  S2R R30, SR_TID.X ;  /* 0x00000000001e7919 */ /* 0x000e620000002100 */
[----:B------:R-:W-:-:S04]  /*13320*/  SHF.R.S32.HI R82, RZ, 0x1f, R84 ;  /* 0x0000001fff527819 */ /* 0x000fc80000011454 */
[----:B------:R-:W-:-:S04]  /*13330*/  LEA.HI R82, R82, R84, RZ, 0x3 ;  /* 0x0000005452527211 */ /* 0x000fc800078f18ff */
[----:B------:R-:W-:-:S05]  /*13340*/  LOP3.LUT R82, R82, 0xfffffff8, RZ, 0xc0, !PT ;  /* 0xfffffff852527812 */ /* 0x000fca00078ec0ff */
[----:B------:R-:W-:Y:S02]  /*13350*/  IMAD.IADD R82, R84, 0x1, -R82 ;  /* 0x0000000154527824 */ /* 0x000fe400078e0a52 */
[----:B------:R-:W4:Y:S01]  /*13360*/  @P1 LDC R84, c[0x0][0xcf0] ;  /* 0x00033c00ff541b82 */ /* 0x000f220000000800 */
[----:B-1----:R-:W-:-:S05]  /*13370*/  VIADD R31, R30, 0xffffff80 ;  /* 0xffffff801e1f7836 */ /* 0x002fca0000000000 */
[----:B------:R-:W-:-:S04]  /*13380*/  SHF.R.S32.HI R30, RZ, 0x1f, R31 ;  /* 0x0000001fff1e7819 */ /* 0x000fc8000001141f */
[----:B------:R-:W-:-:S04]  /*13390*/  LEA.HI R30, R30, R31, RZ, 0x7 ;  /* 0x0000001f1e1e7211 */ /* 0x000fc800078f38ff */
[----:B------:R-:W-:Y:S01]  /*133a0*/  LOP3.LUT R30, R30, 0xffffff80, RZ, 0xc0, !PT ;  /* 0xffffff801e1e7812 */ /* 0x000fe200078ec0ff */
[----:B------:R-:W-:-:S04]  /*133b0*/  IMAD R78, R11, R0, RZ ;  /* 0x000000000b4e7224 */ /* 0x000fc800078e02ff */
[----:B------:R-:W-:Y:S01]  /*133c0*/  IMAD.IADD R30, R31, 0x1, -R30 ;  /* 0x000000011f1e7824 */ /* 0x000fe200078e0a1e */
[----:B------:R-:W-:Y:S01]  /*133d0*/  BSSY B1, `(.L_x_5705) ;  /* 0x00000cd000017945 */ /* 0x000fe20003800000 */
[----:B--2---:R-:W-:Y:S02]  /*133e0*/  SEL R76, R14, RZ, !P0 ;  /* 0x000000ff0e4c7207 */ /* 0x004fe40004000000 */
[----:B------:R-:W-:Y:S01]  /*133f0*/  SHF.R.S32.HI R77, RZ, 0x1f, R85 ;  /* 0x0000001fff4d7819 */ /* 0x000fe20000011455 */
[----:B------:R-:W-:Y:S01]  /*13400*/  IMAD.WIDE.U32 R6, R85, UR4, R20 ;  /* 0x0000000455067c25 */ /* 0x000fe2000f8e0014 */
[----:B------:R-:W-:-:S03]  /*13410*/  SEL R20, R24, RZ, !P0 ;  /* 0x000000ff18147207 */ /* 0x000fc60004000000 */
[----:B------:R-:W-:Y:S02]  /*13420*/  IMAD R8, R77, UR4, RZ ;  /* 0x000000044d087c24 */ /* 0x000fe4000f8e02ff */
[----:B------:R-:W-:Y:S02]  /*13430*/  IMAD R25, R83, 0x40, R95 ;  /* 0x0000004053197824 */ /* 0x000fe400078e025f */
[----:B------:R-:W-:Y:S01]  /*13440*/  IMAD R15, R85, UR5, R8 ;  /* 0x00000005550f7c24 */ /* 0x000fe2000f8e0208 */
[----:B------:R-:W-:-:S03]  /*13450*/  ULDC.64 UR4, c[0x0][0xc98] ;  /* 0x0003260000047ab9 */ /* 0x000fc60000000a00 */
[----:B------:R-:W-:Y:S02]  /*13460*/  IMAD.IADD R7, R7, 0x1, R15 ;  /* 0x0000000107077824 */ /* 0x000fe400078e020f */
[----:B------:R-:W-:Y:S02]  /*13470*/  IMAD R15, R0, R27, R29 ;  /* 0x0000001b000f7224 */ /* 0x000fe400078e021d */
[----:B------:R-:W-:Y:S02]  /*13480*/  IMAD R27, R20, UR4, RZ ;  /* 0x00000004141b7c24 */ /* 0x000fe4000f8e02ff */
[----:B------:R-:W-:Y:S01]  /*13490*/  IMAD.WIDE.U32 R6, R76, UR4, R6 ;  /* 0x000000044c067c25 */ /* 0x000fe2000f8e0006 */
[----:B------:R-:W-:-:S03]  /*134a0*/  SHF.R.S32.HI R8, RZ, 0x1f, R15 ;  /* 0x0000001fff087819 */ /* 0x000fc6000001140f */
[----:B------:R-:W-:Y:S01]  /*134b0*/  IMAD.WIDE R12, R25, 0x2, R12 ;  /* 0x00000002190c7825 */ /* 0x000fe200078e020c */
[----:B------:R-:W-:Y:S02]  /*134c0*/  SHF.R.S32.HI R25, RZ, 0x1f, R9 ;  /* 0x0000001fff197819 */ /* 0x000fe40000011409 */
[----:B------:R-:W-:Y:S01]  /*134d0*/  IADD3 R6, P0, R9, R6, RZ ;  /* 0x0000000609067210 */ /* 0x000fe20007f1e0ff */
[----:B------:R-:W-:Y:S01]  /*134e0*/  IMAD R27, R76, UR5, R27 ;  /* 0x000000054c1b7c24 */ /* 0x000fe2000f8e021b */
[----:B------:R-:W-:Y:S02]  /*134f0*/  ULDC.64 UR4, c[0x0][0xc88] ;  /* 0x0003220000047ab9 */ /* 0x000fe40000000a00 */
[----:B------:R-:W-:Y:S02]  /*13500*/  IMAD R10, R8, UR4, RZ ;  /* 0x00000004080a7c24 */ /* 0x000fe4000f8e02ff */
[----:B------:R-:W-:Y:S02]  /*13510*/  IADD3.X R7, R25, R7, R27, P0, !PT ;  /* 0x0000000719077210 */ /* 0x000fe400007fe41b */
[----:B------:R-:W-:Y:S01]  /*13520*/  IADD3 R9, P2, R12, 0x1000, RZ ;  /* 0x000010000c097810 */ /* 0x000fe20007f5e0ff */
[----:B------:R-:W-:-:S02]  /*13530*/  IMAD R25, R15, UR5, R10 ;  /* 0x000000050f197c24 */ /* 0x000fc4000f8e020a */
[----:B------:R-:W-:Y:S01]  /*13540*/  IMAD.WIDE.U32 R6, R15, UR4, R6 ;  /* 0x000000040f067c25 */ /* 0x000fe2000f8e0006 */
[----:B------:R-:W-:Y:S01]  /*13550*/  IADD3 R15, P3, R12, 0x2000, RZ ;  /* 0x000020000c0f7810 */ /* 0x000fe20007f7e0ff */
[----:B------:R-:W-:Y:S01]  /*13560*/  ULDC.64 UR4, c[0x0][0xc50] ;  /* 0x0003140000047ab9 */ /* 0x000fe20000000a00 */
[----:B------:R-:W-:Y:S01]  /*13570*/  LOP3.LUT R8, R9, 0x380, RZ, 0xc0, !PT ;  /* 0x0000038009087812 */ /* 0x000fe200078ec0ff */
[----:B------:R-:W-:Y:S01]  /*13580*/  IMAD.IADD R7, R7, 0x1, R25 ;  /* 0x0000000107077824 */ /* 0x000fe200078e0219 */
[----:B------:R-:W-:Y:S02]  /*13590*/  LEA R10, P0, R6, UR4, 0x2 ;  /* 0x00000004060a7c11 */ /* 0x000fe4000f8010ff */
[----:B------:R-:W-:Y:S02]  /*135a0*/  LOP3.LUT R14, R15, 0x380, RZ, 0xc0, !PT ;  /* 0x000003800f0e7812 */ /* 0x000fe400078ec0ff */
[----:B------:R-:W-:Y:S02]  /*135b0*/  SHF.R.U64 R8, R8, 0x3, RZ ;  /* 0x0000000308087819 */ /* 0x000fe400000012ff */
[----:B------:R-:W-:Y:S01]  /*135c0*/  LEA.HI.X R6, R6, UR5, R7, 0x2, P0 ;  /* 0x0000000506067c11 */ /* 0x000fe200080f1407 */
[----:B------:R-:W-:Y:S01]  /*135d0*/  ULDC.64 UR4, c[0x0][0xba0] ;  /* 0x0002e80000047ab9 */ /* 0x000fe20000000a00 */
[----:B------:R-:W-:-:S02]  /*135e0*/  IADD3 R29, P0, R12, 0x4000, RZ ;  /* 0x000040000c1d7810 */ /* 0x000fc40007f1e0ff */
[----:B------:R-:W-:Y:S02]  /*135f0*/  SHF.R.U64 R14, R14, 0x3, RZ ;  /* 0x000000030e0e7819 */ /* 0x000fe400000012ff */
[----:B------:R-:W-:Y:S01]  /*13600*/  LOP3.LUT R8, R8, R9, RZ, 0x3c, !PT ;  /* 0x0000000908087212 */ /* 0x000fe200078e3cff */
[--C-:B------:R-:W-:Y:S01]  /*13610*/  IMAD.X R9, RZ, RZ, R13.reuse, P2 ;  /* 0x000000ffff097224 */ /* 0x100fe200010e060d */
[----:B------:R-:W-:Y:S02]  /*13620*/  LOP3.LUT R28, R29, 0x380, RZ, 0xc0, !PT ;  /* 0x000003801d1c7812 */ /* 0x000fe400078ec0ff */
[----:B------:R-:W-:Y:S01]  /*13630*/  LOP3.LUT R14, R14, R15, RZ, 0x3c, !PT ;  /* 0x0000000f0e0e7212 */ /* 0x000fe200078e3cff */
[----:B------:R-:W-:Y:S01]  /*13640*/  IMAD.X R15, RZ, RZ, R13, P3 ;  /* 0x000000ffff0f7224 */ /* 0x000fe200018e060d */
[C---:B------:R-:W-:Y:S02]  /*13650*/  IADD3 R37, P2, R12.reuse, 0x6000, RZ ;  /* 0x000060000c257810 */ /* 0x040fe40007f5e0ff */
[----:B------:R-:W-:-:S02]  /*13660*/  IADD3 R25, P5, R12, 0x3000, RZ ;  /* 0x000030000c197810 */ /* 0x000fc40007fbe0ff */
[C---:B------:R-:W-:Y:S02]  /*13670*/  IADD3 R33, P4, R12.reuse, 0x5000, RZ ;  /* 0x000050000c217810 */ /* 0x040fe40007f9e0ff */
[----:B------:R-:W-:Y:S02]  /*13680*/  IADD3 R41, P3, R12, 0x7000, RZ ;  /* 0x000070000c297810 */ /* 0x000fe40007f7e0ff */
[----:B------:R-:W-:Y:S02]  /*13690*/  SHF.R.U64 R28, R28, 0x3, RZ ;  /* 0x000000031c1c7819 */ /* 0x000fe400000012ff */
[----:B------:R-:W-:Y:S02]  /*136a0*/  LOP3.LUT R36, R37, 0x380, RZ, 0xc0, !PT ;  /* 0x0000038025247812 */ /* 0x000fe400078ec0ff */
[----:B------:R-:W-:Y:S02]  /*136b0*/  LOP3.LUT R24, R25, 0x380, RZ, 0xc0, !PT ;  /* 0x0000038019187812 */ /* 0x000fe400078ec0ff */
[----:B------:R-:W-:-:S02]  /*136c0*/  LOP3.LUT R32, R33, 0x380, RZ, 0xc0, !PT ;  /* 0x0000038021207812 */ /* 0x000fc400078ec0ff */
[----:B------:R-:W-:Y:S02]  /*136d0*/  LOP3.LUT R40, R41, 0x380, RZ, 0xc0, !PT ;  /* 0x0000038029287812 */ /* 0x000fe400078ec0ff */
[----:B------:R-:W-:Y:S01]  /*136e0*/  LOP3.LUT R28, R28, R29, RZ, 0x3c, !PT ;  /* 0x0000001d1c1c7212 */ /* 0x000fe200078e3cff */
[----:B------:R-:W-:Y:S01]  /*136f0*/  IMAD.X R29, RZ, RZ, R13, P0 ;  /* 0x000000ffff1d7224 */ /* 0x000fe200000e060d */
[----:B------:R-:W-:Y:S02]  /*13700*/  SHF.R.U64 R36, R36, 0x3, RZ ;  /* 0x0000000324247819 */ /* 0x000fe400000012ff */
[----:B------:R-:W-:Y:S02]  /*13710*/  SHF.R.U64 R24, R24, 0x3, RZ ;  /* 0x0000000318187819 */ /* 0x000fe400000012ff */
[----:B------:R-:W-:Y:S02]  /*13720*/  SHF.R.U64 R32, R32, 0x3, RZ ;  /* 0x0000000320207819 */ /* 0x000fe400000012ff */
[----:B------:R-:W-:-:S02]  /*13730*/  IADD3 R49, P0, R12, 0x9000, RZ ;  /* 0x000090000c317810 */ /* 0x000fc40007f1e0ff */
[----:B------:R-:W-:Y:S02]  /*13740*/  SHF.R.U64 R40, R40, 0x3, RZ ;  /* 0x0000000328287819 */ /* 0x000fe400000012ff */
[----:B------:R-:W-:Y:S01]  /*13750*/  LOP3.LUT R36, R36, R37, RZ, 0x3c, !PT ;  /* 0x0000002524247212 */ /* 0x000fe200078e3cff */
[--C-:B------:R-:W-:Y:S01]  /*13760*/  IMAD.X R37, RZ, RZ, R13.reuse, P2 ;  /* 0x000000ffff257224 */ /* 0x100fe200010e060d */
[----:B------:R-:W-:Y:S01]  /*13770*/  LOP3.LUT R24, R24, R25, RZ, 0x3c, !PT ;  /* 0x0000001918187212 */ /* 0x000fe200078e3cff */
[--C-:B------:R-:W-:Y:S01]  /*13780*/  IMAD.X R25, RZ, RZ, R13.reuse, P5 ;  /* 0x000000ffff197224 */ /* 0x100fe200028e060d */
[----:B------:R-:W-:Y:S01]  /*13790*/  LOP3.LUT R32, R32, R33, RZ, 0x3c, !PT ;  /* 0x0000002120207212 */ /* 0x000fe200078e3cff */
[--C-:B------:R-:W-:Y:S01]  /*137a0*/  IMAD.X R33, RZ, RZ, R13.reuse, P4 ;  /* 0x000000ffff217224 */ /* 0x100fe200020e060d */
[----:B------:R-:W-:Y:S02]  /*137b0*/  LOP3.LUT R48, R49, 0x380, RZ, 0xc0, !PT ;  /* 0x0000038031307812 */ /* 0x000fe400078ec0ff */
[----:B------:R-:W-:Y:S01]  /*137c0*/  LOP3.LUT R40, R40, R41, RZ, 0x3c, !PT ;  /* 0x0000002928287212 */ /* 0x000fe200078e3cff */
[----:B------:R-:W-:Y:S01]  /*137d0*/  IMAD.X R41, RZ, RZ, R13, P3 ;  /* 0x000000ffff297224 */ /* 0x000fe200018e060d */
[----:B------:R-:W-:-:S02]  /*137e0*/  IADD3 R57, P2, R12, 0xb000, RZ ;  /* 0x0000b0000c397810 */ /* 0x000fc40007f5e0ff */
[C---:B------:R-:W-:Y:S02]  /*137f0*/  IADD3 R45, P5, R12.reuse, 0x8000, RZ ;  /* 0x000080000c2d7810 */ /* 0x040fe40007fbe0ff */
[C---:B------:R-:W-:Y:S01]  /*13800*/  IADD3 R53, P4, R12.reuse, 0xa000, RZ ;  /* 0x0000a0000c357810 */ /* 0x040fe20007f9e0ff */
[----:B------:R-:W-:Y:S01]  /*13810*/  IMAD R80, R21, UR4, RZ ;  /* 0x0000000415507c24 */ /* 0x000fe2000f8e02ff */
[----:B------:R-:W-:Y:S02]  /*13820*/  IADD3 R61, P3, R12, 0xc000, RZ ;  /* 0x0000c0000c3d7810 */ /* 0x000fe40007f7e0ff */
[----:B------:R-:W-:Y:S02]  /*13830*/  SHF.R.U64 R48, R48, 0x3, RZ ;  /* 0x0000000330307819 */ /* 0x000fe400000012ff */
[----:B------:R-:W-:Y:S02]  /*13840*/  LOP3.LUT R56, R57, 0x380, RZ, 0xc0, !PT ;  /* 0x0000038039387812 */ /* 0x000fe400078ec0ff */
[----:B------:R-:W-:-:S02]  /*13850*/  LOP3.LUT R44, R45, 0x380, RZ, 0xc0, !PT ;  /* 0x000003802d2c7812 */ /* 0x000fc400078ec0ff */
[----:B------:R-:W-:Y:S01]  /*13860*/  LOP3.LUT R52, R53, 0x380, RZ, 0xc0, !PT ;  /* 0x0000038035347812 */ /* 0x000fe200078ec0ff */
[----:B------:R-:W-:Y:S01]  /*13870*/  IMAD R21, R3, UR5, R80 ;  /* 0x0000000503157c24 */ /* 0x000fe2000f8e0250 */
[----:B------:R-:W-:Y:S01]  /*13880*/  LOP3.LUT R60, R61, 0x380, RZ, 0xc0, !PT ;  /* 0x000003803d3c7812 */ /* 0x000fe200078ec0ff */
[----:B------:R-:W-:Y:S01]  /*13890*/  SHFL.IDX PT, R50, R10, RZ, 0x1c1f ;  /* 0x001c1fff0a327589 */ /* 0x000fe200000e0000 */
[----:B------:R-:W-:Y:S01]  /*138a0*/  LOP3.LUT R48, R48, R49, RZ, 0x3c, !PT ;  /* 0x0000003130307212 */ /* 0x000fe200078e3cff */
[----:B------:R-:W-:Y:S01]  /*138b0*/  IMAD.WIDE.U32 R80, R3, UR4, RZ ;  /* 0x0000000403507c25 */ /* 0x000fe2000f8e00ff */
[----:B------:R-:W-:Y:S01]  /*138c0*/  SHF.R.U64 R56, R56, 0x3, RZ ;  /* 0x0000000338387819 */ /* 0x000fe200000012ff */
[----:B------:R-:W1:Y:S01]  /*138d0*/  SHFL.IDX PT, R51, R6, RZ, 0x1c1f ;  /* 0x001c1fff06337589 */ /* 0x000e6200000e0000 */
[----:B------:R-:W-:Y:S01]  /*138e0*/  SHF.R.U64 R44, R44, 0x3, RZ ;  /* 0x000000032c2c7819 */ /* 0x000fe200000012ff */
[----:B------:R-:W-:Y:S01]  /*138f0*/  IMAD.X R49, RZ, RZ, R13, P0 ;  /* 0x000000ffff317224 */ /* 0x000fe200000e060d */
[----:B------:R-:W-:Y:S01]  /*13900*/  SHF.R.U64 R52, R52, 0x3, RZ ;  /* 0x0000000334347819 */ /* 0x000fe200000012ff */
[----:B---3--:R-:W-:Y:S01]  /*13910*/  IMAD.IADD R7, R26, 0x1, R180 ;  /* 0x000000011a077824 */ /* 0x008fe200078e02b4 */
[----:B------:R2:W-:Y:S01]  /*13920*/  SHFL.IDX PT, R54, R10, 0x1, 0x1c1f ;  /* 0x003c1f000a367f89 */ /* 0x0005e200000e0000 */
[----:B------:R-:W-:Y:S01]  /*13930*/  IMAD R3, R82, 0x20, R83 ;  /* 0x0000002052037824 */ /* 0x000fe200078e0253 */
[----:B------:R-:W-:Y:S01]  /*13940*/  SHF.R.U64 R60, R60, 0x3, RZ ;  /* 0x000000033c3c7819 */ /* 0x000fe200000012ff */
[----:B------:R-:W-:Y:S01]  /*13950*/  ULDC.64 UR4, c[0x0][0xbe8] ;  /* 0x0002fa0000047ab9 */ /* 0x000fe20000000a00 */
[----:B------:R3:W1:Y:S01]  /*13960*/  SHFL.IDX PT, R55, R6, 0x1, 0x1c1f ;  /* 0x003c1f0006377f89 */ /* 0x00066200000e0000 */
[----:B------:R-:W-:Y:S01]  /*13970*/  LOP3.LUT P0, RZ, R30, 0x3, RZ, 0xc0, !PT ;  /* 0x000000031eff7812 */ /* 0x000fe2000780c0ff */
[----:B------:R-:W-:Y:S01]  /*13980*/  IMAD.IADD R81, R81, 0x1, R21 ;  /* 0x0000000151517824 */ /* 0x000fe200078e0215 */
[----:B------:R-:W-:Y:S01]  /*13990*/  LOP3.LUT R56, R56, R57, RZ, 0x3c, !PT ;  /* 0x0000003938387212 */ /* 0x000fe200078e3cff */
[----:B------:R-:W-:Y:S01]  /*139a0*/  IMAD.X R57, RZ, RZ, R13, P2 ;  /* 0x000000ffff397224 */ /* 0x000fe200010e060d */
[----:B------:R-:W-:Y:S01]  /*139b0*/  LOP3.LUT R44, R44, R45, RZ, 0x3c, !PT ;  /* 0x0000002d2c2c7212 */ /* 0x000fe200078e3cff */
[----:B------:R-:W-:Y:S01]  /*139c0*/  IMAD R77, R77, UR4, RZ ;  /* 0x000000044d4d7c24 */ /* 0x000fe2000f8e02ff */
[----:B------:R-:W-:Y:S01]  /*139d0*/  LOP3.LUT R52, R52, R53, RZ, 0x3c, !PT ;  /* 0x0000003534347212 */ /* 0x000fe200078e3cff */
[----:B------:R-:W-:Y:S01]  /*139e0*/  IMAD.IADD R82, R180, 0x1, R3 ;  /* 0x00000001b4527824 */ /* 0x000fe200078e0203 */
[----:B------:R-:W-:Y:S01]  /*139f0*/  LOP3.LUT R60, R60, R61, RZ, 0x3c, !PT ;  /* 0x0000003d3c3c7212 */ /* 0x000fe200078e3cff */
[--C-:B------:R-:W-:Y:S01]  /*13a00*/  IMAD.X R45, RZ, RZ, R13.reuse, P5 ;  /* 0x000000ffff2d7224 */ /* 0x100fe200028e060d */
[C---:B------:R-:W-:Y:S01]  /*13a10*/  ISETP.GE.OR P2, PT, R7.reuse, R78, P0 ;  /* 0x0000004e0700720c */ /* 0x040fe20000746670 */
[--C-:B------:R-:W-:Y:S01]  /*13a20*/  IMAD.X R53, RZ, RZ, R13.reuse, P4 ;  /* 0x000000ffff357224 */ /* 0x100fe200020e060d */
[C---:B------:R-:W-:Y:S01]  /*13a30*/  IADD3 R65, P5, R12.reuse, 0xd000, RZ ;  /* 0x0000d0000c417810 */ /* 0x040fe20007fbe0ff */
[----:B------:R-:W-:Y:S01]  /*13a40*/  VIADD R7, R7, 0x8 ;  /* 0x0000000807077836 */ /* 0x000fe20000000000 */
[C---:B------:R-:W-:Y:S01]  /*13a50*/  IADD3 R69, P4, R12.reuse, 0xe000, RZ ;  /* 0x0000e0000c457810 */ /* 0x040fe20007f9e0ff */
[----:B------:R-:W-:Y:S01]  /*13a60*/  IMAD.X R61, RZ, RZ, R13, P3 ;  /* 0x000000ffff3d7224 */ /* 0x000fe200018e060d */
[----:B------:R-:W-:Y:S01]  /*13a70*/  IADD3 R11, P3, R12, 0xf000, RZ ;  /* 0x0000f0000c0b7810 */ /* 0x000fe20007f7e0ff */
[----:B------:R-:W-:-:S02]  /*13a80*/  IMAD R77, R85, UR5, R77 ;  /* 0x00000005554d7c24 */ /* 0x000fc4000f8e024d */
[----:B------:R-:W-:Y:S01]  /*13a90*/  IMAD.WIDE.U32 R80, R85, UR4, R80 ;  /* 0x0000000455507c25 */ /* 0x000fe2000f8e0050 */
[----:B------:R-:W-:Y:S01]  /*13aa0*/  LOP3.LUT R64, R65, 0x380, RZ, 0xc0, !PT ;  /* 0x0000038041407812 */ /* 0x000fe200078ec0ff */
[----:B------:R-:W-:Y:S02]  /*13ab0*/  ULDC.64 UR4, c[0x0][0xbf0] ;  /* 0x0002fc0000047ab9 */ /* 0x000fe40000000a00 */
[----:B0-----:R-:W-:Y:S01]  /*13ac0*/  @P1 IMAD.HI.U32 R3, R82, R79, RZ ;  /* 0x0000004f52031227 */ /* 0x001fe200078e00ff */
[----:B------:R-:W-:Y:S02]  /*13ad0*/  LOP3.LUT R68, R69, 0x380, RZ, 0xc0, !PT ;  /* 0x0000038045447812 */ /* 0x000fe400078ec0ff */
[----:B------:R-:W-:Y:S01]  /*13ae0*/  LOP3.LUT R27, R12, 0x380, RZ, 0xc0, !PT ;  /* 0x000003800c1b7812 */ /* 0x000fe200078ec0ff */
[----:B------:R-:W-:Y:S01]  /*13af0*/  IMAD.IADD R81, R81, 0x1, R77 ;  /* 0x0000000151517824 */ /* 0x000fe200078e024d */
[----:B------:R-:W-:Y:S01]  /*13b00*/  ISETP.GE.OR P0, PT, R7, R78, P0 ;  /* 0x0000004e0700720c */ /* 0x000fe20000706670 */
[----:B------:R-:W-:Y:S01]  /*13b10*/  IMAD.MOV.U32 R21, RZ, RZ, R82 ;  /* 0x000000ffff157224 */ /* 0x000fe200078e0052 */
[----:B--2---:R-:W-:Y:S01]  /*13b20*/  LOP3.LUT R10, R11, 0x380, RZ, 0xc0, !PT ;  /* 0x000003800b0a7812 */ /* 0x004fe200078ec0ff */
[----:B------:R-:W-:Y:S01]  /*13b30*/  IMAD R77, R20, UR4, RZ ;  /* 0x00000004144d7c24 */ /* 0x000fe2000f8e02ff */
[----:B----4-:R-:W-:-:S02]  /*13b40*/  @P1 SHF.R.U32.HI R21, RZ, R84, R3 ;  /* 0x00000054ff151219 */ /* 0x010fc40000011603 */
[----:B------:R-:W-:Y:S02]  /*13b50*/  SHF.R.U64 R64, R64, 0x3, RZ ;  /* 0x0000000340407819 */ /* 0x000fe400000012ff */
[----:B------:R-:W-:Y:S02]  /*13b60*/  SHF.R.U64 R68, R68, 0x3, RZ ;  /* 0x0000000344447819 */ /* 0x000fe400000012ff */
[----:B------:R-:W-:Y:S02]  /*13b70*/  SHF.R.U64 R27, R27, 0x3, RZ ;  /* 0x000000031b1b7819 */ /* 0x000fe400000012ff */
[----:B------:R-:W-:Y:S01]  /*13b80*/  SHF.R.U64 R10, R10, 0x3, RZ ;  /* 0x000000030a0a7819 */ /* 0x000fe200000012ff */
[C---:B------:R-:W-:Y:S01]  /*13b90*/  IMAD R79, R76.reuse, UR5, R77 ;  /* 0x000000054c4f7c24 */ /* 0x040fe2000f8e024d */
[----:B------:R-:W-:Y:S01]  /*13ba0*/  SHF.R.S32.HI R3, RZ, 0x1f, R21 ;  /* 0x0000001fff037819 */ /* 0x000fe20000011415 */
[----:B------:R-:W-:Y:S01]  /*13bb0*/  IMAD.WIDE.U32 R76, R76, UR4, R80 ;  /* 0x000000044c4c7c25 */ /* 0x000fe2000f8e0050 */
[----:B------:R-:W-:Y:S01]  /*13bc0*/  LOP3.LUT R64, R64, R65, RZ, 0x3c, !PT ;  /* 0x0000004140407212 */ /* 0x000fe200078e3cff */
[----:B------:R-:W-:Y:S01]  /*13bd0*/  ULDC.64 UR4, c[0x0][0xbe0] ;  /* 0x0002f80000047ab9 */ /* 0x000fe20000000a00 */
[----:B------:R-:W-:Y:S01]  /*13be0*/  LOP3.LUT R68, R68, R69, RZ, 0x3c, !PT ;  /* 0x0000004544447212 */ /* 0x000fe200078e3cff */
[--C-:B------:R-:W-:Y:S01]  /*13bf0*/  IMAD.X R65, RZ, RZ, R13.reuse, P5 ;  /* 0x000000ffff417224 */ /* 0x100fe200028e060d */
[----:B---3--:R-:W-:Y:S01]  /*13c00*/  LOP3.LUT R6, R27, R12, RZ, 0x3c, !PT ;  /* 0x0000000c1b067212 */ /* 0x008fe200078e3cff */
[--C-:B------:R-:W-:Y:S01]  /*13c10*/  IMAD.X R69, RZ, RZ, R13.reuse, P4 ;  /* 0x000000ffff457224 */ /* 0x100fe200020e060d */
[----:B------:R-:W-:Y:S01]  /*13c20*/  LOP3.LUT R72, R10, R11, RZ, 0x3c, !PT ;  /* 0x0000000b0a487212 */ /* 0x000fe200078e3cff */
[----:B------:R-:W-:-:S02]  /*13c30*/  IMAD.X R73, RZ, RZ, R13, P3 ;  /* 0x000000ffff497224 */ /* 0x000fc400018e060d */
[----:B------:R-:W-:Y:S02]  /*13c40*/  IMAD.MOV.U32 R7, RZ, RZ, R13 ;  /* 0x000000ffff077224 */ /* 0x000fe400078e000d */
[----:B------:R-:W-:Y:S01]  /*13c50*/  IMAD.MOV R81, RZ, RZ, -R21 ;  /* 0x000000ffff517224 */ /* 0x000fe200078e0a15 */
[----:B-1----:R-:W-:Y:S01]  /*13c60*/  @!P2 ST.E desc[UR40][R50.64], R5 ;  /* 0x000000053200a985 */ /* 0x002fe2000c101928 */
[----:B------:R-:W-:Y:S02]  /*13c70*/  IMAD R20, R3, UR4, RZ ;  /* 0x0000000403147c24 */ /* 0x000fe4000f8e02ff */
[----:B------:R-:W-:Y:S01]  /*13c80*/  IMAD R3, R0, R81, R82 ;  /* 0x0000005100037224 */ /* 0x000fe200078e0252 */
[----:B------:R0:W-:Y:S01]  /*13c90*/  @!P0 ST.E desc[UR40][R54.64], R4 ;  /* 0x0000000436008985 */ /* 0x0001e2000c101928 */
[----:B------:R-:W-:-:S03]  /*13ca0*/  IMAD.IADD R77, R77, 0x1, R79 ;  /* 0x000000014d4d7824 */ /* 0x000fc600078e024f */
[----:B------:R-:W5:Y:S01]  /*13cb0*/  LD.E.128 R8, desc[UR40][R8.64] ;  /* 0x0000002808087980 */ /* 0x000f62000c101d00 */
[----:B------:R-:W-:-:S03]  /*13cc0*/  IMAD R79, R21, UR5, R20 ;  /* 0x00000005154f7c24 */ /* 0x000fc6000f8e0214 */
[----:B------:R-:W5:Y:S01]  /*13cd0*/  LD.E.128 R12, desc[UR40][R14.64] ;  /* 0x000000280e0c7980 */ /* 0x000f62000c101d00 */
[----:B------:R-:W-:-:S03]  /*13ce0*/  SHF.R.S32.HI R0, RZ, 0x1f, R3 ;  /* 0x0000001fff007819 */ /* 0x000fc60000011403 */
[----:B0-----:R-:W5:Y:S04]  /*13cf0*/  LD.E.128 R4, desc[UR40][R6.64] ;  /* 0x0000002806047980 */ /* 0x001f68000c101d00 */
        /* <DEDUP_REMOVED lines=13> */
[----:B------:R-:W-:Y:S01]  /*13dd0*/  IMAD.WIDE.U32 R20, R21, UR4, R76 ;  /* 0x0000000415147c25 */ /* 0x000fe2000f8e004c */
[----:B------:R-:W-:Y:S01]  /*13de0*/  ULDC.64 UR4, c[0x0][0xbd8] ;  /* 0x0002f60000047ab9 */ /* 0x000fe20000000a00 */
        /* <DEDUP_REMOVED lines=8> */
[----:B------:R-:W-:Y:S02]  /*13e70*/  IMAD.IADD R85, R83, 0x1, R180 ;  /* 0x0000000153557824 */ /* 0x000fe400078e02b4 */
[C---:B------:R-:W-:Y:S02]  /*13e80*/  IMAD R79, R3.reuse, UR5, R0 ;  /* 0x00000005034f7c24 */ /* 0x040fe4000f8e0200 */
[----:B------:R-:W-:Y:S01]  /*13e90*/  IMAD.WIDE.U32 R20, R3, UR4, R20 ;  /* 0x0000000403147c25 */ /* 0x000fe2000f8e0014 */
[----:B------:R-:W-:Y:S01]  /*13ea0*/  ISETP.GE.AND P2, PT, R85, R78, PT ;  /* 0x0000004e5500720c */ /* 0x000fe20003f46270 */
[----:B------:R-:W-:Y:S02]  /*13eb0*/  ULDC.64 UR4, c[0x0][0xb80] ;  /* 0x0002e00000047ab9 */ /* 0x000fe40000000a00 */
[----:B------:R-:W-:-:S02]  /*13ec0*/  VIADD R0, R19, 0x32420 ;  /* 0x0003242013007836 */ /* 0x000fc40000000000 */
[----:B------:R-:W-:Y:S01]  /*13ed0*/  IMAD.IADD R21, R21, 0x1, R79 ;  /* 0x0000000115157824 */ /* 0x000fe200078e024f */
[C---:B------:R-:W-:Y:S02]  /*13ee0*/  LEA R79, P3, R20.reuse, UR4, 0x1 ;  /* 0x00000004144f7c11 */ /* 0x040fe4000f8608ff */
[----:B------:R-:W-:Y:S02]  /*13ef0*/  PRMT R0, RZ, 0x654, R0 ;  /* 0x00000654ff007816 */ /* 0x000fe40000000000 */
[----:B------:R-:W-:Y:S01]  /*13f00*/  LEA.HI.X R84, R20, UR5, R21, 0x1, P3 ;  /* 0x0000000514547c11 */ /* 0x000fe200098f0c15 */
[C---:B------:R-:W-:Y:S02]  /*13f10*/  VIADD R77, R85.reuse, 0x20 ;  /* 0x00000020554d7836 */ /* 0x040fe40000000000 */
[----:B------:R-:W-:Y:S01]  /*13f20*/  VIADD R3, R85, 0x40 ;  /* 0x0000004055037836 */ /* 0x000fe20000000000 */
[----:B0-----:R0:W-:Y:S01]  /*13f30*/  SYNCS.ARRIVE.TRANS64.RED.A1T0 RZ, [R0+URZ], RZ ;  /* 0x000000ff00ff79a7 */ /* 0x0011e2000810043f */
[----:B------:R1:W2:Y:S01]  /*13f40*/  SHFL.IDX PT, R82, R79, RZ, 0x181f ;  /* 0x00181fff4f527589 */ /* 0x0002a200000e0000 */
[----:B------:R-:W-:-:S02]  /*13f50*/  ISETP.GE.AND P1, PT, R77, R78, PT ;  /* 0x0000004e4d00720c */ /* 0x000fc40003f26270 */
[----:B------:R-:W-:Y:S01]  /*13f60*/  ISETP.GE.AND P0, PT, R3, R78, PT ;  /* 0x0000004e0300720c */ /* 0x000fe20003f06270 */
[----:B0-----:R1:W0:Y:S01]  /*13f70*/  SHFL.IDX PT, R0, R84, RZ, 0x181f ;  /* 0x00181fff54007589 */ /* 0x00122200000e0000 */
[----:B------:R-:W-:Y:S11]  /*13f80*/  @P2 BRA `(.L_x_5706) ;  /* 0x0000000000442947 */ /* 0x000ff60003800000 */
[----:B------:R-:W-:Y:S02]  /*13f90*/  ULDC UR4, c[0x0][0xbc8] ;  /* 0x0002f20000047ab9 */ /* 0x000fe40000000800 */
[----:B------:R-:W-:Y:S02]  /*13fa0*/  ISETP.GE.AND P2, PT, R95, UR4, PT ;  /* 0x000000045f007c0c */ /* 0x000fe4000bf46270 */
[----:B-----5:R-:W-:Y:S02]  /*13fb0*/  ISETP.GE.AND P3, PT, R93, UR4, PT ;  /* 0x000000045d007c0c */ /* 0x020fe4000bf66270 */
[----:B------:R-:W-:-:S09]  /*13fc0*/  ISETP.GE.AND P4, PT, R88, UR4, PT ;  /* 0x0000000458007c0c */ /* 0x000fd2000bf86270 */
[----:B--2---:R-:W-:-:S04]  /*13fd0*/  @!P2 LEA R20, P5, R95, R82, 0x1 ;  /* 0x000000525f14a211 */ /* 0x004fc800078a08ff */
[----:B0-----:R-:W-:Y:S02]  /*13fe0*/  @!P2 LEA.HI.X R21, R95, R0, R96, 0x1, P5 ;  /* 0x000000005f15a211 */ /* 0x001fe400028f0c60 */
        /* <DEDUP_REMOVED lines=11> */
.L_x_5706:
[----:B------:R-:W-:Y:S05]  /*140a0*/  BSYNC B1 ;  /* 0x0000000000017941 */ /* 0x000fea0003800000 */
.L_x_5705:
        /* <DEDUP_REMOVED lines=21> */
.L_x_5708:
[----:B------:R-:W-:Y:S05]  /*14200*/  BSYNC B1 ;  /* 0x0000000000017941 */ /* 0x000fea0003800000 */
.L_x_5707:
        /* <DEDUP_REMOVED lines=21> */
.L_x_5710:
[----:B------:R-:W-:Y:S05]  /*14360*/  BSYNC B1 ;  /* 0x0000000000017941 */ /* 0x000fea0003800000 */
.L_x_5709:
[----:B------:R-:W-:Y:S01]  /*14370*/  VIADD R3, R85, 0x60 ;  /* 0x0000006055037836 */ /* 0x000fe20000000000 */
[----:B01--4-:R-:W4:Y:S04]  /*14380*/  SHFL.IDX PT, R84, R84, 0x3, 0x181f ;  /* 0x00781f0054547f89 */ /* 0x013f2800000e0000 */
        /* <DEDUP_REMOVED lines=22> */
.L_x_5703:
[----:B------:R-:W4:Y:S01]  /*144f0*/  LDL.LU R6, [R1+0x5c] ;  /* 0x00005c0001067983 */ /* 0x000f220000300800 */
[----:B------:R-:W-:Y:S01]  /*14500*/  ULDC.64 UR4, c[0x0][0xd00] ;  /* 0x0003400000047ab9 */ /* 0x000fe20000000a00 */
[----:B------:R-:W-:Y:S01]  /*14510*/  IMAD.MOV.U32 R0, RZ, RZ, RZ ;  /* 0x000000ffff007224 */ /* 0x000fe200078e00ff */
[----:B------:R-:W0:Y:S01]  /*14520*/  LDC R25, c[0x0][0xce8] ;  /* 0x00033a00ff197b82 */ /* 0x000e220000000800 */
[----:B------:R-:W2:Y:S01]  /*14530*/  LDL.LU R3, [R1+0x60] ;  /* 0x0000600001037983 */ /* 0x000ea20000300800 */
[----:B------:R-:W-:-:S04]  /*14540*/  ISETP.NE.U32.AND P0, PT, RZ, UR4, PT ;  /* 0x00000004ff007c0c */ /* 0x000fc8000bf05070 */
[----:B------:R-:W-:Y:S02]  /*14550*/  ISETP.NE.AND.EX P0, PT, RZ, UR5, PT, P0 ;  /* 0x00000005ff007c0c */ /* 0x000fe4000bf05300 */
[----:B----4-:R-:W-:-:S04]  /*14560*/  IADD3 R4, P1, R6, UR4, RZ ;  /* 0x0000000406047c10 */ /* 0x010fc8000ff3e0ff */
[----:B--2---:R-:W-:Y:S01]  /*14570*/  IADD3.X R5, R3, UR5, RZ, P1, !PT ;  /* 0x0000000503057c10 */ /* 0x004fe20008ffe4ff */
[----:B------:R-:W-:Y:S02]  /*14580*/  ULDC.64 UR4, c[0x0][0xd08] ;  /* 0x0003420000047ab9 */ /* 0x000fe40000000a00 */
[----:B------:R-:W-:-:S04]  /*14590*/  ISETP.NE.U32.AND P1, PT, RZ, UR4, PT ;  /* 0x00000004ff007c0c */ /* 0x000fc8000bf25070 */
[----:B------:R2:W5:Y:S01]  /*145a0*/  @P0 LDG.E R0, desc[UR40][R4.64] ;  /* 0x0000002804000981 */ /* 0x000562000c1e1900 */
[----:B------:R-:W-:Y:S01]  /*145b0*/  ISETP.NE.AND.EX P1, PT, RZ, UR5, PT, P1 ;  /* 0x00000005ff007c0c */ /* 0x000fe2000bf25310 */
[----:B------:R-:W4:-:S12]  /*145c0*/  S2R R10, SR_TID.X ;  /* 0x00000000000a7919 */ /* 0x000f180000002100 */
[----:B------:R-:W-:Y:S01]  /*145d0*/  @P1 IADD3 R6, P2, R6, UR4, RZ ;  /* 0x0000000406061c10 */ /* 0x000fe2000ff5e0ff */
[----:B------:R-:W-:Y:S02]  /*145e0*/  ULDC UR4, c[0x0][0xb88] ;  /* 0x0002e20000047ab9 */ /* 0x000fe40000000800 */
[----:B------:R-:W-:Y:S01]  /*145f0*/  IMAD.U32 R8, RZ, RZ, UR4 ;  /* 0x00000004ff087e24 */ /* 0x000fe2000f8e00ff */
[----:B------:R-:W-:-:S05]  /*14600*/  @P1 IADD3.X R7, R3, UR5, RZ, P2, !PT ;  /* 0x0000000503071c10 */ /* 0x000fca00097fe4ff */
[----:B------:R2:W5:Y:S01]  /*14610*/  @P1 LDG.E R8, desc[UR40][R6.64] ;  /* 0x0000002806081981 */ /* 0x000562000c1e1900 */
[----:B0-----:R-:W-:Y:S01]  /*14620*/  ISETP.NE.AND P2, PT, R25, 0x1, PT ;  /* 0x000000011900780c */ /* 0x001fe20003f45270 */
[----:B----4-:R-:W-:-:S12]  /*14630*/  VIADD R28, R10, 0xffffff80 ;  /* 0xffffff800a1c7836 */ /* 0x010fd80000000000 */
[----:B------:R-:W0:Y:S01]  /*14640*/  @P2 LDC R27, c[0x0][0xcec] ;  /* 0x00033b00ff1b2b82 */ /* 0x000e220000000800 */
[----:B------:R-:W-:Y:S01]  /*14650*/  ISETP.GE.AND P3, PT, R28, 0x80, PT ;  /* 0x000000801c00780c */ /* 0x000fe20003f66270 */
[----:B--2---:R-:W-:-:S12]  /*14660*/  @P1 BRA `(.L_x_5712) ;  /* 0x0000000000101947 */ /* 0x004fd80003800000 */
[----:B------:R-:W-:Y:S05]  /*14670*/  @!P0 BRA `(.L_x_5712) ;  /* 0x00000000000c8947 */ /* 0x000fea0003800000 */
[----:B------:R-:W2:Y:S04]  /*14680*/  LDG.E R3, desc[UR40][R4.64] ;  /* 0x0000002804037981 */ /* 0x000ea8000c1e1900 */
[----:B-----5:R-:W2:Y:S02]  /*14690*/  LDG.E R8, desc[UR40][R4.64+0x4] ;  /* 0x0000042804087981 */ /* 0x020ea4000c1e1900 */
[----:B--2---:R-:W-:-:S07]  /*146a0*/  IMAD.IADD R8, R8, 0x1, -R3 ;  /* 0x0000000108087824 */ /* 0x004fce00078e0a03 */
.L_x_5712:
[----:B------:R-:W2:Y:S04]  /*146b0*/  LDL.LU R4, [R1+0x64] ;  /* 0x0000640001047983 */ /* 0x000ea80000300800 */
[----:B------:R-:W4:Y:S04]  /*146c0*/  LDL.LU R3, [R1+0x7c] ;  /* 0x00007c0001037983 */ /* 0x000f280000300800 */
[----:B------:R-:W3:Y:S04]  /*146d0*/  LDL R26, [R1+0x58] ;  /* 0x00005800011a7983 */ /* 0x000ee80000100800 */
[----:B------:R0:W5:Y:S01]  /*146e0*/  LDL R24, [R1+0x28] ;  /* 0x0000280001187983 */ /* 0x0001620000100800 */
[----:B------:R-:W-:Y:S01]  /*146f0*/  BSSY B1, `(.L_x_5713) ;  /* 0x000002c000017945 */ /* 0x000fe20003800000 */
[----:B-----5:R-:W-:-:S02]  /*14700*/  SHF.R.S32.HI R11, RZ, 0x1f, R0 ;  /* 0x0000001fff0b7819 */ /* 0x020fc40000011400 */
[----:B--2---:R-:W-:Y:S02]  /*14710*/  SEL R13, R4, RZ, !P0 ;  /* 0x000000ff040d7207 */ /* 0x004fe40004000000 */
[----:B----4-:R-:W-:Y:S02]  /*14720*/  SEL R14, R3, RZ, !P0 ;  /* 0x000000ff030e7207 */ /* 0x010fe40004000000 */
[----:B---3--:R-:W-:Y:S01]  /*14730*/  SHF.R.S32.HI R12, RZ, 0x1f, R26 ;  /* 0x0000001fff0c7819 */ /* 0x008fe2000001141a */
[----:B0-----:R-:W-:Y:S06]  /*14740*/  @P3 BRA `(.L_x_5714) ;  /* 0x0000000000983947 */ /* 0x001fec0003800000 */
[----:B------:R-:W0:Y:S01]  /*14750*/  LDC R9, c[0x0][0xce8] ;  /* 0x00033a00ff097b82 */ /* 0x000e220000000800 */
[----:B------:R-:W-:Y:S01]  /*14760*/  IADD3 R10, R24, -0x80, R10 ;  /* 0xffffff80180a7810 */ /* 0x000fe20007ffe00a */
[----:B0-----:R-:W-:-:S05]  /*14770*/  IMAD R3, R8, R9, RZ ;  /* 0x0000000908037224 */ /* 0x001fca00078e02ff */
        /* <DEDUP_REMOVED lines=13> */
[----:B------:R-:W2:Y:S01]  /*14850*/  @P0 LDC R21, c[0x0][0xcf0] ;  /* 0x00033c00ff150b82 */ /* 0x000ea20000000800 */
[----:B------:R-:W-:-:S04]  /*14860*/  IMAD.WIDE.U32 R4, R13, UR4, R4 ;  /* 0x000000040d047c25 */ /* 0x000fc8000f8e0004 */
[----:B0-----:R-:W-:-:S05]  /*14870*/  @P0 IMAD.HI.U32 R6, R10, R15, RZ ;  /* 0x0000000f0a060227 */ /* 0x001fca00078e00ff */
[----:B--2---:R-:W-:Y:S01]  /*14880*/  @P0 SHF.R.U32.HI R3, RZ, R21, R6 ;  /* 0x00000015ff030219 */ /* 0x004fe20000011606 */
        /* <DEDUP_REMOVED lines=18> */
.L_x_5714:
[----:B------:R-:W-:Y:S05]  /*149b0*/  BSYNC B1 ;  /* 0x0000000000017941 */ /* 0x000fea0003800000 */
.L_x_5713:
[--C-:B0-----:R-:W-:Y:S01]  /*149c0*/  SHF.R.S32.HI R6, RZ, 0x1f, R28.reuse ;  /* 0x0000001fff067819 */ /* 0x101fe2000001141c */
[----:B------:R-:W0:Y:S01]  /*149d0*/  @P2 LDC R9, c[0x0][0xcf0] ;  /* 0x00033c00ff092b82 */ /* 0x000e220000000800 */
[----:B------:R-:W-:Y:S01]  /*149e0*/  SHF.R.S32.HI R20, RZ, 0x1f, R28 ;  /* 0x0000001fff147819 */ /* 0x000fe2000001141c */
[----:B------:R-:W-:Y:S01]  /*149f0*/  ULDC.64 UR4, c[0x0][0xba0] ;  /* 0x0002e80000047ab9 */ /* 0x000fe20000000a00 */
[-C--:B------:R-:W-:Y:S01]  /*14a00*/  LEA.HI R6, R6, R28.reuse, RZ, 0x3 ;  /* 0x0000001c06067211 */ /* 0x080fe200078f18ff */
[----:B------:R-:W-:Y:S01]  /*14a10*/  IMAD R3, R11, UR4, RZ ;  /* 0x000000040b037c24 */ /* 0x000fe2000f8e02ff */
[----:B------:R-:W-:Y:S01]  /*14a20*/  LEA.HI R20, R20, R28, RZ, 0x3 ;  /* 0x0000001c14147211 */ /* 0x000fe200078f18ff */
[----:B------:R-:W-:Y:S01]  /*14a30*/  IMAD.WIDE.U32 R4, R0, UR4, RZ ;  /* 0x0000000400047c25 */ /* 0x000fe2000f8e00ff */
[----:B------:R-:W-:Y:S02]  /*14a40*/  LOP3.LUT R6, R6, 0xfffffff8, RZ, 0xc0, !PT ;  /* 0xfffffff806067812 */ /* 0x000fe400078ec0ff */
[----:B------:R-:W-:Y:S01]  /*14a50*/  SHF.R.S32.HI R20, RZ, 0x3, R20 ;  /* 0x00000003ff147819 */ /* 0x000fe20000011414 */
[----:B------:R-:W-:Y:S01]  /*14a60*/  IMAD R3, R0, UR5, R3 ;  /* 0x0000000500037c24 */ /* 0x000fe2000f8e0203 */
[----:B------:R-:W-:Y:S01]  /*14a70*/  ULDC.64 UR4, c[0x0][0xbe8] ;  /* 0x0002fa0000047ab9 */ /* 0x000fe20000000a00 */
[----:B------:R-:W-:-:S02]  /*14a80*/  IMAD.IADD R6, R28, 0x1, -R6 ;  /* 0x000000011c067824 */ /* 0x000fc400078e0a06 */
[----:B------:R-:W-:Y:S02]  /*14a90*/  IMAD R0, R12, UR4, RZ ;  /* 0x000000040c007c24 */ /* 0x000fe4000f8e02ff */
[----:B------:R-:W-:Y:S02]  /*14aa0*/  IMAD R6, R6, 0x20, R20 ;  /* 0x0000002006067824 */ /* 0x000fe400078e0214 */
[----:B------:R-:W-:Y:S02]  /*14ab0*/  IMAD R7, R26, UR5, R0 ;  /* 0x000000051a077c24 */ /* 0x000fe4000f8e0200 */
[----:B------:R-:W-:Y:S02]  /*14ac0*/  IMAD.IADD R10, R24, 0x1, R6 ;  /* 0x00000001180a7824 */ /* 0x000fe400078e0206 */
[----:B------:R-:W-:Y:S02]  /*14ad0*/  IMAD.IADD R5, R5, 0x1, R3 ;  /* 0x0000000105057824 */ /* 0x000fe400078e0203 */
[----:B------:R-:W-:-:S04]  /*14ae0*/  @P2 IMAD.HI.U32 R0, R10, R27, RZ ;  /* 0x0000001b0a002227 */ /* 0x000fc800078e00ff */
[----:B------:R-:W-:Y:S01]  /*14af0*/  IMAD.WIDE.U32 R4, R26, UR4, R4 ;  /* 0x000000041a047c25 */ /* 0x000fe2000f8e0004 */
[----:B------:R-:W-:-:S03]  /*14b00*/  ULDC.64 UR4, c[0x0][0xbf0] ;  /* 0x0002fc0000047ab9 */ /* 0x000fc60000000a00 */
[----:B------:R-:W-:Y:S01]  /*14b10*/  IMAD.MOV.U32 R3, RZ, RZ, R10 ;  /* 0x000000ffff037224 */ /* 0x000fe200078e000a */
[----:B0-----:R-:W-:Y:S01]  /*14b20*/  @P2 SHF.R.U32.HI R3, RZ, R9, R0 ;  /* 0x00000009ff032219 */ /* 0x001fe20000011600 */
        /* <DEDUP_REMOVED lines=24> */
[----:B------:R0:W2:Y:S04]  /*14cb0*/  SHFL.IDX PT, R0, R4, RZ, 0x181f ;  /* 0x00181fff04007589 */ /* 0x0000a800000e0000 */
[----:B------:R0:W3:Y:S02]  /*14cc0*/  SHFL.IDX PT, R14, R3, RZ, 0x181f ;  /* 0x00181fff030e7589 */ /* 0x0000e400000e0000 */
.L_x_5926:
[----:B------:R-:W-:Y:S01]  /*14cd0*/  IMAD R8, R8, R25, RZ ;  /* 0x0000001908087224 */ /* 0x000fe200078e02ff */
[----:B------:R-:W-:Y:S01]  /*14ce0*/  BSSY B1, `(.L_x_5716) ;  /* 0x000001d000017945 */ /* 0x000fe20003800000 */
[----:B------:R-:W-:-:S05]  /*14cf0*/  IMAD.IADD R7, R20, 0x1, R24 ;  /* 0x0000000114077824 */ /* 0x000fca00078e0218 */
[----:B------:R-:W-:-:S13]  /*14d00*/  ISETP.GE.AND P0, PT, R7, R8, PT ;  /* 0x000000080700720c */ /* 0x000fda0003f06270 */
[----:B------:R-:W-:Y:S05]  /*14d10*/  @P0 BRA `(.L_x_5717) ;  /* 0x0000000000640947 */ /* 0x000fea0003800000 */
[----:B------:R-:W4:Y:S01]  /*14d20*/  LDL R20, [R1+0xc] ;  /* 0x00000c0001147983 */ /* 0x000f220000100800 */
[----:B------:R-:W-:-:S03]  /*14d30*/  ULDC UR4, c[0x0][0xbc8] ;  /* 0x0002f20000047ab9 */ /* 0x000fc60000000800 */
[----:B------:R-:W5:Y:S04]  /*14d40*/  LDL R15, [R1+0x4c] ;  /* 0x00004c00010f7983 */ /* 0x000f680000100800 */
[----:B------:R-:W2:Y:S04]  /*14d50*/  LDL R9, [R1+0x48] ;  /* 0x0000480001097983 */ /* 0x000ea80000100800 */
[----:B------:R-:W3:Y:S04]  /*14d60*/  LDL R5, [R1+0x50] ;  /* 0x0000500001057983 */ /* 0x000ee80000100800 */
[----:B------:R-:W3:Y:S04]  /*14d70*/  LDL R21, [R1+0x9c] ;  /* 0x00009c0001157983 */ /* 0x000ee80000100800 */
[----:B------:R-:W3:Y:S04]  /*14d80*/  LDL R26, [R1+0x98] ;  /* 0x00009800011a7983 */ /* 0x000ee80000100800 */
[----:B------:R-:W3:Y:S04]  /*14d90*/  LDL R24, [R1+0x94] ;  /* 0x0000940001187983 */ /* 0x000ee80000100800 */
[----:B------:R-:W3:Y:S01]  /*14da0*/  LDL R6, [R1+0x90] ;  /* 0x0000900001067983 */ /* 0x000ee20000100800 */
[----:B----4-:R-:W-:-:S02]  /*14db0*/  ISETP.GE.AND P3, PT, R20, UR4, PT ;  /* 0x0000000414007c0c */ /* 0x010fc4000bf66270 */
[----:B-----5:R-:W-:Y:S02]  /*14dc0*/  ISETP.GE.AND P2, PT, R15, UR4, PT ;  /* 0x000000040f007c0c */ /* 0x020fe4000bf46270 */
[----:B--2---:R-:W-:Y:S02]  /*14dd0*/  ISETP.GE.AND P1, PT, R9, UR4, PT ;  /* 0x0000000409007c0c */ /* 0x004fe4000bf26270 */
[----:B---3--:R-:W-:-:S07]  /*14de0*/  ISETP.GE.AND P0, PT, R5, UR4, PT ;  /* 0x0000000405007c0c */ /* 0x008fce000bf06270 */
[CC--:B------:R-:W-:Y:S02]  /*14df0*/  @!P3 LEA R10, P5, R20.reuse, R14.reuse, 0x1 ;  /* 0x0000000e140ab211 */ /* 0x0c0fe400078a08ff */
[----:B------:R-:W-:Y:S02]  /*14e00*/  @!P2 LEA R12, P4, R15, R14, 0x1 ;  /* 0x0000000e0f0ca211 */ /* 0x000fe400078808ff */
[----:B------:R-:W-:Y:S02]  /*14e10*/  @!P3 LEA.HI.X R11, R20, R0, R21, 0x1, P5 ;  /* 0x00000000140bb211 */ /* 0x000fe400028f0c15 */
[----:B------:R-:W-:Y:S02]  /*14e20*/  @!P1 LEA R20, P5, R9, R14, 0x1 ;  /* 0x0000000e09149211 */ /* 0x000fe400078a08ff */
[----:B------:R-:W-:Y:S02]  /*14e30*/  @!P2 LEA.HI.X R13, R15, R0, R26, 0x1, P4 ;  /* 0x000000000f0da211 */ /* 0x000fe400020f0c1a */
[----:B------:R-:W-:-:S02]  /*14e40*/  @!P0 LEA R14, P4, R5, R14, 0x1 ;  /* 0x0000000e050e8211 */ /* 0x000fc400078808ff */
[-C--:B------:R-:W-:Y:S02]  /*14e50*/  @!P1 LEA.HI.X R21, R9, R0.reuse, R24, 0x1, P5 ;  /* 0x0000000009159211 */ /* 0x080fe400028f0c18 */
[----:B------:R-:W-:Y:S01]  /*14e60*/  @!P0 LEA.HI.X R15, R5, R0, R6, 0x1, P4 ;  /* 0x00000000050f8211 */ /* 0x000fe200020f0c06 */
[----:B------:R4:W-:Y:S04]  /*14e70*/  @!P3 ST.E.128 desc[UR40][R10.64], RZ ;  /* 0x000000ff0a00b985 */ /* 0x0009e8000c101d28 */
[----:B------:R4:W-:Y:S04]  /*14e80*/  @!P2 ST.E.128 desc[UR40][R12.64], RZ ;  /* 0x000000ff0c00a985 */ /* 0x0009e8000c101d28 */
[----:B------:R4:W-:Y:S04]  /*14e90*/  @!P1 ST.E.128 desc[UR40][R20.64], RZ ;  /* 0x000000ff14009985 */ /* 0x0009e8000c101d28 */
[----:B------:R4:W-:Y:S02]  /*14ea0*/  @!P0 ST.E.128 desc[UR40][R14.64], RZ ;  /* 0x000000ff0e008985 */ /* 0x0009e4000c101d28 */
.L_x_5717:
[----:B------:R-:W-:Y:S05]  /*14eb0*/  BSYNC B1 ;  /* 0x0000000000017941 */ /* 0x000fea0003800000 */
.L_x_5716:
[----:B------:R-:W-:-:S03]  /*14ec0*/  UMOV UR4, 0xffffffff ;  /* 0xffffffff00047882 */ /* 0x000fc60000000000 */
[----:B------:R-:W-:Y:S05]  /*14ed0*/  BRA.DIV UR4, `(.L_x_5718) ;  /* 0x0000009e04907947 */ /* 0x000fea000b800000 */
[----:B--2---:R2:W0:Y:S04]  /*14ee0*/  SHFL.IDX PT, R0, R4, 0x1, 0x181f ;  /* 0x00381f0004007f89 */ /* 0x00442800000e0000 */
[----:B---34-:R2:W3:Y:S02]  /*14ef0*/  SHFL.IDX PT, R14, R3, 0x1, 0x181f ;  /* 0x00381f00030e7f89 */ /* 0x0184e400000e0000 */
.L_x_5930:
[----:B------:R-:W-:Y:S01]  /*14f00*/  VIADD R5, R7, 0x20 ;  /* 0x0000002007057836 */ /* 0x000fe20000000000 */
[----:B------:R-:W-:Y:S04]  /*14f10*/  BSSY B1, `(.L_x_5719) ;  /* 0x000001c000017945 */ /* 0x000fe80003800000 */
[----:B------:R-:W-:-:S13]  /*14f20*/  ISETP.GE.AND P0, PT, R5, R8, PT ;  /* 0x000000080500720c */ /* 0x000fda0003f06270 */
[----:B------:R-:W-:Y:S05]  /*14f30*/  @P0 BRA `(.L_x_5720) ;  /* 0x0000000000640947 */ /* 0x000fea0003800000 */
[----:B------:R-:W4:Y:S01]  /*14f40*/  LDL R20, [R1+0xc] ;  /* 0x00000c0001147983 */ /* 0x000f220000100800 */
[----:B------:R-:W-:-:S03]  /*14f50*/  ULDC UR4, c[0x0][0xbc8] ;  /* 0x0002f20000047ab9 */ /* 0x000fc60000000800 */
[----:B------:R-:W5:Y:S04]  /*14f60*/  LDL R15, [R1+0x4c] ;  /* 0x00004c00010f7983 */ /* 0x000f680000100800 */
[----:B------:R-:W2:Y:S04]  /*14f70*/  LDL R24, [R1+0x48] ;  /* 0x0000480001187983 */ /* 0x000ea80000100800 */
[----:B------:R-:W3:Y:S04]  /*14f80*/  LDL R6, [R1+0x50] ;  /* 0x0000500001067983 */ /* 0x000ee80000100800 */
[----:B------:R-:W0:Y:S04]  /*14f90*/  LDL R21, [R1+0x9c] ;  /* 0x00009c0001157983 */ /* 0x000e280000100800 */
        /* <DEDUP_REMOVED lines=8> */
[C---:B------:R-:W-:Y:S02]  /*15020*/  @!P2 LEA R12, P4, R15.reuse, R14, 0x1 ;  /* 0x0000000e0f0ca211 */ /* 0x040fe400078808ff */
[----:B0-----:R-:W-:Y:S02]  /*15030*/  @!P3 LEA.HI.X R11, R20, R0, R21, 0x1, P5 ;  /* 0x00000000140bb211 */ /* 0x001fe400028f0c15 */
        /* <DEDUP_REMOVED lines=9> */
.L_x_5720:
[----:B------:R-:W-:Y:S05]  /*150d0*/  BSYNC B1 ;  /* 0x0000000000017941 */ /* 0x000fea0003800000 */
.L_x_5719:
[----:B------:R-:W-:-:S03]  /*150e0*/  UMOV UR4, 0xffffffff ;  /* 0xffffffff00047882 */ /* 0x000fc60000000000 */
[----:B------:R-:W-:Y:S05]  /*150f0*/  BRA.DIV UR4, `(.L_x_5721) ;  /* 0x0000009e04507947 */ /* 0x000fea000b800000 */
[----:B0-----:R0:W0:Y:S04]  /*15100*/  SHFL.IDX PT, R0, R4, 0x2, 0x181f ;  /* 0x00581f0004007f89 */ /* 0x00102800000e0000 */
[----:B---34-:R3:W4:Y:S02]  /*15110*/  SHFL.IDX PT, R14, R3, 0x2, 0x181f ;  /* 0x00581f00030e7f89 */ /* 0x01872400000e0000 */
.L_x_5934:
[----:B------:R-:W-:Y:S01]  /*15120*/  VIADD R5, R7, 0x40 ;  /* 0x0000004007057836 */ /* 0x000fe20000000000 */
[----:B------:R-:W-:Y:S04]  /*15130*/  BSSY B1, `(.L_x_5722) ;  /* 0x000001c000017945 */ /* 0x000fe80003800000 */
[----:B------:R-:W-:-:S13]  /*15140*/  ISETP.GE.AND P0, PT, R5, R8, PT ;  /* 0x000000080500720c */ /* 0x000fda0003f06270 */
[----:B------:R-:W-:Y:S05]  /*15150*/  @P0 BRA `(.L_x_5723) ;  /* 0x0000000000640947 */ /* 0x000fea0003800000 */
[----:B------:R-:W5:Y:S01]  /*15160*/  LDL R20, [R1+0xc] ;  /* 0x00000c0001147983 */ /* 0x000f620000100800 */
[----:B------:R-:W-:-:S03]  /*15170*/  ULDC UR4, c[0x0][0xbc8] ;  /* 0x0002f20000047ab9 */ /* 0x000fc60000000800 */
[----:B------:R-:W2:Y:S04]  /*15180*/  LDL R15, [R1+0x4c] ;  /* 0x00004c00010f7983 */ /* 0x000ea80000100800 */
[----:B------:R-:W3:Y:S04]  /*15190*/  LDL R24, [R1+0x48] ;  /* 0x0000480001187983 */ /* 0x000ee80000100800 */
[----:B------:R-:W4:Y:S04]  /*151a0*/  LDL R6, [R1+0x50] ;  /* 0x0000500001067983 */ /* 0x000f280000100800 */
[----:B------:R-:W0:Y:S04]  /*151b0*/  LDL R21, [R1+0x9c] ;  /* 0x00009c0001157983 */ /* 0x000e280000100800 */
[----:B------:R-:W4:Y:S04]  /*151c0*/  LDL R26, [R1+0x98] ;  /* 0x00009800011a7983 */ /* 0x000f280000100800 */
[----:B------:R-:W4:Y:S04]  /*151d0*/  LDL R25, [R1+0x94] ;  /* 0x0000940001197983 */ /* 0x000f280000100800 */
[----:B------:R-:W4:Y:S01]  /*151e0*/  LDL R9, [R1+0x90] ;  /* 0x0000900001097983 */ /* 0x000f220000100800 */
[----:B-----5:R-:W-:-:S02]  /*151f0*/  ISETP.GE.AND P3, PT, R20, UR4, PT ;  /* 0x0000000414007c0c */ /* 0x020fc4000bf66270 */
[----:B--2---:R-:W-:Y:S02]  /*15200*/  ISETP.GE.AND P2, PT, R15, UR4, PT ;  /* 0x000000040f007c0c */ /* 0x004fe4000bf46270 */
[----:B---3--:R-:W-:Y:S02]  /*15210*/  ISETP.GE.AND P1, PT, R24, UR4, PT ;  /* 0x0000000418007c0c */ /* 0x008fe4000bf26270 */
[----:B----4-:R-:W-:-:S07]  /*15220*/  ISETP.GE.AND P0, PT, R6, UR4, PT ;  /* 0x0000000406007c0c */ /* 0x010fce000bf06270 */
        /* <DEDUP_REMOVED lines=12> */
.L_x_5723:
[----:B------:R-:W-:Y:S05]  /*152f0*/  BSYNC B1 ;  /* 0x0000000000017941 */ /* 0x000fea0003800000 */
.L_x_5722:
[----:B------:R-:W-:-:S03]  /*15300*/  UMOV UR4, 0xffffffff ;  /* 0xffffffff00047882 */ /* 0x000fc60000000000 */
[----:B------:R-:W-:Y:S05]  /*15310*/  BRA.DIV UR4, `(.L_x_5724) ;  /* 0x0000009e04107947 */ /* 0x000fea000b800000 */
[----:B0-----:R0:W0:Y:S04]  /*15320*/  SHFL.IDX PT, R0, R4, 0x3, 0x181f ;  /* 0x00781f0004007f89 */ /* 0x00102800000e0000 */
[----:B----4-:R4:W0:Y:S02]  /*15330*/  SHFL.IDX PT, R14, R3, 0x3, 0x181f ;  /* 0x00781f00030e7f89 */ /* 0x01082400000e0000 */
.L_x_5938:
[----:B--234-:R-:W-:-:S05]  /*15340*/  VIADD R3, R7, 0x60 ;  /* 0x0000006007037836 */ /* 0x01cfca0000000000 */
[----:B------:R-:W-:-:S13]  /*15350*/  ISETP.GE.AND P0, PT, R3, R8, PT ;  /* 0x000000080300720c */ /* 0x000fda0003f06270 */
[----:B------:R-:W-:Y:S05]  /*15360*/  @P0 BRA `(.L_x_5711) ;  /* 0x0000000000640947 */ /* 0x000fea0003800000 */
[----:B------:R-:W2:Y:S01]  /*15370*/  LDL R9, [R1+0xc] ;  /* 0x00000c0001097983 */ /* 0x000ea20000100800 */
[----:B------:R-:W-:-:S03]  /*15380*/  ULDC UR4, c[0x0][0xbc8] ;  /* 0x0002f20000047ab9 */ /* 0x000fc60000000800 */
[----:B------:R-:W3:Y:S04]  /*15390*/  LDL R15, [R1+0x4c] ;  /* 0x00004c00010f7983 */ /* 0x000ee80000100800 */
[----:B------:R-:W4:Y:S04]  /*153a0*/  LDL R12, [R1+0x48] ;  /* 0x00004800010c7983 */ /* 0x000f280000100800 */
[----:B------:R-:W5:Y:S04]  /*153b0*/  LDL R10, [R1+0x50] ;  /* 0x00005000010a7983 */ /* 0x000f680000100800 */
[----:B------:R-:W5:Y:S04]  /*153c0*/  LDL R21, [R1+0x9c] ;  /* 0x00009c0001157983 */ /* 0x000f680000100800 */
[----:B------:R-:W5:Y:S04]  /*153d0*/  LDL R20, [R1+0x98] ;  /* 0x0000980001147983 */ /* 0x000f680000100800 */
[----:B------:R-:W5:Y:S04]  /*153e0*/  LDL R13, [R1+0x94] ;  /* 0x00009400010d7983 */ /* 0x000f680000100800 */
[----:B------:R-:W5:Y:S01]  /*153f0*/  LDL R11, [R1+0x90] ;  /* 0x00009000010b7983 */ /* 0x000f620000100800 */
[----:B--2---:R-:W-:-:S02]  /*15400*/  ISETP.GE.AND P3, PT, R9, UR4, PT ;  /* 0x0000000409007c0c */ /* 0x004fc4000bf66270 */
[----:B---3--:R-:W-:Y:S02]  /*15410*/  ISETP.GE.AND P2, PT, R15, UR4, PT ;  /* 0x000000040f007c0c */ /* 0x008fe4000bf46270 */
[----:B----4-:R-:W-:Y:S02]  /*15420*/  ISETP.GE.AND P1, PT, R12, UR4, PT ;  /* 0x000000040c007c0c */ /* 0x010fe4000bf26270 */
[----:B-----5:R-:W-:-:S07]  /*15430*/  ISETP.GE.AND P0, PT, R10, UR4, PT ;  /* 0x000000040a007c0c */ /* 0x020fce000bf06270 */
[-C--:B0-----:R-:W-:Y:S02]  /*15440*/  @!P3 LEA R4, P5, R9, R14.reuse, 0x1 ;  /* 0x0000000e0904b211 */ /* 0x081fe400078a08ff */
        /* <DEDUP_REMOVED lines=11> */
.L_x_5711:
[----:B------:R-:W-:Y:S05]  /*15500*/  BSYNC B0 ;  /* 0x0000000000007941 */ /* 0x000fea0003800000 */
.L_x_5702:
[----:B------:R-:W-:Y:S02]  /*15510*/  ULDC UR4, c[0x0][0xd3c] ;  /* 0x00034f0000047ab9 */ /* 0x000fe40000000800 */
[----:B------:R-:W-:-:S13]  /*15520*/  ISETP.GE.AND P0, PT, R91, UR4, PT ;  /* 0x000000045b007c0c */ /* 0x000fda000bf06270 */
[----:B------:R-:W-:Y:S05]  /*15530*/  @!P0 BRA `(.L_x_5725) ;  /* 0xfffffebc00148947 */ /* 0x000fea000383ffff */
[----:B------:R-:W-:Y:S05]  /*15540*/  BRA `(.L_x_5576) ;  /* 0x0000008800247947 */ /* 0x000fea0003800000 */
.L_x_5574:
        /* <DEDUP_REMOVED lines=18> */
.L_x_5726:
        /* <DEDUP_REMOVED lines=42> */
.L_x_5732:
        /* <DEDUP_REMOVED lines=12> */
.L_x_5731:
[----:B------:R-:W-:Y:S05]  /*159d0*/  BSYNC B0 ;  /* 0x0000000000007941 */ /* 0x000fea0003800000 */
.L_x_5730:
        /* <DEDUP_REMOVED lines=21> */
.L_x_5728:
        /* <DEDUP_REMOVED lines=20> */
.L_x_5733:
        /* <DEDUP_REMOVED lines=57> */
.L_x_5729:
[----:B------:R-:W-:Y:S02]  /*16000*/  IMAD.MOV.U32 R17, RZ, RZ, RZ ;  /* 0x000000ffff117224 */ /* 0x000fe400078e00ff */
[----:B------:R-:W-:Y:S02]  /*16010*/  IMAD.U32 R16, RZ, RZ, UR6 ;  /* 0x00000006ff107e24 */ /* 0x000fe4000f8e00ff */
[----:B------:R-:W-:-:S07]  /*16020*/  IMAD.MOV.U32 R18, RZ, RZ, RZ ;  /* 0x000000ffff127224 */ /* 0x000fce00078e00ff */
.L_x_5734:
[----:B------:R-:W-:-:S13]  /*16030*/  ISETP.NE.AND P0, PT, R0, RZ, PT ;  /* 0x000000ff0000720c */ /* 0x000fda0003f05270 */
[----:B------:R-:W1:Y:S01]  /*16040*/  @!P0 S2R R3, SR_CgaCtaId ;  /* 0x0000000000038919 */ /* 0x000e620000008800 */
[----:B------:R-:W-:-:S04]  /*16050*/  @!P0 MOV R0, 0x400 ;  /* 0x0000040000008802 */ /* 0x000fc80000000f00 */
[----:B-1----:R-:W-:-:S05]  /*16060*/  @!P0 LEA R0, R3, R0, 0x18 ;  /* 0x0000000003008211 */ /* 0x002fca00078ec0ff */
[----:B------:R1:W-:Y:S01]  /*16070*/  @!P0 STS.128 [R0+0x324d0], R16 ;  /* 0x0324d01000008388 */ /* 0x0003e20000000c00 */
[----:B------:R-:W-:Y:S06]  /*16080*/  BAR.ARV 0x5, 0x180 ;  /* 0x0146000000007b1d */ /* 0x000fec0000002000 */
.L_x_5727:
        /* <DEDUP_REMOVED lines=38> */
.L_x_5881:
[----:B0-----:R-:W0:Y:S02]  /*162f0*/  LDC.64 R2, c[0x0][0xd88] ;  /* 0x00036200ff027b82 */ /* 0x001e240000000a00 */
[----:B0-----:R-:W-:-:S05]  /*16300*/  IMAD.WIDE R2, R19, 0x4, R2 ;  /* 0x0000000413027825 */ /* 0x001fca00078e0202 */
[----:B-1----:R-:W1:Y:S01]  /*16310*/  LDG.E R13, desc[UR40][R2.64] ;  /* 0x00000028020d7981 */ /* 0x002e62000c1e1900 */
[----:B------:R-:W-:Y:S05]  /*16320*/  YIELD ;  /* 0x0000000000007946 */ /* 0x000fea0003800000 */
[----:B------:R-:W-:Y:S01]  /*16330*/  ULDC.64 UR4, c[0x0][0xb20] ;  /* 0x0002c80000047ab9 */ /* 0x000fe20000000a00 */
[----:B--2---:R-:W-:Y:S01]  /*16340*/  IMAD.MOV.U32 R0, RZ, RZ, RZ ;  /* 0x000000ffff007224 */ /* 0x004fe200078e00ff */
[----:B------:R-:W-:Y:S01]  /*16350*/  ISETP.NE.U32.AND P0, PT, RZ, UR4, PT ;  /* 0x00000004ff007c0c */ /* 0x000fe2000bf05070 */
[----:B------:R-:W-:Y:S01]  /*16360*/  IMAD.MOV.U32 R10, RZ, RZ, RZ ;  /* 0x000000ffff0a7224 */ /* 0x000fe200078e00ff */
[----:B------:R-:W-:Y:S01]  /*16370*/  ULDC.64 UR10, c[0x0][0xb10] ;  /* 0x0002c400000a7ab9 */ /* 0x000fe20000000a00 */
[----:B------:R-:W-:Y:S01]  /*16380*/  ULDC.64 UR8, c[0x0][0xb08] ;  /* 0x0002c20000087ab9 */ /* 0x000fe20000000a00 */
[----:B------:R-:W-:Y:S01]  /*16390*/  ISETP.NE.AND.EX P0, PT, RZ, UR5, PT, P0 ;  /* 0x00000005ff007c0c */ /* 0x000fe2000bf05300 */
[----:B------:R-:W-:Y:S01]  /*163a0*/  ULDC.64 UR6, c[0x0][0xb00] ;  /* 0x0002c00000067ab9 */ /* 0x000fe20000000a00 */
[----:B-1----:R-:W-:Y:S01]  /*163b0*/  SHF.R.S32.HI R4, RZ, 0x1f, R13 ;  /* 0x0000001fff047819 */ /* 0x002fe2000001140d */
[----:B-----5:R-:W-:-:S10]  /*163c0*/  IMAD.SHL.U32 R8, R13, 0x4, RZ ;  /* 0x000000040d087824 */ /* 0x020fd400078e00ff */
        /* <DEDUP_REMOVED lines=12> */
[C---:B------:R-:W-:Y:S01]  /*16490*/  IADD3 R6, P5, R8.reuse, UR6, RZ ;  /* 0x0000000608067c10 */ /* 0x040fe2000ffbe0ff */
[----:B------:R-:W-:Y:S01]  /*164a0*/  IMAD.MOV.U32 R9, RZ, RZ, RZ ;  /* 0x000000ffff097224 */ /* 0x000fe200078e00ff */
[----:B------:R-:W-:Y:S01]  /*164b0*/  ISETP.NE.AND.EX P3, PT, RZ, UR11, PT, P3 ;  /* 0x0000000bff007c0c */ /* 0x000fe2000bf65330 */
[----:B------:R-:W-:Y:S01]  /*164c0*/  STL [R1+0x24], R15 ;  /* 0x0000240f01007387 */ /* 0x000fe20000100800 */
[----:B------:R-:W-:Y:S02]  /*164d0*/  ISETP.NE.U32.AND P0, PT, RZ, UR6, PT ;  /* 0x00000006ff007c0c */ /* 0x000fe4000bf05070 */
[----:B-1----:R-:W-:-:S02]  /*164e0*/  IADD3 R2, P4, R8, UR4, RZ ;  /* 0x0000000408027c10 */ /* 0x002fc4000ff9e0ff */
[----:B------:R-:W-:Y:S02]  /*164f0*/  ISETP.NE.U32.AND P1, PT, RZ, UR8, PT ;  /* 0x00000008ff007c0c */ /* 0x000fe4000bf25070 */
[C---:B------:R-:W-:Y:S02]  /*16500*/  IADD3.X R3, R15.reuse, UR5, RZ, P4, !PT ;  /* 0x000000050f037c10 */ /* 0x040fe4000a7fe4ff */
[----:B0-----:R-:W-:Y:S01]  /*16510*/  IADD3 R4, P4, R8, UR8, RZ ;  /* 0x0000000808047c10 */ /* 0x001fe2000ff9e0ff */
[----:B------:R-:W-:Y:S01]  /*16520*/  ULDC UR4, c[0x0][0x288] ;  /* 0x0000a20000047ab9 */ /* 0x000fe20000000800 */
[----:B------:R-:W-:Y:S01]  /*16530*/  ISETP.NE.AND.EX P0, PT, RZ, UR7, PT, P0 ;  /* 0x00000007ff007c0c */ /* 0x000fe2000bf05300 */
[----:B------:R-:W2:Y:S01]  /*16540*/  @P2 LDG.E R10, desc[UR40][R2.64] ;  /* 0x00000028020a2981 */ /* 0x000ea2000c1e1900 */
[----:B------:R-:W-:Y:S02]  /*16550*/  IADD3.X R5, R15, UR9, RZ, P4, !PT ;  /* 0x000000090f057c10 */ /* 0x000fe4000a7fe4ff */
[----:B------:R-:W-:-:S02]  /*16560*/  ISETP.NE.AND.EX P1, PT, RZ, UR9, PT, P1 ;  /* 0x00000009ff007c0c */ /* 0x000fc4000bf25310 */
[----:B------:R-:W-:-:S07]  /*16570*/  IADD3.X R7, R15, UR7, RZ, P5, !PT ;  /* 0x000000070f077c10 */ /* 0x000fce000affe4ff */
[----:B------:R0:W5:Y:S04]  /*16580*/  @P0 LDG.E R12, desc[UR40][R6.64] ;  /* 0x00000028060c0981 */ /* 0x000168000c1e1900 */
[----:B------:R0:W5:Y:S04]  /*16590*/  @P1 LDG.E R9, desc[UR40][R4.64] ;  /* 0x0000002804091981 */ /* 0x000168000c1e1900 */
[----:B--2---:R1:W-:Y:S02]  /*165a0*/  STL [R1+0x3c], R10 ;  /* 0x00003c0a01007387 */ /* 0x0043e40000100800 */
[----:B-1----:R-:W-:Y:S01]  /*165b0*/  @P3 IADD3 R10, P4, R8, UR10, RZ ;  /* 0x0000000a080a3c10 */ /* 0x002fe2000ff9e0ff */
[----:B------:R-:W-:Y:S01]  /*165c0*/  IMAD.U32 R8, RZ, RZ, UR4 ;  /* 0x00000004ff087e24 */ /* 0x000fe2000f8e00ff */
[----:B------:R-:W-:-:S02]  /*165d0*/  ULDC.64 UR4, c[0x0][0x418] ;  /* 0x0001060000047ab9 */ /* 0x000fc40000000a00 */
[----:B------:R-:W-:-:S05]  /*165e0*/  @P3 IADD3.X R11, R15, UR11, RZ, P4, !PT ;  /* 0x0000000b0f0b3c10 */ /* 0x000fca000a7fe4ff */
        /* <DEDUP_REMOVED lines=12> */
[----:B0---4-:R-:W-:Y:S06]  /*166b0*/  @P3 BRA `(.L_x_5736) ;  /* 0x0000000000143947 */ /* 0x011fec0003800000 */
[----:B------:R-:W-:Y:S05]  /*166c0*/  @!P2 BRA `(.L_x_5736) ;  /* 0x000000000010a947 */ /* 0x000fea0003800000 */
[----:B------:R-:W2:Y:S04]  /*166d0*/  LDG.E R11, desc[UR40][R2.64] ;  /* 0x00000028020b7981 */ /* 0x000ea8000c1e1900 */
[----:B------:R-:W2:Y:S02]  /*166e0*/  LDG.E R2, desc[UR40][R2.64+0x4] ;  /* 0x0000042802027981 */ /* 0x000ea4000c1e1900 */
[----:B--2--5:R-:W-:-:S05]  /*166f0*/  IMAD.IADD R14, R2, 0x1, -R11 ;  /* 0x00000001020e7824 */ /* 0x024fca00078e0a0b */
[----:B------:R0:W-:Y:S02]  /*16700*/  STL [R1+0x40], R14 ;  /* 0x0000400e01007387 */ /* 0x0001e40000100800 */
.L_x_5736:
        /* <DEDUP_REMOVED lines=12> */
.L_x_5737:
[----:B------:R-:W-:Y:S05]  /*167d0*/  @!P0 BRA `(.L_x_5738) ;  /* 0x00000000000c8947 */ /* 0x000fea0003800000 */
[----:B------:R-:W2:Y:S04]  /*167e0*/  LDG.E R10, desc[UR40][R6.64] ;  /* 0x00000028060a7981 */ /* 0x000ea8000c1e1900 */
[----:B------:R-:W2:Y:S02]  /*167f0*/  LDG.E R6, desc[UR40][R6.64+0x4] ;  /* 0x0000042806067981 */ /* 0x000ea4000c1e1900 */
[----:B--2---:R-:W-:-:S07]  /*16800*/  IMAD.IADD R10, R6, 0x1, -R10 ;  /* 0x00000001060a7824 */ /* 0x004fce00078e0a0a */
.L_x_5738:
        /* <DEDUP_REMOVED lines=47> */
.L_x_5941:
[----:B--2---:R-:W-:Y:S02]  /*16b00*/  ISETP.NE.AND P0, PT, R14, RZ, PT ;  /* 0x000000ff0e00720c */ /* 0x004fe40003f05270 */
[----:B------:R-:W-:-:S11]  /*16b10*/  PLOP3.LUT P6, PT, PT, PT, PT, 0x8, 0x0 ;  /* 0x000000000000781c */ /* 0x000fd60003fce170 */
[----:B------:R-:W-:Y:S05]  /*16b20*/  @P0 BRA `(.L_x_5742) ;  /* 0x00000000000c0947 */ /* 0x000fea0003800000 */
[----:B------:R-:W-:-:S03]  /*16b30*/  UMOV UR4, 0xffffffff ;  /* 0xffffffff00047882 */ /* 0x000fc60000000000 */
[----:B------:R-:W-:Y:S05]  /*16b40*/  BRA.DIV UR4, `(.L_x_5743) ;  /* 0x0000008604807947 */ /* 0x000fea000b800000 */
[----:B------:R-:W-:-:S13]  /*16b50*/  ELECT P6, URZ, PT ;  /* 0x00000000003f782f */ /* 0x000fda00038c0000 */
.L_x_5742:
        /* <DEDUP_REMOVED lines=10> */
.L_x_5944:
[----:B------:R-:W-:Y:S05]  /*16c00*/  BSYNC B1 ;  /* 0x0000000000017941 */ /* 0x000fea0003800000 */
.L_x_5744:
        /* <DEDUP_REMOVED lines=14> */
.L_x_5945:
[----:B------:R-:W-:Y:S05]  /*16cf0*/  BSYNC B2 ;  /* 0x0000000000027941 */ /* 0x000fea0003800000 */
.L_x_5748:
        /* <DEDUP_REMOVED lines=9> */
.L_x_5751:
[----:B------:R-:W-:Y:S05]  /*16d90*/  BSYNC B2 ;  /* 0x0000000000027941 */ /* 0x000fea0003800000 */
.L_x_5750:
        /* <DEDUP_REMOVED lines=14> */
.L_x_5752:
        /* <DEDUP_REMOVED lines=13> */
.L_x_5946:
[----:B------:R-:W-:Y:S05]  /*16f50*/  BSYNC B2 ;  /* 0x0000000000027941 */ /* 0x000fea0003800000 */
.L_x_5753:
        /* <DEDUP_REMOVED lines=11> */
.L_x_5756:
[----:B------:R-:W-:Y:S05]  /*17010*/  BSYNC B2 ;  /* 0x0000000000027941 */ /* 0x000fea0003800000 */
.L_x_5755:
        /* <DEDUP_REMOVED lines=11> */
.L_x_5757:
        /* <DEDUP_REMOVED lines=15> */
.L_x_5758:
        /* <DEDUP_REMOVED lines=15> */
.L_x_5759:
        /* <DEDUP_REMOVED lines=15> */
.L_x_5760:
        /* <DEDUP_REMOVED lines=10> */
.L_x_5747:
[----:B------:R-:W-:Y:S05]  /*17440*/  BSYNC B1 ;  /* 0x0000000000017941 */ /* 0x000fea0003800000 */
.L_x_5746:
        /* <DEDUP_REMOVED lines=13> */
.L_x_5776:
[----:B------:R-:W-:Y:S05]  /*17520*/  YIELD ;  /* 0x0000000000007946 */ /* 0x000fea0003800000 */
[----:B------:R-:W-:Y:S04]  /*17530*/  BSSY B1, `(.L_x_5761) ;  /* 0x0000081000017945 */ /* 0x000fe80003800000 */
[----:B---3--:R-:W-:Y:S05]  /*17540*/  @!P6 BRA `(.L_x_5762) ;  /* 0x0000000400fce947 */ /* 0x008fea0003800000 */
[----:B------:R-:W3:Y:S04]  /*17550*/  LDL R7, [R1+0x4] ;  /* 0x0000040001077983 */ /* 0x000ee80000100800 */
[----:B--2---:R-:W3:Y:S04]  /*17560*/  LDL R4, [R1+0x10] ;  /* 0x0000100001047983 */ /* 0x004ee80000100800 */
[----:B------:R-:W2:Y:S01]  /*17570*/  LDL R5, [R1+0x20] ;  /* 0x0000200001057983 */ /* 0x000ea20000100800 */
[----:B------:R-:W0:Y:S01]  /*17580*/  S2R R6, SR_TID.X ;  /* 0x0000000000067919 */ /* 0x000e220000002100 */
[----:B------:R-:W-:Y:S01]  /*17590*/  BSSY B2, `(.L_x_5763) ;  /* 0x0000007000027945 */ /* 0x000fe20003800000 */
[----:B0-----:R-:W-:-:S04]  /*175a0*/  LOP3.LUT R6, R6, 0x7f, RZ, 0xc0, !PT ;  /* 0x0000007f06067812 */ /* 0x001fc800078ec0ff */
[----:B------:R-:W-:Y:S01]  /*175b0*/  ISETP.NE.AND P2, PT, R6, RZ, PT ;  /* 0x000000ff0600720c */ /* 0x000fe20003f45270 */
[----:B---3--:R-:W-:Y:S01]  /*175c0*/  IMAD R4, R4, 0x8, R7 ;  /* 0x0000000804047824 */ /* 0x008fe200078e0207 */
[----:B--2---:R-:W-:-:S04]  /*175d0*/  SHF.L.U32 R5, R5, 0x1f, RZ ;  /* 0x0000001f05057819 */ /* 0x004fc800000006ff */
[----:B------:R-:W0:Y:S02]  /*175e0*/  SYNCS.PHASECHK.TRANS64.TRYWAIT P1, [R4+URZ+0x324a0], R5 ;  /* 0x0324a005040075a7 */ /* 0x000e24000802017f */
[----:B0-----:R-:W-:Y:S05]  /*175f0*/  @!P1 BRA `(.L_x_5764) ;  /* 0x0000007c00349947 */ /* 0x001fea0003800000 */
.L_x_5947:
[----:B------:R-:W-:Y:S05]  /*17600*/  BSYNC B2 ;  /* 0x0000000000027941 */ /* 0x000fea0003800000 */
.L_x_5763:
        /* <DEDUP_REMOVED lines=9> */
.L_x_5766:
[----:B------:R-:W-:Y:S05]  /*176a0*/  BSYNC B2 ;  /* 0x0000000000027941 */ /* 0x000fea0003800000 */
.L_x_5765:
        /* <DEDUP_REMOVED lines=13> */
.L_x_5767:
        /* <DEDUP_REMOVED lines=13> */
.L_x_5948:
[----:B------:R-:W-:Y:S05]  /*17850*/  BSYNC B2 ;  /* 0x0000000000027941 */ /* 0x000fea0003800000 */
.L_x_5768:
        /* <DEDUP_REMOVED lines=11> */
.L_x_5771:
[----:B------:R-:W-:Y:S05]  /*17910*/  BSYNC B2 ;  /* 0x0000000000027941 */ /* 0x000fea0003800000 */
.L_x_5770:
        /* <DEDUP_REMOVED lines=11> */
.L_x_5772:
        /* <DEDUP_REMOVED lines=15> */
.L_x_5773:
        /* <DEDUP_REMOVED lines=15> */
.L_x_5774:
        /* <DEDUP_REMOVED lines=15> */
.L_x_5775:
        /* <DEDUP_REMOVED lines=10> */
.L_x_5762:
[----:B------:R-:W-:Y:S05]  /*17d40*/  BSYNC B1 ;  /* 0x0000000000017941 */ /* 0x000fea0003800000 */
.L_x_5761:
        /* <DEDUP_REMOVED lines=12> */
.L_x_5740:
[----:B------:R-:W-:Y:S05]  /*17e10*/  BSYNC B0 ;  /* 0x0000000000007941 */ /* 0x000fea0003800000 */
.L_x_5739:
        /* <DEDUP_REMOVED lines=14> */
[----:B--23--:R-:W-:-:S04]  /*17f00*/  VIMNMX R4, R10, R0, PT ;  /* 0x000000000a047248 */ /* 0x00cfc80003fe0100 */
[----:B------:R-:W-:Y:S01]  /*17f10*/  ISETP.GT.AND P0, PT, R4, RZ, PT ;  /* 0x000000ff0400720c */ /* 0x000fe20003f04270 */
        /* <DEDUP_REMOVED lines=8> */
[----:B------:R-:W3:Y:S01]  /*17fa0*/  LDC.64 R4, c[0x0][0xd60] ;  /* 0x00035800ff047b82 */ /* 0x000ee20000000a00 */
[----:B------:R-:W2:Y:S08]  /*17fb0*/  FLO.U32 R0, UR4 ;  /* 0x0000000400007d00 */ /* 0x000eb000080e0000 */
[----:B------:R-:W3:Y:S01]  /*17fc0*/  POPC R2, UR4 ;  /* 0x0000000400027d09 */ /* 0x000ee20008000000 */
[----:B--2---:R-:W-:-:S13]  /*17fd0*/  ISETP.EQ.U32.AND P0, PT, R0, R3, PT ;  /* 0x000000030000720c */ /* 0x004fda0003f02070 */
[----:B---3--:R-:W2:Y:S01]  /*17fe0*/  @P0 ATOMG.E.ADD.STRONG.GPU PT, R5, desc[UR40][R4.64], R2 ;  /* 0x00000002040509a8 */ /* 0x008ea200081ee1e8 */
[----:B------:R-:W3:Y:S02]  /*17ff0*/  S2R R3, SR_LTMASK ;  /* 0x0000000000037919 */ /* 0x000ee40000003900 */
[----:B---3--:R-:W-:-:S06]  /*18000*/  LOP3.LUT R3, R3, UR4, RZ, 0xc0, !PT ;  /* 0x0000000403037c12 */ /* 0x008fcc000f8ec0ff */
[----:B------:R-:W3:Y:S01]  /*18010*/  POPC R3, R3 ;  /* 0x0000000300037309 */ /* 0x000ee20000000000 */
[----:B--2---:R-:W3:Y:S02]  /*18020*/  SHFL.IDX PT, R0, R5, R0, 0x1f ;  /* 0x00001f0005007589 */ /* 0x004ee400000e0000 */
[----:B---3--:R-:W-:Y:S01]  /*18030*/  IADD3 R16, R0, UR36, R3 ;  /* 0x0000002400107c10 */ /* 0x008fe2000fffe003 */
[----:B------:R-:W-:Y:S06]  /*18040*/  BRA `(.L_x_5779) ;  /* 0x0000004c00607947 */ /* 0x000fec0003800000 */
.L_x_5778:
        /* <DEDUP_REMOVED lines=20> */
[----:B0-2---:R-:W-:Y:S05]  /*18190*/  CALL.ABS.NOINC R2 ;  /* 0x0000000002007343 */ /* 0x005fea0003c00000 */
.L_x_5781:
[----:B------:R-:W-:Y:S05]  /*181a0*/  BSYNC B6 ;  /* 0x0000000000067941 */ /* 0x000fea0003800000 */
.L_x_5780:
        /* <DEDUP_REMOVED lines=15> */
[----:B-1----:R-:W-:Y:S02]  /*182a0*/  IMAD.U32 R11, RZ, RZ, UR5 ;  /* 0x00000005ff0b7e24 */ /* 0x002fe4000f8e00ff */
[----:B------:R-:W-:Y:S02]  /*182b0*/  IMAD.MOV.U32 R8, RZ, RZ, 0x70 ;  /* 0x00000070ff087424 */ /* 0x000fe400078e00ff */
[----:B------:R-:W-:Y:S02]  /*182c0*/  IMAD.MOV.U32 R12, RZ, RZ, 0x1 ;  /* 0x00000001ff0c7424 */ /* 0x000fe400078e00ff */
[----:B--2---:R-:W-:-:S07]  /*182d0*/  IMAD.MOV.U32 R13, RZ, RZ, RZ ;  /* 0x000000ffff0d7224 */ /* 0x004fce00078e00ff */
[----:B------:R-:W-:-:S07]  /*182e0*/  LEPC R20, `(.L_x_5784) ;  /* 0x000000001014794e */ /* 0x000fce0000000000 */
[----:B0--3--:R-:W-:Y:S05]  /*182f0*/  CALL.ABS.NOINC R2 ;  /* 0x0000000002007343 */ /* 0x009fea0003c00000 */
.L_x_5784:
        /* <DEDUP_REMOVED lines=16> */
.L_x_5783:
[----:B------:R-:W-:Y:S05]  /*18400*/  BSYNC B6 ;  /* 0x0000000000067941 */ /* 0x000fea0003800000 */
.L_x_5782:
        /* <DEDUP_REMOVED lines=10> */
[----:B----4-:R2:W3:Y:S02]  /*184b0*/  @P0 LDG.E R7, desc[UR40][R2.64] ;  /* 0x0000002802070981 */ /* 0x0104e4000c1e1900 */
        /* <DEDUP_REMOVED lines=14> */
.L_x_5951:
        /* <DEDUP_REMOVED lines=12> */
.L_x_5954:
        /* <DEDUP_REMOVED lines=25> */
.L_x_5788:
[----:B------:R-:W3:Y:S04]  /*187f0*/  LDL R7, [R1+0x4] ;  /* 0x0000040001077983 */ /* 0x000ee80000100800 */
[----:B0-2---:R-:W3:Y:S04]  /*18800*/  LDL R0, [R1+0xc] ;  /* 0x00000c0001007983 */ /* 0x005ee80000100800 */
[----:B------:R-:W2:Y:S01]  /*18810*/  LDL R2, [R1+0x1c] ;  /* 0x00001c0001027983 */ /* 0x000ea20000100800 */
[----:B---3--:R-:W-:Y:S01]  /*18820*/  IMAD R0, R0, 0x8, R7 ;  /* 0x0000000800007824 */ /* 0x008fe200078e0207 */
[----:B--2---:R-:W-:-:S04]  /*18830*/  SHF.L.U32 R2, R2, 0x1f, RZ ;  /* 0x0000001f02027819 */ /* 0x004fc800000006ff */
[----:B------:R-:W0:Y:S02]  /*18840*/  SYNCS.PHASECHK.TRANS64.TRYWAIT P0, [R0+URZ+0x32440], R2 ;  /* 0x03244002000075a7 */ /* 0x000e24000800017f */
[----:B0-----:R-:W-:Y:S05]  /*18850*/  @!P0 BRA `(.L_x_5789) ;  /* 0x0000006c00188947 */ /* 0x001fea0003800000 */
.L_x_5955:
        /* <DEDUP_REMOVED lines=11> */
.L_x_5790:
        /* <DEDUP_REMOVED lines=27> */
.L_x_5786:
        /* <DEDUP_REMOVED lines=37> */
.L_x_5792:
[----:B------:R-:W-:Y:S05]  /*18d10*/  BSYNC B6 ;  /* 0x0000000000067941 */ /* 0x000fea0003800000 */
.L_x_5791:
[----:B------:R-:W3:Y:S01]  /*18d20*/  LDL R4, [R1+0x50] ;  /* 0x0000500001047983 */ /* 0x000ee20000100800 */
[----:B------:R-:W0:Y:S01]  /*18d30*/  LDC R7, c[0x0][0x448] ;  /* 0x00011200ff077b82 */ /* 0x000e220000000800 */
[----:B------:R-:W-:Y:S01]  /*18d40*/  ULDC.64 UR4, c[0x0][0x298] ;  /* 0x0000a60000047ab9 */ /* 0x000fe20000000a00 */
[----:B------:R-:W-:Y:S01]  /*18d50*/  ULDC.64 UR6, c[0x0][0x280] ;  /* 0x0000a00000067ab9 */ /* 0x000fe20000000a00 */
[----:B------:R-:W4:Y:S04]  /*18d60*/  LDL R10, [R1+0x3c] ;  /* 0x00003c00010a7983 */ /* 0x000f280000100800 */
[----:B------:R-:W4:Y:S01]  /*18d70*/  LDL R9, [R1+0x5c] ;  /* 0x00005c0001097983 */ /* 0x000f220000100800 */
[----:B--2---:R-:W2:Y:S01]  /*18d80*/  S2R R2, SR_TID.X ;  /* 0x0000000000027919 */ /* 0x004ea20000002100 */
[----:B------:R-:W1:Y:S02]  /*18d90*/  S2R R0, SR_TID.X ;  /* 0x0000000000007919 */ /* 0x000e640000002100 */
[----:B------:R-:W4:Y:S04]  /*18da0*/  LDL R8, [R1+0x60] ;  /* 0x0000600001087983 */ /* 0x000f280000100800 */
[----:B------:R-:W4:Y:S01]  /*18db0*/  LDL R6, [R1+0x44] ;  /* 0x0000440001067983 */ /* 0x000f220000100800 */
[----:B0-----:R-:W-:-:S13]  /*18dc0*/  ISETP.NE.AND P0, PT, R7, 0x1, PT ;  /* 0x000000010700780c */ /* 0x001fda0003f05270 */
[----:B------:R-:W0:Y:S01]  /*18dd0*/  @P0 LDC R3, c[0x0][0x450] ;  /* 0x00011400ff030b82 */ /* 0x000e220000000800 */
[----:B--2---:R-:W-:-:S04]  /*18de0*/  LOP3.LUT R2, R2, 0x7f, RZ, 0xc0, !PT ;  /* 0x0000007f02027812 */ /* 0x004fc800078ec0ff */
[----:B------:R-:W-:Y:S01]  /*18df0*/  SHF.R.U32.HI R2, RZ, 0x3, R2 ;  /* 0x00000003ff027819 */ /* 0x000fe20000011602 */
[----:B-1----:R-:W-:-:S05]  /*18e00*/  IMAD.SHL.U32 R0, R0, 0x10, RZ ;  /* 0x0000001000007824 */ /* 0x002fca00078e00ff */
        /* <DEDUP_REMOVED lines=127> */
.L_x_5972:
        /* <DEDUP_REMOVED lines=12> */
.L_x_5794:
        /* <DEDUP_REMOVED lines=38> */
.L_x_5796:
[----:B------:R-:W-:Y:S05]  /*19920*/  BSYNC B6 ;  /* 0x0000000000067941 */ /* 0x000fea0003800000 */
.L_x_5795:
        /* <DEDUP_REMOVED lines=145> */
[----:B------:R0:W1:Y:S04]  /*1a240*/  SHFL.IDX PT, R6, R0, 0x7, 0x181f ;  /* 0x00f81f0000067f89 */ /* 0x00006800000e0000 */
[----:B------:R0:W-:Y:S04]  /*1a250*/  @!P4 LDGSTS.E.BYPASS.LTC128B.128 [R9+0x25400], desc[UR40][R4.64], !P3 ;  /* 0x254000000409cfae */ /* 0x0001e8000d901d68 */
[----:B------:R0:W-:Y:S04]  /*1a260*/  @!P4 LDGSTS.E.BYPASS.LTC128B.128 [R9+0x29400], desc[UR40][R4.64+0x80], !P2 ;  /* 0x294000800409cfae */ /* 0x0001e8000d101d68 */
[----:B------:R0:W-:Y:S04]  /*1a270*/  @!P4 LDGSTS.E.BYPASS.LTC128B.128 [R9+0x2d400], desc[UR40][R4.64+0x100], !P1 ;  /* 0x2d4001000409cfae */ /* 0x0001e8000c901d68 */
[----:B------:R0:W-:Y:S04]  /*1a280*/  @!P4 LDGSTS.E.BYPASS.LTC128B.128 [R9+0x31400], desc[UR40][R4.64+0x180], !P0 ;  /* 0x314001800409cfae */ /* 0x0001e8000c101d68 */
[----:B------:R-:W2:Y:S02]  /*1a290*/  SHFL.IDX PT, R2, R2, 0x7, 0x181f ;  /* 0x00f81f0002027f89 */ /* 0x000ea400000e0000 */
.L_x_5990:
[----:B0-----:R-:W4:Y:S01]  /*1a2a0*/  LDL.LU R0, [R1+0x78] ;  /* 0x0000780001007983 */ /* 0x001f220000300800 */
[----:B------:R-:W-:Y:S01]  /*1a2b0*/  BSSY B0, `(.L_x_5798) ;  /* 0x000000d000007945 */ /* 0x000fe20003800000 */
[----:B----4-:R-:W-:-:S13]  /*1a2c0*/  ISETP.GE.AND P4, PT, R0, R3, PT ;  /* 0x000000030000720c */ /* 0x010fda0003f86270 */
[----:B------:R-:W-:Y:S05]  /*1a2d0*/  @P4 BRA `(.L_x_5799) ;  /* 0x0000000000284947 */ /* 0x000fea0003800000 */
[----:B------:R-:W4:Y:S01]  /*1a2e0*/  LDL R0, [R1+0x18] ;  /* 0x0000180001007983 */ /* 0x000f220000100800 */
[----:B--2---:R-:W-:-:S05]  /*1a2f0*/  LEA R2, P4, R8, R2, 0x1 ;  /* 0x0000000208027211 */ /* 0x004fca00078808ff */
[----:B-1----:R-:W-:-:S05]  /*1a300*/  IMAD.X R3, RZ, RZ, R6, P4 ;  /* 0x000000ffff037224 */ /* 0x002fca00020e0606 */
[----:B------:R-:W-:Y:S01]  /*1a310*/  @!PT LDS RZ, [RZ] ;  /* 0x00000000fffff984 */ /* 0x000fe20000000800 */
[----:B------:R-:W-:Y:S01]  /*1a320*/  @!PT LDS RZ, [RZ] ;  /* 0x00000000fffff984 */ /* 0x000fe20000000800 */
[----:B------:R-:W-:Y:S01]  /*1a330*/  @!PT LDS RZ, [RZ] ;  /* 0x00000000fffff984 */ /* 0x000fe20000000800 */
[----:B----4-:R0:W-:Y:S04]  /*1a340*/  LDGSTS.E.BYPASS.LTC128B.128 [R0+0x25c00], desc[UR40][R2.64], !P3 ;  /* 0x25c0000002007fae */ /* 0x0101e8000d901d68 */
[----:B------:R0:W-:Y:S04]  /*1a350*/  LDGSTS.E.BYPASS.LTC128B.128 [R0+0x29c00], desc[UR40][R2.64+0x80], !P2 ;  /* 0x29c0008002007fae */ /* 0x0001e8000d101d68 */
[----:B------:R0:W-:Y:S04]  /*1a360*/  LDGSTS.E.BYPASS.LTC128B.128 [R0+0x2dc00], desc[UR40][R2.64+0x100], !P1 ;  /* 0x2dc0010002007fae */ /* 0x0001e8000c901d68 */
[----:B------:R0:W-:Y:S02]  /*1a370*/  LDGSTS.E.BYPASS.LTC128B.128 [R0+0x31c00], desc[UR40][R2.64+0x180], !P0 ;  /* 0x31c0018002007fae */ /* 0x0001e4000c101d68 */
.L_x_5799:
[----:B------:R-:W-:Y:S05]  /*1a380*/  BSYNC B0 ;  /* 0x0000000000007941 */ /* 0x000fea0003800000 */
.L_x_5798:
[----:B------:R4:W5:Y:S01]  /*1a390*/  LDL R8, [R1+0x4] ;  /* 0x0000040001087983 */ /* 0x0009620000100800 */
[----:B------:R-:W-:Y:S01]  /*1a3a0*/  PLOP3.LUT P0, PT, PT, PT, PT, 0x80, 0x0 ;  /* 0x000000000000781c */ /* 0x000fe20003f0f070 */
[----:B------:R-:W-:-:S12]  /*1a3b0*/  NOP ;  /* 0x0000000000007918 */ /* 0x000fd80000000000 */
.L_x_5800:
[----:B0-2---:R-:W2:Y:S01]  /*1a3c0*/  LDL R2, [R1+0x4] ;  /* 0x0000040001027983 */ /* 0x005ea20000100800 */
        /* <DEDUP_REMOVED lines=18> */
.L_x_5991:
[----:B------:R-:W-:Y:S05]  /*1a4f0*/  BSYNC B0 ;  /* 0x0000000000007941 */ /* 0x000fea0003800000 */
.L_x_5801:
[----:B0-----:R-:W2:Y:S01]  /*1a500*/  LDL R2, [R1+0x8] ;  /* 0x0000080001027983 */ /* 0x001ea20000100800 */
[----:B------:R-:W-:Y:S01]  /*1a510*/  BSSY B0, `(.L_x_5803) ;  /* 0x0000063000007945 */ /* 0x000fe20003800000 */
[----:B--2---:R-:W-:-:S13]  /*1a520*/  LOP3.LUT P0, RZ, R2, 0x1, RZ, 0xc0, !PT ;  /* 0x0000000102ff7812 */ /* 0x004fda000780c0ff */
[----:B------:R-:W-:Y:S05]  /*1a530*/  @!P0 BRA `(.L_x_5804) ;  /* 0x0000000400808947 */ /* 0x000fea0003800000 */
[----:B------:R-:W2:Y:S04]  /*1a540*/  LDL R2, [R1+0x4] ;  /* 0x0000040001027983 */ /* 0x000ea80000100800 */
[----:B---3--:R-:W3:Y:S01]  /*1a550*/  LDL R4, [R1+0x1c] ;  /* 0x00001c0001047983 */ /* 0x008ee20000100800 */
        /* <DEDUP_REMOVED lines=10> */
.L_x_5992:
[----:B------:R-:W-:Y:S05]  /*1a600*/  BSYNC B1 ;  /* 0x0000000000017941 */ /* 0x000fea0003800000 */
.L_x_5805:
        /* <DEDUP_REMOVED lines=9> */
.L_x_5808:
[----:B------:R-:W-:Y:S05]  /*1a6a0*/  BSYNC B1 ;  /* 0x0000000000017941 */ /* 0x000fea0003800000 */
.L_x_5807:
        /* <DEDUP_REMOVED lines=14> */
.L_x_5809:
        /* <DEDUP_REMOVED lines=16> */
.L_x_5810:
        /* <DEDUP_REMOVED lines=16> */
.L_x_5811:
        /* <DEDUP_REMOVED lines=16> */
.L_x_5812:
        /* <DEDUP_REMOVED lines=11> */
.L_x_5804:
[----:B------:R-:W-:Y:S05]  /*1ab40*/  BSYNC B0 ;  /* 0x0000000000007941 */ /* 0x000fea0003800000 */
.L_x_5803:
[----:B---3--:R-:W2:Y:S01]  /*1ab50*/  LDL R4, [R1+0x38] ;  /* 0x0000380001047983 */ /* 0x008ea20000100800 */
        /* <DEDUP_REMOVED lines=9> */
[----:B-1----:R-:W2:Y:S04]  /*1abf0*/  LDL R6, [R1+0x8] ;  /* 0x0000080001067983 */ /* 0x002ea80000100800 */
        /* <DEDUP_REMOVED lines=38> */
.L_x_5819:
[----:B------:R-:W2:Y:S01]  /*1ae60*/  LDL R2, [R1+0x4] ;  /* 0x0000040001027983 */ /* 0x000ea20000100800 */
[----:B------:R-:W-:Y:S01]  /*1ae70*/  SHF.L.U32 R6, R8, 0x1f, RZ ;  /* 0x0000001f08067819 */ /* 0x000fe200000006ff */
[----:B-1----:R-:W1:Y:S01]  /*1ae80*/  S2R R0, SR_TID.X ;  /* 0x0000000000007919 */ /* 0x002e620000002100 */
[----:B------:R-:W-:Y:S01]  /*1ae90*/  BSSY B3, `(.L_x_5820) ;  /* 0x0000006000037945 */ /* 0x000fe20003800000 */
[----:B-1----:R-:W-:-:S04]  /*1aea0*/  LOP3.LUT R0, R0, 0x7f, RZ, 0xc0, !PT ;  /* 0x0000007f00007812 */ /* 0x002fc800078ec0ff */
[----:B------:R-:W-:Y:S01]  /*1aeb0*/  ISETP.NE.AND P1, PT, R0, RZ, PT ;  /* 0x000000ff0000720c */ /* 0x000fe20003f25270 */
[----:B--2---:R-:W-:-:S04]  /*1aec0*/  IMAD R2, R9, 0x8, R2 ;  /* 0x0000000809027824 */ /* 0x004fc800078e0202 */
[----:B------:R-:W1:Y:S02]  /*1aed0*/  SYNCS.PHASECHK.TRANS64.TRYWAIT P0, [R2+URZ+0x32440], R6 ;  /* 0x03244006020075a7 */ /* 0x000e64000800017f */
[----:B-1----:R-:W-:Y:S06]  /*1aee0*/  @!P0 BRA `(.L_x_5821) ;  /* 0x0000005c00e48947 */ /* 0x002fec0003800000 */
.L_x_5993:
[----:B------:R-:W-:Y:S05]  /*1aef0*/  BSYNC B3 ;  /* 0x0000000000037941 */ /* 0x000fea0003800000 */
.L_x_5820:
        /* <DEDUP_REMOVED lines=9> */
.L_x_5823:
[----:B------:R-:W-:Y:S05]  /*1af90*/  BSYNC B3 ;  /* 0x0000000000037941 */ /* 0x000fea0003800000 */
.L_x_5822:
        /* <DEDUP_REMOVED lines=14> */
.L_x_5824:
        /* <DEDUP_REMOVED lines=14> */
.L_x_5994:
[----:B------:R-:W-:Y:S05]  /*1b160*/  BSYNC B3 ;  /* 0x0000000000037941 */ /* 0x000fea0003800000 */
.L_x_5825:
        /* <DEDUP_REMOVED lines=11> */
.L_x_5828:
[----:B------:R-:W-:Y:S05]  /*1b220*/  BSYNC B3 ;  /* 0x0000000000037941 */ /* 0x000fea0003800000 */
.L_x_5827:
        /* <DEDUP_REMOVED lines=11> */
.L_x_5829:
        /* <DEDUP_REMOVED lines=16> */
.L_x_5830:
        /* <DEDUP_REMOVED lines=16> */
.L_x_5831:
        /* <DEDUP_REMOVED lines=16> */
.L_x_5832:
        /* <DEDUP_REMOVED lines=11> */
.L_x_5818:
[----:B------:R-:W-:Y:S05]  /*1b690*/  BSYNC B1 ;  /* 0x0000000000017941 */ /* 0x000fea0003800000 */
.L_x_5817:
[----:B------:R-:W2:Y:S02]  /*1b6a0*/  LDL.LU R5, [R1+0x38] ;  /* 0x0000380001057983 */ /* 0x000ea40000300800 */
[----:B--2---:R-:W-:-:S07]  /*1b6b0*/  VIADD R0, R5, 0xfffffffd ;  /* 0xfffffffd05007836 */ /* 0x004fce0000000000 */
.L_x_5816:
[----:B------:R-:W-:Y:S05]  /*1b6c0*/  BSYNC B2 ;  /* 0x0000000000027941 */ /* 0x000fea0003800000 */
.L_x_5815:
[----:B------:R-:W-:-:S13]  /*1b6d0*/  ISETP.NE.AND P0, PT, R4, RZ, PT ;  /* 0x000000ff0400720c */ /* 0x000fda0003f05270 */
[----:B------:R-:W-:Y:S05]  /*1b6e0*/  @!P0 BRA `(.L_x_5814) ;  /* 0x0000001400488947 */ /* 0x000fea0003800000 */
.L_x_5865:
        /* <DEDUP_REMOVED lines=8> */
[----:B-1----:R-:W-:Y:S02]  /*1b770*/  SEL R6, RZ, 0x1, P0 ;  /* 0x00000001ff067807 */ /* 0x002fe40000000000 */
        /* <DEDUP_REMOVED lines=28> */
.L_x_5835:
        /* <DEDUP_REMOVED lines=9> */
.L_x_5995:
[----:B------:R-:W-:Y:S05]  /*1b9d0*/  BSYNC B2 ;  /* 0x0000000000027941 */ /* 0x000fea0003800000 */
.L_x_5836:
        /* <DEDUP_REMOVED lines=9> */
.L_x_5839:
[----:B------:R-:W-:Y:S05]  /*1ba70*/  BSYNC B2 ;  /* 0x0000000000027941 */ /* 0x000fea0003800000 */
.L_x_5838:
        /* <DEDUP_REMOVED lines=13> */
.L_x_5840:
        /* <DEDUP_REMOVED lines=14> */
.L_x_5996:
[----:B------:R-:W-:Y:S05]  /*1bc30*/  BSYNC B2 ;  /* 0x0000000000027941 */ /* 0x000fea0003800000 */
.L_x_5841:
        /* <DEDUP_REMOVED lines=11> */
.L_x_5844:
[----:B------:R-:W-:Y:S05]  /*1bcf0*/  BSYNC B2 ;  /* 0x0000000000027941 */ /* 0x000fea0003800000 */
.L_x_5843:
        /* <DEDUP_REMOVED lines=10> */
.L_x_5845:
        /* <DEDUP_REMOVED lines=16> */
.L_x_5846:
        /* <DEDUP_REMOVED lines=16> */
.L_x_5847:
        /* <DEDUP_REMOVED lines=16> */
.L_x_5848:
        /* <DEDUP_REMOVED lines=11> */
.L_x_5834:
[----:B------:R-:W-:Y:S05]  /*1c150*/  BSYNC B1 ;  /* 0x0000000000017941 */ /* 0x000fea0003800000 */
.L_x_5833:
        /* <DEDUP_REMOVED lines=36> */
.L_x_5851:
        /* <DEDUP_REMOVED lines=9> */
.L_x_5997:
[----:B------:R-:W-:Y:S05]  /*1c430*/  BSYNC B2 ;  /* 0x0000000000027941 */ /* 0x000fea0003800000 */
.L_x_5852:
        /* <DEDUP_REMOVED lines=9> */
.L_x_5855:
[----:B------:R-:W-:Y:S05]  /*1c4d0*/  BSYNC B2 ;  /* 0x0000000000027941 */ /* 0x000fea0003800000 */
.L_x_5854:
        /* <DEDUP_REMOVED lines=14> */
.L_x_5856:
        /* <DEDUP_REMOVED lines=14> */
.L_x_5998:
[----:B------:R-:W-:Y:S05]  /*1c6a0*/  BSYNC B2 ;  /* 0x0000000000027941 */ /* 0x000fea0003800000 */
.L_x_5857:
        /* <DEDUP_REMOVED lines=11> */
.L_x_5860:
[----:B------:R-:W-:Y:S05]  /*1c760*/  BSYNC B2 ;  /* 0x0000000000027941 */ /* 0x000fea0003800000 */
.L_x_5859:
        /* <DEDUP_REMOVED lines=11> */
.L_x_5861:
        /* <DEDUP_REMOVED lines=16> */
.L_x_5862:
        /* <DEDUP_REMOVED lines=16> */
.L_x_5863:
        /* <DEDUP_REMOVED lines=16> */
.L_x_5864:
        /* <DEDUP_REMOVED lines=11> */
.L_x_5850:
[----:B------:R-:W-:Y:S05]  /*1cbd0*/  BSYNC B1 ;  /* 0x0000000000017941 */ /* 0x000fea0003800000 */
.L_x_5849:
[C---:B------:R-:W-:Y:S01]  /*1cbe0*/  ISETP.GT.AND P0, PT, R0.reuse, 0x1, PT ;  /* 0x000000010000780c */ /* 0x040fe20003f04270 */
[----:B------:R-:W-:-:S12]  /*1cbf0*/  VIADD R0, R0, 0xfffffffe ;  /* 0xfffffffe00007836 */ /* 0x000fd80000000000 */
[----:B------:R-:W-:Y:S05]  /*1cc00*/  @P0 BRA `(.L_x_5865) ;  /* 0xffffffe800b80947 */ /* 0x000fea000383ffff */
.L_x_5814:
[----:B------:R-:W-:Y:S05]  /*1cc10*/  BSYNC B0 ;  /* 0x0000000000007941 */ /* 0x000fea0003800000 */
.L_x_5813:
[----:B------:R-:W2:Y:S04]  /*1cc20*/  LDL.LU R4, [R1+0xc] ;  /* 0x00000c0001047983 */ /* 0x000ea80000300800 */
[----:B------:R-:W3:Y:S01]  /*1cc30*/  LDL.LU R3, [R1+0x1c] ;  /* 0x00001c0001037983 */ /* 0x000ee20000300800 */
[----:B------:R-:W0:Y:S01]  /*1cc40*/  S2R R2, SR_TID.X ;  /* 0x0000000000027919 */ /* 0x000e220000002100 */
[----:B------:R-:W-:Y:S01]  /*1cc50*/  BSSY B0, `(.L_x_5866) ;  /* 0x0000015000007945 */ /* 0x000fe20003800000 */
[----:B0-----:R-:W-:-:S04]  /*1cc60*/  LOP3.LUT R2, R2, 0x7f, RZ, 0xc0, !PT ;  /* 0x0000007f02027812 */ /* 0x001fc800078ec0ff */
[----:B------:R-:W-:Y:S01]  /*1cc70*/  ISETP.NE.AND P1, PT, R2, RZ, PT ;  /* 0x000000ff0200720c */ /* 0x000fe20003f25270 */
[----:B--2---:R-:W-:-:S05]  /*1cc80*/  VIADD R0, R4, 0x1 ;  /* 0x0000000104007836 */ /* 0x004fca0000000000 */
[----:B------:R-:W-:-:S04]  /*1cc90*/  ISETP.NE.AND P0, PT, R0, 0x2, PT ;  /* 0x000000020000780c */ /* 0x000fc80003f05270 */
[----:B------:R-:W-:-:S04]  /*1cca0*/  SEL R2, RZ, 0x1, P0 ;  /* 0x00000001ff027807 */ /* 0x000fc80000000000 */
[----:B---3--:R-:W-:-:S05]  /*1ccb0*/  LOP3.LUT R3, R3, R2, RZ, 0x3c, !PT ;  /* 0x0000000203037212 */ /* 0x008fca00078e3cff */
[----:B------:R0:W-:Y:S01]  /*1ccc0*/  STL [R1+0x1c], R3 ;  /* 0x00001c0301007387 */ /* 0x0001e20000100800 */
[----:B------:R-:W-:Y:S05]  /*1ccd0*/  @P1 BRA `(.L_x_5867) ;  /* 0x0000000000301947 */ /* 0x000fea0003800000 */
[----:B0-----:R-:W0:Y:S01]  /*1cce0*/  S2R R3, SR_LANEID ;  /* 0x0000000000037919 */ /* 0x001e220000000000 */
[----:B------:R-:W-:Y:S01]  /*1ccf0*/  VOTEU.ANY UR4, UPT, PT ;  /* 0x0000000000047886 */ /* 0x000fe200038e0100 */
[----:B------:R-:W2:Y:S01]  /*1cd00*/  LDC.64 R4, c[0x0][0xd60] ;  /* 0x00035800ff047b82 */ /* 0x000ea20000000a00 */
[----:B------:R-:W0:Y:S02]  /*1cd10*/  FLO.U32 R2, UR4 ;  /* 0x0000000400027d00 */ /* 0x000e2400080e0000 */
[----:B0-----:R-:W-:-:S06]  /*1cd20*/  ISETP.EQ.U32.AND P1, PT, R2, R3, PT ;  /* 0x000000030200720c */ /* 0x001fcc0003f22070 */
[----:B------:R-:W2:Y:S07]  /*1cd30*/  POPC R3, UR4 ;  /* 0x0000000400037d09 */ /* 0x000eae0008000000 */
[----:B--2---:R-:W2:Y:S01]  /*1cd40*/  @P1 ATOMG.E.ADD.STRONG.GPU PT, R3, desc[UR40][R4.64], R3 ;  /* 0x00000003040319a8 */ /* 0x004ea200081ee1e8 */
[----:B-1----:R-:W0:Y:S02]  /*1cd50*/  S2R R6, SR_LTMASK ;  /* 0x0000000000067919 */ /* 0x002e240000003900 */
[----:B0-----:R-:W-:-:S04]  /*1cd60*/  LOP3.LUT R6, R6, UR4, RZ, 0xc0, !PT ;  /* 0x0000000406067c12 */ /* 0x001fc8000f8ec0ff */
[----:B------:R-:W0:Y:S01]  /*1cd70*/  POPC R7, R6 ;  /* 0x0000000600077309 */ /* 0x000e220000000000 */
[----:B--2---:R-:W0:Y:S02]  /*1cd80*/  SHFL.IDX PT, R2, R3, R2, 0x1f ;  /* 0x00001f0203027589 */ /* 0x004e2400000e0000 */
[----:B0-----:R-:W-:-:S07]  /*1cd90*/  IADD3 R16, R2, UR36, R7 ;  /* 0x0000002402107c10 */ /* 0x001fce000fffe007 */
.L_x_5867:
[----:B------:R-:W-:Y:S05]  /*1cda0*/  BSYNC B0 ;  /* 0x0000000000007941 */ /* 0x000fea0003800000 */
.L_x_5866:
[----:B------:R-:W-:-:S05]  /*1cdb0*/  SEL R0, R0, RZ, P0 ;  /* 0x000000ff00007207 */ /* 0x000fca0000000000 */
[----:B------:R2:W-:Y:S02]  /*1cdc0*/  STL [R1+0xc], R0 ;  /* 0x00000c0001007387 */ /* 0x0005e40000100800 */
.L_x_5779:
[----:B------:R-:W-:Y:S05]  /*1cdd0*/  BSYNC B7 ;  /* 0x0000000000077941 */ /* 0x000fea0003800000 */
.L_x_5777:
        /* <DEDUP_REMOVED lines=13> */
.L_x_5868:
[----:B------:R-:W1:Y:S01]  /*1ceb0*/  S2R R0, SR_TID.X ;  /* 0x0000000000007919 */ /* 0x000e620000002100 */
[----:B------:R-:W-:Y:S01]  /*1cec0*/  UMOV UR4, 0xffffffff ;  /* 0xffffffff00047882 */ /* 0x000fe20000000000 */
[----:B-1----:R-:W-:-:S04]  /*1ced0*/  LOP3.LUT R6, R0, 0x1f, RZ, 0xc0, !PT ;  /* 0x0000001f00067812 */ /* 0x002fc800078ec0ff */
        /* <DEDUP_REMOVED lines=33> */
.L_x_6008:
[----:B------:R-:W-:Y:S02]  /*1d0f0*/  ULDC UR4, c[0x0][0xd38] ;  /* 0x00034e0000047ab9 */ /* 0x000fe40000000800 */
[----:B------:R-:W-:-:S04]  /*1d100*/  IMAD.U32 R4, RZ, RZ, UR4 ;  /* 0x00000004ff047e24 */ /* 0x000fc8000f8e00ff */
[----:B-1----:R-:W-:-:S04]  /*1d110*/  IMAD R16, R16, R4, RZ ;  /* 0x0000000410107224 */ /* 0x002fc800078e02ff */
[----:B------:R-:W-:-:S05]  /*1d120*/  IMAD.IADD R5, R5, 0x1, R16 ;  /* 0x0000000105057824 */ /* 0x000fca00078e0210 */
[----:B------:R-:W-:-:S13]  /*1d130*/  ISETP.GT.AND P6, PT, R5, R0, PT ;  /* 0x000000000500720c */ /* 0x000fda0003fc4270 */
[----:B------:R-:W-:Y:S05]  /*1d140*/  @P6 BRA `(.L_x_5871) ;  /* 0x00000000009c6947 */ /* 0x000fea0003800000 */
.L_x_5876:
        /* <DEDUP_REMOVED lines=14> */
.L_x_5874:
[----:B------:R-:W-:Y:S05]  /*1d230*/  BSYNC B0 ;  /* 0x0000000000007941 */ /* 0x000fea0003800000 */
.L_x_5873:
        /* <DEDUP_REMOVED lines=18> */
.L_x_6016:
[----:B------:R-:W-:Y:S02]  /*1d360*/  ULDC UR4, c[0x0][0xd38] ;  /* 0x00034e0000047ab9 */ /* 0x000fe40000000800 */
[----:B------:R-:W-:-:S04]  /*1d370*/  IMAD.U32 R4, RZ, RZ, UR4 ;  /* 0x00000004ff047e24 */ /* 0x000fc8000f8e00ff */
[----:B-1----:R-:W-:-:S04]  /*1d380*/  IMAD R16, R16, R4, RZ ;  /* 0x0000000410107224 */ /* 0x002fc800078e02ff */
[----:B------:R-:W-:-:S05]  /*1d390*/  IMAD.IADD R5, R16, 0x1, R5 ;  /* 0x0000000110057824 */ /* 0x000fca00078e0205 */
[----:B------:R-:W-:-:S13]  /*1d3a0*/  ISETP.GT.AND P6, PT, R5, R0, PT ;  /* 0x000000000500720c */ /* 0x000fda0003fc4270 */
[----:B------:R-:W-:Y:S05]  /*1d3b0*/  @!P6 BRA `(.L_x_5876) ;  /* 0xfffffffc0064e947 */ /* 0x000fea000383ffff */
.L_x_5871:
        /* <DEDUP_REMOVED lines=8> */
.L_x_6020:
[----:B------:R-:W-:Y:S01]  /*1d440*/  ISETP.NE.AND P0, PT, R5, RZ, PT ;  /* 0x000000ff0500720c */ /* 0x000fe20003f05270 */
[----:B-1----:R-:W-:-:S12]  /*1d450*/  IMAD.MOV.U32 R2, RZ, RZ, RZ ;  /* 0x000000ffff027224 */ /* 0x002fd800078e00ff */
[----:B------:R-:W-:Y:S05]  /*1d460*/  @!P0 BRA `(.L_x_5878) ;  /* 0x0000000000108947 */ /* 0x000fea0003800000 */
[----:B------:R-:W-:Y:S01]  /*1d470*/  UMOV UR4, 0xffffffff ;  /* 0xffffffff00047882 */ /* 0x000fe20000000000 */
[----:B------:R-:W-:Y:S02]  /*1d480*/  VIADD R12, R6, 0xffffffff ;  /* 0xffffffff060c7836 */ /* 0x000fe40000000000 */
[----:B------:R-:W-:Y:S05]  /*1d490*/  BRA.DIV UR4, `(.L_x_5879) ;  /* 0x00000046044c7947 */ /* 0x000fea000b800000 */
[----:B------:R1:W3:Y:S02]  /*1d4a0*/  SHFL.IDX PT, R2, R3, R12, 0x1f ;  /* 0x00001f0c03027589 */ /* 0x0002e400000e0000 */
.L_x_5878:
[----:B-----5:R-:W0:Y:S01]  /*1d4b0*/  LDC.64 R8, c[0x0][0xd90] ;  /* 0x00036400ff087b82 */ /* 0x020e220000000a00 */
[----:B------:R-:W-:-:S04]  /*1d4c0*/  IMAD.IADD R19, R6, 0x1, R19 ;  /* 0x0000000106137824 */ /* 0x000fc800078e0213 */
[----:B0-----:R-:W-:-:S06]  /*1d4d0*/  IMAD.WIDE R6, R19, 0x4, R8 ;  /* 0x0000000413067825 */ /* 0x001fcc00078e0208 */
[----:B------:R-:W2:Y:S01]  /*1d4e0*/  LDG.E R6, desc[UR40][R6.64] ;  /* 0x0000002806067981 */ /* 0x000ea2000c1e1900 */
[----:B---3--:R-:W-:-:S04]  /*1d4f0*/  IMAD R16, R2, R4, R16 ;  /* 0x0000000402107224 */ /* 0x008fc800078e0210 */
[----:B------:R-:W-:Y:S02]  /*1d500*/  IMAD.IADD R0, R0, 0x1, -R16 ;  /* 0x0000000100007824 */ /* 0x000fe400078e0a10 */
[----:B--2---:R-:W-:-:S05]  /*1d510*/  IMAD R5, R17, R6, RZ ;  /* 0x0000000611057224 */ /* 0x004fca00078e02ff */
[----:B------:R-:W-:-:S04]  /*1d520*/  IABS R7, R5 ;  /* 0x0000000500077213 */ /* 0x000fc80000000000 */
[----:B-1----:R-:W0:Y:S08]  /*1d530*/  I2F.RP R3, R7 ;  /* 0x0000000700037306 */ /* 0x002e300000209400 */
        /* <DEDUP_REMOVED lines=57> */
.L_x_5872:
[----:B------:R-:W-:Y:S01]  /*1d8d0*/  UMOV UR4, URZ ;  /* 0x0000003f00047c82 */ /* 0x000fe20008000000 */
[----:B------:R-:W-:Y:S01]  /*1d8e0*/  UMOV UR5, URZ ;  /* 0x0000003f00057c82 */ /* 0x000fe20008000000 */
[----:B------:R-:W-:Y:S01]  /*1d8f0*/  ULDC UR6, c[0x0][0xd3c] ;  /* 0x00034f0000067ab9 */ /* 0x000fe20000000800 */
[----:B------:R-:W-:Y:S02]  /*1d900*/  IMAD.MOV.U32 R16, RZ, RZ, R0 ;  /* 0x000000ffff107224 */ /* 0x000fe400078e0000 */
[----:B------:R-:W-:Y:S02]  /*1d910*/  IMAD.U32 R17, RZ, RZ, UR4 ;  /* 0x00000004ff117e24 */ /* 0x000fe4000f8e00ff */
[----:B------:R-:W-:Y:S02]  /*1d920*/  IMAD.U32 R18, RZ, RZ, UR5 ;  /* 0x00000005ff127e24 */ /* 0x000fe4000f8e00ff */
[----:B------:R-:W-:-:S07]  /*1d930*/  IMAD.U32 R19, RZ, RZ, UR6 ;  /* 0x00000006ff137e24 */ /* 0x000fce000f8e00ff */
.L_x_5880:
        /* <DEDUP_REMOVED lines=12> */
.L_x_5869:
[----:B------:R-:W-:Y:S02]  /*1da00*/  ULDC UR4, c[0x0][0xd3c] ;  /* 0x00034f0000047ab9 */ /* 0x000fe40000000800 */
[----:B---3--:R-:W-:-:S13]  /*1da10*/  ISETP.GE.AND P0, PT, R19, UR4, PT ;  /* 0x0000000413007c0c */ /* 0x008fda000bf06270 */
[----:B------:R-:W-:Y:S05]  /*1da20*/  @!P0 BRA `(.L_x_5881) ;  /* 0xffffff8800308947 */ /* 0x000fea000383ffff */
[----:B------:R-:W-:Y:S05]  /*1da30*/  BSYNC B8 ;  /* 0x0000000000087941 */ /* 0x000fea0003800000 */
.L_x_5735:
[----:B--2---:R-:W2:Y:S01]  /*1da40*/  LDL.LU R0, [R1+0x6c] ;  /* 0x00006c0001007983 */ /* 0x004ea20000300800 */
[----:B------:R-:W-:Y:S01]  /*1da50*/  BSSY B0, `(.L_x_5882) ;  /* 0x000000b000007945 */ /* 0x000fe20003800000 */
[----:B------:R-:W3:Y:S01]  /*1da60*/  S2R R5, SR_CgaCtaId ;  /* 0x0000000000057919 */ /* 0x000ee20000008800 */
[----:B--2---:R-:W-:-:S05]  /*1da70*/  VIADD R0, R0, 0x1 ;  /* 0x0000000100007836 */ /* 0x004fca0000000000 */
[----:B0-----:R-:W-:-:S04]  /*1da80*/  LEA.HI R2, R0, R0, RZ, 0x1 ;  /* 0x0000000000027211 */ /* 0x001fc800078f08ff */
[----:B------:R-:W-:-:S05]  /*1da90*/  LOP3.LUT R3, R2, 0xfffffffe, RZ, 0xc0, !PT ;  /* 0xfffffffe02037812 */ /* 0x000fca00078ec0ff */
[----:B------:R-:W-:Y:S01]  /*1daa0*/  IMAD.IADD R3, R0, 0x1, -R3 ;  /* 0x0000000100037824 */ /* 0x000fe200078e0a03 */
[----:B------:R-:W-:-:S04]  /*1dab0*/  MOV R0, 0x400 ;  /* 0x0000040000007802 */ /* 0x000fc80000000f00 */
[----:B---3--:R-:W-:Y:S02]  /*1dac0*/  LEA R0, R5, R0, 0x18 ;  /* 0x0000000005007211 */ /* 0x008fe400078ec0ff */
[----:B------:R-:W-:-:S04]  /*1dad0*/  SHF.L.U32 R3, R3, 0x1f, RZ ;  /* 0x0000001f03037819 */ /* 0x000fc800000006ff */
[----:B------:R-:W0:Y:S02]  /*1dae0*/  SYNCS.PHASECHK.TRANS64.TRYWAIT P0, [R0+URZ+0x32420], R3 ;  /* 0x03242003000075a7 */ /* 0x000e24000800017f */
[----:B0-----:R-:W-:Y:S05]  /*1daf0*/  @!P0 BRA `(.L_x_5883) ;  /* 0x0000003c00dc8947 */ /* 0x001fea0003800000 */
.L_x_6023:
[----:B------:R-:W-:Y:S05]  /*1db00*/  BSYNC B0 ;  /* 0x0000000000007941 */ /* 0x000fea0003800000 */
.L_x_5882:
[----:B------:R-:W-:-:S03]  /*1db10*/  UMOV UR4, 0xffffffff ;  /* 0xffffffff00047882 */ /* 0x000fc60000000000 */
[----:B------:R-:W-:Y:S05]  /*1db20*/  BRA.DIV UR4, `(.L_x_5884) ;  /* 0x0000003e04e47947 */ /* 0x000fea000b800000 */
[----:B------:R-:W2:Y:S02]  /*1db30*/  S2R R2, SR_TID.X ;  /* 0x0000000000027919 */ /* 0x000ea40000002100 */
[----:B--2---:R-:W-:-:S04]  /*1db40*/  SHF.R.U32.HI R2, RZ, 0x5, R2 ;  /* 0x00000005ff027819 */ /* 0x004fc80000011602 */
[----:B------:R-:W-:-:S05]  /*1db50*/  LOP3.LUT R2, R2, 0x3, RZ, 0xc0, !PT ;  /* 0x0000000302027812 */ /* 0x000fca00078ec0ff */
[----:B------:R2:W3:Y:S02]  /*1db60*/  SHFL.IDX PT, R14, R2, RZ, 0x1f ;  /* 0x00001fff020e7589 */ /* 0x0004e400000e0000 */
.L_x_6026:
[----:B---3--:R-:W-:-:S13]  /*1db70*/  ISETP.NE.AND P0, PT, R14, RZ, PT ;  /* 0x000000ff0e00720c */ /* 0x008fda0003f05270 */
[----:B------:R-:W-:Y:S05]  /*1db80*/  @P0 BRA `(.L_x_5576) ;  /* 0x0000000000940947 */ /* 0x000fea0003800000 */
[----:B------:R-:W-:-:S03]  /*1db90*/  UMOV UR4, 0xffffffff ;  /* 0xffffffff00047882 */ /* 0x000fc60000000000 */
[----:B------:R-:W-:Y:S05]  /*1dba0*/  BRA.DIV UR4, `(.L_x_5885) ;  /* 0x0000003e04f87947 */ /* 0x000fea000b800000 */
[----:B------:R-:W-:-:S13]  /*1dbb0*/  ELECT P6, URZ, PT ;  /* 0x00000000003f782f */ /* 0x000fda00038c0000 */
.L_x_6029:
[----:B------:R-:W-:Y:S05]  /*1dbc0*/  @!P6 BRA `(.L_x_5576) ;  /* 0x000000000084e947 */ /* 0x000fea0003800000 */
[----:B--2---:R-:W2:Y:S02]  /*1dbd0*/  LDL.LU R2, [R1+0x84] ;  /* 0x0000840001027983 */ /* 0x004ea40000300800 */
[----:B--2---:R-:W-:-:S04]  /*1dbe0*/  LOP3.LUT R2, R2, 0x2, RZ, 0xfc, !PT ;  /* 0x0000000202027812 */ /* 0x004fc800078efcff */
[----:B------:R-:W-:-:S13]  /*1dbf0*/  ISETP.NE.AND P2, PT, R2, 0x3, PT ;  /* 0x000000030200780c */ /* 0x000fda0003f45270 */
[----:B------:R-:W-:Y:S05]  /*1dc00*/  @!P2 BRA `(.L_x_5886) ;  /* 0x000000000004a947 */ /* 0x000fea0003800000 */
[----:B------:R-:W-:Y:S01]  /*1dc10*/  BPT.TRAP 0x1 ;  /* 0x000000040000795c */ /* 0x000fe20000300000 */
.L_x_5886:
[----:B0-----:R-:W1:Y:S04]  /*1dc20*/  LDL R3, [R1+0xc] ;  /* 0x00000c0001037983 */ /* 0x001e680000100800 */
[----:B------:R-:W2:Y:S01]  /*1dc30*/  LDL.LU R7, [R1+0x1c] ;  /* 0x00001c0001077983 */ /* 0x000ea20000300800 */
[----:B------:R-:W-:-:S04]  /*1dc40*/  VIADD R2, R0, 0x32440 ;  /* 0x0003244000027836 */ /* 0x000fc80000000000 */
[C---:B-1----:R-:W-:Y:S02]  /*1dc50*/  IMAD R6, R3.reuse, 0x8, R2 ;  /* 0x0000000803067824 */ /* 0x042fe400078e0202 */
        /* <DEDUP_REMOVED lines=10> */
.L_x_6030:
[----:B------:R-:W1:Y:S02]  /*1dd00*/  SYNCS.PHASECHK.TRANS64.TRYWAIT P0, [R7+URZ], R2 ;  /* 0x00000002070075a7 */ /* 0x000e64000800017f */
[----:B-1----:R-:W-:Y:S05]  /*1dd10*/  @!P0 BRA `(.L_x_5888) ;  /* 0x0000003c00d08947 */ /* 0x002fea0003800000 */
.L_x_6031:
[----:B------:R-:W-:Y:S05]  /*1dd20*/  @!P2 BRA `(.L_x_5889) ;  /* 0x000000000004a947 */ /* 0x000fea0003800000 */
[----:B------:R-:W-:Y:S01]  /*1dd30*/  BPT.TRAP 0x1 ;  /* 0x000000040000795c */ /* 0x000fe20000300000 */
.L_x_5889:
[----:B------:R-:W2:Y:S01]  /*1dd40*/  LDL.LU R4, [R1+0xc] ;  /* 0x00000c0001047983 */ /* 0x000ea20000300800 */
[----:B------:R-:W-:-:S04]  /*1dd50*/  VIADD R0, R0, 0x32460 ;  /* 0x0003246000007836 */ /* 0x000fc80000000000 */
[----:B--2---:R-:W-:-:S04]  /*1dd60*/  IMAD R4, R4, 0x8, R0 ;  /* 0x0000000804047824 */ /* 0x004fc800078e0200 */
[----:B------:R-:W2:Y:S02]  /*1dd70*/  SYNCS.PHASECHK.TRANS64.TRYWAIT P0, [R4+URZ], R5 ;  /* 0x00000005040075a7 */ /* 0x000ea4000800017f */
[----:B--2---:R-:W-:Y:S05]  /*1dd80*/  @!P0 BRA `(.L_x_5890) ;  /* 0x0000003c00c88947 */ /* 0x004fea0003800000 */
.L_x_6032:
[----:B------:R-:W-:-:S07]  /*1dd90*/  IMAD R3, R3, 0x8, R0 ;  /* 0x0000000803037824 */ /* 0x000fce00078e0200 */
.L_x_5891:
[----:B---3--:R3:W0:Y:S02]  /*1dda0*/  SYNCS.PHASECHK.TRANS64.TRYWAIT P0, [R3+URZ], R2 ;  /* 0x00000002030075a7 */ /* 0x008624000800017f */
[----:B0-----:R-:W-:Y:S05]  /*1ddb0*/  @!P0 NANOSLEEP.SYNCS 0x989680 ;  /* 0x009896800000895d */ /* 0x001fea0003900000 */
[----:B------:R-:W0:Y:S02]  /*1ddc0*/  @!P0 SYNCS.PHASECHK.TRANS64 P0, [R3+URZ], R2 ;  /* 0x00000002030085a7 */ /* 0x000e24000800007f */
[----:B0-----:R-:W-:Y:S05]  /*1ddd0*/  @!P0 BRA `(.L_x_5891) ;  /* 0xfffffffc00f08947 */ /* 0x001fea000383ffff */
.L_x_5576:
[----:B------:R-:W-:Y:S05]  /*1dde0*/  BSYNC B9 ;  /* 0x0000000000097941 */ /* 0x000fea0003800000 */
.L_x_5573:
[----:B------:R-:W-:Y:S05]  /*1ddf0*/  EXIT ;  /* 0x000000000000794d */ /* 0x000fea0003800000 */
.L_x_5594:
[----:B0-----:R0:W1:Y:S02]  /*1de00*/  SYNCS.PHASECHK.TRANS64.TRYWAIT P6, [R96+URZ+0x32490], R107 ;  /* 0x0324906b600075a7 */ /* 0x00106400080c017f */
[----:B-1----:R-:W-:Y:S05]  /*1de10*/  @!P6 NANOSLEEP.SYNCS 0x989680 ;  /* 0x009896800000e95d */ /* 0x002fea0003900000 */
[----:B------:R-:W1:Y:S02]  /*1de20*/  @!P6 SYNCS.PHASECHK.TRANS64 P6, [R96+URZ+0x32490], R107 ;  /* 0x0324906b6000e5a7 */ /* 0x000e6400080c007f */
[----:B-1----:R-:W-:Y:S05]  /*1de30*/  @!P6 BRA `(.L_x_5594) ;  /* 0xfffffffc00f0e947 */ /* 0x002fea000383ffff */
[----:B------:R-:W-:Y:S05]  /*1de40*/  BRA `(.L_x_5892) ;  /* 0xfffffe5000387947 */ /* 0x000fea000383ffff */
.L_x_5612:
[----:B0-----:R0:W1:Y:S02]  /*1de50*/  SYNCS.PHASECHK.TRANS64.TRYWAIT P5, [R96+URZ+0x32490], R107 ;  /* 0x0324906b600075a7 */ /* 0x00106400080a017f */
[----:B-1----:R-:W-:Y:S05]  /*1de60*/  @!P5 NANOSLEEP.SYNCS 0x989680 ;  /* 0x009896800000d95d */ /* 0x002fea0003900000 */
[----:B------:R-:W1:Y:S02]  /*1de70*/  @!P5 SYNCS.PHASECHK.TRANS64 P5, [R96+URZ+0x32490], R107 ;  /* 0x0324906b6000d5a7 */ /* 0x000e6400080a007f */
[----:B-1----:R-:W-:Y:S05]  /*1de80*/  @!P5 BRA `(.L_x_5612) ;  /* 0xfffffffc00f0d947 */ /* 0x002fea000383ffff */
[----:B------:R-:W-:Y:S05]  /*1de90*/  BRA `(.L_x_5893) ;  /* 0xfffffe6000e47947 */ /* 0x000fea000383ffff */
.L_x_5621:
[----:B0-----:R0:W1:Y:S02]  /*1dea0*/  SYNCS.PHASECHK.TRANS64.TRYWAIT P4, [R96+URZ+0x32490], R107 ;  /* 0x0324906b600075a7 */ /* 0x001064000808017f */
[----:B-1----:R-:W-:Y:S05]  /*1deb0*/  @!P4 NANOSLEEP.SYNCS 0x989680 ;  /* 0x009896800000c95d */ /* 0x002fea0003900000 */
[----:B------:R-:W1:Y:S02]  /*1dec0*/  @!P4 SYNCS.PHASECHK.TRANS64 P4, [R96+URZ+0x32490], R107 ;  /* 0x0324906b6000c5a7 */ /* 0x000e64000808007f */
[----:B-1----:R-:W-:Y:S05]  /*1ded0*/  @!P4 BRA `(.L_x_5621) ;  /* 0xfffffffc00f0c947 */ /* 0x002fea000383ffff */
[----:B------:R-:W-:Y:S05]  /*1dee0*/  BRA `(.L_x_5894) ;  /* 0xfffffe7400447947 */ /* 0x000fea000383ffff */
.L_x_5627:
[----:B-1----:R1:W2:Y:S02]  /*1def0*/  SYNCS.PHASECHK.TRANS64.TRYWAIT P3, [R96+URZ+0x324b0], R107 ;  /* 0x0324b06b600075a7 */ /* 0x0022a4000806017f */
[----:B--2---:R-:W-:Y:S05]  /*1df00*/  @!P3 NANOSLEEP.SYNCS 0x989680 ;  /* 0x009896800000b95d */ /* 0x004fea0003900000 */
[----:B------:R-:W2:Y:S02]  /*1df10*/  @!P3 SYNCS.PHASECHK.TRANS64 P3, [R96+URZ+0x324b0], R107 ;  /* 0x0324b06b6000b5a7 */ /* 0x000ea4000806007f */
[----:B--2---:R-:W-:Y:S05]  /*1df20*/  @!P3 BRA `(.L_x_5627) ;  /* 0xfffffffc00f0b947 */ /* 0x004fea000383ffff */
[----:B------:R-:W-:Y:S05]  /*1df30*/  BRA `(.L_x_5895) ;  /* 0xfffffe7400d87947 */ /* 0x000fea000383ffff */
.L_x_5635:
        /* <DEDUP_REMOVED lines=13> */
.L_x_5897:
[----:B------:R-:W-:Y:S05]  /*1e010*/  BSYNC B0 ;  /* 0x0000000000007941 */ /* 0x000fea0003800000 */
.L_x_5896:
[----:B------:R-:W-:Y:S05]  /*1e020*/  BRA `(.L_x_5898) ;  /* 0xfffffe8000b47947 */ /* 0x000fea000383ffff */
.L_x_5647:
        /* <DEDUP_REMOVED lines=8> */
.L_x_5900:
[----:B------:R-:W-:Y:S05]  /*1e0b0*/  BSYNC B1 ;  /* 0x0000000000017941 */ /* 0x000fea0003800000 */
.L_x_5899:
        /* <DEDUP_REMOVED lines=8> */
.L_x_5901:
[----:B------:R-:W-:Y:S02]  /*1e140*/  IMAD.MOV.U32 R13, RZ, RZ, R8 ;  /* 0x000000ffff0d7224 */ /* 0x000fe400078e0008 */
[----:B------:R-:W-:-:S07]  /*1e150*/  IMAD.MOV.U32 R0, RZ, RZ, R14 ;  /* 0x000000ffff007224 */ /* 0x000fce00078e000e */
[----:B------:R-:W-:Y:S05]  /*1e160*/  WARPSYNC.COLLECTIVE R15, `(.L_x_5902) ;  /* 0x000000000f087348 */ /* 0x000fea0003c00000 */
[----:B------:R0:W1:Y:S02]  /*1e170*/  SHFL.IDX P6, R14, R13, R12, R11 ;  /* 0x0000000c0d0e7389 */ /* 0x00006400000c000b */
[----:B01----:R-:W-:Y:S01]  /*1e180*/  ENDCOLLECTIVE ;  /* 0x000000000000791b */ /* 0x003fe20003800000 */
.L_x_5902:
[----:B------:R-:W-:Y:S02]  /*1e190*/  IMAD.MOV.U32 R13, RZ, RZ, R7 ;  /* 0x000000ffff0d7224 */ /* 0x000fe400078e0007 */
[----:B------:R-:W-:-:S07]  /*1e1a0*/  IMAD.MOV.U32 R5, RZ, RZ, R14 ;  /* 0x000000ffff057224 */ /* 0x000fce00078e000e */
[----:B------:R-:W-:Y:S05]  /*1e1b0*/  WARPSYNC.COLLECTIVE R15, `(.L_x_5903) ;  /* 0x000000000f087348 */ /* 0x000fea0003c00000 */
[----:B------:R0:W1:Y:S02]  /*1e1c0*/  SHFL.IDX P6, R14, R13, R12, R11 ;  /* 0x0000000c0d0e7389 */ /* 0x00006400000c000b */
[----:B01----:R-:W-:Y:S01]  /*1e1d0*/  ENDCOLLECTIVE ;  /* 0x000000000000791b */ /* 0x003fe20003800000 */
.L_x_5903:
[----:B------:R-:W-:Y:S05]  /*1e1e0*/  BRA `(.L_x_5904) ;  /* 0xfffffe8800447947 */ /* 0x000fea000383ffff */
.L_x_5650:
        /* <DEDUP_REMOVED lines=8> */
.L_x_5906:
[----:B------:R-:W-:Y:S05]  /*1e270*/  BSYNC B1 ;  /* 0x0000000000017941 */ /* 0x000fea0003800000 */
.L_x_5905:
        /* <DEDUP_REMOVED lines=8> */
.L_x_5907:
[----:B------:R-:W-:Y:S02]  /*1e300*/  IMAD.MOV.U32 R13, RZ, RZ, R8 ;  /* 0x000000ffff0d7224 */ /* 0x000fe400078e0008 */
[----:B------:R-:W-:-:S07]  /*1e310*/  IMAD.MOV.U32 R0, RZ, RZ, R14 ;  /* 0x000000ffff007224 */ /* 0x000fce00078e000e */
[----:B------:R-:W-:Y:S05]  /*1e320*/  WARPSYNC.COLLECTIVE R15, `(.L_x_5908) ;  /* 0x000000000f087348 */ /* 0x000fea0003c00000 */
[----:B------:R0:W1:Y:S02]  /*1e330*/  SHFL.IDX P6, R14, R13, R12, R11 ;  /* 0x0000000c0d0e7389 */ /* 0x00006400000c000b */
[----:B01----:R-:W-:Y:S01]  /*1e340*/  ENDCOLLECTIVE ;  /* 0x000000000000791b */ /* 0x003fe20003800000 */
.L_x_5908:
[----:B------:R-:W-:Y:S02]  /*1e350*/  IMAD.MOV.U32 R13, RZ, RZ, R7 ;  /* 0x000000ffff0d7224 */ /* 0x000fe400078e0007 */
[----:B------:R-:W-:-:S07]  /*1e360*/  IMAD.MOV.U32 R5, RZ, RZ, R14 ;  /* 0x000000ffff057224 */ /* 0x000fce00078e000e */
[----:B------:R-:W-:Y:S05]  /*1e370*/  WARPSYNC.COLLECTIVE R15, `(.L_x_5909) ;  /* 0x000000000f087348 */ /* 0x000fea0003c00000 */
[----:B------:R0:W1:Y:S02]  /*1e380*/  SHFL.IDX P6, R14, R13, R12, R11 ;  /* 0x0000000c0d0e7389 */ /* 0x00006400000c000b */
[----:B01----:R-:W-:Y:S01]  /*1e390*/  ENDCOLLECTIVE ;  /* 0x000000000000791b */ /* 0x003fe20003800000 */
.L_x_5909:
[----:B------:R-:W-:Y:S05]  /*1e3a0*/  BRA `(.L_x_5910) ;  /* 0xfffffe8800a87947 */ /* 0x000fea000383ffff */
.L_x_5654:
[----:B0-----:R0:W1:Y:S02]  /*1e3b0*/  SYNCS.PHASECHK.TRANS64.TRYWAIT P0, [R19+URZ+0x32400], R34 ;  /* 0x03240022130075a7 */ /* 0x001064000800017f */
[----:B-1----:R-:W-:Y:S05]  /*1e3c0*/  @!P0 NANOSLEEP.SYNCS 0x989680 ;  /* 0x009896800000895d */ /* 0x002fea0003900000 */
[----:B------:R-:W1:Y:S02]  /*1e3d0*/  @!P0 SYNCS.PHASECHK.TRANS64 P0, [R19+URZ+0x32400], R34 ;  /* 0x03240022130085a7 */ /* 0x000e64000800007f */
[----:B-1----:R-:W-:Y:S05]  /*1e3e0*/  @!P0 BRA `(.L_x_5654) ;  /* 0xfffffffc00f08947 */ /* 0x002fea000383ffff */
[----:B------:R-:W-:Y:S05]  /*1e3f0*/  BRA `(.L_x_5911) ;  /* 0xfffffe8c00b07947 */ /* 0x000fea000383ffff */
.L_x_5662:
        /* <DEDUP_REMOVED lines=9> */
.L_x_5913:
[----:B------:R-:W-:Y:S05]  /*1e490*/  BSYNC B1 ;  /* 0x0000000000017941 */ /* 0x000fea0003800000 */
.L_x_5912:
[----:B------:R0:W5:Y:S01]  /*1e4a0*/  LDL R7, [R1+0x1c] ;  /* 0x00001c0001077983 */ /* 0x0001620000100800 */
[----:B------:R-:W-:Y:S01]  /*1e4b0*/  IMAD.MOV.U32 R13, RZ, RZ, R10 ;  /* 0x000000ffff0d7224 */ /* 0x000fe200078e000a */
[----:B------:R-:W-:Y:S01]  /*1e4c0*/  ISETP.GE.AND P0, PT, R16, R35, PT ;  /* 0x000000231000720c */ /* 0x000fe20003f06270 */
[----:B------:R-:W-:Y:S02]  /*1e4d0*/  IMAD.MOV.U32 R12, RZ, RZ, RZ ;  /* 0x000000ffff0c7224 */ /* 0x000fe400078e00ff */
[----:B------:R-:W-:Y:S02]  /*1e4e0*/  IMAD.MOV.U32 R11, RZ, RZ, 0x1c1f ;  /* 0x00001c1fff0b7424 */ /* 0x000fe400078e00ff */
[----:B------:R-:W-:Y:S02]  /*1e4f0*/  IMAD.MOV.U32 R15, RZ, RZ, -0x1 ;  /* 0xffffffffff0f7424 */ /* 0x000fe400078e00ff */
[----:B0-----:R-:W-:-:S07]  /*1e500*/  IMAD.MOV.U32 R0, RZ, RZ, R14 ;  /* 0x000000ffff007224 */ /* 0x001fce00078e000e */
[----:B-----5:R-:W-:Y:S05]  /*1e510*/  WARPSYNC.COLLECTIVE R15, `(.L_x_5914) ;  /* 0x000000000f087348 */ /* 0x020fea0003c00000 */
[----:B------:R0:W1:Y:S02]  /*1e520*/  SHFL.IDX P6, R14, R13, R12, R11 ;  /* 0x0000000c0d0e7389 */ /* 0x00006400000c000b */
[----:B01---5:R-:W-:Y:S01]  /*1e530*/  ENDCOLLECTIVE ;  /* 0x000000000000791b */ /* 0x023fe20003800000 */
.L_x_5914:
[----:B------:R-:W-:Y:S02]  /*1e540*/  IMAD.MOV.U32 R13, RZ, RZ, R20 ;  /* 0x000000ffff0d7224 */ /* 0x000fe400078e0014 */
[----:B------:R-:W-:-:S07]  /*1e550*/  IMAD.MOV.U32 R3, RZ, RZ, R14 ;  /* 0x000000ffff037224 */ /* 0x000fce00078e000e */
[----:B------:R-:W-:Y:S05]  /*1e560*/  WARPSYNC.COLLECTIVE R15, `(.L_x_5915) ;  /* 0x000000000f087348 */ /* 0x000fea0003c00000 */
[----:B------:R0:W1:Y:S02]  /*1e570*/  SHFL.IDX P6, R14, R13, R12, R11 ;  /* 0x0000000c0d0e7389 */ /* 0x00006400000c000b */
[----:B01----:R-:W-:Y:S01]  /*1e580*/  ENDCOLLECTIVE ;  /* 0x000000000000791b */ /* 0x003fe20003800000 */
.L_x_5915:
[----:B------:R-:W-:Y:S02]  /*1e590*/  IMAD.MOV.U32 R13, RZ, RZ, R29 ;  /* 0x000000ffff0d7224 */ /* 0x000fe400078e001d */
[----:B------:R-:W-:-:S07]  /*1e5a0*/  IMAD.MOV.U32 R8, RZ, RZ, R14 ;  /* 0x000000ffff087224 */ /* 0x000fce00078e000e */
[----:B------:R-:W-:Y:S05]  /*1e5b0*/  WARPSYNC.COLLECTIVE R15, `(.L_x_5916) ;  /* 0x000000000f087348 */ /* 0x000fea0003c00000 */
[----:B------:R0:W1:Y:S02]  /*1e5c0*/  SHFL.IDX P6, R14, R13, R12, R11 ;  /* 0x0000000c0d0e7389 */ /* 0x00006400000c000b */
[----:B01----:R-:W-:Y:S01]  /*1e5d0*/  ENDCOLLECTIVE ;  /* 0x000000000000791b */ /* 0x003fe20003800000 */
.L_x_5916:
[----:B------:R-:W-:-:S05]  /*1e5e0*/  IMAD R30, R7, R6, RZ ;  /* 0x00000006071e7224 */ /* 0x000fca00078e02ff */
[----:B------:R-:W-:-:S13]  /*1e5f0*/  ISETP.GE.OR P1, PT, R41, R30, P0 ;  /* 0x0000001e2900720c */ /* 0x000fda0000726670 */
[C---:B------:R-:W-:Y:S01]  /*1e600*/  @!P1 IMAD.SHL.U32 R9, R16.reuse, 0x2, RZ ;  /* 0x0000000210099824 */ /* 0x040fe200078e00ff */
[----:B------:R-:W-:-:S04]  /*1e610*/  @!P1 SHF.L.U64.HI R21, R16, 0x1, R17 ;  /* 0x0000000110159819 */ /* 0x000fc80000010211 */
[----:B------:R-:W-:-:S05]  /*1e620*/  @!P1 IADD3 R4, P2, R3, R9, RZ ;  /* 0x0000000903049210 */ /* 0x000fca0007f5e0ff */
[----:B------:R-:W-:-:S06]  /*1e630*/  @!P1 IMAD.X R5, R0, 0x1, R21, P2 ;  /* 0x0000000100059824 */ /* 0x000fcc00010e0615 */
[----:B------:R-:W5:Y:S01]  /*1e640*/  @!P1 LD.E.128 R4, desc[UR40][R4.64] ;  /* 0x0000002804049980 */ /* 0x000f62000c101d00 */
[----:B------:R-:W-:-:S05]  /*1e650*/  @!P1 IADD3 R14, P2, R14, R9, RZ ;  /* 0x000000090e0e9210 */ /* 0x000fca0007f5e0ff */
[----:B------:R-:W-:-:S04]  /*1e660*/  @!P1 IMAD.X R3, R8, 0x1, R21, P2 ;  /* 0x0000000108039824 */ /* 0x000fc800010e0615 */
[----:B------:R-:W-:-:S05]  /*1e670*/  @!P1 IMAD.MOV.U32 R15, RZ, RZ, R3 ;  /* 0x000000ffff0f9224 */ /* 0x000fca00078e0003 */
[----:B------:R0:W5:Y:S01]  /*1e680*/  @!P1 LD.E.128 R24, desc[UR40][R14.64] ;  /* 0x000000280e189980 */ /* 0x000162000c101d00 */
[----:B------:R-:W-:Y:S01]  /*1e690*/  IMAD.MOV.U32 R13, RZ, RZ, R28 ;  /* 0x000000ffff0d7224 */ /* 0x000fe200078e001c */
[----:B------:R-:W-:Y:S01]  /*1e6a0*/  CS2R R38, SRZ ;  /* 0x0000000000267805 */ /* 0x000fe2000001ff00 */
[----:B------:R-:W-:Y:S01]  /*1e6b0*/  IMAD.MOV.U32 R12, RZ, RZ, 0x1 ;  /* 0x00000001ff0c7424 */ /* 0x000fe200078e00ff */
[----:B------:R-:W-:Y:S01]  /*1e6c0*/  CS2R R36, SRZ ;  /* 0x0000000000247805 */ /* 0x000fe2000001ff00 */
[----:B0-----:R-:W-:-:S07]  /*1e6d0*/  IMAD.MOV.U32 R15, RZ, RZ, -0x1 ;  /* 0xffffffffff0f7424 */ /* 0x001fce00078e00ff */
[----:B-----5:R-:W-:Y:S05]  /*1e6e0*/  WARPSYNC.COLLECTIVE R15, `(.L_x_5917) ;  /* 0x000000000f087348 */ /* 0x020fea0003c00000 */
[----:B------:R0:W1:Y:S02]  /*1e6f0*/  SHFL.IDX P6, R14, R13, R12, R11 ;  /* 0x0000000c0d0e7389 */ /* 0x00006400000c000b */
[----:B01---5:R-:W-:Y:S01]  /*1e700*/  ENDCOLLECTIVE ;  /* 0x000000000000791b */ /* 0x023fe20003800000 */
.L_x_5917:
[----:B------:R-:W-:Y:S02]  /*1e710*/  IMAD.MOV.U32 R13, RZ, RZ, R10 ;  /* 0x000000ffff0d7224 */ /* 0x000fe400078e000a */
[----:B------:R-:W-:Y:S02]  /*1e720*/  @!P1 IMAD.MOV.U32 R38, RZ, RZ, R4 ;  /* 0x000000ffff269224 */ /* 0x000fe400078e0004 */
[----:B------:R-:W-:Y:S01]  /*1e730*/  @!P1 IMAD.MOV.U32 R39, RZ, RZ, R5 ;  /* 0x000000ffff279224 */ /* 0x000fe200078e0005 */
[----:B------:R-:W-:Y:S01]  /*1e740*/  CS2R R4, SRZ ;  /* 0x0000000000047805 */ /* 0x000fe2000001ff00 */
[----:B------:R-:W-:Y:S02]  /*1e750*/  IMAD.MOV.U32 R0, RZ, RZ, R38 ;  /* 0x000000ffff007224 */ /* 0x000fe400078e0026 */
[----:B------:R-:W-:Y:S02]  /*1e760*/  IMAD.MOV.U32 R3, RZ, RZ, R39 ;  /* 0x000000ffff037224 */ /* 0x000fe400078e0027 */
[----:B------:R-:W-:Y:S01]  /*1e770*/  @!P1 IMAD.MOV.U32 R36, RZ, RZ, R6 ;  /* 0x000000ffff249224 */ /* 0x000fe200078e0006 */
[----:B------:R-:W-:Y:S01]  /*1e780*/  PRMT R40, R40, 0x5410, R0 ;  /* 0x0000541028287816 */ /* 0x000fe20000000000 */
[----:B------:R-:W-:Y:S01]  /*1e790*/  IMAD.MOV.U32 R0, RZ, RZ, R14 ;  /* 0x000000ffff007224 */ /* 0x000fe200078e000e */
[----:B------:R-:W-:-:S07]  /*1e7a0*/  PRMT R45, R45, 0x5410, R3 ;  /* 0x000054102d2d7816 */ /* 0x000fce0000000003 */
[----:B------:R-:W-:Y:S05]  /*1e7b0*/  WARPSYNC.COLLECTIVE R15, `(.L_x_5918) ;  /* 0x000000000f087348 */ /* 0x000fea0003c00000 */
[----:B------:R0:W1:Y:S02]  /*1e7c0*/  SHFL.IDX P6, R14, R13, R12, R11 ;  /* 0x0000000c0d0e7389 */ /* 0x00006400000c000b */
[----:B01----:R-:W-:Y:S01]  /*1e7d0*/  ENDCOLLECTIVE ;  /* 0x000000000000791b */ /* 0x003fe20003800000 */
.L_x_5918:
[----:B------:R-:W-:Y:S01]  /*1e7e0*/  @!P1 IMAD.MOV.U32 R37, RZ, RZ, R7 ;  /* 0x000000ffff259224 */ /* 0x000fe200078e0007 */
[----:B------:R-:W-:Y:S01]  /*1e7f0*/  CS2R R6, SRZ ;  /* 0x0000000000067805 */ /* 0x000fe2000001ff00 */
[----:B------:R-:W-:Y:S02]  /*1e800*/  IMAD.MOV.U32 R8, RZ, RZ, R36 ;  /* 0x000000ffff087224 */ /* 0x000fe400078e0024 */
[----:B------:R-:W-:Y:S02]  /*1e810*/  IMAD.MOV.U32 R9, RZ, RZ, R37 ;  /* 0x000000ffff097224 */ /* 0x000fe400078e0025 */
[----:B------:R-:W-:Y:S01]  /*1e820*/  @!P1 IMAD.MOV.U32 R6, RZ, RZ, R24 ;  /* 0x000000ffff069224 */ /* 0x000fe200078e0018 */
[----:B------:R-:W-:Y:S01]  /*1e830*/  PRMT R32, R8, 0x7610, R32 ;  /* 0x0000761008207816 */ /* 0x000fe20000000020 */
[----:B------:R-:W-:Y:S01]  /*1e840*/  @!P1 IMAD.MOV.U32 R7, RZ, RZ, R25 ;  /* 0x000000ffff079224 */ /* 0x000fe200078e0019 */
[----:B------:R-:W-:Y:S01]  /*1e850*/  PRMT R33, R9, 0x7610, R33 ;  /* 0x0000761009217816 */ /* 0x000fe20000000021 */
[----:B------:R-:W-:-:S02]  /*1e860*/  @!P1 IMAD.MOV.U32 R4, RZ, RZ, R26 ;  /* 0x000000ffff049224 */ /* 0x000fc400078e001a */
[----:B------:R-:W-:Y:S02]  /*1e870*/  @!P1 IMAD.MOV.U32 R5, RZ, RZ, R27 ;  /* 0x000000ffff059224 */ /* 0x000fe400078e001b */
[----:B------:R-:W-:Y:S02]  /*1e880*/  IMAD.MOV.U32 R13, RZ, RZ, R20 ;  /* 0x000000ffff0d7224 */ /* 0x000fe400078e0014 */
[----:B------:R-:W-:Y:S02]  /*1e890*/  IMAD.MOV.U32 R8, RZ, RZ, R6 ;  /* 0x000000ffff087224 */ /* 0x000fe400078e0006 */
[----:B------:R-:W-:Y:S02]  /*1e8a0*/  IMAD.MOV.U32 R9, RZ, RZ, R7 ;  /* 0x000000ffff097224 */ /* 0x000fe400078e0007 */
[----:B------:R-:W-:Y:S01]  /*1e8b0*/  IMAD.MOV.U32 R10, RZ, RZ, R4 ;  /* 0x000000ffff0a7224 */ /* 0x000fe200078e0004 */
[----:B------:R-:W-:Y:S01]  /*1e8c0*/  PRMT R40, R8, 0x7610, R40 ;  /* 0x0000761008287816 */ /* 0x000fe20000000028 */
[----:B------:R-:W-:Y:S01]  /*1e8d0*/  IMAD.MOV.U32 R3, RZ, RZ, R14 ;  /* 0x000000ffff037224 */ /* 0x000fe200078e000e */
[----:B------:R-:W-:-:S07]  /*1e8e0*/  PRMT R32, R32, 0x5410, R9 ;  /* 0x0000541020207816 */ /* 0x000fce0000000009 */
[----:B------:R-:W-:Y:S05]  /*1e8f0*/  WARPSYNC.COLLECTIVE R15, `(.L_x_5919) ;  /* 0x000000000f087348 */ /* 0x000fea0003c00000 */
[----:B------:R0:W1:Y:S02]  /*1e900*/  SHFL.IDX P6, R14, R13, R12, R11 ;  /* 0x0000000c0d0e7389 */ /* 0x00006400000c000b */
[----:B01----:R-:W-:Y:S01]  /*1e910*/  ENDCOLLECTIVE ;  /* 0x000000000000791b */ /* 0x003fe20003800000 */
.L_x_5919:
[----:B------:R-:W-:Y:S02]  /*1e920*/  PRMT R45, R10, 0x7610, R45 ;  /* 0x000076100a2d7816 */ /* 0x000fe4000000002d */
[----:B------:R-:W-:Y:S01]  /*1e930*/  CS2R R8, SRZ ;  /* 0x0000000000087805 */ /* 0x000fe2000001ff00 */
[----:B------:R-:W-:Y:S02]  /*1e940*/  IMAD.MOV.U32 R13, RZ, RZ, R29 ;  /* 0x000000ffff0d7224 */ /* 0x000fe400078e001d */
[----:B------:R-:W-:-:S07]  /*1e950*/  IMAD.MOV.U32 R20, RZ, RZ, R14 ;  /* 0x000000ffff147224 */ /* 0x000fce00078e000e */
[----:B------:R-:W-:Y:S05]  /*1e960*/  WARPSYNC.COLLECTIVE R15, `(.L_x_5920) ;  /* 0x000000000f087348 */ /* 0x000fea0003c00000 */
[----:B------:R0:W1:Y:S02]  /*1e970*/  SHFL.IDX P6, R14, R13, R12, R11 ;  /* 0x0000000c0d0e7389 */ /* 0x00006400000c000b */
[----:B01----:R-:W-:Y:S01]  /*1e980*/  ENDCOLLECTIVE ;  /* 0x000000000000791b */ /* 0x003fe20003800000 */
.L_x_5920:
[----:B------:R-:W-:-:S05]  /*1e990*/  IMAD.MOV.U32 R11, RZ, RZ, R5 ;  /* 0x000000ffff0b7224 */ /* 0x000fca00078e0005 */
[----:B------:R-:W-:Y:S01]  /*1e9a0*/  PRMT R33, R33, 0x5410, R11 ;  /* 0x0000541021217816 */ /* 0x000fe2000000000b */
[----:B------:R-:W-:Y:S01]  /*1e9b0*/  IMAD.MOV.U32 R21, RZ, RZ, R14 ;  /* 0x000000ffff157224 */ /* 0x000fe200078e000e */
[----:B------:R-:W-:Y:S06]  /*1e9c0*/  BRA `(.L_x_5921) ;  /* 0xfffffe9800d47947 */ /* 0x000fec000383ffff */
.L_x_5666:
[----:B0-----:R0:W1:Y:S02]  /*1e9d0*/  SYNCS.PHASECHK.TRANS64.TRYWAIT P1, [R19+URZ+0x32400], R24 ;  /* 0x03240018130075a7 */ /* 0x001064000802017f */
[----:B-1----:R-:W-:Y:S05]  /*1e9e0*/  @!P1 NANOSLEEP.SYNCS 0x989680 ;  /* 0x009896800000995d */ /* 0x002fea0003900000 */
[----:B------:R-:W1:Y:S02]  /*1e9f0*/  @!P1 SYNCS.PHASECHK.TRANS64 P1, [R19+URZ+0x32400], R24 ;  /* 0x03240018130095a7 */ /* 0x000e64000802007f */
[----:B-1----:R-:W-:Y:S05]  /*1ea00*/  @!P1 BRA `(.L_x_5666) ;  /* 0xfffffffc00f09947 */ /* 0x002fea000383ffff */
[----:B------:R-:W-:Y:S05]  /*1ea10*/  BRA `(.L_x_5922) ;  /* 0xfffffe9c00747947 */ /* 0x000fea000383ffff */
.L_x_5672:
[----:B--2---:R2:W4:Y:S02]  /*1ea20*/  SYNCS.PHASECHK.TRANS64.TRYWAIT P1, [R174+URZ+0x32430], R7 ;  /* 0x03243007ae0075a7 */ /* 0x004524000802017f */
[----:B----4-:R-:W-:Y:S05]  /*1ea30*/  @!P1 NANOSLEEP.SYNCS 0x989680 ;  /* 0x009896800000995d */ /* 0x010fea0003900000 */
[----:B------:R-:W4:Y:S02]  /*1ea40*/  @!P1 SYNCS.PHASECHK.TRANS64 P1, [R174+URZ+0x32430], R7 ;  /* 0x03243007ae0095a7 */ /* 0x000f24000802007f */
[----:B----4-:R-:W-:Y:S05]  /*1ea50*/  @!P1 BRA `(.L_x_5672) ;  /* 0xfffffffc00f09947 */ /* 0x010fea000383ffff */
[----:B------:R-:W-:Y:S05]  /*1ea60*/  BRA `(.L_x_5671) ;  /* 0xfffffeac00507947 */ /* 0x000fea000383ffff */
.L_x_5674:
[----:B---3--:R3:W4:Y:S02]  /*1ea70*/  SYNCS.PHASECHK.TRANS64.TRYWAIT P1, [R19+URZ+0x32410], R4 ;  /* 0x03241004130075a7 */ /* 0x008724000802017f */
[----:B----4-:R-:W-:Y:S05]  /*1ea80*/  @!P1 NANOSLEEP.SYNCS 0x989680 ;  /* 0x009896800000995d */ /* 0x010fea0003900000 */
[----:B------:R-:W4:Y:S02]  /*1ea90*/  @!P1 SYNCS.PHASECHK.TRANS64 P1, [R19+URZ+0x32410], R4 ;  /* 0x03241004130095a7 */ /* 0x000f24000802007f */
[----:B----4-:R-:W-:Y:S05]  /*1eaa0*/  @!P1 BRA `(.L_x_5674) ;  /* 0xfffffffc00f09947 */ /* 0x010fea000383ffff */
[----:B------:R-:W-:Y:S05]  /*1eab0*/  BRA `(.L_x_5923) ;  /* 0xfffffeb000047947 */ /* 0x000fea000383ffff */
.L_x_5679:
[----:B------:R0:W0:Y:S02]  /*1eac0*/  SYNCS.PHASECHK.TRANS64.TRYWAIT P2, [R174+URZ+0x32450], R7 ;  /* 0x03245007ae0075a7 */ /* 0x000024000804017f */
[----:B0-----:R-:W-:Y:S05]  /*1ead0*/  @!P2 NANOSLEEP.SYNCS 0x989680 ;  /* 0x009896800000a95d */ /* 0x001fea0003900000 */
[----:B------:R-:W0:Y:S02]  /*1eae0*/  @!P2 SYNCS.PHASECHK.TRANS64 P2, [R174+URZ+0x32450], R7 ;  /* 0x03245007ae00a5a7 */ /* 0x000e24000804007f */
[----:B0-----:R-:W-:Y:S05]  /*1eaf0*/  @!P2 BRA `(.L_x_5679) ;  /* 0xfffffffc00f0a947 */ /* 0x001fea000383ffff */
[----:B------:R-:W-:Y:S05]  /*1eb00*/  BRA `(.L_x_5678) ;  /* 0xfffffeb000247947 */ /* 0x000fea000383ffff */
.L_x_5684:
[----:B--2---:R2:W3:Y:S02]  /*1eb10*/  SYNCS.PHASECHK.TRANS64.TRYWAIT P2, [R205+URZ+0x32430], R6 ;  /* 0x03243006cd0075a7 */ /* 0x0044e4000804017f */
[----:B---3--:R-:W-:Y:S05]  /*1eb20*/  @!P2 NANOSLEEP.SYNCS 0x989680 ;  /* 0x009896800000a95d */ /* 0x008fea0003900000 */
[----:B------:R-:W3:Y:S02]  /*1eb30*/  @!P2 SYNCS.PHASECHK.TRANS64 P2, [R205+URZ+0x32430], R6 ;  /* 0x03243006cd00a5a7 */ /* 0x000ee4000804007f */
[----:B---3--:R-:W-:Y:S05]  /*1eb40*/  @!P2 BRA `(.L_x_5684) ;  /* 0xfffffffc00f0a947 */ /* 0x008fea000383ffff */
[----:B------:R-:W-:Y:S05]  /*1eb50*/  BRA `(.L_x_5683) ;  /* 0xfffffed400d87947 */ /* 0x000fea000383ffff */
.L_x_5689:
[----:B---3--:R3:W4:Y:S02]  /*1eb60*/  SYNCS.PHASECHK.TRANS64.TRYWAIT P2, [R205+URZ+0x32450], R6 ;  /* 0x03245006cd0075a7 */ /* 0x008724000804017f */
[----:B----4-:R-:W-:Y:S05]  /*1eb70*/  @!P2 NANOSLEEP.SYNCS 0x989680 ;  /* 0x009896800000a95d */ /* 0x010fea0003900000 */
[----:B------:R-:W4:Y:S02]  /*1eb80*/  @!P2 SYNCS.PHASECHK.TRANS64 P2, [R205+URZ+0x32450], R6 ;  /* 0x03245006cd00a5a7 */ /* 0x000f24000804007f */
[----:B----4-:R-:W-:Y:S05]  /*1eb90*/  @!P2 BRA `(.L_x_5689) ;  /* 0xfffffffc00f0a947 */ /* 0x010fea000383ffff */
[----:B------:R-:W-:Y:S05]  /*1eba0*/  BRA `(.L_x_5688) ;  /* 0xfffffed8007c7947 */ /* 0x000fea000383ffff */
.L_x_5695:
[----:B--2---:R2:W3:Y:S02]  /*1ebb0*/  SYNCS.PHASECHK.TRANS64.TRYWAIT P2, [R215+URZ+0x32430], R6 ;  /* 0x03243006d70075a7 */ /* 0x0044e4000804017f */
[----:B---3--:R-:W-:Y:S05]  /*1ebc0*/  @!P2 NANOSLEEP.SYNCS 0x989680 ;  /* 0x009896800000a95d */ /* 0x008fea0003900000 */
[----:B------:R-:W3:Y:S02]  /*1ebd0*/  @!P2 SYNCS.PHASECHK.TRANS64 P2, [R215+URZ+0x32430], R6 ;  /* 0x03243006d700a5a7 */ /* 0x000ee4000804007f */
[----:B---3--:R-:W-:Y:S05]  /*1ebe0*/  @!P2 BRA `(.L_x_5695) ;  /* 0xfffffffc00f0a947 */ /* 0x008fea000383ffff */
[----:B------:R-:W-:Y:S05]  /*1ebf0*/  BRA `(.L_x_5694) ;  /* 0xffffff0400bc7947 */ /* 0x000fea000383ffff */
.L_x_5700:
[----:B---3--:R3:W4:Y:S02]  /*1ec00*/  SYNCS.PHASECHK.TRANS64.TRYWAIT P2, [R215+URZ+0x32450], R6 ;  /* 0x03245006d70075a7 */ /* 0x008724000804017f */
[----:B----4-:R-:W-:Y:S05]  /*1ec10*/  @!P2 NANOSLEEP.SYNCS 0x989680 ;  /* 0x009896800000a95d */ /* 0x010fea0003900000 */
[----:B------:R-:W4:Y:S02]  /*1ec20*/  @!P2 SYNCS.PHASECHK.TRANS64 P2, [R215+URZ+0x32450], R6 ;  /* 0x03245006d700a5a7 */ /* 0x000f24000804007f */
[----:B----4-:R-:W-:Y:S05]  /*1ec30*/  @!P2 BRA `(.L_x_5700) ;  /* 0xfffffffc00f0a947 */ /* 0x010fea000383ffff */
[----:B------:R-:W-:Y:S05]  /*1ec40*/  BRA `(.L_x_5699) ;  /* 0xffffff0800687947 */ /* 0x000fea000383ffff */
.L_x_5715:
[----:B------:R-:W-:Y:S02]  /*1ec50*/  IMAD.MOV.U32 R13, RZ, RZ, R4 ;  /* 0x000000ffff0d7224 */ /* 0x000fe400078e0004 */
[----:B------:R-:W-:Y:S02]  /*1ec60*/  IMAD.MOV.U32 R12, RZ, RZ, RZ ;  /* 0x000000ffff0c7224 */ /* 0x000fe400078e00ff */
[----:B------:R-:W-:Y:S02]  /*1ec70*/  IMAD.MOV.U32 R11, RZ, RZ, 0x181f ;  /* 0x0000181fff0b7424 */ /* 0x000fe400078e00ff */
[----:B------:R-:W-:-:S07]  /*1ec80*/  IMAD.MOV.U32 R15, RZ, RZ, -0x1 ;  /* 0xffffffffff0f7424 */ /* 0x000fce00078e00ff */
[----:B-1----:R-:W-:Y:S05]  /*1ec90*/  WARPSYNC.COLLECTIVE R15, `(.L_x_5924) ;  /* 0x000000000f087348 */ /* 0x002fea0003c00000 */
[----:B------:R0:W2:Y:S02]  /*1eca0*/  SHFL.IDX P6, R14, R13, R12, R11 ;  /* 0x0000000c0d0e7389 */ /* 0x0000a400000c000b */
[----:B012---:R-:W-:Y:S01]  /*1ecb0*/  ENDCOLLECTIVE ;  /* 0x000000000000791b */ /* 0x007fe20003800000 */
.L_x_5924:
[----:B------:R-:W-:Y:S02]  /*1ecc0*/  IMAD.MOV.U32 R13, RZ, RZ, R3 ;  /* 0x000000ffff0d7224 */ /* 0x000fe400078e0003 */
[----:B------:R-:W-:-:S07]  /*1ecd0*/  IMAD.MOV.U32 R0, RZ, RZ, R14 ;  /* 0x000000ffff007224 */ /* 0x000fce00078e000e */
[----:B------:R-:W-:Y:S05]  /*1ece0*/  WARPSYNC.COLLECTIVE R15, `(.L_x_5925) ;  /* 0x000000000f087348 */ /* 0x000fea0003c00000 */
[----:B------:R0:W1:Y:S02]  /*1ecf0*/  SHFL.IDX P6, R14, R13, R12, R11 ;  /* 0x0000000c0d0e7389 */ /* 0x00006400000c000b */
[----:B01----:R-:W-:Y:S01]  /*1ed00*/  ENDCOLLECTIVE ;  /* 0x000000000000791b */ /* 0x003fe20003800000 */
.L_x_5925:
[----:B------:R-:W-:Y:S05]  /*1ed10*/  BRA `(.L_x_5926) ;  /* 0xffffff5c00ec7947 */ /* 0x000fea000383ffff */
.L_x_5718:
[----:B------:R-:W-:Y:S01]  /*1ed20*/  BSSY B1, `(.L_x_5927) ;  /* 0x0000008000017945 */ /* 0x000fe20003800000 */
[----:B----4-:R-:W-:Y:S02]  /*1ed30*/  IMAD.MOV.U32 R13, RZ, RZ, R4 ;  /* 0x000000ffff0d7224 */ /* 0x010fe400078e0004 */
[----:B------:R-:W-:Y:S02]  /*1ed40*/  IMAD.MOV.U32 R12, RZ, RZ, 0x1 ;  /* 0x00000001ff0c7424 */ /* 0x000fe400078e00ff */
[----:B------:R-:W-:Y:S02]  /*1ed50*/  IMAD.MOV.U32 R11, RZ, RZ, 0x181f ;  /* 0x0000181fff0b7424 */ /* 0x000fe400078e00ff */
[----:B------:R-:W-:-:S07]  /*1ed60*/  IMAD.MOV.U32 R15, RZ, RZ, -0x1 ;  /* 0xffffffffff0f7424 */ /* 0x000fce00078e00ff */
[----:B0123--:R-:W-:Y:S05]  /*1ed70*/  WARPSYNC.COLLECTIVE R15, `(.L_x_5928) ;  /* 0x000000000f087348 */ /* 0x00ffea0003c00000 */
[----:B---3--:R3:W4:Y:S02]  /*1ed80*/  SHFL.IDX P6, R14, R13, R12, R11 ;  /* 0x0000000c0d0e7389 */ /* 0x00872400000c000b */
[----:B01234-:R-:W-:Y:S01]  /*1ed90*/  ENDCOLLECTIVE ;  /* 0x000000000000791b */ /* 0x01ffe20003800000 */
.L_x_5928:
[----:B------:R-:W-:Y:S05]  /*1eda0*/  BSYNC B1 ;  /* 0x0000000000017941 */ /* 0x000fea0003800000 */
.L_x_5927:
        /* <DEDUP_REMOVED lines=8> */
.L_x_5929:
[----:B------:R-:W-:Y:S05]  /*1ee30*/  BRA `(.L_x_5930) ;  /* 0xffffff6000307947 */ /* 0x000fea000383ffff */
.L_x_5721:
        /* <DEDUP_REMOVED lines=8> */
.L_x_5932:
[----:B------:R-:W-:Y:S05]  /*1eec0*/  BSYNC B1 ;  /* 0x0000000000017941 */ /* 0x000fea0003800000 */
.L_x_5931:
        /* <DEDUP_REMOVED lines=8> */
.L_x_5933:
[----:B------:R-:W-:Y:S05]  /*1ef50*/  BRA `(.L_x_5934) ;  /* 0xffffff6000707947 */ /* 0x000fea000383ffff */
.L_x_5724:
        /* <DEDUP_REMOVED lines=8> */
.L_x_5936:
[----:B------:R-:W-:Y:S05]  /*1efe0*/  BSYNC B1 ;  /* 0x0000000000017941 */ /* 0x000fea0003800000 */
.L_x_5935:
        /* <DEDUP_REMOVED lines=8> */
.L_x_5937:
[----:B------:R-:W-:Y:S05]  /*1f070*/  BRA `(.L_x_5938) ;  /* 0xffffff6000b07947 */ /* 0x000fea000383ffff */
.L_x_5741:
        /* <DEDUP_REMOVED lines=11> */
.L_x_5940:
[----:B------:R-:W-:Y:S05]  /*1f130*/  BSYNC B1 ;  /* 0x0000000000017941 */ /* 0x000fea0003800000 */
.L_x_5939:
[----:B------:R-:W-:Y:S05]  /*1f140*/  BRA `(.L_x_5941) ;  /* 0xffffff78006c7947 */ /* 0x000fea000383ffff */
.L_x_5743:
[----:B------:R-:W-:Y:S01]  /*1f150*/  BSSY B1, `(.L_x_5942) ;  /* 0x0000006000017945 */ /* 0x000fe20003800000 */
[----:B------:R-:W-:-:S07]  /*1f160*/  IMAD.MOV.U32 R15, RZ, RZ, -0x1 ;  /* 0xffffffffff0f7424 */ /* 0x000fce00078e00ff */
[----:B01----:R-:W-:Y:S05]  /*1f170*/  WARPSYNC.COLLECTIVE R15, `(.L_x_5943) ;  /* 0x000000000f0c7348 */ /* 0x003fea0003c00000 */
[----:B------:R-:W-:Y:S02]  /*1f180*/  ELECT P6, UR62, PT ;  /* 0x00000000003e782f */ /* 0x000fe400038c0000 */
[----:B------:R-:W-:Y:S01]  /*1f190*/  MOV R14, UR62 ;  /* 0x0000003e000e7c02 */ /* 0x000fe20008000f00 */
[----:B01----:R-:W-:Y:S10]  /*1f1a0*/  ENDCOLLECTIVE ;  /* 0x000000000000791b */ /* 0x003ff40003800000 */
.L_x_5943:
[----:B------:R-:W-:Y:S05]  /*1f1b0*/  BSYNC B1 ;  /* 0x0000000000017941 */ /* 0x000fea0003800000 */
.L_x_5942:
[----:B------:R-:W-:Y:S05]  /*1f1c0*/  BRA `(.L_x_5742) ;  /* 0xffffff7800647947 */ /* 0x000fea000383ffff */
.L_x_5745:
[----:B0-----:R-:W2:Y:S02]  /*1f1d0*/  LDL R4, [R1+0x4] ;  /* 0x0000040001047983 */ /* 0x001ea40000100800 */
[----:B--2---:R0:W2:Y:S02]  /*1f1e0*/  SYNCS.PHASECHK.TRANS64.TRYWAIT P0, [R4+URZ+0x32420], R3 ;  /* 0x03242003040075a7 */ /* 0x0040a4000800017f */
[----:B--2---:R-:W-:Y:S05]  /*1f1f0*/  @!P0 NANOSLEEP.SYNCS 0x989680 ;  /* 0x009896800000895d */ /* 0x004fea0003900000 */
[----:B------:R-:W2:Y:S02]  /*1f200*/  @!P0 SYNCS.PHASECHK.TRANS64 P0, [R4+URZ+0x32420], R3 ;  /* 0x03242003040085a7 */ /* 0x000ea4000800007f */
[----:B--2---:R-:W-:Y:S05]  /*1f210*/  @!P0 BRA `(.L_x_5745) ;  /* 0xfffffffc00ec8947 */ /* 0x004fea000383ffff */
[----:B------:R-:W-:Y:S05]  /*1f220*/  BRA `(.L_x_5944) ;  /* 0xffffff7800747947 */ /* 0x000fea000383ffff */
.L_x_5749:
[----:B0-----:R0:W2:Y:S02]  /*1f230*/  SYNCS.PHASECHK.TRANS64.TRYWAIT P0, [R3+URZ+0x324a0], R8 ;  /* 0x0324a008030075a7 */ /* 0x0010a4000800017f */
[----:B--2---:R-:W-:Y:S05]  /*1f240*/  @!P0 NANOSLEEP.SYNCS 0x989680 ;  /* 0x009896800000895d */ /* 0x004fea0003900000 */
[----:B------:R-:W2:Y:S02]  /*1f250*/  @!P0 SYNCS.PHASECHK.TRANS64 P0, [R3+URZ+0x324a0], R8 ;  /* 0x0324a008030085a7 */ /* 0x000ea4000800007f */
[----:B--2---:R-:W-:Y:S05]  /*1f260*/  @!P0 BRA `(.L_x_5749) ;  /* 0xfffffffc00f08947 */ /* 0x004fea000383ffff */
[----:B------:R-:W-:Y:S05]  /*1f270*/  BRA `(.L_x_5945) ;  /* 0xffffff78009c7947 */ /* 0x000fea000383ffff */
.L_x_5754:
[----:B-1----:R1:W2:Y:S02]  /*1f280*/  SYNCS.PHASECHK.TRANS64.TRYWAIT P0, [R3+URZ+0x324c0], R8 ;  /* 0x0324c008030075a7 */ /* 0x0022a4000800017f */
[----:B--2---:R-:W-:Y:S05]  /*1f290*/  @!P0 NANOSLEEP.SYNCS 0x989680 ;  /* 0x009896800000895d */ /* 0x004fea0003900000 */
[----:B------:R-:W2:Y:S02]  /*1f2a0*/  @!P0 SYNCS.PHASECHK.TRANS64 P0, [R3+URZ+0x324c0], R8 ;  /* 0x0324c008030085a7 */ /* 0x000ea4000800007f */
[----:B--2---:R-:W-:Y:S05]  /*1f2b0*/  @!P0 BRA `(.L_x_5754) ;  /* 0xfffffffc00f08947 */ /* 0x004fea000383ffff */
[----:B------:R-:W-:Y:S05]  /*1f2c0*/  BRA `(.L_x_5946) ;  /* 0xffffff7c00207947 */ /* 0x000fea000383ffff */
.L_x_5764:
[----:B0-----:R0:W2:Y:S02]  /*1f2d0*/  SYNCS.PHASECHK.TRANS64.TRYWAIT P1, [R4+URZ+0x324a0], R5 ;  /* 0x0324a005040075a7 */ /* 0x0010a4000802017f */
[----:B--2---:R-:W-:Y:S05]  /*1f2e0*/  @!P1 NANOSLEEP.SYNCS 0x989680 ;  /* 0x009896800000995d */ /* 0x004fea0003900000 */
[----:B------:R-:W2:Y:S02]  /*1f2f0*/  @!P1 SYNCS.PHASECHK.TRANS64 P1, [R4+URZ+0x324a0], R5 ;  /* 0x0324a005040095a7 */ /* 0x000ea4000802007f */
[----:B--2---:R-:W-:Y:S05]  /*1f300*/  @!P1 BRA `(.L_x_5764) ;  /* 0xfffffffc00f09947 */ /* 0x004fea000383ffff */
[----:B------:R-:W-:Y:S05]  /*1f310*/  BRA `(.L_x_5947) ;  /* 0xffffff8000b87947 */ /* 0x000fea000383ffff */
.L_x_5769:
[----:B-1----:R1:W2:Y:S02]  /*1f320*/  SYNCS.PHASECHK.TRANS64.TRYWAIT P1, [R4+URZ+0x324c0], R5 ;  /* 0x0324c005040075a7 */ /* 0x0022a4000802017f */
[----:B--2---:R-:W-:Y:S05]  /*1f330*/  @!P1 NANOSLEEP.SYNCS 0x989680 ;  /* 0x009896800000995d */ /* 0x004fea0003900000 */
[----:B------:R-:W2:Y:S02]  /*1f340*/  @!P1 SYNCS.PHASECHK.TRANS64 P1, [R4+URZ+0x324c0], R5 ;  /* 0x0324c005040095a7 */ /* 0x000ea4000802007f */
[----:B--2---:R-:W-:Y:S05]  /*1f350*/  @!P1 BRA `(.L_x_5769) ;  /* 0xfffffffc00f09947 */ /* 0x004fea000383ffff */
[----:B------:R-:W-:Y:S05]  /*1f360*/  BRA `(.L_x_5948) ;  /* 0xffffff8400387947 */ /* 0x000fea000383ffff */
.L_x_5785:
        /* <DEDUP_REMOVED lines=11> */
.L_x_5950:
[----:B------:R-:W-:Y:S05]  /*1f420*/  BSYNC B0 ;  /* 0x0000000000007941 */ /* 0x000fea0003800000 */
.L_x_5949:
[----:B------:R-:W-:Y:S05]  /*1f430*/  BRA `(.L_x_5951) ;  /* 0xffffff9000587947 */ /* 0x000fea000383ffff */
.L_x_5787:
[----:B------:R-:W-:Y:S01]  /*1f440*/  BSSY B0, `(.L_x_5952) ;  /* 0x0000006000007945 */ /* 0x000fe20003800000 */
[----:B------:R-:W-:-:S07]  /*1f450*/  IMAD.MOV.U32 R15, RZ, RZ, -0x1 ;  /* 0xffffffffff0f7424 */ /* 0x000fce00078e00ff */
[----:B01----:R-:W-:Y:S05]  /*1f460*/  WARPSYNC.COLLECTIVE R15, `(.L_x_5953) ;  /* 0x000000000f0c7348 */ /* 0x003fea0003c00000 */
[----:B------:R-:W-:Y:S02]  /*1f470*/  ELECT P6, UR62, PT ;  /* 0x00000000003e782f */ /* 0x000fe400038c0000 */
[----:B------:R-:W-:Y:S01]  /*1f480*/  MOV R14, UR62 ;  /* 0x0000003e000e7c02 */ /* 0x000fe20008000f00 */
[----:B01----:R-:W-:Y:S10]  /*1f490*/  ENDCOLLECTIVE ;  /* 0x000000000000791b */ /* 0x003ff40003800000 */
.L_x_5953:
[----:B------:R-:W-:Y:S05]  /*1f4a0*/  BSYNC B0 ;  /* 0x0000000000007941 */ /* 0x000fea0003800000 */
.L_x_5952:
[----:B------:R-:W-:Y:S05]  /*1f4b0*/  BRA `(.L_x_5954) ;  /* 0xffffff9000687947 */ /* 0x000fea000383ffff */
.L_x_5789:
[----:B0-----:R0:W2:Y:S02]  /*1f4c0*/  SYNCS.PHASECHK.TRANS64.TRYWAIT P0, [R0+URZ+0x32440], R2 ;  /* 0x03244002000075a7 */ /* 0x0010a4000800017f */
[----:B--2---:R-:W-:Y:S05]  /*1f4d0*/  @!P0 NANOSLEEP.SYNCS 0x989680 ;  /* 0x009896800000895d */ /* 0x004fea0003900000 */
[----:B------:R-:W2:Y:S02]  /*1f4e0*/  @!P0 SYNCS.PHASECHK.TRANS64 P0, [R0+URZ+0x32440], R2 ;  /* 0x03244002000085a7 */ /* 0x000ea4000800007f */
[----:B--2---:R-:W-:Y:S05]  /*1f4f0*/  @!P0 BRA `(.L_x_5789) ;  /* 0xfffffffc00f08947 */ /* 0x004fea000383ffff */
[----:B------:R-:W-:Y:S05]  /*1f500*/  BRA `(.L_x_5955) ;  /* 0xffffff9000d47947 */ /* 0x000fea000383ffff */
.L_x_5793:
        /* <DEDUP_REMOVED lines=9> */
.L_x_5956:
[----:B------:R-:W-:-:S05]  /*1f5a0*/  VIADD R8, R17, 0x10 ;  /* 0x0000001011087836 */ /* 0x000fca0000000000 */
[----:B------:R0:W-:Y:S01]  /*1f5b0*/  STL [R1+0x4c], R8 ;  /* 0x00004c0801007387 */ /* 0x0001e20000100800 */
[----:B------:R-:W-:Y:S02]  /*1f5c0*/  IMAD.MOV.U32 R13, RZ, RZ, R3 ;  /* 0x000000ffff0d7224 */ /* 0x000fe400078e0003 */
[----:B------:R-:W-:-:S07]  /*1f5d0*/  IMAD.MOV.U32 R4, RZ, RZ, R14 ;  /* 0x000000ffff047224 */ /* 0x000fce00078e000e */
[----:B0-----:R-:W-:Y:S05]  /*1f5e0*/  WARPSYNC.COLLECTIVE R15, `(.L_x_5957) ;  /* 0x000000000f087348 */ /* 0x001fea0003c00000 */
[----:B------:R1:W2:Y:S02]  /*1f5f0*/  SHFL.IDX P6, R14, R13, R12, R11 ;  /* 0x0000000c0d0e7389 */ /* 0x0002a400000c000b */
[----:B012---:R-:W-:Y:S01]  /*1f600*/  ENDCOLLECTIVE ;  /* 0x000000000000791b */ /* 0x007fe20003800000 */
.L_x_5957:
[----:B------:R-:W-:Y:S02]  /*1f610*/  IMAD.MOV.U32 R13, RZ, RZ, R2 ;  /* 0x000000ffff0d7224 */ /* 0x000fe400078e0002 */
[----:B------:R-:W-:Y:S02]  /*1f620*/  IMAD.MOV.U32 R12, RZ, RZ, 0x1 ;  /* 0x00000001ff0c7424 */ /* 0x000fe400078e00ff */
[----:B------:R-:W-:-:S07]  /*1f630*/  IMAD.MOV.U32 R5, RZ, RZ, R14 ;  /* 0x000000ffff057224 */ /* 0x000fce00078e000e */
[----:B------:R-:W-:Y:S05]  /*1f640*/  WARPSYNC.COLLECTIVE R15, `(.L_x_5958) ;  /* 0x000000000f087348 */ /* 0x000fea0003c00000 */
[----:B------:R0:W1:Y:S02]  /*1f650*/  SHFL.IDX P6, R14, R13, R12, R11 ;  /* 0x0000000c0d0e7389 */ /* 0x00006400000c000b */
[----:B01----:R-:W-:Y:S01]  /*1f660*/  ENDCOLLECTIVE ;  /* 0x000000000000791b */ /* 0x003fe20003800000 */
.L_x_5958:
[----:B------:R-:W-:Y:S02]  /*1f670*/  IMAD.MOV.U32 R13, RZ, RZ, R3 ;  /* 0x000000ffff0d7224 */ /* 0x000fe400078e0003 */
[----:B------:R-:W-:Y:S02]  /*1f680*/  IMAD R0, R6, R7, RZ ;  /* 0x0000000706007224 */ /* 0x000fe400078e02ff */
[----:B------:R-:W-:-:S07]  /*1f690*/  IMAD.MOV.U32 R7, RZ, RZ, R14 ;  /* 0x000000ffff077224 */ /* 0x000fce00078e000e */
[----:B------:R-:W-:Y:S05]  /*1f6a0*/  WARPSYNC.COLLECTIVE R15, `(.L_x_5959) ;  /* 0x000000000f087348 */ /* 0x000fea0003c00000 */
[----:B------:R0:W1:Y:S02]  /*1f6b0*/  SHFL.IDX P6, R14, R13, R12, R11 ;  /* 0x0000000c0d0e7389 */ /* 0x00006400000c000b */
[----:B01----:R-:W-:Y:S01]  /*1f6c0*/  ENDCOLLECTIVE ;  /* 0x000000000000791b */ /* 0x003fe20003800000 */
.L_x_5959:
        /* <DEDUP_REMOVED lines=13> */
.L_x_5960:
        /* <DEDUP_REMOVED lines=12> */
.L_x_5961:
        /* <DEDUP_REMOVED lines=17> */
.L_x_5962:
        /* <DEDUP_REMOVED lines=10> */
.L_x_5963:
        /* <DEDUP_REMOVED lines=13> */
.L_x_5964:
        /* <DEDUP_REMOVED lines=10> */
.L_x_5965:
        /* <DEDUP_REMOVED lines=13> */
.L_x_5966:
        /* <DEDUP_REMOVED lines=10> */
.L_x_5967:
        /* <DEDUP_REMOVED lines=13> */
.L_x_5968:
        /* <DEDUP_REMOVED lines=10> */
.L_x_5969:
        /* <DEDUP_REMOVED lines=11> */
.L_x_5970:
        /* <DEDUP_REMOVED lines=14> */
.L_x_5971:
[----:B------:R-:W-:Y:S01]  /*1fff0*/  IMAD.MOV.U32 R3, RZ, RZ, R14 ;  /* 0x000000ffff037224 */ /* 0x000fe200078e000e */
[----:B------:R-:W-:Y:S06]  /*20000*/  BRA `(.L_x_5972) ;  /* 0xffffff94007c7947 */ /* 0x000fec000383ffff */
.L_x_5797:
        /* <DEDUP_REMOVED lines=35> */
.L_x_5974:
[----:B------:R-:W-:Y:S05]  /*20240*/  BSYNC B0 ;  /* 0x0000000000007941 */ /* 0x000fea0003800000 */
.L_x_5973:
        /* <DEDUP_REMOVED lines=12> */
.L_x_5975:
        /* <DEDUP_REMOVED lines=13> */
.L_x_5976:
[----:B------:R-:W-:-:S04]  /*203e0*/  @!P5 LOP3.LUT R4, R5, R4, RZ, 0x3c, !PT ;  /* 0x000000040504d212 */ /* 0x000fc800078e3cff */
[----:B------:R-:W-:Y:S01]  /*203f0*/  @!P5 LOP3.LUT R5, R5, R4, RZ, 0x3c, !PT ;  /* 0x000000040505d212 */ /* 0x000fe200078e3cff */
[----:B------:R-:W-:Y:S02]  /*20400*/  IMAD.MOV.U32 R13, RZ, RZ, R2 ;  /* 0x000000ffff0d7224 */ /* 0x000fe400078e0002 */
[----:B------:R-:W-:-:S07]  /*20410*/  IMAD.MOV.U32 R6, RZ, RZ, R14 ;  /* 0x000000ffff067224 */ /* 0x000fce00078e000e */
[----:B------:R-:W-:Y:S05]  /*20420*/  WARPSYNC.COLLECTIVE R15, `(.L_x_5977) ;  /* 0x000000000f087348 */ /* 0x000fea0003c00000 */
[----:B------:R0:W1:Y:S02]  /*20430*/  SHFL.IDX P6, R14, R13, R12, R11 ;  /* 0x0000000c0d0e7389 */ /* 0x00006400000c000b */
[----:B01----:R-:W-:Y:S01]  /*20440*/  ENDCOLLECTIVE ;  /* 0x000000000000791b */ /* 0x003fe20003800000 */
.L_x_5977:
        /* <DEDUP_REMOVED lines=17> */
.L_x_5978:
        /* <DEDUP_REMOVED lines=15> */
.L_x_5979:
        /* <DEDUP_REMOVED lines=9> */
.L_x_5980:
        /* <DEDUP_REMOVED lines=15> */
.L_x_5981:
        /* <DEDUP_REMOVED lines=9> */
.L_x_5982:
        /* <DEDUP_REMOVED lines=15> */
.L_x_5983:
        /* <DEDUP_REMOVED lines=9> */
.L_x_5984:
        /* <DEDUP_REMOVED lines=14> */
.L_x_5985:
        /* <DEDUP_REMOVED lines=19> */
.L_x_5986:
[----:B------:R-:W-:Y:S02]  /*20bf0*/  IMAD.MOV.U32 R13, RZ, RZ, R2 ;  /* 0x000000ffff0d7224 */ /* 0x000fe400078e0002 */
[----:B------:R-:W-:-:S07]  /*20c00*/  IMAD.MOV.U32 R6, RZ, RZ, R14 ;  /* 0x000000ffff067224 */ /* 0x000fce00078e000e */
[----:B------:R-:W-:Y:S05]  /*20c10*/  WARPSYNC.COLLECTIVE R15, `(.L_x_5987) ;  /* 0x000000000f087348 */ /* 0x000fea0003c00000 */
[----:B------:R0:W1:Y:S02]  /*20c20*/  SHFL.IDX P6, R14, R13, R12, R11 ;  /* 0x0000000c0d0e7389 */ /* 0x00006400000c000b */
[----:B01----:R-:W-:Y:S01]  /*20c30*/  ENDCOLLECTIVE ;  /* 0x000000000000791b */ /* 0x003fe20003800000 */
.L_x_5987:
[----:B------:R-:W-:Y:S02]  /*20c40*/  IMAD.MOV.U32 R13, RZ, RZ, R0 ;  /* 0x000000ffff0d7224 */ /* 0x000fe400078e0000 */
[----:B------:R-:W-:Y:S02]  /*20c50*/  IMAD.MOV.U32 R12, RZ, RZ, 0x7 ;  /* 0x00000007ff0c7424 */ /* 0x000fe400078e00ff */
[----:B------:R-:W-:-:S07]  /*20c60*/  IMAD.MOV.U32 R5, RZ, RZ, R14 ;  /* 0x000000ffff057224 */ /* 0x000fce00078e000e */
[----:B------:R-:W-:Y:S05]  /*20c70*/  WARPSYNC.COLLECTIVE R15, `(.L_x_5988) ;  /* 0x000000000f087348 */ /* 0x000fea0003c00000 */
[----:B------:R0:W1:Y:S02]  /*20c80*/  SHFL.IDX P6, R14, R13, R12, R11 ;  /* 0x0000000c0d0e7389 */ /* 0x00006400000c000b */
[----:B01----:R-:W-:Y:S01]  /*20c90*/  ENDCOLLECTIVE ;  /* 0x000000000000791b */ /* 0x003fe20003800000 */
.L_x_5988:
        /* <DEDUP_REMOVED lines=10> */
.L_x_5989:
        /* <DEDUP_REMOVED lines=9> */
.L_x_5802:
[----:B0-----:R-:W2:Y:S02]  /*20dd0*/  LDL R2, [R1+0x4] ;  /* 0x0000040001027983 */ /* 0x001ea40000100800 */
[----:B--2---:R0:W2:Y:S02]  /*20de0*/  SYNCS.PHASECHK.TRANS64.TRYWAIT P0, [R2+URZ+0x32420], R0 ;  /* 0x03242000020075a7 */ /* 0x0040a4000800017f */
[----:B--2---:R-:W-:Y:S05]  /*20df0*/  @!P0 NANOSLEEP.SYNCS 0x989680 ;  /* 0x009896800000895d */ /* 0x004fea0003900000 */
[----:B------:R-:W2:Y:S02]  /*20e00*/  @!P0 SYNCS.PHASECHK.TRANS64 P0, [R2+URZ+0x32420], R0 ;  /* 0x03242000020085a7 */ /* 0x000ea4000800007f */
[----:B--2---:R-:W-:Y:S05]  /*20e10*/  @!P0 BRA `(.L_x_5802) ;  /* 0xfffffffc00ec8947 */ /* 0x004fea000383ffff */
[----:B------:R-:W-:Y:S05]  /*20e20*/  BRA `(.L_x_5991) ;  /* 0xffffff9400b07947 */ /* 0x000fea000383ffff */
.L_x_5806:
[----:B0-----:R0:W2:Y:S02]  /*20e30*/  SYNCS.PHASECHK.TRANS64.TRYWAIT P0, [R2+URZ+0x32460], R0 ;  /* 0x03246000020075a7 */ /* 0x0010a4000800017f */
[----:B--2---:R-:W-:Y:S05]  /*20e40*/  @!P0 NANOSLEEP.SYNCS 0x989680 ;  /* 0x009896800000895d */ /* 0x004fea0003900000 */
[----:B------:R-:W2:Y:S02]  /*20e50*/  @!P0 SYNCS.PHASECHK.TRANS64 P0, [R2+URZ+0x32460], R0 ;  /* 0x03246000020085a7 */ /* 0x000ea4000800007f */
[----:B--2---:R-:W-:Y:S05]  /*20e60*/  @!P0 BRA `(.L_x_5806) ;  /* 0xfffffffc00f08947 */ /* 0x004fea000383ffff */
[----:B------:R-:W-:Y:S05]  /*20e70*/  BRA `(.L_x_5992) ;  /* 0xffffff9400e07947 */ /* 0x000fea000383ffff */
.L_x_5821:
[----:B-1----:R1:W2:Y:S02]  /*20e80*/  SYNCS.PHASECHK.TRANS64.TRYWAIT P0, [R2+URZ+0x32440], R6 ;  /* 0x03244006020075a7 */ /* 0x0022a4000800017f */
[----:B--2---:R-:W-:Y:S05]  /*20e90*/  @!P0 NANOSLEEP.SYNCS 0x989680 ;  /* 0x009896800000895d */ /* 0x004fea0003900000 */
[----:B------:R-:W2:Y:S02]  /*20ea0*/  @!P0 SYNCS.PHASECHK.TRANS64 P0, [R2+URZ+0x32440], R6 ;  /* 0x03244006020085a7 */ /* 0x000ea4000800007f */
[----:B--2---:R-:W-:Y:S05]  /*20eb0*/  @!P0 BRA `(.L_x_5821) ;  /* 0xfffffffc00f08947 */ /* 0x004fea000383ffff */
[----:B------:R-:W-:Y:S05]  /*20ec0*/  BRA `(.L_x_5993) ;  /* 0xffffffa000087947 */ /* 0x000fea000383ffff */
.L_x_5826:
[----:B0-----:R0:W2:Y:S02]  /*20ed0*/  SYNCS.PHASECHK.TRANS64.TRYWAIT P0, [R2+URZ+0x32460], R6 ;  /* 0x03246006020075a7 */ /* 0x0010a4000800017f */
[----:B--2---:R-:W-:Y:S05]  /*20ee0*/  @!P0 NANOSLEEP.SYNCS 0x989680 ;  /* 0x009896800000895d */ /* 0x004fea0003900000 */
[----:B------:R-:W2:Y:S02]  /*20ef0*/  @!P0 SYNCS.PHASECHK.TRANS64 P0, [R2+URZ+0x32460], R6 ;  /* 0x03246006020085a7 */ /* 0x000ea4000800007f */
[----:B--2---:R-:W-:Y:S05]  /*20f00*/  @!P0 BRA `(.L_x_5826) ;  /* 0xfffffffc00f08947 */ /* 0x004fea000383ffff */
[----:B------:R-:W-:Y:S05]  /*20f10*/  BRA `(.L_x_5994) ;  /* 0xffffffa000907947 */ /* 0x000fea000383ffff */
.L_x_5837:
[----:B0-----:R0:W1:Y:S02]  /*20f20*/  SYNCS.PHASECHK.TRANS64.TRYWAIT P0, [R3+URZ+0x32440], R2 ;  /* 0x03244002030075a7 */ /* 0x001064000800017f */
[----:B-1----:R-:W-:Y:S05]  /*20f30*/  @!P0 NANOSLEEP.SYNCS 0x989680 ;  /* 0x009896800000895d */ /* 0x002fea0003900000 */
[----:B------:R-:W1:Y:S02]  /*20f40*/  @!P0 SYNCS.PHASECHK.TRANS64 P0, [R3+URZ+0x32440], R2 ;  /* 0x03244002030085a7 */ /* 0x000e64000800007f */
[----:B-1----:R-:W-:Y:S05]  /*20f50*/  @!P0 BRA `(.L_x_5837) ;  /* 0xfffffffc00f08947 */ /* 0x002fea000383ffff */
[----:B------:R-:W-:Y:S05]  /*20f60*/  BRA `(.L_x_5995) ;  /* 0xffffffa800987947 */ /* 0x000fea000383ffff */
.L_x_5842:
[----:B-1----:R1:W2:Y:S02]  /*20f70*/  SYNCS.PHASECHK.TRANS64.TRYWAIT P0, [R3+URZ+0x32460], R2 ;  /* 0x03246002030075a7 */ /* 0x0022a4000800017f */
[----:B--2---:R-:W-:Y:S05]  /*20f80*/  @!P0 NANOSLEEP.SYNCS 0x989680 ;  /* 0x009896800000895d */ /* 0x004fea0003900000 */
[----:B------:R-:W2:Y:S02]  /*20f90*/  @!P0 SYNCS.PHASECHK.TRANS64 P0, [R3+URZ+0x32460], R2 ;  /* 0x03246002030085a7 */ /* 0x000ea4000800007f */
[----:B--2---:R-:W-:Y:S05]  /*20fa0*/  @!P0 BRA `(.L_x_5842) ;  /* 0xfffffffc00f08947 */ /* 0x004fea000383ffff */
[----:B------:R-:W-:Y:S05]  /*20fb0*/  BRA `(.L_x_5996) ;  /* 0xffffffac001c7947 */ /* 0x000fea000383ffff */
.L_x_5853:
[----:B0-----:R0:W1:Y:S02]  /*20fc0*/  SYNCS.PHASECHK.TRANS64.TRYWAIT P0, [R3+URZ+0x32440], R2 ;  /* 0x03244002030075a7 */ /* 0x001064000800017f */
[----:B-1----:R-:W-:Y:S05]  /*20fd0*/  @!P0 NANOSLEEP.SYNCS 0x989680 ;  /* 0x009896800000895d */ /* 0x002fea0003900000 */
[----:B------:R-:W1:Y:S02]  /*20fe0*/  @!P0 SYNCS.PHASECHK.TRANS64 P0, [R3+URZ+0x32440], R2 ;  /* 0x03244002030085a7 */ /* 0x000e64000800007f */
[----:B-1----:R-:W-:Y:S05]  /*20ff0*/  @!P0 BRA `(.L_x_5853) ;  /* 0xfffffffc00f08947 */ /* 0x002fea000383ffff */
[----:B------:R-:W-:Y:S05]  /*21000*/  BRA `(.L_x_5997) ;  /* 0xffffffb400087947 */ /* 0x000fea000383ffff */
.L_x_5858:
[----:B-1----:R1:W2:Y:S02]  /*21010*/  SYNCS.PHASECHK.TRANS64.TRYWAIT P0, [R3+URZ+0x32460], R2 ;  /* 0x03246002030075a7 */ /* 0x0022a4000800017f */
[----:B--2---:R-:W-:Y:S05]  /*21020*/  @!P0 NANOSLEEP.SYNCS 0x989680 ;  /* 0x009896800000895d */ /* 0x004fea0003900000 */
[----:B------:R-:W2:Y:S02]  /*21030*/  @!P0 SYNCS.PHASECHK.TRANS64 P0, [R3+URZ+0x32460], R2 ;  /* 0x03246002030085a7 */ /* 0x000ea4000800007f */
[----:B--2---:R-:W-:Y:S05]  /*21040*/  @!P0 BRA `(.L_x_5858) ;  /* 0xfffffffc00f08947 */ /* 0x004fea000383ffff */
[----:B------:R-:W-:Y:S05]  /*21050*/  BRA `(.L_x_5998) ;  /* 0xffffffb400907947 */ /* 0x000fea000383ffff */
.L_x_5870:
[----:B------:R-:W-:Y:S01]  /*21060*/  BSSY B0, `(.L_x_5999) ;  /* 0x0000008000007945 */ /* 0x000fe20003800000 */
[----:B------:R-:W-:Y:S02]  /*21070*/  IMAD.MOV.U32 R13, RZ, RZ, R16 ;  /* 0x000000ffff0d7224 */ /* 0x000fe400078e0010 */
[----:B------:R-:W-:Y:S02]  /*21080*/  IMAD.MOV.U32 R12, RZ, RZ, RZ ;  /* 0x000000ffff0c7224 */ /* 0x000fe400078e00ff */
[----:B------:R-:W-:Y:S02]  /*21090*/  IMAD.MOV.U32 R11, RZ, RZ, 0x1f ;  /* 0x0000001fff0b7424 */ /* 0x000fe400078e00ff */
[----:B------:R-:W-:-:S07]  /*210a0*/  IMAD.MOV.U32 R15, RZ, RZ, -0x1 ;  /* 0xffffffffff0f7424 */ /* 0x000fce00078e00ff */
[----:B0---45:R-:W-:Y:S05]  /*210b0*/  WARPSYNC.COLLECTIVE R15, `(.L_x_6000) ;  /* 0x000000000f087348 */ /* 0x031fea0003c00000 */
[----:B0-----:R0:W1:Y:S02]  /*210c0*/  SHFL.IDX P6, R14, R13, R12, R11 ;  /* 0x0000000c0d0e7389 */ /* 0x00106400000c000b */
[----:B01--45:R-:W-:Y:S01]  /*210d0*/  ENDCOLLECTIVE ;  /* 0x000000000000791b */ /* 0x033fe20003800000 */
.L_x_6000:
[----:B------:R-:W-:Y:S05]  /*210e0*/  BSYNC B0 ;  /* 0x0000000000007941 */ /* 0x000fea0003800000 */
.L_x_5999:
        /* <DEDUP_REMOVED lines=9> */
.L_x_6001:
        /* <DEDUP_REMOVED lines=18> */
.L_x_6002:
        /* <DEDUP_REMOVED lines=8> */
.L_x_6003:
        /* <DEDUP_REMOVED lines=8> */
.L_x_6004:
        /* <DEDUP_REMOVED lines=8> */
.L_x_6005:
        /* <DEDUP_REMOVED lines=8> */
.L_x_6006:
        /* <DEDUP_REMOVED lines=9> */
.L_x_6007:
[----:B------:R-:W-:Y:S01]  /*21530*/  IMAD.MOV.U32 R16, RZ, RZ, R14 ;  /* 0x000000ffff107224 */ /* 0x000fe200078e000e */
[----:B------:R-:W-:Y:S06]  /*21540*/  BRA `(.L_x_6008) ;  /* 0xffffffb800e87947 */ /* 0x000fec000383ffff */
.L_x_5875:
        /* <DEDUP_REMOVED lines=8> */
.L_x_6010:
[----:B------:R-:W-:Y:S05]  /*215d0*/  BSYNC B0 ;  /* 0x0000000000007941 */ /* 0x000fea0003800000 */
.L_x_6009:
        /* <DEDUP_REMOVED lines=10> */
.L_x_6011:
        /* <DEDUP_REMOVED lines=8> */
.L_x_6012:
        /* <DEDUP_REMOVED lines=8> */
.L_x_6013:
        /* <DEDUP_REMOVED lines=8> */
.L_x_6014:
        /* <DEDUP_REMOVED lines=9> */
.L_x_6015:
[----:B------:R-:W-:Y:S01]  /*21890*/  IMAD.MOV.U32 R16, RZ, RZ, R14 ;  /* 0x000000ffff107224 */ /* 0x000fe200078e000e */
[----:B------:R-:W-:Y:S06]  /*218a0*/  BRA `(.L_x_6016) ;  /* 0xffffffb800ac7947 */ /* 0x000fec000383ffff */
.L_x_5877:
[----:B------:R-:W-:Y:S01]  /*218b0*/  BSSY B0, `(.L_x_6017) ;  /* 0x0000006000007945 */ /* 0x000fe20003800000 */
[----:B------:R-:W-:Y:S01]  /*218c0*/  PLOP3.LUT P6, PT, P6, PT, PT, 0x8, 0x0 ;  /* 0x000000000000781c */ /* 0x000fe200037ce170 */
[----:B------:R-:W-:-:S12]  /*218d0*/  IMAD.MOV.U32 R15, RZ, RZ, -0x1 ;  /* 0xffffffffff0f7424 */ /* 0x000fd800078e00ff */
[----:B0---45:R-:W-:Y:S05]  /*218e0*/  WARPSYNC.COLLECTIVE R15, `(.L_x_6018) ;  /* 0x000000000f087348 */ /* 0x031fea0003c00000 */
[----:B------:R-:W-:Y:S01]  /*218f0*/  VOTE.ANY R14, PT, P6 ;  /* 0x00000000000e7806 */ /* 0x000fe200030e0100 */
[----:B0---45:R-:W-:Y:S06]  /*21900*/  ENDCOLLECTIVE ;  /* 0x000000000000791b */ /* 0x031fec0003800000 */
.L_x_6018:
[----:B------:R-:W-:Y:S05]  /*21910*/  BSYNC B0 ;  /* 0x0000000000007941 */ /* 0x000fea0003800000 */
.L_x_6017:
        /* <DEDUP_REMOVED lines=9> */
.L_x_6019:
[----:B------:R-:W-:Y:S01]  /*219b0*/  IMAD.MOV.U32 R17, RZ, RZ, R14 ;  /* 0x000000ffff117224 */ /* 0x000fe200078e000e */
[----:B------:R-:W-:Y:S06]  /*219c0*/  BRA `(.L_x_6020) ;  /* 0xffffffb8009c7947 */ /* 0x000fec000383ffff */
.L_x_5879:
[----:B------:R-:W-:Y:S01]  /*219d0*/  BSSY B0, `(.L_x_6021) ;  /* 0x0000007000007945 */ /* 0x000fe20003800000 */
[----:B------:R-:W-:Y:S02]  /*219e0*/  IMAD.MOV.U32 R13, RZ, RZ, R3 ;  /* 0x000000ffff0d7224 */ /* 0x000fe400078e0003 */
[----:B------:R-:W-:Y:S02]  /*219f0*/  IMAD.MOV.U32 R11, RZ, RZ, 0x1f ;  /* 0x0000001fff0b7424 */ /* 0x000fe400078e00ff */
[----:B------:R-:W-:-:S07]  /*21a00*/  IMAD.MOV.U32 R15, RZ, RZ, -0x1 ;  /* 0xffffffffff0f7424 */ /* 0x000fce00078e00ff */
[----:B0-2-45:R-:W-:Y:S05]  /*21a10*/  WARPSYNC.COLLECTIVE R15, `(.L_x_6022) ;  /* 0x000000000f087348 */ /* 0x035fea0003c00000 */
[----:B------:R1:W3:Y:S02]  /*21a20*/  SHFL.IDX P6, R14, R13, R12, R11 ;  /* 0x0000000c0d0e7389 */ /* 0x0002e400000c000b */
[----:B012345:R-:W-:Y:S01]  /*21a30*/  ENDCOLLECTIVE ;  /* 0x000000000000791b */ /* 0x03ffe20003800000 */
.L_x_6022:
[----:B------:R-:W-:Y:S05]  /*21a40*/  BSYNC B0 ;  /* 0x0000000000007941 */ /* 0x000fea0003800000 */
.L_x_6021:
[----:B------:R-:W-:Y:S01]  /*21a50*/  IMAD.MOV.U32 R2, RZ, RZ, R14 ;  /* 0x000000ffff027224 */ /* 0x000fe200078e000e */
[----:B------:R-:W-:Y:S06]  /*21a60*/  BRA `(.L_x_5878) ;  /* 0xffffffb800907947 */ /* 0x000fec000383ffff */
.L_x_5883:
[----:B0-----:R0:W2:Y:S02]  /*21a70*/  SYNCS.PHASECHK.TRANS64.TRYWAIT P0, [R0+URZ+0x32420], R3 ;  /* 0x03242003000075a7 */ /* 0x0010a4000800017f */
[----:B--2---:R-:W-:Y:S05]  /*21a80*/  @!P0 NANOSLEEP.SYNCS 0x989680 ;  /* 0x009896800000895d */ /* 0x004fea0003900000 */
[----:B------:R-:W2:Y:S02]  /*21a90*/  @!P0 SYNCS.PHASECHK.TRANS64 P0, [R0+URZ+0x32420], R3 ;  /* 0x03242003000085a7 */ /* 0x000ea4000800007f */
[----:B--2---:R-:W-:Y:S05]  /*21aa0*/  @!P0 BRA `(.L_x_5883) ;  /* 0xfffffffc00f08947 */ /* 0x004fea000383ffff */
[----:B------:R-:W-:Y:S05]  /*21ab0*/  BRA `(.L_x_6023) ;  /* 0xffffffc000107947 */ /* 0x000fea000383ffff */
.L_x_5884:
        /* <DEDUP_REMOVED lines=8> */
[----:B0---45:R-:W-:Y:S05]  /*21b40*/  WARPSYNC.COLLECTIVE R15, `(.L_x_6025) ;  /* 0x000000000f087348 */ /* 0x031fea0003c00000 */
[----:B------:R1:W2:Y:S02]  /*21b50*/  SHFL.IDX P6, R14, R13, R12, R11 ;  /* 0x0000000c0d0e7389 */ /* 0x0002a400000c000b */
[----:B012-45:R-:W-:Y:S01]  /*21b60*/  ENDCOLLECTIVE ;  /* 0x000000000000791b */ /* 0x037fe20003800000 */
.L_x_6025:
[----:B------:R-:W-:Y:S05]  /*21b70*/  BSYNC B0 ;  /* 0x0000000000007941 */ /* 0x000fea0003800000 */
.L_x_6024:
[----:B------:R-:W-:Y:S05]  /*21b80*/  BRA `(.L_x_6026) ;  /* 0xffffffbc00f87947 */ /* 0x000fea000383ffff */
.L_x_5885:
[----:B------:R-:W-:Y:S01]  /*21b90*/  BSSY B0, `(.L_x_6027) ;  /* 0x0000006000007945 */ /* 0x000fe20003800000 */
[----:B------:R-:W-:-:S07]  /*21ba0*/  IMAD.MOV.U32 R15, RZ, RZ, -0x1 ;  /* 0xffffffffff0f7424 */ /* 0x000fce00078e00ff */
[----:B012-45:R-:W-:Y:S05]  /*21bb0*/  WARPSYNC.COLLECTIVE R15, `(.L_x_6028) ;  /* 0x000000000f0c7348 */ /* 0x037fea0003c00000 */
[----:B------:R-:W-:Y:S02]  /*21bc0*/  ELECT P6, UR62, PT ;  /* 0x00000000003e782f */ /* 0x000fe400038c0000 */
[----:B------:R-:W-:Y:S01]  /*21bd0*/  MOV R14, UR62 ;  /* 0x0000003e000e7c02 */ /* 0x000fe20008000f00 */
[----:B012-45:R-:W-:Y:S10]  /*21be0*/  ENDCOLLECTIVE ;  /* 0x000000000000791b */ /* 0x037ff40003800000 */
.L_x_6028:
[----:B------:R-:W-:Y:S05]  /*21bf0*/  BSYNC B0 ;  /* 0x0000000000007941 */ /* 0x000fea0003800000 */
.L_x_6027:
[----:B------:R-:W-:Y:S05]  /*21c00*/  BRA `(.L_x_6029) ;  /* 0xffffffbc00ec7947 */ /* 0x000fea000383ffff */
.L_x_5887:
[----:B0-----:R0:W1:Y:S02]  /*21c10*/  SYNCS.PHASECHK.TRANS64.TRYWAIT P0, [R6+URZ], R5 ;  /* 0x00000005060075a7 */ /* 0x001064000800017f */
[----:B-1----:R-:W-:Y:S05]  /*21c20*/  @!P0 NANOSLEEP.SYNCS 0x989680 ;  /* 0x009896800000895d */ /* 0x002fea0003900000 */
[----:B------:R-:W1:Y:S02]  /*21c30*/  @!P0 SYNCS.PHASECHK.TRANS64 P0, [R6+URZ], R5 ;  /* 0x00000005060085a7 */ /* 0x000e64000800007f */
[----:B-1----:R-:W-:Y:S05]  /*21c40*/  @!P0 BRA `(.L_x_5887) ;  /* 0xfffffffc00f08947 */ /* 0x002fea000383ffff */
[----:B------:R-:W-:Y:S05]  /*21c50*/  BRA `(.L_x_6030) ;  /* 0xffffffc000287947 */ /* 0x000fea000383ffff */
.L_x_5888:
[----:B-1----:R1:W2:Y:S02]  /*21c60*/  SYNCS.PHASECHK.TRANS64.TRYWAIT P0, [R7+URZ], R2 ;  /* 0x00000002070075a7 */ /* 0x0022a4000800017f */
[----:B--2---:R-:W-:Y:S05]  /*21c70*/  @!P0 NANOSLEEP.SYNCS 0x989680 ;  /* 0x009896800000895d */ /* 0x004fea0003900000 */
[----:B------:R-:W2:Y:S02]  /*21c80*/  @!P0 SYNCS.PHASECHK.TRANS64 P0, [R7+URZ], R2 ;  /* 0x00000002070085a7 */ /* 0x000ea4000800007f */
[----:B--2---:R-:W-:Y:S05]  /*21c90*/  @!P0 BRA `(.L_x_5888) ;  /* 0xfffffffc00f08947 */ /* 0x004fea000383ffff */
[----:B------:R-:W-:Y:S05]  /*21ca0*/  BRA `(.L_x_6031) ;  /* 0xffffffc0001c7947 */ /* 0x000fea000383ffff */
.L_x_5890:
[----:B--2---:R2:W3:Y:S02]  /*21cb0*/  SYNCS.PHASECHK.TRANS64.TRYWAIT P0, [R4+URZ], R5 ;  /* 0x00000005040075a7 */ /* 0x0044e4000800017f */
[----:B---3--:R-:W-:Y:S05]  /*21cc0*/  @!P0 NANOSLEEP.SYNCS 0x989680 ;  /* 0x009896800000895d */ /* 0x008fea0003900000 */
[----:B------:R-:W3:Y:S02]  /*21cd0*/  @!P0 SYNCS.PHASECHK.TRANS64 P0, [R4+URZ], R5 ;  /* 0x00000005040085a7 */ /* 0x000ee4000800007f */
[----:B---3--:R-:W-:Y:S05]  /*21ce0*/  @!P0 BRA `(.L_x_5890) ;  /* 0xfffffffc00f08947 */ /* 0x008fea000383ffff */
[----:B------:R-:W-:Y:S05]  /*21cf0*/  BRA `(.L_x_6032) ;  /* 0xffffffc000247947 */ /* 0x000fea000383ffff */
.L_x_6033:
        /* <DEDUP_REMOVED lines=16> */
.L_x_6054:


//--------------------- .nv.global.init           --------------------------
	.section	.nv.global.init,"aw",@progbits
.nv.global.init:
	.type		$str$20,@object
	.size		$str$20,($str$21 - $str$20)
$str$20:
        /*0000*/ 	.byte	0x28, 0x61, 0x64, 0x64, 0x72, 0x65, 0x73, 0x73, 0x20, 0x26, 0x20, 0x6d, 0x61, 0x73, 0x6b, 0x29
        /*0010*/ 	.byte	0x20, 0x3d, 0x3d, 0x20, 0x30, 0x00
	.type		$str$21,@object
	.size		$str$21,(__unnamed_4 - $str$21)
$str$21:
        /*0016*/ 	.byte	0x2f, 0x74, 0x6d, 0x70, 0x2f, 0x6f, 0x73, 0x73, 0x5f, 0x6b, 0x65, 0x72, 0x6e, 0x65, 0x6c, 0x73
        /*0026*/ 	.byte	0x5f, 0x73, 0x72, 0x63, 0x2f, 0x66, 0x6c, 0x61, 0x73, 0x68, 0x5f, 0x61, 0x74, 0x74, 0x65, 0x6e
        /*0036*/ 	.byte	0x74, 0x69, 0x6f, 0x6e, 0x2f, 0x63, 0x73, 0x72, 0x63, 0x2f, 0x63, 0x75, 0x74, 0x6c, 0x61, 0x73
        /*0046*/ 	.byte	0x73, 0x2f, 0x69, 0x6e, 0x63, 0x6c, 0x75, 0x64, 0x65, 0x2f, 0x63, 0x75, 0x74, 0x65, 0x2f, 0x70
        /*0056*/ 	.byte	0x6f, 0x69, 0x6e, 0x74, 0x65, 0x72, 0x5f, 0x66, 0x6c, 0x61, 0x67, 0x67, 0x65, 0x64, 0x2e, 0x68
        /*0066*/ 	.byte	0x70, 0x70, 0x00
	.type		__unnamed_4,@object
	.size		__unnamed_4,(__unnamed_5 - __unnamed_4)
__unnamed_4:
        /* <DEDUP_REMOVED lines=24> */
        /*01e9*/ 	.byte	0x00
	.type		__unnamed_5,@object
	.size		__unnamed_5,(__unnamed_7 - __unnamed_5)
__unnamed_5:
        /* <DEDUP_REMOVED lines=25> */
	.type		__unnamed_7,@object
	.size		__unnamed_7,(__unnamed_6 - __unnamed_7)
__unnamed_7:
        /* <DEDUP_REMOVED lines=25> */
	.type		__unnamed_6,@object
	.size		__unnamed_6,(__unnamed_1 - __unnamed_6)
__unnamed_6:
        /* <DEDUP_REMOVED lines=29> */
	.type		__unnamed_1,@object
	.size		__unnamed_1,(__unnamed_3 - __unnamed_1)
__unnamed_1:
        /* <DEDUP_REMOVED lines=28> */
        /*087e*/ 	.byte	0x3c, 0x36, 0x31, 0x34, 0x34, 0x3e, 0x3e, 0x3e, 0x3e, 0x3e, 0x20, 0x26, 0x5d, 0x00
	.type		__unnamed_3,@object
	.size		__unnamed_3,(__unnamed_2 - __unnamed_3)
__unnamed_3:
        /* <DEDUP_REMOVED lines=29> */
	.type		__unnamed_2,@object
	.size		__unnamed_2,(.L_1 - __unnamed_2)
__unnamed_2:
        /* <DEDUP_REMOVED lines=29> */
.L_1:


//--------------------- .nv.shared._ZN7cutlass13device_kernelIN5flash11enable_sm90INS1_16FlashAttnFwdSm90INS1_25CollectiveMainloopFwdSm90ILi2EN4cute5tupleIJNS5_1CILi1EEES8_S8_EEENS6_IJNS7_ILi128EEENS7_ILi96EEENS7_ILi64EEEEEELi256ENS_10bfloat16_tEfNS_4arch4Sm90ELb0ELb0ELb0ELb0ELb0ELb0ELb0ELb1ELb0ELb1ELb0ELb0EEENS1_21CollectiveEpilogueFwdINS6_IJSA_NS7_ILi256EEESB_EEES9_SE_SG_Li256ELb0ELb1ELb0ELb0EEENS1_29StaticPersistentTileSchedulerILb0EEEEEEEEEvNT_6ParamsE --------------------------
	.section	.nv.shared._ZN7cutlass13device_kernelIN5flash11enable_sm90INS1_16FlashAttnFwdSm90INS1_25CollectiveMainloopFwdSm90ILi2EN4cute5tupleIJNS5_1CILi1EEES8_S8_EEENS6_IJNS7_ILi128EEENS7_ILi96EEENS7_ILi64EEEEEELi256ENS_10bfloat16_tEfNS_4arch4Sm90ELb0ELb0ELb0ELb0ELb0ELb0ELb0ELb1ELb0ELb1ELb0ELb0EEENS1_21CollectiveEpilogueFwdINS6_IJSA_NS7_ILi256EEESB_EEES9_SE_SG_Li256ELb0ELb1ELb0ELb0EEENS1_29StaticPersistentTileSchedulerILb0EEEEEEEEEvNT_6ParamsE,"aw",@nobits
	.sectionflags	@""
	.align	16
	.zero		1024


//--------------------- .nv.shared.reserved.0     --------------------------
	.section	.nv.shared.reserved.0,"aw",@nobits
	.weak		__nv_reservedSMEM_offset_0_alias
	.size		__nv_reservedSMEM_offset_0_alias, 0, 0
	.other		__nv_reservedSMEM_offset_0_alias,@"STO_CUDA_RESERVED_SHARED STV_DEFAULT"
__nv_reservedSMEM_offset_0_alias:
	.zero		0


//--------------------- .nv.global                --------------------------
	.section	.nv.global,"aw",@nobits
.nv.global:
	.type		_ZN77_INTERNAL_61e94d33_41_flash_fwd_hdim64_256_bf16_packgqa_sm90_cu_61719c98_40324cute1_E,@object
	.size		_ZN77_INTERNAL_61e94d33_41_flash_fwd_hdim64_256_bf16_packgqa_sm90_cu_61719c98_40324cute1_E,(_ZN77_INTERNAL_61e94d33_41_flash_fwd_hdim64_256_bf16_packgqa_sm90_cu_61719c98_40324cuda3std3__45__cpo6cbeginE - _ZN77_INTERNAL_61e94d33_41_flash_fwd_hdim64_256_bf16_packgqa_sm90_cu_61719c98_40324cute1_E)
_ZN77_INTERNAL_61e94d33_41_flash_fwd_hdim64_256_bf16_packgqa_sm90_cu_61719c98_40324cute1_E:
	.zero		1
	.type		_ZN77_INTERNAL_61e94d33_41_flash_fwd_hdim64_256_bf16_packgqa_sm90_cu_61719c98_40324cuda3std3__45__cpo6cbeginE,@object
	.size		_ZN77_INTERNAL_61e94d33_41_flash_fwd_hdim64_256_bf16_packgqa_sm90_cu_61719c98_40324cuda3std3__45__cpo6cbeginE,(_ZN77_INTERNAL_61e94d33_41_flash_fwd_hdim64_256_bf16_packgqa_sm90_cu_61719c98_40324cuda3std3__48in_placeE - _ZN77_INTERNAL_61e94d33_41_flash_fwd_hdim64_256_bf16_packgqa_sm90_cu_61719c98_40324cuda3std3__45__cpo6cbeginE)
_ZN77_INTERNAL_61e94d33_41_flash_fwd_hdim64_256_bf16_packgqa_sm90_cu_61719c98_40324cuda3std3__45__cpo6cbeginE:
	.zero		1
	.type		_ZN77_INTERNAL_61e94d33_41_flash_fwd_hdim64_256_bf16_packgqa_sm90_cu_61719c98_40324cuda3std3__48in_placeE,@object
	.size		_ZN77_INTERNAL_61e94d33_41_flash_fwd_hdim64_256_bf16_packgqa_sm90_cu_61719c98_40324cuda3std3__48in_placeE,(_ZN77_INTERNAL_61e94d33_41_flash_fwd_hdim64_256_bf16_packgqa_sm90_cu_61719c98_40324cuda3std6ranges3__45__cpo9iter_moveE - _ZN77_INTERNAL_61e94d33_41_flash_fwd_hdim64_256_bf16_packgqa_sm90_cu_61719c98_40324cuda3std3__48in_placeE)
_ZN77_INTERNAL_61e94d33_41_flash_fwd_hdim64_256_bf16_packgqa_sm90_cu_61719c98_40324cuda3std3__48in_placeE:
	.zero		1
	.type		_ZN77_INTERNAL_61e94d33_41_flash_fwd_hdim64_256_bf16_packgqa_sm90_cu_61719c98_40324cuda3std6ranges3__45__cpo9iter_moveE,@object
	.size		_ZN77_INTERNAL_61e94d33_41_flash_fwd_hdim64_256_bf16_packgqa_sm90_cu_61719c98_40324cuda3std6ranges3__45__cpo9iter_moveE,(_ZN77_INTERNAL_61e94d33_41_flash_fwd_hdim64_256_bf16_packgqa_sm90_cu_61719c98_40324cuda3std3__45__cpo5beginE - _ZN77_INTERNAL_61e94d33_41_flash_fwd_hdim64_256_bf16_packgqa_sm90_cu_61719c98_40324cuda3std6ranges3__45__cpo9iter_moveE)
_ZN77_INTERNAL_61e94d33_41_flash_fwd_hdim64_256_bf16_packgqa_sm90_cu_61719c98_40324cuda3std6ranges3__45__cpo9iter_moveE:
	.zero		1
	.type		_ZN77_INTERNAL_61e94d33_41_flash_fwd_hdim64_256_bf16_packgqa_sm90_cu_61719c98_40324cuda3std3__45__cpo5beginE,@object
	.size		_ZN77_INTERNAL_61e94d33_41_flash_fwd_hdim64_256_bf16_packgqa_sm90_cu_61719c98_40324cuda3std3__45__cpo5beginE,(_ZN77_INTERNAL_61e94d33_41_flash_fwd_hdim64_256_bf16_packgqa_sm90_cu_61719c98_40324cuda3std3__479_GLOBAL__N__61e94d33_41_flash_fwd_hdim64_256_bf16_packgqa_sm90_cu_61719c98_40326ignoreE - _ZN77_INTERNAL_61e94d33_41_flash_fwd_hdim64_256_bf16_packgqa_sm90_cu_61719c98_40324cuda3std3__45__cpo5beginE)
_ZN77_INTERNAL_61e94d33_41_flash_fwd_hdim64_256_bf16_packgqa_sm90_cu_61719c98_40324cuda3std3__45__cpo5beginE:
	.zero		1
	.type		_ZN77_INTERNAL_61e94d33_41_flash_fwd_hdim64_256_bf16_packgqa_sm90_cu_61719c98_40324cuda3std3__479_GLOBAL__N__61e94d33_41_flash_fwd_hdim64_256_bf16_packgqa_sm90_cu_61719c98_40326ignoreE,@object
	.size		_ZN77_INTERNAL_61e94d33_41_flash_fwd_hdim64_256_bf16_packgqa_sm90_cu_61719c98_40324cuda3std3__479_GLOBAL__N__61e94d33_41_flash_fwd_hdim64_256_bf16_packgqa_sm90_cu_61719c98_40326ignoreE,(_ZN77_INTERNAL_61e94d33_41_flash_fwd_hdim64_256_bf16_packgqa_sm90_cu_61719c98_40324cute7productE - _ZN77_INTERNAL_61e94d33_41_flash_fwd_hdim64_256_bf16_packgqa_sm90_cu_61719c98_40324cuda3std3__479_GLOBAL__N__61e94d33_41_flash_fwd_hdim64_256_bf16_packgqa_sm90_cu_61719c98_40326ignoreE)
_ZN77_INTERNAL_61e94d33_41_flash_fwd_hdim64_256_bf16_packgqa_sm90_cu_61719c98_40324cuda3std3__479_GLOBAL__N__61e94d33_41_flash_fwd_hdim64_256_bf16_packgqa_sm90_cu_61719c98_40326ignoreE:
	.zero		1
	.type		_ZN77_INTERNAL_61e94d33_41_flash_fwd_hdim64_256_bf16_packgqa_sm90_cu_61719c98_40324cute7productE,@object
	.size		_ZN77_INTERNAL_61e94d33_41_flash_fwd_hdim64_256_bf16_packgqa_sm90_cu_61719c98_40324cute7productE,(_ZN77_INTERNAL_61e94d33_41_flash_fwd_hdim64_256_bf16_packgqa_sm90_cu_61719c98_40324cuda3std3__45__cpo3endE - _ZN77_INTERNAL_61e94d33_41_flash_fwd_hdim64_256_bf16_packgqa_sm90_cu_61719c98_40324cute7productE)
_ZN77_INTERNAL_61e94d33_41_flash_fwd_hdim64_256_bf16_packgqa_sm90_cu_61719c98_40324cute7productE:
	.zero		1
	.type		_ZN77_INTERNAL_61e94d33_41_flash_fwd_hdim64_256_bf16_packgqa_sm90_cu_61719c98_40324cuda3std3__45__cpo3endE,@object
	.size		_ZN77_INTERNAL_61e94d33_41_flash_fwd_hdim64_256_bf16_packgqa_sm90_cu_61719c98_40324cuda3std3__45__cpo3endE,(_ZN77_INTERNAL_61e94d33_41_flash_fwd_hdim64_256_bf16_packgqa_sm90_cu_61719c98_40324cuda3std3__419piecewise_constructE - _ZN77_INTERNAL_61e94d33_41_flash_fwd_hdim64_256_bf16_packgqa_sm90_cu_61719c98_40324cuda3std3__45__cpo3endE)
_ZN77_INTERNAL_61e94d33_41_flash_fwd_hdim64_256_bf16_packgqa_sm90_cu_61719c98_40324cuda3std3__45__cpo3endE:
	.zero		1
	.type		_ZN77_INTERNAL_61e94d33_41_flash_fwd_hdim64_256_bf16_packgqa_sm90_cu_61719c98_40324cuda3std3__419piecewise_constructE,@object
	.size		_ZN77_INTERNAL_61e94d33_41_flash_fwd_hdim64_256_bf16_packgqa_sm90_cu_61719c98_40324cuda3std3__419piecewise_constructE,(_ZN77_INTERNAL_61e94d33_41_flash_fwd_hdim64_256_bf16_packgqa_sm90_cu_61719c98_40324cuda3std3__45__cpo4cendE - _ZN77_INTERNAL_61e94d33_41_flash_fwd_hdim64_256_bf16_packgqa_sm90_cu_61719c98_40324cuda3std3__419piecewise_constructE)
_ZN77_INTERNAL_61e94d33_41_flash_fwd_hdim64_256_bf16_packgqa_sm90_cu_61719c98_40324cuda3std3__419piecewise_constructE:
	.zero		1
	.type		_ZN77_INTERNAL_61e94d33_41_flash_fwd_hdim64_256_bf16_packgqa_sm90_cu_61719c98_40324cuda3std3__45__cpo4cendE,@object
	.size		_ZN77_INTERNAL_61e94d33_41_flash_fwd_hdim64_256_bf16_packgqa_sm90_cu_61719c98_40324cuda3std3__45__cpo4cendE,(_ZN77_INTERNAL_61e94d33_41_flash_fwd_hdim64_256_bf16_packgqa_sm90_cu_61719c98_40324cuda3std6ranges3__45__cpo4swapE - _ZN77_INTERNAL_61e94d33_41_flash_fwd_hdim64_256_bf16_packgqa_sm90_cu_61719c98_40324cuda3std3__45__cpo4cendE)
_ZN77_INTERNAL_61e94d33_41_flash_fwd_hdim64_256_bf16_packgqa_sm90_cu_61719c98_40324cuda3std3__45__cpo4cendE:
	.zero		1
	.type		_ZN77_INTERNAL_61e94d33_41_flash_fwd_hdim64_256_bf16_packgqa_sm90_cu_61719c98_40324cuda3std6ranges3__45__cpo4swapE,@object
	.size		_ZN77_INTERNAL_61e94d33_41_flash_fwd_hdim64_256_bf16_packgqa_sm90_cu_61719c98_40324cuda3std6ranges3__45__cpo4swapE,(.L_14 - _ZN77_INTERNAL_61e94d33_41_flash_fwd_hdim64_256_bf16_packgqa_sm90_cu_61719c98_40324cuda3std6ranges3__45__cpo4swapE)
_ZN77_INTERNAL_61e94d33_41_flash_fwd_hdim64_256_bf16_packgqa_sm90_cu_61719c98_40324cuda3std6ranges3__45__cpo4swapE:
	.zero		1
.L_14:


//--------------------- .nv.shared._ZN7cutlass13device_kernelIN5flash11enable_sm90INS1_16FlashAttnFwdSm90INS1_25CollectiveMainloopFwdSm90ILi2EN4cute5tupleIJNS5_1CILi1EEES8_S8_EEENS6_IJNS7_ILi128EEENS7_ILi96EEENS7_ILi64EEEEEELi256ENS_10bfloat16_tEfNS_4arch4Sm90ELb0ELb0ELb0ELb0ELb0ELb0ELb1ELb1ELb0ELb1ELb0ELb0EEENS1_21CollectiveEpilogueFwdINS6_IJSA_NS7_ILi256EEESB_EEES9_SE_SG_Li256ELb0ELb1ELb0ELb0EEENS1_29StaticPersistentTileSchedulerILb0EEEEEEEEEvNT_6ParamsE --------------------------
	.section	.nv.shared._ZN7cutlass13device_kernelIN5flash11enable_sm90INS1_16FlashAttnFwdSm90INS1_25CollectiveMainloopFwdSm90ILi2EN4cute5tupleIJNS5_1CILi1EEES8_S8_EEENS6_IJNS7_ILi128EEENS7_ILi96EEENS7_ILi64EEEEEELi256ENS_10bfloat16_tEfNS_4arch4Sm90ELb0ELb0ELb0ELb0ELb0ELb0ELb1ELb1ELb0ELb1ELb0ELb0EEENS1_21CollectiveEpilogueFwdINS6_IJSA_NS7_ILi256EEESB_EEES9_SE_SG_Li256ELb0ELb1ELb0ELb0EEENS1_29StaticPersistentTileSchedulerILb0EEEEEEEEEvNT_6ParamsE,"aw",@nobits
	.sectionflags	@""
	.align	16
	.zero		1024


//--------------------- .nv.shared._ZN7cutlass13device_kernelIN5flash11enable_sm90INS1_16FlashAttnFwdSm90INS1_25CollectiveMainloopFwdSm90ILi2EN4cute5tupleIJNS5_1CILi1EEES8_S8_EEENS6_IJNS7_ILi128EEENS7_ILi96EEENS7_ILi64EEEEEELi256ENS_10bfloat16_tEfNS_4arch4Sm90ELb0ELb0ELb0ELb1ELb0ELb0ELb0ELb1ELb0ELb1ELb0ELb0EEENS1_21CollectiveEpilogueFwdINS6_IJSA_NS7_ILi256EEESB_EEES9_SE_SG_Li256ELb1ELb1ELb0ELb0EEENS1_36VarlenDynamicPersistentTileSchedulerILi128ELi96ELi256ELi128ELb0ELb1ELb1ELb0ELb1ELb1EEEEEEEEEvNT_6ParamsE --------------------------
	.section	.nv.shared._ZN7cutlass13device_kernelIN5flash11enable_sm90INS1_16FlashAttnFwdSm90INS1_25CollectiveMainloopFwdSm90ILi2EN4cute5tupleIJNS5_1CILi1EEES8_S8_EEENS6_IJNS7_ILi128EEENS7_ILi96EEENS7_ILi64EEEEEELi256ENS_10bfloat16_tEfNS_4arch4Sm90ELb0ELb0ELb0ELb1ELb0ELb0ELb0ELb1ELb0ELb1ELb0ELb0EEENS1_21CollectiveEpilogueFwdINS6_IJSA_NS7_ILi256EEESB_EEES9_SE_SG_Li256ELb1ELb1ELb0ELb0EEENS1_36VarlenDynamicPersistentTileSchedulerILi128ELi96ELi256ELi128ELb0ELb1ELb1ELb0ELb1ELb1EEEEEEEEEvNT_6ParamsE,"aw",@nobits
	.sectionflags	@""
	.align	16
	.zero		1024


//--------------------- .nv.shared._ZN7cutlass13device_kernelIN5flash11enable_sm90INS1_16FlashAttnFwdSm90INS1_25CollectiveMainloopFwdSm90ILi2EN4cute5tupleIJNS5_1CILi1EEES8_S8_EEENS6_IJNS7_ILi128EEENS7_ILi96EEENS7_ILi64EEEEEELi256ENS_10bfloat16_tEfNS_4arch4Sm90ELb0ELb0ELb0ELb1ELb0ELb1ELb0ELb1ELb0ELb1ELb0ELb0EEENS1_21CollectiveEpilogueFwdINS6_IJSA_NS7_ILi256EEESB_EEES9_SE_SG_Li256ELb1ELb1ELb0ELb0EEENS1_36VarlenDynamicPersistentTileSchedulerILi128ELi96ELi256ELi128ELb0ELb1ELb1ELb0ELb1ELb1EEEEEEEEEvNT_6ParamsE --------------------------
	.section	.nv.shared._ZN7cutlass13device_kernelIN5flash11enable_sm90INS1_16FlashAttnFwdSm90INS1_25CollectiveMainloopFwdSm90ILi2EN4cute5tupleIJNS5_1CILi1EEES8_S8_EEENS6_IJNS7_ILi128EEENS7_ILi96EEENS7_ILi64EEEEEELi256ENS_10bfloat16_tEfNS_4arch4Sm90ELb0ELb0ELb0ELb1ELb0ELb1ELb0ELb1ELb0ELb1ELb0ELb0EEENS1_21CollectiveEpilogueFwdINS6_IJSA_NS7_ILi256EEESB_EEES9_SE_SG_Li256ELb1ELb1ELb0ELb0EEENS1_36VarlenDynamicPersistentTileSchedulerILi128ELi96ELi256ELi128ELb0ELb1ELb1ELb0ELb1ELb1EEEEEEEEEvNT_6ParamsE,"aw",@nobits
	.sectionflags	@""
	.align	16
	.zero		1024


//--------------------- .nv.shared._ZN7cutlass13device_kernelIN5flash11enable_sm90INS1_16FlashAttnFwdSm90INS1_25CollectiveMainloopFwdSm90ILi2EN4cute5tupleIJNS5_1CILi1EEES8_S8_EEENS6_IJNS7_ILi128EEENS7_ILi96EEENS7_ILi64EEEEEELi256ENS_10bfloat16_tEfNS_4arch4Sm90ELb0ELb0ELb0ELb1ELb0ELb0ELb1ELb1ELb0ELb1ELb0ELb0EEENS1_21CollectiveEpilogueFwdINS6_IJSA_NS7_ILi256EEESB_EEES9_SE_SG_Li256ELb1ELb1ELb0ELb0EEENS1_36VarlenDynamicPersistentTileSchedulerILi128ELi96ELi256ELi128ELb0ELb1ELb1ELb0ELb1ELb1EEEEEEEEEvNT_6ParamsE --------------------------
	.section	.nv.shared._ZN7cutlass13device_kernelIN5flash11enable_sm90INS1_16FlashAttnFwdSm90INS1_25CollectiveMainloopFwdSm90ILi2EN4cute5tupleIJNS5_1CILi1EEES8_S8_EEENS6_IJNS7_ILi128EEENS7_ILi96EEENS7_ILi64EEEEEELi256ENS_10bfloat16_tEfNS_4arch4Sm90ELb0ELb0ELb0ELb1ELb0ELb0ELb1ELb1ELb0ELb1ELb0ELb0EEENS1_21CollectiveEpilogueFwdINS6_IJSA_NS7_ILi256EEESB_EEES9_SE_SG_Li256ELb1ELb1ELb0ELb0EEENS1_36VarlenDynamicPersistentTileSchedulerILi128ELi96ELi256ELi128ELb0ELb1ELb1ELb0ELb1ELb1EEEEEEEEEvNT_6ParamsE,"aw",@nobits
	.sectionflags	@""
	.align	16
	.zero		1024


//--------------------- .nv.shared._ZN7cutlass13device_kernelIN5flash11enable_sm90INS1_16FlashAttnFwdSm90INS1_25CollectiveMainloopFwdSm90ILi2EN4cute5tupleIJNS5_1CILi1EEES8_S8_EEENS6_IJNS7_ILi128EEENS7_ILi96EEENS7_ILi64EEEEEELi256ENS_10bfloat16_tEfNS_4arch4Sm90ELb0ELb0ELb0ELb1ELb0ELb1ELb1ELb1ELb0ELb1ELb0ELb0EEENS1_21CollectiveEpilogueFwdINS6_IJSA_NS7_ILi256EEESB_EEES9_SE_SG_Li256ELb1ELb1ELb0ELb0EEENS1_36VarlenDynamicPersistentTileSchedulerILi128ELi96ELi256ELi128ELb0ELb1ELb1ELb0ELb1ELb1EEEEEEEEEvNT_6ParamsE --------------------------
	.section	.nv.shared._ZN7cutlass13device_kernelIN5flash11enable_sm90INS1_16FlashAttnFwdSm90INS1_25CollectiveMainloopFwdSm90ILi2EN4cute5tupleIJNS5_1CILi1EEES8_S8_EEENS6_IJNS7_ILi128EEENS7_ILi96EEENS7_ILi64EEEEEELi256ENS_10bfloat16_tEfNS_4arch4Sm90ELb0ELb0ELb0ELb1ELb0ELb1ELb1ELb1ELb0ELb1ELb0ELb0EEENS1_21CollectiveEpilogueFwdINS6_IJSA_NS7_ILi256EEESB_EEES9_SE_SG_Li256ELb1ELb1ELb0ELb0EEENS1_36VarlenDynamicPersistentTileSchedulerILi128ELi96ELi256ELi128ELb0ELb1ELb1ELb0ELb1ELb1EEEEEEEEEvNT_6ParamsE,"aw",@nobits
	.sectionflags	@""
	.align	16
	.zero		1024


//--------------------- .nv.shared._ZN7cutlass13device_kernelIN5flash11enable_sm90INS1_16FlashAttnFwdSm90INS1_25CollectiveMainloopFwdSm90ILi2EN4cute5tupleIJNS5_1CILi1EEES8_S8_EEENS6_IJNS7_ILi128EEENS7_ILi96EEENS7_ILi64EEEEEELi256ENS_10bfloat16_tEfNS_4arch4Sm90ELb0ELb1ELb0ELb0ELb0ELb0ELb0ELb1ELb0ELb1ELb0ELb0EEENS1_21CollectiveEpilogueFwdINS6_IJSA_NS7_ILi256EEESB_EEES9_SE_SG_Li256ELb0ELb1ELb0ELb0EEENS1_30DynamicPersistentTileSchedulerILi256ELi128ELb0ELb1ELb1EEEEEEEEEvNT_6ParamsE --------------------------
	.section	.nv.shared._ZN7cutlass13device_kernelIN5flash11enable_sm90INS1_16FlashAttnFwdSm90INS1_25CollectiveMainloopFwdSm90ILi2EN4cute5tupleIJNS5_1CILi1EEES8_S8_EEENS6_IJNS7_ILi128EEENS7_ILi96EEENS7_ILi64EEEEEELi256ENS_10bfloat16_tEfNS_4arch4Sm90ELb0ELb1ELb0ELb0ELb0ELb0ELb0ELb1ELb0ELb1ELb0ELb0EEENS1_21CollectiveEpilogueFwdINS6_IJSA_NS7_ILi256EEESB_EEES9_SE_SG_Li256ELb0ELb1ELb0ELb0EEENS1_30DynamicPersistentTileSchedulerILi256ELi128ELb0ELb1ELb1EEEEEEEEEvNT_6ParamsE,"aw",@nobits
	.sectionflags	@""
	.align	16
	.zero		1024


//--------------------- .nv.shared._ZN7cutlass13device_kernelIN5flash11enable_sm90INS1_16FlashAttnFwdSm90INS1_25CollectiveMainloopFwdSm90ILi2EN4cute5tupleIJNS5_1CILi1EEES8_S8_EEENS6_IJNS7_ILi128EEENS7_ILi96EEENS7_ILi64EEEEEELi256ENS_10bfloat16_tEfNS_4arch4Sm90ELb0ELb1ELb0ELb0ELb0ELb0ELb1ELb1ELb0ELb1ELb0ELb0EEENS1_21CollectiveEpilogueFwdINS6_IJSA_NS7_ILi256EEESB_EEES9_SE_SG_Li256ELb0ELb1ELb0ELb0EEENS1_30DynamicPersistentTileSchedulerILi256ELi128ELb0ELb1ELb1EEEEEEEEEvNT_6ParamsE --------------------------
	.section	.nv.shared._ZN7cutlass13device_kernelIN5flash11enable_sm90INS1_16FlashAttnFwdSm90INS1_25CollectiveMainloopFwdSm90ILi2EN4cute5tupleIJNS5_1CILi1EEES8_S8_EEENS6_IJNS7_ILi128EEENS7_ILi96EEENS7_ILi64EEEEEELi256ENS_10bfloat16_tEfNS_4arch4Sm90ELb0ELb1ELb0ELb0ELb0ELb0ELb1ELb1ELb0ELb1ELb0ELb0EEENS1_21CollectiveEpilogueFwdINS6_IJSA_NS7_ILi256EEESB_EEES9_SE_SG_Li256ELb0ELb1ELb0ELb0EEENS1_30DynamicPersistentTileSchedulerILi256ELi128ELb0ELb1ELb1EEEEEEEEEvNT_6ParamsE,"aw",@nobits
	.sectionflags	@""
	.align	16
	.zero		1024


//--------------------- .nv.shared._ZN7cutlass13device_kernelIN5flash11enable_sm90INS1_16FlashAttnFwdSm90INS1_25CollectiveMainloopFwdSm90ILi2EN4cute5tupleIJNS5_1CILi1EEES8_S8_EEENS6_IJNS7_ILi128EEENS7_ILi96EEENS7_ILi64EEEEEELi256ENS_10bfloat16_tEfNS_4arch4Sm90ELb0ELb1ELb0ELb1ELb0ELb0ELb0ELb1ELb0ELb1ELb0ELb0EEENS1_21CollectiveEpilogueFwdINS6_IJSA_NS7_ILi256EEESB_EEES9_SE_SG_Li256ELb1ELb1ELb0ELb0EEENS1_36VarlenDynamicPersistentTileSchedulerILi128ELi96ELi256ELi128ELb0ELb1ELb1ELb1ELb0ELb1EEEEEEEEEvNT_6ParamsE --------------------------
	.section	.nv.shared._ZN7cutlass13device_kernelIN5flash11enable_sm90INS1_16FlashAttnFwdSm90INS1_25CollectiveMainloopFwdSm90ILi2EN4cute5tupleIJNS5_1CILi1EEES8_S8_EEENS6_IJNS7_ILi128EEENS7_ILi96EEENS7_ILi64EEEEEELi256ENS_10bfloat16_tEfNS_4arch4Sm90ELb0ELb1ELb0ELb1ELb0ELb0ELb0ELb1ELb0ELb1ELb0ELb0EEENS1_21CollectiveEpilogueFwdINS6_IJSA_NS7_ILi256EEESB_EEES9_SE_SG_Li256ELb1ELb1ELb0ELb0EEENS1_36VarlenDynamicPersistentTileSchedulerILi128ELi96ELi256ELi128ELb0ELb1ELb1ELb1ELb0ELb1EEEEEEEEEvNT_6ParamsE,"aw",@nobits
	.sectionflags	@""
	.align	16
	.zero		1024


//--------------------- .nv.shared._ZN7cutlass13device_kernelIN5flash11enable_sm90INS1_16FlashAttnFwdSm90INS1_25CollectiveMainloopFwdSm90ILi2EN4cute5tupleIJNS5_1CILi1EEES8_S8_EEENS6_IJNS7_ILi128EEENS7_ILi96EEENS7_ILi64EEEEEELi256ENS_10bfloat16_tEfNS_4arch4Sm90ELb0ELb1ELb0ELb1ELb0ELb1ELb0ELb1ELb0ELb1ELb0ELb0EEENS1_21CollectiveEpilogueFwdINS6_IJSA_NS7_ILi256EEESB_EEES9_SE_SG_Li256ELb1ELb1ELb0ELb0EEENS1_36VarlenDynamicPersistentTileSchedulerILi128ELi96ELi256ELi128ELb0ELb1ELb1ELb1ELb0ELb1EEEEEEEEEvNT_6ParamsE --------------------------
	.section	.nv.shared._ZN7cutlass13device_kernelIN5flash11enable_sm90INS1_16FlashAttnFwdSm90INS1_25CollectiveMainloopFwdSm90ILi2EN4cute5tupleIJNS5_1CILi1EEES8_S8_EEENS6_IJNS7_ILi128EEENS7_ILi96EEENS7_ILi64EEEEEELi256ENS_10bfloat16_tEfNS_4arch4Sm90ELb0ELb1ELb0ELb1ELb0ELb1ELb0ELb1ELb0ELb1ELb0ELb0EEENS1_21CollectiveEpilogueFwdINS6_IJSA_NS7_ILi256EEESB_EEES9_SE_SG_Li256ELb1ELb1ELb0ELb0EEENS1_36VarlenDynamicPersistentTileSchedulerILi128ELi96ELi256ELi128ELb0ELb1ELb1ELb1ELb0ELb1EEEEEEEEEvNT_6ParamsE,"aw",@nobits
	.sectionflags	@""
	.align	16
	.zero		1024


//--------------------- .nv.shared._ZN7cutlass13device_kernelIN5flash11enable_sm90INS1_16FlashAttnFwdSm90INS1_25CollectiveMainloopFwdSm90ILi2EN4cute5tupleIJNS5_1CILi1EEES8_S8_EEENS6_IJNS7_ILi128EEENS7_ILi96EEENS7_ILi64EEEEEELi256ENS_10bfloat16_tEfNS_4arch4Sm90ELb0ELb1ELb0ELb1ELb0ELb0ELb1ELb1ELb0ELb1ELb0ELb0EEENS1_21CollectiveEpilogueFwdINS6_IJSA_NS7_ILi256EEESB_EEES9_SE_SG_Li256ELb1ELb1ELb0ELb0EEENS1_36VarlenDynamicPersistentTileSchedulerILi128ELi96ELi256ELi128ELb0ELb1ELb1ELb1ELb0ELb1EEEEEEEEEvNT_6ParamsE --------------------------
	.section	.nv.shared._ZN7cutlass13device_kernelIN5flash11enable_sm90INS1_16FlashAttnFwdSm90INS1_25CollectiveMainloopFwdSm90ILi2EN4cute5tupleIJNS5_1CILi1EEES8_S8_EEENS6_IJNS7_ILi128EEENS7_ILi96EEENS7_ILi64EEEEEELi256ENS_10bfloat16_tEfNS_4arch4Sm90ELb0ELb1ELb0ELb1ELb0ELb0ELb1ELb1ELb0ELb1ELb0ELb0EEENS1_21CollectiveEpilogueFwdINS6_IJSA_NS7_ILi256EEESB_EEES9_SE_SG_Li256ELb1ELb1ELb0ELb0EEENS1_36VarlenDynamicPersistentTileSchedulerILi128ELi96ELi256ELi128ELb0ELb1ELb1ELb1ELb0ELb1EEEEEEEEEvNT_6ParamsE,"aw",@nobits
	.sectionflags	@""
	.align	16
	.zero		1024


//--------------------- .nv.shared._ZN7cutlass13device_kernelIN5flash11enable_sm90INS1_16FlashAttnFwdSm90INS1_25CollectiveMainloopFwdSm90ILi2EN4cute5tupleIJNS5_1CILi1EEES8_S8_EEENS6_IJNS7_ILi128EEENS7_ILi96EEENS7_ILi64EEEEEELi256ENS_10bfloat16_tEfNS_4arch4Sm90ELb0ELb1ELb0ELb1ELb0ELb1ELb1ELb1ELb0ELb1ELb0ELb0EEENS1_21CollectiveEpilogueFwdINS6_IJSA_NS7_ILi256EEESB_EEES9_SE_SG_Li256ELb1ELb1ELb0ELb0EEENS1_36VarlenDynamicPersistentTileSchedulerILi128ELi96ELi256ELi128ELb0ELb1ELb1ELb1ELb0ELb1EEEEEEEEEvNT_6ParamsE --------------------------
	.section	.nv.shared._ZN7cutlass13device_kernelIN5flash11enable_sm90INS1_16FlashAttnFwdSm90INS1_25CollectiveMainloopFwdSm90ILi2EN4cute5tupleIJNS5_1CILi1EEES8_S8_EEENS6_IJNS7_ILi128EEENS7_ILi96EEENS7_ILi64EEEEEELi256ENS_10bfloat16_tEfNS_4arch4Sm90ELb0ELb1ELb0ELb1ELb0ELb1ELb1ELb1ELb0ELb1ELb0ELb0EEENS1_21CollectiveEpilogueFwdINS6_IJSA_NS7_ILi256EEESB_EEES9_SE_SG_Li256ELb1ELb1ELb0ELb0EEENS1_36VarlenDynamicPersistentTileSchedulerILi128ELi96ELi256ELi128ELb0ELb1ELb1ELb1ELb0ELb1EEEEEEEEEvNT_6ParamsE,"aw",@nobits
	.sectionflags	@""
	.align	16
	.zero		1024


//--------------------- .nv.shared._ZN7cutlass13device_kernelIN5flash11enable_sm90INS1_16FlashAttnFwdSm90INS1_25CollectiveMainloopFwdSm90ILi2EN4cute5tupleIJNS5_1CILi1EEES8_S8_EEENS6_IJNS7_ILi128EEENS7_ILi96EEENS7_ILi64EEEEEELi256ENS_10bfloat16_tEfNS_4arch4Sm90ELb1ELb0ELb0ELb0ELb0ELb0ELb0ELb1ELb0ELb1ELb0ELb0EEENS1_21CollectiveEpilogueFwdINS6_IJSA_NS7_ILi256EEESB_EEES9_SE_SG_Li256ELb0ELb1ELb0ELb0EEENS1_30DynamicPersistentTileSchedulerILi256ELi128ELb0ELb1ELb1EEEEEEEEEvNT_6ParamsE --------------------------
	.section	.nv.shared._ZN7cutlass13device_kernelIN5flash11enable_sm90INS1_16FlashAttnFwdSm90INS1_25CollectiveMainloopFwdSm90ILi2EN4cute5tupleIJNS5_1CILi1EEES8_S8_EEENS6_IJNS7_ILi128EEENS7_ILi96EEENS7_ILi64EEEEEELi256ENS_10bfloat16_tEfNS_4arch4Sm90ELb1ELb0ELb0ELb0ELb0ELb0ELb0ELb1ELb0ELb1ELb0ELb0EEENS1_21CollectiveEpilogueFwdINS6_IJSA_NS7_ILi256EEESB_EEES9_SE_SG_Li256ELb0ELb1ELb0ELb0EEENS1_30DynamicPersistentTileSchedulerILi256ELi128ELb0ELb1ELb1EEEEEEEEEvNT_6ParamsE,"aw",@nobits
	.sectionflags	@""
	.align	16
	.zero		1024


//--------------------- .nv.shared._ZN7cutlass13device_kernelIN5flash11enable_sm90INS1_16FlashAttnFwdSm90INS1_25CollectiveMainloopFwdSm90ILi2EN4cute5tupleIJNS5_1CILi1EEES8_S8_EEENS6_IJNS7_ILi128EEENS7_ILi96EEENS7_ILi64EEEEEELi256ENS_10bfloat16_tEfNS_4arch4Sm90ELb1ELb0ELb0ELb0ELb0ELb0ELb1ELb1ELb0ELb1ELb0ELb0EEENS1_21CollectiveEpilogueFwdINS6_IJSA_NS7_ILi256EEESB_EEES9_SE_SG_Li256ELb0ELb1ELb0ELb0EEENS1_30DynamicPersistentTileSchedulerILi256ELi128ELb0ELb1ELb1EEEEEEEEEvNT_6ParamsE --------------------------
	.section	.nv.shared._ZN7cutlass13device_kernelIN5flash11enable_sm90INS1_16FlashAttnFwdSm90INS1_25CollectiveMainloopFwdSm90ILi2EN4cute5tupleIJNS5_1CILi1EEES8_S8_EEENS6_IJNS7_ILi128EEENS7_ILi96EEENS7_ILi64EEEEEELi256ENS_10bfloat16_tEfNS_4arch4Sm90ELb1ELb0ELb0ELb0ELb0ELb0ELb1ELb1ELb0ELb1ELb0ELb0EEENS1_21CollectiveEpilogueFwdINS6_IJSA_NS7_ILi256EEESB_EEES9_SE_SG_Li256ELb0ELb1ELb0ELb0EEENS1_30DynamicPersistentTileSchedulerILi256ELi128ELb0ELb1ELb1EEEEEEEEEvNT_6ParamsE,"aw",@nobits
	.sectionflags	@""
	.align	16
	.zero		1024


//--------------------- .nv.shared._ZN7cutlass13device_kernelIN5flash11enable_sm90INS1_16FlashAttnFwdSm90INS1_25CollectiveMainloopFwdSm90ILi2EN4cute5tupleIJNS5_1CILi1EEES8_S8_EEENS6_IJNS7_ILi128EEENS7_ILi96EEENS7_ILi64EEEEEELi256ENS_10bfloat16_tEfNS_4arch4Sm90ELb1ELb0ELb0ELb1ELb0ELb0ELb0ELb1ELb0ELb1ELb0ELb0EEENS1_21CollectiveEpilogueFwdINS6_IJSA_NS7_ILi256EEESB_EEES9_SE_SG_Li256ELb1ELb1ELb0ELb0EEENS1_36VarlenDynamicPersistentTileSchedulerILi128ELi96ELi256ELi128ELb0ELb1ELb1ELb1ELb1ELb1EEEEEEEEEvNT_6ParamsE --------------------------
	.section	.nv.shared._ZN7cutlass13device_kernelIN5flash11enable_sm90INS1_16FlashAttnFwdSm90INS1_25CollectiveMainloopFwdSm90ILi2EN4cute5tupleIJNS5_1CILi1EEES8_S8_EEENS6_IJNS7_ILi128EEENS7_ILi96EEENS7_ILi64EEEEEELi256ENS_10bfloat16_tEfNS_4arch4Sm90ELb1ELb0ELb0ELb1ELb0ELb0ELb0ELb1ELb0ELb1ELb0ELb0EEENS1_21CollectiveEpilogueFwdINS6_IJSA_NS7_ILi256EEESB_EEES9_SE_SG_Li256ELb1ELb1ELb0ELb0EEENS1_36VarlenDynamicPersistentTileSchedulerILi128ELi96ELi256ELi128ELb0ELb1ELb1ELb1ELb1ELb1EEEEEEEEEvNT_6ParamsE,"aw",@nobits
	.sectionflags	@""
	.align	16
	.zero		1024


//--------------------- .nv.shared._ZN7cutlass13device_kernelIN5flash11enable_sm90INS1_16FlashAttnFwdSm90INS1_25CollectiveMainloopFwdSm90ILi2EN4cute5tupleIJNS5_1CILi1EEES8_S8_EEENS6_IJNS7_ILi128EEENS7_ILi96EEENS7_ILi64EEEEEELi256ENS_10bfloat16_tEfNS_4arch4Sm90ELb1ELb0ELb0ELb1ELb0ELb1ELb0ELb1ELb0ELb1ELb0ELb0EEENS1_21CollectiveEpilogueFwdINS6_IJSA_NS7_ILi256EEESB_EEES9_SE_SG_Li256ELb1ELb1ELb0ELb0EEENS1_36VarlenDynamicPersistentTileSchedulerILi128ELi96ELi256ELi128ELb0ELb1ELb1ELb1ELb1ELb1EEEEEEEEEvNT_6ParamsE --------------------------
	.section	.nv.shared._ZN7cutlass13device_kernelIN5flash11enable_sm90INS1_16FlashAttnFwdSm90INS1_25CollectiveMainloopFwdSm90ILi2EN4cute5tupleIJNS5_1CILi1EEES8_S8_EEENS6_IJNS7_ILi128EEENS7_ILi96EEENS7_ILi64EEEEEELi256ENS_10bfloat16_tEfNS_4arch4Sm90ELb1ELb0ELb0ELb1ELb0ELb1ELb0ELb1ELb0ELb1ELb0ELb0EEENS1_21CollectiveEpilogueFwdINS6_IJSA_NS7_ILi256EEESB_EEES9_SE_SG_Li256ELb1ELb1ELb0ELb0EEENS1_36VarlenDynamicPersistentTileSchedulerILi128ELi96ELi256ELi128ELb0ELb1ELb1ELb1ELb1ELb1EEEEEEEEEvNT_6ParamsE,"aw",@nobits
	.sectionflags	@""
	.align	16
	.zero		1024


//--------------------- .nv.shared._ZN7cutlass13device_kernelIN5flash11enable_sm90INS1_16FlashAttnFwdSm90INS1_25CollectiveMainloopFwdSm90ILi2EN4cute5tupleIJNS5_1CILi1EEES8_S8_EEENS6_IJNS7_ILi128EEENS7_ILi96EEENS7_ILi64EEEEEELi256ENS_10bfloat16_tEfNS_4arch4Sm90ELb1ELb0ELb0ELb1ELb0ELb0ELb1ELb1ELb0ELb1ELb0ELb0EEENS1_21CollectiveEpilogueFwdINS6_IJSA_NS7_ILi256EEESB_EEES9_SE_SG_Li256ELb1ELb1ELb0ELb0EEENS1_36VarlenDynamicPersistentTileSchedulerILi128ELi96ELi256ELi128ELb0ELb1ELb1ELb1ELb1ELb1EEEEEEEEEvNT_6ParamsE --------------------------
	.section	.nv.shared._ZN7cutlass13device_kernelIN5flash11enable_sm90INS1_16FlashAttnFwdSm90INS1_25CollectiveMainloopFwdSm90ILi2EN4cute5tupleIJNS5_1CILi1EEES8_S8_EEENS6_IJNS7_ILi128EEENS7_ILi96EEENS7_ILi64EEEEEELi256ENS_10bfloat16_tEfNS_4arch4Sm90ELb1ELb0ELb0ELb1ELb0ELb0ELb1ELb1ELb0ELb1ELb0ELb0EEENS1_21CollectiveEpilogueFwdINS6_IJSA_NS7_ILi256EEESB_EEES9_SE_SG_Li256ELb1ELb1ELb0ELb0EEENS1_36VarlenDynamicPersistentTileSchedulerILi128ELi96ELi256ELi128ELb0ELb1ELb1ELb1ELb1ELb1EEEEEEEEEvNT_6ParamsE,"aw",@nobits
	.sectionflags	@""
	.align	16
	.zero		1024


//--------------------- .nv.shared._ZN7cutlass13device_kernelIN5flash11enable_sm90INS1_16FlashAttnFwdSm90INS1_25CollectiveMainloopFwdSm90ILi2EN4cute5tupleIJNS5_1CILi1EEES8_S8_EEENS6_IJNS7_ILi128EEENS7_ILi96EEENS7_ILi64EEEEEELi256ENS_10bfloat16_tEfNS_4arch4Sm90ELb1ELb0ELb0ELb1ELb0ELb1ELb1ELb1ELb0ELb1ELb0ELb0EEENS1_21CollectiveEpilogueFwdINS6_IJSA_NS7_ILi256EEESB_EEES9_SE_SG_Li256ELb1ELb1ELb0ELb0EEENS1_36VarlenDynamicPersistentTileSchedulerILi128ELi96ELi256ELi128ELb0ELb1ELb1ELb1ELb1ELb1EEEEEEEEEvNT_6ParamsE --------------------------
	.section	.nv.shared._ZN7cutlass13device_kernelIN5flash11enable_sm90INS1_16FlashAttnFwdSm90INS1_25CollectiveMainloopFwdSm90ILi2EN4cute5tupleIJNS5_1CILi1EEES8_S8_EEENS6_IJNS7_ILi128EEENS7_ILi96EEENS7_ILi64EEEEEELi256ENS_10bfloat16_tEfNS_4arch4Sm90ELb1ELb0ELb0ELb1ELb0ELb1ELb1ELb1ELb0ELb1ELb0ELb0EEENS1_21CollectiveEpilogueFwdINS6_IJSA_NS7_ILi256EEESB_EEES9_SE_SG_Li256ELb1ELb1ELb0ELb0EEENS1_36VarlenDynamicPersistentTileSchedulerILi128ELi96ELi256ELi128ELb0ELb1ELb1ELb1ELb1ELb1EEEEEEEEEvNT_6ParamsE,"aw",@nobits
	.sectionflags	@""
	.align	16
	.zero		1024


//--------------------- .nv.constant0._ZN7cutlass13device_kernelIN5flash11enable_sm90INS1_16FlashAttnFwdSm90INS1_25CollectiveMainloopFwdSm90ILi2EN4cute5tupleIJNS5_1CILi1EEES8_S8_EEENS6_IJNS7_ILi128EEENS7_ILi96EEENS7_ILi64EEEEEELi256ENS_10bfloat16_tEfNS_4arch4Sm90ELb0ELb0ELb0ELb0ELb0ELb0ELb0ELb1ELb0ELb1ELb0ELb0EEENS1_21CollectiveEpilogueFwdINS6_IJSA_NS7_ILi256EEESB_EEES9_SE_SG_Li256ELb0ELb1ELb0ELb0EEENS1_29StaticPersistentTileSchedulerILb0EEEEEEEEEvNT_6ParamsE --------------------------
	.section	.nv.constant0._ZN7cutlass13device_kernelIN5flash11enable_sm90INS1_16FlashAttnFwdSm90INS1_25CollectiveMainloopFwdSm90ILi2EN4cute5tupleIJNS5_1CILi1EEES8_S8_EEENS6_IJNS7_ILi128EEENS7_ILi96EEENS7_ILi64EEEEEELi256ENS_10bfloat16_tEfNS_4arch4Sm90ELb0ELb0ELb0ELb0ELb0ELb0ELb0ELb1ELb0ELb1ELb0ELb0EEENS1_21CollectiveEpilogueFwdINS6_IJSA_NS7_ILi256EEESB_EEES9_SE_SG_Li256ELb0ELb1ELb0ELb0EEENS1_29StaticPersistentTileSchedulerILb0EEEEEEEEEvNT_6ParamsE,"a",@progbits
	.sectionflags	@""
	.align	4
.nv.constant0._ZN7cutlass13device_kernelIN5flash11enable_sm90INS1_16FlashAttnFwdSm90INS1_25CollectiveMainloopFwdSm90ILi2EN4cute5tupleIJNS5_1CILi1EEES8_S8_EEENS6_IJNS7_ILi128EEENS7_ILi96EEENS7_ILi64EEEEEELi256ENS_10bfloat16_tEfNS_4arch4Sm90ELb0ELb0ELb0ELb0ELb0ELb0ELb0ELb1ELb0ELb1ELb0ELb0EEENS1_21CollectiveEpilogueFwdINS6_IJSA_NS7_ILi256EEESB_EEES9_SE_SG_Li256ELb0ELb1ELb0ELb0EEENS1_29StaticPersistentTileSchedulerILb0EEEEEEEEEvNT_6ParamsE:
	.zero		3200


//--------------------- .nv.constant0._ZN7cutlass13device_kernelIN5flash11enable_sm90INS1_16FlashAttnFwdSm90INS1_25CollectiveMainloopFwdSm90ILi2EN4cute5tupleIJNS5_1CILi1EEES8_S8_EEENS6_IJNS7_ILi128EEENS7_ILi96EEENS7_ILi64EEEEEELi256ENS_10bfloat16_tEfNS_4arch4Sm90ELb0ELb0ELb0ELb0ELb0ELb0ELb1ELb1ELb0ELb1ELb0ELb0EEENS1_21CollectiveEpilogueFwdINS6_IJSA_NS7_ILi256EEESB_EEES9_SE_SG_Li256ELb0ELb1ELb0ELb0EEENS1_29StaticPersistentTileSchedulerILb0EEEEEEEEEvNT_6ParamsE --------------------------
	.section	.nv.constant0._ZN7cutlass13device_kernelIN5flash11enable_sm90INS1_16FlashAttnFwdSm90INS1_25CollectiveMainloopFwdSm90ILi2EN4cute5tupleIJNS5_1CILi1EEES8_S8_EEENS6_IJNS7_ILi128EEENS7_ILi96EEENS7_ILi64EEEEEELi256ENS_10bfloat16_tEfNS_4arch4Sm90ELb0ELb0ELb0ELb0ELb0ELb0ELb1ELb1ELb0ELb1ELb0ELb0EEENS1_21CollectiveEpilogueFwdINS6_IJSA_NS7_ILi256EEESB_EEES9_SE_SG_Li256ELb0ELb1ELb0ELb0EEENS1_29StaticPersistentTileSchedulerILb0EEEEEEEEEvNT_6ParamsE,"a",@progbits
	.sectionflags	@""
	.align	4
.nv.constant0._ZN7cutlass13device_kernelIN5flash11enable_sm90INS1_16FlashAttnFwdSm90INS1_25CollectiveMainloopFwdSm90ILi2EN4cute5tupleIJNS5_1CILi1EEES8_S8_EEENS6_IJNS7_ILi128EEENS7_ILi96EEENS7_ILi64EEEEEELi256ENS_10bfloat16_tEfNS_4arch4Sm90ELb0ELb0ELb0ELb0ELb0ELb0ELb1ELb1ELb0ELb1ELb0ELb0EEENS1_21CollectiveEpilogueFwdINS6_IJSA_NS7_ILi256EEESB_EEES9_SE_SG_Li256ELb0ELb1ELb0ELb0EEENS1_29StaticPersistentTileSchedulerILb0EEEEEEEEEvNT_6ParamsE:
	.zero		3456


//--------------------- .nv.constant0._ZN7cutlass13device_kernelIN5flash11enable_sm90INS1_16FlashAttnFwdSm90INS1_25CollectiveMainloopFwdSm90ILi2EN4cute5tupleIJNS5_1CILi1EEES8_S8_EEENS6_IJNS7_ILi128EEENS7_ILi96EEENS7_ILi64EEEEEELi256ENS_10bfloat16_tEfNS_4arch4Sm90ELb0ELb0ELb0ELb1ELb0ELb0ELb0ELb1ELb0ELb1ELb0ELb0EEENS1_21CollectiveEpilogueFwdINS6_IJSA_NS7_ILi256EEESB_EEES9_SE_SG_Li256ELb1ELb1ELb0ELb0EEENS1_36VarlenDynamicPersistentTileSchedulerILi128ELi96ELi256ELi128ELb0ELb1ELb1ELb0ELb1ELb1EEEEEEEEEvNT_6ParamsE --------------------------
	.section	.nv.constant0._ZN7cutlass13device_kernelIN5flash11enable_sm90INS1_16FlashAttnFwdSm90INS1_25CollectiveMainloopFwdSm90ILi2EN4cute5tupleIJNS5_1CILi1EEES8_S8_EEENS6_IJNS7_ILi128EEENS7_ILi96EEENS7_ILi64EEEEEELi256ENS_10bfloat16_tEfNS_4arch4Sm90ELb0ELb0ELb0ELb1ELb0ELb0ELb0ELb1ELb0ELb1ELb0ELb0EEENS1_21CollectiveEpilogueFwdINS6_IJSA_NS7_ILi256EEESB_EEES9_SE_SG_Li256ELb1ELb1ELb0ELb0EEENS1_36VarlenDynamicPersistentTileSchedulerILi128ELi96ELi256ELi128ELb0ELb1ELb1ELb0ELb1ELb1EEEEEEEEEvNT_6ParamsE,"a",@progbits
	.sectionflags	@""
	.align	4
.nv.constant0._ZN7cutlass13device_kernelIN5flash11enable_sm90INS1_16FlashAttnFwdSm90INS1_25CollectiveMainloopFwdSm90ILi2EN4cute5tupleIJNS5_1CILi1EEES8_S8_EEENS6_IJNS7_ILi128EEENS7_ILi96EEENS7_ILi64EEEEEELi256ENS_10bfloat16_tEfNS_4arch4Sm90ELb0ELb0ELb0ELb1ELb0ELb0ELb0ELb1ELb0ELb1ELb0ELb0EEENS1_21CollectiveEpilogueFwdINS6_IJSA_NS7_ILi256EEESB_EEES9_SE_SG_Li256ELb1ELb1ELb0ELb0EEENS1_36VarlenDynamicPersistentTileSchedulerILi128ELi96ELi256ELi128ELb0ELb1ELb1ELb0ELb1ELb1EEEEEEEEEvNT_6ParamsE:
	.zero		3328


//--------------------- .nv.constant0._ZN7cutlass13device_kernelIN5flash11enable_sm90INS1_16FlashAttnFwdSm90INS1_25CollectiveMainloopFwdSm90ILi2EN4cute5tupleIJNS5_1CILi1EEES8_S8_EEENS6_IJNS7_ILi128EEENS7_ILi96EEENS7_ILi64EEEEEELi256ENS_10bfloat16_tEfNS_4arch4Sm90ELb0ELb0ELb0ELb1ELb0ELb1ELb0ELb1ELb0ELb1ELb0ELb0EEENS1_21CollectiveEpilogueFwdINS6_IJSA_NS7_ILi256EEESB_EEES9_SE_SG_Li256ELb1ELb1ELb0ELb0EEENS1_36VarlenDynamicPersistentTileSchedulerILi128ELi96ELi256ELi128ELb0ELb1ELb1ELb0ELb1ELb1EEEEEEEEEvNT_6ParamsE --------------------------
	.section	.nv.constant0._ZN7cutlass13device_kernelIN5flash11enable_sm90INS1_16FlashAttnFwdSm90INS1_25CollectiveMainloopFwdSm90ILi2EN4cute5tupleIJNS5_1CILi1EEES8_S8_EEENS6_IJNS7_ILi128EEENS7_ILi96EEENS7_ILi64EEEEEELi256ENS_10bfloat16_tEfNS_4arch4Sm90ELb0ELb0ELb0ELb1ELb0ELb1ELb0ELb1ELb0ELb1ELb0ELb0EEENS1_21CollectiveEpilogueFwdINS6_IJSA_NS7_ILi256EEESB_EEES9_SE_SG_Li256ELb1ELb1ELb0ELb0EEENS1_36VarlenDynamicPersistentTileSchedulerILi128ELi96ELi256ELi128ELb0ELb1ELb1ELb0ELb1ELb1EEEEEEEEEvNT_6ParamsE,"a",@progbits
	.sectionflags	@""
	.align	4
.nv.constant0._ZN7cutlass13device_kernelIN5flash11enable_sm90INS1_16FlashAttnFwdSm90INS1_25CollectiveMainloopFwdSm90ILi2EN4cute5tupleIJNS5_1CILi1EEES8_S8_EEENS6_IJNS7_ILi128EEENS7_ILi96EEENS7_ILi64EEEEEELi256ENS_10bfloat16_tEfNS_4arch4Sm90ELb0ELb0ELb0ELb1ELb0ELb1ELb0ELb1ELb0ELb1ELb0ELb0EEENS1_21CollectiveEpilogueFwdINS6_IJSA_NS7_ILi256EEESB_EEES9_SE_SG_Li256ELb1ELb1ELb0ELb0EEENS1_36VarlenDynamicPersistentTileSchedulerILi128ELi96ELi256ELi128ELb0ELb1ELb1ELb0ELb1ELb1EEEEEEEEEvNT_6ParamsE:
	.zero		3328


//--------------------- .nv.constant0._ZN7cutlass13device_kernelIN5flash11enable_sm90INS1_16FlashAttnFwdSm90INS1_25CollectiveMainloopFwdSm90ILi2EN4cute5tupleIJNS5_1CILi1EEES8_S8_EEENS6_IJNS7_ILi128EEENS7_ILi96EEENS7_ILi64EEEEEELi256ENS_10bfloat16_tEfNS_4arch4Sm90ELb0ELb0ELb0ELb1ELb0ELb0ELb1ELb1ELb0ELb1ELb0ELb0EEENS1_21CollectiveEpilogueFwdINS6_IJSA_NS7_ILi256EEESB_EEES9_SE_SG_Li256ELb1ELb1ELb0ELb0EEENS1_36VarlenDynamicPersistentTileSchedulerILi128ELi96ELi256ELi128ELb0ELb1ELb1ELb0ELb1ELb1EEEEEEEEEvNT_6ParamsE --------------------------
	.section	.nv.constant0._ZN7cutlass13device_kernelIN5flash11enable_sm90INS1_16FlashAttnFwdSm90INS1_25CollectiveMainloopFwdSm90ILi2EN4cute5tupleIJNS5_1CILi1EEES8_S8_EEENS6_IJNS7_ILi128EEENS7_ILi96EEENS7_ILi64EEEEEELi256ENS_10bfloat16_tEfNS_4arch4Sm90ELb0ELb0ELb0ELb1ELb0ELb0ELb1ELb1ELb0ELb1ELb0ELb0EEENS1_21CollectiveEpilogueFwdINS6_IJSA_NS7_ILi256EEESB_EEES9_SE_SG_Li256ELb1ELb1ELb0ELb0EEENS1_36VarlenDynamicPersistentTileSchedulerILi128ELi96ELi256ELi128ELb0ELb1ELb1ELb0ELb1ELb1EEEEEEEEEvNT_6ParamsE,"a",@progbits
	.sectionflags	@""
	.align	4
.nv.constant0._ZN7cutlass13device_kernelIN5flash11enable_sm90INS1_16FlashAttnFwdSm90INS1_25CollectiveMainloopFwdSm90ILi2EN4cute5tupleIJNS5_1CILi1EEES8_S8_EEENS6_IJNS7_ILi128EEENS7_ILi96EEENS7_ILi64EEEEEELi256ENS_10bfloat16_tEfNS_4arch4Sm90ELb0ELb0ELb0ELb1ELb0ELb0ELb1ELb1ELb0ELb1ELb0ELb0EEENS1_21CollectiveEpilogueFwdINS6_IJSA_NS7_ILi256EEESB_EEES9_SE_SG_Li256ELb1ELb1ELb0ELb0EEENS1_36VarlenDynamicPersistentTileSchedulerILi128ELi96ELi256ELi128ELb0ELb1ELb1ELb0ELb1ELb1EEEEEEEEEvNT_6ParamsE:
	.zero		3584


//--------------------- .nv.constant0._ZN7cutlass13device_kernelIN5flash11enable_sm90INS1_16FlashAttnFwdSm90INS1_25CollectiveMainloopFwdSm90ILi2EN4cute5tupleIJNS5_1CILi1EEES8_S8_EEENS6_IJNS7_ILi128EEENS7_ILi96EEENS7_ILi64EEEEEELi256ENS_10bfloat16_tEfNS_4arch4Sm90ELb0ELb0ELb0ELb1ELb0ELb1ELb1ELb1ELb0ELb1ELb0ELb0EEENS1_21CollectiveEpilogueFwdINS6_IJSA_NS7_ILi256EEESB_EEES9_SE_SG_Li256ELb1ELb1ELb0ELb0EEENS1_36VarlenDynamicPersistentTileSchedulerILi128ELi96ELi256ELi128ELb0ELb1ELb1ELb0ELb1ELb1EEEEEEEEEvNT_6ParamsE --------------------------
	.section	.nv.constant0._ZN7cutlass13device_kernelIN5flash11enable_sm90INS1_16FlashAttnFwdSm90INS1_25CollectiveMainloopFwdSm90ILi2EN4cute5tupleIJNS5_1CILi1EEES8_S8_EEENS6_IJNS7_ILi128EEENS7_ILi96EEENS7_ILi64EEEEEELi256ENS_10bfloat16_tEfNS_4arch4Sm90ELb0ELb0ELb0ELb1ELb0ELb1ELb1ELb1ELb0ELb1ELb0ELb0EEENS1_21CollectiveEpilogueFwdINS6_IJSA_NS7_ILi256EEESB_EEES9_SE_SG_Li256ELb1ELb1ELb0ELb0EEENS1_36VarlenDynamicPersistentTileSchedulerILi128ELi96ELi256ELi128ELb0ELb1ELb1ELb0ELb1ELb1EEEEEEEEEvNT_6ParamsE,"a",@progbits
	.sectionflags	@""
	.align	4
.nv.constant0._ZN7cutlass13device_kernelIN5flash11enable_sm90INS1_16FlashAttnFwdSm90INS1_25CollectiveMainloopFwdSm90ILi2EN4cute5tupleIJNS5_1CILi1EEES8_S8_EEENS6_IJNS7_ILi128EEENS7_ILi96EEENS7_ILi64EEEEEELi256ENS_10bfloat16_tEfNS_4arch4Sm90ELb0ELb0ELb0ELb1ELb0ELb1ELb1ELb1ELb0ELb1ELb0ELb0EEENS1_21CollectiveEpilogueFwdINS6_IJSA_NS7_ILi256EEESB_EEES9_SE_SG_Li256ELb1ELb1ELb0ELb0EEENS1_36VarlenDynamicPersistentTileSchedulerILi128ELi96ELi256ELi128ELb0ELb1ELb1ELb0ELb1ELb1EEEEEEEEEvNT_6ParamsE:
	.zero		3584


//--------------------- .nv.constant0._ZN7cutlass13device_kernelIN5flash11enable_sm90INS1_16FlashAttnFwdSm90INS1_25CollectiveMainloopFwdSm90ILi2EN4cute5tupleIJNS5_1CILi1EEES8_S8_EEENS6_IJNS7_ILi128EEENS7_ILi96EEENS7_ILi64EEEEEELi256ENS_10bfloat16_tEfNS_4arch4Sm90ELb0ELb1ELb0ELb0ELb0ELb0ELb0ELb1ELb0ELb1ELb0ELb0EEENS1_21CollectiveEpilogueFwdINS6_IJSA_NS7_ILi256EEESB_EEES9_SE_SG_Li256ELb0ELb1ELb0ELb0EEENS1_30DynamicPersistentTileSchedulerILi256ELi128ELb0ELb1ELb1EEEEEEEEEvNT_6ParamsE --------------------------
	.section	.nv.constant0._ZN7cutlass13device_kernelIN5flash11enable_sm90INS1_16FlashAttnFwdSm90INS1_25CollectiveMainloopFwdSm90ILi2EN4cute5tupleIJNS5_1CILi1EEES8_S8_EEENS6_IJNS7_ILi128EEENS7_ILi96EEENS7_ILi64EEEEEELi256ENS_10bfloat16_tEfNS_4arch4Sm90ELb0ELb1ELb0ELb0ELb0ELb0ELb0ELb1ELb0ELb1ELb0ELb0EEENS1_21CollectiveEpilogueFwdINS6_IJSA_NS7_ILi256EEESB_EEES9_SE_SG_Li256ELb0ELb1ELb0ELb0EEENS1_30DynamicPersistentTileSchedulerILi256ELi128ELb0ELb1ELb1EEEEEEEEEvNT_6ParamsE,"a",@progbits
	.sectionflags	@""
	.align	4
.nv.constant0._ZN7cutlass13device_kernelIN5flash11enable_sm90INS1_16FlashAttnFwdSm90INS1_25CollectiveMainloopFwdSm90ILi2EN4cute5tupleIJNS5_1CILi1EEES8_S8_EEENS6_IJNS7_ILi128EEENS7_ILi96EEENS7_ILi64EEEEEELi256ENS_10bfloat16_tEfNS_4arch4Sm90ELb0ELb1ELb0ELb0ELb0ELb0ELb0ELb1ELb0ELb1ELb0ELb0EEENS1_21CollectiveEpilogueFwdINS6_IJSA_NS7_ILi256EEESB_EEES9_SE_SG_Li256ELb0ELb1ELb0ELb0EEENS1_30DynamicPersistentTileSchedulerILi256ELi128ELb0ELb1ELb1EEEEEEEEEvNT_6ParamsE:
	.zero		3328


//--------------------- .nv.constant0._ZN7cutlass13device_kernelIN5flash11enable_sm90INS1_16FlashAttnFwdSm90INS1_25CollectiveMainloopFwdSm90ILi2EN4cute5tupleIJNS5_1CILi1EEES8_S8_EEENS6_IJNS7_ILi128EEENS7_ILi96EEENS7_ILi64EEEEEELi256ENS_10bfloat16_tEfNS_4arch4Sm90ELb0ELb1ELb0ELb0ELb0ELb0ELb1ELb1ELb0ELb1ELb0ELb0EEENS1_21CollectiveEpilogueFwdINS6_IJSA_NS7_ILi256EEESB_EEES9_SE_SG_Li256ELb0ELb1ELb0ELb0EEENS1_30DynamicPersistentTileSchedulerILi256ELi128ELb0ELb1ELb1EEEEEEEEEvNT_6ParamsE --------------------------
	.section	.nv.constant0._ZN7cutlass13device_kernelIN5flash11enable_sm90INS1_16FlashAttnFwdSm90INS1_25CollectiveMainloopFwdSm90ILi2EN4cute5tupleIJNS5_1CILi1EEES8_S8_EEENS6_IJNS7_ILi128EEENS7_ILi96EEENS7_ILi64EEEEEELi256ENS_10bfloat16_tEfNS_4arch4Sm90ELb0ELb1ELb0ELb0ELb0ELb0ELb1ELb1ELb0ELb1ELb0ELb0EEENS1_21CollectiveEpilogueFwdINS6_IJSA_NS7_ILi256EEESB_EEES9_SE_SG_Li256ELb0ELb1ELb0ELb0EEENS1_30DynamicPersistentTileSchedulerILi256ELi128ELb0ELb1ELb1EEEEEEEEEvNT_6ParamsE,"a",@progbits
	.sectionflags	@""
	.align	4
.nv.constant0._ZN7cutlass13device_kernelIN5flash11enable_sm90INS1_16FlashAttnFwdSm90INS1_25CollectiveMainloopFwdSm90ILi2EN4cute5tupleIJNS5_1CILi1EEES8_S8_EEENS6_IJNS7_ILi128EEENS7_ILi96EEENS7_ILi64EEEEEELi256ENS_10bfloat16_tEfNS_4arch4Sm90ELb0ELb1ELb0ELb0ELb0ELb0ELb1ELb1ELb0ELb1ELb0ELb0EEENS1_21CollectiveEpilogueFwdINS6_IJSA_NS7_ILi256EEESB_EEES9_SE_SG_Li256ELb0ELb1ELb0ELb0EEENS1_30DynamicPersistentTileSchedulerILi256ELi128ELb0ELb1ELb1EEEEEEEEEvNT_6ParamsE:
	.zero		3584


//--------------------- .nv.constant0._ZN7cutlass13device_kernelIN5flash11enable_sm90INS1_16FlashAttnFwdSm90INS1_25CollectiveMainloopFwdSm90ILi2EN4cute5tupleIJNS5_1CILi1EEES8_S8_EEENS6_IJNS7_ILi128EEENS7_ILi96EEENS7_ILi64EEEEEELi256ENS_10bfloat16_tEfNS_4arch4Sm90ELb0ELb1ELb0ELb1ELb0ELb0ELb0ELb1ELb0ELb1ELb0ELb0EEENS1_21CollectiveEpilogueFwdINS6_IJSA_NS7_ILi256EEESB_EEES9_SE_SG_Li256ELb1ELb1ELb0ELb0EEENS1_36VarlenDynamicPersistentTileSchedulerILi128ELi96ELi256ELi128ELb0ELb1ELb1ELb1ELb0ELb1EEEEEEEEEvNT_6ParamsE --------------------------
	.section	.nv.constant0._ZN7cutlass13device_kernelIN5flash11enable_sm90INS1_16FlashAttnFwdSm90INS1_25CollectiveMainloopFwdSm90ILi2EN4cute5tupleIJNS5_1CILi1EEES8_S8_EEENS6_IJNS7_ILi128EEENS7_ILi96EEENS7_ILi64EEEEEELi256ENS_10bfloat16_tEfNS_4arch4Sm90ELb0ELb1ELb0ELb1ELb0ELb0ELb0ELb1ELb0ELb1ELb0ELb0EEENS1_21CollectiveEpilogueFwdINS6_IJSA_NS7_ILi256EEESB_EEES9_SE_SG_Li256ELb1ELb1ELb0ELb0EEENS1_36VarlenDynamicPersistentTileSchedulerILi128ELi96ELi256ELi128ELb0ELb1ELb1ELb1ELb0ELb1EEEEEEEEEvNT_6ParamsE,"a",@progbits
	.sectionflags	@""
	.align	4
.nv.constant0._ZN7cutlass13device_kernelIN5flash11enable_sm90INS1_16FlashAttnFwdSm90INS1_25CollectiveMainloopFwdSm90ILi2EN4cute5tupleIJNS5_1CILi1EEES8_S8_EEENS6_IJNS7_ILi128EEENS7_ILi96EEENS7_ILi64EEEEEELi256ENS_10bfloat16_tEfNS_4arch4Sm90ELb0ELb1ELb0ELb1ELb0ELb0ELb0ELb1ELb0ELb1ELb0ELb0EEENS1_21CollectiveEpilogueFwdINS6_IJSA_NS7_ILi256EEESB_EEES9_SE_SG_Li256ELb1ELb1ELb0ELb0EEENS1_36VarlenDynamicPersistentTileSchedulerILi128ELi96ELi256ELi128ELb0ELb1ELb1ELb1ELb0ELb1EEEEEEEEEvNT_6ParamsE:
	.zero		3328


//--------------------- .nv.constant0._ZN7cutlass13device_kernelIN5flash11enable_sm90INS1_16FlashAttnFwdSm90INS1_25CollectiveMainloopFwdSm90ILi2EN4cute5tupleIJNS5_1CILi1EEES8_S8_EEENS6_IJNS7_ILi128EEENS7_ILi96EEENS7_ILi64EEEEEELi256ENS_10bfloat16_tEfNS_4arch4Sm90ELb0ELb1ELb0ELb1ELb0ELb1ELb0ELb1ELb0ELb1ELb0ELb0EEENS1_21CollectiveEpilogueFwdINS6_IJSA_NS7_ILi256EEESB_EEES9_SE_SG_Li256ELb1ELb1ELb0ELb0EEENS1_36VarlenDynamicPersistentTileSchedulerILi128ELi96ELi256ELi128ELb0ELb1ELb1ELb1ELb0ELb1EEEEEEEEEvNT_6ParamsE --------------------------
	.section	.nv.constant0._ZN7cutlass13device_kernelIN5flash11enable_sm90INS1_16FlashAttnFwdSm90INS1_25CollectiveMainloopFwdSm90ILi2EN4cute5tupleIJNS5_1CILi1EEES8_S8_EEENS6_IJNS7_ILi128EEENS7_ILi96EEENS7_ILi64EEEEEELi256ENS_10bfloat16_tEfNS_4arch4Sm90ELb0ELb1ELb0ELb1ELb0ELb1ELb0ELb1ELb0ELb1ELb0ELb0EEENS1_21CollectiveEpilogueFwdINS6_IJSA_NS7_ILi256EEESB_EEES9_SE_SG_Li256ELb1ELb1ELb0ELb0EEENS1_36VarlenDynamicPersistentTileSchedulerILi128ELi96ELi256ELi128ELb0ELb1ELb1ELb1ELb0ELb1EEEEEEEEEvNT_6ParamsE,"a",@progbits
	.sectionflags	@""
	.align	4
.nv.constant0._ZN7cutlass13device_kernelIN5flash11enable_sm90INS1_16FlashAttnFwdSm90INS1_25CollectiveMainloopFwdSm90ILi2EN4cute5tupleIJNS5_1CILi1EEES8_S8_EEENS6_IJNS7_ILi128EEENS7_ILi96EEENS7_ILi64EEEEEELi256ENS_10bfloat16_tEfNS_4arch4Sm90ELb0ELb1ELb0ELb1ELb0ELb1ELb0ELb1ELb0ELb1ELb0ELb0EEENS1_21CollectiveEpilogueFwdINS6_IJSA_NS7_ILi256EEESB_EEES9_SE_SG_Li256ELb1ELb1ELb0ELb0EEENS1_36VarlenDynamicPersistentTileSchedulerILi128ELi96ELi256ELi128ELb0ELb1ELb1ELb1ELb0ELb1EEEEEEEEEvNT_6ParamsE:
	.zero		3328


//--------------------- .nv.constant0._ZN7cutlass13device_kernelIN5flash11enable_sm90INS1_16FlashAttnFwdSm90INS1_25CollectiveMainloopFwdSm90ILi2EN4cute5tupleIJNS5_1CILi1EEES8_S8_EEENS6_IJNS7_ILi128EEENS7_ILi96EEENS7_ILi64EEEEEELi256ENS_10bfloat16_tEfNS_4arch4Sm90ELb0ELb1ELb0ELb1ELb0ELb0ELb1ELb1ELb0ELb1ELb0ELb0EEENS1_21CollectiveEpilogueFwdINS6_IJSA_NS7_ILi256EEESB_EEES9_SE_SG_Li256ELb1ELb1ELb0ELb0EEENS1_36VarlenDynamicPersistentTileSchedulerILi128ELi96ELi256ELi128ELb0ELb1ELb1ELb1ELb0ELb1EEEEEEEEEvNT_6ParamsE --------------------------
	.section	.nv.constant0._ZN7cutlass13device_kernelIN5flash11enable_sm90INS1_16FlashAttnFwdSm90INS1_25CollectiveMainloopFwdSm90ILi2EN4cute5tupleIJNS5_1CILi1EEES8_S8_EEENS6_IJNS7_ILi128EEENS7_ILi96EEENS7_ILi64EEEEEELi256ENS_10bfloat16_tEfNS_4arch4Sm90ELb0ELb1ELb0ELb1ELb0ELb0ELb1ELb1ELb0ELb1ELb0ELb0EEENS1_21CollectiveEpilogueFwdINS6_IJSA_NS7_ILi256EEESB_EEES9_SE_SG_Li256ELb1ELb1ELb0ELb0EEENS1_36VarlenDynamicPersistentTileSchedulerILi128ELi96ELi256ELi128ELb0ELb1ELb1ELb1ELb0ELb1EEEEEEEEEvNT_6ParamsE,"a",@progbits
	.sectionflags	@""
	.align	4
.nv.constant0._ZN7cutlass13device_kernelIN5flash11enable_sm90INS1_16FlashAttnFwdSm90INS1_25CollectiveMainloopFwdSm90ILi2EN4cute5tupleIJNS5_1CILi1EEES8_S8_EEENS6_IJNS7_ILi128EEENS7_ILi96EEENS7_ILi64EEEEEELi256ENS_10bfloat16_tEfNS_4arch4Sm90ELb0ELb1ELb0ELb1ELb0ELb0ELb1ELb1ELb0ELb1ELb0ELb0EEENS1_21CollectiveEpilogueFwdINS6_IJSA_NS7_ILi256EEESB_EEES9_SE_SG_Li256ELb1ELb1ELb0ELb0EEENS1_36VarlenDynamicPersistentTileSchedulerILi128ELi96ELi256ELi128ELb0ELb1ELb1ELb1ELb0ELb1EEEEEEEEEvNT_6ParamsE:
	.zero		3584


//--------------------- .nv.constant0._ZN7cutlass13device_kernelIN5flash11enable_sm90INS1_16FlashAttnFwdSm90INS1_25CollectiveMainloopFwdSm90ILi2EN4cute5tupleIJNS5_1CILi1EEES8_S8_EEENS6_IJNS7_ILi128EEENS7_ILi96EEENS7_ILi64EEEEEELi256ENS_10bfloat16_tEfNS_4arch4Sm90ELb0ELb1ELb0ELb1ELb0ELb1ELb1ELb1ELb0ELb1ELb0ELb0EEENS1_21CollectiveEpilogueFwdINS6_IJSA_NS7_ILi256EEESB_EEES9_SE_SG_Li256ELb1ELb1ELb0ELb0EEENS1_36VarlenDynamicPersistentTileSchedulerILi128ELi96ELi256ELi128ELb0ELb1ELb1ELb1ELb0ELb1EEEEEEEEEvNT_6ParamsE --------------------------
	.section	.nv.constant0._ZN7cutlass13device_kernelIN5flash11enable_sm90INS1_16FlashAttnFwdSm90INS1_25CollectiveMainloopFwdSm90ILi2EN4cute5tupleIJNS5_1CILi1EEES8_S8_EEENS6_IJNS7_ILi128EEENS7_ILi96EEENS7_ILi64EEEEEELi256ENS_10bfloat16_tEfNS_4arch4Sm90ELb0ELb1ELb0ELb1ELb0ELb1ELb1ELb1ELb0ELb1ELb0ELb0EEENS1_21CollectiveEpilogueFwdINS6_IJSA_NS7_ILi256EEESB_EEES9_SE_SG_Li256ELb1ELb1ELb0ELb0EEENS1_36VarlenDynamicPersistentTileSchedulerILi128ELi96ELi256ELi128ELb0ELb1ELb1ELb1ELb0ELb1EEEEEEEEEvNT_6ParamsE,"a",@progbits
	.sectionflags	@""
	.align	4
.nv.constant0._ZN7cutlass13device_kernelIN5flash11enable_sm90INS1_16FlashAttnFwdSm90INS1_25CollectiveMainloopFwdSm90ILi2EN4cute5tupleIJNS5_1CILi1EEES8_S8_EEENS6_IJNS7_ILi128EEENS7_ILi96EEENS7_ILi64EEEEEELi256ENS_10bfloat16_tEfNS_4arch4Sm90ELb0ELb1ELb0ELb1ELb0ELb1ELb1ELb1ELb0ELb1ELb0ELb0EEENS1_21CollectiveEpilogueFwdINS6_IJSA_NS7_ILi256EEESB_EEES9_SE_SG_Li256ELb1ELb1ELb0ELb0EEENS1_36VarlenDynamicPersistentTileSchedulerILi128ELi96ELi256ELi128ELb0ELb1ELb1ELb1ELb0ELb1EEEEEEEEEvNT_6ParamsE:
	.zero		3584


//--------------------- .nv.constant0._ZN7cutlass13device_kernelIN5flash11enable_sm90INS1_16FlashAttnFwdSm90INS1_25CollectiveMainloopFwdSm90ILi2EN4cute5tupleIJNS5_1CILi1EEES8_S8_EEENS6_IJNS7_ILi128EEENS7_ILi96EEENS7_ILi64EEEEEELi256ENS_10bfloat16_tEfNS_4arch4Sm90ELb1ELb0ELb0ELb0ELb0ELb0ELb0ELb1ELb0ELb1ELb0ELb0EEENS1_21CollectiveEpilogueFwdINS6_IJSA_NS7_ILi256EEESB_EEES9_SE_SG_Li256ELb0ELb1ELb0ELb0EEENS1_30DynamicPersistentTileSchedulerILi256ELi128ELb0ELb1ELb1EEEEEEEEEvNT_6ParamsE --------------------------
	.section	.nv.constant0._ZN7cutlass13device_kernelIN5flash11enable_sm90INS1_16FlashAttnFwdSm90INS1_25CollectiveMainloopFwdSm90ILi2EN4cute5tupleIJNS5_1CILi1EEES8_S8_EEENS6_IJNS7_ILi128EEENS7_ILi96EEENS7_ILi64EEEEEELi256ENS_10bfloat16_tEfNS_4arch4Sm90ELb1ELb0ELb0ELb0ELb0ELb0ELb0ELb1ELb0ELb1ELb0ELb0EEENS1_21CollectiveEpilogueFwdINS6_IJSA_NS7_ILi256EEESB_EEES9_SE_SG_Li256ELb0ELb1ELb0ELb0EEENS1_30DynamicPersistentTileSchedulerILi256ELi128ELb0ELb1ELb1EEEEEEEEEvNT_6ParamsE,"a",@progbits
	.sectionflags	@""
	.align	4
.nv.constant0._ZN7cutlass13device_kernelIN5flash11enable_sm90INS1_16FlashAttnFwdSm90INS1_25CollectiveMainloopFwdSm90ILi2EN4cute5tupleIJNS5_1CILi1EEES8_S8_EEENS6_IJNS7_ILi128EEENS7_ILi96EEENS7_ILi64EEEEEELi256ENS_10bfloat16_tEfNS_4arch4Sm90ELb1ELb0ELb0ELb0ELb0ELb0ELb0ELb1ELb0ELb1ELb0ELb0EEENS1_21CollectiveEpilogueFwdINS6_IJSA_NS7_ILi256EEESB_EEES9_SE_SG_Li256ELb0ELb1ELb0ELb0EEENS1_30DynamicPersistentTileSchedulerILi256ELi128ELb0ELb1ELb1EEEEEEEEEvNT_6ParamsE:
	.zero		3328


//--------------------- .nv.constant0._ZN7cutlass13device_kernelIN5flash11enable_sm90INS1_16FlashAttnFwdSm90INS1_25CollectiveMainloopFwdSm90ILi2EN4cute5tupleIJNS5_1CILi1EEES8_S8_EEENS6_IJNS7_ILi128EEENS7_ILi96EEENS7_ILi64EEEEEELi256ENS_10bfloat16_tEfNS_4arch4Sm90ELb1ELb0ELb0ELb0ELb0ELb0ELb1ELb1ELb0ELb1ELb0ELb0EEENS1_21CollectiveEpilogueFwdINS6_IJSA_NS7_ILi256EEESB_EEES9_SE_SG_Li256ELb0ELb1ELb0ELb0EEENS1_30DynamicPersistentTileSchedulerILi256ELi128ELb0ELb1ELb1EEEEEEEEEvNT_6ParamsE --------------------------
	.section	.nv.constant0._ZN7cutlass13device_kernelIN5flash11enable_sm90INS1_16FlashAttnFwdSm90INS1_25CollectiveMainloopFwdSm90ILi2EN4cute5tupleIJNS5_1CILi1EEES8_S8_EEENS6_IJNS7_ILi128EEENS7_ILi96EEENS7_ILi64EEEEEELi256ENS_10bfloat16_tEfNS_4arch4Sm90ELb1ELb0ELb0ELb0ELb0ELb0ELb1ELb1ELb0ELb1ELb0ELb0EEENS1_21CollectiveEpilogueFwdINS6_IJSA_NS7_ILi256EEESB_EEES9_SE_SG_Li256ELb0ELb1ELb0ELb0EEENS1_30DynamicPersistentTileSchedulerILi256ELi128ELb0ELb1ELb1EEEEEEEEEvNT_6ParamsE,"a",@progbits
	.sectionflags	@""
	.align	4
.nv.constant0._ZN7cutlass13device_kernelIN5flash11enable_sm90INS1_16FlashAttnFwdSm90INS1_25CollectiveMainloopFwdSm90ILi2EN4cute5tupleIJNS5_1CILi1EEES8_S8_EEENS6_IJNS7_ILi128EEENS7_ILi96EEENS7_ILi64EEEEEELi256ENS_10bfloat16_tEfNS_4arch4Sm90ELb1ELb0ELb0ELb0ELb0ELb0ELb1ELb1ELb0ELb1ELb0ELb0EEENS1_21CollectiveEpilogueFwdINS6_IJSA_NS7_ILi256EEESB_EEES9_SE_SG_Li256ELb0ELb1ELb0ELb0EEENS1_30DynamicPersistentTileSchedulerILi256ELi128ELb0ELb1ELb1EEEEEEEEEvNT_6ParamsE:
	.zero		3584


//--------------------- .nv.constant0._ZN7cutlass13device_kernelIN5flash11enable_sm90INS1_16FlashAttnFwdSm90INS1_25CollectiveMainloopFwdSm90ILi2EN4cute5tupleIJNS5_1CILi1EEES8_S8_EEENS6_IJNS7_ILi128EEENS7_ILi96EEENS7_ILi64EEEEEELi256ENS_10bfloat16_tEfNS_4arch4Sm90ELb1ELb0ELb0ELb1ELb0ELb0ELb0ELb1ELb0ELb1ELb0ELb0EEENS1_21CollectiveEpilogueFwdINS6_IJSA_NS7_ILi256EEESB_EEES9_SE_SG_Li256ELb1ELb1ELb0ELb0EEENS1_36VarlenDynamicPersistentTileSchedulerILi128ELi96ELi256ELi128ELb0ELb1ELb1ELb1ELb1ELb1EEEEEEEEEvNT_6ParamsE --------------------------
	.section	.nv.constant0._ZN7cutlass13device_kernelIN5flash11enable_sm90INS1_16FlashAttnFwdSm90INS1_25CollectiveMainloopFwdSm90ILi2EN4cute5tupleIJNS5_1CILi1EEES8_S8_EEENS6_IJNS7_ILi128EEENS7_ILi96EEENS7_ILi64EEEEEELi256ENS_10bfloat16_tEfNS_4arch4Sm90ELb1ELb0ELb0ELb1ELb0ELb0ELb0ELb1ELb0ELb1ELb0ELb0EEENS1_21CollectiveEpilogueFwdINS6_IJSA_NS7_ILi256EEESB_EEES9_SE_SG_Li256ELb1ELb1ELb0ELb0EEENS1_36VarlenDynamicPersistentTileSchedulerILi128ELi96ELi256ELi128ELb0ELb1ELb1ELb1ELb1ELb1EEEEEEEEEvNT_6ParamsE,"a",@progbits
	.sectionflags	@""
	.align	4
.nv.constant0._ZN7cutlass13device_kernelIN5flash11enable_sm90INS1_16FlashAttnFwdSm90INS1_25CollectiveMainloopFwdSm90ILi2EN4cute5tupleIJNS5_1CILi1EEES8_S8_EEENS6_IJNS7_ILi128EEENS7_ILi96EEENS7_ILi64EEEEEELi256ENS_10bfloat16_tEfNS_4arch4Sm90ELb1ELb0ELb0ELb1ELb0ELb0ELb0ELb1ELb0ELb1ELb0ELb0EEENS1_21CollectiveEpilogueFwdINS6_IJSA_NS7_ILi256EEESB_EEES9_SE_SG_Li256ELb1ELb1ELb0ELb0EEENS1_36VarlenDynamicPersistentTileSchedulerILi128ELi96ELi256ELi128ELb0ELb1ELb1ELb1ELb1ELb1EEEEEEEEEvNT_6ParamsE:
	.zero		3328


//--------------------- .nv.constant0._ZN7cutlass13device_kernelIN5flash11enable_sm90INS1_16FlashAttnFwdSm90INS1_25CollectiveMainloopFwdSm90ILi2EN4cute5tupleIJNS5_1CILi1EEES8_S8_EEENS6_IJNS7_ILi128EEENS7_ILi96EEENS7_ILi64EEEEEELi256ENS_10bfloat16_tEfNS_4arch4Sm90ELb1ELb0ELb0ELb1ELb0ELb1ELb0ELb1ELb0ELb1ELb0ELb0EEENS1_21CollectiveEpilogueFwdINS6_IJSA_NS7_ILi256EEESB_EEES9_SE_SG_Li256ELb1ELb1ELb0ELb0EEENS1_36VarlenDynamicPersistentTileSchedulerILi128ELi96ELi256ELi128ELb0ELb1ELb1ELb1ELb1ELb1EEEEEEEEEvNT_6ParamsE --------------------------
	.section	.nv.constant0._ZN7cutlass13device_kernelIN5flash11enable_sm90INS1_16FlashAttnFwdSm90INS1_25CollectiveMainloopFwdSm90ILi2EN4cute5tupleIJNS5_1CILi1EEES8_S8_EEENS6_IJNS7_ILi128EEENS7_ILi96EEENS7_ILi64EEEEEELi256ENS_10bfloat16_tEfNS_4arch4Sm90ELb1ELb0ELb0ELb1ELb0ELb1ELb0ELb1ELb0ELb1ELb0ELb0EEENS1_21CollectiveEpilogueFwdINS6_IJSA_NS7_ILi256EEESB_EEES9_SE_SG_Li256ELb1ELb1ELb0ELb0EEENS1_36VarlenDynamicPersistentTileSchedulerILi128ELi96ELi256ELi128ELb0ELb1ELb1ELb1ELb1ELb1EEEEEEEEEvNT_6ParamsE,"a",@progbits
	.sectionflags	@""
	.align	4
.nv.constant0._ZN7cutlass13device_kernelIN5flash11enable_sm90INS1_16FlashAttnFwdSm90INS1_25CollectiveMainloopFwdSm90ILi2EN4cute5tupleIJNS5_1CILi1EEES8_S8_EEENS6_IJNS7_ILi128EEENS7_ILi96EEENS7_ILi64EEEEEELi256ENS_10bfloat16_tEfNS_4arch4Sm90ELb1ELb0ELb0ELb1ELb0ELb1ELb0ELb1ELb0ELb1ELb0ELb0EEENS1_21CollectiveEpilogueFwdINS6_IJSA_NS7_ILi256EEESB_EEES9_SE_SG_Li256ELb1ELb1ELb0ELb0EEENS1_36VarlenDynamicPersistentTileSchedulerILi128ELi96ELi256ELi128ELb0ELb1ELb1ELb1ELb1ELb1EEEEEEEEEvNT_6ParamsE:
	.zero		3328


//--------------------- .nv.constant0._ZN7cutlass13device_kernelIN5flash11enable_sm90INS1_16FlashAttnFwdSm90INS1_25CollectiveMainloopFwdSm90ILi2EN4cute5tupleIJNS5_1CILi1EEES8_S8_EEENS6_IJNS7_ILi128EEENS7_ILi96EEENS7_ILi64EEEEEELi256ENS_10bfloat16_tEfNS_4arch4Sm90ELb1ELb0ELb0ELb1ELb0ELb0ELb1ELb1ELb0ELb1ELb0ELb0EEENS1_21CollectiveEpilogueFwdINS6_IJSA_NS7_ILi256EEESB_EEES9_SE_SG_Li256ELb1ELb1ELb0ELb0EEENS1_36VarlenDynamicPersistentTileSchedulerILi128ELi96ELi256ELi128ELb0ELb1ELb1ELb1ELb1ELb1EEEEEEEEEvNT_6ParamsE --------------------------
	.section	.nv.constant0._ZN7cutlass13device_kernelIN5flash11enable_sm90INS1_16FlashAttnFwdSm90INS1_25CollectiveMainloopFwdSm90ILi2EN4cute5tupleIJNS5_1CILi1EEES8_S8_EEENS6_IJNS7_ILi128EEENS7_ILi96EEENS7_ILi64EEEEEELi256ENS_10bfloat16_tEfNS_4arch4Sm90ELb1ELb0ELb0ELb1ELb0ELb0ELb1ELb1ELb0ELb1ELb0ELb0EEENS1_21CollectiveEpilogueFwdINS6_IJSA_NS7_ILi256EEESB_EEES9_SE_SG_Li256ELb1ELb1ELb0ELb0EEENS1_36VarlenDynamicPersistentTileSchedulerILi128ELi96ELi256ELi128ELb0ELb1ELb1ELb1ELb1ELb1EEEEEEEEEvNT_6ParamsE,"a",@progbits
	.sectionflags	@""
	.align	4
.nv.constant0._ZN7cutlass13device_kernelIN5flash11enable_sm90INS1_16FlashAttnFwdSm90INS1_25CollectiveMainloopFwdSm90ILi2EN4cute5tupleIJNS5_1CILi1EEES8_S8_EEENS6_IJNS7_ILi128EEENS7_ILi96EEENS7_ILi64EEEEEELi256ENS_10bfloat16_tEfNS_4arch4Sm90ELb1ELb0ELb0ELb1ELb0ELb0ELb1ELb1ELb0ELb1ELb0ELb0EEENS1_21CollectiveEpilogueFwdINS6_IJSA_NS7_ILi256EEESB_EEES9_SE_SG_Li256ELb1ELb1ELb0ELb0EEENS1_36VarlenDynamicPersistentTileSchedulerILi128ELi96ELi256ELi128ELb0ELb1ELb1ELb1ELb1ELb1EEEEEEEEEvNT_6ParamsE:
	.zero		3584


//--------------------- .nv.constant0._ZN7cutlass13device_kernelIN5flash11enable_sm90INS1_16FlashAttnFwdSm90INS1_25CollectiveMainloopFwdSm90ILi2EN4cute5tupleIJNS5_1CILi1EEES8_S8_EEENS6_IJNS7_ILi128EEENS7_ILi96EEENS7_ILi64EEEEEELi256ENS_10bfloat16_tEfNS_4arch4Sm90ELb1ELb0ELb0ELb1ELb0ELb1ELb1ELb1ELb0ELb1ELb0ELb0EEENS1_21CollectiveEpilogueFwdINS6_IJSA_NS7_ILi256EEESB_EEES9_SE_SG_Li256ELb1ELb1ELb0ELb0EEENS1_36VarlenDynamicPersistentTileSchedulerILi128ELi96ELi256ELi128ELb0ELb1ELb1ELb1ELb1ELb1EEEEEEEEEvNT_6ParamsE --------------------------
	.section	.nv.constant0._ZN7cutlass13device_kernelIN5flash11enable_sm90INS1_16FlashAttnFwdSm90INS1_25CollectiveMainloopFwdSm90ILi2EN4cute5tupleIJNS5_1CILi1EEES8_S8_EEENS6_IJNS7_ILi128EEENS7_ILi96EEENS7_ILi64EEEEEELi256ENS_10bfloat16_tEfNS_4arch4Sm90ELb1ELb0ELb0ELb1ELb0ELb1ELb1ELb1ELb0ELb1ELb0ELb0EEENS1_21CollectiveEpilogueFwdINS6_IJSA_NS7_ILi256EEESB_EEES9_SE_SG_Li256ELb1ELb1ELb0ELb0EEENS1_36VarlenDynamicPersistentTileSchedulerILi128ELi96ELi256ELi128ELb0ELb1ELb1ELb1ELb1ELb1EEEEEEEEEvNT_6ParamsE,"a",@progbits
	.sectionflags	@""
	.align	4
.nv.constant0._ZN7cutlass13device_kernelIN5flash11enable_sm90INS1_16FlashAttnFwdSm90INS1_25CollectiveMainloopFwdSm90ILi2EN4cute5tupleIJNS5_1CILi1EEES8_S8_EEENS6_IJNS7_ILi128EEENS7_ILi96EEENS7_ILi64EEEEEELi256ENS_10bfloat16_tEfNS_4arch4Sm90ELb1ELb0ELb0ELb1ELb0ELb1ELb1ELb1ELb0ELb1ELb0ELb0EEENS1_21CollectiveEpilogueFwdINS6_IJSA_NS7_ILi256EEESB_EEES9_SE_SG_Li256ELb1ELb1ELb0ELb0EEENS1_36VarlenDynamicPersistentTileSchedulerILi128ELi96ELi256ELi128ELb0ELb1ELb1ELb1ELb1ELb1EEEEEEEEEvNT_6ParamsE:
	.zero		3584


//--------------------- SYMBOLS --------------------------

	.type		.nv.reservedSmem.offset0,@object
	.size		.nv.reservedSmem.offset0,0x4
	.type		__assertfail,@function
